	.target	sm_100a

	.elftype	@"ET_EXEC"


//--------------------- .note.nv.tkinfo           --------------------------
	.section	.note.nv.tkinfo,"",@"SHT_NOTE"
	.sectionflags	@"SHF_NOTE_NV_TKINFO"
	.tkinfo
        /*0018*/ 	.word	0x00000002
        /*0030*/ 	.string	""
        /*0030*/ 	.string	"ptxas"
        /*0030*/ 	.string	"Cuda compilation tools, release 13.0, V13.0.88"
        /*0030*/ 	.string	"Build cuda_13.0.r13.0/compiler.36424714_0"
        /*0030*/ 	.string	"-arch sm_100a -m 64 "



//--------------------- .note.nv.cuinfo           --------------------------
	.section	.note.nv.cuinfo,"",@"SHT_NOTE"
	.sectionflags	@"SHF_NOTE_NV_CUINFO"
        /*0018*/ 	.short	0x0002
        /*001a*/ 	.short	0x0064
        /*001c*/ 	.short	0x0082
	.zero		2


//--------------------- .nv.info                  --------------------------
	.section	.nv.info,"",@"SHT_CUDA_INFO"
	.align	4


	//----- nvinfo : EIATTR_REGCOUNT
	.align		4
        /*0000*/ 	.byte	0x04, 0x2f
        /*0002*/ 	.short	(.L_43 - .L_42)
	.align		4
.L_42:
        /*0004*/ 	.word	index@(_ZN2at6native29vectorized_elementwise_kernelILi8EZZZNS0_16ceil_kernel_cudaERNS_18TensorIteratorBaseEENKUlvE_clEvENKUlvE_clEvEUldE_St5arrayIPcLm2EEEEviT0_T1_)
        /*0008*/ 	.word	0x00000020


	//----- nvinfo : EIATTR_FRAME_SIZE
	.align		4
.L_43:
        /*000c*/ 	.byte	0x04, 0x11
        /*000e*/ 	.short	(.L_45 - .L_44)
	.align		4
.L_44:
        /*0010*/ 	.word	index@(_ZN2at6native29vectorized_elementwise_kernelILi8EZZZNS0_16ceil_kernel_cudaERNS_18TensorIteratorBaseEENKUlvE_clEvENKUlvE_clEvEUldE_St5arrayIPcLm2EEEEviT0_T1_)
        /*0014*/ 	.word	0x00000000


	//----- nvinfo : EIATTR_REGCOUNT
	.align		4
.L_45:
        /*0018*/ 	.byte	0x04, 0x2f
        /*001a*/ 	.short	(.L_47 - .L_46)
	.align		4
.L_46:
        /*001c*/ 	.word	index@(_ZN2at6native29vectorized_elementwise_kernelILi4EZZZNS0_16ceil_kernel_cudaERNS_18TensorIteratorBaseEENKUlvE_clEvENKUlvE_clEvEUldE_St5arrayIPcLm2EEEEviT0_T1_)
        /*0020*/ 	.word	0x00000020


	//----- nvinfo : EIATTR_FRAME_SIZE
	.align		4
.L_47:
        /*0024*/ 	.byte	0x04, 0x11
        /*0026*/ 	.short	(.L_49 - .L_48)
	.align		4
.L_48:
        /*0028*/ 	.word	index@(_ZN2at6native29vectorized_elementwise_kernelILi4EZZZNS0_16ceil_kernel_cudaERNS_18TensorIteratorBaseEENKUlvE_clEvENKUlvE_clEvEUldE_St5arrayIPcLm2EEEEviT0_T1_)
        /*002c*/ 	.word	0x00000000


	//----- nvinfo : EIATTR_REGCOUNT
	.align		4
.L_49:
        /*0030*/ 	.byte	0x04, 0x2f
        /*0032*/ 	.short	(.L_51 - .L_50)
	.align		4
.L_50:
        /*0034*/ 	.word	index@(_ZN2at6native29vectorized_elementwise_kernelILi2EZZZNS0_16ceil_kernel_cudaERNS_18TensorIteratorBaseEENKUlvE_clEvENKUlvE_clEvEUldE_St5arrayIPcLm2EEEEviT0_T1_)
        /*0038*/ 	.word	0x00000020


	//----- nvinfo : EIATTR_FRAME_SIZE
	.align		4
.L_51:
        /*003c*/ 	.byte	0x04, 0x11
        /*003e*/ 	.short	(.L_53 - .L_52)
	.align		4
.L_52:
        /*0040*/ 	.word	index@(_ZN2at6native29vectorized_elementwise_kernelILi2EZZZNS0_16ceil_kernel_cudaERNS_18TensorIteratorBaseEENKUlvE_clEvENKUlvE_clEvEUldE_St5arrayIPcLm2EEEEviT0_T1_)
        /*0044*/ 	.word	0x00000000


	//----- nvinfo : EIATTR_REGCOUNT
	.align		4
.L_53:
        /*0048*/ 	.byte	0x04, 0x2f
        /*004a*/ 	.short	(.L_55 - .L_54)
	.align		4
.L_54:
        /*004c*/ 	.word	index@(_ZN2at6native27unrolled_elementwise_kernelIZZZNS0_16ceil_kernel_cudaERNS_18TensorIteratorBaseEENKUlvE_clEvENKUlvE_clEvEUldE_St5arrayIPcLm2EELi4E23TrivialOffsetCalculatorILi1EjESB_NS0_6memory15LoadWithoutCastENSC_16StoreWithoutCastEEEviT_T0_T2_T3_T4_T5_)
        /*0050*/ 	.word	0x00000016


	//----- nvinfo : EIATTR_FRAME_SIZE
	.align		4
.L_55:
        /*0054*/ 	.byte	0x04, 0x11
        /*0056*/ 	.short	(.L_57 - .L_56)
	.align		4
.L_56:
        /*0058*/ 	.word	index@(_ZN2at6native27unrolled_elementwise_kernelIZZZNS0_16ceil_kernel_cudaERNS_18TensorIteratorBaseEENKUlvE_clEvENKUlvE_clEvEUldE_St5arrayIPcLm2EELi4E23TrivialOffsetCalculatorILi1EjESB_NS0_6memory15LoadWithoutCastENSC_16StoreWithoutCastEEEviT_T0_T2_T3_T4_T5_)
        /*005c*/ 	.word	0x00000000


	//----- nvinfo : EIATTR_REGCOUNT
	.align		4
.L_57:
        /*0060*/ 	.byte	0x04, 0x2f
        /*0062*/ 	.short	(.L_59 - .L_58)
	.align		4
.L_58:
        /*0064*/ 	.word	index@(_ZN2at6native18elementwise_kernelILi128ELi2EZNS0_22gpu_kernel_impl_nocastIZZZNS0_16ceil_kernel_cudaERNS_18TensorIteratorBaseEENKUlvE_clEvENKUlvE_clEvEUldE_EEvS4_RKT_EUliE_EEviT1_)
        /*0068*/ 	.word	0x00000014


	//----- nvinfo : EIATTR_FRAME_SIZE
	.align		4
.L_59:
        /*006c*/ 	.byte	0x04, 0x11
        /*006e*/ 	.short	(.L_61 - .L_60)
	.align		4
.L_60:
        /*0070*/ 	.word	index@(_ZN2at6native18elementwise_kernelILi128ELi2EZNS0_22gpu_kernel_impl_nocastIZZZNS0_16ceil_kernel_cudaERNS_18TensorIteratorBaseEENKUlvE_clEvENKUlvE_clEvEUldE_EEvS4_RKT_EUliE_EEviT1_)
        /*0074*/ 	.word	0x00000000


	//----- nvinfo : EIATTR_REGCOUNT
	.align		4
.L_61:
        /*0078*/ 	.byte	0x04, 0x2f
        /*007a*/ 	.short	(.L_63 - .L_62)
	.align		4
.L_62:
        /*007c*/ 	.word	index@(_ZN2at6native27unrolled_elementwise_kernelIZZZNS0_16ceil_kernel_cudaERNS_18TensorIteratorBaseEENKUlvE_clEvENKUlvE_clEvEUldE_St5arrayIPcLm2EELi4E23TrivialOffsetCalculatorILi1EjESB_NS0_6memory12LoadWithCastILi1EEENSC_13StoreWithCastILi1EEEEEviT_T0_T2_T3_T4_T5_)
        /*0080*/ 	.word	0x00000024


	//----- nvinfo : EIATTR_FRAME_SIZE
	.align		4
.L_63:
        /*0084*/ 	.byte	0x04, 0x11
        /*0086*/ 	.short	(.L_65 - .L_64)
	.align		4
.L_64:
        /*0088*/ 	.word	index@(_ZN2at6native27unrolled_elementwise_kernelIZZZNS0_16ceil_kernel_cudaERNS_18TensorIteratorBaseEENKUlvE_clEvENKUlvE_clEvEUldE_St5arrayIPcLm2EELi4E23TrivialOffsetCalculatorILi1EjESB_NS0_6memory12LoadWithCastILi1EEENSC_13StoreWithCastILi1EEEEEviT_T0_T2_T3_T4_T5_)
        /*008c*/ 	.word	0x00000000


	//----- nvinfo : EIATTR_REGCOUNT
	.align		4
.L_65:
        /*0090*/ 	.byte	0x04, 0x2f
        /*0092*/ 	.short	(.L_67 - .L_66)
	.align		4
.L_66:
        /*0094*/ 	.word	index@(_ZN2at6native18elementwise_kernelILi128ELi4EZNS0_15gpu_kernel_implIZZZNS0_16ceil_kernel_cudaERNS_18TensorIteratorBaseEENKUlvE_clEvENKUlvE_clEvEUldE_EEvS4_RKT_EUliE_EEviT1_)
        /*0098*/ 	.word	0x00000018


	//----- nvinfo : EIATTR_FRAME_SIZE
	.align		4
.L_67:
        /*009c*/ 	.byte	0x04, 0x11
        /*009e*/ 	.short	(.L_69 - .L_68)
	.align		4
.L_68:
        /*00a0*/ 	.word	index@(_ZN2at6native18elementwise_kernelILi128ELi4EZNS0_15gpu_kernel_implIZZZNS0_16ceil_kernel_cudaERNS_18TensorIteratorBaseEENKUlvE_clEvENKUlvE_clEvEUldE_EEvS4_RKT_EUliE_EEviT1_)
        /*00a4*/ 	.word	0x00000000


	//----- nvinfo : EIATTR_REGCOUNT
	.align		4
.L_69:
        /*00a8*/ 	.byte	0x04, 0x2f
        /*00aa*/ 	.short	(.L_71 - .L_70)
	.align		4
.L_70:
        /*00ac*/ 	.word	index@(_ZN2at6native29vectorized_elementwise_kernelILi8EZZZNS0_16ceil_kernel_cudaERNS_18TensorIteratorBaseEENKUlvE_clEvENKUlvE0_clEvEUlfE_St5arrayIPcLm2EEEEviT0_T1_)
        /*00b0*/ 	.word	0x00000020


	//----- nvinfo : EIATTR_FRAME_SIZE
	.align		4
.L_71:
        /*00b4*/ 	.byte	0x04, 0x11
        /*00b6*/ 	.short	(.L_73 - .L_72)
	.align		4
.L_72:
        /*00b8*/ 	.word	index@(_ZN2at6native29vectorized_elementwise_kernelILi8EZZZNS0_16ceil_kernel_cudaERNS_18TensorIteratorBaseEENKUlvE_clEvENKUlvE0_clEvEUlfE_St5arrayIPcLm2EEEEviT0_T1_)
        /*00bc*/ 	.word	0x00000000


	//----- nvinfo : EIATTR_REGCOUNT
	.align		4
.L_73:
        /*00c0*/ 	.byte	0x04, 0x2f
        /*00c2*/ 	.short	(.L_75 - .L_74)
	.align		4
.L_74:
        /*00c4*/ 	.word	index@(_ZN2at6native29vectorized_elementwise_kernelILi4EZZZNS0_16ceil_kernel_cudaERNS_18TensorIteratorBaseEENKUlvE_clEvENKUlvE0_clEvEUlfE_St5arrayIPcLm2EEEEviT0_T1_)
        /*00c8*/ 	.word	0x00000020


	//----- nvinfo : EIATTR_FRAME_SIZE
	.align		4
.L_75:
        /*00cc*/ 	.byte	0x04, 0x11
        /*00ce*/ 	.short	(.L_77 - .L_76)
	.align		4
.L_76:
        /*00d0*/ 	.word	index@(_ZN2at6native29vectorized_elementwise_kernelILi4EZZZNS0_16ceil_kernel_cudaERNS_18TensorIteratorBaseEENKUlvE_clEvENKUlvE0_clEvEUlfE_St5arrayIPcLm2EEEEviT0_T1_)
        /*00d4*/ 	.word	0x00000000


	//----- nvinfo : EIATTR_REGCOUNT
	.align		4
.L_77:
        /*00d8*/ 	.byte	0x04, 0x2f
        /*00da*/ 	.short	(.L_79 - .L_78)
	.align		4
.L_78:
        /*00dc*/ 	.word	index@(_ZN2at6native29vectorized_elementwise_kernelILi2EZZZNS0_16ceil_kernel_cudaERNS_18TensorIteratorBaseEENKUlvE_clEvENKUlvE0_clEvEUlfE_St5arrayIPcLm2EEEEviT0_T1_)
        /*00e0*/ 	.word	0x00000020


	//----- nvinfo : EIATTR_FRAME_SIZE
	.align		4
.L_79:
        /*00e4*/ 	.byte	0x04, 0x11
        /*00e6*/ 	.short	(.L_81 - .L_80)
	.align		4
.L_80:
        /*00e8*/ 	.word	index@(_ZN2at6native29vectorized_elementwise_kernelILi2EZZZNS0_16ceil_kernel_cudaERNS_18TensorIteratorBaseEENKUlvE_clEvENKUlvE0_clEvEUlfE_St5arrayIPcLm2EEEEviT0_T1_)
        /*00ec*/ 	.word	0x00000000


	//----- nvinfo : EIATTR_REGCOUNT
	.align		4
.L_81:
        /*00f0*/ 	.byte	0x04, 0x2f
        /*00f2*/ 	.short	(.L_83 - .L_82)
	.align		4
.L_82:
        /*00f4*/ 	.word	index@(_ZN2at6native27unrolled_elementwise_kernelIZZZNS0_16ceil_kernel_cudaERNS_18TensorIteratorBaseEENKUlvE_clEvENKUlvE0_clEvEUlfE_St5arrayIPcLm2EELi4E23TrivialOffsetCalculatorILi1EjESB_NS0_6memory15LoadWithoutCastENSC_16StoreWithoutCastEEEviT_T0_T2_T3_T4_T5_)
        /*00f8*/ 	.word	0x00000018


	//----- nvinfo : EIATTR_FRAME_SIZE
	.align		4
.L_83:
        /*00fc*/ 	.byte	0x04, 0x11
        /*00fe*/ 	.short	(.L_85 - .L_84)
	.align		4
.L_84:
        /*0100*/ 	.word	index@(_ZN2at6native27unrolled_elementwise_kernelIZZZNS0_16ceil_kernel_cudaERNS_18TensorIteratorBaseEENKUlvE_clEvENKUlvE0_clEvEUlfE_St5arrayIPcLm2EELi4E23TrivialOffsetCalculatorILi1EjESB_NS0_6memory15LoadWithoutCastENSC_16StoreWithoutCastEEEviT_T0_T2_T3_T4_T5_)
        /*0104*/ 	.word	0x00000000


	//----- nvinfo : EIATTR_REGCOUNT
	.align		4
.L_85:
        /*0108*/ 	.byte	0x04, 0x2f
        /*010a*/ 	.short	(.L_87 - .L_86)
	.align		4
.L_86:
        /*010c*/ 	.word	index@(_ZN2at6native18elementwise_kernelILi128ELi2EZNS0_22gpu_kernel_impl_nocastIZZZNS0_16ceil_kernel_cudaERNS_18TensorIteratorBaseEENKUlvE_clEvENKUlvE0_clEvEUlfE_EEvS4_RKT_EUliE_EEviT1_)
        /*0110*/ 	.word	0x00000014


	//----- nvinfo : EIATTR_FRAME_SIZE
	.align		4
.L_87:
        /*0114*/ 	.byte	0x04, 0x11
        /*0116*/ 	.short	(.L_89 - .L_88)
	.align		4
.L_88:
        /*0118*/ 	.word	index@(_ZN2at6native18elementwise_kernelILi128ELi2EZNS0_22gpu_kernel_impl_nocastIZZZNS0_16ceil_kernel_cudaERNS_18TensorIteratorBaseEENKUlvE_clEvENKUlvE0_clEvEUlfE_EEvS4_RKT_EUliE_EEviT1_)
        /*011c*/ 	.word	0x00000000


	//----- nvinfo : EIATTR_REGCOUNT
	.align		4
.L_89:
        /*0120*/ 	.byte	0x04, 0x2f
        /*0122*/ 	.short	(.L_91 - .L_90)
	.align		4
.L_90:
        /*0124*/ 	.word	index@(_ZN2at6native27unrolled_elementwise_kernelIZZZNS0_16ceil_kernel_cudaERNS_18TensorIteratorBaseEENKUlvE_clEvENKUlvE0_clEvEUlfE_St5arrayIPcLm2EELi4E23TrivialOffsetCalculatorILi1EjESB_NS0_6memory12LoadWithCastILi1EEENSC_13StoreWithCastILi1EEEEEviT_T0_T2_T3_T4_T5_)
        /*0128*/ 	.word	0x0000001e


	//----- nvinfo : EIATTR_FRAME_SIZE
	.align		4
.L_91:
        /*012c*/ 	.byte	0x04, 0x11
        /*012e*/ 	.short	(.L_93 - .L_92)
	.align		4
.L_92:
        /*0130*/ 	.word	index@(_ZN2at6native27unrolled_elementwise_kernelIZZZNS0_16ceil_kernel_cudaERNS_18TensorIteratorBaseEENKUlvE_clEvENKUlvE0_clEvEUlfE_St5arrayIPcLm2EELi4E23TrivialOffsetCalculatorILi1EjESB_NS0_6memory12LoadWithCastILi1EEENSC_13StoreWithCastILi1EEEEEviT_T0_T2_T3_T4_T5_)
        /*0134*/ 	.word	0x00000000


	//----- nvinfo : EIATTR_REGCOUNT
	.align		4
.L_93:
        /*0138*/ 	.byte	0x04, 0x2f
        /*013a*/ 	.short	(.L_95 - .L_94)
	.align		4
.L_94:
        /*013c*/ 	.word	index@(_ZN2at6native18elementwise_kernelILi128ELi4EZNS0_15gpu_kernel_implIZZZNS0_16ceil_kernel_cudaERNS_18TensorIteratorBaseEENKUlvE_clEvENKUlvE0_clEvEUlfE_EEvS4_RKT_EUliE_EEviT1_)
        /*0140*/ 	.word	0x00000018


	//----- nvinfo : EIATTR_FRAME_SIZE
	.align		4
.L_95:
        /*0144*/ 	.byte	0x04, 0x11
        /*0146*/ 	.short	(.L_97 - .L_96)
	.align		4
.L_96:
        /*0148*/ 	.word	index@(_ZN2at6native18elementwise_kernelILi128ELi4EZNS0_15gpu_kernel_implIZZZNS0_16ceil_kernel_cudaERNS_18TensorIteratorBaseEENKUlvE_clEvENKUlvE0_clEvEUlfE_EEvS4_RKT_EUliE_EEviT1_)
        /*014c*/ 	.word	0x00000000


	//----- nvinfo : EIATTR_REGCOUNT
	.align		4
.L_97:
        /*0150*/ 	.byte	0x04, 0x2f
        /*0152*/ 	.short	(.L_99 - .L_98)
	.align		4
.L_98:
        /*0154*/ 	.word	index@(_ZN2at6native29vectorized_elementwise_kernelILi8EZZZNS0_16ceil_kernel_cudaERNS_18TensorIteratorBaseEENKUlvE_clEvENKUlvE1_clEvEUlN3c104HalfEE_St5arrayIPcLm2EEEEviT0_T1_)
        /*0158*/ 	.word	0x00000020


	//----- nvinfo : EIATTR_FRAME_SIZE
	.align		4
.L_99:
        /*015c*/ 	.byte	0x04, 0x11
        /*015e*/ 	.short	(.L_101 - .L_100)
	.align		4
.L_100:
        /*0160*/ 	.word	index@(_ZN2at6native29vectorized_elementwise_kernelILi8EZZZNS0_16ceil_kernel_cudaERNS_18TensorIteratorBaseEENKUlvE_clEvENKUlvE1_clEvEUlN3c104HalfEE_St5arrayIPcLm2EEEEviT0_T1_)
        /*0164*/ 	.word	0x00000000


	//----- nvinfo : EIATTR_REGCOUNT
	.align		4
.L_101:
        /*0168*/ 	.byte	0x04, 0x2f
        /*016a*/ 	.short	(.L_103 - .L_102)
	.align		4
.L_102:
        /*016c*/ 	.word	index@(_ZN2at6native29vectorized_elementwise_kernelILi4EZZZNS0_16ceil_kernel_cudaERNS_18TensorIteratorBaseEENKUlvE_clEvENKUlvE1_clEvEUlN3c104HalfEE_St5arrayIPcLm2EEEEviT0_T1_)
        /*0170*/ 	.word	0x00000020


	//----- nvinfo : EIATTR_FRAME_SIZE
	.align		4
.L_103:
        /*0174*/ 	.byte	0x04, 0x11
        /*0176*/ 	.short	(.L_105 - .L_104)
	.align		4
.L_104:
        /*0178*/ 	.word	index@(_ZN2at6native29vectorized_elementwise_kernelILi4EZZZNS0_16ceil_kernel_cudaERNS_18TensorIteratorBaseEENKUlvE_clEvENKUlvE1_clEvEUlN3c104HalfEE_St5arrayIPcLm2EEEEviT0_T1_)
        /*017c*/ 	.word	0x00000000


	//----- nvinfo : EIATTR_REGCOUNT
	.align		4
.L_105:
        /*0180*/ 	.byte	0x04, 0x2f
        /*0182*/ 	.short	(.L_107 - .L_106)
	.align		4
.L_106:
        /*0184*/ 	.word	index@(_ZN2at6native29vectorized_elementwise_kernelILi2EZZZNS0_16ceil_kernel_cudaERNS_18TensorIteratorBaseEENKUlvE_clEvENKUlvE1_clEvEUlN3c104HalfEE_St5arrayIPcLm2EEEEviT0_T1_)
        /*0188*/ 	.word	0x00000020


	//----- nvinfo : EIATTR_FRAME_SIZE
	.align		4
.L_107:
        /*018c*/ 	.byte	0x04, 0x11
        /*018e*/ 	.short	(.L_109 - .L_108)
	.align		4
.L_108:
        /*0190*/ 	.word	index@(_ZN2at6native29vectorized_elementwise_kernelILi2EZZZNS0_16ceil_kernel_cudaERNS_18TensorIteratorBaseEENKUlvE_clEvENKUlvE1_clEvEUlN3c104HalfEE_St5arrayIPcLm2EEEEviT0_T1_)
        /*0194*/ 	.word	0x00000000


	//----- nvinfo : EIATTR_REGCOUNT
	.align		4
.L_109:
        /*0198*/ 	.byte	0x04, 0x2f
        /*019a*/ 	.short	(.L_111 - .L_110)
	.align		4
.L_110:
        /*019c*/ 	.word	index@(_ZN2at6native27unrolled_elementwise_kernelIZZZNS0_16ceil_kernel_cudaERNS_18TensorIteratorBaseEENKUlvE_clEvENKUlvE1_clEvEUlN3c104HalfEE_St5arrayIPcLm2EELi4E23TrivialOffsetCalculatorILi1EjESD_NS0_6memory15LoadWithoutCastENSE_16StoreWithoutCastEEEviT_T0_T2_T3_T4_T5_)
        /*01a0*/ 	.word	0x00000018


	//----- nvinfo : EIATTR_FRAME_SIZE
	.align		4
.L_111:
        /*01a4*/ 	.byte	0x04, 0x11
        /*01a6*/ 	.short	(.L_113 - .L_112)
	.align		4
.L_112:
        /*01a8*/ 	.word	index@(_ZN2at6native27unrolled_elementwise_kernelIZZZNS0_16ceil_kernel_cudaERNS_18TensorIteratorBaseEENKUlvE_clEvENKUlvE1_clEvEUlN3c104HalfEE_St5arrayIPcLm2EELi4E23TrivialOffsetCalculatorILi1EjESD_NS0_6memory15LoadWithoutCastENSE_16StoreWithoutCastEEEviT_T0_T2_T3_T4_T5_)
        /*01ac*/ 	.word	0x00000000


	//----- nvinfo : EIATTR_REGCOUNT
	.align		4
.L_113:
        /*01b0*/ 	.byte	0x04, 0x2f
        /*01b2*/ 	.short	(.L_115 - .L_114)
	.align		4
.L_114:
        /*01b4*/ 	.word	index@(_ZN2at6native18elementwise_kernelILi128ELi4EZNS0_22gpu_kernel_impl_nocastIZZZNS0_16ceil_kernel_cudaERNS_18TensorIteratorBaseEENKUlvE_clEvENKUlvE1_clEvEUlN3c104HalfEE_EEvS4_RKT_EUliE_EEviT1_)
        /*01b8*/ 	.word	0x00000014


	//----- nvinfo : EIATTR_FRAME_SIZE
	.align		4
.L_115:
        /*01bc*/ 	.byte	0x04, 0x11
        /*01be*/ 	.short	(.L_117 - .L_116)
	.align		4
.L_116:
        /*01c0*/ 	.word	index@(_ZN2at6native18elementwise_kernelILi128ELi4EZNS0_22gpu_kernel_impl_nocastIZZZNS0_16ceil_kernel_cudaERNS_18TensorIteratorBaseEENKUlvE_clEvENKUlvE1_clEvEUlN3c104HalfEE_EEvS4_RKT_EUliE_EEviT1_)
        /*01c4*/ 	.word	0x00000000


	//----- nvinfo : EIATTR_REGCOUNT
	.align		4
.L_117:
        /*01c8*/ 	.byte	0x04, 0x2f
        /*01ca*/ 	.short	(.L_119 - .L_118)
	.align		4
.L_118:
        /*01cc*/ 	.word	index@(_ZN2at6native27unrolled_elementwise_kernelIZZZNS0_16ceil_kernel_cudaERNS_18TensorIteratorBaseEENKUlvE_clEvENKUlvE1_clEvEUlN3c104HalfEE_St5arrayIPcLm2EELi4E23TrivialOffsetCalculatorILi1EjESD_NS0_6memory12LoadWithCastILi1EEENSE_13StoreWithCastILi1EEEEEviT_T0_T2_T3_T4_T5_)
        /*01d0*/ 	.word	0x0000001c


	//----- nvinfo : EIATTR_FRAME_SIZE
	.align		4
.L_119:
        /*01d4*/ 	.byte	0x04, 0x11
        /*01d6*/ 	.short	(.L_121 - .L_120)
	.align		4
.L_120:
        /*01d8*/ 	.word	index@(_ZN2at6native27unrolled_elementwise_kernelIZZZNS0_16ceil_kernel_cudaERNS_18TensorIteratorBaseEENKUlvE_clEvENKUlvE1_clEvEUlN3c104HalfEE_St5arrayIPcLm2EELi4E23TrivialOffsetCalculatorILi1EjESD_NS0_6memory12LoadWithCastILi1EEENSE_13StoreWithCastILi1EEEEEviT_T0_T2_T3_T4_T5_)
        /*01dc*/ 	.word	0x00000000


	//----- nvinfo : EIATTR_REGCOUNT
	.align		4
.L_121:
        /*01e0*/ 	.byte	0x04, 0x2f
        /*01e2*/ 	.short	(.L_123 - .L_122)
	.align		4
.L_122:
        /*01e4*/ 	.word	index@(_ZN2at6native18elementwise_kernelILi128ELi4EZNS0_15gpu_kernel_implIZZZNS0_16ceil_kernel_cudaERNS_18TensorIteratorBaseEENKUlvE_clEvENKUlvE1_clEvEUlN3c104HalfEE_EEvS4_RKT_EUliE_EEviT1_)
        /*01e8*/ 	.word	0x00000018


	//----- nvinfo : EIATTR_FRAME_SIZE
	.align		4
.L_123:
        /*01ec*/ 	.byte	0x04, 0x11
        /*01ee*/ 	.short	(.L_125 - .L_124)
	.align		4
.L_124:
        /*01f0*/ 	.word	index@(_ZN2at6native18elementwise_kernelILi128ELi4EZNS0_15gpu_kernel_implIZZZNS0_16ceil_kernel_cudaERNS_18TensorIteratorBaseEENKUlvE_clEvENKUlvE1_clEvEUlN3c104HalfEE_EEvS4_RKT_EUliE_EEviT1_)
        /*01f4*/ 	.word	0x00000000


	//----- nvinfo : EIATTR_REGCOUNT
	.align		4
.L_125:
        /*01f8*/ 	.byte	0x04, 0x2f
        /*01fa*/ 	.short	(.L_127 - .L_126)
	.align		4
.L_126:
        /*01fc*/ 	.word	index@(_ZN2at6native29vectorized_elementwise_kernelILi8EZZZNS0_16ceil_kernel_cudaERNS_18TensorIteratorBaseEENKUlvE_clEvENKUlvE2_clEvEUlN3c108BFloat16EE_St5arrayIPcLm2EEEEviT0_T1_)
        /*0200*/ 	.word	0x00000020


	//----- nvinfo : EIATTR_FRAME_SIZE
	.align		4
.L_127:
        /*0204*/ 	.byte	0x04, 0x11
        /*0206*/ 	.short	(.L_129 - .L_128)
	.align		4
.L_128:
        /*0208*/ 	.word	index@(_ZN2at6native29vectorized_elementwise_kernelILi8EZZZNS0_16ceil_kernel_cudaERNS_18TensorIteratorBaseEENKUlvE_clEvENKUlvE2_clEvEUlN3c108BFloat16EE_St5arrayIPcLm2EEEEviT0_T1_)
        /*020c*/ 	.word	0x00000000


	//----- nvinfo : EIATTR_REGCOUNT
	.align		4
.L_129:
        /*0210*/ 	.byte	0x04, 0x2f
        /*0212*/ 	.short	(.L_131 - .L_130)
	.align		4
.L_130:
        /*0214*/ 	.word	index@(_ZN2at6native29vectorized_elementwise_kernelILi4EZZZNS0_16ceil_kernel_cudaERNS_18TensorIteratorBaseEENKUlvE_clEvENKUlvE2_clEvEUlN3c108BFloat16EE_St5arrayIPcLm2EEEEviT0_T1_)
        /*0218*/ 	.word	0x00000020


	//----- nvinfo : EIATTR_FRAME_SIZE
	.align		4
.L_131:
        /*021c*/ 	.byte	0x04, 0x11
        /*021e*/ 	.short	(.L_133 - .L_132)
	.align		4
.L_132:
        /*0220*/ 	.word	index@(_ZN2at6native29vectorized_elementwise_kernelILi4EZZZNS0_16ceil_kernel_cudaERNS_18TensorIteratorBaseEENKUlvE_clEvENKUlvE2_clEvEUlN3c108BFloat16EE_St5arrayIPcLm2EEEEviT0_T1_)
        /*0224*/ 	.word	0x00000000


	//----- nvinfo : EIATTR_REGCOUNT
	.align		4
.L_133:
        /*0228*/ 	.byte	0x04, 0x2f
        /*022a*/ 	.short	(.L_135 - .L_134)
	.align		4
.L_134:
        /*022c*/ 	.word	index@(_ZN2at6native29vectorized_elementwise_kernelILi2EZZZNS0_16ceil_kernel_cudaERNS_18TensorIteratorBaseEENKUlvE_clEvENKUlvE2_clEvEUlN3c108BFloat16EE_St5arrayIPcLm2EEEEviT0_T1_)
        /*0230*/ 	.word	0x00000020


	//----- nvinfo : EIATTR_FRAME_SIZE
	.align		4
.L_135:
        /*0234*/ 	.byte	0x04, 0x11
        /*0236*/ 	.short	(.L_137 - .L_136)
	.align		4
.L_136:
        /*0238*/ 	.word	index@(_ZN2at6native29vectorized_elementwise_kernelILi2EZZZNS0_16ceil_kernel_cudaERNS_18TensorIteratorBaseEENKUlvE_clEvENKUlvE2_clEvEUlN3c108BFloat16EE_St5arrayIPcLm2EEEEviT0_T1_)
        /*023c*/ 	.word	0x00000000


	//----- nvinfo : EIATTR_REGCOUNT
	.align		4
.L_137:
        /*0240*/ 	.byte	0x04, 0x2f
        /*0242*/ 	.short	(.L_139 - .L_138)
	.align		4
.L_138:
        /*0244*/ 	.word	index@(_ZN2at6native27unrolled_elementwise_kernelIZZZNS0_16ceil_kernel_cudaERNS_18TensorIteratorBaseEENKUlvE_clEvENKUlvE2_clEvEUlN3c108BFloat16EE_St5arrayIPcLm2EELi4E23TrivialOffsetCalculatorILi1EjESD_NS0_6memory15LoadWithoutCastENSE_16StoreWithoutCastEEEviT_T0_T2_T3_T4_T5_)
        /*0248*/ 	.word	0x00000018


	//----- nvinfo : EIATTR_FRAME_SIZE
	.align		4
.L_139:
        /*024c*/ 	.byte	0x04, 0x11
        /*024e*/ 	.short	(.L_141 - .L_140)
	.align		4
.L_140:
        /*0250*/ 	.word	index@(_ZN2at6native27unrolled_elementwise_kernelIZZZNS0_16ceil_kernel_cudaERNS_18TensorIteratorBaseEENKUlvE_clEvENKUlvE2_clEvEUlN3c108BFloat16EE_St5arrayIPcLm2EELi4E23TrivialOffsetCalculatorILi1EjESD_NS0_6memory15LoadWithoutCastENSE_16StoreWithoutCastEEEviT_T0_T2_T3_T4_T5_)
        /*0254*/ 	.word	0x00000000


	//----- nvinfo : EIATTR_REGCOUNT
	.align		4
.L_141:
        /*0258*/ 	.byte	0x04, 0x2f
        /*025a*/ 	.short	(.L_143 - .L_142)
	.align		4
.L_142:
        /*025c*/ 	.word	index@(_ZN2at6native18elementwise_kernelILi128ELi4EZNS0_22gpu_kernel_impl_nocastIZZZNS0_16ceil_kernel_cudaERNS_18TensorIteratorBaseEENKUlvE_clEvENKUlvE2_clEvEUlN3c108BFloat16EE_EEvS4_RKT_EUliE_EEviT1_)
        /*0260*/ 	.word	0x00000014


	//----- nvinfo : EIATTR_FRAME_SIZE
	.align		4
.L_143:
        /*0264*/ 	.byte	0x04, 0x11
        /*0266*/ 	.short	(.L_145 - .L_144)
	.align		4
.L_144:
        /*0268*/ 	.word	index@(_ZN2at6native18elementwise_kernelILi128ELi4EZNS0_22gpu_kernel_impl_nocastIZZZNS0_16ceil_kernel_cudaERNS_18TensorIteratorBaseEENKUlvE_clEvENKUlvE2_clEvEUlN3c108BFloat16EE_EEvS4_RKT_EUliE_EEviT1_)
        /*026c*/ 	.word	0x00000000


	//----- nvinfo : EIATTR_REGCOUNT
	.align		4
.L_145:
        /*0270*/ 	.byte	0x04, 0x2f
        /*0272*/ 	.short	(.L_147 - .L_146)
	.align		4
.L_146:
        /*0274*/ 	.word	index@(_ZN2at6native27unrolled_elementwise_kernelIZZZNS0_16ceil_kernel_cudaERNS_18TensorIteratorBaseEENKUlvE_clEvENKUlvE2_clEvEUlN3c108BFloat16EE_St5arrayIPcLm2EELi4E23TrivialOffsetCalculatorILi1EjESD_NS0_6memory12LoadWithCastILi1EEENSE_13StoreWithCastILi1EEEEEviT_T0_T2_T3_T4_T5_)
        /*0278*/ 	.word	0x0000001c


	//----- nvinfo : EIATTR_FRAME_SIZE
	.align		4
.L_147:
        /*027c*/ 	.byte	0x04, 0x11
        /*027e*/ 	.short	(.L_149 - .L_148)
	.align		4
.L_148:
        /*0280*/ 	.word	index@(_ZN2at6native27unrolled_elementwise_kernelIZZZNS0_16ceil_kernel_cudaERNS_18TensorIteratorBaseEENKUlvE_clEvENKUlvE2_clEvEUlN3c108BFloat16EE_St5arrayIPcLm2EELi4E23TrivialOffsetCalculatorILi1EjESD_NS0_6memory12LoadWithCastILi1EEENSE_13StoreWithCastILi1EEEEEviT_T0_T2_T3_T4_T5_)
        /*0284*/ 	.word	0x00000000


	//----- nvinfo : EIATTR_REGCOUNT
	.align		4
.L_149:
        /*0288*/ 	.byte	0x04, 0x2f
        /*028a*/ 	.short	(.L_151 - .L_150)
	.align		4
.L_150:
        /*028c*/ 	.word	index@(_ZN2at6native18elementwise_kernelILi128ELi4EZNS0_15gpu_kernel_implIZZZNS0_16ceil_kernel_cudaERNS_18TensorIteratorBaseEENKUlvE_clEvENKUlvE2_clEvEUlN3c108BFloat16EE_EEvS4_RKT_EUliE_EEviT1_)
        /*0290*/ 	.word	0x00000018


	//----- nvinfo : EIATTR_FRAME_SIZE
	.align		4
.L_151:
        /*0294*/ 	.byte	0x04, 0x11
        /*0296*/ 	.short	(.L_153 - .L_152)
	.align		4
.L_152:
        /*0298*/ 	.word	index@(_ZN2at6native18elementwise_kernelILi128ELi4EZNS0_15gpu_kernel_implIZZZNS0_16ceil_kernel_cudaERNS_18TensorIteratorBaseEENKUlvE_clEvENKUlvE2_clEvEUlN3c108BFloat16EE_EEvS4_RKT_EUliE_EEviT1_)
        /*029c*/ 	.word	0x00000000


	//----- nvinfo : EIATTR_REGCOUNT
	.align		4
.L_153:
        /*02a0*/ 	.byte	0x04, 0x2f
        /*02a2*/ 	.short	(.L_155 - .L_154)
	.align		4
.L_154:
        /*02a4*/ 	.word	index@(_ZN2at6native29vectorized_elementwise_kernelILi8EZZZNS0_16frac_kernel_cudaERNS_18TensorIteratorBaseEENKUlvE_clEvENKUlvE_clEvEUldE_St5arrayIPcLm2EEEEviT0_T1_)
        /*02a8*/ 	.word	0x00000020


	//----- nvinfo : EIATTR_FRAME_SIZE
	.align		4
.L_155:
        /*02ac*/ 	.byte	0x04, 0x11
        /*02ae*/ 	.short	(.L_157 - .L_156)
	.align		4
.L_156:
        /*02b0*/ 	.word	index@(_ZN2at6native29vectorized_elementwise_kernelILi8EZZZNS0_16frac_kernel_cudaERNS_18TensorIteratorBaseEENKUlvE_clEvENKUlvE_clEvEUldE_St5arrayIPcLm2EEEEviT0_T1_)
        /*02b4*/ 	.word	0x00000000


	//----- nvinfo : EIATTR_REGCOUNT
	.align		4
.L_157:
        /*02b8*/ 	.byte	0x04, 0x2f
        /*02ba*/ 	.short	(.L_159 - .L_158)
	.align		4
.L_158:
        /*02bc*/ 	.word	index@(_ZN2at6native29vectorized_elementwise_kernelILi4EZZZNS0_16frac_kernel_cudaERNS_18TensorIteratorBaseEENKUlvE_clEvENKUlvE_clEvEUldE_St5arrayIPcLm2EEEEviT0_T1_)
        /*02c0*/ 	.word	0x00000020


	//----- nvinfo : EIATTR_FRAME_SIZE
	.align		4
.L_159:
        /*02c4*/ 	.byte	0x04, 0x11
        /*02c6*/ 	.short	(.L_161 - .L_160)
	.align		4
.L_160:
        /*02c8*/ 	.word	index@(_ZN2at6native29vectorized_elementwise_kernelILi4EZZZNS0_16frac_kernel_cudaERNS_18TensorIteratorBaseEENKUlvE_clEvENKUlvE_clEvEUldE_St5arrayIPcLm2EEEEviT0_T1_)
        /*02cc*/ 	.word	0x00000000


	//----- nvinfo : EIATTR_REGCOUNT
	.align		4
.L_161:
        /*02d0*/ 	.byte	0x04, 0x2f
        /*02d2*/ 	.short	(.L_163 - .L_162)
	.align		4
.L_162:
        /*02d4*/ 	.word	index@(_ZN2at6native29vectorized_elementwise_kernelILi2EZZZNS0_16frac_kernel_cudaERNS_18TensorIteratorBaseEENKUlvE_clEvENKUlvE_clEvEUldE_St5arrayIPcLm2EEEEviT0_T1_)
        /*02d8*/ 	.word	0x00000020


	//----- nvinfo : EIATTR_FRAME_SIZE
	.align		4
.L_163:
        /*02dc*/ 	.byte	0x04, 0x11
        /*02de*/ 	.short	(.L_165 - .L_164)
	.align		4
.L_164:
        /*02e0*/ 	.word	index@(_ZN2at6native29vectorized_elementwise_kernelILi2EZZZNS0_16frac_kernel_cudaERNS_18TensorIteratorBaseEENKUlvE_clEvENKUlvE_clEvEUldE_St5arrayIPcLm2EEEEviT0_T1_)
        /*02e4*/ 	.word	0x00000000


	//----- nvinfo : EIATTR_REGCOUNT
	.align		4
.L_165:
        /*02e8*/ 	.byte	0x04, 0x2f
        /*02ea*/ 	.short	(.L_167 - .L_166)
	.align		4
.L_166:
        /*02ec*/ 	.word	index@(_ZN2at6native27unrolled_elementwise_kernelIZZZNS0_16frac_kernel_cudaERNS_18TensorIteratorBaseEENKUlvE_clEvENKUlvE_clEvEUldE_St5arrayIPcLm2EELi4E23TrivialOffsetCalculatorILi1EjESB_NS0_6memory15LoadWithoutCastENSC_16StoreWithoutCastEEEviT_T0_T2_T3_T4_T5_)
        /*02f0*/ 	.word	0x00000016


	//----- nvinfo : EIATTR_FRAME_SIZE
	.align		4
.L_167:
        /*02f4*/ 	.byte	0x04, 0x11
        /*02f6*/ 	.short	(.L_169 - .L_168)
	.align		4
.L_168:
        /*02f8*/ 	.word	index@(_ZN2at6native27unrolled_elementwise_kernelIZZZNS0_16frac_kernel_cudaERNS_18TensorIteratorBaseEENKUlvE_clEvENKUlvE_clEvEUldE_St5arrayIPcLm2EELi4E23TrivialOffsetCalculatorILi1EjESB_NS0_6memory15LoadWithoutCastENSC_16StoreWithoutCastEEEviT_T0_T2_T3_T4_T5_)
        /*02fc*/ 	.word	0x00000000


	//----- nvinfo : EIATTR_REGCOUNT
	.align		4
.L_169:
        /*0300*/ 	.byte	0x04, 0x2f
        /*0302*/ 	.short	(.L_171 - .L_170)
	.align		4
.L_170:
        /*0304*/ 	.word	index@(_ZN2at6native18elementwise_kernelILi128ELi2EZNS0_22gpu_kernel_impl_nocastIZZZNS0_16frac_kernel_cudaERNS_18TensorIteratorBaseEENKUlvE_clEvENKUlvE_clEvEUldE_EEvS4_RKT_EUliE_EEviT1_)
        /*0308*/ 	.word	0x00000014


	//----- nvinfo : EIATTR_FRAME_SIZE
	.align		4
.L_171:
        /*030c*/ 	.byte	0x04, 0x11
        /*030e*/ 	.short	(.L_173 - .L_172)
	.align		4
.L_172:
        /*0310*/ 	.word	index@(_ZN2at6native18elementwise_kernelILi128ELi2EZNS0_22gpu_kernel_impl_nocastIZZZNS0_16frac_kernel_cudaERNS_18TensorIteratorBaseEENKUlvE_clEvENKUlvE_clEvEUldE_EEvS4_RKT_EUliE_EEviT1_)
        /*0314*/ 	.word	0x00000000


	//----- nvinfo : EIATTR_REGCOUNT
	.align		4
.L_173:
        /*0318*/ 	.byte	0x04, 0x2f
        /*031a*/ 	.short	(.L_175 - .L_174)
	.align		4
.L_174:
        /*031c*/ 	.word	index@(_ZN2at6native27unrolled_elementwise_kernelIZZZNS0_16frac_kernel_cudaERNS_18TensorIteratorBaseEENKUlvE_clEvENKUlvE_clEvEUldE_St5arrayIPcLm2EELi4E23TrivialOffsetCalculatorILi1EjESB_NS0_6memory12LoadWithCastILi1EEENSC_13StoreWithCastILi1EEEEEviT_T0_T2_T3_T4_T5_)
        /*0320*/ 	.word	0x00000022


	//----- nvinfo : EIATTR_FRAME_SIZE
	.align		4
.L_175:
        /*0324*/ 	.byte	0x04, 0x11
        /*0326*/ 	.short	(.L_177 - .L_176)
	.align		4
.L_176:
        /*0328*/ 	.word	index@(_ZN2at6native27unrolled_elementwise_kernelIZZZNS0_16frac_kernel_cudaERNS_18TensorIteratorBaseEENKUlvE_clEvENKUlvE_clEvEUldE_St5arrayIPcLm2EELi4E23TrivialOffsetCalculatorILi1EjESB_NS0_6memory12LoadWithCastILi1EEENSC_13StoreWithCastILi1EEEEEviT_T0_T2_T3_T4_T5_)
        /*032c*/ 	.word	0x00000000


	//----- nvinfo : EIATTR_REGCOUNT
	.align		4
.L_177:
        /*0330*/ 	.byte	0x04, 0x2f
        /*0332*/ 	.short	(.L_179 - .L_178)
	.align		4
.L_178:
        /*0334*/ 	.word	index@(_ZN2at6native18elementwise_kernelILi128ELi4EZNS0_15gpu_kernel_implIZZZNS0_16frac_kernel_cudaERNS_18TensorIteratorBaseEENKUlvE_clEvENKUlvE_clEvEUldE_EEvS4_RKT_EUliE_EEviT1_)
        /*0338*/ 	.word	0x00000018


	//----- nvinfo : EIATTR_FRAME_SIZE
	.align		4
.L_179:
        /*033c*/ 	.byte	0x04, 0x11
        /*033e*/ 	.short	(.L_181 - .L_180)
	.align		4
.L_180:
        /*0340*/ 	.word	index@(_ZN2at6native18elementwise_kernelILi128ELi4EZNS0_15gpu_kernel_implIZZZNS0_16frac_kernel_cudaERNS_18TensorIteratorBaseEENKUlvE_clEvENKUlvE_clEvEUldE_EEvS4_RKT_EUliE_EEviT1_)
        /*0344*/ 	.word	0x00000000


	//----- nvinfo : EIATTR_REGCOUNT
	.align		4
.L_181:
        /*0348*/ 	.byte	0x04, 0x2f
        /*034a*/ 	.short	(.L_183 - .L_182)
	.align		4
.L_182:
        /*034c*/ 	.word	index@(_ZN2at6native29vectorized_elementwise_kernelILi8EZZZNS0_16frac_kernel_cudaERNS_18TensorIteratorBaseEENKUlvE_clEvENKUlvE0_clEvEUlfE_St5arrayIPcLm2EEEEviT0_T1_)
        /*0350*/ 	.word	0x00000020


	//----- nvinfo : EIATTR_FRAME_SIZE
	.align		4
.L_183:
        /*0354*/ 	.byte	0x04, 0x11
        /*0356*/ 	.short	(.L_185 - .L_184)
	.align		4
.L_184:
        /*0358*/ 	.word	index@(_ZN2at6native29vectorized_elementwise_kernelILi8EZZZNS0_16frac_kernel_cudaERNS_18TensorIteratorBaseEENKUlvE_clEvENKUlvE0_clEvEUlfE_St5arrayIPcLm2EEEEviT0_T1_)
        /*035c*/ 	.word	0x00000000


	//----- nvinfo : EIATTR_REGCOUNT
	.align		4
.L_185:
        /*0360*/ 	.byte	0x04, 0x2f
        /*0362*/ 	.short	(.L_187 - .L_186)
	.align		4
.L_186:
        /*0364*/ 	.word	index@(_ZN2at6native29vectorized_elementwise_kernelILi4EZZZNS0_16frac_kernel_cudaERNS_18TensorIteratorBaseEENKUlvE_clEvENKUlvE0_clEvEUlfE_St5arrayIPcLm2EEEEviT0_T1_)
        /*0368*/ 	.word	0x00000020


	//----- nvinfo : EIATTR_FRAME_SIZE
	.align		4
.L_187:
        /*036c*/ 	.byte	0x04, 0x11
        /*036e*/ 	.short	(.L_189 - .L_188)
	.align		4
.L_188:
        /*0370*/ 	.word	index@(_ZN2at6native29vectorized_elementwise_kernelILi4EZZZNS0_16frac_kernel_cudaERNS_18TensorIteratorBaseEENKUlvE_clEvENKUlvE0_clEvEUlfE_St5arrayIPcLm2EEEEviT0_T1_)
        /*0374*/ 	.word	0x00000000


	//----- nvinfo : EIATTR_REGCOUNT
	.align		4
.L_189:
        /*0378*/ 	.byte	0x04, 0x2f
        /*037a*/ 	.short	(.L_191 - .L_190)
	.align		4
.L_190:
        /*037c*/ 	.word	index@(_ZN2at6native29vectorized_elementwise_kernelILi2EZZZNS0_16frac_kernel_cudaERNS_18TensorIteratorBaseEENKUlvE_clEvENKUlvE0_clEvEUlfE_St5arrayIPcLm2EEEEviT0_T1_)
        /*0380*/ 	.word	0x00000020


	//----- nvinfo : EIATTR_FRAME_SIZE
	.align		4
.L_191:
        /*0384*/ 	.byte	0x04, 0x11
        /*0386*/ 	.short	(.L_193 - .L_192)
	.align		4
.L_192:
        /*0388*/ 	.word	index@(_ZN2at6native29vectorized_elementwise_kernelILi2EZZZNS0_16frac_kernel_cudaERNS_18TensorIteratorBaseEENKUlvE_clEvENKUlvE0_clEvEUlfE_St5arrayIPcLm2EEEEviT0_T1_)
        /*038c*/ 	.word	0x00000000


	//----- nvinfo : EIATTR_REGCOUNT
	.align		4
.L_193:
        /*0390*/ 	.byte	0x04, 0x2f
        /*0392*/ 	.short	(.L_195 - .L_194)
	.align		4
.L_194:
        /*0394*/ 	.word	index@(_ZN2at6native27unrolled_elementwise_kernelIZZZNS0_16frac_kernel_cudaERNS_18TensorIteratorBaseEENKUlvE_clEvENKUlvE0_clEvEUlfE_St5arrayIPcLm2EELi4E23TrivialOffsetCalculatorILi1EjESB_NS0_6memory15LoadWithoutCastENSC_16StoreWithoutCastEEEviT_T0_T2_T3_T4_T5_)
        /*0398*/ 	.word	0x00000016


	//----- nvinfo : EIATTR_FRAME_SIZE
	.align		4
.L_195:
        /*039c*/ 	.byte	0x04, 0x11
        /*039e*/ 	.short	(.L_197 - .L_196)
	.align		4
.L_196:
        /*03a0*/ 	.word	index@(_ZN2at6native27unrolled_elementwise_kernelIZZZNS0_16frac_kernel_cudaERNS_18TensorIteratorBaseEENKUlvE_clEvENKUlvE0_clEvEUlfE_St5arrayIPcLm2EELi4E23TrivialOffsetCalculatorILi1EjESB_NS0_6memory15LoadWithoutCastENSC_16StoreWithoutCastEEEviT_T0_T2_T3_T4_T5_)
        /*03a4*/ 	.word	0x00000000


	//----- nvinfo : EIATTR_REGCOUNT
	.align		4
.L_197:
        /*03a8*/ 	.byte	0x04, 0x2f
        /*03aa*/ 	.short	(.L_199 - .L_198)
	.align		4
.L_198:
        /*03ac*/ 	.word	index@(_ZN2at6native18elementwise_kernelILi128ELi2EZNS0_22gpu_kernel_impl_nocastIZZZNS0_16frac_kernel_cudaERNS_18TensorIteratorBaseEENKUlvE_clEvENKUlvE0_clEvEUlfE_EEvS4_RKT_EUliE_EEviT1_)
        /*03b0*/ 	.word	0x00000014


	//----- nvinfo : EIATTR_FRAME_SIZE
	.align		4
.L_199:
        /*03b4*/ 	.byte	0x04, 0x11
        /*03b6*/ 	.short	(.L_201 - .L_200)
	.align		4
.L_200:
        /*03b8*/ 	.word	index@(_ZN2at6native18elementwise_kernelILi128ELi2EZNS0_22gpu_kernel_impl_nocastIZZZNS0_16frac_kernel_cudaERNS_18TensorIteratorBaseEENKUlvE_clEvENKUlvE0_clEvEUlfE_EEvS4_RKT_EUliE_EEviT1_)
        /*03bc*/ 	.word	0x00000000


	//----- nvinfo : EIATTR_REGCOUNT
	.align		4
.L_201:
        /*03c0*/ 	.byte	0x04, 0x2f
        /*03c2*/ 	.short	(.L_203 - .L_202)
	.align		4
.L_202:
        /*03c4*/ 	.word	index@(_ZN2at6native27unrolled_elementwise_kernelIZZZNS0_16frac_kernel_cudaERNS_18TensorIteratorBaseEENKUlvE_clEvENKUlvE0_clEvEUlfE_St5arrayIPcLm2EELi4E23TrivialOffsetCalculatorILi1EjESB_NS0_6memory12LoadWithCastILi1EEENSC_13StoreWithCastILi1EEEEEviT_T0_T2_T3_T4_T5_)
        /*03c8*/ 	.word	0x0000001e


	//----- nvinfo : EIATTR_FRAME_SIZE
	.align		4
.L_203:
        /*03cc*/ 	.byte	0x04, 0x11
        /*03ce*/ 	.short	(.L_205 - .L_204)
	.align		4
.L_204:
        /*03d0*/ 	.word	index@(_ZN2at6native27unrolled_elementwise_kernelIZZZNS0_16frac_kernel_cudaERNS_18TensorIteratorBaseEENKUlvE_clEvENKUlvE0_clEvEUlfE_St5arrayIPcLm2EELi4E23TrivialOffsetCalculatorILi1EjESB_NS0_6memory12LoadWithCastILi1EEENSC_13StoreWithCastILi1EEEEEviT_T0_T2_T3_T4_T5_)
        /*03d4*/ 	.word	0x00000000


	//----- nvinfo : EIATTR_REGCOUNT
	.align		4
.L_205:
        /*03d8*/ 	.byte	0x04, 0x2f
        /*03da*/ 	.short	(.L_207 - .L_206)
	.align		4
.L_206:
        /*03dc*/ 	.word	index@(_ZN2at6native18elementwise_kernelILi128ELi4EZNS0_15gpu_kernel_implIZZZNS0_16frac_kernel_cudaERNS_18TensorIteratorBaseEENKUlvE_clEvENKUlvE0_clEvEUlfE_EEvS4_RKT_EUliE_EEviT1_)
        /*03e0*/ 	.word	0x00000018


	//----- nvinfo : EIATTR_FRAME_SIZE
	.align		4
.L_207:
        /*03e4*/ 	.byte	0x04, 0x11
        /*03e6*/ 	.short	(.L_209 - .L_208)
	.align		4
.L_208:
        /*03e8*/ 	.word	index@(_ZN2at6native18elementwise_kernelILi128ELi4EZNS0_15gpu_kernel_implIZZZNS0_16frac_kernel_cudaERNS_18TensorIteratorBaseEENKUlvE_clEvENKUlvE0_clEvEUlfE_EEvS4_RKT_EUliE_EEviT1_)
        /*03ec*/ 	.word	0x00000000


	//----- nvinfo : EIATTR_REGCOUNT
	.align		4
.L_209:
        /*03f0*/ 	.byte	0x04, 0x2f
        /*03f2*/ 	.short	(.L_211 - .L_210)
	.align		4
.L_210:
        /*03f4*/ 	.word	index@(_ZN2at6native29vectorized_elementwise_kernelILi8EZZZNS0_16frac_kernel_cudaERNS_18TensorIteratorBaseEENKUlvE_clEvENKUlvE1_clEvEUlN3c104HalfEE_St5arrayIPcLm2EEEEviT0_T1_)
        /*03f8*/ 	.word	0x00000020


	//----- nvinfo : EIATTR_FRAME_SIZE
	.align		4
.L_211:
        /*03fc*/ 	.byte	0x04, 0x11
        /*03fe*/ 	.short	(.L_213 - .L_212)
	.align		4
.L_212:
        /*0400*/ 	.word	index@(_ZN2at6native29vectorized_elementwise_kernelILi8EZZZNS0_16frac_kernel_cudaERNS_18TensorIteratorBaseEENKUlvE_clEvENKUlvE1_clEvEUlN3c104HalfEE_St5arrayIPcLm2EEEEviT0_T1_)
        /*0404*/ 	.word	0x00000000


	//----- nvinfo : EIATTR_REGCOUNT
	.align		4
.L_213:
        /*0408*/ 	.byte	0x04, 0x2f
        /*040a*/ 	.short	(.L_215 - .L_214)
	.align		4
.L_214:
        /*040c*/ 	.word	index@(_ZN2at6native29vectorized_elementwise_kernelILi4EZZZNS0_16frac_kernel_cudaERNS_18TensorIteratorBaseEENKUlvE_clEvENKUlvE1_clEvEUlN3c104HalfEE_St5arrayIPcLm2EEEEviT0_T1_)
        /*0410*/ 	.word	0x00000020


	//----- nvinfo : EIATTR_FRAME_SIZE
	.align		4
.L_215:
        /*0414*/ 	.byte	0x04, 0x11
        /*0416*/ 	.short	(.L_217 - .L_216)
	.align		4
.L_216:
        /*0418*/ 	.word	index@(_ZN2at6native29vectorized_elementwise_kernelILi4EZZZNS0_16frac_kernel_cudaERNS_18TensorIteratorBaseEENKUlvE_clEvENKUlvE1_clEvEUlN3c104HalfEE_St5arrayIPcLm2EEEEviT0_T1_)
        /*041c*/ 	.word	0x00000000


	//----- nvinfo : EIATTR_REGCOUNT
	.align		4
.L_217:
        /*0420*/ 	.byte	0x04, 0x2f
        /*0422*/ 	.short	(.L_219 - .L_218)
	.align		4
.L_218:
        /*0424*/ 	.word	index@(_ZN2at6native29vectorized_elementwise_kernelILi2EZZZNS0_16frac_kernel_cudaERNS_18TensorIteratorBaseEENKUlvE_clEvENKUlvE1_clEvEUlN3c104HalfEE_St5arrayIPcLm2EEEEviT0_T1_)
        /*0428*/ 	.word	0x00000020


	//----- nvinfo : EIATTR_FRAME_SIZE
	.align		4
.L_219:
        /*042c*/ 	.byte	0x04, 0x11
        /*042e*/ 	.short	(.L_221 - .L_220)
	.align		4
.L_220:
        /*0430*/ 	.word	index@(_ZN2at6native29vectorized_elementwise_kernelILi2EZZZNS0_16frac_kernel_cudaERNS_18TensorIteratorBaseEENKUlvE_clEvENKUlvE1_clEvEUlN3c104HalfEE_St5arrayIPcLm2EEEEviT0_T1_)
        /*0434*/ 	.word	0x00000000


	//----- nvinfo : EIATTR_REGCOUNT
	.align		4
.L_221:
        /*0438*/ 	.byte	0x04, 0x2f
        /*043a*/ 	.short	(.L_223 - .L_222)
	.align		4
.L_222:
        /*043c*/ 	.word	index@(_ZN2at6native27unrolled_elementwise_kernelIZZZNS0_16frac_kernel_cudaERNS_18TensorIteratorBaseEENKUlvE_clEvENKUlvE1_clEvEUlN3c104HalfEE_St5arrayIPcLm2EELi4E23TrivialOffsetCalculatorILi1EjESD_NS0_6memory15LoadWithoutCastENSE_16StoreWithoutCastEEEviT_T0_T2_T3_T4_T5_)
        /*0440*/ 	.word	0x00000016


	//----- nvinfo : EIATTR_FRAME_SIZE
	.align		4
.L_223:
        /*0444*/ 	.byte	0x04, 0x11
        /*0446*/ 	.short	(.L_225 - .L_224)
	.align		4
.L_224:
        /*0448*/ 	.word	index@(_ZN2at6native27unrolled_elementwise_kernelIZZZNS0_16frac_kernel_cudaERNS_18TensorIteratorBaseEENKUlvE_clEvENKUlvE1_clEvEUlN3c104HalfEE_St5arrayIPcLm2EELi4E23TrivialOffsetCalculatorILi1EjESD_NS0_6memory15LoadWithoutCastENSE_16StoreWithoutCastEEEviT_T0_T2_T3_T4_T5_)
        /*044c*/ 	.word	0x00000000


	//----- nvinfo : EIATTR_REGCOUNT
	.align		4
.L_225:
        /*0450*/ 	.byte	0x04, 0x2f
        /*0452*/ 	.short	(.L_227 - .L_226)
	.align		4
.L_226:
        /*0454*/ 	.word	index@(_ZN2at6native18elementwise_kernelILi128ELi4EZNS0_22gpu_kernel_impl_nocastIZZZNS0_16frac_kernel_cudaERNS_18TensorIteratorBaseEENKUlvE_clEvENKUlvE1_clEvEUlN3c104HalfEE_EEvS4_RKT_EUliE_EEviT1_)
        /*0458*/ 	.word	0x00000014


	//----- nvinfo : EIATTR_FRAME_SIZE
	.align		4
.L_227:
        /*045c*/ 	.byte	0x04, 0x11
        /*045e*/ 	.short	(.L_229 - .L_228)
	.align		4
.L_228:
        /*0460*/ 	.word	index@(_ZN2at6native18elementwise_kernelILi128ELi4EZNS0_22gpu_kernel_impl_nocastIZZZNS0_16frac_kernel_cudaERNS_18TensorIteratorBaseEENKUlvE_clEvENKUlvE1_clEvEUlN3c104HalfEE_EEvS4_RKT_EUliE_EEviT1_)
        /*0464*/ 	.word	0x00000000


	//----- nvinfo : EIATTR_REGCOUNT
	.align		4
.L_229:
        /*0468*/ 	.byte	0x04, 0x2f
        /*046a*/ 	.short	(.L_231 - .L_230)
	.align		4
.L_230:
        /*046c*/ 	.word	index@(_ZN2at6native27unrolled_elementwise_kernelIZZZNS0_16frac_kernel_cudaERNS_18TensorIteratorBaseEENKUlvE_clEvENKUlvE1_clEvEUlN3c104HalfEE_St5arrayIPcLm2EELi4E23TrivialOffsetCalculatorILi1EjESD_NS0_6memory12LoadWithCastILi1EEENSE_13StoreWithCastILi1EEEEEviT_T0_T2_T3_T4_T5_)
        /*0470*/ 	.word	0x0000001c


	//----- nvinfo : EIATTR_FRAME_SIZE
	.align		4
.L_231:
        /*0474*/ 	.byte	0x04, 0x11
        /*0476*/ 	.short	(.L_233 - .L_232)
	.align		4
.L_232:
        /*0478*/ 	.word	index@(_ZN2at6native27unrolled_elementwise_kernelIZZZNS0_16frac_kernel_cudaERNS_18TensorIteratorBaseEENKUlvE_clEvENKUlvE1_clEvEUlN3c104HalfEE_St5arrayIPcLm2EELi4E23TrivialOffsetCalculatorILi1EjESD_NS0_6memory12LoadWithCastILi1EEENSE_13StoreWithCastILi1EEEEEviT_T0_T2_T3_T4_T5_)
        /*047c*/ 	.word	0x00000000


	//----- nvinfo : EIATTR_REGCOUNT
	.align		4
.L_233:
        /*0480*/ 	.byte	0x04, 0x2f
        /*0482*/ 	.short	(.L_235 - .L_234)
	.align		4
.L_234:
        /*0484*/ 	.word	index@(_ZN2at6native18elementwise_kernelILi128ELi4EZNS0_15gpu_kernel_implIZZZNS0_16frac_kernel_cudaERNS_18TensorIteratorBaseEENKUlvE_clEvENKUlvE1_clEvEUlN3c104HalfEE_EEvS4_RKT_EUliE_EEviT1_)
        /*0488*/ 	.word	0x00000018


	//----- nvinfo : EIATTR_FRAME_SIZE
	.align		4
.L_235:
        /*048c*/ 	.byte	0x04, 0x11
        /*048e*/ 	.short	(.L_237 - .L_236)
	.align		4
.L_236:
        /*0490*/ 	.word	index@(_ZN2at6native18elementwise_kernelILi128ELi4EZNS0_15gpu_kernel_implIZZZNS0_16frac_kernel_cudaERNS_18TensorIteratorBaseEENKUlvE_clEvENKUlvE1_clEvEUlN3c104HalfEE_EEvS4_RKT_EUliE_EEviT1_)
        /*0494*/ 	.word	0x00000000


	//----- nvinfo : EIATTR_REGCOUNT
	.align		4
.L_237:
        /*0498*/ 	.byte	0x04, 0x2f
        /*049a*/ 	.short	(.L_239 - .L_238)
	.align		4
.L_238:
        /*049c*/ 	.word	index@(_ZN2at6native29vectorized_elementwise_kernelILi8EZZZNS0_16frac_kernel_cudaERNS_18TensorIteratorBaseEENKUlvE_clEvENKUlvE2_clEvEUlN3c108BFloat16EE_St5arrayIPcLm2EEEEviT0_T1_)
        /*04a0*/ 	.word	0x00000020


	//----- nvinfo : EIATTR_FRAME_SIZE
	.align		4
.L_239:
        /*04a4*/ 	.byte	0x04, 0x11
        /*04a6*/ 	.short	(.L_241 - .L_240)
	.align		4
.L_240:
        /*04a8*/ 	.word	index@(_ZN2at6native29vectorized_elementwise_kernelILi8EZZZNS0_16frac_kernel_cudaERNS_18TensorIteratorBaseEENKUlvE_clEvENKUlvE2_clEvEUlN3c108BFloat16EE_St5arrayIPcLm2EEEEviT0_T1_)
        /*04ac*/ 	.word	0x00000000


	//----- nvinfo : EIATTR_REGCOUNT
	.align		4
.L_241:
        /*04b0*/ 	.byte	0x04, 0x2f
        /*04b2*/ 	.short	(.L_243 - .L_242)
	.align		4
.L_242:
        /*04b4*/ 	.word	index@(_ZN2at6native29vectorized_elementwise_kernelILi4EZZZNS0_16frac_kernel_cudaERNS_18TensorIteratorBaseEENKUlvE_clEvENKUlvE2_clEvEUlN3c108BFloat16EE_St5arrayIPcLm2EEEEviT0_T1_)
        /*04b8*/ 	.word	0x00000020


	//----- nvinfo : EIATTR_FRAME_SIZE
	.align		4
.L_243:
        /*04bc*/ 	.byte	0x04, 0x11
        /*04be*/ 	.short	(.L_245 - .L_244)
	.align		4
.L_244:
        /*04c0*/ 	.word	index@(_ZN2at6native29vectorized_elementwise_kernelILi4EZZZNS0_16frac_kernel_cudaERNS_18TensorIteratorBaseEENKUlvE_clEvENKUlvE2_clEvEUlN3c108BFloat16EE_St5arrayIPcLm2EEEEviT0_T1_)
        /*04c4*/ 	.word	0x00000000


	//----- nvinfo : EIATTR_REGCOUNT
	.align		4
.L_245:
        /*04c8*/ 	.byte	0x04, 0x2f
        /*04ca*/ 	.short	(.L_247 - .L_246)
	.align		4
.L_246:
        /*04cc*/ 	.word	index@(_ZN2at6native29vectorized_elementwise_kernelILi2EZZZNS0_16frac_kernel_cudaERNS_18TensorIteratorBaseEENKUlvE_clEvENKUlvE2_clEvEUlN3c108BFloat16EE_St5arrayIPcLm2EEEEviT0_T1_)
        /*04d0*/ 	.word	0x00000020


	//----- nvinfo : EIATTR_FRAME_SIZE
	.align		4
.L_247:
        /*04d4*/ 	.byte	0x04, 0x11
        /*04d6*/ 	.short	(.L_249 - .L_248)
	.align		4
.L_248:
        /*04d8*/ 	.word	index@(_ZN2at6native29vectorized_elementwise_kernelILi2EZZZNS0_16frac_kernel_cudaERNS_18TensorIteratorBaseEENKUlvE_clEvENKUlvE2_clEvEUlN3c108BFloat16EE_St5arrayIPcLm2EEEEviT0_T1_)
        /*04dc*/ 	.word	0x00000000


	//----- nvinfo : EIATTR_REGCOUNT
	.align		4
.L_249:
        /*04e0*/ 	.byte	0x04, 0x2f
        /*04e2*/ 	.short	(.L_251 - .L_250)
	.align		4
.L_250:
        /*04e4*/ 	.word	index@(_ZN2at6native27unrolled_elementwise_kernelIZZZNS0_16frac_kernel_cudaERNS_18TensorIteratorBaseEENKUlvE_clEvENKUlvE2_clEvEUlN3c108BFloat16EE_St5arrayIPcLm2EELi4E23TrivialOffsetCalculatorILi1EjESD_NS0_6memory15LoadWithoutCastENSE_16StoreWithoutCastEEEviT_T0_T2_T3_T4_T5_)
        /*04e8*/ 	.word	0x00000016


	//----- nvinfo : EIATTR_FRAME_SIZE
	.align		4
.L_251:
        /*04ec*/ 	.byte	0x04, 0x11
        /*04ee*/ 	.short	(.L_253 - .L_252)
	.align		4
.L_252:
        /*04f0*/ 	.word	index@(_ZN2at6native27unrolled_elementwise_kernelIZZZNS0_16frac_kernel_cudaERNS_18TensorIteratorBaseEENKUlvE_clEvENKUlvE2_clEvEUlN3c108BFloat16EE_St5arrayIPcLm2EELi4E23TrivialOffsetCalculatorILi1EjESD_NS0_6memory15LoadWithoutCastENSE_16StoreWithoutCastEEEviT_T0_T2_T3_T4_T5_)
        /*04f4*/ 	.word	0x00000000


	//----- nvinfo : EIATTR_REGCOUNT
	.align		4
.L_253:
        /*04f8*/ 	.byte	0x04, 0x2f
        /*04fa*/ 	.short	(.L_255 - .L_254)
	.align		4
.L_254:
        /*04fc*/ 	.word	index@(_ZN2at6native18elementwise_kernelILi128ELi4EZNS0_22gpu_kernel_impl_nocastIZZZNS0_16frac_kernel_cudaERNS_18TensorIteratorBaseEENKUlvE_clEvENKUlvE2_clEvEUlN3c108BFloat16EE_EEvS4_RKT_EUliE_EEviT1_)
        /*0500*/ 	.word	0x00000014


	//----- nvinfo : EIATTR_FRAME_SIZE
	.align		4
.L_255:
        /*0504*/ 	.byte	0x04, 0x11
        /*0506*/ 	.short	(.L_257 - .L_256)
	.align		4
.L_256:
        /*0508*/ 	.word	index@(_ZN2at6native18elementwise_kernelILi128ELi4EZNS0_22gpu_kernel_impl_nocastIZZZNS0_16frac_kernel_cudaERNS_18TensorIteratorBaseEENKUlvE_clEvENKUlvE2_clEvEUlN3c108BFloat16EE_EEvS4_RKT_EUliE_EEviT1_)
        /*050c*/ 	.word	0x00000000


	//----- nvinfo : EIATTR_REGCOUNT
	.align		4
.L_257:
        /*0510*/ 	.byte	0x04, 0x2f
        /*0512*/ 	.short	(.L_259 - .L_258)
	.align		4
.L_258:
        /*0514*/ 	.word	index@(_ZN2at6native27unrolled_elementwise_kernelIZZZNS0_16frac_kernel_cudaERNS_18TensorIteratorBaseEENKUlvE_clEvENKUlvE2_clEvEUlN3c108BFloat16EE_St5arrayIPcLm2EELi4E23TrivialOffsetCalculatorILi1EjESD_NS0_6memory12LoadWithCastILi1EEENSE_13StoreWithCastILi1EEEEEviT_T0_T2_T3_T4_T5_)
        /*0518*/ 	.word	0x0000001c


	//----- nvinfo : EIATTR_FRAME_SIZE
	.align		4
.L_259:
        /*051c*/ 	.byte	0x04, 0x11
        /*051e*/ 	.short	(.L_261 - .L_260)
	.align		4
.L_260:
        /*0520*/ 	.word	index@(_ZN2at6native27unrolled_elementwise_kernelIZZZNS0_16frac_kernel_cudaERNS_18TensorIteratorBaseEENKUlvE_clEvENKUlvE2_clEvEUlN3c108BFloat16EE_St5arrayIPcLm2EELi4E23TrivialOffsetCalculatorILi1EjESD_NS0_6memory12LoadWithCastILi1EEENSE_13StoreWithCastILi1EEEEEviT_T0_T2_T3_T4_T5_)
        /*0524*/ 	.word	0x00000000


	//----- nvinfo : EIATTR_REGCOUNT
	.align		4
.L_261:
        /*0528*/ 	.byte	0x04, 0x2f
        /*052a*/ 	.short	(.L_263 - .L_262)
	.align		4
.L_262:
        /*052c*/ 	.word	index@(_ZN2at6native18elementwise_kernelILi128ELi4EZNS0_15gpu_kernel_implIZZZNS0_16frac_kernel_cudaERNS_18TensorIteratorBaseEENKUlvE_clEvENKUlvE2_clEvEUlN3c108BFloat16EE_EEvS4_RKT_EUliE_EEviT1_)
        /*0530*/ 	.word	0x00000018


	//----- nvinfo : EIATTR_FRAME_SIZE
	.align		4
.L_263:
        /*0534*/ 	.byte	0x04, 0x11
        /*0536*/ 	.short	(.L_265 - .L_264)
	.align		4
.L_264:
        /*0538*/ 	.word	index@(_ZN2at6native18elementwise_kernelILi128ELi4EZNS0_15gpu_kernel_implIZZZNS0_16frac_kernel_cudaERNS_18TensorIteratorBaseEENKUlvE_clEvENKUlvE2_clEvEUlN3c108BFloat16EE_EEvS4_RKT_EUliE_EEviT1_)
        /*053c*/ 	.word	0x00000000


	//----- nvinfo : EIATTR_REGCOUNT
	.align		4
.L_265:
        /*0540*/ 	.byte	0x04, 0x2f
        /*0542*/ 	.short	(.L_267 - .L_266)
	.align		4
.L_266:
        /*0544*/ 	.word	index@(_ZN2at6native29vectorized_elementwise_kernelILi8EZZZNS0_17floor_kernel_cudaERNS_18TensorIteratorBaseEENKUlvE_clEvENKUlvE_clEvEUldE_St5arrayIPcLm2EEEEviT0_T1_)
        /*0548*/ 	.word	0x00000020


	//----- nvinfo : EIATTR_FRAME_SIZE
	.align		4
.L_267:
        /*054c*/ 	.byte	0x04, 0x11
        /*054e*/ 	.short	(.L_269 - .L_268)
	.align		4
.L_268:
        /*0550*/ 	.word	index@(_ZN2at6native29vectorized_elementwise_kernelILi8EZZZNS0_17floor_kernel_cudaERNS_18TensorIteratorBaseEENKUlvE_clEvENKUlvE_clEvEUldE_St5arrayIPcLm2EEEEviT0_T1_)
        /*0554*/ 	.word	0x00000000


	//----- nvinfo : EIATTR_REGCOUNT
	.align		4
.L_269:
        /*0558*/ 	.byte	0x04, 0x2f
        /*055a*/ 	.short	(.L_271 - .L_270)
	.align		4
.L_270:
        /*055c*/ 	.word	index@(_ZN2at6native29vectorized_elementwise_kernelILi4EZZZNS0_17floor_kernel_cudaERNS_18TensorIteratorBaseEENKUlvE_clEvENKUlvE_clEvEUldE_St5arrayIPcLm2EEEEviT0_T1_)
        /*0560*/ 	.word	0x00000020


	//----- nvinfo : EIATTR_FRAME_SIZE
	.align		4
.L_271:
        /*0564*/ 	.byte	0x04, 0x11
        /*0566*/ 	.short	(.L_273 - .L_272)
	.align		4
.L_272:
        /*0568*/ 	.word	index@(_ZN2at6native29vectorized_elementwise_kernelILi4EZZZNS0_17floor_kernel_cudaERNS_18TensorIteratorBaseEENKUlvE_clEvENKUlvE_clEvEUldE_St5arrayIPcLm2EEEEviT0_T1_)
        /*056c*/ 	.word	0x00000000


	//----- nvinfo : EIATTR_REGCOUNT
	.align		4
.L_273:
        /*0570*/ 	.byte	0x04, 0x2f
        /*0572*/ 	.short	(.L_275 - .L_274)
	.align		4
.L_274:
        /*0574*/ 	.word	index@(_ZN2at6native29vectorized_elementwise_kernelILi2EZZZNS0_17floor_kernel_cudaERNS_18TensorIteratorBaseEENKUlvE_clEvENKUlvE_clEvEUldE_St5arrayIPcLm2EEEEviT0_T1_)
        /*0578*/ 	.word	0x00000020


	//----- nvinfo : EIATTR_FRAME_SIZE
	.align		4
.L_275:
        /*057c*/ 	.byte	0x04, 0x11
        /*057e*/ 	.short	(.L_277 - .L_276)
	.align		4
.L_276:
        /*0580*/ 	.word	index@(_ZN2at6native29vectorized_elementwise_kernelILi2EZZZNS0_17floor_kernel_cudaERNS_18TensorIteratorBaseEENKUlvE_clEvENKUlvE_clEvEUldE_St5arrayIPcLm2EEEEviT0_T1_)
        /*0584*/ 	.word	0x00000000


	//----- nvinfo : EIATTR_REGCOUNT
	.align		4
.L_277:
        /*0588*/ 	.byte	0x04, 0x2f
        /*058a*/ 	.short	(.L_279 - .L_278)
	.align		4
.L_278:
        /*058c*/ 	.word	index@(_ZN2at6native27unrolled_elementwise_kernelIZZZNS0_17floor_kernel_cudaERNS_18TensorIteratorBaseEENKUlvE_clEvENKUlvE_clEvEUldE_St5arrayIPcLm2EELi4E23TrivialOffsetCalculatorILi1EjESB_NS0_6memory15LoadWithoutCastENSC_16StoreWithoutCastEEEviT_T0_T2_T3_T4_T5_)
        /*0590*/ 	.word	0x00000016


	//----- nvinfo : EIATTR_FRAME_SIZE
	.align		4
.L_279:
        /*0594*/ 	.byte	0x04, 0x11
        /*0596*/ 	.short	(.L_281 - .L_280)
	.align		4
.L_280:
        /*0598*/ 	.word	index@(_ZN2at6native27unrolled_elementwise_kernelIZZZNS0_17floor_kernel_cudaERNS_18TensorIteratorBaseEENKUlvE_clEvENKUlvE_clEvEUldE_St5arrayIPcLm2EELi4E23TrivialOffsetCalculatorILi1EjESB_NS0_6memory15LoadWithoutCastENSC_16StoreWithoutCastEEEviT_T0_T2_T3_T4_T5_)
        /*059c*/ 	.word	0x00000000


	//----- nvinfo : EIATTR_REGCOUNT
	.align		4
.L_281:
        /*05a0*/ 	.byte	0x04, 0x2f
        /*05a2*/ 	.short	(.L_283 - .L_282)
	.align		4
.L_282:
        /*05a4*/ 	.word	index@(_ZN2at6native18elementwise_kernelILi128ELi2EZNS0_22gpu_kernel_impl_nocastIZZZNS0_17floor_kernel_cudaERNS_18TensorIteratorBaseEENKUlvE_clEvENKUlvE_clEvEUldE_EEvS4_RKT_EUliE_EEviT1_)
        /*05a8*/ 	.word	0x00000014


	//----- nvinfo : EIATTR_FRAME_SIZE
	.align		4
.L_283:
        /*05ac*/ 	.byte	0x04, 0x11
        /*05ae*/ 	.short	(.L_285 - .L_284)
	.align		4
.L_284:
        /*05b0*/ 	.word	index@(_ZN2at6native18elementwise_kernelILi128ELi2EZNS0_22gpu_kernel_impl_nocastIZZZNS0_17floor_kernel_cudaERNS_18TensorIteratorBaseEENKUlvE_clEvENKUlvE_clEvEUldE_EEvS4_RKT_EUliE_EEviT1_)
        /*05b4*/ 	.word	0x00000000


	//----- nvinfo : EIATTR_REGCOUNT
	.align		4
.L_285:
        /*05b8*/ 	.byte	0x04, 0x2f
        /*05ba*/ 	.short	(.L_287 - .L_286)
	.align		4
.L_286:
        /*05bc*/ 	.word	index@(_ZN2at6native27unrolled_elementwise_kernelIZZZNS0_17floor_kernel_cudaERNS_18TensorIteratorBaseEENKUlvE_clEvENKUlvE_clEvEUldE_St5arrayIPcLm2EELi4E23TrivialOffsetCalculatorILi1EjESB_NS0_6memory12LoadWithCastILi1EEENSC_13StoreWithCastILi1EEEEEviT_T0_T2_T3_T4_T5_)
        /*05c0*/ 	.word	0x00000024


	//----- nvinfo : EIATTR_FRAME_SIZE
	.align		4
.L_287:
        /*05c4*/ 	.byte	0x04, 0x11
        /*05c6*/ 	.short	(.L_289 - .L_288)
	.align		4
.L_288:
        /*05c8*/ 	.word	index@(_ZN2at6native27unrolled_elementwise_kernelIZZZNS0_17floor_kernel_cudaERNS_18TensorIteratorBaseEENKUlvE_clEvENKUlvE_clEvEUldE_St5arrayIPcLm2EELi4E23TrivialOffsetCalculatorILi1EjESB_NS0_6memory12LoadWithCastILi1EEENSC_13StoreWithCastILi1EEEEEviT_T0_T2_T3_T4_T5_)
        /*05cc*/ 	.word	0x00000000


	//----- nvinfo : EIATTR_REGCOUNT
	.align		4
.L_289:
        /*05d0*/ 	.byte	0x04, 0x2f
        /*05d2*/ 	.short	(.L_291 - .L_290)
	.align		4
.L_290:
        /*05d4*/ 	.word	index@(_ZN2at6native18elementwise_kernelILi128ELi4EZNS0_15gpu_kernel_implIZZZNS0_17floor_kernel_cudaERNS_18TensorIteratorBaseEENKUlvE_clEvENKUlvE_clEvEUldE_EEvS4_RKT_EUliE_EEviT1_)
        /*05d8*/ 	.word	0x00000018


	//----- nvinfo : EIATTR_FRAME_SIZE
	.align		4
.L_291:
        /*05dc*/ 	.byte	0x04, 0x11
        /*05de*/ 	.short	(.L_293 - .L_292)
	.align		4
.L_292:
        /*05e0*/ 	.word	index@(_ZN2at6native18elementwise_kernelILi128ELi4EZNS0_15gpu_kernel_implIZZZNS0_17floor_kernel_cudaERNS_18TensorIteratorBaseEENKUlvE_clEvENKUlvE_clEvEUldE_EEvS4_RKT_EUliE_EEviT1_)
        /*05e4*/ 	.word	0x00000000


	//----- nvinfo : EIATTR_REGCOUNT
	.align		4
.L_293:
        /*05e8*/ 	.byte	0x04, 0x2f
        /*05ea*/ 	.short	(.L_295 - .L_294)
	.align		4
.L_294:
        /*05ec*/ 	.word	index@(_ZN2at6native29vectorized_elementwise_kernelILi8EZZZNS0_17floor_kernel_cudaERNS_18TensorIteratorBaseEENKUlvE_clEvENKUlvE0_clEvEUlfE_St5arrayIPcLm2EEEEviT0_T1_)
        /*05f0*/ 	.word	0x00000020


	//----- nvinfo : EIATTR_FRAME_SIZE
	.align		4
.L_295:
        /*05f4*/ 	.byte	0x04, 0x11
        /*05f6*/ 	.short	(.L_297 - .L_296)
	.align		4
.L_296:
        /*05f8*/ 	.word	index@(_ZN2at6native29vectorized_elementwise_kernelILi8EZZZNS0_17floor_kernel_cudaERNS_18TensorIteratorBaseEENKUlvE_clEvENKUlvE0_clEvEUlfE_St5arrayIPcLm2EEEEviT0_T1_)
        /*05fc*/ 	.word	0x00000000


	//----- nvinfo : EIATTR_REGCOUNT
	.align		4
.L_297:
        /*0600*/ 	.byte	0x04, 0x2f
        /*0602*/ 	.short	(.L_299 - .L_298)
	.align		4
.L_298:
        /*0604*/ 	.word	index@(_ZN2at6native29vectorized_elementwise_kernelILi4EZZZNS0_17floor_kernel_cudaERNS_18TensorIteratorBaseEENKUlvE_clEvENKUlvE0_clEvEUlfE_St5arrayIPcLm2EEEEviT0_T1_)
        /*0608*/ 	.word	0x00000020


	//----- nvinfo : EIATTR_FRAME_SIZE
	.align		4
.L_299:
        /*060c*/ 	.byte	0x04, 0x11
        /*060e*/ 	.short	(.L_301 - .L_300)
	.align		4
.L_300:
        /*0610*/ 	.word	index@(_ZN2at6native29vectorized_elementwise_kernelILi4EZZZNS0_17floor_kernel_cudaERNS_18TensorIteratorBaseEENKUlvE_clEvENKUlvE0_clEvEUlfE_St5arrayIPcLm2EEEEviT0_T1_)
        /*0614*/ 	.word	0x00000000


	//----- nvinfo : EIATTR_REGCOUNT
	.align		4
.L_301:
        /*0618*/ 	.byte	0x04, 0x2f
        /*061a*/ 	.short	(.L_303 - .L_302)
	.align		4
.L_302:
        /*061c*/ 	.word	index@(_ZN2at6native29vectorized_elementwise_kernelILi2EZZZNS0_17floor_kernel_cudaERNS_18TensorIteratorBaseEENKUlvE_clEvENKUlvE0_clEvEUlfE_St5arrayIPcLm2EEEEviT0_T1_)
        /*0620*/ 	.word	0x00000020


	//----- nvinfo : EIATTR_FRAME_SIZE
	.align		4
.L_303:
        /*0624*/ 	.byte	0x04, 0x11
        /*0626*/ 	.short	(.L_305 - .L_304)
	.align		4
.L_304:
        /*0628*/ 	.word	index@(_ZN2at6native29vectorized_elementwise_kernelILi2EZZZNS0_17floor_kernel_cudaERNS_18TensorIteratorBaseEENKUlvE_clEvENKUlvE0_clEvEUlfE_St5arrayIPcLm2EEEEviT0_T1_)
        /*062c*/ 	.word	0x00000000


	//----- nvinfo : EIATTR_REGCOUNT
	.align		4
.L_305:
        /*0630*/ 	.byte	0x04, 0x2f
        /*0632*/ 	.short	(.L_307 - .L_306)
	.align		4
.L_306:
        /*0634*/ 	.word	index@(_ZN2at6native27unrolled_elementwise_kernelIZZZNS0_17floor_kernel_cudaERNS_18TensorIteratorBaseEENKUlvE_clEvENKUlvE0_clEvEUlfE_St5arrayIPcLm2EELi4E23TrivialOffsetCalculatorILi1EjESB_NS0_6memory15LoadWithoutCastENSC_16StoreWithoutCastEEEviT_T0_T2_T3_T4_T5_)
        /*0638*/ 	.word	0x00000018


	//----- nvinfo : EIATTR_FRAME_SIZE
	.align		4
.L_307:
        /*063c*/ 	.byte	0x04, 0x11
        /*063e*/ 	.short	(.L_309 - .L_308)
	.align		4
.L_308:
        /*0640*/ 	.word	index@(_ZN2at6native27unrolled_elementwise_kernelIZZZNS0_17floor_kernel_cudaERNS_18TensorIteratorBaseEENKUlvE_clEvENKUlvE0_clEvEUlfE_St5arrayIPcLm2EELi4E23TrivialOffsetCalculatorILi1EjESB_NS0_6memory15LoadWithoutCastENSC_16StoreWithoutCastEEEviT_T0_T2_T3_T4_T5_)
        /*0644*/ 	.word	0x00000000


	//----- nvinfo : EIATTR_REGCOUNT
	.align		4
.L_309:
        /*0648*/ 	.byte	0x04, 0x2f
        /*064a*/ 	.short	(.L_311 - .L_310)
	.align		4
.L_310:
        /*064c*/ 	.word	index@(_ZN2at6native18elementwise_kernelILi128ELi2EZNS0_22gpu_kernel_impl_nocastIZZZNS0_17floor_kernel_cudaERNS_18TensorIteratorBaseEENKUlvE_clEvENKUlvE0_clEvEUlfE_EEvS4_RKT_EUliE_EEviT1_)
        /*0650*/ 	.word	0x00000014


	//----- nvinfo : EIATTR_FRAME_SIZE
	.align		4
.L_311:
        /*0654*/ 	.byte	0x04, 0x11
        /*0656*/ 	.short	(.L_313 - .L_312)
	.align		4
.L_312:
        /*0658*/ 	.word	index@(_ZN2at6native18elementwise_kernelILi128ELi2EZNS0_22gpu_kernel_impl_nocastIZZZNS0_17floor_kernel_cudaERNS_18TensorIteratorBaseEENKUlvE_clEvENKUlvE0_clEvEUlfE_EEvS4_RKT_EUliE_EEviT1_)
        /*065c*/ 	.word	0x00000000


	//----- nvinfo : EIATTR_REGCOUNT
	.align		4
.L_313:
        /*0660*/ 	.byte	0x04, 0x2f
        /*0662*/ 	.short	(.L_315 - .L_314)
	.align		4
.L_314:
        /*0664*/ 	.word	index@(_ZN2at6native27unrolled_elementwise_kernelIZZZNS0_17floor_kernel_cudaERNS_18TensorIteratorBaseEENKUlvE_clEvENKUlvE0_clEvEUlfE_St5arrayIPcLm2EELi4E23TrivialOffsetCalculatorILi1EjESB_NS0_6memory12LoadWithCastILi1EEENSC_13StoreWithCastILi1EEEEEviT_T0_T2_T3_T4_T5_)
        /*0668*/ 	.word	0x0000001e


	//----- nvinfo : EIATTR_FRAME_SIZE
	.align		4
.L_315:
        /*066c*/ 	.byte	0x04, 0x11
        /*066e*/ 	.short	(.L_317 - .L_316)
	.align		4
.L_316:
        /*0670*/ 	.word	index@(_ZN2at6native27unrolled_elementwise_kernelIZZZNS0_17floor_kernel_cudaERNS_18TensorIteratorBaseEENKUlvE_clEvENKUlvE0_clEvEUlfE_St5arrayIPcLm2EELi4E23TrivialOffsetCalculatorILi1EjESB_NS0_6memory12LoadWithCastILi1EEENSC_13StoreWithCastILi1EEEEEviT_T0_T2_T3_T4_T5_)
        /*0674*/ 	.word	0x00000000


	//----- nvinfo : EIATTR_REGCOUNT
	.align		4
.L_317:
        /*0678*/ 	.byte	0x04, 0x2f
        /*067a*/ 	.short	(.L_319 - .L_318)
	.align		4
.L_318:
        /*067c*/ 	.word	index@(_ZN2at6native18elementwise_kernelILi128ELi4EZNS0_15gpu_kernel_implIZZZNS0_17floor_kernel_cudaERNS_18TensorIteratorBaseEENKUlvE_clEvENKUlvE0_clEvEUlfE_EEvS4_RKT_EUliE_EEviT1_)
        /*0680*/ 	.word	0x00000018


	//----- nvinfo : EIATTR_FRAME_SIZE
	.align		4
.L_319:
        /*0684*/ 	.byte	0x04, 0x11
        /*0686*/ 	.short	(.L_321 - .L_320)
	.align		4
.L_320:
        /*0688*/ 	.word	index@(_ZN2at6native18elementwise_kernelILi128ELi4EZNS0_15gpu_kernel_implIZZZNS0_17floor_kernel_cudaERNS_18TensorIteratorBaseEENKUlvE_clEvENKUlvE0_clEvEUlfE_EEvS4_RKT_EUliE_EEviT1_)
        /*068c*/ 	.word	0x00000000


	//----- nvinfo : EIATTR_REGCOUNT
	.align		4
.L_321:
        /*0690*/ 	.byte	0x04, 0x2f
        /*0692*/ 	.short	(.L_323 - .L_322)
	.align		4
.L_322:
        /*0694*/ 	.word	index@(_ZN2at6native29vectorized_elementwise_kernelILi8EZZZNS0_17floor_kernel_cudaERNS_18TensorIteratorBaseEENKUlvE_clEvENKUlvE1_clEvEUlN3c104HalfEE_St5arrayIPcLm2EEEEviT0_T1_)
        /*0698*/ 	.word	0x00000020


	//----- nvinfo : EIATTR_FRAME_SIZE
	.align		4
.L_323:
        /*069c*/ 	.byte	0x04, 0x11
        /*069e*/ 	.short	(.L_325 - .L_324)
	.align		4
.L_324:
        /*06a0*/ 	.word	index@(_ZN2at6native29vectorized_elementwise_kernelILi8EZZZNS0_17floor_kernel_cudaERNS_18TensorIteratorBaseEENKUlvE_clEvENKUlvE1_clEvEUlN3c104HalfEE_St5arrayIPcLm2EEEEviT0_T1_)
        /*06a4*/ 	.word	0x00000000


	//----- nvinfo : EIATTR_REGCOUNT
	.align		4
.L_325:
        /*06a8*/ 	.byte	0x04, 0x2f
        /*06aa*/ 	.short	(.L_327 - .L_326)
	.align		4
.L_326:
        /*06ac*/ 	.word	index@(_ZN2at6native29vectorized_elementwise_kernelILi4EZZZNS0_17floor_kernel_cudaERNS_18TensorIteratorBaseEENKUlvE_clEvENKUlvE1_clEvEUlN3c104HalfEE_St5arrayIPcLm2EEEEviT0_T1_)
        /*06b0*/ 	.word	0x00000020


	//----- nvinfo : EIATTR_FRAME_SIZE
	.align		4
.L_327:
        /*06b4*/ 	.byte	0x04, 0x11
        /*06b6*/ 	.short	(.L_329 - .L_328)
	.align		4
.L_328:
        /*06b8*/ 	.word	index@(_ZN2at6native29vectorized_elementwise_kernelILi4EZZZNS0_17floor_kernel_cudaERNS_18TensorIteratorBaseEENKUlvE_clEvENKUlvE1_clEvEUlN3c104HalfEE_St5arrayIPcLm2EEEEviT0_T1_)
        /*06bc*/ 	.word	0x00000000


	//----- nvinfo : EIATTR_REGCOUNT
	.align		4
.L_329:
        /*06c0*/ 	.byte	0x04, 0x2f
        /*06c2*/ 	.short	(.L_331 - .L_330)
	.align		4
.L_330:
        /*06c4*/ 	.word	index@(_ZN2at6native29vectorized_elementwise_kernelILi2EZZZNS0_17floor_kernel_cudaERNS_18TensorIteratorBaseEENKUlvE_clEvENKUlvE1_clEvEUlN3c104HalfEE_St5arrayIPcLm2EEEEviT0_T1_)
        /*06c8*/ 	.word	0x00000020


	//----- nvinfo : EIATTR_FRAME_SIZE
	.align		4
.L_331:
        /*06cc*/ 	.byte	0x04, 0x11
        /*06ce*/ 	.short	(.L_333 - .L_332)
	.align		4
.L_332:
        /*06d0*/ 	.word	index@(_ZN2at6native29vectorized_elementwise_kernelILi2EZZZNS0_17floor_kernel_cudaERNS_18TensorIteratorBaseEENKUlvE_clEvENKUlvE1_clEvEUlN3c104HalfEE_St5arrayIPcLm2EEEEviT0_T1_)
        /*06d4*/ 	.word	0x00000000


	//----- nvinfo : EIATTR_REGCOUNT
	.align		4
.L_333:
        /*06d8*/ 	.byte	0x04, 0x2f
        /*06da*/ 	.short	(.L_335 - .L_334)
	.align		4
.L_334:
        /*06dc*/ 	.word	index@(_ZN2at6native27unrolled_elementwise_kernelIZZZNS0_17floor_kernel_cudaERNS_18TensorIteratorBaseEENKUlvE_clEvENKUlvE1_clEvEUlN3c104HalfEE_St5arrayIPcLm2EELi4E23TrivialOffsetCalculatorILi1EjESD_NS0_6memory15LoadWithoutCastENSE_16StoreWithoutCastEEEviT_T0_T2_T3_T4_T5_)
        /*06e0*/ 	.word	0x00000018


	//----- nvinfo : EIATTR_FRAME_SIZE
	.align		4
.L_335:
        /*06e4*/ 	.byte	0x04, 0x11
        /*06e6*/ 	.short	(.L_337 - .L_336)
	.align		4
.L_336:
        /*06e8*/ 	.word	index@(_ZN2at6native27unrolled_elementwise_kernelIZZZNS0_17floor_kernel_cudaERNS_18TensorIteratorBaseEENKUlvE_clEvENKUlvE1_clEvEUlN3c104HalfEE_St5arrayIPcLm2EELi4E23TrivialOffsetCalculatorILi1EjESD_NS0_6memory15LoadWithoutCastENSE_16StoreWithoutCastEEEviT_T0_T2_T3_T4_T5_)
        /*06ec*/ 	.word	0x00000000


	//----- nvinfo : EIATTR_REGCOUNT
	.align		4
.L_337:
        /*06f0*/ 	.byte	0x04, 0x2f
        /*06f2*/ 	.short	(.L_339 - .L_338)
	.align		4
.L_338:
        /*06f4*/ 	.word	index@(_ZN2at6native18elementwise_kernelILi128ELi4EZNS0_22gpu_kernel_impl_nocastIZZZNS0_17floor_kernel_cudaERNS_18TensorIteratorBaseEENKUlvE_clEvENKUlvE1_clEvEUlN3c104HalfEE_EEvS4_RKT_EUliE_EEviT1_)
        /*06f8*/ 	.word	0x00000014


	//----- nvinfo : EIATTR_FRAME_SIZE
	.align		4
.L_339:
        /*06fc*/ 	.byte	0x04, 0x11
        /*06fe*/ 	.short	(.L_341 - .L_340)
	.align		4
.L_340:
        /*0700*/ 	.word	index@(_ZN2at6native18elementwise_kernelILi128ELi4EZNS0_22gpu_kernel_impl_nocastIZZZNS0_17floor_kernel_cudaERNS_18TensorIteratorBaseEENKUlvE_clEvENKUlvE1_clEvEUlN3c104HalfEE_EEvS4_RKT_EUliE_EEviT1_)
        /*0704*/ 	.word	0x00000000


	//----- nvinfo : EIATTR_REGCOUNT
	.align		4
.L_341:
        /*0708*/ 	.byte	0x04, 0x2f
        /*070a*/ 	.short	(.L_343 - .L_342)
	.align		4
.L_342:
        /*070c*/ 	.word	index@(_ZN2at6native27unrolled_elementwise_kernelIZZZNS0_17floor_kernel_cudaERNS_18TensorIteratorBaseEENKUlvE_clEvENKUlvE1_clEvEUlN3c104HalfEE_St5arrayIPcLm2EELi4E23TrivialOffsetCalculatorILi1EjESD_NS0_6memory12LoadWithCastILi1EEENSE_13StoreWithCastILi1EEEEEviT_T0_T2_T3_T4_T5_)
        /*0710*/ 	.word	0x0000001c


	//----- nvinfo : EIATTR_FRAME_SIZE
	.align		4
.L_343:
        /*0714*/ 	.byte	0x04, 0x11
        /*0716*/ 	.short	(.L_345 - .L_344)
	.align		4
.L_344:
        /*0718*/ 	.word	index@(_ZN2at6native27unrolled_elementwise_kernelIZZZNS0_17floor_kernel_cudaERNS_18TensorIteratorBaseEENKUlvE_clEvENKUlvE1_clEvEUlN3c104HalfEE_St5arrayIPcLm2EELi4E23TrivialOffsetCalculatorILi1EjESD_NS0_6memory12LoadWithCastILi1EEENSE_13StoreWithCastILi1EEEEEviT_T0_T2_T3_T4_T5_)
        /*071c*/ 	.word	0x00000000


	//----- nvinfo : EIATTR_REGCOUNT
	.align		4
.L_345:
        /*0720*/ 	.byte	0x04, 0x2f
        /*0722*/ 	.short	(.L_347 - .L_346)
	.align		4
.L_346:
        /*0724*/ 	.word	index@(_ZN2at6native18elementwise_kernelILi128ELi4EZNS0_15gpu_kernel_implIZZZNS0_17floor_kernel_cudaERNS_18TensorIteratorBaseEENKUlvE_clEvENKUlvE1_clEvEUlN3c104HalfEE_EEvS4_RKT_EUliE_EEviT1_)
        /*0728*/ 	.word	0x00000018


	//----- nvinfo : EIATTR_FRAME_SIZE
	.align		4
.L_347:
        /*072c*/ 	.byte	0x04, 0x11
        /*072e*/ 	.short	(.L_349 - .L_348)
	.align		4
.L_348:
        /*0730*/ 	.word	index@(_ZN2at6native18elementwise_kernelILi128ELi4EZNS0_15gpu_kernel_implIZZZNS0_17floor_kernel_cudaERNS_18TensorIteratorBaseEENKUlvE_clEvENKUlvE1_clEvEUlN3c104HalfEE_EEvS4_RKT_EUliE_EEviT1_)
        /*0734*/ 	.word	0x00000000


	//----- nvinfo : EIATTR_REGCOUNT
	.align		4
.L_349:
        /*0738*/ 	.byte	0x04, 0x2f
        /*073a*/ 	.short	(.L_351 - .L_350)
	.align		4
.L_350:
        /*073c*/ 	.word	index@(_ZN2at6native29vectorized_elementwise_kernelILi8EZZZNS0_17floor_kernel_cudaERNS_18TensorIteratorBaseEENKUlvE_clEvENKUlvE2_clEvEUlN3c108BFloat16EE_St5arrayIPcLm2EEEEviT0_T1_)
        /*0740*/ 	.word	0x00000020


	//----- nvinfo : EIATTR_FRAME_SIZE
	.align		4
.L_351:
        /*0744*/ 	.byte	0x04, 0x11
        /*0746*/ 	.short	(.L_353 - .L_352)
	.align		4
.L_352:
        /*0748*/ 	.word	index@(_ZN2at6native29vectorized_elementwise_kernelILi8EZZZNS0_17floor_kernel_cudaERNS_18TensorIteratorBaseEENKUlvE_clEvENKUlvE2_clEvEUlN3c108BFloat16EE_St5arrayIPcLm2EEEEviT0_T1_)
        /*074c*/ 	.word	0x00000000


	//----- nvinfo : EIATTR_REGCOUNT
	.align		4
.L_353:
        /*0750*/ 	.byte	0x04, 0x2f
        /*0752*/ 	.short	(.L_355 - .L_354)
	.align		4
.L_354:
        /*0754*/ 	.word	index@(_ZN2at6native29vectorized_elementwise_kernelILi4EZZZNS0_17floor_kernel_cudaERNS_18TensorIteratorBaseEENKUlvE_clEvENKUlvE2_clEvEUlN3c108BFloat16EE_St5arrayIPcLm2EEEEviT0_T1_)
        /*0758*/ 	.word	0x00000020


	//----- nvinfo : EIATTR_FRAME_SIZE
	.align		4
.L_355:
        /*075c*/ 	.byte	0x04, 0x11
        /*075e*/ 	.short	(.L_357 - .L_356)
	.align		4
.L_356:
        /*0760*/ 	.word	index@(_ZN2at6native29vectorized_elementwise_kernelILi4EZZZNS0_17floor_kernel_cudaERNS_18TensorIteratorBaseEENKUlvE_clEvENKUlvE2_clEvEUlN3c108BFloat16EE_St5arrayIPcLm2EEEEviT0_T1_)
        /*0764*/ 	.word	0x00000000


	//----- nvinfo : EIATTR_REGCOUNT
	.align		4
.L_357:
        /*0768*/ 	.byte	0x04, 0x2f
        /*076a*/ 	.short	(.L_359 - .L_358)
	.align		4
.L_358:
        /*076c*/ 	.word	index@(_ZN2at6native29vectorized_elementwise_kernelILi2EZZZNS0_17floor_kernel_cudaERNS_18TensorIteratorBaseEENKUlvE_clEvENKUlvE2_clEvEUlN3c108BFloat16EE_St5arrayIPcLm2EEEEviT0_T1_)
        /*0770*/ 	.word	0x00000020


	//----- nvinfo : EIATTR_FRAME_SIZE
	.align		4
.L_359:
        /*0774*/ 	.byte	0x04, 0x11
        /*0776*/ 	.short	(.L_361 - .L_360)
	.align		4
.L_360:
        /*0778*/ 	.word	index@(_ZN2at6native29vectorized_elementwise_kernelILi2EZZZNS0_17floor_kernel_cudaERNS_18TensorIteratorBaseEENKUlvE_clEvENKUlvE2_clEvEUlN3c108BFloat16EE_St5arrayIPcLm2EEEEviT0_T1_)
        /*077c*/ 	.word	0x00000000


	//----- nvinfo : EIATTR_REGCOUNT
	.align		4
.L_361:
        /*0780*/ 	.byte	0x04, 0x2f
        /*0782*/ 	.short	(.L_363 - .L_362)
	.align		4
.L_362:
        /*0784*/ 	.word	index@(_ZN2at6native27unrolled_elementwise_kernelIZZZNS0_17floor_kernel_cudaERNS_18TensorIteratorBaseEENKUlvE_clEvENKUlvE2_clEvEUlN3c108BFloat16EE_St5arrayIPcLm2EELi4E23TrivialOffsetCalculatorILi1EjESD_NS0_6memory15LoadWithoutCastENSE_16StoreWithoutCastEEEviT_T0_T2_T3_T4_T5_)
        /*0788*/ 	.word	0x00000018


	//----- nvinfo : EIATTR_FRAME_SIZE
	.align		4
.L_363:
        /*078c*/ 	.byte	0x04, 0x11
        /*078e*/ 	.short	(.L_365 - .L_364)
	.align		4
.L_364:
        /*0790*/ 	.word	index@(_ZN2at6native27unrolled_elementwise_kernelIZZZNS0_17floor_kernel_cudaERNS_18TensorIteratorBaseEENKUlvE_clEvENKUlvE2_clEvEUlN3c108BFloat16EE_St5arrayIPcLm2EELi4E23TrivialOffsetCalculatorILi1EjESD_NS0_6memory15LoadWithoutCastENSE_16StoreWithoutCastEEEviT_T0_T2_T3_T4_T5_)
        /*0794*/ 	.word	0x00000000


	//----- nvinfo : EIATTR_REGCOUNT
	.align		4
.L_365:
        /*0798*/ 	.byte	0x04, 0x2f
        /*079a*/ 	.short	(.L_367 - .L_366)
	.align		4
.L_366:
        /*079c*/ 	.word	index@(_ZN2at6native18elementwise_kernelILi128ELi4EZNS0_22gpu_kernel_impl_nocastIZZZNS0_17floor_kernel_cudaERNS_18TensorIteratorBaseEENKUlvE_clEvENKUlvE2_clEvEUlN3c108BFloat16EE_EEvS4_RKT_EUliE_EEviT1_)
        /*07a0*/ 	.word	0x00000014


	//----- nvinfo : EIATTR_FRAME_SIZE
	.align		4
.L_367:
        /*07a4*/ 	.byte	0x04, 0x11
        /*07a6*/ 	.short	(.L_369 - .L_368)
	.align		4
.L_368:
        /*07a8*/ 	.word	index@(_ZN2at6native18elementwise_kernelILi128ELi4EZNS0_22gpu_kernel_impl_nocastIZZZNS0_17floor_kernel_cudaERNS_18TensorIteratorBaseEENKUlvE_clEvENKUlvE2_clEvEUlN3c108BFloat16EE_EEvS4_RKT_EUliE_EEviT1_)
        /*07ac*/ 	.word	0x00000000


	//----- nvinfo : EIATTR_REGCOUNT
	.align		4
.L_369:
        /*07b0*/ 	.byte	0x04, 0x2f
        /*07b2*/ 	.short	(.L_371 - .L_370)
	.align		4
.L_370:
        /*07b4*/ 	.word	index@(_ZN2at6native27unrolled_elementwise_kernelIZZZNS0_17floor_kernel_cudaERNS_18TensorIteratorBaseEENKUlvE_clEvENKUlvE2_clEvEUlN3c108BFloat16EE_St5arrayIPcLm2EELi4E23TrivialOffsetCalculatorILi1EjESD_NS0_6memory12LoadWithCastILi1EEENSE_13StoreWithCastILi1EEEEEviT_T0_T2_T3_T4_T5_)
        /*07b8*/ 	.word	0x0000001c


	//----- nvinfo : EIATTR_FRAME_SIZE
	.align		4
.L_371:
        /*07bc*/ 	.byte	0x04, 0x11
        /*07be*/ 	.short	(.L_373 - .L_372)
	.align		4
.L_372:
        /*07c0*/ 	.word	index@(_ZN2at6native27unrolled_elementwise_kernelIZZZNS0_17floor_kernel_cudaERNS_18TensorIteratorBaseEENKUlvE_clEvENKUlvE2_clEvEUlN3c108BFloat16EE_St5arrayIPcLm2EELi4E23TrivialOffsetCalculatorILi1EjESD_NS0_6memory12LoadWithCastILi1EEENSE_13StoreWithCastILi1EEEEEviT_T0_T2_T3_T4_T5_)
        /*07c4*/ 	.word	0x00000000


	//----- nvinfo : EIATTR_REGCOUNT
	.align		4
.L_373:
        /*07c8*/ 	.byte	0x04, 0x2f
        /*07ca*/ 	.short	(.L_375 - .L_374)
	.align		4
.L_374:
        /*07cc*/ 	.word	index@(_ZN2at6native18elementwise_kernelILi128ELi4EZNS0_15gpu_kernel_implIZZZNS0_17floor_kernel_cudaERNS_18TensorIteratorBaseEENKUlvE_clEvENKUlvE2_clEvEUlN3c108BFloat16EE_EEvS4_RKT_EUliE_EEviT1_)
        /*07d0*/ 	.word	0x00000018


	//----- nvinfo : EIATTR_FRAME_SIZE
	.align		4
.L_375:
        /*07d4*/ 	.byte	0x04, 0x11
        /*07d6*/ 	.short	(.L_377 - .L_376)
	.align		4
.L_376:
        /*07d8*/ 	.word	index@(_ZN2at6native18elementwise_kernelILi128ELi4EZNS0_15gpu_kernel_implIZZZNS0_17floor_kernel_cudaERNS_18TensorIteratorBaseEENKUlvE_clEvENKUlvE2_clEvEUlN3c108BFloat16EE_EEvS4_RKT_EUliE_EEviT1_)
        /*07dc*/ 	.word	0x00000000


	//----- nvinfo : EIATTR_REGCOUNT
	.align		4
.L_377:
        /*07e0*/ 	.byte	0x04, 0x2f
        /*07e2*/ 	.short	(.L_379 - .L_378)
	.align		4
.L_378:
        /*07e4*/ 	.word	index@(_ZN2at6native29vectorized_elementwise_kernelILi8EZZZNS0_22reciprocal_kernel_cudaERNS_18TensorIteratorBaseEENKUlvE_clEvENKUlvE_clEvEUldE_St5arrayIPcLm2EEEEviT0_T1_)
        /*07e8*/ 	.word	0x00000024


	//----- nvinfo : EIATTR_FRAME_SIZE
	.align		4
.L_379:
        /*07ec*/ 	.byte	0x04, 0x11
        /*07ee*/ 	.short	(.L_381 - .L_380)
	.align		4
.L_380:
        /*07f0*/ 	.word	index@($__internal_27_$__cuda_sm20_dblrcp_rn_slowpath_v3)
        /*07f4*/ 	.word	0x00000000


	//----- nvinfo : EIATTR_FRAME_SIZE
	.align		4
.L_381:
        /*07f8*/ 	.byte	0x04, 0x11
        /*07fa*/ 	.short	(.L_383 - .L_382)
	.align		4
.L_382:
        /*07fc*/ 	.word	index@(_ZN2at6native29vectorized_elementwise_kernelILi8EZZZNS0_22reciprocal_kernel_cudaERNS_18TensorIteratorBaseEENKUlvE_clEvENKUlvE_clEvEUldE_St5arrayIPcLm2EEEEviT0_T1_)
        /*0800*/ 	.word	0x00000000


	//----- nvinfo : EIATTR_REGCOUNT
	.align		4
.L_383:
        /*0804*/ 	.byte	0x04, 0x2f
        /*0806*/ 	.short	(.L_385 - .L_384)
	.align		4
.L_384:
        /*0808*/ 	.word	index@(_ZN2at6native29vectorized_elementwise_kernelILi4EZZZNS0_22reciprocal_kernel_cudaERNS_18TensorIteratorBaseEENKUlvE_clEvENKUlvE_clEvEUldE_St5arrayIPcLm2EEEEviT0_T1_)
        /*080c*/ 	.word	0x00000024


	//----- nvinfo : EIATTR_FRAME_SIZE
	.align		4
.L_385:
        /*0810*/ 	.byte	0x04, 0x11
        /*0812*/ 	.short	(.L_387 - .L_386)
	.align		4
.L_386:
        /*0814*/ 	.word	index@($__internal_26_$__cuda_sm20_dblrcp_rn_slowpath_v3)
        /*0818*/ 	.word	0x00000000


	//----- nvinfo : EIATTR_FRAME_SIZE
	.align		4
.L_387:
        /*081c*/ 	.byte	0x04, 0x11
        /*081e*/ 	.short	(.L_389 - .L_388)
	.align		4
.L_388:
        /*0820*/ 	.word	index@(_ZN2at6native29vectorized_elementwise_kernelILi4EZZZNS0_22reciprocal_kernel_cudaERNS_18TensorIteratorBaseEENKUlvE_clEvENKUlvE_clEvEUldE_St5arrayIPcLm2EEEEviT0_T1_)
        /*0824*/ 	.word	0x00000000


	//----- nvinfo : EIATTR_REGCOUNT
	.align		4
.L_389:
        /*0828*/ 	.byte	0x04, 0x2f
        /*082a*/ 	.short	(.L_391 - .L_390)
	.align		4
.L_390:
        /*082c*/ 	.word	index@(_ZN2at6native29vectorized_elementwise_kernelILi2EZZZNS0_22reciprocal_kernel_cudaERNS_18TensorIteratorBaseEENKUlvE_clEvENKUlvE_clEvEUldE_St5arrayIPcLm2EEEEviT0_T1_)
        /*0830*/ 	.word	0x00000024


	//----- nvinfo : EIATTR_FRAME_SIZE
	.align		4
.L_391:
        /*0834*/ 	.byte	0x04, 0x11
        /*0836*/ 	.short	(.L_393 - .L_392)
	.align		4
.L_392:
        /*0838*/ 	.word	index@($__internal_25_$__cuda_sm20_dblrcp_rn_slowpath_v3)
        /*083c*/ 	.word	0x00000000


	//----- nvinfo : EIATTR_FRAME_SIZE
	.align		4
.L_393:
        /*0840*/ 	.byte	0x04, 0x11
        /*0842*/ 	.short	(.L_395 - .L_394)
	.align		4
.L_394:
        /*0844*/ 	.word	index@(_ZN2at6native29vectorized_elementwise_kernelILi2EZZZNS0_22reciprocal_kernel_cudaERNS_18TensorIteratorBaseEENKUlvE_clEvENKUlvE_clEvEUldE_St5arrayIPcLm2EEEEviT0_T1_)
        /*0848*/ 	.word	0x00000000


	//----- nvinfo : EIATTR_REGCOUNT
	.align		4
.L_395:
        /*084c*/ 	.byte	0x04, 0x2f
        /*084e*/ 	.short	(.L_397 - .L_396)
	.align		4
.L_396:
        /*0850*/ 	.word	index@(_ZN2at6native27unrolled_elementwise_kernelIZZZNS0_22reciprocal_kernel_cudaERNS_18TensorIteratorBaseEENKUlvE_clEvENKUlvE_clEvEUldE_St5arrayIPcLm2EELi4E23TrivialOffsetCalculatorILi1EjESB_NS0_6memory15LoadWithoutCastENSC_16StoreWithoutCastEEEviT_T0_T2_T3_T4_T5_)
        /*0854*/ 	.word	0x0000001a


	//----- nvinfo : EIATTR_FRAME_SIZE
	.align		4
.L_397:
        /*0858*/ 	.byte	0x04, 0x11
        /*085a*/ 	.short	(.L_399 - .L_398)
	.align		4
.L_398:
        /*085c*/ 	.word	index@($__internal_24_$__cuda_sm20_dblrcp_rn_slowpath_v3)
        /*0860*/ 	.word	0x00000000


	//----- nvinfo : EIATTR_FRAME_SIZE
	.align		4
.L_399:
        /*0864*/ 	.byte	0x04, 0x11
        /*0866*/ 	.short	(.L_401 - .L_400)
	.align		4
.L_400:
        /*0868*/ 	.word	index@(_ZN2at6native27unrolled_elementwise_kernelIZZZNS0_22reciprocal_kernel_cudaERNS_18TensorIteratorBaseEENKUlvE_clEvENKUlvE_clEvEUldE_St5arrayIPcLm2EELi4E23TrivialOffsetCalculatorILi1EjESB_NS0_6memory15LoadWithoutCastENSC_16StoreWithoutCastEEEviT_T0_T2_T3_T4_T5_)
        /*086c*/ 	.word	0x00000000


	//----- nvinfo : EIATTR_REGCOUNT
	.align		4
.L_401:
        /*0870*/ 	.byte	0x04, 0x2f
        /*0872*/ 	.short	(.L_403 - .L_402)
	.align		4
.L_402:
        /*0874*/ 	.word	index@(_ZN2at6native18elementwise_kernelILi128ELi2EZNS0_22gpu_kernel_impl_nocastIZZZNS0_22reciprocal_kernel_cudaERNS_18TensorIteratorBaseEENKUlvE_clEvENKUlvE_clEvEUldE_EEvS4_RKT_EUliE_EEviT1_)
        /*0878*/ 	.word	0x00000014


	//----- nvinfo : EIATTR_FRAME_SIZE
	.align		4
.L_403:
        /*087c*/ 	.byte	0x04, 0x11
        /*087e*/ 	.short	(.L_405 - .L_404)
	.align		4
.L_404:
        /*0880*/ 	.word	index@($__internal_23_$__cuda_sm20_dblrcp_rn_slowpath_v3)
        /*0884*/ 	.word	0x00000000


	//----- nvinfo : EIATTR_FRAME_SIZE
	.align		4
.L_405:
        /*0888*/ 	.byte	0x04, 0x11
        /*088a*/ 	.short	(.L_407 - .L_406)
	.align		4
.L_406:
        /*088c*/ 	.word	index@(_ZN2at6native18elementwise_kernelILi128ELi2EZNS0_22gpu_kernel_impl_nocastIZZZNS0_22reciprocal_kernel_cudaERNS_18TensorIteratorBaseEENKUlvE_clEvENKUlvE_clEvEUldE_EEvS4_RKT_EUliE_EEviT1_)
        /*0890*/ 	.word	0x00000000


	//----- nvinfo : EIATTR_REGCOUNT
	.align		4
.L_407:
        /*0894*/ 	.byte	0x04, 0x2f
        /*0896*/ 	.short	(.L_409 - .L_408)
	.align		4
.L_408:
        /*0898*/ 	.word	index@(_ZN2at6native27unrolled_elementwise_kernelIZZZNS0_22reciprocal_kernel_cudaERNS_18TensorIteratorBaseEENKUlvE_clEvENKUlvE_clEvEUldE_St5arrayIPcLm2EELi4E23TrivialOffsetCalculatorILi1EjESB_NS0_6memory12LoadWithCastILi1EEENSC_13StoreWithCastILi1EEEEEviT_T0_T2_T3_T4_T5_)
        /*089c*/ 	.word	0x00000022


	//----- nvinfo : EIATTR_FRAME_SIZE
	.align		4
.L_409:
        /*08a0*/ 	.byte	0x04, 0x11
        /*08a2*/ 	.short	(.L_411 - .L_410)
	.align		4
.L_410:
        /*08a4*/ 	.word	index@($__internal_22_$__cuda_sm20_dblrcp_rn_slowpath_v3)
        /*08a8*/ 	.word	0x00000000


	//----- nvinfo : EIATTR_FRAME_SIZE
	.align		4
.L_411:
        /*08ac*/ 	.byte	0x04, 0x11
        /*08ae*/ 	.short	(.L_413 - .L_412)
	.align		4
.L_412:
        /*08b0*/ 	.word	index@(_ZN2at6native27unrolled_elementwise_kernelIZZZNS0_22reciprocal_kernel_cudaERNS_18TensorIteratorBaseEENKUlvE_clEvENKUlvE_clEvEUldE_St5arrayIPcLm2EELi4E23TrivialOffsetCalculatorILi1EjESB_NS0_6memory12LoadWithCastILi1EEENSC_13StoreWithCastILi1EEEEEviT_T0_T2_T3_T4_T5_)
        /*08b4*/ 	.word	0x00000000


	//----- nvinfo : EIATTR_REGCOUNT
	.align		4
.L_413:
        /*08b8*/ 	.byte	0x04, 0x2f
        /*08ba*/ 	.short	(.L_415 - .L_414)
	.align		4
.L_414:
        /*08bc*/ 	.word	index@(_ZN2at6native18elementwise_kernelILi128ELi4EZNS0_15gpu_kernel_implIZZZNS0_22reciprocal_kernel_cudaERNS_18TensorIteratorBaseEENKUlvE_clEvENKUlvE_clEvEUldE_EEvS4_RKT_EUliE_EEviT1_)
        /*08c0*/ 	.word	0x00000018


	//----- nvinfo : EIATTR_FRAME_SIZE
	.align		4
.L_415:
        /*08c4*/ 	.byte	0x04, 0x11
        /*08c6*/ 	.short	(.L_417 - .L_416)
	.align		4
.L_416:
        /*08c8*/ 	.word	index@($__internal_21_$__cuda_sm20_dblrcp_rn_slowpath_v3)
        /*08cc*/ 	.word	0x00000000


	//----- nvinfo : EIATTR_FRAME_SIZE
	.align		4
.L_417:
        /*08d0*/ 	.byte	0x04, 0x11
        /*08d2*/ 	.short	(.L_419 - .L_418)
	.align		4
.L_418:
        /*08d4*/ 	.word	index@(_ZN2at6native18elementwise_kernelILi128ELi4EZNS0_15gpu_kernel_implIZZZNS0_22reciprocal_kernel_cudaERNS_18TensorIteratorBaseEENKUlvE_clEvENKUlvE_clEvEUldE_EEvS4_RKT_EUliE_EEviT1_)
        /*08d8*/ 	.word	0x00000000


	//----- nvinfo : EIATTR_REGCOUNT
	.align		4
.L_419:
        /*08dc*/ 	.byte	0x04, 0x2f
        /*08de*/ 	.short	(.L_421 - .L_420)
	.align		4
.L_420:
        /*08e0*/ 	.word	index@(_ZN2at6native29vectorized_elementwise_kernelILi8EZZZNS0_22reciprocal_kernel_cudaERNS_18TensorIteratorBaseEENKUlvE_clEvENKUlvE0_clEvEUlfE_St5arrayIPcLm2EEEEviT0_T1_)
        /*08e4*/ 	.word	0x00000020


	//----- nvinfo : EIATTR_FRAME_SIZE
	.align		4
.L_421:
        /*08e8*/ 	.byte	0x04, 0x11
        /*08ea*/ 	.short	(.L_423 - .L_422)
	.align		4
.L_422:
        /*08ec*/ 	.word	index@(_ZN2at6native29vectorized_elementwise_kernelILi8EZZZNS0_22reciprocal_kernel_cudaERNS_18TensorIteratorBaseEENKUlvE_clEvENKUlvE0_clEvEUlfE_St5arrayIPcLm2EEEEviT0_T1_)
        /*08f0*/ 	.word	0x00000000


	//----- nvinfo : EIATTR_REGCOUNT
	.align		4
.L_423:
        /*08f4*/ 	.byte	0x04, 0x2f
        /*08f6*/ 	.short	(.L_425 - .L_424)
	.align		4
.L_424:
        /*08f8*/ 	.word	index@(_ZN2at6native29vectorized_elementwise_kernelILi4EZZZNS0_22reciprocal_kernel_cudaERNS_18TensorIteratorBaseEENKUlvE_clEvENKUlvE0_clEvEUlfE_St5arrayIPcLm2EEEEviT0_T1_)
        /*08fc*/ 	.word	0x00000020


	//----- nvinfo : EIATTR_FRAME_SIZE
	.align		4
.L_425:
        /*0900*/ 	.byte	0x04, 0x11
        /*0902*/ 	.short	(.L_427 - .L_426)
	.align		4
.L_426:
        /*0904*/ 	.word	index@(_ZN2at6native29vectorized_elementwise_kernelILi4EZZZNS0_22reciprocal_kernel_cudaERNS_18TensorIteratorBaseEENKUlvE_clEvENKUlvE0_clEvEUlfE_St5arrayIPcLm2EEEEviT0_T1_)
        /*0908*/ 	.word	0x00000000


	//----- nvinfo : EIATTR_REGCOUNT
	.align		4
.L_427:
        /*090c*/ 	.byte	0x04, 0x2f
        /*090e*/ 	.short	(.L_429 - .L_428)
	.align		4
.L_428:
        /*0910*/ 	.word	index@(_ZN2at6native29vectorized_elementwise_kernelILi2EZZZNS0_22reciprocal_kernel_cudaERNS_18TensorIteratorBaseEENKUlvE_clEvENKUlvE0_clEvEUlfE_St5arrayIPcLm2EEEEviT0_T1_)
        /*0914*/ 	.word	0x00000020


	//----- nvinfo : EIATTR_FRAME_SIZE
	.align		4
.L_429:
        /*0918*/ 	.byte	0x04, 0x11
        /*091a*/ 	.short	(.L_431 - .L_430)
	.align		4
.L_430:
        /*091c*/ 	.word	index@(_ZN2at6native29vectorized_elementwise_kernelILi2EZZZNS0_22reciprocal_kernel_cudaERNS_18TensorIteratorBaseEENKUlvE_clEvENKUlvE0_clEvEUlfE_St5arrayIPcLm2EEEEviT0_T1_)
        /*0920*/ 	.word	0x00000000


	//----- nvinfo : EIATTR_REGCOUNT
	.align		4
.L_431:
        /*0924*/ 	.byte	0x04, 0x2f
        /*0926*/ 	.short	(.L_433 - .L_432)
	.align		4
.L_432:
        /*0928*/ 	.word	index@(_ZN2at6native27unrolled_elementwise_kernelIZZZNS0_22reciprocal_kernel_cudaERNS_18TensorIteratorBaseEENKUlvE_clEvENKUlvE0_clEvEUlfE_St5arrayIPcLm2EELi4E23TrivialOffsetCalculatorILi1EjESB_NS0_6memory15LoadWithoutCastENSC_16StoreWithoutCastEEEviT_T0_T2_T3_T4_T5_)
        /*092c*/ 	.word	0x00000018


	//----- nvinfo : EIATTR_FRAME_SIZE
	.align		4
.L_433:
        /*0930*/ 	.byte	0x04, 0x11
        /*0932*/ 	.short	(.L_435 - .L_434)
	.align		4
.L_434:
        /*0934*/ 	.word	index@(_ZN2at6native27unrolled_elementwise_kernelIZZZNS0_22reciprocal_kernel_cudaERNS_18TensorIteratorBaseEENKUlvE_clEvENKUlvE0_clEvEUlfE_St5arrayIPcLm2EELi4E23TrivialOffsetCalculatorILi1EjESB_NS0_6memory15LoadWithoutCastENSC_16StoreWithoutCastEEEviT_T0_T2_T3_T4_T5_)
        /*0938*/ 	.word	0x00000000


	//----- nvinfo : EIATTR_REGCOUNT
	.align		4
.L_435:
        /*093c*/ 	.byte	0x04, 0x2f
        /*093e*/ 	.short	(.L_437 - .L_436)
	.align		4
.L_436:
        /*0940*/ 	.word	index@(_ZN2at6native18elementwise_kernelILi128ELi2EZNS0_22gpu_kernel_impl_nocastIZZZNS0_22reciprocal_kernel_cudaERNS_18TensorIteratorBaseEENKUlvE_clEvENKUlvE0_clEvEUlfE_EEvS4_RKT_EUliE_EEviT1_)
        /*0944*/ 	.word	0x00000014


	//----- nvinfo : EIATTR_FRAME_SIZE
	.align		4
.L_437:
        /*0948*/ 	.byte	0x04, 0x11
        /*094a*/ 	.short	(.L_439 - .L_438)
	.align		4
.L_438:
        /*094c*/ 	.word	index@(_ZN2at6native18elementwise_kernelILi128ELi2EZNS0_22gpu_kernel_impl_nocastIZZZNS0_22reciprocal_kernel_cudaERNS_18TensorIteratorBaseEENKUlvE_clEvENKUlvE0_clEvEUlfE_EEvS4_RKT_EUliE_EEviT1_)
        /*0950*/ 	.word	0x00000000


	//----- nvinfo : EIATTR_REGCOUNT
	.align		4
.L_439:
        /*0954*/ 	.byte	0x04, 0x2f
        /*0956*/ 	.short	(.L_441 - .L_440)
	.align		4
.L_440:
        /*0958*/ 	.word	index@(_ZN2at6native27unrolled_elementwise_kernelIZZZNS0_22reciprocal_kernel_cudaERNS_18TensorIteratorBaseEENKUlvE_clEvENKUlvE0_clEvEUlfE_St5arrayIPcLm2EELi4E23TrivialOffsetCalculatorILi1EjESB_NS0_6memory12LoadWithCastILi1EEENSC_13StoreWithCastILi1EEEEEviT_T0_T2_T3_T4_T5_)
        /*095c*/ 	.word	0x0000001c


	//----- nvinfo : EIATTR_FRAME_SIZE
	.align		4
.L_441:
        /*0960*/ 	.byte	0x04, 0x11
        /*0962*/ 	.short	(.L_443 - .L_442)
	.align		4
.L_442:
        /*0964*/ 	.word	index@(_ZN2at6native27unrolled_elementwise_kernelIZZZNS0_22reciprocal_kernel_cudaERNS_18TensorIteratorBaseEENKUlvE_clEvENKUlvE0_clEvEUlfE_St5arrayIPcLm2EELi4E23TrivialOffsetCalculatorILi1EjESB_NS0_6memory12LoadWithCastILi1EEENSC_13StoreWithCastILi1EEEEEviT_T0_T2_T3_T4_T5_)
        /*0968*/ 	.word	0x00000000


	//----- nvinfo : EIATTR_REGCOUNT
	.align		4
.L_443:
        /*096c*/ 	.byte	0x04, 0x2f
        /*096e*/ 	.short	(.L_445 - .L_444)
	.align		4
.L_444:
        /*0970*/ 	.word	index@(_ZN2at6native18elementwise_kernelILi128ELi4EZNS0_15gpu_kernel_implIZZZNS0_22reciprocal_kernel_cudaERNS_18TensorIteratorBaseEENKUlvE_clEvENKUlvE0_clEvEUlfE_EEvS4_RKT_EUliE_EEviT1_)
        /*0974*/ 	.word	0x00000018


	//----- nvinfo : EIATTR_FRAME_SIZE
	.align		4
.L_445:
        /*0978*/ 	.byte	0x04, 0x11
        /*097a*/ 	.short	(.L_447 - .L_446)
	.align		4
.L_446:
        /*097c*/ 	.word	index@(_ZN2at6native18elementwise_kernelILi128ELi4EZNS0_15gpu_kernel_implIZZZNS0_22reciprocal_kernel_cudaERNS_18TensorIteratorBaseEENKUlvE_clEvENKUlvE0_clEvEUlfE_EEvS4_RKT_EUliE_EEviT1_)
        /*0980*/ 	.word	0x00000000


	//----- nvinfo : EIATTR_REGCOUNT
	.align		4
.L_447:
        /*0984*/ 	.byte	0x04, 0x2f
        /*0986*/ 	.short	(.L_449 - .L_448)
	.align		4
.L_448:
        /*0988*/ 	.word	index@(_ZN2at6native29vectorized_elementwise_kernelILi8EZZZNS0_22reciprocal_kernel_cudaERNS_18TensorIteratorBaseEENKUlvE_clEvENKUlvE1_clEvEUlN3c107complexIdEEE_St5arrayIPcLm2EEEEviT0_T1_)
        /*098c*/ 	.word	0x0000003e


	//----- nvinfo : EIATTR_FRAME_SIZE
	.align		4
.L_449:
        /*0990*/ 	.byte	0x04, 0x11
        /*0992*/ 	.short	(.L_451 - .L_450)
	.align		4
.L_450:
        /*0994*/ 	.word	index@($__internal_20_$__cuda_sm20_div_rn_f64_full)
        /*0998*/ 	.word	0x00000000


	//----- nvinfo : EIATTR_FRAME_SIZE
	.align		4
.L_451:
        /*099c*/ 	.byte	0x04, 0x11
        /*099e*/ 	.short	(.L_453 - .L_452)
	.align		4
.L_452:
        /*09a0*/ 	.word	index@($__internal_19_$__cuda_sm20_dblrcp_rn_slowpath_v3)
        /*09a4*/ 	.word	0x00000000


	//----- nvinfo : EIATTR_FRAME_SIZE
	.align		4
.L_453:
        /*09a8*/ 	.byte	0x04, 0x11
        /*09aa*/ 	.short	(.L_455 - .L_454)
	.align		4
.L_454:
        /*09ac*/ 	.word	index@(_ZN2at6native29vectorized_elementwise_kernelILi8EZZZNS0_22reciprocal_kernel_cudaERNS_18TensorIteratorBaseEENKUlvE_clEvENKUlvE1_clEvEUlN3c107complexIdEEE_St5arrayIPcLm2EEEEviT0_T1_)
        /*09b0*/ 	.word	0x00000000


	//----- nvinfo : EIATTR_REGCOUNT
	.align		4
.L_455:
        /*09b4*/ 	.byte	0x04, 0x2f
        /*09b6*/ 	.short	(.L_457 - .L_456)
	.align		4
.L_456:
        /*09b8*/ 	.word	index@(_ZN2at6native29vectorized_elementwise_kernelILi4EZZZNS0_22reciprocal_kernel_cudaERNS_18TensorIteratorBaseEENKUlvE_clEvENKUlvE1_clEvEUlN3c107complexIdEEE_St5arrayIPcLm2EEEEviT0_T1_)
        /*09bc*/ 	.word	0x0000003e


	//----- nvinfo : EIATTR_FRAME_SIZE
	.align		4
.L_457:
        /*09c0*/ 	.byte	0x04, 0x11
        /*09c2*/ 	.short	(.L_459 - .L_458)
	.align		4
.L_458:
        /*09c4*/ 	.word	index@($__internal_18_$__cuda_sm20_div_rn_f64_full)
        /*09c8*/ 	.word	0x00000000


	//----- nvinfo : EIATTR_FRAME_SIZE
	.align		4
.L_459:
        /*09cc*/ 	.byte	0x04, 0x11
        /*09ce*/ 	.short	(.L_461 - .L_460)
	.align		4
.L_460:
        /*09d0*/ 	.word	index@($__internal_17_$__cuda_sm20_dblrcp_rn_slowpath_v3)
        /*09d4*/ 	.word	0x00000000


	//----- nvinfo : EIATTR_FRAME_SIZE
	.align		4
.L_461:
        /*09d8*/ 	.byte	0x04, 0x11
        /*09da*/ 	.short	(.L_463 - .L_462)
	.align		4
.L_462:
        /*09dc*/ 	.word	index@(_ZN2at6native29vectorized_elementwise_kernelILi4EZZZNS0_22reciprocal_kernel_cudaERNS_18TensorIteratorBaseEENKUlvE_clEvENKUlvE1_clEvEUlN3c107complexIdEEE_St5arrayIPcLm2EEEEviT0_T1_)
        /*09e0*/ 	.word	0x00000000


	//----- nvinfo : EIATTR_REGCOUNT
	.align		4
.L_463:
        /*09e4*/ 	.byte	0x04, 0x2f
        /*09e6*/ 	.short	(.L_465 - .L_464)
	.align		4
.L_464:
        /*09e8*/ 	.word	index@(_ZN2at6native29vectorized_elementwise_kernelILi2EZZZNS0_22reciprocal_kernel_cudaERNS_18TensorIteratorBaseEENKUlvE_clEvENKUlvE1_clEvEUlN3c107complexIdEEE_St5arrayIPcLm2EEEEviT0_T1_)
        /*09ec*/ 	.word	0x0000003e


	//----- nvinfo : EIATTR_FRAME_SIZE
	.align		4
.L_465:
        /*09f0*/ 	.byte	0x04, 0x11
        /*09f2*/ 	.short	(.L_467 - .L_466)
	.align		4
.L_466:
        /*09f4*/ 	.word	index@($__internal_16_$__cuda_sm20_div_rn_f64_full)
        /*09f8*/ 	.word	0x00000000


	//----- nvinfo : EIATTR_FRAME_SIZE
	.align		4
.L_467:
        /*09fc*/ 	.byte	0x04, 0x11
        /*09fe*/ 	.short	(.L_469 - .L_468)
	.align		4
.L_468:
        /*0a00*/ 	.word	index@($__internal_15_$__cuda_sm20_dblrcp_rn_slowpath_v3)
        /*0a04*/ 	.word	0x00000000


	//----- nvinfo : EIATTR_FRAME_SIZE
	.align		4
.L_469:
        /*0a08*/ 	.byte	0x04, 0x11
        /*0a0a*/ 	.short	(.L_471 - .L_470)
	.align		4
.L_470:
        /*0a0c*/ 	.word	index@(_ZN2at6native29vectorized_elementwise_kernelILi2EZZZNS0_22reciprocal_kernel_cudaERNS_18TensorIteratorBaseEENKUlvE_clEvENKUlvE1_clEvEUlN3c107complexIdEEE_St5arrayIPcLm2EEEEviT0_T1_)
        /*0a10*/ 	.word	0x00000000


	//----- nvinfo : EIATTR_REGCOUNT
	.align		4
.L_471:
        /*0a14*/ 	.byte	0x04, 0x2f
        /*0a16*/ 	.short	(.L_473 - .L_472)
	.align		4
.L_472:
        /*0a18*/ 	.word	index@(_ZN2at6native27unrolled_elementwise_kernelIZZZNS0_22reciprocal_kernel_cudaERNS_18TensorIteratorBaseEENKUlvE_clEvENKUlvE1_clEvEUlN3c107complexIdEEE_St5arrayIPcLm2EELi4E23TrivialOffsetCalculatorILi1EjESE_NS0_6memory15LoadWithoutCastENSF_16StoreWithoutCastEEEviT_T0_T2_T3_T4_T5_)
        /*0a1c*/ 	.word	0x00000030


	//----- nvinfo : EIATTR_FRAME_SIZE
	.align		4
.L_473:
        /*0a20*/ 	.byte	0x04, 0x11
        /*0a22*/ 	.short	(.L_475 - .L_474)
	.align		4
.L_474:
        /*0a24*/ 	.word	index@($__internal_14_$__cuda_sm20_div_rn_f64_full)
        /*0a28*/ 	.word	0x00000000


	//----- nvinfo : EIATTR_FRAME_SIZE
	.align		4
.L_475:
        /*0a2c*/ 	.byte	0x04, 0x11
        /*0a2e*/ 	.short	(.L_477 - .L_476)
	.align		4
.L_476:
        /*0a30*/ 	.word	index@($__internal_13_$__cuda_sm20_dblrcp_rn_slowpath_v3)
        /*0a34*/ 	.word	0x00000000


	//----- nvinfo : EIATTR_FRAME_SIZE
	.align		4
.L_477:
        /*0a38*/ 	.byte	0x04, 0x11
        /*0a3a*/ 	.short	(.L_479 - .L_478)
	.align		4
.L_478:
        /*0a3c*/ 	.word	index@(_ZN2at6native27unrolled_elementwise_kernelIZZZNS0_22reciprocal_kernel_cudaERNS_18TensorIteratorBaseEENKUlvE_clEvENKUlvE1_clEvEUlN3c107complexIdEEE_St5arrayIPcLm2EELi4E23TrivialOffsetCalculatorILi1EjESE_NS0_6memory15LoadWithoutCastENSF_16StoreWithoutCastEEEviT_T0_T2_T3_T4_T5_)
        /*0a40*/ 	.word	0x00000000


	//----- nvinfo : EIATTR_REGCOUNT
	.align		4
.L_479:
        /*0a44*/ 	.byte	0x04, 0x2f
        /*0a46*/ 	.short	(.L_481 - .L_480)
	.align		4
.L_480:
        /*0a48*/ 	.word	index@(_ZN2at6native18elementwise_kernelILi128ELi2EZNS0_22gpu_kernel_impl_nocastIZZZNS0_22reciprocal_kernel_cudaERNS_18TensorIteratorBaseEENKUlvE_clEvENKUlvE1_clEvEUlN3c107complexIdEEE_EEvS4_RKT_EUliE_EEviT1_)
        /*0a4c*/ 	.word	0x00000022


	//----- nvinfo : EIATTR_FRAME_SIZE
	.align		4
.L_481:
        /*0a50*/ 	.byte	0x04, 0x11
        /*0a52*/ 	.short	(.L_483 - .L_482)
	.align		4
.L_482:
        /*0a54*/ 	.word	index@($__internal_12_$__cuda_sm20_div_rn_f64_full)
        /*0a58*/ 	.word	0x00000000


	//----- nvinfo : EIATTR_FRAME_SIZE
	.align		4
.L_483:
        /*0a5c*/ 	.byte	0x04, 0x11
        /*0a5e*/ 	.short	(.L_485 - .L_484)
	.align		4
.L_484:
        /*0a60*/ 	.word	index@($__internal_11_$__cuda_sm20_dblrcp_rn_slowpath_v3)
        /*0a64*/ 	.word	0x00000000


	//----- nvinfo : EIATTR_FRAME_SIZE
	.align		4
.L_485:
        /*0a68*/ 	.byte	0x04, 0x11
        /*0a6a*/ 	.short	(.L_487 - .L_486)
	.align		4
.L_486:
        /*0a6c*/ 	.word	index@(_ZN2at6native18elementwise_kernelILi128ELi2EZNS0_22gpu_kernel_impl_nocastIZZZNS0_22reciprocal_kernel_cudaERNS_18TensorIteratorBaseEENKUlvE_clEvENKUlvE1_clEvEUlN3c107complexIdEEE_EEvS4_RKT_EUliE_EEviT1_)
        /*0a70*/ 	.word	0x00000000


	//----- nvinfo : EIATTR_REGCOUNT
	.align		4
.L_487:
        /*0a74*/ 	.byte	0x04, 0x2f
        /*0a76*/ 	.short	(.L_489 - .L_488)
	.align		4
.L_488:
        /*0a78*/ 	.word	index@(_ZN2at6native27unrolled_elementwise_kernelIZZZNS0_22reciprocal_kernel_cudaERNS_18TensorIteratorBaseEENKUlvE_clEvENKUlvE1_clEvEUlN3c107complexIdEEE_St5arrayIPcLm2EELi4E23TrivialOffsetCalculatorILi1EjESE_NS0_6memory12LoadWithCastILi1EEENSF_13StoreWithCastILi1EEEEEviT_T0_T2_T3_T4_T5_)
        /*0a7c*/ 	.word	0x0000002e


	//----- nvinfo : EIATTR_FRAME_SIZE
	.align		4
.L_489:
        /*0a80*/ 	.byte	0x04, 0x11
        /*0a82*/ 	.short	(.L_491 - .L_490)
	.align		4
.L_490:
        /*0a84*/ 	.word	index@($__internal_10_$__cuda_sm20_div_rn_f64_full)
        /*0a88*/ 	.word	0x00000000


	//----- nvinfo : EIATTR_FRAME_SIZE
	.align		4
.L_491:
        /*0a8c*/ 	.byte	0x04, 0x11
        /*0a8e*/ 	.short	(.L_493 - .L_492)
	.align		4
.L_492:
        /*0a90*/ 	.word	index@($__internal_9_$__cuda_sm20_dblrcp_rn_slowpath_v3)
        /*0a94*/ 	.word	0x00000000


	//----- nvinfo : EIATTR_FRAME_SIZE
	.align		4
.L_493:
        /*0a98*/ 	.byte	0x04, 0x11
        /*0a9a*/ 	.short	(.L_495 - .L_494)
	.align		4
.L_494:
        /*0a9c*/ 	.word	index@(_ZN2at6native27unrolled_elementwise_kernelIZZZNS0_22reciprocal_kernel_cudaERNS_18TensorIteratorBaseEENKUlvE_clEvENKUlvE1_clEvEUlN3c107complexIdEEE_St5arrayIPcLm2EELi4E23TrivialOffsetCalculatorILi1EjESE_NS0_6memory12LoadWithCastILi1EEENSF_13StoreWithCastILi1EEEEEviT_T0_T2_T3_T4_T5_)
        /*0aa0*/ 	.word	0x00000000


	//----- nvinfo : EIATTR_REGCOUNT
	.align		4
.L_495:
        /*0aa4*/ 	.byte	0x04, 0x2f
        /*0aa6*/ 	.short	(.L_497 - .L_496)
	.align		4
.L_496:
        /*0aa8*/ 	.word	index@(_ZN2at6native18elementwise_kernelILi128ELi4EZNS0_15gpu_kernel_implIZZZNS0_22reciprocal_kernel_cudaERNS_18TensorIteratorBaseEENKUlvE_clEvENKUlvE1_clEvEUlN3c107complexIdEEE_EEvS4_RKT_EUliE_EEviT1_)
        /*0aac*/ 	.word	0x00000020


	//----- nvinfo : EIATTR_FRAME_SIZE
	.align		4
.L_497:
        /*0ab0*/ 	.byte	0x04, 0x11
        /*0ab2*/ 	.short	(.L_499 - .L_498)
	.align		4
.L_498:
        /*0ab4*/ 	.word	index@($__internal_8_$__cuda_sm20_div_rn_f64_full)
        /*0ab8*/ 	.word	0x00000000


	//----- nvinfo : EIATTR_FRAME_SIZE
	.align		4
.L_499:
        /*0abc*/ 	.byte	0x04, 0x11
        /*0abe*/ 	.short	(.L_501 - .L_500)
	.align		4
.L_500:
        /*0ac0*/ 	.word	index@($__internal_7_$__cuda_sm20_dblrcp_rn_slowpath_v3)
        /*0ac4*/ 	.word	0x00000000


	//----- nvinfo : EIATTR_FRAME_SIZE
	.align		4
.L_501:
        /*0ac8*/ 	.byte	0x04, 0x11
        /*0aca*/ 	.short	(.L_503 - .L_502)
	.align		4
.L_502:
        /*0acc*/ 	.word	index@(_ZN2at6native18elementwise_kernelILi128ELi4EZNS0_15gpu_kernel_implIZZZNS0_22reciprocal_kernel_cudaERNS_18TensorIteratorBaseEENKUlvE_clEvENKUlvE1_clEvEUlN3c107complexIdEEE_EEvS4_RKT_EUliE_EEviT1_)
        /*0ad0*/ 	.word	0x00000000


	//----- nvinfo : EIATTR_REGCOUNT
	.align		4
.L_503:
        /*0ad4*/ 	.byte	0x04, 0x2f
        /*0ad6*/ 	.short	(.L_505 - .L_504)
	.align		4
.L_504:
        /*0ad8*/ 	.word	index@(_ZN2at6native29vectorized_elementwise_kernelILi8EZZZNS0_22reciprocal_kernel_cudaERNS_18TensorIteratorBaseEENKUlvE_clEvENKUlvE2_clEvEUlN3c107complexIfEEE_St5arrayIPcLm2EEEEviT0_T1_)
        /*0adc*/ 	.word	0x00000020


	//----- nvinfo : EIATTR_FRAME_SIZE
	.align		4
.L_505:
        /*0ae0*/ 	.byte	0x04, 0x11
        /*0ae2*/ 	.short	(.L_507 - .L_506)
	.align		4
.L_506:
        /*0ae4*/ 	.word	index@(_ZN2at6native29vectorized_elementwise_kernelILi8EZZZNS0_22reciprocal_kernel_cudaERNS_18TensorIteratorBaseEENKUlvE_clEvENKUlvE2_clEvEUlN3c107complexIfEEE_St5arrayIPcLm2EEEEviT0_T1_)
        /*0ae8*/ 	.word	0x00000000


	//----- nvinfo : EIATTR_REGCOUNT
	.align		4
.L_507:
        /*0aec*/ 	.byte	0x04, 0x2f
        /*0aee*/ 	.short	(.L_509 - .L_508)
	.align		4
.L_508:
        /*0af0*/ 	.word	index@(_ZN2at6native29vectorized_elementwise_kernelILi4EZZZNS0_22reciprocal_kernel_cudaERNS_18TensorIteratorBaseEENKUlvE_clEvENKUlvE2_clEvEUlN3c107complexIfEEE_St5arrayIPcLm2EEEEviT0_T1_)
        /*0af4*/ 	.word	0x00000020


	//----- nvinfo : EIATTR_FRAME_SIZE
	.align		4
.L_509:
        /*0af8*/ 	.byte	0x04, 0x11
        /*0afa*/ 	.short	(.L_511 - .L_510)
	.align		4
.L_510:
        /*0afc*/ 	.word	index@(_ZN2at6native29vectorized_elementwise_kernelILi4EZZZNS0_22reciprocal_kernel_cudaERNS_18TensorIteratorBaseEENKUlvE_clEvENKUlvE2_clEvEUlN3c107complexIfEEE_St5arrayIPcLm2EEEEviT0_T1_)
        /*0b00*/ 	.word	0x00000000


	//----- nvinfo : EIATTR_REGCOUNT
	.align		4
.L_511:
        /*0b04*/ 	.byte	0x04, 0x2f
        /*0b06*/ 	.short	(.L_513 - .L_512)
	.align		4
.L_512:
        /*0b08*/ 	.word	index@(_ZN2at6native29vectorized_elementwise_kernelILi2EZZZNS0_22reciprocal_kernel_cudaERNS_18TensorIteratorBaseEENKUlvE_clEvENKUlvE2_clEvEUlN3c107complexIfEEE_St5arrayIPcLm2EEEEviT0_T1_)
        /*0b0c*/ 	.word	0x00000020


	//----- nvinfo : EIATTR_FRAME_SIZE
	.align		4
.L_513:
        /*0b10*/ 	.byte	0x04, 0x11
        /*0b12*/ 	.short	(.L_515 - .L_514)
	.align		4
.L_514:
        /*0b14*/ 	.word	index@(_ZN2at6native29vectorized_elementwise_kernelILi2EZZZNS0_22reciprocal_kernel_cudaERNS_18TensorIteratorBaseEENKUlvE_clEvENKUlvE2_clEvEUlN3c107complexIfEEE_St5arrayIPcLm2EEEEviT0_T1_)
        /*0b18*/ 	.word	0x00000000


	//----- nvinfo : EIATTR_REGCOUNT
	.align		4
.L_515:
        /*0b1c*/ 	.byte	0x04, 0x2f
        /*0b1e*/ 	.short	(.L_517 - .L_516)
	.align		4
.L_516:
        /*0b20*/ 	.word	index@(_ZN2at6native27unrolled_elementwise_kernelIZZZNS0_22reciprocal_kernel_cudaERNS_18TensorIteratorBaseEENKUlvE_clEvENKUlvE2_clEvEUlN3c107complexIfEEE_St5arrayIPcLm2EELi4E23TrivialOffsetCalculatorILi1EjESE_NS0_6memory15LoadWithoutCastENSF_16StoreWithoutCastEEEviT_T0_T2_T3_T4_T5_)
        /*0b24*/ 	.word	0x00000018


	//----- nvinfo : EIATTR_FRAME_SIZE
	.align		4
.L_517:
        /*0b28*/ 	.byte	0x04, 0x11
        /*0b2a*/ 	.short	(.L_519 - .L_518)
	.align		4
.L_518:
        /*0b2c*/ 	.word	index@(_ZN2at6native27unrolled_elementwise_kernelIZZZNS0_22reciprocal_kernel_cudaERNS_18TensorIteratorBaseEENKUlvE_clEvENKUlvE2_clEvEUlN3c107complexIfEEE_St5arrayIPcLm2EELi4E23TrivialOffsetCalculatorILi1EjESE_NS0_6memory15LoadWithoutCastENSF_16StoreWithoutCastEEEviT_T0_T2_T3_T4_T5_)
        /*0b30*/ 	.word	0x00000000


	//----- nvinfo : EIATTR_REGCOUNT
	.align		4
.L_519:
        /*0b34*/ 	.byte	0x04, 0x2f
        /*0b36*/ 	.short	(.L_521 - .L_520)
	.align		4
.L_520:
        /*0b38*/ 	.word	index@(_ZN2at6native18elementwise_kernelILi128ELi2EZNS0_22gpu_kernel_impl_nocastIZZZNS0_22reciprocal_kernel_cudaERNS_18TensorIteratorBaseEENKUlvE_clEvENKUlvE2_clEvEUlN3c107complexIfEEE_EEvS4_RKT_EUliE_EEviT1_)
        /*0b3c*/ 	.word	0x00000014


	//----- nvinfo : EIATTR_FRAME_SIZE
	.align		4
.L_521:
        /*0b40*/ 	.byte	0x04, 0x11
        /*0b42*/ 	.short	(.L_523 - .L_522)
	.align		4
.L_522:
        /*0b44*/ 	.word	index@(_ZN2at6native18elementwise_kernelILi128ELi2EZNS0_22gpu_kernel_impl_nocastIZZZNS0_22reciprocal_kernel_cudaERNS_18TensorIteratorBaseEENKUlvE_clEvENKUlvE2_clEvEUlN3c107complexIfEEE_EEvS4_RKT_EUliE_EEviT1_)
        /*0b48*/ 	.word	0x00000000


	//----- nvinfo : EIATTR_REGCOUNT
	.align		4
.L_523:
        /*0b4c*/ 	.byte	0x04, 0x2f
        /*0b4e*/ 	.short	(.L_525 - .L_524)
	.align		4
.L_524:
        /*0b50*/ 	.word	index@(_ZN2at6native27unrolled_elementwise_kernelIZZZNS0_22reciprocal_kernel_cudaERNS_18TensorIteratorBaseEENKUlvE_clEvENKUlvE2_clEvEUlN3c107complexIfEEE_St5arrayIPcLm2EELi4E23TrivialOffsetCalculatorILi1EjESE_NS0_6memory12LoadWithCastILi1EEENSF_13StoreWithCastILi1EEEEEviT_T0_T2_T3_T4_T5_)
        /*0b54*/ 	.word	0x00000020


	//----- nvinfo : EIATTR_FRAME_SIZE
	.align		4
.L_525:
        /*0b58*/ 	.byte	0x04, 0x11
        /*0b5a*/ 	.short	(.L_527 - .L_526)
	.align		4
.L_526:
        /*0b5c*/ 	.word	index@(_ZN2at6native27unrolled_elementwise_kernelIZZZNS0_22reciprocal_kernel_cudaERNS_18TensorIteratorBaseEENKUlvE_clEvENKUlvE2_clEvEUlN3c107complexIfEEE_St5arrayIPcLm2EELi4E23TrivialOffsetCalculatorILi1EjESE_NS0_6memory12LoadWithCastILi1EEENSF_13StoreWithCastILi1EEEEEviT_T0_T2_T3_T4_T5_)
        /*0b60*/ 	.word	0x00000000


	//----- nvinfo : EIATTR_REGCOUNT
	.align		4
.L_527:
        /*0b64*/ 	.byte	0x04, 0x2f
        /*0b66*/ 	.short	(.L_529 - .L_528)
	.align		4
.L_528:
        /*0b68*/ 	.word	index@(_ZN2at6native18elementwise_kernelILi128ELi4EZNS0_15gpu_kernel_implIZZZNS0_22reciprocal_kernel_cudaERNS_18TensorIteratorBaseEENKUlvE_clEvENKUlvE2_clEvEUlN3c107complexIfEEE_EEvS4_RKT_EUliE_EEviT1_)
        /*0b6c*/ 	.word	0x00000018


	//----- nvinfo : EIATTR_FRAME_SIZE
	.align		4
.L_529:
        /*0b70*/ 	.byte	0x04, 0x11
        /*0b72*/ 	.short	(.L_531 - .L_530)
	.align		4
.L_530:
        /*0b74*/ 	.word	index@(_ZN2at6native18elementwise_kernelILi128ELi4EZNS0_15gpu_kernel_implIZZZNS0_22reciprocal_kernel_cudaERNS_18TensorIteratorBaseEENKUlvE_clEvENKUlvE2_clEvEUlN3c107complexIfEEE_EEvS4_RKT_EUliE_EEviT1_)
        /*0b78*/ 	.word	0x00000000


	//----- nvinfo : EIATTR_REGCOUNT
	.align		4
.L_531:
        /*0b7c*/ 	.byte	0x04, 0x2f
        /*0b7e*/ 	.short	(.L_533 - .L_532)
	.align		4
.L_532:
        /*0b80*/ 	.word	index@(_ZN2at6native29vectorized_elementwise_kernelILi8EZZZNS0_22reciprocal_kernel_cudaERNS_18TensorIteratorBaseEENKUlvE_clEvENKUlvE3_clEvEUlN3c104HalfEE_St5arrayIPcLm2EEEEviT0_T1_)
        /*0b84*/ 	.word	0x00000020


	//----- nvinfo : EIATTR_FRAME_SIZE
	.align		4
.L_533:
        /*0b88*/ 	.byte	0x04, 0x11
        /*0b8a*/ 	.short	(.L_535 - .L_534)
	.align		4
.L_534:
        /*0b8c*/ 	.word	index@(_ZN2at6native29vectorized_elementwise_kernelILi8EZZZNS0_22reciprocal_kernel_cudaERNS_18TensorIteratorBaseEENKUlvE_clEvENKUlvE3_clEvEUlN3c104HalfEE_St5arrayIPcLm2EEEEviT0_T1_)
        /*0b90*/ 	.word	0x00000000


	//----- nvinfo : EIATTR_REGCOUNT
	.align		4
.L_535:
        /*0b94*/ 	.byte	0x04, 0x2f
        /*0b96*/ 	.short	(.L_537 - .L_536)
	.align		4
.L_536:
        /*0b98*/ 	.word	index@(_ZN2at6native29vectorized_elementwise_kernelILi4EZZZNS0_22reciprocal_kernel_cudaERNS_18TensorIteratorBaseEENKUlvE_clEvENKUlvE3_clEvEUlN3c104HalfEE_St5arrayIPcLm2EEEEviT0_T1_)
        /*0b9c*/ 	.word	0x00000020


	//----- nvinfo : EIATTR_FRAME_SIZE
	.align		4
.L_537:
        /*0ba0*/ 	.byte	0x04, 0x11
        /*0ba2*/ 	.short	(.L_539 - .L_538)
	.align		4
.L_538:
        /*0ba4*/ 	.word	index@(_ZN2at6native29vectorized_elementwise_kernelILi4EZZZNS0_22reciprocal_kernel_cudaERNS_18TensorIteratorBaseEENKUlvE_clEvENKUlvE3_clEvEUlN3c104HalfEE_St5arrayIPcLm2EEEEviT0_T1_)
        /*0ba8*/ 	.word	0x00000000


	//----- nvinfo : EIATTR_REGCOUNT
	.align		4
.L_539:
        /*0bac*/ 	.byte	0x04, 0x2f
        /*0bae*/ 	.short	(.L_541 - .L_540)
	.align		4
.L_540:
        /*0bb0*/ 	.word	index@(_ZN2at6native29vectorized_elementwise_kernelILi2EZZZNS0_22reciprocal_kernel_cudaERNS_18TensorIteratorBaseEENKUlvE_clEvENKUlvE3_clEvEUlN3c104HalfEE_St5arrayIPcLm2EEEEviT0_T1_)
        /*0bb4*/ 	.word	0x00000020


	//----- nvinfo : EIATTR_FRAME_SIZE
	.align		4
.L_541:
        /*0bb8*/ 	.byte	0x04, 0x11
        /*0bba*/ 	.short	(.L_543 - .L_542)
	.align		4
.L_542:
        /*0bbc*/ 	.word	index@(_ZN2at6native29vectorized_elementwise_kernelILi2EZZZNS0_22reciprocal_kernel_cudaERNS_18TensorIteratorBaseEENKUlvE_clEvENKUlvE3_clEvEUlN3c104HalfEE_St5arrayIPcLm2EEEEviT0_T1_)
        /*0bc0*/ 	.word	0x00000000


	//----- nvinfo : EIATTR_REGCOUNT
	.align		4
.L_543:
        /*0bc4*/ 	.byte	0x04, 0x2f
        /*0bc6*/ 	.short	(.L_545 - .L_544)
	.align		4
.L_544:
        /*0bc8*/ 	.word	index@(_ZN2at6native27unrolled_elementwise_kernelIZZZNS0_22reciprocal_kernel_cudaERNS_18TensorIteratorBaseEENKUlvE_clEvENKUlvE3_clEvEUlN3c104HalfEE_St5arrayIPcLm2EELi4E23TrivialOffsetCalculatorILi1EjESD_NS0_6memory15LoadWithoutCastENSE_16StoreWithoutCastEEEviT_T0_T2_T3_T4_T5_)
        /*0bcc*/ 	.word	0x00000016


	//----- nvinfo : EIATTR_FRAME_SIZE
	.align		4
.L_545:
        /*0bd0*/ 	.byte	0x04, 0x11
        /*0bd2*/ 	.short	(.L_547 - .L_546)
	.align		4
.L_546:
        /*0bd4*/ 	.word	index@(_ZN2at6native27unrolled_elementwise_kernelIZZZNS0_22reciprocal_kernel_cudaERNS_18TensorIteratorBaseEENKUlvE_clEvENKUlvE3_clEvEUlN3c104HalfEE_St5arrayIPcLm2EELi4E23TrivialOffsetCalculatorILi1EjESD_NS0_6memory15LoadWithoutCastENSE_16StoreWithoutCastEEEviT_T0_T2_T3_T4_T5_)
        /*0bd8*/ 	.word	0x00000000


	//----- nvinfo : EIATTR_REGCOUNT
	.align		4
.L_547:
        /*0bdc*/ 	.byte	0x04, 0x2f
        /*0bde*/ 	.short	(.L_549 - .L_548)
	.align		4
.L_548:
        /*0be0*/ 	.word	index@(_ZN2at6native18elementwise_kernelILi128ELi4EZNS0_22gpu_kernel_impl_nocastIZZZNS0_22reciprocal_kernel_cudaERNS_18TensorIteratorBaseEENKUlvE_clEvENKUlvE3_clEvEUlN3c104HalfEE_EEvS4_RKT_EUliE_EEviT1_)
        /*0be4*/ 	.word	0x00000014


	//----- nvinfo : EIATTR_FRAME_SIZE
	.align		4
.L_549:
        /*0be8*/ 	.byte	0x04, 0x11
        /*0bea*/ 	.short	(.L_551 - .L_550)
	.align		4
.L_550:
        /*0bec*/ 	.word	index@(_ZN2at6native18elementwise_kernelILi128ELi4EZNS0_22gpu_kernel_impl_nocastIZZZNS0_22reciprocal_kernel_cudaERNS_18TensorIteratorBaseEENKUlvE_clEvENKUlvE3_clEvEUlN3c104HalfEE_EEvS4_RKT_EUliE_EEviT1_)
        /*0bf0*/ 	.word	0x00000000


	//----- nvinfo : EIATTR_REGCOUNT
	.align		4
.L_551:
        /*0bf4*/ 	.byte	0x04, 0x2f
        /*0bf6*/ 	.short	(.L_553 - .L_552)
	.align		4
.L_552:
        /*0bf8*/ 	.word	index@(_ZN2at6native27unrolled_elementwise_kernelIZZZNS0_22reciprocal_kernel_cudaERNS_18TensorIteratorBaseEENKUlvE_clEvENKUlvE3_clEvEUlN3c104HalfEE_St5arrayIPcLm2EELi4E23TrivialOffsetCalculatorILi1EjESD_NS0_6memory12LoadWithCastILi1EEENSE_13StoreWithCastILi1EEEEEviT_T0_T2_T3_T4_T5_)
        /*0bfc*/ 	.word	0x0000001c


	//----- nvinfo : EIATTR_FRAME_SIZE
	.align		4
.L_553:
        /*0c00*/ 	.byte	0x04, 0x11
        /*0c02*/ 	.short	(.L_555 - .L_554)
	.align		4
.L_554:
        /*0c04*/ 	.word	index@(_ZN2at6native27unrolled_elementwise_kernelIZZZNS0_22reciprocal_kernel_cudaERNS_18TensorIteratorBaseEENKUlvE_clEvENKUlvE3_clEvEUlN3c104HalfEE_St5arrayIPcLm2EELi4E23TrivialOffsetCalculatorILi1EjESD_NS0_6memory12LoadWithCastILi1EEENSE_13StoreWithCastILi1EEEEEviT_T0_T2_T3_T4_T5_)
        /*0c08*/ 	.word	0x00000000


	//----- nvinfo : EIATTR_REGCOUNT
	.align		4
.L_555:
        /*0c0c*/ 	.byte	0x04, 0x2f
        /*0c0e*/ 	.short	(.L_557 - .L_556)
	.align		4
.L_556:
        /*0c10*/ 	.word	index@(_ZN2at6native18elementwise_kernelILi128ELi4EZNS0_15gpu_kernel_implIZZZNS0_22reciprocal_kernel_cudaERNS_18TensorIteratorBaseEENKUlvE_clEvENKUlvE3_clEvEUlN3c104HalfEE_EEvS4_RKT_EUliE_EEviT1_)
        /*0c14*/ 	.word	0x00000018


	//----- nvinfo : EIATTR_FRAME_SIZE
	.align		4
.L_557:
        /*0c18*/ 	.byte	0x04, 0x11
        /*0c1a*/ 	.short	(.L_559 - .L_558)
	.align		4
.L_558:
        /*0c1c*/ 	.word	index@(_ZN2at6native18elementwise_kernelILi128ELi4EZNS0_15gpu_kernel_implIZZZNS0_22reciprocal_kernel_cudaERNS_18TensorIteratorBaseEENKUlvE_clEvENKUlvE3_clEvEUlN3c104HalfEE_EEvS4_RKT_EUliE_EEviT1_)
        /*0c20*/ 	.word	0x00000000


	//----- nvinfo : EIATTR_REGCOUNT
	.align		4
.L_559:
        /*0c24*/ 	.byte	0x04, 0x2f
        /*0c26*/ 	.short	(.L_561 - .L_560)
	.align		4
.L_560:
        /*0c28*/ 	.word	index@(_ZN2at6native29vectorized_elementwise_kernelILi8EZZZNS0_22reciprocal_kernel_cudaERNS_18TensorIteratorBaseEENKUlvE_clEvENKUlvE4_clEvEUlN3c108BFloat16EE_St5arrayIPcLm2EEEEviT0_T1_)
        /*0c2c*/ 	.word	0x00000020


	//----- nvinfo : EIATTR_FRAME_SIZE
	.align		4
.L_561:
        /*0c30*/ 	.byte	0x04, 0x11
        /*0c32*/ 	.short	(.L_563 - .L_562)
	.align		4
.L_562:
        /*0c34*/ 	.word	index@(_ZN2at6native29vectorized_elementwise_kernelILi8EZZZNS0_22reciprocal_kernel_cudaERNS_18TensorIteratorBaseEENKUlvE_clEvENKUlvE4_clEvEUlN3c108BFloat16EE_St5arrayIPcLm2EEEEviT0_T1_)
        /*0c38*/ 	.word	0x00000000


	//----- nvinfo : EIATTR_REGCOUNT
	.align		4
.L_563:
        /*0c3c*/ 	.byte	0x04, 0x2f
        /*0c3e*/ 	.short	(.L_565 - .L_564)
	.align		4
.L_564:
        /*0c40*/ 	.word	index@(_ZN2at6native29vectorized_elementwise_kernelILi4EZZZNS0_22reciprocal_kernel_cudaERNS_18TensorIteratorBaseEENKUlvE_clEvENKUlvE4_clEvEUlN3c108BFloat16EE_St5arrayIPcLm2EEEEviT0_T1_)
        /*0c44*/ 	.word	0x00000020


	//----- nvinfo : EIATTR_FRAME_SIZE
	.align		4
.L_565:
        /*0c48*/ 	.byte	0x04, 0x11
        /*0c4a*/ 	.short	(.L_567 - .L_566)
	.align		4
.L_566:
        /*0c4c*/ 	.word	index@(_ZN2at6native29vectorized_elementwise_kernelILi4EZZZNS0_22reciprocal_kernel_cudaERNS_18TensorIteratorBaseEENKUlvE_clEvENKUlvE4_clEvEUlN3c108BFloat16EE_St5arrayIPcLm2EEEEviT0_T1_)
        /*0c50*/ 	.word	0x00000000


	//----- nvinfo : EIATTR_REGCOUNT
	.align		4
.L_567:
        /*0c54*/ 	.byte	0x04, 0x2f
        /*0c56*/ 	.short	(.L_569 - .L_568)
	.align		4
.L_568:
        /*0c58*/ 	.word	index@(_ZN2at6native29vectorized_elementwise_kernelILi2EZZZNS0_22reciprocal_kernel_cudaERNS_18TensorIteratorBaseEENKUlvE_clEvENKUlvE4_clEvEUlN3c108BFloat16EE_St5arrayIPcLm2EEEEviT0_T1_)
        /*0c5c*/ 	.word	0x00000020


	//----- nvinfo : EIATTR_FRAME_SIZE
	.align		4
.L_569:
        /*0c60*/ 	.byte	0x04, 0x11
        /*0c62*/ 	.short	(.L_571 - .L_570)
	.align		4
.L_570:
        /*0c64*/ 	.word	index@(_ZN2at6native29vectorized_elementwise_kernelILi2EZZZNS0_22reciprocal_kernel_cudaERNS_18TensorIteratorBaseEENKUlvE_clEvENKUlvE4_clEvEUlN3c108BFloat16EE_St5arrayIPcLm2EEEEviT0_T1_)
        /*0c68*/ 	.word	0x00000000


	//----- nvinfo : EIATTR_REGCOUNT
	.align		4
.L_571:
        /*0c6c*/ 	.byte	0x04, 0x2f
        /*0c6e*/ 	.short	(.L_573 - .L_572)
	.align		4
.L_572:
        /*0c70*/ 	.word	index@(_ZN2at6native27unrolled_elementwise_kernelIZZZNS0_22reciprocal_kernel_cudaERNS_18TensorIteratorBaseEENKUlvE_clEvENKUlvE4_clEvEUlN3c108BFloat16EE_St5arrayIPcLm2EELi4E23TrivialOffsetCalculatorILi1EjESD_NS0_6memory15LoadWithoutCastENSE_16StoreWithoutCastEEEviT_T0_T2_T3_T4_T5_)
        /*0c74*/ 	.word	0x00000016


	//----- nvinfo : EIATTR_FRAME_SIZE
	.align		4
.L_573:
        /*0c78*/ 	.byte	0x04, 0x11
        /*0c7a*/ 	.short	(.L_575 - .L_574)
	.align		4
.L_574:
        /*0c7c*/ 	.word	index@(_ZN2at6native27unrolled_elementwise_kernelIZZZNS0_22reciprocal_kernel_cudaERNS_18TensorIteratorBaseEENKUlvE_clEvENKUlvE4_clEvEUlN3c108BFloat16EE_St5arrayIPcLm2EELi4E23TrivialOffsetCalculatorILi1EjESD_NS0_6memory15LoadWithoutCastENSE_16StoreWithoutCastEEEviT_T0_T2_T3_T4_T5_)
        /*0c80*/ 	.word	0x00000000


	//----- nvinfo : EIATTR_REGCOUNT
	.align		4
.L_575:
        /*0c84*/ 	.byte	0x04, 0x2f
        /*0c86*/ 	.short	(.L_577 - .L_576)
	.align		4
.L_576:
        /*0c88*/ 	.word	index@(_ZN2at6native18elementwise_kernelILi128ELi4EZNS0_22gpu_kernel_impl_nocastIZZZNS0_22reciprocal_kernel_cudaERNS_18TensorIteratorBaseEENKUlvE_clEvENKUlvE4_clEvEUlN3c108BFloat16EE_EEvS4_RKT_EUliE_EEviT1_)
        /*0c8c*/ 	.word	0x00000014


	//----- nvinfo : EIATTR_FRAME_SIZE
	.align		4
.L_577:
        /*0c90*/ 	.byte	0x04, 0x11
        /*0c92*/ 	.short	(.L_579 - .L_578)
	.align		4
.L_578:
        /*0c94*/ 	.word	index@(_ZN2at6native18elementwise_kernelILi128ELi4EZNS0_22gpu_kernel_impl_nocastIZZZNS0_22reciprocal_kernel_cudaERNS_18TensorIteratorBaseEENKUlvE_clEvENKUlvE4_clEvEUlN3c108BFloat16EE_EEvS4_RKT_EUliE_EEviT1_)
        /*0c98*/ 	.word	0x00000000


	//----- nvinfo : EIATTR_REGCOUNT
	.align		4
.L_579:
        /*0c9c*/ 	.byte	0x04, 0x2f
        /*0c9e*/ 	.short	(.L_581 - .L_580)
	.align		4
.L_580:
        /*0ca0*/ 	.word	index@(_ZN2at6native27unrolled_elementwise_kernelIZZZNS0_22reciprocal_kernel_cudaERNS_18TensorIteratorBaseEENKUlvE_clEvENKUlvE4_clEvEUlN3c108BFloat16EE_St5arrayIPcLm2EELi4E23TrivialOffsetCalculatorILi1EjESD_NS0_6memory12LoadWithCastILi1EEENSE_13StoreWithCastILi1EEEEEviT_T0_T2_T3_T4_T5_)
        /*0ca4*/ 	.word	0x0000001c


	//----- nvinfo : EIATTR_FRAME_SIZE
	.align		4
.L_581:
        /*0ca8*/ 	.byte	0x04, 0x11
        /*0caa*/ 	.short	(.L_583 - .L_582)
	.align		4
.L_582:
        /*0cac*/ 	.word	index@(_ZN2at6native27unrolled_elementwise_kernelIZZZNS0_22reciprocal_kernel_cudaERNS_18TensorIteratorBaseEENKUlvE_clEvENKUlvE4_clEvEUlN3c108BFloat16EE_St5arrayIPcLm2EELi4E23TrivialOffsetCalculatorILi1EjESD_NS0_6memory12LoadWithCastILi1EEENSE_13StoreWithCastILi1EEEEEviT_T0_T2_T3_T4_T5_)
        /*0cb0*/ 	.word	0x00000000


	//----- nvinfo : EIATTR_REGCOUNT
	.align		4
.L_583:
        /*0cb4*/ 	.byte	0x04, 0x2f
        /*0cb6*/ 	.short	(.L_585 - .L_584)
	.align		4
.L_584:
        /*0cb8*/ 	.word	index@(_ZN2at6native18elementwise_kernelILi128ELi4EZNS0_15gpu_kernel_implIZZZNS0_22reciprocal_kernel_cudaERNS_18TensorIteratorBaseEENKUlvE_clEvENKUlvE4_clEvEUlN3c108BFloat16EE_EEvS4_RKT_EUliE_EEviT1_)
        /*0cbc*/ 	.word	0x00000018


	//----- nvinfo : EIATTR_FRAME_SIZE
	.align		4
.L_585:
        /*0cc0*/ 	.byte	0x04, 0x11
        /*0cc2*/ 	.short	(.L_587 - .L_586)
	.align		4
.L_586:
        /*0cc4*/ 	.word	index@(_ZN2at6native18elementwise_kernelILi128ELi4EZNS0_15gpu_kernel_implIZZZNS0_22reciprocal_kernel_cudaERNS_18TensorIteratorBaseEENKUlvE_clEvENKUlvE4_clEvEUlN3c108BFloat16EE_EEvS4_RKT_EUliE_EEviT1_)
        /*0cc8*/ 	.word	0x00000000


	//----- nvinfo : EIATTR_REGCOUNT
	.align		4
.L_587:
        /*0ccc*/ 	.byte	0x04, 0x2f
        /*0cce*/ 	.short	(.L_589 - .L_588)
	.align		4
.L_588:
        /*0cd0*/ 	.word	index@(_ZN2at6native29vectorized_elementwise_kernelILi8EZZZNS0_17round_kernel_cudaERNS_18TensorIteratorBaseEENKUlvE_clEvENKUlvE_clEvEUldE_St5arrayIPcLm2EEEEviT0_T1_)
        /*0cd4*/ 	.word	0x00000020


	//----- nvinfo : EIATTR_FRAME_SIZE
	.align		4
.L_589:
        /*0cd8*/ 	.byte	0x04, 0x11
        /*0cda*/ 	.short	(.L_591 - .L_590)
	.align		4
.L_590:
        /*0cdc*/ 	.word	index@(_ZN2at6native29vectorized_elementwise_kernelILi8EZZZNS0_17round_kernel_cudaERNS_18TensorIteratorBaseEENKUlvE_clEvENKUlvE_clEvEUldE_St5arrayIPcLm2EEEEviT0_T1_)
        /*0ce0*/ 	.word	0x00000000


	//----- nvinfo : EIATTR_REGCOUNT
	.align		4
.L_591:
        /*0ce4*/ 	.byte	0x04, 0x2f
        /*0ce6*/ 	.short	(.L_593 - .L_592)
	.align		4
.L_592:
        /*0ce8*/ 	.word	index@(_ZN2at6native29vectorized_elementwise_kernelILi4EZZZNS0_17round_kernel_cudaERNS_18TensorIteratorBaseEENKUlvE_clEvENKUlvE_clEvEUldE_St5arrayIPcLm2EEEEviT0_T1_)
        /*0cec*/ 	.word	0x00000020


	//----- nvinfo : EIATTR_FRAME_SIZE
	.align		4
.L_593:
        /*0cf0*/ 	.byte	0x04, 0x11
        /*0cf2*/ 	.short	(.L_595 - .L_594)
	.align		4
.L_594:
        /*0cf4*/ 	.word	index@(_ZN2at6native29vectorized_elementwise_kernelILi4EZZZNS0_17round_kernel_cudaERNS_18TensorIteratorBaseEENKUlvE_clEvENKUlvE_clEvEUldE_St5arrayIPcLm2EEEEviT0_T1_)
        /*0cf8*/ 	.word	0x00000000


	//----- nvinfo : EIATTR_REGCOUNT
	.align		4
.L_595:
        /*0cfc*/ 	.byte	0x04, 0x2f
        /*0cfe*/ 	.short	(.L_597 - .L_596)
	.align		4
.L_596:
        /*0d00*/ 	.word	index@(_ZN2at6native29vectorized_elementwise_kernelILi2EZZZNS0_17round_kernel_cudaERNS_18TensorIteratorBaseEENKUlvE_clEvENKUlvE_clEvEUldE_St5arrayIPcLm2EEEEviT0_T1_)
        /*0d04*/ 	.word	0x00000020


	//----- nvinfo : EIATTR_FRAME_SIZE
	.align		4
.L_597:
        /*0d08*/ 	.byte	0x04, 0x11
        /*0d0a*/ 	.short	(.L_599 - .L_598)
	.align		4
.L_598:
        /*0d0c*/ 	.word	index@(_ZN2at6native29vectorized_elementwise_kernelILi2EZZZNS0_17round_kernel_cudaERNS_18TensorIteratorBaseEENKUlvE_clEvENKUlvE_clEvEUldE_St5arrayIPcLm2EEEEviT0_T1_)
        /*0d10*/ 	.word	0x00000000


	//----- nvinfo : EIATTR_REGCOUNT
	.align		4
.L_599:
        /*0d14*/ 	.byte	0x04, 0x2f
        /*0d16*/ 	.short	(.L_601 - .L_600)
	.align		4
.L_600:
        /*0d18*/ 	.word	index@(_ZN2at6native27unrolled_elementwise_kernelIZZZNS0_17round_kernel_cudaERNS_18TensorIteratorBaseEENKUlvE_clEvENKUlvE_clEvEUldE_St5arrayIPcLm2EELi4E23TrivialOffsetCalculatorILi1EjESB_NS0_6memory15LoadWithoutCastENSC_16StoreWithoutCastEEEviT_T0_T2_T3_T4_T5_)
        /*0d1c*/ 	.word	0x00000016


	//----- nvinfo : EIATTR_FRAME_SIZE
	.align		4
.L_601:
        /*0d20*/ 	.byte	0x04, 0x11
        /*0d22*/ 	.short	(.L_603 - .L_602)
	.align		4
.L_602:
        /*0d24*/ 	.word	index@(_ZN2at6native27unrolled_elementwise_kernelIZZZNS0_17round_kernel_cudaERNS_18TensorIteratorBaseEENKUlvE_clEvENKUlvE_clEvEUldE_St5arrayIPcLm2EELi4E23TrivialOffsetCalculatorILi1EjESB_NS0_6memory15LoadWithoutCastENSC_16StoreWithoutCastEEEviT_T0_T2_T3_T4_T5_)
        /*0d28*/ 	.word	0x00000000


	//----- nvinfo : EIATTR_REGCOUNT
	.align		4
.L_603:
        /*0d2c*/ 	.byte	0x04, 0x2f
        /*0d2e*/ 	.short	(.L_605 - .L_604)
	.align		4
.L_604:
        /*0d30*/ 	.word	index@(_ZN2at6native18elementwise_kernelILi128ELi2EZNS0_22gpu_kernel_impl_nocastIZZZNS0_17round_kernel_cudaERNS_18TensorIteratorBaseEENKUlvE_clEvENKUlvE_clEvEUldE_EEvS4_RKT_EUliE_EEviT1_)
        /*0d34*/ 	.word	0x00000014


	//----- nvinfo : EIATTR_FRAME_SIZE
	.align		4
.L_605:
        /*0d38*/ 	.byte	0x04, 0x11
        /*0d3a*/ 	.short	(.L_607 - .L_606)
	.align		4
.L_606:
        /*0d3c*/ 	.word	index@(_ZN2at6native18elementwise_kernelILi128ELi2EZNS0_22gpu_kernel_impl_nocastIZZZNS0_17round_kernel_cudaERNS_18TensorIteratorBaseEENKUlvE_clEvENKUlvE_clEvEUldE_EEvS4_RKT_EUliE_EEviT1_)
        /*0d40*/ 	.word	0x00000000


	//----- nvinfo : EIATTR_REGCOUNT
	.align		4
.L_607:
        /*0d44*/ 	.byte	0x04, 0x2f
        /*0d46*/ 	.short	(.L_609 - .L_608)
	.align		4
.L_608:
        /*0d48*/ 	.word	index@(_ZN2at6native27unrolled_elementwise_kernelIZZZNS0_17round_kernel_cudaERNS_18TensorIteratorBaseEENKUlvE_clEvENKUlvE_clEvEUldE_St5arrayIPcLm2EELi4E23TrivialOffsetCalculatorILi1EjESB_NS0_6memory12LoadWithCastILi1EEENSC_13StoreWithCastILi1EEEEEviT_T0_T2_T3_T4_T5_)
        /*0d4c*/ 	.word	0x00000024


	//----- nvinfo : EIATTR_FRAME_SIZE
	.align		4
.L_609:
        /*0d50*/ 	.byte	0x04, 0x11
        /*0d52*/ 	.short	(.L_611 - .L_610)
	.align		4
.L_610:
        /*0d54*/ 	.word	index@(_ZN2at6native27unrolled_elementwise_kernelIZZZNS0_17round_kernel_cudaERNS_18TensorIteratorBaseEENKUlvE_clEvENKUlvE_clEvEUldE_St5arrayIPcLm2EELi4E23TrivialOffsetCalculatorILi1EjESB_NS0_6memory12LoadWithCastILi1EEENSC_13StoreWithCastILi1EEEEEviT_T0_T2_T3_T4_T5_)
        /*0d58*/ 	.word	0x00000000


	//----- nvinfo : EIATTR_REGCOUNT
	.align		4
.L_611:
        /*0d5c*/ 	.byte	0x04, 0x2f
        /*0d5e*/ 	.short	(.L_613 - .L_612)
	.align		4
.L_612:
        /*0d60*/ 	.word	index@(_ZN2at6native18elementwise_kernelILi128ELi4EZNS0_15gpu_kernel_implIZZZNS0_17round_kernel_cudaERNS_18TensorIteratorBaseEENKUlvE_clEvENKUlvE_clEvEUldE_EEvS4_RKT_EUliE_EEviT1_)
        /*0d64*/ 	.word	0x00000018


	//----- nvinfo : EIATTR_FRAME_SIZE
	.align		4
.L_613:
        /*0d68*/ 	.byte	0x04, 0x11
        /*0d6a*/ 	.short	(.L_615 - .L_614)
	.align		4
.L_614:
        /*0d6c*/ 	.word	index@(_ZN2at6native18elementwise_kernelILi128ELi4EZNS0_15gpu_kernel_implIZZZNS0_17round_kernel_cudaERNS_18TensorIteratorBaseEENKUlvE_clEvENKUlvE_clEvEUldE_EEvS4_RKT_EUliE_EEviT1_)
        /*0d70*/ 	.word	0x00000000


	//----- nvinfo : EIATTR_REGCOUNT
	.align		4
.L_615:
        /*0d74*/ 	.byte	0x04, 0x2f
        /*0d76*/ 	.short	(.L_617 - .L_616)
	.align		4
.L_616:
        /*0d78*/ 	.word	index@(_ZN2at6native29vectorized_elementwise_kernelILi8EZZZNS0_17round_kernel_cudaERNS_18TensorIteratorBaseEENKUlvE_clEvENKUlvE0_clEvEUlfE_St5arrayIPcLm2EEEEviT0_T1_)
        /*0d7c*/ 	.word	0x00000020


	//----- nvinfo : EIATTR_FRAME_SIZE
	.align		4
.L_617:
        /*0d80*/ 	.byte	0x04, 0x11
        /*0d82*/ 	.short	(.L_619 - .L_618)
	.align		4
.L_618:
        /*0d84*/ 	.word	index@(_ZN2at6native29vectorized_elementwise_kernelILi8EZZZNS0_17round_kernel_cudaERNS_18TensorIteratorBaseEENKUlvE_clEvENKUlvE0_clEvEUlfE_St5arrayIPcLm2EEEEviT0_T1_)
        /*0d88*/ 	.word	0x00000000


	//----- nvinfo : EIATTR_REGCOUNT
	.align		4
.L_619:
        /*0d8c*/ 	.byte	0x04, 0x2f
        /*0d8e*/ 	.short	(.L_621 - .L_620)
	.align		4
.L_620:
        /*0d90*/ 	.word	index@(_ZN2at6native29vectorized_elementwise_kernelILi4EZZZNS0_17round_kernel_cudaERNS_18TensorIteratorBaseEENKUlvE_clEvENKUlvE0_clEvEUlfE_St5arrayIPcLm2EEEEviT0_T1_)
        /*0d94*/ 	.word	0x00000020


	//----- nvinfo : EIATTR_FRAME_SIZE
	.align		4
.L_621:
        /*0d98*/ 	.byte	0x04, 0x11
        /*0d9a*/ 	.short	(.L_623 - .L_622)
	.align		4
.L_622:
        /*0d9c*/ 	.word	index@(_ZN2at6native29vectorized_elementwise_kernelILi4EZZZNS0_17round_kernel_cudaERNS_18TensorIteratorBaseEENKUlvE_clEvENKUlvE0_clEvEUlfE_St5arrayIPcLm2EEEEviT0_T1_)
        /*0da0*/ 	.word	0x00000000


	//----- nvinfo : EIATTR_REGCOUNT
	.align		4
.L_623:
        /*0da4*/ 	.byte	0x04, 0x2f
        /*0da6*/ 	.short	(.L_625 - .L_624)
	.align		4
.L_624:
        /*0da8*/ 	.word	index@(_ZN2at6native29vectorized_elementwise_kernelILi2EZZZNS0_17round_kernel_cudaERNS_18TensorIteratorBaseEENKUlvE_clEvENKUlvE0_clEvEUlfE_St5arrayIPcLm2EEEEviT0_T1_)
        /*0dac*/ 	.word	0x00000020


	//----- nvinfo : EIATTR_FRAME_SIZE
	.align		4
.L_625:
        /*0db0*/ 	.byte	0x04, 0x11
        /*0db2*/ 	.short	(.L_627 - .L_626)
	.align		4
.L_626:
        /*0db4*/ 	.word	index@(_ZN2at6native29vectorized_elementwise_kernelILi2EZZZNS0_17round_kernel_cudaERNS_18TensorIteratorBaseEENKUlvE_clEvENKUlvE0_clEvEUlfE_St5arrayIPcLm2EEEEviT0_T1_)
        /*0db8*/ 	.word	0x00000000


	//----- nvinfo : EIATTR_REGCOUNT
	.align		4
.L_627:
        /*0dbc*/ 	.byte	0x04, 0x2f
        /*0dbe*/ 	.short	(.L_629 - .L_628)
	.align		4
.L_628:
        /*0dc0*/ 	.word	index@(_ZN2at6native27unrolled_elementwise_kernelIZZZNS0_17round_kernel_cudaERNS_18TensorIteratorBaseEENKUlvE_clEvENKUlvE0_clEvEUlfE_St5arrayIPcLm2EELi4E23TrivialOffsetCalculatorILi1EjESB_NS0_6memory15LoadWithoutCastENSC_16StoreWithoutCastEEEviT_T0_T2_T3_T4_T5_)
        /*0dc4*/ 	.word	0x00000018


	//----- nvinfo : EIATTR_FRAME_SIZE
	.align		4
.L_629:
        /*0dc8*/ 	.byte	0x04, 0x11
        /*0dca*/ 	.short	(.L_631 - .L_630)
	.align		4
.L_630:
        /*0dcc*/ 	.word	index@(_ZN2at6native27unrolled_elementwise_kernelIZZZNS0_17round_kernel_cudaERNS_18TensorIteratorBaseEENKUlvE_clEvENKUlvE0_clEvEUlfE_St5arrayIPcLm2EELi4E23TrivialOffsetCalculatorILi1EjESB_NS0_6memory15LoadWithoutCastENSC_16StoreWithoutCastEEEviT_T0_T2_T3_T4_T5_)
        /*0dd0*/ 	.word	0x00000000


	//----- nvinfo : EIATTR_REGCOUNT
	.align		4
.L_631:
        /*0dd4*/ 	.byte	0x04, 0x2f
        /*0dd6*/ 	.short	(.L_633 - .L_632)
	.align		4
.L_632:
        /*0dd8*/ 	.word	index@(_ZN2at6native18elementwise_kernelILi128ELi2EZNS0_22gpu_kernel_impl_nocastIZZZNS0_17round_kernel_cudaERNS_18TensorIteratorBaseEENKUlvE_clEvENKUlvE0_clEvEUlfE_EEvS4_RKT_EUliE_EEviT1_)
        /*0ddc*/ 	.word	0x00000014


	//----- nvinfo : EIATTR_FRAME_SIZE
	.align		4
.L_633:
        /*0de0*/ 	.byte	0x04, 0x11
        /*0de2*/ 	.short	(.L_635 - .L_634)
	.align		4
.L_634:
        /*0de4*/ 	.word	index@(_ZN2at6native18elementwise_kernelILi128ELi2EZNS0_22gpu_kernel_impl_nocastIZZZNS0_17round_kernel_cudaERNS_18TensorIteratorBaseEENKUlvE_clEvENKUlvE0_clEvEUlfE_EEvS4_RKT_EUliE_EEviT1_)
        /*0de8*/ 	.word	0x00000000


	//----- nvinfo : EIATTR_REGCOUNT
	.align		4
.L_635:
        /*0dec*/ 	.byte	0x04, 0x2f
        /*0dee*/ 	.short	(.L_637 - .L_636)
	.align		4
.L_636:
        /*0df0*/ 	.word	index@(_ZN2at6native27unrolled_elementwise_kernelIZZZNS0_17round_kernel_cudaERNS_18TensorIteratorBaseEENKUlvE_clEvENKUlvE0_clEvEUlfE_St5arrayIPcLm2EELi4E23TrivialOffsetCalculatorILi1EjESB_NS0_6memory12LoadWithCastILi1EEENSC_13StoreWithCastILi1EEEEEviT_T0_T2_T3_T4_T5_)
        /*0df4*/ 	.word	0x0000001e


	//----- nvinfo : EIATTR_FRAME_SIZE
	.align		4
.L_637:
        /*0df8*/ 	.byte	0x04, 0x11
        /*0dfa*/ 	.short	(.L_639 - .L_638)
	.align		4
.L_638:
        /*0dfc*/ 	.word	index@(_ZN2at6native27unrolled_elementwise_kernelIZZZNS0_17round_kernel_cudaERNS_18TensorIteratorBaseEENKUlvE_clEvENKUlvE0_clEvEUlfE_St5arrayIPcLm2EELi4E23TrivialOffsetCalculatorILi1EjESB_NS0_6memory12LoadWithCastILi1EEENSC_13StoreWithCastILi1EEEEEviT_T0_T2_T3_T4_T5_)
        /*0e00*/ 	.word	0x00000000


	//----- nvinfo : EIATTR_REGCOUNT
	.align		4
.L_639:
        /*0e04*/ 	.byte	0x04, 0x2f
        /*0e06*/ 	.short	(.L_641 - .L_640)
	.align		4
.L_640:
        /*0e08*/ 	.word	index@(_ZN2at6native18elementwise_kernelILi128ELi4EZNS0_15gpu_kernel_implIZZZNS0_17round_kernel_cudaERNS_18TensorIteratorBaseEENKUlvE_clEvENKUlvE0_clEvEUlfE_EEvS4_RKT_EUliE_EEviT1_)
        /*0e0c*/ 	.word	0x00000018


	//----- nvinfo : EIATTR_FRAME_SIZE
	.align		4
.L_641:
        /*0e10*/ 	.byte	0x04, 0x11
        /*0e12*/ 	.short	(.L_643 - .L_642)
	.align		4
.L_642:
        /*0e14*/ 	.word	index@(_ZN2at6native18elementwise_kernelILi128ELi4EZNS0_15gpu_kernel_implIZZZNS0_17round_kernel_cudaERNS_18TensorIteratorBaseEENKUlvE_clEvENKUlvE0_clEvEUlfE_EEvS4_RKT_EUliE_EEviT1_)
        /*0e18*/ 	.word	0x00000000


	//----- nvinfo : EIATTR_REGCOUNT
	.align		4
.L_643:
        /*0e1c*/ 	.byte	0x04, 0x2f
        /*0e1e*/ 	.short	(.L_645 - .L_644)
	.align		4
.L_644:
        /*0e20*/ 	.word	index@(_ZN2at6native29vectorized_elementwise_kernelILi8EZZZNS0_17round_kernel_cudaERNS_18TensorIteratorBaseEENKUlvE_clEvENKUlvE1_clEvEUlN3c104HalfEE_St5arrayIPcLm2EEEEviT0_T1_)
        /*0e24*/ 	.word	0x00000020


	//----- nvinfo : EIATTR_FRAME_SIZE
	.align		4
.L_645:
        /*0e28*/ 	.byte	0x04, 0x11
        /*0e2a*/ 	.short	(.L_647 - .L_646)
	.align		4
.L_646:
        /*0e2c*/ 	.word	index@(_ZN2at6native29vectorized_elementwise_kernelILi8EZZZNS0_17round_kernel_cudaERNS_18TensorIteratorBaseEENKUlvE_clEvENKUlvE1_clEvEUlN3c104HalfEE_St5arrayIPcLm2EEEEviT0_T1_)
        /*0e30*/ 	.word	0x00000000


	//----- nvinfo : EIATTR_REGCOUNT
	.align		4
.L_647:
        /*0e34*/ 	.byte	0x04, 0x2f
        /*0e36*/ 	.short	(.L_649 - .L_648)
	.align		4
.L_648:
        /*0e38*/ 	.word	index@(_ZN2at6native29vectorized_elementwise_kernelILi4EZZZNS0_17round_kernel_cudaERNS_18TensorIteratorBaseEENKUlvE_clEvENKUlvE1_clEvEUlN3c104HalfEE_St5arrayIPcLm2EEEEviT0_T1_)
        /*0e3c*/ 	.word	0x00000020


	//----- nvinfo : EIATTR_FRAME_SIZE
	.align		4
.L_649:
        /*0e40*/ 	.byte	0x04, 0x11
        /*0e42*/ 	.short	(.L_651 - .L_650)
	.align		4
.L_650:
        /*0e44*/ 	.word	index@(_ZN2at6native29vectorized_elementwise_kernelILi4EZZZNS0_17round_kernel_cudaERNS_18TensorIteratorBaseEENKUlvE_clEvENKUlvE1_clEvEUlN3c104HalfEE_St5arrayIPcLm2EEEEviT0_T1_)
        /*0e48*/ 	.word	0x00000000


	//----- nvinfo : EIATTR_REGCOUNT
	.align		4
.L_651:
        /*0e4c*/ 	.byte	0x04, 0x2f
        /*0e4e*/ 	.short	(.L_653 - .L_652)
	.align		4
.L_652:
        /*0e50*/ 	.word	index@(_ZN2at6native29vectorized_elementwise_kernelILi2EZZZNS0_17round_kernel_cudaERNS_18TensorIteratorBaseEENKUlvE_clEvENKUlvE1_clEvEUlN3c104HalfEE_St5arrayIPcLm2EEEEviT0_T1_)
        /*0e54*/ 	.word	0x00000020


	//----- nvinfo : EIATTR_FRAME_SIZE
	.align		4
.L_653:
        /*0e58*/ 	.byte	0x04, 0x11
        /*0e5a*/ 	.short	(.L_655 - .L_654)
	.align		4
.L_654:
        /*0e5c*/ 	.word	index@(_ZN2at6native29vectorized_elementwise_kernelILi2EZZZNS0_17round_kernel_cudaERNS_18TensorIteratorBaseEENKUlvE_clEvENKUlvE1_clEvEUlN3c104HalfEE_St5arrayIPcLm2EEEEviT0_T1_)
        /*0e60*/ 	.word	0x00000000


	//----- nvinfo : EIATTR_REGCOUNT
	.align		4
.L_655:
        /*0e64*/ 	.byte	0x04, 0x2f
        /*0e66*/ 	.short	(.L_657 - .L_656)
	.align		4
.L_656:
        /*0e68*/ 	.word	index@(_ZN2at6native27unrolled_elementwise_kernelIZZZNS0_17round_kernel_cudaERNS_18TensorIteratorBaseEENKUlvE_clEvENKUlvE1_clEvEUlN3c104HalfEE_St5arrayIPcLm2EELi4E23TrivialOffsetCalculatorILi1EjESD_NS0_6memory15LoadWithoutCastENSE_16StoreWithoutCastEEEviT_T0_T2_T3_T4_T5_)
        /*0e6c*/ 	.word	0x00000018


	//----- nvinfo : EIATTR_FRAME_SIZE
	.align		4
.L_657:
        /*0e70*/ 	.byte	0x04, 0x11
        /*0e72*/ 	.short	(.L_659 - .L_658)
	.align		4
.L_658:
        /*0e74*/ 	.word	index@(_ZN2at6native27unrolled_elementwise_kernelIZZZNS0_17round_kernel_cudaERNS_18TensorIteratorBaseEENKUlvE_clEvENKUlvE1_clEvEUlN3c104HalfEE_St5arrayIPcLm2EELi4E23TrivialOffsetCalculatorILi1EjESD_NS0_6memory15LoadWithoutCastENSE_16StoreWithoutCastEEEviT_T0_T2_T3_T4_T5_)
        /*0e78*/ 	.word	0x00000000


	//----- nvinfo : EIATTR_REGCOUNT
	.align		4
.L_659:
        /*0e7c*/ 	.byte	0x04, 0x2f
        /*0e7e*/ 	.short	(.L_661 - .L_660)
	.align		4
.L_660:
        /*0e80*/ 	.word	index@(_ZN2at6native18elementwise_kernelILi128ELi4EZNS0_22gpu_kernel_impl_nocastIZZZNS0_17round_kernel_cudaERNS_18TensorIteratorBaseEENKUlvE_clEvENKUlvE1_clEvEUlN3c104HalfEE_EEvS4_RKT_EUliE_EEviT1_)
        /*0e84*/ 	.word	0x00000014


	//----- nvinfo : EIATTR_FRAME_SIZE
	.align		4
.L_661:
        /*0e88*/ 	.byte	0x04, 0x11
        /*0e8a*/ 	.short	(.L_663 - .L_662)
	.align		4
.L_662:
        /*0e8c*/ 	.word	index@(_ZN2at6native18elementwise_kernelILi128ELi4EZNS0_22gpu_kernel_impl_nocastIZZZNS0_17round_kernel_cudaERNS_18TensorIteratorBaseEENKUlvE_clEvENKUlvE1_clEvEUlN3c104HalfEE_EEvS4_RKT_EUliE_EEviT1_)
        /*0e90*/ 	.word	0x00000000


	//----- nvinfo : EIATTR_REGCOUNT
	.align		4
.L_663:
        /*0e94*/ 	.byte	0x04, 0x2f
        /*0e96*/ 	.short	(.L_665 - .L_664)
	.align		4
.L_664:
        /*0e98*/ 	.word	index@(_ZN2at6native27unrolled_elementwise_kernelIZZZNS0_17round_kernel_cudaERNS_18TensorIteratorBaseEENKUlvE_clEvENKUlvE1_clEvEUlN3c104HalfEE_St5arrayIPcLm2EELi4E23TrivialOffsetCalculatorILi1EjESD_NS0_6memory12LoadWithCastILi1EEENSE_13StoreWithCastILi1EEEEEviT_T0_T2_T3_T4_T5_)
        /*0e9c*/ 	.word	0x0000001c


	//----- nvinfo : EIATTR_FRAME_SIZE
	.align		4
.L_665:
        /*0ea0*/ 	.byte	0x04, 0x11
        /*0ea2*/ 	.short	(.L_667 - .L_666)
	.align		4
.L_666:
        /*0ea4*/ 	.word	index@(_ZN2at6native27unrolled_elementwise_kernelIZZZNS0_17round_kernel_cudaERNS_18TensorIteratorBaseEENKUlvE_clEvENKUlvE1_clEvEUlN3c104HalfEE_St5arrayIPcLm2EELi4E23TrivialOffsetCalculatorILi1EjESD_NS0_6memory12LoadWithCastILi1EEENSE_13StoreWithCastILi1EEEEEviT_T0_T2_T3_T4_T5_)
        /*0ea8*/ 	.word	0x00000000


	//----- nvinfo : EIATTR_REGCOUNT
	.align		4
.L_667:
        /*0eac*/ 	.byte	0x04, 0x2f
        /*0eae*/ 	.short	(.L_669 - .L_668)
	.align		4
.L_668:
        /*0eb0*/ 	.word	index@(_ZN2at6native18elementwise_kernelILi128ELi4EZNS0_15gpu_kernel_implIZZZNS0_17round_kernel_cudaERNS_18TensorIteratorBaseEENKUlvE_clEvENKUlvE1_clEvEUlN3c104HalfEE_EEvS4_RKT_EUliE_EEviT1_)
        /*0eb4*/ 	.word	0x00000018


	//----- nvinfo : EIATTR_FRAME_SIZE
	.align		4
.L_669:
        /*0eb8*/ 	.byte	0x04, 0x11
        /*0eba*/ 	.short	(.L_671 - .L_670)
	.align		4
.L_670:
        /*0ebc*/ 	.word	index@(_ZN2at6native18elementwise_kernelILi128ELi4EZNS0_15gpu_kernel_implIZZZNS0_17round_kernel_cudaERNS_18TensorIteratorBaseEENKUlvE_clEvENKUlvE1_clEvEUlN3c104HalfEE_EEvS4_RKT_EUliE_EEviT1_)
        /*0ec0*/ 	.word	0x00000000


	//----- nvinfo : EIATTR_REGCOUNT
	.align		4
.L_671:
        /*0ec4*/ 	.byte	0x04, 0x2f
        /*0ec6*/ 	.short	(.L_673 - .L_672)
	.align		4
.L_672:
        /*0ec8*/ 	.word	index@(_ZN2at6native29vectorized_elementwise_kernelILi8EZZZNS0_17round_kernel_cudaERNS_18TensorIteratorBaseEENKUlvE_clEvENKUlvE2_clEvEUlN3c108BFloat16EE_St5arrayIPcLm2EEEEviT0_T1_)
        /*0ecc*/ 	.word	0x00000020


	//----- nvinfo : EIATTR_FRAME_SIZE
	.align		4
.L_673:
        /*0ed0*/ 	.byte	0x04, 0x11
        /*0ed2*/ 	.short	(.L_675 - .L_674)
	.align		4
.L_674:
        /*0ed4*/ 	.word	index@(_ZN2at6native29vectorized_elementwise_kernelILi8EZZZNS0_17round_kernel_cudaERNS_18TensorIteratorBaseEENKUlvE_clEvENKUlvE2_clEvEUlN3c108BFloat16EE_St5arrayIPcLm2EEEEviT0_T1_)
        /*0ed8*/ 	.word	0x00000000


	//----- nvinfo : EIATTR_REGCOUNT
	.align		4
.L_675:
        /*0edc*/ 	.byte	0x04, 0x2f
        /*0ede*/ 	.short	(.L_677 - .L_676)
	.align		4
.L_676:
        /*0ee0*/ 	.word	index@(_ZN2at6native29vectorized_elementwise_kernelILi4EZZZNS0_17round_kernel_cudaERNS_18TensorIteratorBaseEENKUlvE_clEvENKUlvE2_clEvEUlN3c108BFloat16EE_St5arrayIPcLm2EEEEviT0_T1_)
        /*0ee4*/ 	.word	0x00000020


	//----- nvinfo : EIATTR_FRAME_SIZE
	.align		4
.L_677:
        /*0ee8*/ 	.byte	0x04, 0x11
        /*0eea*/ 	.short	(.L_679 - .L_678)
	.align		4
.L_678:
        /*0eec*/ 	.word	index@(_ZN2at6native29vectorized_elementwise_kernelILi4EZZZNS0_17round_kernel_cudaERNS_18TensorIteratorBaseEENKUlvE_clEvENKUlvE2_clEvEUlN3c108BFloat16EE_St5arrayIPcLm2EEEEviT0_T1_)
        /*0ef0*/ 	.word	0x00000000


	//----- nvinfo : EIATTR_REGCOUNT
	.align		4
.L_679:
        /*0ef4*/ 	.byte	0x04, 0x2f
        /*0ef6*/ 	.short	(.L_681 - .L_680)
	.align		4
.L_680:
        /*0ef8*/ 	.word	index@(_ZN2at6native29vectorized_elementwise_kernelILi2EZZZNS0_17round_kernel_cudaERNS_18TensorIteratorBaseEENKUlvE_clEvENKUlvE2_clEvEUlN3c108BFloat16EE_St5arrayIPcLm2EEEEviT0_T1_)
        /*0efc*/ 	.word	0x00000020


	//----- nvinfo : EIATTR_FRAME_SIZE
	.align		4
.L_681:
        /*0f00*/ 	.byte	0x04, 0x11
        /*0f02*/ 	.short	(.L_683 - .L_682)
	.align		4
.L_682:
        /*0f04*/ 	.word	index@(_ZN2at6native29vectorized_elementwise_kernelILi2EZZZNS0_17round_kernel_cudaERNS_18TensorIteratorBaseEENKUlvE_clEvENKUlvE2_clEvEUlN3c108BFloat16EE_St5arrayIPcLm2EEEEviT0_T1_)
        /*0f08*/ 	.word	0x00000000


	//----- nvinfo : EIATTR_REGCOUNT
	.align		4
.L_683:
        /*0f0c*/ 	.byte	0x04, 0x2f
        /*0f0e*/ 	.short	(.L_685 - .L_684)
	.align		4
.L_684:
        /*0f10*/ 	.word	index@(_ZN2at6native27unrolled_elementwise_kernelIZZZNS0_17round_kernel_cudaERNS_18TensorIteratorBaseEENKUlvE_clEvENKUlvE2_clEvEUlN3c108BFloat16EE_St5arrayIPcLm2EELi4E23TrivialOffsetCalculatorILi1EjESD_NS0_6memory15LoadWithoutCastENSE_16StoreWithoutCastEEEviT_T0_T2_T3_T4_T5_)
        /*0f14*/ 	.word	0x00000018


	//----- nvinfo : EIATTR_FRAME_SIZE
	.align		4
.L_685:
        /*0f18*/ 	.byte	0x04, 0x11
        /*0f1a*/ 	.short	(.L_687 - .L_686)
	.align		4
.L_686:
        /*0f1c*/ 	.word	index@(_ZN2at6native27unrolled_elementwise_kernelIZZZNS0_17round_kernel_cudaERNS_18TensorIteratorBaseEENKUlvE_clEvENKUlvE2_clEvEUlN3c108BFloat16EE_St5arrayIPcLm2EELi4E23TrivialOffsetCalculatorILi1EjESD_NS0_6memory15LoadWithoutCastENSE_16StoreWithoutCastEEEviT_T0_T2_T3_T4_T5_)
        /*0f20*/ 	.word	0x00000000


	//----- nvinfo : EIATTR_REGCOUNT
	.align		4
.L_687:
        /*0f24*/ 	.byte	0x04, 0x2f
        /*0f26*/ 	.short	(.L_689 - .L_688)
	.align		4
.L_688:
        /*0f28*/ 	.word	index@(_ZN2at6native18elementwise_kernelILi128ELi4EZNS0_22gpu_kernel_impl_nocastIZZZNS0_17round_kernel_cudaERNS_18TensorIteratorBaseEENKUlvE_clEvENKUlvE2_clEvEUlN3c108BFloat16EE_EEvS4_RKT_EUliE_EEviT1_)
        /*0f2c*/ 	.word	0x00000014


	//----- nvinfo : EIATTR_FRAME_SIZE
	.align		4
.L_689:
        /*0f30*/ 	.byte	0x04, 0x11
        /*0f32*/ 	.short	(.L_691 - .L_690)
	.align		4
.L_690:
        /*0f34*/ 	.word	index@(_ZN2at6native18elementwise_kernelILi128ELi4EZNS0_22gpu_kernel_impl_nocastIZZZNS0_17round_kernel_cudaERNS_18TensorIteratorBaseEENKUlvE_clEvENKUlvE2_clEvEUlN3c108BFloat16EE_EEvS4_RKT_EUliE_EEviT1_)
        /*0f38*/ 	.word	0x00000000


	//----- nvinfo : EIATTR_REGCOUNT
	.align		4
.L_691:
        /*0f3c*/ 	.byte	0x04, 0x2f
        /*0f3e*/ 	.short	(.L_693 - .L_692)
	.align		4
.L_692:
        /*0f40*/ 	.word	index@(_ZN2at6native27unrolled_elementwise_kernelIZZZNS0_17round_kernel_cudaERNS_18TensorIteratorBaseEENKUlvE_clEvENKUlvE2_clEvEUlN3c108BFloat16EE_St5arrayIPcLm2EELi4E23TrivialOffsetCalculatorILi1EjESD_NS0_6memory12LoadWithCastILi1EEENSE_13StoreWithCastILi1EEEEEviT_T0_T2_T3_T4_T5_)
        /*0f44*/ 	.word	0x0000001c


	//----- nvinfo : EIATTR_FRAME_SIZE
	.align		4
.L_693:
        /*0f48*/ 	.byte	0x04, 0x11
        /*0f4a*/ 	.short	(.L_695 - .L_694)
	.align		4
.L_694:
        /*0f4c*/ 	.word	index@(_ZN2at6native27unrolled_elementwise_kernelIZZZNS0_17round_kernel_cudaERNS_18TensorIteratorBaseEENKUlvE_clEvENKUlvE2_clEvEUlN3c108BFloat16EE_St5arrayIPcLm2EELi4E23TrivialOffsetCalculatorILi1EjESD_NS0_6memory12LoadWithCastILi1EEENSE_13StoreWithCastILi1EEEEEviT_T0_T2_T3_T4_T5_)
        /*0f50*/ 	.word	0x00000000


	//----- nvinfo : EIATTR_REGCOUNT
	.align		4
.L_695:
        /*0f54*/ 	.byte	0x04, 0x2f
        /*0f56*/ 	.short	(.L_697 - .L_696)
	.align		4
.L_696:
        /*0f58*/ 	.word	index@(_ZN2at6native18elementwise_kernelILi128ELi4EZNS0_15gpu_kernel_implIZZZNS0_17round_kernel_cudaERNS_18TensorIteratorBaseEENKUlvE_clEvENKUlvE2_clEvEUlN3c108BFloat16EE_EEvS4_RKT_EUliE_EEviT1_)
        /*0f5c*/ 	.word	0x00000018


	//----- nvinfo : EIATTR_FRAME_SIZE
	.align		4
.L_697:
        /*0f60*/ 	.byte	0x04, 0x11
        /*0f62*/ 	.short	(.L_699 - .L_698)
	.align		4
.L_698:
        /*0f64*/ 	.word	index@(_ZN2at6native18elementwise_kernelILi128ELi4EZNS0_15gpu_kernel_implIZZZNS0_17round_kernel_cudaERNS_18TensorIteratorBaseEENKUlvE_clEvENKUlvE2_clEvEUlN3c108BFloat16EE_EEvS4_RKT_EUliE_EEviT1_)
        /*0f68*/ 	.word	0x00000000


	//----- nvinfo : EIATTR_REGCOUNT
	.align		4
.L_699:
        /*0f6c*/ 	.byte	0x04, 0x2f
        /*0f6e*/ 	.short	(.L_701 - .L_700)
	.align		4
.L_700:
        /*0f70*/ 	.word	index@(_ZN2at6native29vectorized_elementwise_kernelILi8EZZZNS0_26round_decimals_kernel_cudaERNS_18TensorIteratorBaseElENKUlvE_clEvENKUlvE_clEvEUldE_St5arrayIPcLm2EEEEviT0_T1_)
        /*0f74*/ 	.word	0x00000028


	//----- nvinfo : EIATTR_FRAME_SIZE
	.align		4
.L_701:
        /*0f78*/ 	.byte	0x04, 0x11
        /*0f7a*/ 	.short	(.L_703 - .L_702)
	.align		4
.L_702:
        /*0f7c*/ 	.word	index@($__internal_6_$__cuda_sm20_div_rn_f64_full)
        /*0f80*/ 	.word	0x00000008


	//----- nvinfo : EIATTR_FRAME_SIZE
	.align		4
.L_703:
        /*0f84*/ 	.byte	0x04, 0x11
        /*0f86*/ 	.short	(.L_705 - .L_704)
	.align		4
.L_704:
        /*0f88*/ 	.word	index@(_ZN2at6native29vectorized_elementwise_kernelILi8EZZZNS0_26round_decimals_kernel_cudaERNS_18TensorIteratorBaseElENKUlvE_clEvENKUlvE_clEvEUldE_St5arrayIPcLm2EEEEviT0_T1_)
        /*0f8c*/ 	.word	0x00000008


	//----- nvinfo : EIATTR_REGCOUNT
	.align		4
.L_705:
        /*0f90*/ 	.byte	0x04, 0x2f
        /*0f92*/ 	.short	(.L_707 - .L_706)
	.align		4
.L_706:
        /*0f94*/ 	.word	index@(_ZN2at6native29vectorized_elementwise_kernelILi4EZZZNS0_26round_decimals_kernel_cudaERNS_18TensorIteratorBaseElENKUlvE_clEvENKUlvE_clEvEUldE_St5arrayIPcLm2EEEEviT0_T1_)
        /*0f98*/ 	.word	0x00000028


	//----- nvinfo : EIATTR_FRAME_SIZE
	.align		4
.L_707:
        /*0f9c*/ 	.byte	0x04, 0x11
        /*0f9e*/ 	.short	(.L_709 - .L_708)
	.align		4
.L_708:
        /*0fa0*/ 	.word	index@($__internal_5_$__cuda_sm20_div_rn_f64_full)
        /*0fa4*/ 	.word	0x00000008


	//----- nvinfo : EIATTR_FRAME_SIZE
	.align		4
.L_709:
        /*0fa8*/ 	.byte	0x04, 0x11
        /*0faa*/ 	.short	(.L_711 - .L_710)
	.align		4
.L_710:
        /*0fac*/ 	.word	index@(_ZN2at6native29vectorized_elementwise_kernelILi4EZZZNS0_26round_decimals_kernel_cudaERNS_18TensorIteratorBaseElENKUlvE_clEvENKUlvE_clEvEUldE_St5arrayIPcLm2EEEEviT0_T1_)
        /*0fb0*/ 	.word	0x00000008


	//----- nvinfo : EIATTR_REGCOUNT
	.align		4
.L_711:
        /*0fb4*/ 	.byte	0x04, 0x2f
        /*0fb6*/ 	.short	(.L_713 - .L_712)
	.align		4
.L_712:
        /*0fb8*/ 	.word	index@(_ZN2at6native29vectorized_elementwise_kernelILi2EZZZNS0_26round_decimals_kernel_cudaERNS_18TensorIteratorBaseElENKUlvE_clEvENKUlvE_clEvEUldE_St5arrayIPcLm2EEEEviT0_T1_)
        /*0fbc*/ 	.word	0x00000028


	//----- nvinfo : EIATTR_FRAME_SIZE
	.align		4
.L_713:
        /*0fc0*/ 	.byte	0x04, 0x11
        /*0fc2*/ 	.short	(.L_715 - .L_714)
	.align		4
.L_714:
        /*0fc4*/ 	.word	index@($__internal_4_$__cuda_sm20_div_rn_f64_full)
        /*0fc8*/ 	.word	0x00000008


	//----- nvinfo : EIATTR_FRAME_SIZE
	.align		4
.L_715:
        /*0fcc*/ 	.byte	0x04, 0x11
        /*0fce*/ 	.short	(.L_717 - .L_716)
	.align		4
.L_716:
        /*0fd0*/ 	.word	index@(_ZN2at6native29vectorized_elementwise_kernelILi2EZZZNS0_26round_decimals_kernel_cudaERNS_18TensorIteratorBaseElENKUlvE_clEvENKUlvE_clEvEUldE_St5arrayIPcLm2EEEEviT0_T1_)
        /*0fd4*/ 	.word	0x00000008


	//----- nvinfo : EIATTR_REGCOUNT
	.align		4
.L_717:
        /*0fd8*/ 	.byte	0x04, 0x2f
        /*0fda*/ 	.short	(.L_719 - .L_718)
	.align		4
.L_718:
        /*0fdc*/ 	.word	index@(_ZN2at6native27unrolled_elementwise_kernelIZZZNS0_26round_decimals_kernel_cudaERNS_18TensorIteratorBaseElENKUlvE_clEvENKUlvE_clEvEUldE_St5arrayIPcLm2EELi4E23TrivialOffsetCalculatorILi1EjESB_NS0_6memory15LoadWithoutCastENSC_16StoreWithoutCastEEEviT_T0_T2_T3_T4_T5_)
        /*0fe0*/ 	.word	0x00000023


	//----- nvinfo : EIATTR_FRAME_SIZE
	.align		4
.L_719:
        /*0fe4*/ 	.byte	0x04, 0x11
        /*0fe6*/ 	.short	(.L_721 - .L_720)
	.align		4
.L_720:
        /*0fe8*/ 	.word	index@($__internal_3_$__cuda_sm20_div_rn_f64_full)
        /*0fec*/ 	.word	0x00000000


	//----- nvinfo : EIATTR_FRAME_SIZE
	.align		4
.L_721:
        /*0ff0*/ 	.byte	0x04, 0x11
        /*0ff2*/ 	.short	(.L_723 - .L_722)
	.align		4
.L_722:
        /*0ff4*/ 	.word	index@(_ZN2at6native27unrolled_elementwise_kernelIZZZNS0_26round_decimals_kernel_cudaERNS_18TensorIteratorBaseElENKUlvE_clEvENKUlvE_clEvEUldE_St5arrayIPcLm2EELi4E23TrivialOffsetCalculatorILi1EjESB_NS0_6memory15LoadWithoutCastENSC_16StoreWithoutCastEEEviT_T0_T2_T3_T4_T5_)
        /*0ff8*/ 	.word	0x00000000


	//----- nvinfo : EIATTR_REGCOUNT
	.align		4
.L_723:
        /*0ffc*/ 	.byte	0x04, 0x2f
        /*0ffe*/ 	.short	(.L_725 - .L_724)
	.align		4
.L_724:
        /*1000*/ 	.word	index@(_ZN2at6native18elementwise_kernelILi128ELi2EZNS0_22gpu_kernel_impl_nocastIZZZNS0_26round_decimals_kernel_cudaERNS_18TensorIteratorBaseElENKUlvE_clEvENKUlvE_clEvEUldE_EEvS4_RKT_EUliE_EEviT1_)
        /*1004*/ 	.word	0x0000001e


	//----- nvinfo : EIATTR_FRAME_SIZE
	.align		4
.L_725:
        /*1008*/ 	.byte	0x04, 0x11
        /*100a*/ 	.short	(.L_727 - .L_726)
	.align		4
.L_726:
        /*100c*/ 	.word	index@($__internal_2_$__cuda_sm20_div_rn_f64_full)
        /*1010*/ 	.word	0x00000000


	//----- nvinfo : EIATTR_FRAME_SIZE
	.align		4
.L_727:
        /*1014*/ 	.byte	0x04, 0x11
        /*1016*/ 	.short	(.L_729 - .L_728)
	.align		4
.L_728:
        /*1018*/ 	.word	index@(_ZN2at6native18elementwise_kernelILi128ELi2EZNS0_22gpu_kernel_impl_nocastIZZZNS0_26round_decimals_kernel_cudaERNS_18TensorIteratorBaseElENKUlvE_clEvENKUlvE_clEvEUldE_EEvS4_RKT_EUliE_EEviT1_)
        /*101c*/ 	.word	0x00000000


	//----- nvinfo : EIATTR_REGCOUNT
	.align		4
.L_729:
        /*1020*/ 	.byte	0x04, 0x2f
        /*1022*/ 	.short	(.L_731 - .L_730)
	.align		4
.L_730:
        /*1024*/ 	.word	index@(_ZN2at6native27unrolled_elementwise_kernelIZZZNS0_26round_decimals_kernel_cudaERNS_18TensorIteratorBaseElENKUlvE_clEvENKUlvE_clEvEUldE_St5arrayIPcLm2EELi4E23TrivialOffsetCalculatorILi1EjESB_NS0_6memory12LoadWithCastILi1EEENSC_13StoreWithCastILi1EEEEEviT_T0_T2_T3_T4_T5_)
        /*1028*/ 	.word	0x00000024


	//----- nvinfo : EIATTR_FRAME_SIZE
	.align		4
.L_731:
        /*102c*/ 	.byte	0x04, 0x11
        /*102e*/ 	.short	(.L_733 - .L_732)
	.align		4
.L_732:
        /*1030*/ 	.word	index@($__internal_1_$__cuda_sm20_div_rn_f64_full)
        /*1034*/ 	.word	0x00000000


	//----- nvinfo : EIATTR_FRAME_SIZE
	.align		4
.L_733:
        /*1038*/ 	.byte	0x04, 0x11
        /*103a*/ 	.short	(.L_735 - .L_734)
	.align		4
.L_734:
        /*103c*/ 	.word	index@(_ZN2at6native27unrolled_elementwise_kernelIZZZNS0_26round_decimals_kernel_cudaERNS_18TensorIteratorBaseElENKUlvE_clEvENKUlvE_clEvEUldE_St5arrayIPcLm2EELi4E23TrivialOffsetCalculatorILi1EjESB_NS0_6memory12LoadWithCastILi1EEENSC_13StoreWithCastILi1EEEEEviT_T0_T2_T3_T4_T5_)
        /*1040*/ 	.word	0x00000000


	//----- nvinfo : EIATTR_REGCOUNT
	.align		4
.L_735:
        /*1044*/ 	.byte	0x04, 0x2f
        /*1046*/ 	.short	(.L_737 - .L_736)
	.align		4
.L_736:
        /*1048*/ 	.word	index@(_ZN2at6native18elementwise_kernelILi128ELi4EZNS0_15gpu_kernel_implIZZZNS0_26round_decimals_kernel_cudaERNS_18TensorIteratorBaseElENKUlvE_clEvENKUlvE_clEvEUldE_EEvS4_RKT_EUliE_EEviT1_)
        /*104c*/ 	.word	0x0000001b


	//----- nvinfo : EIATTR_FRAME_SIZE
	.align		4
.L_737:
        /*1050*/ 	.byte	0x04, 0x11
        /*1052*/ 	.short	(.L_739 - .L_738)
	.align		4
.L_738:
        /*1054*/ 	.word	index@($__internal_0_$__cuda_sm20_div_rn_f64_full)
        /*1058*/ 	.word	0x00000000


	//----- nvinfo : EIATTR_FRAME_SIZE
	.align		4
.L_739:
        /*105c*/ 	.byte	0x04, 0x11
        /*105e*/ 	.short	(.L_741 - .L_740)
	.align		4
.L_740:
        /*1060*/ 	.word	index@(_ZN2at6native18elementwise_kernelILi128ELi4EZNS0_15gpu_kernel_implIZZZNS0_26round_decimals_kernel_cudaERNS_18TensorIteratorBaseElENKUlvE_clEvENKUlvE_clEvEUldE_EEvS4_RKT_EUliE_EEviT1_)
        /*1064*/ 	.word	0x00000000


	//----- nvinfo : EIATTR_REGCOUNT
	.align		4
.L_741:
        /*1068*/ 	.byte	0x04, 0x2f
        /*106a*/ 	.short	(.L_743 - .L_742)
	.align		4
.L_742:
        /*106c*/ 	.word	index@(_ZN2at6native29vectorized_elementwise_kernelILi8EZZZNS0_26round_decimals_kernel_cudaERNS_18TensorIteratorBaseElENKUlvE_clEvENKUlvE0_clEvEUlfE_St5arrayIPcLm2EEEEviT0_T1_)
        /*1070*/ 	.word	0x00000020


	//----- nvinfo : EIATTR_FRAME_SIZE
	.align		4
.L_743:
        /*1074*/ 	.byte	0x04, 0x11
        /*1076*/ 	.short	(.L_745 - .L_744)
	.align		4
.L_744:
        /*1078*/ 	.word	index@(_ZN2at6native29vectorized_elementwise_kernelILi8EZZZNS0_26round_decimals_kernel_cudaERNS_18TensorIteratorBaseElENKUlvE_clEvENKUlvE0_clEvEUlfE_St5arrayIPcLm2EEEEviT0_T1_)
        /*107c*/ 	.word	0x00000000


	//----- nvinfo : EIATTR_REGCOUNT
	.align		4
.L_745:
        /*1080*/ 	.byte	0x04, 0x2f
        /*1082*/ 	.short	(.L_747 - .L_746)
	.align		4
.L_746:
        /*1084*/ 	.word	index@(_ZN2at6native29vectorized_elementwise_kernelILi4EZZZNS0_26round_decimals_kernel_cudaERNS_18TensorIteratorBaseElENKUlvE_clEvENKUlvE0_clEvEUlfE_St5arrayIPcLm2EEEEviT0_T1_)
        /*1088*/ 	.word	0x00000020


	//----- nvinfo : EIATTR_FRAME_SIZE
	.align		4
.L_747:
        /*108c*/ 	.byte	0x04, 0x11
        /*108e*/ 	.short	(.L_749 - .L_748)
	.align		4
.L_748:
        /*1090*/ 	.word	index@(_ZN2at6native29vectorized_elementwise_kernelILi4EZZZNS0_26round_decimals_kernel_cudaERNS_18TensorIteratorBaseElENKUlvE_clEvENKUlvE0_clEvEUlfE_St5arrayIPcLm2EEEEviT0_T1_)
        /*1094*/ 	.word	0x00000000


	//----- nvinfo : EIATTR_REGCOUNT
	.align		4
.L_749:
        /*1098*/ 	.byte	0x04, 0x2f
        /*109a*/ 	.short	(.L_751 - .L_750)
	.align		4
.L_750:
        /*109c*/ 	.word	index@(_ZN2at6native29vectorized_elementwise_kernelILi2EZZZNS0_26round_decimals_kernel_cudaERNS_18TensorIteratorBaseElENKUlvE_clEvENKUlvE0_clEvEUlfE_St5arrayIPcLm2EEEEviT0_T1_)
        /*10a0*/ 	.word	0x00000020


	//----- nvinfo : EIATTR_FRAME_SIZE
	.align		4
.L_751:
        /*10a4*/ 	.byte	0x04, 0x11
        /*10a6*/ 	.short	(.L_753 - .L_752)
	.align		4
.L_752:
        /*10a8*/ 	.word	index@(_ZN2at6native29vectorized_elementwise_kernelILi2EZZZNS0_26round_decimals_kernel_cudaERNS_18TensorIteratorBaseElENKUlvE_clEvENKUlvE0_clEvEUlfE_St5arrayIPcLm2EEEEviT0_T1_)
        /*10ac*/ 	.word	0x00000000


	//----- nvinfo : EIATTR_REGCOUNT
	.align		4
.L_753:
        /*10b0*/ 	.byte	0x04, 0x2f
        /*10b2*/ 	.short	(.L_755 - .L_754)
	.align		4
.L_754:
        /*10b4*/ 	.word	index@(_ZN2at6native27unrolled_elementwise_kernelIZZZNS0_26round_decimals_kernel_cudaERNS_18TensorIteratorBaseElENKUlvE_clEvENKUlvE0_clEvEUlfE_St5arrayIPcLm2EELi4E23TrivialOffsetCalculatorILi1EjESB_NS0_6memory15LoadWithoutCastENSC_16StoreWithoutCastEEEviT_T0_T2_T3_T4_T5_)
        /*10b8*/ 	.word	0x00000016


	//----- nvinfo : EIATTR_FRAME_SIZE
	.align		4
.L_755:
        /*10bc*/ 	.byte	0x04, 0x11
        /*10be*/ 	.short	(.L_757 - .L_756)
	.align		4
.L_756:
        /*10c0*/ 	.word	index@(_ZN2at6native27unrolled_elementwise_kernelIZZZNS0_26round_decimals_kernel_cudaERNS_18TensorIteratorBaseElENKUlvE_clEvENKUlvE0_clEvEUlfE_St5arrayIPcLm2EELi4E23TrivialOffsetCalculatorILi1EjESB_NS0_6memory15LoadWithoutCastENSC_16StoreWithoutCastEEEviT_T0_T2_T3_T4_T5_)
        /*10c4*/ 	.word	0x00000000


	//----- nvinfo : EIATTR_REGCOUNT
	.align		4
.L_757:
        /*10c8*/ 	.byte	0x04, 0x2f
        /*10ca*/ 	.short	(.L_759 - .L_758)
	.align		4
.L_758:
        /*10cc*/ 	.word	index@(_ZN2at6native18elementwise_kernelILi128ELi2EZNS0_22gpu_kernel_impl_nocastIZZZNS0_26round_decimals_kernel_cudaERNS_18TensorIteratorBaseElENKUlvE_clEvENKUlvE0_clEvEUlfE_EEvS4_RKT_EUliE_EEviT1_)
        /*10d0*/ 	.word	0x00000014


	//----- nvinfo : EIATTR_FRAME_SIZE
	.align		4
.L_759:
        /*10d4*/ 	.byte	0x04, 0x11
        /*10d6*/ 	.short	(.L_761 - .L_760)
	.align		4
.L_760:
        /*10d8*/ 	.word	index@(_ZN2at6native18elementwise_kernelILi128ELi2EZNS0_22gpu_kernel_impl_nocastIZZZNS0_26round_decimals_kernel_cudaERNS_18TensorIteratorBaseElENKUlvE_clEvENKUlvE0_clEvEUlfE_EEvS4_RKT_EUliE_EEviT1_)
        /*10dc*/ 	.word	0x00000000


	//----- nvinfo : EIATTR_REGCOUNT
	.align		4
.L_761:
        /*10e0*/ 	.byte	0x04, 0x2f
        /*10e2*/ 	.short	(.L_763 - .L_762)
	.align		4
.L_762:
        /*10e4*/ 	.word	index@(_ZN2at6native27unrolled_elementwise_kernelIZZZNS0_26round_decimals_kernel_cudaERNS_18TensorIteratorBaseElENKUlvE_clEvENKUlvE0_clEvEUlfE_St5arrayIPcLm2EELi4E23TrivialOffsetCalculatorILi1EjESB_NS0_6memory12LoadWithCastILi1EEENSC_13StoreWithCastILi1EEEEEviT_T0_T2_T3_T4_T5_)
        /*10e8*/ 	.word	0x0000001d


	//----- nvinfo : EIATTR_FRAME_SIZE
	.align		4
.L_763:
        /*10ec*/ 	.byte	0x04, 0x11
        /*10ee*/ 	.short	(.L_765 - .L_764)
	.align		4
.L_764:
        /*10f0*/ 	.word	index@(_ZN2at6native27unrolled_elementwise_kernelIZZZNS0_26round_decimals_kernel_cudaERNS_18TensorIteratorBaseElENKUlvE_clEvENKUlvE0_clEvEUlfE_St5arrayIPcLm2EELi4E23TrivialOffsetCalculatorILi1EjESB_NS0_6memory12LoadWithCastILi1EEENSC_13StoreWithCastILi1EEEEEviT_T0_T2_T3_T4_T5_)
        /*10f4*/ 	.word	0x00000000


	//----- nvinfo : EIATTR_REGCOUNT
	.align		4
.L_765:
        /*10f8*/ 	.byte	0x04, 0x2f
        /*10fa*/ 	.short	(.L_767 - .L_766)
	.align		4
.L_766:
        /*10fc*/ 	.word	index@(_ZN2at6native18elementwise_kernelILi128ELi4EZNS0_15gpu_kernel_implIZZZNS0_26round_decimals_kernel_cudaERNS_18TensorIteratorBaseElENKUlvE_clEvENKUlvE0_clEvEUlfE_EEvS4_RKT_EUliE_EEviT1_)
        /*1100*/ 	.word	0x00000018


	//----- nvinfo : EIATTR_FRAME_SIZE
	.align		4
.L_767:
        /*1104*/ 	.byte	0x04, 0x11
        /*1106*/ 	.short	(.L_769 - .L_768)
	.align		4
.L_768:
        /*1108*/ 	.word	index@(_ZN2at6native18elementwise_kernelILi128ELi4EZNS0_15gpu_kernel_implIZZZNS0_26round_decimals_kernel_cudaERNS_18TensorIteratorBaseElENKUlvE_clEvENKUlvE0_clEvEUlfE_EEvS4_RKT_EUliE_EEviT1_)
        /*110c*/ 	.word	0x00000000


	//----- nvinfo : EIATTR_REGCOUNT
	.align		4
.L_769:
        /*1110*/ 	.byte	0x04, 0x2f
        /*1112*/ 	.short	(.L_771 - .L_770)
	.align		4
.L_770:
        /*1114*/ 	.word	index@(_ZN2at6native29vectorized_elementwise_kernelILi8EZZZNS0_26round_decimals_kernel_cudaERNS_18TensorIteratorBaseElENKUlvE_clEvENKUlvE1_clEvEUlN3c104HalfEE_St5arrayIPcLm2EEEEviT0_T1_)
        /*1118*/ 	.word	0x00000020


	//----- nvinfo : EIATTR_FRAME_SIZE
	.align		4
.L_771:
        /*111c*/ 	.byte	0x04, 0x11
        /*111e*/ 	.short	(.L_773 - .L_772)
	.align		4
.L_772:
        /*1120*/ 	.word	index@(_ZN2at6native29vectorized_elementwise_kernelILi8EZZZNS0_26round_decimals_kernel_cudaERNS_18TensorIteratorBaseElENKUlvE_clEvENKUlvE1_clEvEUlN3c104HalfEE_St5arrayIPcLm2EEEEviT0_T1_)
        /*1124*/ 	.word	0x00000000


	//----- nvinfo : EIATTR_REGCOUNT
	.align		4
.L_773:
        /*1128*/ 	.byte	0x04, 0x2f
        /*112a*/ 	.short	(.L_775 - .L_774)
	.align		4
.L_774:
        /*112c*/ 	.word	index@(_ZN2at6native29vectorized_elementwise_kernelILi4EZZZNS0_26round_decimals_kernel_cudaERNS_18TensorIteratorBaseElENKUlvE_clEvENKUlvE1_clEvEUlN3c104HalfEE_St5arrayIPcLm2EEEEviT0_T1_)
        /*1130*/ 	.word	0x00000020


	//----- nvinfo : EIATTR_FRAME_SIZE
	.align		4
.L_775:
        /*1134*/ 	.byte	0x04, 0x11
        /*1136*/ 	.short	(.L_777 - .L_776)
	.align		4
.L_776:
        /*1138*/ 	.word	index@(_ZN2at6native29vectorized_elementwise_kernelILi4EZZZNS0_26round_decimals_kernel_cudaERNS_18TensorIteratorBaseElENKUlvE_clEvENKUlvE1_clEvEUlN3c104HalfEE_St5arrayIPcLm2EEEEviT0_T1_)
        /*113c*/ 	.word	0x00000000


	//----- nvinfo : EIATTR_REGCOUNT
	.align		4
.L_777:
        /*1140*/ 	.byte	0x04, 0x2f
        /*1142*/ 	.short	(.L_779 - .L_778)
	.align		4
.L_778:
        /*1144*/ 	.word	index@(_ZN2at6native29vectorized_elementwise_kernelILi2EZZZNS0_26round_decimals_kernel_cudaERNS_18TensorIteratorBaseElENKUlvE_clEvENKUlvE1_clEvEUlN3c104HalfEE_St5arrayIPcLm2EEEEviT0_T1_)
        /*1148*/ 	.word	0x00000020


	//----- nvinfo : EIATTR_FRAME_SIZE
	.align		4
.L_779:
        /*114c*/ 	.byte	0x04, 0x11
        /*114e*/ 	.short	(.L_781 - .L_780)
	.align		4
.L_780:
        /*1150*/ 	.word	index@(_ZN2at6native29vectorized_elementwise_kernelILi2EZZZNS0_26round_decimals_kernel_cudaERNS_18TensorIteratorBaseElENKUlvE_clEvENKUlvE1_clEvEUlN3c104HalfEE_St5arrayIPcLm2EEEEviT0_T1_)
        /*1154*/ 	.word	0x00000000


	//----- nvinfo : EIATTR_REGCOUNT
	.align		4
.L_781:
        /*1158*/ 	.byte	0x04, 0x2f
        /*115a*/ 	.short	(.L_783 - .L_782)
	.align		4
.L_782:
        /*115c*/ 	.word	index@(_ZN2at6native27unrolled_elementwise_kernelIZZZNS0_26round_decimals_kernel_cudaERNS_18TensorIteratorBaseElENKUlvE_clEvENKUlvE1_clEvEUlN3c104HalfEE_St5arrayIPcLm2EELi4E23TrivialOffsetCalculatorILi1EjESD_NS0_6memory15LoadWithoutCastENSE_16StoreWithoutCastEEEviT_T0_T2_T3_T4_T5_)
        /*1160*/ 	.word	0x00000016


	//----- nvinfo : EIATTR_FRAME_SIZE
	.align		4
.L_783:
        /*1164*/ 	.byte	0x04, 0x11
        /*1166*/ 	.short	(.L_785 - .L_784)
	.align		4
.L_784:
        /*1168*/ 	.word	index@(_ZN2at6native27unrolled_elementwise_kernelIZZZNS0_26round_decimals_kernel_cudaERNS_18TensorIteratorBaseElENKUlvE_clEvENKUlvE1_clEvEUlN3c104HalfEE_St5arrayIPcLm2EELi4E23TrivialOffsetCalculatorILi1EjESD_NS0_6memory15LoadWithoutCastENSE_16StoreWithoutCastEEEviT_T0_T2_T3_T4_T5_)
        /*116c*/ 	.word	0x00000000


	//----- nvinfo : EIATTR_REGCOUNT
	.align		4
.L_785:
        /*1170*/ 	.byte	0x04, 0x2f
        /*1172*/ 	.short	(.L_787 - .L_786)
	.align		4
.L_786:
        /*1174*/ 	.word	index@(_ZN2at6native18elementwise_kernelILi128ELi4EZNS0_22gpu_kernel_impl_nocastIZZZNS0_26round_decimals_kernel_cudaERNS_18TensorIteratorBaseElENKUlvE_clEvENKUlvE1_clEvEUlN3c104HalfEE_EEvS4_RKT_EUliE_EEviT1_)
        /*1178*/ 	.word	0x00000014


	//----- nvinfo : EIATTR_FRAME_SIZE
	.align		4
.L_787:
        /*117c*/ 	.byte	0x04, 0x11
        /*117e*/ 	.short	(.L_789 - .L_788)
	.align		4
.L_788:
        /*1180*/ 	.word	index@(_ZN2at6native18elementwise_kernelILi128ELi4EZNS0_22gpu_kernel_impl_nocastIZZZNS0_26round_decimals_kernel_cudaERNS_18TensorIteratorBaseElENKUlvE_clEvENKUlvE1_clEvEUlN3c104HalfEE_EEvS4_RKT_EUliE_EEviT1_)
        /*1184*/ 	.word	0x00000000


	//----- nvinfo : EIATTR_REGCOUNT
	.align		4
.L_789:
        /*1188*/ 	.byte	0x04, 0x2f
        /*118a*/ 	.short	(.L_791 - .L_790)
	.align		4
.L_790:
        /*118c*/ 	.word	index@(_ZN2at6native27unrolled_elementwise_kernelIZZZNS0_26round_decimals_kernel_cudaERNS_18TensorIteratorBaseElENKUlvE_clEvENKUlvE1_clEvEUlN3c104HalfEE_St5arrayIPcLm2EELi4E23TrivialOffsetCalculatorILi1EjESD_NS0_6memory12LoadWithCastILi1EEENSE_13StoreWithCastILi1EEEEEviT_T0_T2_T3_T4_T5_)
        /*1190*/ 	.word	0x0000001c


	//----- nvinfo : EIATTR_FRAME_SIZE
	.align		4
.L_791:
        /*1194*/ 	.byte	0x04, 0x11
        /*1196*/ 	.short	(.L_793 - .L_792)
	.align		4
.L_792:
        /*1198*/ 	.word	index@(_ZN2at6native27unrolled_elementwise_kernelIZZZNS0_26round_decimals_kernel_cudaERNS_18TensorIteratorBaseElENKUlvE_clEvENKUlvE1_clEvEUlN3c104HalfEE_St5arrayIPcLm2EELi4E23TrivialOffsetCalculatorILi1EjESD_NS0_6memory12LoadWithCastILi1EEENSE_13StoreWithCastILi1EEEEEviT_T0_T2_T3_T4_T5_)
        /*119c*/ 	.word	0x00000000


	//----- nvinfo : EIATTR_REGCOUNT
	.align		4
.L_793:
        /*11a0*/ 	.byte	0x04, 0x2f
        /*11a2*/ 	.short	(.L_795 - .L_794)
	.align		4
.L_794:
        /*11a4*/ 	.word	index@(_ZN2at6native18elementwise_kernelILi128ELi4EZNS0_15gpu_kernel_implIZZZNS0_26round_decimals_kernel_cudaERNS_18TensorIteratorBaseElENKUlvE_clEvENKUlvE1_clEvEUlN3c104HalfEE_EEvS4_RKT_EUliE_EEviT1_)
        /*11a8*/ 	.word	0x00000018


	//----- nvinfo : EIATTR_FRAME_SIZE
	.align		4
.L_795:
        /*11ac*/ 	.byte	0x04, 0x11
        /*11ae*/ 	.short	(.L_797 - .L_796)
	.align		4
.L_796:
        /*11b0*/ 	.word	index@(_ZN2at6native18elementwise_kernelILi128ELi4EZNS0_15gpu_kernel_implIZZZNS0_26round_decimals_kernel_cudaERNS_18TensorIteratorBaseElENKUlvE_clEvENKUlvE1_clEvEUlN3c104HalfEE_EEvS4_RKT_EUliE_EEviT1_)
        /*11b4*/ 	.word	0x00000000


	//----- nvinfo : EIATTR_REGCOUNT
	.align		4
.L_797:
        /*11b8*/ 	.byte	0x04, 0x2f
        /*11ba*/ 	.short	(.L_799 - .L_798)
	.align		4
.L_798:
        /*11bc*/ 	.word	index@(_ZN2at6native29vectorized_elementwise_kernelILi8EZZZNS0_26round_decimals_kernel_cudaERNS_18TensorIteratorBaseElENKUlvE_clEvENKUlvE2_clEvEUlN3c108BFloat16EE_St5arrayIPcLm2EEEEviT0_T1_)
        /*11c0*/ 	.word	0x00000020


	//----- nvinfo : EIATTR_FRAME_SIZE
	.align		4
.L_799:
        /*11c4*/ 	.byte	0x04, 0x11
        /*11c6*/ 	.short	(.L_801 - .L_800)
	.align		4
.L_800:
        /*11c8*/ 	.word	index@(_ZN2at6native29vectorized_elementwise_kernelILi8EZZZNS0_26round_decimals_kernel_cudaERNS_18TensorIteratorBaseElENKUlvE_clEvENKUlvE2_clEvEUlN3c108BFloat16EE_St5arrayIPcLm2EEEEviT0_T1_)
        /*11cc*/ 	.word	0x00000000


	//----- nvinfo : EIATTR_REGCOUNT
	.align		4
.L_801:
        /*11d0*/ 	.byte	0x04, 0x2f
        /*11d2*/ 	.short	(.L_803 - .L_802)
	.align		4
.L_802:
        /*11d4*/ 	.word	index@(_ZN2at6native29vectorized_elementwise_kernelILi4EZZZNS0_26round_decimals_kernel_cudaERNS_18TensorIteratorBaseElENKUlvE_clEvENKUlvE2_clEvEUlN3c108BFloat16EE_St5arrayIPcLm2EEEEviT0_T1_)
        /*11d8*/ 	.word	0x00000020


	//----- nvinfo : EIATTR_FRAME_SIZE
	.align		4
.L_803:
        /*11dc*/ 	.byte	0x04, 0x11
        /*11de*/ 	.short	(.L_805 - .L_804)
	.align		4
.L_804:
        /*11e0*/ 	.word	index@(_ZN2at6native29vectorized_elementwise_kernelILi4EZZZNS0_26round_decimals_kernel_cudaERNS_18TensorIteratorBaseElENKUlvE_clEvENKUlvE2_clEvEUlN3c108BFloat16EE_St5arrayIPcLm2EEEEviT0_T1_)
        /*11e4*/ 	.word	0x00000000


	//----- nvinfo : EIATTR_REGCOUNT
	.align		4
.L_805:
        /*11e8*/ 	.byte	0x04, 0x2f
        /*11ea*/ 	.short	(.L_807 - .L_806)
	.align		4
.L_806:
        /*11ec*/ 	.word	index@(_ZN2at6native29vectorized_elementwise_kernelILi2EZZZNS0_26round_decimals_kernel_cudaERNS_18TensorIteratorBaseElENKUlvE_clEvENKUlvE2_clEvEUlN3c108BFloat16EE_St5arrayIPcLm2EEEEviT0_T1_)
        /*11f0*/ 	.word	0x00000020


	//----- nvinfo : EIATTR_FRAME_SIZE
	.align		4
.L_807:
        /*11f4*/ 	.byte	0x04, 0x11
        /*11f6*/ 	.short	(.L_809 - .L_808)
	.align		4
.L_808:
        /*11f8*/ 	.word	index@(_ZN2at6native29vectorized_elementwise_kernelILi2EZZZNS0_26round_decimals_kernel_cudaERNS_18TensorIteratorBaseElENKUlvE_clEvENKUlvE2_clEvEUlN3c108BFloat16EE_St5arrayIPcLm2EEEEviT0_T1_)
        /*11fc*/ 	.word	0x00000000


	//----- nvinfo : EIATTR_REGCOUNT
	.align		4
.L_809:
        /*1200*/ 	.byte	0x04, 0x2f
        /*1202*/ 	.short	(.L_811 - .L_810)
	.align		4
.L_810:
        /*1204*/ 	.word	index@(_ZN2at6native27unrolled_elementwise_kernelIZZZNS0_26round_decimals_kernel_cudaERNS_18TensorIteratorBaseElENKUlvE_clEvENKUlvE2_clEvEUlN3c108BFloat16EE_St5arrayIPcLm2EELi4E23TrivialOffsetCalculatorILi1EjESD_NS0_6memory15LoadWithoutCastENSE_16StoreWithoutCastEEEviT_T0_T2_T3_T4_T5_)
        /*1208*/ 	.word	0x00000016


	//----- nvinfo : EIATTR_FRAME_SIZE
	.align		4
.L_811:
        /*120c*/ 	.byte	0x04, 0x11
        /*120e*/ 	.short	(.L_813 - .L_812)
	.align		4
.L_812:
        /*1210*/ 	.word	index@(_ZN2at6native27unrolled_elementwise_kernelIZZZNS0_26round_decimals_kernel_cudaERNS_18TensorIteratorBaseElENKUlvE_clEvENKUlvE2_clEvEUlN3c108BFloat16EE_St5arrayIPcLm2EELi4E23TrivialOffsetCalculatorILi1EjESD_NS0_6memory15LoadWithoutCastENSE_16StoreWithoutCastEEEviT_T0_T2_T3_T4_T5_)
        /*1214*/ 	.word	0x00000000


	//----- nvinfo : EIATTR_REGCOUNT
	.align		4
.L_813:
        /*1218*/ 	.byte	0x04, 0x2f
        /*121a*/ 	.short	(.L_815 - .L_814)
	.align		4
.L_814:
        /*121c*/ 	.word	index@(_ZN2at6native18elementwise_kernelILi128ELi4EZNS0_22gpu_kernel_impl_nocastIZZZNS0_26round_decimals_kernel_cudaERNS_18TensorIteratorBaseElENKUlvE_clEvENKUlvE2_clEvEUlN3c108BFloat16EE_EEvS4_RKT_EUliE_EEviT1_)
        /*1220*/ 	.word	0x00000014


	//----- nvinfo : EIATTR_FRAME_SIZE
	.align		4
.L_815:
        /*1224*/ 	.byte	0x04, 0x11
        /*1226*/ 	.short	(.L_817 - .L_816)
	.align		4
.L_816:
        /*1228*/ 	.word	index@(_ZN2at6native18elementwise_kernelILi128ELi4EZNS0_22gpu_kernel_impl_nocastIZZZNS0_26round_decimals_kernel_cudaERNS_18TensorIteratorBaseElENKUlvE_clEvENKUlvE2_clEvEUlN3c108BFloat16EE_EEvS4_RKT_EUliE_EEviT1_)
        /*122c*/ 	.word	0x00000000


	//----- nvinfo : EIATTR_REGCOUNT
	.align		4
.L_817:
        /*1230*/ 	.byte	0x04, 0x2f
        /*1232*/ 	.short	(.L_819 - .L_818)
	.align		4
.L_818:
        /*1234*/ 	.word	index@(_ZN2at6native27unrolled_elementwise_kernelIZZZNS0_26round_decimals_kernel_cudaERNS_18TensorIteratorBaseElENKUlvE_clEvENKUlvE2_clEvEUlN3c108BFloat16EE_St5arrayIPcLm2EELi4E23TrivialOffsetCalculatorILi1EjESD_NS0_6memory12LoadWithCastILi1EEENSE_13StoreWithCastILi1EEEEEviT_T0_T2_T3_T4_T5_)
        /*1238*/ 	.word	0x0000001c


	//----- nvinfo : EIATTR_FRAME_SIZE
	.align		4
.L_819:
        /*123c*/ 	.byte	0x04, 0x11
        /*123e*/ 	.short	(.L_821 - .L_820)
	.align		4
.L_820:
        /*1240*/ 	.word	index@(_ZN2at6native27unrolled_elementwise_kernelIZZZNS0_26round_decimals_kernel_cudaERNS_18TensorIteratorBaseElENKUlvE_clEvENKUlvE2_clEvEUlN3c108BFloat16EE_St5arrayIPcLm2EELi4E23TrivialOffsetCalculatorILi1EjESD_NS0_6memory12LoadWithCastILi1EEENSE_13StoreWithCastILi1EEEEEviT_T0_T2_T3_T4_T5_)
        /*1244*/ 	.word	0x00000000


	//----- nvinfo : EIATTR_REGCOUNT
	.align		4
.L_821:
        /*1248*/ 	.byte	0x04, 0x2f
        /*124a*/ 	.short	(.L_823 - .L_822)
	.align		4
.L_822:
        /*124c*/ 	.word	index@(_ZN2at6native18elementwise_kernelILi128ELi4EZNS0_15gpu_kernel_implIZZZNS0_26round_decimals_kernel_cudaERNS_18TensorIteratorBaseElENKUlvE_clEvENKUlvE2_clEvEUlN3c108BFloat16EE_EEvS4_RKT_EUliE_EEviT1_)
        /*1250*/ 	.word	0x00000018


	//----- nvinfo : EIATTR_FRAME_SIZE
	.align		4
.L_823:
        /*1254*/ 	.byte	0x04, 0x11
        /*1256*/ 	.short	(.L_825 - .L_824)
	.align		4
.L_824:
        /*1258*/ 	.word	index@(_ZN2at6native18elementwise_kernelILi128ELi4EZNS0_15gpu_kernel_implIZZZNS0_26round_decimals_kernel_cudaERNS_18TensorIteratorBaseElENKUlvE_clEvENKUlvE2_clEvEUlN3c108BFloat16EE_EEvS4_RKT_EUliE_EEviT1_)
        /*125c*/ 	.word	0x00000000


	//----- nvinfo : EIATTR_REGCOUNT
	.align		4
.L_825:
        /*1260*/ 	.byte	0x04, 0x2f
        /*1262*/ 	.short	(.L_827 - .L_826)
	.align		4
.L_826:
        /*1264*/ 	.word	index@(_ZN2at6native29vectorized_elementwise_kernelILi8EZZZNS0_17trunc_kernel_cudaERNS_18TensorIteratorBaseEENKUlvE_clEvENKUlvE_clEvEUldE_St5arrayIPcLm2EEEEviT0_T1_)
        /*1268*/ 	.word	0x00000020


	//----- nvinfo : EIATTR_FRAME_SIZE
	.align		4
.L_827:
        /*126c*/ 	.byte	0x04, 0x11
        /*126e*/ 	.short	(.L_829 - .L_828)
	.align		4
.L_828:
        /*1270*/ 	.word	index@(_ZN2at6native29vectorized_elementwise_kernelILi8EZZZNS0_17trunc_kernel_cudaERNS_18TensorIteratorBaseEENKUlvE_clEvENKUlvE_clEvEUldE_St5arrayIPcLm2EEEEviT0_T1_)
        /*1274*/ 	.word	0x00000000


	//----- nvinfo : EIATTR_REGCOUNT
	.align		4
.L_829:
        /*1278*/ 	.byte	0x04, 0x2f
        /*127a*/ 	.short	(.L_831 - .L_830)
	.align		4
.L_830:
        /*127c*/ 	.word	index@(_ZN2at6native29vectorized_elementwise_kernelILi4EZZZNS0_17trunc_kernel_cudaERNS_18TensorIteratorBaseEENKUlvE_clEvENKUlvE_clEvEUldE_St5arrayIPcLm2EEEEviT0_T1_)
        /*1280*/ 	.word	0x00000020


	//----- nvinfo : EIATTR_FRAME_SIZE
	.align		4
.L_831:
        /*1284*/ 	.byte	0x04, 0x11
        /*1286*/ 	.short	(.L_833 - .L_832)
	.align		4
.L_832:
        /*1288*/ 	.word	index@(_ZN2at6native29vectorized_elementwise_kernelILi4EZZZNS0_17trunc_kernel_cudaERNS_18TensorIteratorBaseEENKUlvE_clEvENKUlvE_clEvEUldE_St5arrayIPcLm2EEEEviT0_T1_)
        /*128c*/ 	.word	0x00000000


	//----- nvinfo : EIATTR_REGCOUNT
	.align		4
.L_833:
        /*1290*/ 	.byte	0x04, 0x2f
        /*1292*/ 	.short	(.L_835 - .L_834)
	.align		4
.L_834:
        /*1294*/ 	.word	index@(_ZN2at6native29vectorized_elementwise_kernelILi2EZZZNS0_17trunc_kernel_cudaERNS_18TensorIteratorBaseEENKUlvE_clEvENKUlvE_clEvEUldE_St5arrayIPcLm2EEEEviT0_T1_)
        /*1298*/ 	.word	0x00000020


	//----- nvinfo : EIATTR_FRAME_SIZE
	.align		4
.L_835:
        /*129c*/ 	.byte	0x04, 0x11
        /*129e*/ 	.short	(.L_837 - .L_836)
	.align		4
.L_836:
        /*12a0*/ 	.word	index@(_ZN2at6native29vectorized_elementwise_kernelILi2EZZZNS0_17trunc_kernel_cudaERNS_18TensorIteratorBaseEENKUlvE_clEvENKUlvE_clEvEUldE_St5arrayIPcLm2EEEEviT0_T1_)
        /*12a4*/ 	.word	0x00000000


	//----- nvinfo : EIATTR_REGCOUNT
	.align		4
.L_837:
        /*12a8*/ 	.byte	0x04, 0x2f
        /*12aa*/ 	.short	(.L_839 - .L_838)
	.align		4
.L_838:
        /*12ac*/ 	.word	index@(_ZN2at6native27unrolled_elementwise_kernelIZZZNS0_17trunc_kernel_cudaERNS_18TensorIteratorBaseEENKUlvE_clEvENKUlvE_clEvEUldE_St5arrayIPcLm2EELi4E23TrivialOffsetCalculatorILi1EjESB_NS0_6memory15LoadWithoutCastENSC_16StoreWithoutCastEEEviT_T0_T2_T3_T4_T5_)
        /*12b0*/ 	.word	0x00000016


	//----- nvinfo : EIATTR_FRAME_SIZE
	.align		4
.L_839:
        /*12b4*/ 	.byte	0x04, 0x11
        /*12b6*/ 	.short	(.L_841 - .L_840)
	.align		4
.L_840:
        /*12b8*/ 	.word	index@(_ZN2at6native27unrolled_elementwise_kernelIZZZNS0_17trunc_kernel_cudaERNS_18TensorIteratorBaseEENKUlvE_clEvENKUlvE_clEvEUldE_St5arrayIPcLm2EELi4E23TrivialOffsetCalculatorILi1EjESB_NS0_6memory15LoadWithoutCastENSC_16StoreWithoutCastEEEviT_T0_T2_T3_T4_T5_)
        /*12bc*/ 	.word	0x00000000


	//----- nvinfo : EIATTR_REGCOUNT
	.align		4
.L_841:
        /*12c0*/ 	.byte	0x04, 0x2f
        /*12c2*/ 	.short	(.L_843 - .L_842)
	.align		4
.L_842:
        /*12c4*/ 	.word	index@(_ZN2at6native18elementwise_kernelILi128ELi2EZNS0_22gpu_kernel_impl_nocastIZZZNS0_17trunc_kernel_cudaERNS_18TensorIteratorBaseEENKUlvE_clEvENKUlvE_clEvEUldE_EEvS4_RKT_EUliE_EEviT1_)
        /*12c8*/ 	.word	0x00000014


	//----- nvinfo : EIATTR_FRAME_SIZE
	.align		4
.L_843:
        /*12cc*/ 	.byte	0x04, 0x11
        /*12ce*/ 	.short	(.L_845 - .L_844)
	.align		4
.L_844:
        /*12d0*/ 	.word	index@(_ZN2at6native18elementwise_kernelILi128ELi2EZNS0_22gpu_kernel_impl_nocastIZZZNS0_17trunc_kernel_cudaERNS_18TensorIteratorBaseEENKUlvE_clEvENKUlvE_clEvEUldE_EEvS4_RKT_EUliE_EEviT1_)
        /*12d4*/ 	.word	0x00000000


	//----- nvinfo : EIATTR_REGCOUNT
	.align		4
.L_845:
        /*12d8*/ 	.byte	0x04, 0x2f
        /*12da*/ 	.short	(.L_847 - .L_846)
	.align		4
.L_846:
        /*12dc*/ 	.word	index@(_ZN2at6native27unrolled_elementwise_kernelIZZZNS0_17trunc_kernel_cudaERNS_18TensorIteratorBaseEENKUlvE_clEvENKUlvE_clEvEUldE_St5arrayIPcLm2EELi4E23TrivialOffsetCalculatorILi1EjESB_NS0_6memory12LoadWithCastILi1EEENSC_13StoreWithCastILi1EEEEEviT_T0_T2_T3_T4_T5_)
        /*12e0*/ 	.word	0x00000024


	//----- nvinfo : EIATTR_FRAME_SIZE
	.align		4
.L_847:
        /*12e4*/ 	.byte	0x04, 0x11
        /*12e6*/ 	.short	(.L_849 - .L_848)
	.align		4
.L_848:
        /*12e8*/ 	.word	index@(_ZN2at6native27unrolled_elementwise_kernelIZZZNS0_17trunc_kernel_cudaERNS_18TensorIteratorBaseEENKUlvE_clEvENKUlvE_clEvEUldE_St5arrayIPcLm2EELi4E23TrivialOffsetCalculatorILi1EjESB_NS0_6memory12LoadWithCastILi1EEENSC_13StoreWithCastILi1EEEEEviT_T0_T2_T3_T4_T5_)
        /*12ec*/ 	.word	0x00000000


	//----- nvinfo : EIATTR_REGCOUNT
	.align		4
.L_849:
        /*12f0*/ 	.byte	0x04, 0x2f
        /*12f2*/ 	.short	(.L_851 - .L_850)
	.align		4
.L_850:
        /*12f4*/ 	.word	index@(_ZN2at6native18elementwise_kernelILi128ELi4EZNS0_15gpu_kernel_implIZZZNS0_17trunc_kernel_cudaERNS_18TensorIteratorBaseEENKUlvE_clEvENKUlvE_clEvEUldE_EEvS4_RKT_EUliE_EEviT1_)
        /*12f8*/ 	.word	0x00000018


	//----- nvinfo : EIATTR_FRAME_SIZE
	.align		4
.L_851:
        /*12fc*/ 	.byte	0x04, 0x11
        /*12fe*/ 	.short	(.L_853 - .L_852)
	.align		4
.L_852:
        /*1300*/ 	.word	index@(_ZN2at6native18elementwise_kernelILi128ELi4EZNS0_15gpu_kernel_implIZZZNS0_17trunc_kernel_cudaERNS_18TensorIteratorBaseEENKUlvE_clEvENKUlvE_clEvEUldE_EEvS4_RKT_EUliE_EEviT1_)
        /*1304*/ 	.word	0x00000000


	//----- nvinfo : EIATTR_REGCOUNT
	.align		4
.L_853:
        /*1308*/ 	.byte	0x04, 0x2f
        /*130a*/ 	.short	(.L_855 - .L_854)
	.align		4
.L_854:
        /*130c*/ 	.word	index@(_ZN2at6native29vectorized_elementwise_kernelILi8EZZZNS0_17trunc_kernel_cudaERNS_18TensorIteratorBaseEENKUlvE_clEvENKUlvE0_clEvEUlfE_St5arrayIPcLm2EEEEviT0_T1_)
        /*1310*/ 	.word	0x00000020


	//----- nvinfo : EIATTR_FRAME_SIZE
	.align		4
.L_855:
        /*1314*/ 	.byte	0x04, 0x11
        /*1316*/ 	.short	(.L_857 - .L_856)
	.align		4
.L_856:
        /*1318*/ 	.word	index@(_ZN2at6native29vectorized_elementwise_kernelILi8EZZZNS0_17trunc_kernel_cudaERNS_18TensorIteratorBaseEENKUlvE_clEvENKUlvE0_clEvEUlfE_St5arrayIPcLm2EEEEviT0_T1_)
        /*131c*/ 	.word	0x00000000


	//----- nvinfo : EIATTR_REGCOUNT
	.align		4
.L_857:
        /*1320*/ 	.byte	0x04, 0x2f
        /*1322*/ 	.short	(.L_859 - .L_858)
	.align		4
.L_858:
        /*1324*/ 	.word	index@(_ZN2at6native29vectorized_elementwise_kernelILi4EZZZNS0_17trunc_kernel_cudaERNS_18TensorIteratorBaseEENKUlvE_clEvENKUlvE0_clEvEUlfE_St5arrayIPcLm2EEEEviT0_T1_)
        /*1328*/ 	.word	0x00000020


	//----- nvinfo : EIATTR_FRAME_SIZE
	.align		4
.L_859:
        /*132c*/ 	.byte	0x04, 0x11
        /*132e*/ 	.short	(.L_861 - .L_860)
	.align		4
.L_860:
        /*1330*/ 	.word	index@(_ZN2at6native29vectorized_elementwise_kernelILi4EZZZNS0_17trunc_kernel_cudaERNS_18TensorIteratorBaseEENKUlvE_clEvENKUlvE0_clEvEUlfE_St5arrayIPcLm2EEEEviT0_T1_)
        /*1334*/ 	.word	0x00000000


	//----- nvinfo : EIATTR_REGCOUNT
	.align		4
.L_861:
        /*1338*/ 	.byte	0x04, 0x2f
        /*133a*/ 	.short	(.L_863 - .L_862)
	.align		4
.L_862:
        /*133c*/ 	.word	index@(_ZN2at6native29vectorized_elementwise_kernelILi2EZZZNS0_17trunc_kernel_cudaERNS_18TensorIteratorBaseEENKUlvE_clEvENKUlvE0_clEvEUlfE_St5arrayIPcLm2EEEEviT0_T1_)
        /*1340*/ 	.word	0x00000020


	//----- nvinfo : EIATTR_FRAME_SIZE
	.align		4
.L_863:
        /*1344*/ 	.byte	0x04, 0x11
        /*1346*/ 	.short	(.L_865 - .L_864)
	.align		4
.L_864:
        /*1348*/ 	.word	index@(_ZN2at6native29vectorized_elementwise_kernelILi2EZZZNS0_17trunc_kernel_cudaERNS_18TensorIteratorBaseEENKUlvE_clEvENKUlvE0_clEvEUlfE_St5arrayIPcLm2EEEEviT0_T1_)
        /*134c*/ 	.word	0x00000000


	//----- nvinfo : EIATTR_REGCOUNT
	.align		4
.L_865:
        /*1350*/ 	.byte	0x04, 0x2f
        /*1352*/ 	.short	(.L_867 - .L_866)
	.align		4
.L_866:
        /*1354*/ 	.word	index@(_ZN2at6native27unrolled_elementwise_kernelIZZZNS0_17trunc_kernel_cudaERNS_18TensorIteratorBaseEENKUlvE_clEvENKUlvE0_clEvEUlfE_St5arrayIPcLm2EELi4E23TrivialOffsetCalculatorILi1EjESB_NS0_6memory15LoadWithoutCastENSC_16StoreWithoutCastEEEviT_T0_T2_T3_T4_T5_)
        /*1358*/ 	.word	0x00000018


	//----- nvinfo : EIATTR_FRAME_SIZE
	.align		4
.L_867:
        /*135c*/ 	.byte	0x04, 0x11
        /*135e*/ 	.short	(.L_869 - .L_868)
	.align		4
.L_868:
        /*1360*/ 	.word	index@(_ZN2at6native27unrolled_elementwise_kernelIZZZNS0_17trunc_kernel_cudaERNS_18TensorIteratorBaseEENKUlvE_clEvENKUlvE0_clEvEUlfE_St5arrayIPcLm2EELi4E23TrivialOffsetCalculatorILi1EjESB_NS0_6memory15LoadWithoutCastENSC_16StoreWithoutCastEEEviT_T0_T2_T3_T4_T5_)
        /*1364*/ 	.word	0x00000000


	//----- nvinfo : EIATTR_REGCOUNT
	.align		4
.L_869:
        /*1368*/ 	.byte	0x04, 0x2f
        /*136a*/ 	.short	(.L_871 - .L_870)
	.align		4
.L_870:
        /*136c*/ 	.word	index@(_ZN2at6native18elementwise_kernelILi128ELi2EZNS0_22gpu_kernel_impl_nocastIZZZNS0_17trunc_kernel_cudaERNS_18TensorIteratorBaseEENKUlvE_clEvENKUlvE0_clEvEUlfE_EEvS4_RKT_EUliE_EEviT1_)
        /*1370*/ 	.word	0x00000014


	//----- nvinfo : EIATTR_FRAME_SIZE
	.align		4
.L_871:
        /*1374*/ 	.byte	0x04, 0x11
        /*1376*/ 	.short	(.L_873 - .L_872)
	.align		4
.L_872:
        /*1378*/ 	.word	index@(_ZN2at6native18elementwise_kernelILi128ELi2EZNS0_22gpu_kernel_impl_nocastIZZZNS0_17trunc_kernel_cudaERNS_18TensorIteratorBaseEENKUlvE_clEvENKUlvE0_clEvEUlfE_EEvS4_RKT_EUliE_EEviT1_)
        /*137c*/ 	.word	0x00000000


	//----- nvinfo : EIATTR_REGCOUNT
	.align		4
.L_873:
        /*1380*/ 	.byte	0x04, 0x2f
        /*1382*/ 	.short	(.L_875 - .L_874)
	.align		4
.L_874:
        /*1384*/ 	.word	index@(_ZN2at6native27unrolled_elementwise_kernelIZZZNS0_17trunc_kernel_cudaERNS_18TensorIteratorBaseEENKUlvE_clEvENKUlvE0_clEvEUlfE_St5arrayIPcLm2EELi4E23TrivialOffsetCalculatorILi1EjESB_NS0_6memory12LoadWithCastILi1EEENSC_13StoreWithCastILi1EEEEEviT_T0_T2_T3_T4_T5_)
        /*1388*/ 	.word	0x0000001e


	//----- nvinfo : EIATTR_FRAME_SIZE
	.align		4
.L_875:
        /*138c*/ 	.byte	0x04, 0x11
        /*138e*/ 	.short	(.L_877 - .L_876)
	.align		4
.L_876:
        /*1390*/ 	.word	index@(_ZN2at6native27unrolled_elementwise_kernelIZZZNS0_17trunc_kernel_cudaERNS_18TensorIteratorBaseEENKUlvE_clEvENKUlvE0_clEvEUlfE_St5arrayIPcLm2EELi4E23TrivialOffsetCalculatorILi1EjESB_NS0_6memory12LoadWithCastILi1EEENSC_13StoreWithCastILi1EEEEEviT_T0_T2_T3_T4_T5_)
        /*1394*/ 	.word	0x00000000


	//----- nvinfo : EIATTR_REGCOUNT
	.align		4
.L_877:
        /*1398*/ 	.byte	0x04, 0x2f
        /*139a*/ 	.short	(.L_879 - .L_878)
	.align		4
.L_878:
        /*139c*/ 	.word	index@(_ZN2at6native18elementwise_kernelILi128ELi4EZNS0_15gpu_kernel_implIZZZNS0_17trunc_kernel_cudaERNS_18TensorIteratorBaseEENKUlvE_clEvENKUlvE0_clEvEUlfE_EEvS4_RKT_EUliE_EEviT1_)
        /*13a0*/ 	.word	0x00000018


	//----- nvinfo : EIATTR_FRAME_SIZE
	.align		4
.L_879:
        /*13a4*/ 	.byte	0x04, 0x11
        /*13a6*/ 	.short	(.L_881 - .L_880)
	.align		4
.L_880:
        /*13a8*/ 	.word	index@(_ZN2at6native18elementwise_kernelILi128ELi4EZNS0_15gpu_kernel_implIZZZNS0_17trunc_kernel_cudaERNS_18TensorIteratorBaseEENKUlvE_clEvENKUlvE0_clEvEUlfE_EEvS4_RKT_EUliE_EEviT1_)
        /*13ac*/ 	.word	0x00000000


	//----- nvinfo : EIATTR_REGCOUNT
	.align		4
.L_881:
        /*13b0*/ 	.byte	0x04, 0x2f
        /*13b2*/ 	.short	(.L_883 - .L_882)
	.align		4
.L_882:
        /*13b4*/ 	.word	index@(_ZN2at6native29vectorized_elementwise_kernelILi8EZZZNS0_17trunc_kernel_cudaERNS_18TensorIteratorBaseEENKUlvE_clEvENKUlvE1_clEvEUlN3c104HalfEE_St5arrayIPcLm2EEEEviT0_T1_)
        /*13b8*/ 	.word	0x00000020


	//----- nvinfo : EIATTR_FRAME_SIZE
	.align		4
.L_883:
        /*13bc*/ 	.byte	0x04, 0x11
        /*13be*/ 	.short	(.L_885 - .L_884)
	.align		4
.L_884:
        /*13c0*/ 	.word	index@(_ZN2at6native29vectorized_elementwise_kernelILi8EZZZNS0_17trunc_kernel_cudaERNS_18TensorIteratorBaseEENKUlvE_clEvENKUlvE1_clEvEUlN3c104HalfEE_St5arrayIPcLm2EEEEviT0_T1_)
        /*13c4*/ 	.word	0x00000000


	//----- nvinfo : EIATTR_REGCOUNT
	.align		4
.L_885:
        /*13c8*/ 	.byte	0x04, 0x2f
        /*13ca*/ 	.short	(.L_887 - .L_886)
	.align		4
.L_886:
        /*13cc*/ 	.word	index@(_ZN2at6native29vectorized_elementwise_kernelILi4EZZZNS0_17trunc_kernel_cudaERNS_18TensorIteratorBaseEENKUlvE_clEvENKUlvE1_clEvEUlN3c104HalfEE_St5arrayIPcLm2EEEEviT0_T1_)
        /*13d0*/ 	.word	0x00000020


	//----- nvinfo : EIATTR_FRAME_SIZE
	.align		4
.L_887:
        /*13d4*/ 	.byte	0x04, 0x11
        /*13d6*/ 	.short	(.L_889 - .L_888)
	.align		4
.L_888:
        /*13d8*/ 	.word	index@(_ZN2at6native29vectorized_elementwise_kernelILi4EZZZNS0_17trunc_kernel_cudaERNS_18TensorIteratorBaseEENKUlvE_clEvENKUlvE1_clEvEUlN3c104HalfEE_St5arrayIPcLm2EEEEviT0_T1_)
        /*13dc*/ 	.word	0x00000000


	//----- nvinfo : EIATTR_REGCOUNT
	.align		4
.L_889:
        /*13e0*/ 	.byte	0x04, 0x2f
        /*13e2*/ 	.short	(.L_891 - .L_890)
	.align		4
.L_890:
        /*13e4*/ 	.word	index@(_ZN2at6native29vectorized_elementwise_kernelILi2EZZZNS0_17trunc_kernel_cudaERNS_18TensorIteratorBaseEENKUlvE_clEvENKUlvE1_clEvEUlN3c104HalfEE_St5arrayIPcLm2EEEEviT0_T1_)
        /*13e8*/ 	.word	0x00000020


	//----- nvinfo : EIATTR_FRAME_SIZE
	.align		4
.L_891:
        /*13ec*/ 	.byte	0x04, 0x11
        /*13ee*/ 	.short	(.L_893 - .L_892)
	.align		4
.L_892:
        /*13f0*/ 	.word	index@(_ZN2at6native29vectorized_elementwise_kernelILi2EZZZNS0_17trunc_kernel_cudaERNS_18TensorIteratorBaseEENKUlvE_clEvENKUlvE1_clEvEUlN3c104HalfEE_St5arrayIPcLm2EEEEviT0_T1_)
        /*13f4*/ 	.word	0x00000000


	//----- nvinfo : EIATTR_REGCOUNT
	.align		4
.L_893:
        /*13f8*/ 	.byte	0x04, 0x2f
        /*13fa*/ 	.short	(.L_895 - .L_894)
	.align		4
.L_894:
        /*13fc*/ 	.word	index@(_ZN2at6native27unrolled_elementwise_kernelIZZZNS0_17trunc_kernel_cudaERNS_18TensorIteratorBaseEENKUlvE_clEvENKUlvE1_clEvEUlN3c104HalfEE_St5arrayIPcLm2EELi4E23TrivialOffsetCalculatorILi1EjESD_NS0_6memory15LoadWithoutCastENSE_16StoreWithoutCastEEEviT_T0_T2_T3_T4_T5_)
        /*1400*/ 	.word	0x00000018


	//----- nvinfo : EIATTR_FRAME_SIZE
	.align		4
.L_895:
        /*1404*/ 	.byte	0x04, 0x11
        /*1406*/ 	.short	(.L_897 - .L_896)
	.align		4
.L_896:
        /*1408*/ 	.word	index@(_ZN2at6native27unrolled_elementwise_kernelIZZZNS0_17trunc_kernel_cudaERNS_18TensorIteratorBaseEENKUlvE_clEvENKUlvE1_clEvEUlN3c104HalfEE_St5arrayIPcLm2EELi4E23TrivialOffsetCalculatorILi1EjESD_NS0_6memory15LoadWithoutCastENSE_16StoreWithoutCastEEEviT_T0_T2_T3_T4_T5_)
        /*140c*/ 	.word	0x00000000


	//----- nvinfo : EIATTR_REGCOUNT
	.align		4
.L_897:
        /*1410*/ 	.byte	0x04, 0x2f
        /*1412*/ 	.short	(.L_899 - .L_898)
	.align		4
.L_898:
        /*1414*/ 	.word	index@(_ZN2at6native18elementwise_kernelILi128ELi4EZNS0_22gpu_kernel_impl_nocastIZZZNS0_17trunc_kernel_cudaERNS_18TensorIteratorBaseEENKUlvE_clEvENKUlvE1_clEvEUlN3c104HalfEE_EEvS4_RKT_EUliE_EEviT1_)
        /*1418*/ 	.word	0x00000014


	//----- nvinfo : EIATTR_FRAME_SIZE
	.align		4
.L_899:
        /*141c*/ 	.byte	0x04, 0x11
        /*141e*/ 	.short	(.L_901 - .L_900)
	.align		4
.L_900:
        /*1420*/ 	.word	index@(_ZN2at6native18elementwise_kernelILi128ELi4EZNS0_22gpu_kernel_impl_nocastIZZZNS0_17trunc_kernel_cudaERNS_18TensorIteratorBaseEENKUlvE_clEvENKUlvE1_clEvEUlN3c104HalfEE_EEvS4_RKT_EUliE_EEviT1_)
        /*1424*/ 	.word	0x00000000


	//----- nvinfo : EIATTR_REGCOUNT
	.align		4
.L_901:
        /*1428*/ 	.byte	0x04, 0x2f
        /*142a*/ 	.short	(.L_903 - .L_902)
	.align		4
.L_902:
        /*142c*/ 	.word	index@(_ZN2at6native27unrolled_elementwise_kernelIZZZNS0_17trunc_kernel_cudaERNS_18TensorIteratorBaseEENKUlvE_clEvENKUlvE1_clEvEUlN3c104HalfEE_St5arrayIPcLm2EELi4E23TrivialOffsetCalculatorILi1EjESD_NS0_6memory12LoadWithCastILi1EEENSE_13StoreWithCastILi1EEEEEviT_T0_T2_T3_T4_T5_)
        /*1430*/ 	.word	0x0000001c


	//----- nvinfo : EIATTR_FRAME_SIZE
	.align		4
.L_903:
        /*1434*/ 	.byte	0x04, 0x11
        /*1436*/ 	.short	(.L_905 - .L_904)
	.align		4
.L_904:
        /*1438*/ 	.word	index@(_ZN2at6native27unrolled_elementwise_kernelIZZZNS0_17trunc_kernel_cudaERNS_18TensorIteratorBaseEENKUlvE_clEvENKUlvE1_clEvEUlN3c104HalfEE_St5arrayIPcLm2EELi4E23TrivialOffsetCalculatorILi1EjESD_NS0_6memory12LoadWithCastILi1EEENSE_13StoreWithCastILi1EEEEEviT_T0_T2_T3_T4_T5_)
        /*143c*/ 	.word	0x00000000


	//----- nvinfo : EIATTR_REGCOUNT
	.align		4
.L_905:
        /*1440*/ 	.byte	0x04, 0x2f
        /*1442*/ 	.short	(.L_907 - .L_906)
	.align		4
.L_906:
        /*1444*/ 	.word	index@(_ZN2at6native18elementwise_kernelILi128ELi4EZNS0_15gpu_kernel_implIZZZNS0_17trunc_kernel_cudaERNS_18TensorIteratorBaseEENKUlvE_clEvENKUlvE1_clEvEUlN3c104HalfEE_EEvS4_RKT_EUliE_EEviT1_)
        /*1448*/ 	.word	0x00000018


	//----- nvinfo : EIATTR_FRAME_SIZE
	.align		4
.L_907:
        /*144c*/ 	.byte	0x04, 0x11
        /*144e*/ 	.short	(.L_909 - .L_908)
	.align		4
.L_908:
        /*1450*/ 	.word	index@(_ZN2at6native18elementwise_kernelILi128ELi4EZNS0_15gpu_kernel_implIZZZNS0_17trunc_kernel_cudaERNS_18TensorIteratorBaseEENKUlvE_clEvENKUlvE1_clEvEUlN3c104HalfEE_EEvS4_RKT_EUliE_EEviT1_)
        /*1454*/ 	.word	0x00000000


	//----- nvinfo : EIATTR_REGCOUNT
	.align		4
.L_909:
        /*1458*/ 	.byte	0x04, 0x2f
        /*145a*/ 	.short	(.L_911 - .L_910)
	.align		4
.L_910:
        /*145c*/ 	.word	index@(_ZN2at6native29vectorized_elementwise_kernelILi8EZZZNS0_17trunc_kernel_cudaERNS_18TensorIteratorBaseEENKUlvE_clEvENKUlvE2_clEvEUlN3c108BFloat16EE_St5arrayIPcLm2EEEEviT0_T1_)
        /*1460*/ 	.word	0x00000020


	//----- nvinfo : EIATTR_FRAME_SIZE
	.align		4
.L_911:
        /*1464*/ 	.byte	0x04, 0x11
        /*1466*/ 	.short	(.L_913 - .L_912)
	.align		4
.L_912:
        /*1468*/ 	.word	index@(_ZN2at6native29vectorized_elementwise_kernelILi8EZZZNS0_17trunc_kernel_cudaERNS_18TensorIteratorBaseEENKUlvE_clEvENKUlvE2_clEvEUlN3c108BFloat16EE_St5arrayIPcLm2EEEEviT0_T1_)
        /*146c*/ 	.word	0x00000000


	//----- nvinfo : EIATTR_REGCOUNT
	.align		4
.L_913:
        /*1470*/ 	.byte	0x04, 0x2f
        /*1472*/ 	.short	(.L_915 - .L_914)
	.align		4
.L_914:
        /*1474*/ 	.word	index@(_ZN2at6native29vectorized_elementwise_kernelILi4EZZZNS0_17trunc_kernel_cudaERNS_18TensorIteratorBaseEENKUlvE_clEvENKUlvE2_clEvEUlN3c108BFloat16EE_St5arrayIPcLm2EEEEviT0_T1_)
        /*1478*/ 	.word	0x00000020


	//----- nvinfo : EIATTR_FRAME_SIZE
	.align		4
.L_915:
        /*147c*/ 	.byte	0x04, 0x11
        /*147e*/ 	.short	(.L_917 - .L_916)
	.align		4
.L_916:
        /*1480*/ 	.word	index@(_ZN2at6native29vectorized_elementwise_kernelILi4EZZZNS0_17trunc_kernel_cudaERNS_18TensorIteratorBaseEENKUlvE_clEvENKUlvE2_clEvEUlN3c108BFloat16EE_St5arrayIPcLm2EEEEviT0_T1_)
        /*1484*/ 	.word	0x00000000


	//----- nvinfo : EIATTR_REGCOUNT
	.align		4
.L_917:
        /*1488*/ 	.byte	0x04, 0x2f
        /*148a*/ 	.short	(.L_919 - .L_918)
	.align		4
.L_918:
        /*148c*/ 	.word	index@(_ZN2at6native29vectorized_elementwise_kernelILi2EZZZNS0_17trunc_kernel_cudaERNS_18TensorIteratorBaseEENKUlvE_clEvENKUlvE2_clEvEUlN3c108BFloat16EE_St5arrayIPcLm2EEEEviT0_T1_)
        /*1490*/ 	.word	0x00000020


	//----- nvinfo : EIATTR_FRAME_SIZE
	.align		4
.L_919:
        /*1494*/ 	.byte	0x04, 0x11
        /*1496*/ 	.short	(.L_921 - .L_920)
	.align		4
.L_920:
        /*1498*/ 	.word	index@(_ZN2at6native29vectorized_elementwise_kernelILi2EZZZNS0_17trunc_kernel_cudaERNS_18TensorIteratorBaseEENKUlvE_clEvENKUlvE2_clEvEUlN3c108BFloat16EE_St5arrayIPcLm2EEEEviT0_T1_)
        /*149c*/ 	.word	0x00000000


	//----- nvinfo : EIATTR_REGCOUNT
	.align		4
.L_921:
        /*14a0*/ 	.byte	0x04, 0x2f
        /*14a2*/ 	.short	(.L_923 - .L_922)
	.align		4
.L_922:
        /*14a4*/ 	.word	index@(_ZN2at6native27unrolled_elementwise_kernelIZZZNS0_17trunc_kernel_cudaERNS_18TensorIteratorBaseEENKUlvE_clEvENKUlvE2_clEvEUlN3c108BFloat16EE_St5arrayIPcLm2EELi4E23TrivialOffsetCalculatorILi1EjESD_NS0_6memory15LoadWithoutCastENSE_16StoreWithoutCastEEEviT_T0_T2_T3_T4_T5_)
        /*14a8*/ 	.word	0x00000018


	//----- nvinfo : EIATTR_FRAME_SIZE
	.align		4
.L_923:
        /*14ac*/ 	.byte	0x04, 0x11
        /*14ae*/ 	.short	(.L_925 - .L_924)
	.align		4
.L_924:
        /*14b0*/ 	.word	index@(_ZN2at6native27unrolled_elementwise_kernelIZZZNS0_17trunc_kernel_cudaERNS_18TensorIteratorBaseEENKUlvE_clEvENKUlvE2_clEvEUlN3c108BFloat16EE_St5arrayIPcLm2EELi4E23TrivialOffsetCalculatorILi1EjESD_NS0_6memory15LoadWithoutCastENSE_16StoreWithoutCastEEEviT_T0_T2_T3_T4_T5_)
        /*14b4*/ 	.word	0x00000000


	//----- nvinfo : EIATTR_REGCOUNT
	.align		4
.L_925:
        /*14b8*/ 	.byte	0x04, 0x2f
        /*14ba*/ 	.short	(.L_927 - .L_926)
	.align		4
.L_926:
        /*14bc*/ 	.word	index@(_ZN2at6native18elementwise_kernelILi128ELi4EZNS0_22gpu_kernel_impl_nocastIZZZNS0_17trunc_kernel_cudaERNS_18TensorIteratorBaseEENKUlvE_clEvENKUlvE2_clEvEUlN3c108BFloat16EE_EEvS4_RKT_EUliE_EEviT1_)
        /*14c0*/ 	.word	0x00000014


	//----- nvinfo : EIATTR_FRAME_SIZE
	.align		4
.L_927:
        /*14c4*/ 	.byte	0x04, 0x11
        /*14c6*/ 	.short	(.L_929 - .L_928)
	.align		4
.L_928:
        /*14c8*/ 	.word	index@(_ZN2at6native18elementwise_kernelILi128ELi4EZNS0_22gpu_kernel_impl_nocastIZZZNS0_17trunc_kernel_cudaERNS_18TensorIteratorBaseEENKUlvE_clEvENKUlvE2_clEvEUlN3c108BFloat16EE_EEvS4_RKT_EUliE_EEviT1_)
        /*14cc*/ 	.word	0x00000000


	//----- nvinfo : EIATTR_REGCOUNT
	.align		4
.L_929:
        /*14d0*/ 	.byte	0x04, 0x2f
        /*14d2*/ 	.short	(.L_931 - .L_930)
	.align		4
.L_930:
        /*14d4*/ 	.word	index@(_ZN2at6native27unrolled_elementwise_kernelIZZZNS0_17trunc_kernel_cudaERNS_18TensorIteratorBaseEENKUlvE_clEvENKUlvE2_clEvEUlN3c108BFloat16EE_St5arrayIPcLm2EELi4E23TrivialOffsetCalculatorILi1EjESD_NS0_6memory12LoadWithCastILi1EEENSE_13StoreWithCastILi1EEEEEviT_T0_T2_T3_T4_T5_)
        /*14d8*/ 	.word	0x0000001c


	//----- nvinfo : EIATTR_FRAME_SIZE
	.align		4
.L_931:
        /*14dc*/ 	.byte	0x04, 0x11
        /*14de*/ 	.short	(.L_933 - .L_932)
	.align		4
.L_932:
        /*14e0*/ 	.word	index@(_ZN2at6native27unrolled_elementwise_kernelIZZZNS0_17trunc_kernel_cudaERNS_18TensorIteratorBaseEENKUlvE_clEvENKUlvE2_clEvEUlN3c108BFloat16EE_St5arrayIPcLm2EELi4E23TrivialOffsetCalculatorILi1EjESD_NS0_6memory12LoadWithCastILi1EEENSE_13StoreWithCastILi1EEEEEviT_T0_T2_T3_T4_T5_)
        /*14e4*/ 	.word	0x00000000


	//----- nvinfo : EIATTR_REGCOUNT
	.align		4
.L_933:
        /*14e8*/ 	.byte	0x04, 0x2f
        /*14ea*/ 	.short	(.L_935 - .L_934)
	.align		4
.L_934:
        /*14ec*/ 	.word	index@(_ZN2at6native18elementwise_kernelILi128ELi4EZNS0_15gpu_kernel_implIZZZNS0_17trunc_kernel_cudaERNS_18TensorIteratorBaseEENKUlvE_clEvENKUlvE2_clEvEUlN3c108BFloat16EE_EEvS4_RKT_EUliE_EEviT1_)
        /*14f0*/ 	.word	0x00000018


	//----- nvinfo : EIATTR_FRAME_SIZE
	.align		4
.L_935:
        /*14f4*/ 	.byte	0x04, 0x11
        /*14f6*/ 	.short	(.L_937 - .L_936)
	.align		4
.L_936:
        /*14f8*/ 	.word	index@(_ZN2at6native18elementwise_kernelILi128ELi4EZNS0_15gpu_kernel_implIZZZNS0_17trunc_kernel_cudaERNS_18TensorIteratorBaseEENKUlvE_clEvENKUlvE2_clEvEUlN3c108BFloat16EE_EEvS4_RKT_EUliE_EEviT1_)
        /*14fc*/ 	.word	0x00000000


	//----- nvinfo : EIATTR_MIN_STACK_SIZE
	.align		4
.L_937:
        /*1500*/ 	.byte	0x04, 0x12
        /*1502*/ 	.short	(.L_939 - .L_938)
	.align		4
.L_938:
        /*1504*/ 	.word	index@(_ZN2at6native18elementwise_kernelILi128ELi4EZNS0_15gpu_kernel_implIZZZNS0_17trunc_kernel_cudaERNS_18TensorIteratorBaseEENKUlvE_clEvENKUlvE2_clEvEUlN3c108BFloat16EE_EEvS4_RKT_EUliE_EEviT1_)
        /*1508*/ 	.word	0x00000000


	//----- nvinfo : EIATTR_MIN_STACK_SIZE
	.align		4
.L_939:
        /*150c*/ 	.byte	0x04, 0x12
        /*150e*/ 	.short	(.L_941 - .L_940)
	.align		4
.L_940:
        /*1510*/ 	.word	index@(_ZN2at6native27unrolled_elementwise_kernelIZZZNS0_17trunc_kernel_cudaERNS_18TensorIteratorBaseEENKUlvE_clEvENKUlvE2_clEvEUlN3c108BFloat16EE_St5arrayIPcLm2EELi4E23TrivialOffsetCalculatorILi1EjESD_NS0_6memory12LoadWithCastILi1EEENSE_13StoreWithCastILi1EEEEEviT_T0_T2_T3_T4_T5_)
        /*1514*/ 	.word	0x00000000


	//----- nvinfo : EIATTR_MIN_STACK_SIZE
	.align		4
.L_941:
        /*1518*/ 	.byte	0x04, 0x12
        /*151a*/ 	.short	(.L_943 - .L_942)
	.align		4
.L_942:
        /*151c*/ 	.word	index@(_ZN2at6native18elementwise_kernelILi128ELi4EZNS0_22gpu_kernel_impl_nocastIZZZNS0_17trunc_kernel_cudaERNS_18TensorIteratorBaseEENKUlvE_clEvENKUlvE2_clEvEUlN3c108BFloat16EE_EEvS4_RKT_EUliE_EEviT1_)
        /*1520*/ 	.word	0x00000000


	//----- nvinfo : EIATTR_MIN_STACK_SIZE
	.align		4
.L_943:
        /*1524*/ 	.byte	0x04, 0x12
        /*1526*/ 	.short	(.L_945 - .L_944)
	.align		4
.L_944:
        /*1528*/ 	.word	index@(_ZN2at6native27unrolled_elementwise_kernelIZZZNS0_17trunc_kernel_cudaERNS_18TensorIteratorBaseEENKUlvE_clEvENKUlvE2_clEvEUlN3c108BFloat16EE_St5arrayIPcLm2EELi4E23TrivialOffsetCalculatorILi1EjESD_NS0_6memory15LoadWithoutCastENSE_16StoreWithoutCastEEEviT_T0_T2_T3_T4_T5_)
        /*152c*/ 	.word	0x00000000


	//----- nvinfo : EIATTR_MIN_STACK_SIZE
	.align		4
.L_945:
        /*1530*/ 	.byte	0x04, 0x12
        /*1532*/ 	.short	(.L_947 - .L_946)
	.align		4
.L_946:
        /*1534*/ 	.word	index@(_ZN2at6native29vectorized_elementwise_kernelILi2EZZZNS0_17trunc_kernel_cudaERNS_18TensorIteratorBaseEENKUlvE_clEvENKUlvE2_clEvEUlN3c108BFloat16EE_St5arrayIPcLm2EEEEviT0_T1_)
        /*1538*/ 	.word	0x00000000


	//----- nvinfo : EIATTR_MIN_STACK_SIZE
	.align		4
.L_947:
        /*153c*/ 	.byte	0x04, 0x12
        /*153e*/ 	.short	(.L_949 - .L_948)
	.align		4
.L_948:
        /*1540*/ 	.word	index@(_ZN2at6native29vectorized_elementwise_kernelILi4EZZZNS0_17trunc_kernel_cudaERNS_18TensorIteratorBaseEENKUlvE_clEvENKUlvE2_clEvEUlN3c108BFloat16EE_St5arrayIPcLm2EEEEviT0_T1_)
        /*1544*/ 	.word	0x00000000


	//----- nvinfo : EIATTR_MIN_STACK_SIZE
	.align		4
.L_949:
        /*1548*/ 	.byte	0x04, 0x12
        /*154a*/ 	.short	(.L_951 - .L_950)
	.align		4
.L_950:
        /*154c*/ 	.word	index@(_ZN2at6native29vectorized_elementwise_kernelILi8EZZZNS0_17trunc_kernel_cudaERNS_18TensorIteratorBaseEENKUlvE_clEvENKUlvE2_clEvEUlN3c108BFloat16EE_St5arrayIPcLm2EEEEviT0_T1_)
        /*1550*/ 	.word	0x00000000


	//----- nvinfo : EIATTR_MIN_STACK_SIZE
	.align		4
.L_951:
        /*1554*/ 	.byte	0x04, 0x12
        /*1556*/ 	.short	(.L_953 - .L_952)
	.align		4
.L_952:
        /*1558*/ 	.word	index@(_ZN2at6native18elementwise_kernelILi128ELi4EZNS0_15gpu_kernel_implIZZZNS0_17trunc_kernel_cudaERNS_18TensorIteratorBaseEENKUlvE_clEvENKUlvE1_clEvEUlN3c104HalfEE_EEvS4_RKT_EUliE_EEviT1_)
        /*155c*/ 	.word	0x00000000


	//----- nvinfo : EIATTR_MIN_STACK_SIZE
	.align		4
.L_953:
        /*1560*/ 	.byte	0x04, 0x12
        /*1562*/ 	.short	(.L_955 - .L_954)
	.align		4
.L_954:
        /*1564*/ 	.word	index@(_ZN2at6native27unrolled_elementwise_kernelIZZZNS0_17trunc_kernel_cudaERNS_18TensorIteratorBaseEENKUlvE_clEvENKUlvE1_clEvEUlN3c104HalfEE_St5arrayIPcLm2EELi4E23TrivialOffsetCalculatorILi1EjESD_NS0_6memory12LoadWithCastILi1EEENSE_13StoreWithCastILi1EEEEEviT_T0_T2_T3_T4_T5_)
        /*1568*/ 	.word	0x00000000


	//----- nvinfo : EIATTR_MIN_STACK_SIZE
	.align		4
.L_955:
        /*156c*/ 	.byte	0x04, 0x12
        /*156e*/ 	.short	(.L_957 - .L_956)
	.align		4
.L_956:
        /*1570*/ 	.word	index@(_ZN2at6native18elementwise_kernelILi128ELi4EZNS0_22gpu_kernel_impl_nocastIZZZNS0_17trunc_kernel_cudaERNS_18TensorIteratorBaseEENKUlvE_clEvENKUlvE1_clEvEUlN3c104HalfEE_EEvS4_RKT_EUliE_EEviT1_)
        /*1574*/ 	.word	0x00000000


	//----- nvinfo : EIATTR_MIN_STACK_SIZE
	.align		4
.L_957:
        /*1578*/ 	.byte	0x04, 0x12
        /*157a*/ 	.short	(.L_959 - .L_958)
	.align		4
.L_958:
        /*157c*/ 	.word	index@(_ZN2at6native27unrolled_elementwise_kernelIZZZNS0_17trunc_kernel_cudaERNS_18TensorIteratorBaseEENKUlvE_clEvENKUlvE1_clEvEUlN3c104HalfEE_St5arrayIPcLm2EELi4E23TrivialOffsetCalculatorILi1EjESD_NS0_6memory15LoadWithoutCastENSE_16StoreWithoutCastEEEviT_T0_T2_T3_T4_T5_)
        /*1580*/ 	.word	0x00000000


	//----- nvinfo : EIATTR_MIN_STACK_SIZE
	.align		4
.L_959:
        /*1584*/ 	.byte	0x04, 0x12
        /*1586*/ 	.short	(.L_961 - .L_960)
	.align		4
.L_960:
        /*1588*/ 	.word	index@(_ZN2at6native29vectorized_elementwise_kernelILi2EZZZNS0_17trunc_kernel_cudaERNS_18TensorIteratorBaseEENKUlvE_clEvENKUlvE1_clEvEUlN3c104HalfEE_St5arrayIPcLm2EEEEviT0_T1_)
        /*158c*/ 	.word	0x00000000


	//----- nvinfo : EIATTR_MIN_STACK_SIZE
	.align		4
.L_961:
        /*1590*/ 	.byte	0x04, 0x12
        /*1592*/ 	.short	(.L_963 - .L_962)
	.align		4
.L_962:
        /*1594*/ 	.word	index@(_ZN2at6native29vectorized_elementwise_kernelILi4EZZZNS0_17trunc_kernel_cudaERNS_18TensorIteratorBaseEENKUlvE_clEvENKUlvE1_clEvEUlN3c104HalfEE_St5arrayIPcLm2EEEEviT0_T1_)
        /*1598*/ 	.word	0x00000000


	//----- nvinfo : EIATTR_MIN_STACK_SIZE
	.align		4
.L_963:
        /*159c*/ 	.byte	0x04, 0x12
        /*159e*/ 	.short	(.L_965 - .L_964)
	.align		4
.L_964:
        /*15a0*/ 	.word	index@(_ZN2at6native29vectorized_elementwise_kernelILi8EZZZNS0_17trunc_kernel_cudaERNS_18TensorIteratorBaseEENKUlvE_clEvENKUlvE1_clEvEUlN3c104HalfEE_St5arrayIPcLm2EEEEviT0_T1_)
        /*15a4*/ 	.word	0x00000000


	//----- nvinfo : EIATTR_MIN_STACK_SIZE
	.align		4
.L_965:
        /*15a8*/ 	.byte	0x04, 0x12
        /*15aa*/ 	.short	(.L_967 - .L_966)
	.align		4
.L_966:
        /*15ac*/ 	.word	index@(_ZN2at6native18elementwise_kernelILi128ELi4EZNS0_15gpu_kernel_implIZZZNS0_17trunc_kernel_cudaERNS_18TensorIteratorBaseEENKUlvE_clEvENKUlvE0_clEvEUlfE_EEvS4_RKT_EUliE_EEviT1_)
        /*15b0*/ 	.word	0x00000000


	//----- nvinfo : EIATTR_MIN_STACK_SIZE
	.align		4
.L_967:
        /*15b4*/ 	.byte	0x04, 0x12
        /*15b6*/ 	.short	(.L_969 - .L_968)
	.align		4
.L_968:
        /*15b8*/ 	.word	index@(_ZN2at6native27unrolled_elementwise_kernelIZZZNS0_17trunc_kernel_cudaERNS_18TensorIteratorBaseEENKUlvE_clEvENKUlvE0_clEvEUlfE_St5arrayIPcLm2EELi4E23TrivialOffsetCalculatorILi1EjESB_NS0_6memory12LoadWithCastILi1EEENSC_13StoreWithCastILi1EEEEEviT_T0_T2_T3_T4_T5_)
        /*15bc*/ 	.word	0x00000000


	//----- nvinfo : EIATTR_MIN_STACK_SIZE
	.align		4
.L_969:
        /*15c0*/ 	.byte	0x04, 0x12
        /*15c2*/ 	.short	(.L_971 - .L_970)
	.align		4
.L_970:
        /*15c4*/ 	.word	index@(_ZN2at6native18elementwise_kernelILi128ELi2EZNS0_22gpu_kernel_impl_nocastIZZZNS0_17trunc_kernel_cudaERNS_18TensorIteratorBaseEENKUlvE_clEvENKUlvE0_clEvEUlfE_EEvS4_RKT_EUliE_EEviT1_)
        /*15c8*/ 	.word	0x00000000


	//----- nvinfo : EIATTR_MIN_STACK_SIZE
	.align		4
.L_971:
        /*15cc*/ 	.byte	0x04, 0x12
        /*15ce*/ 	.short	(.L_973 - .L_972)
	.align		4
.L_972:
        /*15d0*/ 	.word	index@(_ZN2at6native27unrolled_elementwise_kernelIZZZNS0_17trunc_kernel_cudaERNS_18TensorIteratorBaseEENKUlvE_clEvENKUlvE0_clEvEUlfE_St5arrayIPcLm2EELi4E23TrivialOffsetCalculatorILi1EjESB_NS0_6memory15LoadWithoutCastENSC_16StoreWithoutCastEEEviT_T0_T2_T3_T4_T5_)
        /*15d4*/ 	.word	0x00000000


	//----- nvinfo : EIATTR_MIN_STACK_SIZE
	.align		4
.L_973:
        /*15d8*/ 	.byte	0x04, 0x12
        /*15da*/ 	.short	(.L_975 - .L_974)
	.align		4
.L_974:
        /*15dc*/ 	.word	index@(_ZN2at6native29vectorized_elementwise_kernelILi2EZZZNS0_17trunc_kernel_cudaERNS_18TensorIteratorBaseEENKUlvE_clEvENKUlvE0_clEvEUlfE_St5arrayIPcLm2EEEEviT0_T1_)
        /*15e0*/ 	.word	0x00000000


	//----- nvinfo : EIATTR_MIN_STACK_SIZE
	.align		4
.L_975:
        /*15e4*/ 	.byte	0x04, 0x12
        /*15e6*/ 	.short	(.L_977 - .L_976)
	.align		4
.L_976:
        /*15e8*/ 	.word	index@(_ZN2at6native29vectorized_elementwise_kernelILi4EZZZNS0_17trunc_kernel_cudaERNS_18TensorIteratorBaseEENKUlvE_clEvENKUlvE0_clEvEUlfE_St5arrayIPcLm2EEEEviT0_T1_)
        /*15ec*/ 	.word	0x00000000


	//----- nvinfo : EIATTR_MIN_STACK_SIZE
	.align		4
.L_977:
        /*15f0*/ 	.byte	0x04, 0x12
        /*15f2*/ 	.short	(.L_979 - .L_978)
	.align		4
.L_978:
        /*15f4*/ 	.word	index@(_ZN2at6native29vectorized_elementwise_kernelILi8EZZZNS0_17trunc_kernel_cudaERNS_18TensorIteratorBaseEENKUlvE_clEvENKUlvE0_clEvEUlfE_St5arrayIPcLm2EEEEviT0_T1_)
        /*15f8*/ 	.word	0x00000000


	//----- nvinfo : EIATTR_MIN_STACK_SIZE
	.align		4
.L_979:
        /*15fc*/ 	.byte	0x04, 0x12
        /*15fe*/ 	.short	(.L_981 - .L_980)
	.align		4
.L_980:
        /*1600*/ 	.word	index@(_ZN2at6native18elementwise_kernelILi128ELi4EZNS0_15gpu_kernel_implIZZZNS0_17trunc_kernel_cudaERNS_18TensorIteratorBaseEENKUlvE_clEvENKUlvE_clEvEUldE_EEvS4_RKT_EUliE_EEviT1_)
        /*1604*/ 	.word	0x00000000


	//----- nvinfo : EIATTR_MIN_STACK_SIZE
	.align		4
.L_981:
        /*1608*/ 	.byte	0x04, 0x12
        /*160a*/ 	.short	(.L_983 - .L_982)
	.align		4
.L_982:
        /*160c*/ 	.word	index@(_ZN2at6native27unrolled_elementwise_kernelIZZZNS0_17trunc_kernel_cudaERNS_18TensorIteratorBaseEENKUlvE_clEvENKUlvE_clEvEUldE_St5arrayIPcLm2EELi4E23TrivialOffsetCalculatorILi1EjESB_NS0_6memory12LoadWithCastILi1EEENSC_13StoreWithCastILi1EEEEEviT_T0_T2_T3_T4_T5_)
        /*1610*/ 	.word	0x00000000


	//----- nvinfo : EIATTR_MIN_STACK_SIZE
	.align		4
.L_983:
        /*1614*/ 	.byte	0x04, 0x12
        /*1616*/ 	.short	(.L_985 - .L_984)
	.align		4
.L_984:
        /*1618*/ 	.word	index@(_ZN2at6native18elementwise_kernelILi128ELi2EZNS0_22gpu_kernel_impl_nocastIZZZNS0_17trunc_kernel_cudaERNS_18TensorIteratorBaseEENKUlvE_clEvENKUlvE_clEvEUldE_EEvS4_RKT_EUliE_EEviT1_)
        /*161c*/ 	.word	0x00000000


	//----- nvinfo : EIATTR_MIN_STACK_SIZE
	.align		4
.L_985:
        /*1620*/ 	.byte	0x04, 0x12
        /*1622*/ 	.short	(.L_987 - .L_986)
	.align		4
.L_986:
        /*1624*/ 	.word	index@(_ZN2at6native27unrolled_elementwise_kernelIZZZNS0_17trunc_kernel_cudaERNS_18TensorIteratorBaseEENKUlvE_clEvENKUlvE_clEvEUldE_St5arrayIPcLm2EELi4E23TrivialOffsetCalculatorILi1EjESB_NS0_6memory15LoadWithoutCastENSC_16StoreWithoutCastEEEviT_T0_T2_T3_T4_T5_)
        /*1628*/ 	.word	0x00000000


	//----- nvinfo : EIATTR_MIN_STACK_SIZE
	.align		4
.L_987:
        /*162c*/ 	.byte	0x04, 0x12
        /*162e*/ 	.short	(.L_989 - .L_988)
	.align		4
.L_988:
        /*1630*/ 	.word	index@(_ZN2at6native29vectorized_elementwise_kernelILi2EZZZNS0_17trunc_kernel_cudaERNS_18TensorIteratorBaseEENKUlvE_clEvENKUlvE_clEvEUldE_St5arrayIPcLm2EEEEviT0_T1_)
        /*1634*/ 	.word	0x00000000


	//----- nvinfo : EIATTR_MIN_STACK_SIZE
	.align		4
.L_989:
        /*1638*/ 	.byte	0x04, 0x12
        /*163a*/ 	.short	(.L_991 - .L_990)
	.align		4
.L_990:
        /*163c*/ 	.word	index@(_ZN2at6native29vectorized_elementwise_kernelILi4EZZZNS0_17trunc_kernel_cudaERNS_18TensorIteratorBaseEENKUlvE_clEvENKUlvE_clEvEUldE_St5arrayIPcLm2EEEEviT0_T1_)
        /*1640*/ 	.word	0x00000000


	//----- nvinfo : EIATTR_MIN_STACK_SIZE
	.align		4
.L_991:
        /*1644*/ 	.byte	0x04, 0x12
        /*1646*/ 	.short	(.L_993 - .L_992)
	.align		4
.L_992:
        /*1648*/ 	.word	index@(_ZN2at6native29vectorized_elementwise_kernelILi8EZZZNS0_17trunc_kernel_cudaERNS_18TensorIteratorBaseEENKUlvE_clEvENKUlvE_clEvEUldE_St5arrayIPcLm2EEEEviT0_T1_)
        /*164c*/ 	.word	0x00000000


	//----- nvinfo : EIATTR_MIN_STACK_SIZE
	.align		4
.L_993:
        /*1650*/ 	.byte	0x04, 0x12
        /*1652*/ 	.short	(.L_995 - .L_994)
	.align		4
.L_994:
        /*1654*/ 	.word	index@(_ZN2at6native18elementwise_kernelILi128ELi4EZNS0_15gpu_kernel_implIZZZNS0_26round_decimals_kernel_cudaERNS_18TensorIteratorBaseElENKUlvE_clEvENKUlvE2_clEvEUlN3c108BFloat16EE_EEvS4_RKT_EUliE_EEviT1_)
        /*1658*/ 	.word	0x00000000


	//----- nvinfo : EIATTR_MIN_STACK_SIZE
	.align		4
.L_995:
        /*165c*/ 	.byte	0x04, 0x12
        /*165e*/ 	.short	(.L_997 - .L_996)
	.align		4
.L_996:
        /*1660*/ 	.word	index@(_ZN2at6native27unrolled_elementwise_kernelIZZZNS0_26round_decimals_kernel_cudaERNS_18TensorIteratorBaseElENKUlvE_clEvENKUlvE2_clEvEUlN3c108BFloat16EE_St5arrayIPcLm2EELi4E23TrivialOffsetCalculatorILi1EjESD_NS0_6memory12LoadWithCastILi1EEENSE_13StoreWithCastILi1EEEEEviT_T0_T2_T3_T4_T5_)
        /*1664*/ 	.word	0x00000000


	//----- nvinfo : EIATTR_MIN_STACK_SIZE
	.align		4
.L_997:
        /*1668*/ 	.byte	0x04, 0x12
        /*166a*/ 	.short	(.L_999 - .L_998)
	.align		4
.L_998:
        /*166c*/ 	.word	index@(_ZN2at6native18elementwise_kernelILi128ELi4EZNS0_22gpu_kernel_impl_nocastIZZZNS0_26round_decimals_kernel_cudaERNS_18TensorIteratorBaseElENKUlvE_clEvENKUlvE2_clEvEUlN3c108BFloat16EE_EEvS4_RKT_EUliE_EEviT1_)
        /*1670*/ 	.word	0x00000000


	//----- nvinfo : EIATTR_MIN_STACK_SIZE
	.align		4
.L_999:
        /*1674*/ 	.byte	0x04, 0x12
        /*1676*/ 	.short	(.L_1001 - .L_1000)
	.align		4
.L_1000:
        /*1678*/ 	.word	index@(_ZN2at6native27unrolled_elementwise_kernelIZZZNS0_26round_decimals_kernel_cudaERNS_18TensorIteratorBaseElENKUlvE_clEvENKUlvE2_clEvEUlN3c108BFloat16EE_St5arrayIPcLm2EELi4E23TrivialOffsetCalculatorILi1EjESD_NS0_6memory15LoadWithoutCastENSE_16StoreWithoutCastEEEviT_T0_T2_T3_T4_T5_)
        /*167c*/ 	.word	0x00000000


	//----- nvinfo : EIATTR_MIN_STACK_SIZE
	.align		4
.L_1001:
        /*1680*/ 	.byte	0x04, 0x12
        /*1682*/ 	.short	(.L_1003 - .L_1002)
	.align		4
.L_1002:
        /*1684*/ 	.word	index@(_ZN2at6native29vectorized_elementwise_kernelILi2EZZZNS0_26round_decimals_kernel_cudaERNS_18TensorIteratorBaseElENKUlvE_clEvENKUlvE2_clEvEUlN3c108BFloat16EE_St5arrayIPcLm2EEEEviT0_T1_)
        /*1688*/ 	.word	0x00000000


	//----- nvinfo : EIATTR_MIN_STACK_SIZE
	.align		4
.L_1003:
        /*168c*/ 	.byte	0x04, 0x12
        /*168e*/ 	.short	(.L_1005 - .L_1004)
	.align		4
.L_1004:
        /*1690*/ 	.word	index@(_ZN2at6native29vectorized_elementwise_kernelILi4EZZZNS0_26round_decimals_kernel_cudaERNS_18TensorIteratorBaseElENKUlvE_clEvENKUlvE2_clEvEUlN3c108BFloat16EE_St5arrayIPcLm2EEEEviT0_T1_)
        /*1694*/ 	.word	0x00000000


	//----- nvinfo : EIATTR_MIN_STACK_SIZE
	.align		4
.L_1005:
        /*1698*/ 	.byte	0x04, 0x12
        /*169a*/ 	.short	(.L_1007 - .L_1006)
	.align		4
.L_1006:
        /*169c*/ 	.word	index@(_ZN2at6native29vectorized_elementwise_kernelILi8EZZZNS0_26round_decimals_kernel_cudaERNS_18TensorIteratorBaseElENKUlvE_clEvENKUlvE2_clEvEUlN3c108BFloat16EE_St5arrayIPcLm2EEEEviT0_T1_)
        /*16a0*/ 	.word	0x00000000


	//----- nvinfo : EIATTR_MIN_STACK_SIZE
	.align		4
.L_1007:
        /*16a4*/ 	.byte	0x04, 0x12
        /*16a6*/ 	.short	(.L_1009 - .L_1008)
	.align		4
.L_1008:
        /*16a8*/ 	.word	index@(_ZN2at6native18elementwise_kernelILi128ELi4EZNS0_15gpu_kernel_implIZZZNS0_26round_decimals_kernel_cudaERNS_18TensorIteratorBaseElENKUlvE_clEvENKUlvE1_clEvEUlN3c104HalfEE_EEvS4_RKT_EUliE_EEviT1_)
        /*16ac*/ 	.word	0x00000000


	//----- nvinfo : EIATTR_MIN_STACK_SIZE
	.align		4
.L_1009:
        /*16b0*/ 	.byte	0x04, 0x12
        /*16b2*/ 	.short	(.L_1011 - .L_1010)
	.align		4
.L_1010:
        /*16b4*/ 	.word	index@(_ZN2at6native27unrolled_elementwise_kernelIZZZNS0_26round_decimals_kernel_cudaERNS_18TensorIteratorBaseElENKUlvE_clEvENKUlvE1_clEvEUlN3c104HalfEE_St5arrayIPcLm2EELi4E23TrivialOffsetCalculatorILi1EjESD_NS0_6memory12LoadWithCastILi1EEENSE_13StoreWithCastILi1EEEEEviT_T0_T2_T3_T4_T5_)
        /*16b8*/ 	.word	0x00000000


	//----- nvinfo : EIATTR_MIN_STACK_SIZE
	.align		4
.L_1011:
        /*16bc*/ 	.byte	0x04, 0x12
        /*16be*/ 	.short	(.L_1013 - .L_1012)
	.align		4
.L_1012:
        /*16c0*/ 	.word	index@(_ZN2at6native18elementwise_kernelILi128ELi4EZNS0_22gpu_kernel_impl_nocastIZZZNS0_26round_decimals_kernel_cudaERNS_18TensorIteratorBaseElENKUlvE_clEvENKUlvE1_clEvEUlN3c104HalfEE_EEvS4_RKT_EUliE_EEviT1_)
        /*16c4*/ 	.word	0x00000000


	//----- nvinfo : EIATTR_MIN_STACK_SIZE
	.align		4
.L_1013:
        /*16c8*/ 	.byte	0x04, 0x12
        /*16ca*/ 	.short	(.L_1015 - .L_1014)
	.align		4
.L_1014:
        /*16cc*/ 	.word	index@(_ZN2at6native27unrolled_elementwise_kernelIZZZNS0_26round_decimals_kernel_cudaERNS_18TensorIteratorBaseElENKUlvE_clEvENKUlvE1_clEvEUlN3c104HalfEE_St5arrayIPcLm2EELi4E23TrivialOffsetCalculatorILi1EjESD_NS0_6memory15LoadWithoutCastENSE_16StoreWithoutCastEEEviT_T0_T2_T3_T4_T5_)
        /*16d0*/ 	.word	0x00000000


	//----- nvinfo : EIATTR_MIN_STACK_SIZE
	.align		4
.L_1015:
        /*16d4*/ 	.byte	0x04, 0x12
        /*16d6*/ 	.short	(.L_1017 - .L_1016)
	.align		4
.L_1016:
        /*16d8*/ 	.word	index@(_ZN2at6native29vectorized_elementwise_kernelILi2EZZZNS0_26round_decimals_kernel_cudaERNS_18TensorIteratorBaseElENKUlvE_clEvENKUlvE1_clEvEUlN3c104HalfEE_St5arrayIPcLm2EEEEviT0_T1_)
        /*16dc*/ 	.word	0x00000000


	//----- nvinfo : EIATTR_MIN_STACK_SIZE
	.align		4
.L_1017:
        /*16e0*/ 	.byte	0x04, 0x12
        /*16e2*/ 	.short	(.L_1019 - .L_1018)
	.align		4
.L_1018:
        /*16e4*/ 	.word	index@(_ZN2at6native29vectorized_elementwise_kernelILi4EZZZNS0_26round_decimals_kernel_cudaERNS_18TensorIteratorBaseElENKUlvE_clEvENKUlvE1_clEvEUlN3c104HalfEE_St5arrayIPcLm2EEEEviT0_T1_)
        /*16e8*/ 	.word	0x00000000


	//----- nvinfo : EIATTR_MIN_STACK_SIZE
	.align		4
.L_1019:
        /*16ec*/ 	.byte	0x04, 0x12
        /*16ee*/ 	.short	(.L_1021 - .L_1020)
	.align		4
.L_1020:
        /*16f0*/ 	.word	index@(_ZN2at6native29vectorized_elementwise_kernelILi8EZZZNS0_26round_decimals_kernel_cudaERNS_18TensorIteratorBaseElENKUlvE_clEvENKUlvE1_clEvEUlN3c104HalfEE_St5arrayIPcLm2EEEEviT0_T1_)
        /*16f4*/ 	.word	0x00000000


	//----- nvinfo : EIATTR_MIN_STACK_SIZE
	.align		4
.L_1021:
        /*16f8*/ 	.byte	0x04, 0x12
        /*16fa*/ 	.short	(.L_1023 - .L_1022)
	.align		4
.L_1022:
        /*16fc*/ 	.word	index@(_ZN2at6native18elementwise_kernelILi128ELi4EZNS0_15gpu_kernel_implIZZZNS0_26round_decimals_kernel_cudaERNS_18TensorIteratorBaseElENKUlvE_clEvENKUlvE0_clEvEUlfE_EEvS4_RKT_EUliE_EEviT1_)
        /*1700*/ 	.word	0x00000000


	//----- nvinfo : EIATTR_MIN_STACK_SIZE
	.align		4
.L_1023:
        /*1704*/ 	.byte	0x04, 0x12
        /*1706*/ 	.short	(.L_1025 - .L_1024)
	.align		4
.L_1024:
        /*1708*/ 	.word	index@(_ZN2at6native27unrolled_elementwise_kernelIZZZNS0_26round_decimals_kernel_cudaERNS_18TensorIteratorBaseElENKUlvE_clEvENKUlvE0_clEvEUlfE_St5arrayIPcLm2EELi4E23TrivialOffsetCalculatorILi1EjESB_NS0_6memory12LoadWithCastILi1EEENSC_13StoreWithCastILi1EEEEEviT_T0_T2_T3_T4_T5_)
        /*170c*/ 	.word	0x00000000


	//----- nvinfo : EIATTR_MIN_STACK_SIZE
	.align		4
.L_1025:
        /*1710*/ 	.byte	0x04, 0x12
        /*1712*/ 	.short	(.L_1027 - .L_1026)
	.align		4
.L_1026:
        /*1714*/ 	.word	index@(_ZN2at6native18elementwise_kernelILi128ELi2EZNS0_22gpu_kernel_impl_nocastIZZZNS0_26round_decimals_kernel_cudaERNS_18TensorIteratorBaseElENKUlvE_clEvENKUlvE0_clEvEUlfE_EEvS4_RKT_EUliE_EEviT1_)
        /*1718*/ 	.word	0x00000000


	//----- nvinfo : EIATTR_MIN_STACK_SIZE
	.align		4
.L_1027:
        /*171c*/ 	.byte	0x04, 0x12
        /*171e*/ 	.short	(.L_1029 - .L_1028)
	.align		4
.L_1028:
        /*1720*/ 	.word	index@(_ZN2at6native27unrolled_elementwise_kernelIZZZNS0_26round_decimals_kernel_cudaERNS_18TensorIteratorBaseElENKUlvE_clEvENKUlvE0_clEvEUlfE_St5arrayIPcLm2EELi4E23TrivialOffsetCalculatorILi1EjESB_NS0_6memory15LoadWithoutCastENSC_16StoreWithoutCastEEEviT_T0_T2_T3_T4_T5_)
        /*1724*/ 	.word	0x00000000


	//----- nvinfo : EIATTR_MIN_STACK_SIZE
	.align		4
.L_1029:
        /*1728*/ 	.byte	0x04, 0x12
        /*172a*/ 	.short	(.L_1031 - .L_1030)
	.align		4
.L_1030:
        /*172c*/ 	.word	index@(_ZN2at6native29vectorized_elementwise_kernelILi2EZZZNS0_26round_decimals_kernel_cudaERNS_18TensorIteratorBaseElENKUlvE_clEvENKUlvE0_clEvEUlfE_St5arrayIPcLm2EEEEviT0_T1_)
        /*1730*/ 	.word	0x00000000


	//----- nvinfo : EIATTR_MIN_STACK_SIZE
	.align		4
.L_1031:
        /*1734*/ 	.byte	0x04, 0x12
        /*1736*/ 	.short	(.L_1033 - .L_1032)
	.align		4
.L_1032:
        /*1738*/ 	.word	index@(_ZN2at6native29vectorized_elementwise_kernelILi4EZZZNS0_26round_decimals_kernel_cudaERNS_18TensorIteratorBaseElENKUlvE_clEvENKUlvE0_clEvEUlfE_St5arrayIPcLm2EEEEviT0_T1_)
        /*173c*/ 	.word	0x00000000


	//----- nvinfo : EIATTR_MIN_STACK_SIZE
	.align		4
.L_1033:
        /*1740*/ 	.byte	0x04, 0x12
        /*1742*/ 	.short	(.L_1035 - .L_1034)
	.align		4
.L_1034:
        /*1744*/ 	.word	index@(_ZN2at6native29vectorized_elementwise_kernelILi8EZZZNS0_26round_decimals_kernel_cudaERNS_18TensorIteratorBaseElENKUlvE_clEvENKUlvE0_clEvEUlfE_St5arrayIPcLm2EEEEviT0_T1_)
        /*1748*/ 	.word	0x00000000


	//----- nvinfo : EIATTR_MIN_STACK_SIZE
	.align		4
.L_1035:
        /*174c*/ 	.byte	0x04, 0x12
        /*174e*/ 	.short	(.L_1037 - .L_1036)
	.align		4
.L_1036:
        /*1750*/ 	.word	index@(_ZN2at6native18elementwise_kernelILi128ELi4EZNS0_15gpu_kernel_implIZZZNS0_26round_decimals_kernel_cudaERNS_18TensorIteratorBaseElENKUlvE_clEvENKUlvE_clEvEUldE_EEvS4_RKT_EUliE_EEviT1_)
        /*1754*/ 	.word	0x00000000


	//----- nvinfo : EIATTR_MIN_STACK_SIZE
	.align		4
.L_1037:
        /*1758*/ 	.byte	0x04, 0x12
        /*175a*/ 	.short	(.L_1039 - .L_1038)
	.align		4
.L_1038:
        /*175c*/ 	.word	index@(_ZN2at6native27unrolled_elementwise_kernelIZZZNS0_26round_decimals_kernel_cudaERNS_18TensorIteratorBaseElENKUlvE_clEvENKUlvE_clEvEUldE_St5arrayIPcLm2EELi4E23TrivialOffsetCalculatorILi1EjESB_NS0_6memory12LoadWithCastILi1EEENSC_13StoreWithCastILi1EEEEEviT_T0_T2_T3_T4_T5_)
        /*1760*/ 	.word	0x00000000


	//----- nvinfo : EIATTR_MIN_STACK_SIZE
	.align		4
.L_1039:
        /*1764*/ 	.byte	0x04, 0x12
        /*1766*/ 	.short	(.L_1041 - .L_1040)
	.align		4
.L_1040:
        /*1768*/ 	.word	index@(_ZN2at6native18elementwise_kernelILi128ELi2EZNS0_22gpu_kernel_impl_nocastIZZZNS0_26round_decimals_kernel_cudaERNS_18TensorIteratorBaseElENKUlvE_clEvENKUlvE_clEvEUldE_EEvS4_RKT_EUliE_EEviT1_)
        /*176c*/ 	.word	0x00000000


	//----- nvinfo : EIATTR_MIN_STACK_SIZE
	.align		4
.L_1041:
        /*1770*/ 	.byte	0x04, 0x12
        /*1772*/ 	.short	(.L_1043 - .L_1042)
	.align		4
.L_1042:
        /*1774*/ 	.word	index@(_ZN2at6native27unrolled_elementwise_kernelIZZZNS0_26round_decimals_kernel_cudaERNS_18TensorIteratorBaseElENKUlvE_clEvENKUlvE_clEvEUldE_St5arrayIPcLm2EELi4E23TrivialOffsetCalculatorILi1EjESB_NS0_6memory15LoadWithoutCastENSC_16StoreWithoutCastEEEviT_T0_T2_T3_T4_T5_)
        /*1778*/ 	.word	0x00000000


	//----- nvinfo : EIATTR_MIN_STACK_SIZE
	.align		4
.L_1043:
        /*177c*/ 	.byte	0x04, 0x12
        /*177e*/ 	.short	(.L_1045 - .L_1044)
	.align		4
.L_1044:
        /*1780*/ 	.word	index@(_ZN2at6native29vectorized_elementwise_kernelILi2EZZZNS0_26round_decimals_kernel_cudaERNS_18TensorIteratorBaseElENKUlvE_clEvENKUlvE_clEvEUldE_St5arrayIPcLm2EEEEviT0_T1_)
        /*1784*/ 	.word	0x00000008


	//----- nvinfo : EIATTR_MIN_STACK_SIZE
	.align		4
.L_1045:
        /*1788*/ 	.byte	0x04, 0x12
        /*178a*/ 	.short	(.L_1047 - .L_1046)
	.align		4
.L_1046:
        /*178c*/ 	.word	index@(_ZN2at6native29vectorized_elementwise_kernelILi4EZZZNS0_26round_decimals_kernel_cudaERNS_18TensorIteratorBaseElENKUlvE_clEvENKUlvE_clEvEUldE_St5arrayIPcLm2EEEEviT0_T1_)
        /*1790*/ 	.word	0x00000008


	//----- nvinfo : EIATTR_MIN_STACK_SIZE
	.align		4
.L_1047:
        /*1794*/ 	.byte	0x04, 0x12
        /*1796*/ 	.short	(.L_1049 - .L_1048)
	.align		4
.L_1048:
        /*1798*/ 	.word	index@(_ZN2at6native29vectorized_elementwise_kernelILi8EZZZNS0_26round_decimals_kernel_cudaERNS_18TensorIteratorBaseElENKUlvE_clEvENKUlvE_clEvEUldE_St5arrayIPcLm2EEEEviT0_T1_)
        /*179c*/ 	.word	0x00000008


	//----- nvinfo : EIATTR_MIN_STACK_SIZE
	.align		4
.L_1049:
        /*17a0*/ 	.byte	0x04, 0x12
        /*17a2*/ 	.short	(.L_1051 - .L_1050)
	.align		4
.L_1050:
        /*17a4*/ 	.word	index@(_ZN2at6native18elementwise_kernelILi128ELi4EZNS0_15gpu_kernel_implIZZZNS0_17round_kernel_cudaERNS_18TensorIteratorBaseEENKUlvE_clEvENKUlvE2_clEvEUlN3c108BFloat16EE_EEvS4_RKT_EUliE_EEviT1_)
        /*17a8*/ 	.word	0x00000000


	//----- nvinfo : EIATTR_MIN_STACK_SIZE
	.align		4
.L_1051:
        /*17ac*/ 	.byte	0x04, 0x12
        /*17ae*/ 	.short	(.L_1053 - .L_1052)
	.align		4
.L_1052:
        /*17b0*/ 	.word	index@(_ZN2at6native27unrolled_elementwise_kernelIZZZNS0_17round_kernel_cudaERNS_18TensorIteratorBaseEENKUlvE_clEvENKUlvE2_clEvEUlN3c108BFloat16EE_St5arrayIPcLm2EELi4E23TrivialOffsetCalculatorILi1EjESD_NS0_6memory12LoadWithCastILi1EEENSE_13StoreWithCastILi1EEEEEviT_T0_T2_T3_T4_T5_)
        /*17b4*/ 	.word	0x00000000


	//----- nvinfo : EIATTR_MIN_STACK_SIZE
	.align		4
.L_1053:
        /*17b8*/ 	.byte	0x04, 0x12
        /*17ba*/ 	.short	(.L_1055 - .L_1054)
	.align		4
.L_1054:
        /*17bc*/ 	.word	index@(_ZN2at6native18elementwise_kernelILi128ELi4EZNS0_22gpu_kernel_impl_nocastIZZZNS0_17round_kernel_cudaERNS_18TensorIteratorBaseEENKUlvE_clEvENKUlvE2_clEvEUlN3c108BFloat16EE_EEvS4_RKT_EUliE_EEviT1_)
        /*17c0*/ 	.word	0x00000000


	//----- nvinfo : EIATTR_MIN_STACK_SIZE
	.align		4
.L_1055:
        /*17c4*/ 	.byte	0x04, 0x12
        /*17c6*/ 	.short	(.L_1057 - .L_1056)
	.align		4
.L_1056:
        /*17c8*/ 	.word	index@(_ZN2at6native27unrolled_elementwise_kernelIZZZNS0_17round_kernel_cudaERNS_18TensorIteratorBaseEENKUlvE_clEvENKUlvE2_clEvEUlN3c108BFloat16EE_St5arrayIPcLm2EELi4E23TrivialOffsetCalculatorILi1EjESD_NS0_6memory15LoadWithoutCastENSE_16StoreWithoutCastEEEviT_T0_T2_T3_T4_T5_)
        /*17cc*/ 	.word	0x00000000


	//----- nvinfo : EIATTR_MIN_STACK_SIZE
	.align		4
.L_1057:
        /*17d0*/ 	.byte	0x04, 0x12
        /*17d2*/ 	.short	(.L_1059 - .L_1058)
	.align		4
.L_1058:
        /*17d4*/ 	.word	index@(_ZN2at6native29vectorized_elementwise_kernelILi2EZZZNS0_17round_kernel_cudaERNS_18TensorIteratorBaseEENKUlvE_clEvENKUlvE2_clEvEUlN3c108BFloat16EE_St5arrayIPcLm2EEEEviT0_T1_)
        /*17d8*/ 	.word	0x00000000


	//----- nvinfo : EIATTR_MIN_STACK_SIZE
	.align		4
.L_1059:
        /*17dc*/ 	.byte	0x04, 0x12
        /*17de*/ 	.short	(.L_1061 - .L_1060)
	.align		4
.L_1060:
        /*17e0*/ 	.word	index@(_ZN2at6native29vectorized_elementwise_kernelILi4EZZZNS0_17round_kernel_cudaERNS_18TensorIteratorBaseEENKUlvE_clEvENKUlvE2_clEvEUlN3c108BFloat16EE_St5arrayIPcLm2EEEEviT0_T1_)
        /*17e4*/ 	.word	0x00000000


	//----- nvinfo : EIATTR_MIN_STACK_SIZE
	.align		4
.L_1061:
        /*17e8*/ 	.byte	0x04, 0x12
        /*17ea*/ 	.short	(.L_1063 - .L_1062)
	.align		4
.L_1062:
        /*17ec*/ 	.word	index@(_ZN2at6native29vectorized_elementwise_kernelILi8EZZZNS0_17round_kernel_cudaERNS_18TensorIteratorBaseEENKUlvE_clEvENKUlvE2_clEvEUlN3c108BFloat16EE_St5arrayIPcLm2EEEEviT0_T1_)
        /*17f0*/ 	.word	0x00000000


	//----- nvinfo : EIATTR_MIN_STACK_SIZE
	.align		4
.L_1063:
        /*17f4*/ 	.byte	0x04, 0x12
        /*17f6*/ 	.short	(.L_1065 - .L_1064)
	.align		4
.L_1064:
        /*17f8*/ 	.word	index@(_ZN2at6native18elementwise_kernelILi128ELi4EZNS0_15gpu_kernel_implIZZZNS0_17round_kernel_cudaERNS_18TensorIteratorBaseEENKUlvE_clEvENKUlvE1_clEvEUlN3c104HalfEE_EEvS4_RKT_EUliE_EEviT1_)
        /*17fc*/ 	.word	0x00000000


	//----- nvinfo : EIATTR_MIN_STACK_SIZE
	.align		4
.L_1065:
        /*1800*/ 	.byte	0x04, 0x12
        /*1802*/ 	.short	(.L_1067 - .L_1066)
	.align		4
.L_1066:
        /*1804*/ 	.word	index@(_ZN2at6native27unrolled_elementwise_kernelIZZZNS0_17round_kernel_cudaERNS_18TensorIteratorBaseEENKUlvE_clEvENKUlvE1_clEvEUlN3c104HalfEE_St5arrayIPcLm2EELi4E23TrivialOffsetCalculatorILi1EjESD_NS0_6memory12LoadWithCastILi1EEENSE_13StoreWithCastILi1EEEEEviT_T0_T2_T3_T4_T5_)
        /*1808*/ 	.word	0x00000000


	//----- nvinfo : EIATTR_MIN_STACK_SIZE
	.align		4
.L_1067:
        /*180c*/ 	.byte	0x04, 0x12
        /*180e*/ 	.short	(.L_1069 - .L_1068)
	.align		4
.L_1068:
        /*1810*/ 	.word	index@(_ZN2at6native18elementwise_kernelILi128ELi4EZNS0_22gpu_kernel_impl_nocastIZZZNS0_17round_kernel_cudaERNS_18TensorIteratorBaseEENKUlvE_clEvENKUlvE1_clEvEUlN3c104HalfEE_EEvS4_RKT_EUliE_EEviT1_)
        /*1814*/ 	.word	0x00000000


	//----- nvinfo : EIATTR_MIN_STACK_SIZE
	.align		4
.L_1069:
        /*1818*/ 	.byte	0x04, 0x12
        /*181a*/ 	.short	(.L_1071 - .L_1070)
	.align		4
.L_1070:
        /*181c*/ 	.word	index@(_ZN2at6native27unrolled_elementwise_kernelIZZZNS0_17round_kernel_cudaERNS_18TensorIteratorBaseEENKUlvE_clEvENKUlvE1_clEvEUlN3c104HalfEE_St5arrayIPcLm2EELi4E23TrivialOffsetCalculatorILi1EjESD_NS0_6memory15LoadWithoutCastENSE_16StoreWithoutCastEEEviT_T0_T2_T3_T4_T5_)
        /*1820*/ 	.word	0x00000000


	//----- nvinfo : EIATTR_MIN_STACK_SIZE
	.align		4
.L_1071:
        /*1824*/ 	.byte	0x04, 0x12
        /*1826*/ 	.short	(.L_1073 - .L_1072)
	.align		4
.L_1072:
        /*1828*/ 	.word	index@(_ZN2at6native29vectorized_elementwise_kernelILi2EZZZNS0_17round_kernel_cudaERNS_18TensorIteratorBaseEENKUlvE_clEvENKUlvE1_clEvEUlN3c104HalfEE_St5arrayIPcLm2EEEEviT0_T1_)
        /*182c*/ 	.word	0x00000000


	//----- nvinfo : EIATTR_MIN_STACK_SIZE
	.align		4
.L_1073:
        /*1830*/ 	.byte	0x04, 0x12
        /*1832*/ 	.short	(.L_1075 - .L_1074)
	.align		4
.L_1074:
        /*1834*/ 	.word	index@(_ZN2at6native29vectorized_elementwise_kernelILi4EZZZNS0_17round_kernel_cudaERNS_18TensorIteratorBaseEENKUlvE_clEvENKUlvE1_clEvEUlN3c104HalfEE_St5arrayIPcLm2EEEEviT0_T1_)
        /*1838*/ 	.word	0x00000000


	//----- nvinfo : EIATTR_MIN_STACK_SIZE
	.align		4
.L_1075:
        /*183c*/ 	.byte	0x04, 0x12
        /*183e*/ 	.short	(.L_1077 - .L_1076)
	.align		4
.L_1076:
        /*1840*/ 	.word	index@(_ZN2at6native29vectorized_elementwise_kernelILi8EZZZNS0_17round_kernel_cudaERNS_18TensorIteratorBaseEENKUlvE_clEvENKUlvE1_clEvEUlN3c104HalfEE_St5arrayIPcLm2EEEEviT0_T1_)
        /*1844*/ 	.word	0x00000000


	//----- nvinfo : EIATTR_MIN_STACK_SIZE
	.align		4
.L_1077:
        /*1848*/ 	.byte	0x04, 0x12
        /*184a*/ 	.short	(.L_1079 - .L_1078)
	.align		4
.L_1078:
        /*184c*/ 	.word	index@(_ZN2at6native18elementwise_kernelILi128ELi4EZNS0_15gpu_kernel_implIZZZNS0_17round_kernel_cudaERNS_18TensorIteratorBaseEENKUlvE_clEvENKUlvE0_clEvEUlfE_EEvS4_RKT_EUliE_EEviT1_)
        /*1850*/ 	.word	0x00000000


	//----- nvinfo : EIATTR_MIN_STACK_SIZE
	.align		4
.L_1079:
        /*1854*/ 	.byte	0x04, 0x12
        /*1856*/ 	.short	(.L_1081 - .L_1080)
	.align		4
.L_1080:
        /*1858*/ 	.word	index@(_ZN2at6native27unrolled_elementwise_kernelIZZZNS0_17round_kernel_cudaERNS_18TensorIteratorBaseEENKUlvE_clEvENKUlvE0_clEvEUlfE_St5arrayIPcLm2EELi4E23TrivialOffsetCalculatorILi1EjESB_NS0_6memory12LoadWithCastILi1EEENSC_13StoreWithCastILi1EEEEEviT_T0_T2_T3_T4_T5_)
        /*185c*/ 	.word	0x00000000


	//----- nvinfo : EIATTR_MIN_STACK_SIZE
	.align		4
.L_1081:
        /*1860*/ 	.byte	0x04, 0x12
        /*1862*/ 	.short	(.L_1083 - .L_1082)
	.align		4
.L_1082:
        /*1864*/ 	.word	index@(_ZN2at6native18elementwise_kernelILi128ELi2EZNS0_22gpu_kernel_impl_nocastIZZZNS0_17round_kernel_cudaERNS_18TensorIteratorBaseEENKUlvE_clEvENKUlvE0_clEvEUlfE_EEvS4_RKT_EUliE_EEviT1_)
        /*1868*/ 	.word	0x00000000


	//----- nvinfo : EIATTR_MIN_STACK_SIZE
	.align		4
.L_1083:
        /*186c*/ 	.byte	0x04, 0x12
        /*186e*/ 	.short	(.L_1085 - .L_1084)
	.align		4
.L_1084:
        /*1870*/ 	.word	index@(_ZN2at6native27unrolled_elementwise_kernelIZZZNS0_17round_kernel_cudaERNS_18TensorIteratorBaseEENKUlvE_clEvENKUlvE0_clEvEUlfE_St5arrayIPcLm2EELi4E23TrivialOffsetCalculatorILi1EjESB_NS0_6memory15LoadWithoutCastENSC_16StoreWithoutCastEEEviT_T0_T2_T3_T4_T5_)
        /*1874*/ 	.word	0x00000000


	//----- nvinfo : EIATTR_MIN_STACK_SIZE
	.align		4
.L_1085:
        /*1878*/ 	.byte	0x04, 0x12
        /*187a*/ 	.short	(.L_1087 - .L_1086)
	.align		4
.L_1086:
        /*187c*/ 	.word	index@(_ZN2at6native29vectorized_elementwise_kernelILi2EZZZNS0_17round_kernel_cudaERNS_18TensorIteratorBaseEENKUlvE_clEvENKUlvE0_clEvEUlfE_St5arrayIPcLm2EEEEviT0_T1_)
        /*1880*/ 	.word	0x00000000


	//----- nvinfo : EIATTR_MIN_STACK_SIZE
	.align		4
.L_1087:
        /*1884*/ 	.byte	0x04, 0x12
        /*1886*/ 	.short	(.L_1089 - .L_1088)
	.align		4
.L_1088:
        /*1888*/ 	.word	index@(_ZN2at6native29vectorized_elementwise_kernelILi4EZZZNS0_17round_kernel_cudaERNS_18TensorIteratorBaseEENKUlvE_clEvENKUlvE0_clEvEUlfE_St5arrayIPcLm2EEEEviT0_T1_)
        /*188c*/ 	.word	0x00000000


	//----- nvinfo : EIATTR_MIN_STACK_SIZE
	.align		4
.L_1089:
        /*1890*/ 	.byte	0x04, 0x12
        /*1892*/ 	.short	(.L_1091 - .L_1090)
	.align		4
.L_1090:
        /*1894*/ 	.word	index@(_ZN2at6native29vectorized_elementwise_kernelILi8EZZZNS0_17round_kernel_cudaERNS_18TensorIteratorBaseEENKUlvE_clEvENKUlvE0_clEvEUlfE_St5arrayIPcLm2EEEEviT0_T1_)
        /*1898*/ 	.word	0x00000000


	//----- nvinfo : EIATTR_MIN_STACK_SIZE
	.align		4
.L_1091:
        /*189c*/ 	.byte	0x04, 0x12
        /*189e*/ 	.short	(.L_1093 - .L_1092)
	.align		4
.L_1092:
        /*18a0*/ 	.word	index@(_ZN2at6native18elementwise_kernelILi128ELi4EZNS0_15gpu_kernel_implIZZZNS0_17round_kernel_cudaERNS_18TensorIteratorBaseEENKUlvE_clEvENKUlvE_clEvEUldE_EEvS4_RKT_EUliE_EEviT1_)
        /*18a4*/ 	.word	0x00000000


	//----- nvinfo : EIATTR_MIN_STACK_SIZE
	.align		4
.L_1093:
        /*18a8*/ 	.byte	0x04, 0x12
        /*18aa*/ 	.short	(.L_1095 - .L_1094)
	.align		4
.L_1094:
        /*18ac*/ 	.word	index@(_ZN2at6native27unrolled_elementwise_kernelIZZZNS0_17round_kernel_cudaERNS_18TensorIteratorBaseEENKUlvE_clEvENKUlvE_clEvEUldE_St5arrayIPcLm2EELi4E23TrivialOffsetCalculatorILi1EjESB_NS0_6memory12LoadWithCastILi1EEENSC_13StoreWithCastILi1EEEEEviT_T0_T2_T3_T4_T5_)
        /*18b0*/ 	.word	0x00000000


	//----- nvinfo : EIATTR_MIN_STACK_SIZE
	.align		4
.L_1095:
        /*18b4*/ 	.byte	0x04, 0x12
        /*18b6*/ 	.short	(.L_1097 - .L_1096)
	.align		4
.L_1096:
        /*18b8*/ 	.word	index@(_ZN2at6native18elementwise_kernelILi128ELi2EZNS0_22gpu_kernel_impl_nocastIZZZNS0_17round_kernel_cudaERNS_18TensorIteratorBaseEENKUlvE_clEvENKUlvE_clEvEUldE_EEvS4_RKT_EUliE_EEviT1_)
        /*18bc*/ 	.word	0x00000000


	//----- nvinfo : EIATTR_MIN_STACK_SIZE
	.align		4
.L_1097:
        /*18c0*/ 	.byte	0x04, 0x12
        /*18c2*/ 	.short	(.L_1099 - .L_1098)
	.align		4
.L_1098:
        /*18c4*/ 	.word	index@(_ZN2at6native27unrolled_elementwise_kernelIZZZNS0_17round_kernel_cudaERNS_18TensorIteratorBaseEENKUlvE_clEvENKUlvE_clEvEUldE_St5arrayIPcLm2EELi4E23TrivialOffsetCalculatorILi1EjESB_NS0_6memory15LoadWithoutCastENSC_16StoreWithoutCastEEEviT_T0_T2_T3_T4_T5_)
        /*18c8*/ 	.word	0x00000000


	//----- nvinfo : EIATTR_MIN_STACK_SIZE
	.align		4
.L_1099:
        /*18cc*/ 	.byte	0x04, 0x12
        /*18ce*/ 	.short	(.L_1101 - .L_1100)
	.align		4
.L_1100:
        /*18d0*/ 	.word	index@(_ZN2at6native29vectorized_elementwise_kernelILi2EZZZNS0_17round_kernel_cudaERNS_18TensorIteratorBaseEENKUlvE_clEvENKUlvE_clEvEUldE_St5arrayIPcLm2EEEEviT0_T1_)
        /*18d4*/ 	.word	0x00000000


	//----- nvinfo : EIATTR_MIN_STACK_SIZE
	.align		4
.L_1101:
        /*18d8*/ 	.byte	0x04, 0x12
        /*18da*/ 	.short	(.L_1103 - .L_1102)
	.align		4
.L_1102:
        /*18dc*/ 	.word	index@(_ZN2at6native29vectorized_elementwise_kernelILi4EZZZNS0_17round_kernel_cudaERNS_18TensorIteratorBaseEENKUlvE_clEvENKUlvE_clEvEUldE_St5arrayIPcLm2EEEEviT0_T1_)
        /*18e0*/ 	.word	0x00000000


	//----- nvinfo : EIATTR_MIN_STACK_SIZE
	.align		4
.L_1103:
        /*18e4*/ 	.byte	0x04, 0x12
        /*18e6*/ 	.short	(.L_1105 - .L_1104)
	.align		4
.L_1104:
        /*18e8*/ 	.word	index@(_ZN2at6native29vectorized_elementwise_kernelILi8EZZZNS0_17round_kernel_cudaERNS_18TensorIteratorBaseEENKUlvE_clEvENKUlvE_clEvEUldE_St5arrayIPcLm2EEEEviT0_T1_)
        /*18ec*/ 	.word	0x00000000


	//----- nvinfo : EIATTR_MIN_STACK_SIZE
	.align		4
.L_1105:
        /*18f0*/ 	.byte	0x04, 0x12
        /*18f2*/ 	.short	(.L_1107 - .L_1106)
	.align		4
.L_1106:
        /*18f4*/ 	.word	index@(_ZN2at6native18elementwise_kernelILi128ELi4EZNS0_15gpu_kernel_implIZZZNS0_22reciprocal_kernel_cudaERNS_18TensorIteratorBaseEENKUlvE_clEvENKUlvE4_clEvEUlN3c108BFloat16EE_EEvS4_RKT_EUliE_EEviT1_)
        /*18f8*/ 	.word	0x00000000


	//----- nvinfo : EIATTR_MIN_STACK_SIZE
	.align		4
.L_1107:
        /*18fc*/ 	.byte	0x04, 0x12
        /*18fe*/ 	.short	(.L_1109 - .L_1108)
	.align		4
.L_1108:
        /*1900*/ 	.word	index@(_ZN2at6native27unrolled_elementwise_kernelIZZZNS0_22reciprocal_kernel_cudaERNS_18TensorIteratorBaseEENKUlvE_clEvENKUlvE4_clEvEUlN3c108BFloat16EE_St5arrayIPcLm2EELi4E23TrivialOffsetCalculatorILi1EjESD_NS0_6memory12LoadWithCastILi1EEENSE_13StoreWithCastILi1EEEEEviT_T0_T2_T3_T4_T5_)
        /*1904*/ 	.word	0x00000000


	//----- nvinfo : EIATTR_MIN_STACK_SIZE
	.align		4
.L_1109:
        /*1908*/ 	.byte	0x04, 0x12
        /*190a*/ 	.short	(.L_1111 - .L_1110)
	.align		4
.L_1110:
        /*190c*/ 	.word	index@(_ZN2at6native18elementwise_kernelILi128ELi4EZNS0_22gpu_kernel_impl_nocastIZZZNS0_22reciprocal_kernel_cudaERNS_18TensorIteratorBaseEENKUlvE_clEvENKUlvE4_clEvEUlN3c108BFloat16EE_EEvS4_RKT_EUliE_EEviT1_)
        /*1910*/ 	.word	0x00000000


	//----- nvinfo : EIATTR_MIN_STACK_SIZE
	.align		4
.L_1111:
        /*1914*/ 	.byte	0x04, 0x12
        /*1916*/ 	.short	(.L_1113 - .L_1112)
	.align		4
.L_1112:
        /*1918*/ 	.word	index@(_ZN2at6native27unrolled_elementwise_kernelIZZZNS0_22reciprocal_kernel_cudaERNS_18TensorIteratorBaseEENKUlvE_clEvENKUlvE4_clEvEUlN3c108BFloat16EE_St5arrayIPcLm2EELi4E23TrivialOffsetCalculatorILi1EjESD_NS0_6memory15LoadWithoutCastENSE_16StoreWithoutCastEEEviT_T0_T2_T3_T4_T5_)
        /*191c*/ 	.word	0x00000000


	//----- nvinfo : EIATTR_MIN_STACK_SIZE
	.align		4
.L_1113:
        /*1920*/ 	.byte	0x04, 0x12
        /*1922*/ 	.short	(.L_1115 - .L_1114)
	.align		4
.L_1114:
        /*1924*/ 	.word	index@(_ZN2at6native29vectorized_elementwise_kernelILi2EZZZNS0_22reciprocal_kernel_cudaERNS_18TensorIteratorBaseEENKUlvE_clEvENKUlvE4_clEvEUlN3c108BFloat16EE_St5arrayIPcLm2EEEEviT0_T1_)
        /*1928*/ 	.word	0x00000000


	//----- nvinfo : EIATTR_MIN_STACK_SIZE
	.align		4
.L_1115:
        /*192c*/ 	.byte	0x04, 0x12
        /*192e*/ 	.short	(.L_1117 - .L_1116)
	.align		4
.L_1116:
        /*1930*/ 	.word	index@(_ZN2at6native29vectorized_elementwise_kernelILi4EZZZNS0_22reciprocal_kernel_cudaERNS_18TensorIteratorBaseEENKUlvE_clEvENKUlvE4_clEvEUlN3c108BFloat16EE_St5arrayIPcLm2EEEEviT0_T1_)
        /*1934*/ 	.word	0x00000000


	//----- nvinfo : EIATTR_MIN_STACK_SIZE
	.align		4
.L_1117:
        /*1938*/ 	.byte	0x04, 0x12
        /*193a*/ 	.short	(.L_1119 - .L_1118)
	.align		4
.L_1118:
        /*193c*/ 	.word	index@(_ZN2at6native29vectorized_elementwise_kernelILi8EZZZNS0_22reciprocal_kernel_cudaERNS_18TensorIteratorBaseEENKUlvE_clEvENKUlvE4_clEvEUlN3c108BFloat16EE_St5arrayIPcLm2EEEEviT0_T1_)
        /*1940*/ 	.word	0x00000000


	//----- nvinfo : EIATTR_MIN_STACK_SIZE
	.align		4
.L_1119:
        /*1944*/ 	.byte	0x04, 0x12
        /*1946*/ 	.short	(.L_1121 - .L_1120)
	.align		4
.L_1120:
        /*1948*/ 	.word	index@(_ZN2at6native18elementwise_kernelILi128ELi4EZNS0_15gpu_kernel_implIZZZNS0_22reciprocal_kernel_cudaERNS_18TensorIteratorBaseEENKUlvE_clEvENKUlvE3_clEvEUlN3c104HalfEE_EEvS4_RKT_EUliE_EEviT1_)
        /*194c*/ 	.word	0x00000000


	//----- nvinfo : EIATTR_MIN_STACK_SIZE
	.align		4
.L_1121:
        /*1950*/ 	.byte	0x04, 0x12
        /*1952*/ 	.short	(.L_1123 - .L_1122)
	.align		4
.L_1122:
        /*1954*/ 	.word	index@(_ZN2at6native27unrolled_elementwise_kernelIZZZNS0_22reciprocal_kernel_cudaERNS_18TensorIteratorBaseEENKUlvE_clEvENKUlvE3_clEvEUlN3c104HalfEE_St5arrayIPcLm2EELi4E23TrivialOffsetCalculatorILi1EjESD_NS0_6memory12LoadWithCastILi1EEENSE_13StoreWithCastILi1EEEEEviT_T0_T2_T3_T4_T5_)
        /*1958*/ 	.word	0x00000000


	//----- nvinfo : EIATTR_MIN_STACK_SIZE
	.align		4
.L_1123:
        /*195c*/ 	.byte	0x04, 0x12
        /*195e*/ 	.short	(.L_1125 - .L_1124)
	.align		4
.L_1124:
        /*1960*/ 	.word	index@(_ZN2at6native18elementwise_kernelILi128ELi4EZNS0_22gpu_kernel_impl_nocastIZZZNS0_22reciprocal_kernel_cudaERNS_18TensorIteratorBaseEENKUlvE_clEvENKUlvE3_clEvEUlN3c104HalfEE_EEvS4_RKT_EUliE_EEviT1_)
        /*1964*/ 	.word	0x00000000


	//----- nvinfo : EIATTR_MIN_STACK_SIZE
	.align		4
.L_1125:
        /*1968*/ 	.byte	0x04, 0x12
        /*196a*/ 	.short	(.L_1127 - .L_1126)
	.align		4
.L_1126:
        /*196c*/ 	.word	index@(_ZN2at6native27unrolled_elementwise_kernelIZZZNS0_22reciprocal_kernel_cudaERNS_18TensorIteratorBaseEENKUlvE_clEvENKUlvE3_clEvEUlN3c104HalfEE_St5arrayIPcLm2EELi4E23TrivialOffsetCalculatorILi1EjESD_NS0_6memory15LoadWithoutCastENSE_16StoreWithoutCastEEEviT_T0_T2_T3_T4_T5_)
        /*1970*/ 	.word	0x00000000


	//----- nvinfo : EIATTR_MIN_STACK_SIZE
	.align		4
.L_1127:
        /*1974*/ 	.byte	0x04, 0x12
        /*1976*/ 	.short	(.L_1129 - .L_1128)
	.align		4
.L_1128:
        /*1978*/ 	.word	index@(_ZN2at6native29vectorized_elementwise_kernelILi2EZZZNS0_22reciprocal_kernel_cudaERNS_18TensorIteratorBaseEENKUlvE_clEvENKUlvE3_clEvEUlN3c104HalfEE_St5arrayIPcLm2EEEEviT0_T1_)
        /*197c*/ 	.word	0x00000000


	//----- nvinfo : EIATTR_MIN_STACK_SIZE
	.align		4
.L_1129:
        /*1980*/ 	.byte	0x04, 0x12
        /*1982*/ 	.short	(.L_1131 - .L_1130)
	.align		4
.L_1130:
        /*1984*/ 	.word	index@(_ZN2at6native29vectorized_elementwise_kernelILi4EZZZNS0_22reciprocal_kernel_cudaERNS_18TensorIteratorBaseEENKUlvE_clEvENKUlvE3_clEvEUlN3c104HalfEE_St5arrayIPcLm2EEEEviT0_T1_)
        /*1988*/ 	.word	0x00000000


	//----- nvinfo : EIATTR_MIN_STACK_SIZE
	.align		4
.L_1131:
        /*198c*/ 	.byte	0x04, 0x12
        /*198e*/ 	.short	(.L_1133 - .L_1132)
	.align		4
.L_1132:
        /*1990*/ 	.word	index@(_ZN2at6native29vectorized_elementwise_kernelILi8EZZZNS0_22reciprocal_kernel_cudaERNS_18TensorIteratorBaseEENKUlvE_clEvENKUlvE3_clEvEUlN3c104HalfEE_St5arrayIPcLm2EEEEviT0_T1_)
        /*1994*/ 	.word	0x00000000


	//----- nvinfo : EIATTR_MIN_STACK_SIZE
	.align		4
.L_1133:
        /*1998*/ 	.byte	0x04, 0x12
        /*199a*/ 	.short	(.L_1135 - .L_1134)
	.align		4
.L_1134:
        /*199c*/ 	.word	index@(_ZN2at6native18elementwise_kernelILi128ELi4EZNS0_15gpu_kernel_implIZZZNS0_22reciprocal_kernel_cudaERNS_18TensorIteratorBaseEENKUlvE_clEvENKUlvE2_clEvEUlN3c107complexIfEEE_EEvS4_RKT_EUliE_EEviT1_)
        /*19a0*/ 	.word	0x00000000


	//----- nvinfo : EIATTR_MIN_STACK_SIZE
	.align		4
.L_1135:
        /*19a4*/ 	.byte	0x04, 0x12
        /*19a6*/ 	.short	(.L_1137 - .L_1136)
	.align		4
.L_1136:
        /*19a8*/ 	.word	index@(_ZN2at6native27unrolled_elementwise_kernelIZZZNS0_22reciprocal_kernel_cudaERNS_18TensorIteratorBaseEENKUlvE_clEvENKUlvE2_clEvEUlN3c107complexIfEEE_St5arrayIPcLm2EELi4E23TrivialOffsetCalculatorILi1EjESE_NS0_6memory12LoadWithCastILi1EEENSF_13StoreWithCastILi1EEEEEviT_T0_T2_T3_T4_T5_)
        /*19ac*/ 	.word	0x00000000


	//----- nvinfo : EIATTR_MIN_STACK_SIZE
	.align		4
.L_1137:
        /*19b0*/ 	.byte	0x04, 0x12
        /*19b2*/ 	.short	(.L_1139 - .L_1138)
	.align		4
.L_1138:
        /*19b4*/ 	.word	index@(_ZN2at6native18elementwise_kernelILi128ELi2EZNS0_22gpu_kernel_impl_nocastIZZZNS0_22reciprocal_kernel_cudaERNS_18TensorIteratorBaseEENKUlvE_clEvENKUlvE2_clEvEUlN3c107complexIfEEE_EEvS4_RKT_EUliE_EEviT1_)
        /*19b8*/ 	.word	0x00000000


	//----- nvinfo : EIATTR_MIN_STACK_SIZE
	.align		4
.L_1139:
        /*19bc*/ 	.byte	0x04, 0x12
        /*19be*/ 	.short	(.L_1141 - .L_1140)
	.align		4
.L_1140:
        /*19c0*/ 	.word	index@(_ZN2at6native27unrolled_elementwise_kernelIZZZNS0_22reciprocal_kernel_cudaERNS_18TensorIteratorBaseEENKUlvE_clEvENKUlvE2_clEvEUlN3c107complexIfEEE_St5arrayIPcLm2EELi4E23TrivialOffsetCalculatorILi1EjESE_NS0_6memory15LoadWithoutCastENSF_16StoreWithoutCastEEEviT_T0_T2_T3_T4_T5_)
        /*19c4*/ 	.word	0x00000000


	//----- nvinfo : EIATTR_MIN_STACK_SIZE
	.align		4
.L_1141:
        /*19c8*/ 	.byte	0x04, 0x12
        /*19ca*/ 	.short	(.L_1143 - .L_1142)
	.align		4
.L_1142:
        /*19cc*/ 	.word	index@(_ZN2at6native29vectorized_elementwise_kernelILi2EZZZNS0_22reciprocal_kernel_cudaERNS_18TensorIteratorBaseEENKUlvE_clEvENKUlvE2_clEvEUlN3c107complexIfEEE_St5arrayIPcLm2EEEEviT0_T1_)
        /*19d0*/ 	.word	0x00000000


	//----- nvinfo : EIATTR_MIN_STACK_SIZE
	.align		4
.L_1143:
        /*19d4*/ 	.byte	0x04, 0x12
        /*19d6*/ 	.short	(.L_1145 - .L_1144)
	.align		4
.L_1144:
        /*19d8*/ 	.word	index@(_ZN2at6native29vectorized_elementwise_kernelILi4EZZZNS0_22reciprocal_kernel_cudaERNS_18TensorIteratorBaseEENKUlvE_clEvENKUlvE2_clEvEUlN3c107complexIfEEE_St5arrayIPcLm2EEEEviT0_T1_)
        /*19dc*/ 	.word	0x00000000


	//----- nvinfo : EIATTR_MIN_STACK_SIZE
	.align		4
.L_1145:
        /*19e0*/ 	.byte	0x04, 0x12
        /*19e2*/ 	.short	(.L_1147 - .L_1146)
	.align		4
.L_1146:
        /*19e4*/ 	.word	index@(_ZN2at6native29vectorized_elementwise_kernelILi8EZZZNS0_22reciprocal_kernel_cudaERNS_18TensorIteratorBaseEENKUlvE_clEvENKUlvE2_clEvEUlN3c107complexIfEEE_St5arrayIPcLm2EEEEviT0_T1_)
        /*19e8*/ 	.word	0x00000000


	//----- nvinfo : EIATTR_MIN_STACK_SIZE
	.align		4
.L_1147:
        /*19ec*/ 	.byte	0x04, 0x12
        /*19ee*/ 	.short	(.L_1149 - .L_1148)
	.align		4
.L_1148:
        /*19f0*/ 	.word	index@(_ZN2at6native18elementwise_kernelILi128ELi4EZNS0_15gpu_kernel_implIZZZNS0_22reciprocal_kernel_cudaERNS_18TensorIteratorBaseEENKUlvE_clEvENKUlvE1_clEvEUlN3c107complexIdEEE_EEvS4_RKT_EUliE_EEviT1_)
        /*19f4*/ 	.word	0x00000000


	//----- nvinfo : EIATTR_MIN_STACK_SIZE
	.align		4
.L_1149:
        /*19f8*/ 	.byte	0x04, 0x12
        /*19fa*/ 	.short	(.L_1151 - .L_1150)
	.align		4
.L_1150:
        /*19fc*/ 	.word	index@(_ZN2at6native27unrolled_elementwise_kernelIZZZNS0_22reciprocal_kernel_cudaERNS_18TensorIteratorBaseEENKUlvE_clEvENKUlvE1_clEvEUlN3c107complexIdEEE_St5arrayIPcLm2EELi4E23TrivialOffsetCalculatorILi1EjESE_NS0_6memory12LoadWithCastILi1EEENSF_13StoreWithCastILi1EEEEEviT_T0_T2_T3_T4_T5_)
        /*1a00*/ 	.word	0x00000000


	//----- nvinfo : EIATTR_MIN_STACK_SIZE
	.align		4
.L_1151:
        /*1a04*/ 	.byte	0x04, 0x12
        /*1a06*/ 	.short	(.L_1153 - .L_1152)
	.align		4
.L_1152:
        /*1a08*/ 	.word	index@(_ZN2at6native18elementwise_kernelILi128ELi2EZNS0_22gpu_kernel_impl_nocastIZZZNS0_22reciprocal_kernel_cudaERNS_18TensorIteratorBaseEENKUlvE_clEvENKUlvE1_clEvEUlN3c107complexIdEEE_EEvS4_RKT_EUliE_EEviT1_)
        /*1a0c*/ 	.word	0x00000000


	//----- nvinfo : EIATTR_MIN_STACK_SIZE
	.align		4
.L_1153:
        /*1a10*/ 	.byte	0x04, 0x12
        /*1a12*/ 	.short	(.L_1155 - .L_1154)
	.align		4
.L_1154:
        /*1a14*/ 	.word	index@(_ZN2at6native27unrolled_elementwise_kernelIZZZNS0_22reciprocal_kernel_cudaERNS_18TensorIteratorBaseEENKUlvE_clEvENKUlvE1_clEvEUlN3c107complexIdEEE_St5arrayIPcLm2EELi4E23TrivialOffsetCalculatorILi1EjESE_NS0_6memory15LoadWithoutCastENSF_16StoreWithoutCastEEEviT_T0_T2_T3_T4_T5_)
        /*1a18*/ 	.word	0x00000000


	//----- nvinfo : EIATTR_MIN_STACK_SIZE
	.align		4
.L_1155:
        /*1a1c*/ 	.byte	0x04, 0x12
        /*1a1e*/ 	.short	(.L_1157 - .L_1156)
	.align		4
.L_1156:
        /*1a20*/ 	.word	index@(_ZN2at6native29vectorized_elementwise_kernelILi2EZZZNS0_22reciprocal_kernel_cudaERNS_18TensorIteratorBaseEENKUlvE_clEvENKUlvE1_clEvEUlN3c107complexIdEEE_St5arrayIPcLm2EEEEviT0_T1_)
        /*1a24*/ 	.word	0x00000000


	//----- nvinfo : EIATTR_MIN_STACK_SIZE
	.align		4
.L_1157:
        /*1a28*/ 	.byte	0x04, 0x12
        /*1a2a*/ 	.short	(.L_1159 - .L_1158)
	.align		4
.L_1158:
        /*1a2c*/ 	.word	index@(_ZN2at6native29vectorized_elementwise_kernelILi4EZZZNS0_22reciprocal_kernel_cudaERNS_18TensorIteratorBaseEENKUlvE_clEvENKUlvE1_clEvEUlN3c107complexIdEEE_St5arrayIPcLm2EEEEviT0_T1_)
        /*1a30*/ 	.word	0x00000000


	//----- nvinfo : EIATTR_MIN_STACK_SIZE
	.align		4
.L_1159:
        /*1a34*/ 	.byte	0x04, 0x12
        /*1a36*/ 	.short	(.L_1161 - .L_1160)
	.align		4
.L_1160:
        /*1a38*/ 	.word	index@(_ZN2at6native29vectorized_elementwise_kernelILi8EZZZNS0_22reciprocal_kernel_cudaERNS_18TensorIteratorBaseEENKUlvE_clEvENKUlvE1_clEvEUlN3c107complexIdEEE_St5arrayIPcLm2EEEEviT0_T1_)
        /*1a3c*/ 	.word	0x00000000


	//----- nvinfo : EIATTR_MIN_STACK_SIZE
	.align		4
.L_1161:
        /*1a40*/ 	.byte	0x04, 0x12
        /*1a42*/ 	.short	(.L_1163 - .L_1162)
	.align		4
.L_1162:
        /*1a44*/ 	.word	index@(_ZN2at6native18elementwise_kernelILi128ELi4EZNS0_15gpu_kernel_implIZZZNS0_22reciprocal_kernel_cudaERNS_18TensorIteratorBaseEENKUlvE_clEvENKUlvE0_clEvEUlfE_EEvS4_RKT_EUliE_EEviT1_)
        /*1a48*/ 	.word	0x00000000


	//----- nvinfo : EIATTR_MIN_STACK_SIZE
	.align		4
.L_1163:
        /*1a4c*/ 	.byte	0x04, 0x12
        /*1a4e*/ 	.short	(.L_1165 - .L_1164)
	.align		4
.L_1164:
        /*1a50*/ 	.word	index@(_ZN2at6native27unrolled_elementwise_kernelIZZZNS0_22reciprocal_kernel_cudaERNS_18TensorIteratorBaseEENKUlvE_clEvENKUlvE0_clEvEUlfE_St5arrayIPcLm2EELi4E23TrivialOffsetCalculatorILi1EjESB_NS0_6memory12LoadWithCastILi1EEENSC_13StoreWithCastILi1EEEEEviT_T0_T2_T3_T4_T5_)
        /*1a54*/ 	.word	0x00000000


	//----- nvinfo : EIATTR_MIN_STACK_SIZE
	.align		4
.L_1165:
        /*1a58*/ 	.byte	0x04, 0x12
        /*1a5a*/ 	.short	(.L_1167 - .L_1166)
	.align		4
.L_1166:
        /*1a5c*/ 	.word	index@(_ZN2at6native18elementwise_kernelILi128ELi2EZNS0_22gpu_kernel_impl_nocastIZZZNS0_22reciprocal_kernel_cudaERNS_18TensorIteratorBaseEENKUlvE_clEvENKUlvE0_clEvEUlfE_EEvS4_RKT_EUliE_EEviT1_)
        /*1a60*/ 	.word	0x00000000


	//----- nvinfo : EIATTR_MIN_STACK_SIZE
	.align		4
.L_1167:
        /*1a64*/ 	.byte	0x04, 0x12
        /*1a66*/ 	.short	(.L_1169 - .L_1168)
	.align		4
.L_1168:
        /*1a68*/ 	.word	index@(_ZN2at6native27unrolled_elementwise_kernelIZZZNS0_22reciprocal_kernel_cudaERNS_18TensorIteratorBaseEENKUlvE_clEvENKUlvE0_clEvEUlfE_St5arrayIPcLm2EELi4E23TrivialOffsetCalculatorILi1EjESB_NS0_6memory15LoadWithoutCastENSC_16StoreWithoutCastEEEviT_T0_T2_T3_T4_T5_)
        /*1a6c*/ 	.word	0x00000000


	//----- nvinfo : EIATTR_MIN_STACK_SIZE
	.align		4
.L_1169:
        /*1a70*/ 	.byte	0x04, 0x12
        /*1a72*/ 	.short	(.L_1171 - .L_1170)
	.align		4
.L_1170:
        /*1a74*/ 	.word	index@(_ZN2at6native29vectorized_elementwise_kernelILi2EZZZNS0_22reciprocal_kernel_cudaERNS_18TensorIteratorBaseEENKUlvE_clEvENKUlvE0_clEvEUlfE_St5arrayIPcLm2EEEEviT0_T1_)
        /*1a78*/ 	.word	0x00000000


	//----- nvinfo : EIATTR_MIN_STACK_SIZE
	.align		4
.L_1171:
        /*1a7c*/ 	.byte	0x04, 0x12
        /*1a7e*/ 	.short	(.L_1173 - .L_1172)
	.align		4
.L_1172:
        /*1a80*/ 	.word	index@(_ZN2at6native29vectorized_elementwise_kernelILi4EZZZNS0_22reciprocal_kernel_cudaERNS_18TensorIteratorBaseEENKUlvE_clEvENKUlvE0_clEvEUlfE_St5arrayIPcLm2EEEEviT0_T1_)
        /*1a84*/ 	.word	0x00000000


	//----- nvinfo : EIATTR_MIN_STACK_SIZE
	.align		4
.L_1173:
        /*1a88*/ 	.byte	0x04, 0x12
        /*1a8a*/ 	.short	(.L_1175 - .L_1174)
	.align		4
.L_1174:
        /*1a8c*/ 	.word	index@(_ZN2at6native29vectorized_elementwise_kernelILi8EZZZNS0_22reciprocal_kernel_cudaERNS_18TensorIteratorBaseEENKUlvE_clEvENKUlvE0_clEvEUlfE_St5arrayIPcLm2EEEEviT0_T1_)
        /*1a90*/ 	.word	0x00000000


	//----- nvinfo : EIATTR_MIN_STACK_SIZE
	.align		4
.L_1175:
        /*1a94*/ 	.byte	0x04, 0x12
        /*1a96*/ 	.short	(.L_1177 - .L_1176)
	.align		4
.L_1176:
        /*1a98*/ 	.word	index@(_ZN2at6native18elementwise_kernelILi128ELi4EZNS0_15gpu_kernel_implIZZZNS0_22reciprocal_kernel_cudaERNS_18TensorIteratorBaseEENKUlvE_clEvENKUlvE_clEvEUldE_EEvS4_RKT_EUliE_EEviT1_)
        /*1a9c*/ 	.word	0x00000000


	//----- nvinfo : EIATTR_MIN_STACK_SIZE
	.align		4
.L_1177:
        /*1aa0*/ 	.byte	0x04, 0x12
        /*1aa2*/ 	.short	(.L_1179 - .L_1178)
	.align		4
.L_1178:
        /*1aa4*/ 	.word	index@(_ZN2at6native27unrolled_elementwise_kernelIZZZNS0_22reciprocal_kernel_cudaERNS_18TensorIteratorBaseEENKUlvE_clEvENKUlvE_clEvEUldE_St5arrayIPcLm2EELi4E23TrivialOffsetCalculatorILi1EjESB_NS0_6memory12LoadWithCastILi1EEENSC_13StoreWithCastILi1EEEEEviT_T0_T2_T3_T4_T5_)
        /*1aa8*/ 	.word	0x00000000


	//----- nvinfo : EIATTR_MIN_STACK_SIZE
	.align		4
.L_1179:
        /*1aac*/ 	.byte	0x04, 0x12
        /*1aae*/ 	.short	(.L_1181 - .L_1180)
	.align		4
.L_1180:
        /*1ab0*/ 	.word	index@(_ZN2at6native18elementwise_kernelILi128ELi2EZNS0_22gpu_kernel_impl_nocastIZZZNS0_22reciprocal_kernel_cudaERNS_18TensorIteratorBaseEENKUlvE_clEvENKUlvE_clEvEUldE_EEvS4_RKT_EUliE_EEviT1_)
        /*1ab4*/ 	.word	0x00000000


	//----- nvinfo : EIATTR_MIN_STACK_SIZE
	.align		4
.L_1181:
        /*1ab8*/ 	.byte	0x04, 0x12
        /*1aba*/ 	.short	(.L_1183 - .L_1182)
	.align		4
.L_1182:
        /*1abc*/ 	.word	index@(_ZN2at6native27unrolled_elementwise_kernelIZZZNS0_22reciprocal_kernel_cudaERNS_18TensorIteratorBaseEENKUlvE_clEvENKUlvE_clEvEUldE_St5arrayIPcLm2EELi4E23TrivialOffsetCalculatorILi1EjESB_NS0_6memory15LoadWithoutCastENSC_16StoreWithoutCastEEEviT_T0_T2_T3_T4_T5_)
        /*1ac0*/ 	.word	0x00000000


	//----- nvinfo : EIATTR_MIN_STACK_SIZE
	.align		4
.L_1183:
        /*1ac4*/ 	.byte	0x04, 0x12
        /*1ac6*/ 	.short	(.L_1185 - .L_1184)
	.align		4
.L_1184:
        /*1ac8*/ 	.word	index@(_ZN2at6native29vectorized_elementwise_kernelILi2EZZZNS0_22reciprocal_kernel_cudaERNS_18TensorIteratorBaseEENKUlvE_clEvENKUlvE_clEvEUldE_St5arrayIPcLm2EEEEviT0_T1_)
        /*1acc*/ 	.word	0x00000000


	//----- nvinfo : EIATTR_MIN_STACK_SIZE
	.align		4
.L_1185:
        /*1ad0*/ 	.byte	0x04, 0x12
        /*1ad2*/ 	.short	(.L_1187 - .L_1186)
	.align		4
.L_1186:
        /*1ad4*/ 	.word	index@(_ZN2at6native29vectorized_elementwise_kernelILi4EZZZNS0_22reciprocal_kernel_cudaERNS_18TensorIteratorBaseEENKUlvE_clEvENKUlvE_clEvEUldE_St5arrayIPcLm2EEEEviT0_T1_)
        /*1ad8*/ 	.word	0x00000000


	//----- nvinfo : EIATTR_MIN_STACK_SIZE
	.align		4
.L_1187:
        /*1adc*/ 	.byte	0x04, 0x12
        /*1ade*/ 	.short	(.L_1189 - .L_1188)
	.align		4
.L_1188:
        /*1ae0*/ 	.word	index@(_ZN2at6native29vectorized_elementwise_kernelILi8EZZZNS0_22reciprocal_kernel_cudaERNS_18TensorIteratorBaseEENKUlvE_clEvENKUlvE_clEvEUldE_St5arrayIPcLm2EEEEviT0_T1_)
        /*1ae4*/ 	.word	0x00000000


	//----- nvinfo : EIATTR_MIN_STACK_SIZE
	.align		4
.L_1189:
        /*1ae8*/ 	.byte	0x04, 0x12
        /*1aea*/ 	.short	(.L_1191 - .L_1190)
	.align		4
.L_1190:
        /*1aec*/ 	.word	index@(_ZN2at6native18elementwise_kernelILi128ELi4EZNS0_15gpu_kernel_implIZZZNS0_17floor_kernel_cudaERNS_18TensorIteratorBaseEENKUlvE_clEvENKUlvE2_clEvEUlN3c108BFloat16EE_EEvS4_RKT_EUliE_EEviT1_)
        /*1af0*/ 	.word	0x00000000


	//----- nvinfo : EIATTR_MIN_STACK_SIZE
	.align		4
.L_1191:
        /*1af4*/ 	.byte	0x04, 0x12
        /*1af6*/ 	.short	(.L_1193 - .L_1192)
	.align		4
.L_1192:
        /*1af8*/ 	.word	index@(_ZN2at6native27unrolled_elementwise_kernelIZZZNS0_17floor_kernel_cudaERNS_18TensorIteratorBaseEENKUlvE_clEvENKUlvE2_clEvEUlN3c108BFloat16EE_St5arrayIPcLm2EELi4E23TrivialOffsetCalculatorILi1EjESD_NS0_6memory12LoadWithCastILi1EEENSE_13StoreWithCastILi1EEEEEviT_T0_T2_T3_T4_T5_)
        /*1afc*/ 	.word	0x00000000


	//----- nvinfo : EIATTR_MIN_STACK_SIZE
	.align		4
.L_1193:
        /*1b00*/ 	.byte	0x04, 0x12
        /*1b02*/ 	.short	(.L_1195 - .L_1194)
	.align		4
.L_1194:
        /*1b04*/ 	.word	index@(_ZN2at6native18elementwise_kernelILi128ELi4EZNS0_22gpu_kernel_impl_nocastIZZZNS0_17floor_kernel_cudaERNS_18TensorIteratorBaseEENKUlvE_clEvENKUlvE2_clEvEUlN3c108BFloat16EE_EEvS4_RKT_EUliE_EEviT1_)
        /*1b08*/ 	.word	0x00000000


	//----- nvinfo : EIATTR_MIN_STACK_SIZE
	.align		4
.L_1195:
        /*1b0c*/ 	.byte	0x04, 0x12
        /*1b0e*/ 	.short	(.L_1197 - .L_1196)
	.align		4
.L_1196:
        /*1b10*/ 	.word	index@(_ZN2at6native27unrolled_elementwise_kernelIZZZNS0_17floor_kernel_cudaERNS_18TensorIteratorBaseEENKUlvE_clEvENKUlvE2_clEvEUlN3c108BFloat16EE_St5arrayIPcLm2EELi4E23TrivialOffsetCalculatorILi1EjESD_NS0_6memory15LoadWithoutCastENSE_16StoreWithoutCastEEEviT_T0_T2_T3_T4_T5_)
        /*1b14*/ 	.word	0x00000000


	//----- nvinfo : EIATTR_MIN_STACK_SIZE
	.align		4
.L_1197:
        /*1b18*/ 	.byte	0x04, 0x12
        /*1b1a*/ 	.short	(.L_1199 - .L_1198)
	.align		4
.L_1198:
        /*1b1c*/ 	.word	index@(_ZN2at6native29vectorized_elementwise_kernelILi2EZZZNS0_17floor_kernel_cudaERNS_18TensorIteratorBaseEENKUlvE_clEvENKUlvE2_clEvEUlN3c108BFloat16EE_St5arrayIPcLm2EEEEviT0_T1_)
        /*1b20*/ 	.word	0x00000000


	//----- nvinfo : EIATTR_MIN_STACK_SIZE
	.align		4
.L_1199:
        /*1b24*/ 	.byte	0x04, 0x12
        /*1b26*/ 	.short	(.L_1201 - .L_1200)
	.align		4
.L_1200:
        /*1b28*/ 	.word	index@(_ZN2at6native29vectorized_elementwise_kernelILi4EZZZNS0_17floor_kernel_cudaERNS_18TensorIteratorBaseEENKUlvE_clEvENKUlvE2_clEvEUlN3c108BFloat16EE_St5arrayIPcLm2EEEEviT0_T1_)
        /*1b2c*/ 	.word	0x00000000


	//----- nvinfo : EIATTR_MIN_STACK_SIZE
	.align		4
.L_1201:
        /*1b30*/ 	.byte	0x04, 0x12
        /*1b32*/ 	.short	(.L_1203 - .L_1202)
	.align		4
.L_1202:
        /*1b34*/ 	.word	index@(_ZN2at6native29vectorized_elementwise_kernelILi8EZZZNS0_17floor_kernel_cudaERNS_18TensorIteratorBaseEENKUlvE_clEvENKUlvE2_clEvEUlN3c108BFloat16EE_St5arrayIPcLm2EEEEviT0_T1_)
        /*1b38*/ 	.word	0x00000000


	//----- nvinfo : EIATTR_MIN_STACK_SIZE
	.align		4
.L_1203:
        /*1b3c*/ 	.byte	0x04, 0x12
        /*1b3e*/ 	.short	(.L_1205 - .L_1204)
	.align		4
.L_1204:
        /*1b40*/ 	.word	index@(_ZN2at6native18elementwise_kernelILi128ELi4EZNS0_15gpu_kernel_implIZZZNS0_17floor_kernel_cudaERNS_18TensorIteratorBaseEENKUlvE_clEvENKUlvE1_clEvEUlN3c104HalfEE_EEvS4_RKT_EUliE_EEviT1_)
        /*1b44*/ 	.word	0x00000000


	//----- nvinfo : EIATTR_MIN_STACK_SIZE
	.align		4
.L_1205:
        /*1b48*/ 	.byte	0x04, 0x12
        /*1b4a*/ 	.short	(.L_1207 - .L_1206)
	.align		4
.L_1206:
        /*1b4c*/ 	.word	index@(_ZN2at6native27unrolled_elementwise_kernelIZZZNS0_17floor_kernel_cudaERNS_18TensorIteratorBaseEENKUlvE_clEvENKUlvE1_clEvEUlN3c104HalfEE_St5arrayIPcLm2EELi4E23TrivialOffsetCalculatorILi1EjESD_NS0_6memory12LoadWithCastILi1EEENSE_13StoreWithCastILi1EEEEEviT_T0_T2_T3_T4_T5_)
        /*1b50*/ 	.word	0x00000000


	//----- nvinfo : EIATTR_MIN_STACK_SIZE
	.align		4
.L_1207:
        /*1b54*/ 	.byte	0x04, 0x12
        /*1b56*/ 	.short	(.L_1209 - .L_1208)
	.align		4
.L_1208:
        /*1b58*/ 	.word	index@(_ZN2at6native18elementwise_kernelILi128ELi4EZNS0_22gpu_kernel_impl_nocastIZZZNS0_17floor_kernel_cudaERNS_18TensorIteratorBaseEENKUlvE_clEvENKUlvE1_clEvEUlN3c104HalfEE_EEvS4_RKT_EUliE_EEviT1_)
        /*1b5c*/ 	.word	0x00000000


	//----- nvinfo : EIATTR_MIN_STACK_SIZE
	.align		4
.L_1209:
        /*1b60*/ 	.byte	0x04, 0x12
        /*1b62*/ 	.short	(.L_1211 - .L_1210)
	.align		4
.L_1210:
        /*1b64*/ 	.word	index@(_ZN2at6native27unrolled_elementwise_kernelIZZZNS0_17floor_kernel_cudaERNS_18TensorIteratorBaseEENKUlvE_clEvENKUlvE1_clEvEUlN3c104HalfEE_St5arrayIPcLm2EELi4E23TrivialOffsetCalculatorILi1EjESD_NS0_6memory15LoadWithoutCastENSE_16StoreWithoutCastEEEviT_T0_T2_T3_T4_T5_)
        /*1b68*/ 	.word	0x00000000


	//----- nvinfo : EIATTR_MIN_STACK_SIZE
	.align		4
.L_1211:
        /*1b6c*/ 	.byte	0x04, 0x12
        /*1b6e*/ 	.short	(.L_1213 - .L_1212)
	.align		4
.L_1212:
        /*1b70*/ 	.word	index@(_ZN2at6native29vectorized_elementwise_kernelILi2EZZZNS0_17floor_kernel_cudaERNS_18TensorIteratorBaseEENKUlvE_clEvENKUlvE1_clEvEUlN3c104HalfEE_St5arrayIPcLm2EEEEviT0_T1_)
        /*1b74*/ 	.word	0x00000000


	//----- nvinfo : EIATTR_MIN_STACK_SIZE
	.align		4
.L_1213:
        /*1b78*/ 	.byte	0x04, 0x12
        /*1b7a*/ 	.short	(.L_1215 - .L_1214)
	.align		4
.L_1214:
        /*1b7c*/ 	.word	index@(_ZN2at6native29vectorized_elementwise_kernelILi4EZZZNS0_17floor_kernel_cudaERNS_18TensorIteratorBaseEENKUlvE_clEvENKUlvE1_clEvEUlN3c104HalfEE_St5arrayIPcLm2EEEEviT0_T1_)
        /*1b80*/ 	.word	0x00000000


	//----- nvinfo : EIATTR_MIN_STACK_SIZE
	.align		4
.L_1215:
        /*1b84*/ 	.byte	0x04, 0x12
        /*1b86*/ 	.short	(.L_1217 - .L_1216)
	.align		4
.L_1216:
        /*1b88*/ 	.word	index@(_ZN2at6native29vectorized_elementwise_kernelILi8EZZZNS0_17floor_kernel_cudaERNS_18TensorIteratorBaseEENKUlvE_clEvENKUlvE1_clEvEUlN3c104HalfEE_St5arrayIPcLm2EEEEviT0_T1_)
        /*1b8c*/ 	.word	0x00000000


	//----- nvinfo : EIATTR_MIN_STACK_SIZE
	.align		4
.L_1217:
        /*1b90*/ 	.byte	0x04, 0x12
        /*1b92*/ 	.short	(.L_1219 - .L_1218)
	.align		4
.L_1218:
        /*1b94*/ 	.word	index@(_ZN2at6native18elementwise_kernelILi128ELi4EZNS0_15gpu_kernel_implIZZZNS0_17floor_kernel_cudaERNS_18TensorIteratorBaseEENKUlvE_clEvENKUlvE0_clEvEUlfE_EEvS4_RKT_EUliE_EEviT1_)
        /*1b98*/ 	.word	0x00000000


	//----- nvinfo : EIATTR_MIN_STACK_SIZE
	.align		4
.L_1219:
        /*1b9c*/ 	.byte	0x04, 0x12
        /*1b9e*/ 	.short	(.L_1221 - .L_1220)
	.align		4
.L_1220:
        /*1ba0*/ 	.word	index@(_ZN2at6native27unrolled_elementwise_kernelIZZZNS0_17floor_kernel_cudaERNS_18TensorIteratorBaseEENKUlvE_clEvENKUlvE0_clEvEUlfE_St5arrayIPcLm2EELi4E23TrivialOffsetCalculatorILi1EjESB_NS0_6memory12LoadWithCastILi1EEENSC_13StoreWithCastILi1EEEEEviT_T0_T2_T3_T4_T5_)
        /*1ba4*/ 	.word	0x00000000


	//----- nvinfo : EIATTR_MIN_STACK_SIZE
	.align		4
.L_1221:
        /*1ba8*/ 	.byte	0x04, 0x12
        /*1baa*/ 	.short	(.L_1223 - .L_1222)
	.align		4
.L_1222:
        /*1bac*/ 	.word	index@(_ZN2at6native18elementwise_kernelILi128ELi2EZNS0_22gpu_kernel_impl_nocastIZZZNS0_17floor_kernel_cudaERNS_18TensorIteratorBaseEENKUlvE_clEvENKUlvE0_clEvEUlfE_EEvS4_RKT_EUliE_EEviT1_)
        /*1bb0*/ 	.word	0x00000000


	//----- nvinfo : EIATTR_MIN_STACK_SIZE
	.align		4
.L_1223:
        /*1bb4*/ 	.byte	0x04, 0x12
        /*1bb6*/ 	.short	(.L_1225 - .L_1224)
	.align		4
.L_1224:
        /*1bb8*/ 	.word	index@(_ZN2at6native27unrolled_elementwise_kernelIZZZNS0_17floor_kernel_cudaERNS_18TensorIteratorBaseEENKUlvE_clEvENKUlvE0_clEvEUlfE_St5arrayIPcLm2EELi4E23TrivialOffsetCalculatorILi1EjESB_NS0_6memory15LoadWithoutCastENSC_16StoreWithoutCastEEEviT_T0_T2_T3_T4_T5_)
        /*1bbc*/ 	.word	0x00000000


	//----- nvinfo : EIATTR_MIN_STACK_SIZE
	.align		4
.L_1225:
        /*1bc0*/ 	.byte	0x04, 0x12
        /*1bc2*/ 	.short	(.L_1227 - .L_1226)
	.align		4
.L_1226:
        /*1bc4*/ 	.word	index@(_ZN2at6native29vectorized_elementwise_kernelILi2EZZZNS0_17floor_kernel_cudaERNS_18TensorIteratorBaseEENKUlvE_clEvENKUlvE0_clEvEUlfE_St5arrayIPcLm2EEEEviT0_T1_)
        /*1bc8*/ 	.word	0x00000000


	//----- nvinfo : EIATTR_MIN_STACK_SIZE
	.align		4
.L_1227:
        /*1bcc*/ 	.byte	0x04, 0x12
        /*1bce*/ 	.short	(.L_1229 - .L_1228)
	.align		4
.L_1228:
        /*1bd0*/ 	.word	index@(_ZN2at6native29vectorized_elementwise_kernelILi4EZZZNS0_17floor_kernel_cudaERNS_18TensorIteratorBaseEENKUlvE_clEvENKUlvE0_clEvEUlfE_St5arrayIPcLm2EEEEviT0_T1_)
        /*1bd4*/ 	.word	0x00000000


	//----- nvinfo : EIATTR_MIN_STACK_SIZE
	.align		4
.L_1229:
        /*1bd8*/ 	.byte	0x04, 0x12
        /*1bda*/ 	.short	(.L_1231 - .L_1230)
	.align		4
.L_1230:
        /*1bdc*/ 	.word	index@(_ZN2at6native29vectorized_elementwise_kernelILi8EZZZNS0_17floor_kernel_cudaERNS_18TensorIteratorBaseEENKUlvE_clEvENKUlvE0_clEvEUlfE_St5arrayIPcLm2EEEEviT0_T1_)
        /*1be0*/ 	.word	0x00000000


	//----- nvinfo : EIATTR_MIN_STACK_SIZE
	.align		4
.L_1231:
        /*1be4*/ 	.byte	0x04, 0x12
        /*1be6*/ 	.short	(.L_1233 - .L_1232)
	.align		4
.L_1232:
        /*1be8*/ 	.word	index@(_ZN2at6native18elementwise_kernelILi128ELi4EZNS0_15gpu_kernel_implIZZZNS0_17floor_kernel_cudaERNS_18TensorIteratorBaseEENKUlvE_clEvENKUlvE_clEvEUldE_EEvS4_RKT_EUliE_EEviT1_)
        /*1bec*/ 	.word	0x00000000


	//----- nvinfo : EIATTR_MIN_STACK_SIZE
	.align		4
.L_1233:
        /*1bf0*/ 	.byte	0x04, 0x12
        /*1bf2*/ 	.short	(.L_1235 - .L_1234)
	.align		4
.L_1234:
        /*1bf4*/ 	.word	index@(_ZN2at6native27unrolled_elementwise_kernelIZZZNS0_17floor_kernel_cudaERNS_18TensorIteratorBaseEENKUlvE_clEvENKUlvE_clEvEUldE_St5arrayIPcLm2EELi4E23TrivialOffsetCalculatorILi1EjESB_NS0_6memory12LoadWithCastILi1EEENSC_13StoreWithCastILi1EEEEEviT_T0_T2_T3_T4_T5_)
        /*1bf8*/ 	.word	0x00000000


	//----- nvinfo : EIATTR_MIN_STACK_SIZE
	.align		4
.L_1235:
        /*1bfc*/ 	.byte	0x04, 0x12
        /*1bfe*/ 	.short	(.L_1237 - .L_1236)
	.align		4
.L_1236:
        /*1c00*/ 	.word	index@(_ZN2at6native18elementwise_kernelILi128ELi2EZNS0_22gpu_kernel_impl_nocastIZZZNS0_17floor_kernel_cudaERNS_18TensorIteratorBaseEENKUlvE_clEvENKUlvE_clEvEUldE_EEvS4_RKT_EUliE_EEviT1_)
        /*1c04*/ 	.word	0x00000000


	//----- nvinfo : EIATTR_MIN_STACK_SIZE
	.align		4
.L_1237:
        /*1c08*/ 	.byte	0x04, 0x12
        /*1c0a*/ 	.short	(.L_1239 - .L_1238)
	.align		4
.L_1238:
        /*1c0c*/ 	.word	index@(_ZN2at6native27unrolled_elementwise_kernelIZZZNS0_17floor_kernel_cudaERNS_18TensorIteratorBaseEENKUlvE_clEvENKUlvE_clEvEUldE_St5arrayIPcLm2EELi4E23TrivialOffsetCalculatorILi1EjESB_NS0_6memory15LoadWithoutCastENSC_16StoreWithoutCastEEEviT_T0_T2_T3_T4_T5_)
        /*1c10*/ 	.word	0x00000000


	//----- nvinfo : EIATTR_MIN_STACK_SIZE
	.align		4
.L_1239:
        /*1c14*/ 	.byte	0x04, 0x12
        /*1c16*/ 	.short	(.L_1241 - .L_1240)
	.align		4
.L_1240:
        /*1c18*/ 	.word	index@(_ZN2at6native29vectorized_elementwise_kernelILi2EZZZNS0_17floor_kernel_cudaERNS_18TensorIteratorBaseEENKUlvE_clEvENKUlvE_clEvEUldE_St5arrayIPcLm2EEEEviT0_T1_)
        /*1c1c*/ 	.word	0x00000000


	//----- nvinfo : EIATTR_MIN_STACK_SIZE
	.align		4
.L_1241:
        /*1c20*/ 	.byte	0x04, 0x12
        /*1c22*/ 	.short	(.L_1243 - .L_1242)
	.align		4
.L_1242:
        /*1c24*/ 	.word	index@(_ZN2at6native29vectorized_elementwise_kernelILi4EZZZNS0_17floor_kernel_cudaERNS_18TensorIteratorBaseEENKUlvE_clEvENKUlvE_clEvEUldE_St5arrayIPcLm2EEEEviT0_T1_)
        /*1c28*/ 	.word	0x00000000


	//----- nvinfo : EIATTR_MIN_STACK_SIZE
	.align		4
.L_1243:
        /*1c2c*/ 	.byte	0x04, 0x12
        /*1c2e*/ 	.short	(.L_1245 - .L_1244)
	.align		4
.L_1244:
        /*1c30*/ 	.word	index@(_ZN2at6native29vectorized_elementwise_kernelILi8EZZZNS0_17floor_kernel_cudaERNS_18TensorIteratorBaseEENKUlvE_clEvENKUlvE_clEvEUldE_St5arrayIPcLm2EEEEviT0_T1_)
        /*1c34*/ 	.word	0x00000000


	//----- nvinfo : EIATTR_MIN_STACK_SIZE
	.align		4
.L_1245:
        /*1c38*/ 	.byte	0x04, 0x12
        /*1c3a*/ 	.short	(.L_1247 - .L_1246)
	.align		4
.L_1246:
        /*1c3c*/ 	.word	index@(_ZN2at6native18elementwise_kernelILi128ELi4EZNS0_15gpu_kernel_implIZZZNS0_16frac_kernel_cudaERNS_18TensorIteratorBaseEENKUlvE_clEvENKUlvE2_clEvEUlN3c108BFloat16EE_EEvS4_RKT_EUliE_EEviT1_)
        /*1c40*/ 	.word	0x00000000


	//----- nvinfo : EIATTR_MIN_STACK_SIZE
	.align		4
.L_1247:
        /*1c44*/ 	.byte	0x04, 0x12
        /*1c46*/ 	.short	(.L_1249 - .L_1248)
	.align		4
.L_1248:
        /*1c48*/ 	.word	index@(_ZN2at6native27unrolled_elementwise_kernelIZZZNS0_16frac_kernel_cudaERNS_18TensorIteratorBaseEENKUlvE_clEvENKUlvE2_clEvEUlN3c108BFloat16EE_St5arrayIPcLm2EELi4E23TrivialOffsetCalculatorILi1EjESD_NS0_6memory12LoadWithCastILi1EEENSE_13StoreWithCastILi1EEEEEviT_T0_T2_T3_T4_T5_)
        /*1c4c*/ 	.word	0x00000000


	//----- nvinfo : EIATTR_MIN_STACK_SIZE
	.align		4
.L_1249:
        /*1c50*/ 	.byte	0x04, 0x12
        /*1c52*/ 	.short	(.L_1251 - .L_1250)
	.align		4
.L_1250:
        /*1c54*/ 	.word	index@(_ZN2at6native18elementwise_kernelILi128ELi4EZNS0_22gpu_kernel_impl_nocastIZZZNS0_16frac_kernel_cudaERNS_18TensorIteratorBaseEENKUlvE_clEvENKUlvE2_clEvEUlN3c108BFloat16EE_EEvS4_RKT_EUliE_EEviT1_)
        /*1c58*/ 	.word	0x00000000


	//----- nvinfo : EIATTR_MIN_STACK_SIZE
	.align		4
.L_1251:
        /*1c5c*/ 	.byte	0x04, 0x12
        /*1c5e*/ 	.short	(.L_1253 - .L_1252)
	.align		4
.L_1252:
        /*1c60*/ 	.word	index@(_ZN2at6native27unrolled_elementwise_kernelIZZZNS0_16frac_kernel_cudaERNS_18TensorIteratorBaseEENKUlvE_clEvENKUlvE2_clEvEUlN3c108BFloat16EE_St5arrayIPcLm2EELi4E23TrivialOffsetCalculatorILi1EjESD_NS0_6memory15LoadWithoutCastENSE_16StoreWithoutCastEEEviT_T0_T2_T3_T4_T5_)
        /*1c64*/ 	.word	0x00000000


	//----- nvinfo : EIATTR_MIN_STACK_SIZE
	.align		4
.L_1253:
        /*1c68*/ 	.byte	0x04, 0x12
        /*1c6a*/ 	.short	(.L_1255 - .L_1254)
	.align		4
.L_1254:
        /*1c6c*/ 	.word	index@(_ZN2at6native29vectorized_elementwise_kernelILi2EZZZNS0_16frac_kernel_cudaERNS_18TensorIteratorBaseEENKUlvE_clEvENKUlvE2_clEvEUlN3c108BFloat16EE_St5arrayIPcLm2EEEEviT0_T1_)
        /*1c70*/ 	.word	0x00000000


	//----- nvinfo : EIATTR_MIN_STACK_SIZE
	.align		4
.L_1255:
        /*1c74*/ 	.byte	0x04, 0x12
        /*1c76*/ 	.short	(.L_1257 - .L_1256)
	.align		4
.L_1256:
        /*1c78*/ 	.word	index@(_ZN2at6native29vectorized_elementwise_kernelILi4EZZZNS0_16frac_kernel_cudaERNS_18TensorIteratorBaseEENKUlvE_clEvENKUlvE2_clEvEUlN3c108BFloat16EE_St5arrayIPcLm2EEEEviT0_T1_)
        /*1c7c*/ 	.word	0x00000000


	//----- nvinfo : EIATTR_MIN_STACK_SIZE
	.align		4
.L_1257:
        /*1c80*/ 	.byte	0x04, 0x12
        /*1c82*/ 	.short	(.L_1259 - .L_1258)
	.align		4
.L_1258:
        /*1c84*/ 	.word	index@(_ZN2at6native29vectorized_elementwise_kernelILi8EZZZNS0_16frac_kernel_cudaERNS_18TensorIteratorBaseEENKUlvE_clEvENKUlvE2_clEvEUlN3c108BFloat16EE_St5arrayIPcLm2EEEEviT0_T1_)
        /*1c88*/ 	.word	0x00000000


	//----- nvinfo : EIATTR_MIN_STACK_SIZE
	.align		4
.L_1259:
        /*1c8c*/ 	.byte	0x04, 0x12
        /*1c8e*/ 	.short	(.L_1261 - .L_1260)
	.align		4
.L_1260:
        /*1c90*/ 	.word	index@(_ZN2at6native18elementwise_kernelILi128ELi4EZNS0_15gpu_kernel_implIZZZNS0_16frac_kernel_cudaERNS_18TensorIteratorBaseEENKUlvE_clEvENKUlvE1_clEvEUlN3c104HalfEE_EEvS4_RKT_EUliE_EEviT1_)
        /*1c94*/ 	.word	0x00000000


	//----- nvinfo : EIATTR_MIN_STACK_SIZE
	.align		4
.L_1261:
        /*1c98*/ 	.byte	0x04, 0x12
        /*1c9a*/ 	.short	(.L_1263 - .L_1262)
	.align		4
.L_1262:
        /*1c9c*/ 	.word	index@(_ZN2at6native27unrolled_elementwise_kernelIZZZNS0_16frac_kernel_cudaERNS_18TensorIteratorBaseEENKUlvE_clEvENKUlvE1_clEvEUlN3c104HalfEE_St5arrayIPcLm2EELi4E23TrivialOffsetCalculatorILi1EjESD_NS0_6memory12LoadWithCastILi1EEENSE_13StoreWithCastILi1EEEEEviT_T0_T2_T3_T4_T5_)
        /*1ca0*/ 	.word	0x00000000


	//----- nvinfo : EIATTR_MIN_STACK_SIZE
	.align		4
.L_1263:
        /*1ca4*/ 	.byte	0x04, 0x12
        /*1ca6*/ 	.short	(.L_1265 - .L_1264)
	.align		4
.L_1264:
        /*1ca8*/ 	.word	index@(_ZN2at6native18elementwise_kernelILi128ELi4EZNS0_22gpu_kernel_impl_nocastIZZZNS0_16frac_kernel_cudaERNS_18TensorIteratorBaseEENKUlvE_clEvENKUlvE1_clEvEUlN3c104HalfEE_EEvS4_RKT_EUliE_EEviT1_)
        /*1cac*/ 	.word	0x00000000


	//----- nvinfo : EIATTR_MIN_STACK_SIZE
	.align		4
.L_1265:
        /*1cb0*/ 	.byte	0x04, 0x12
        /*1cb2*/ 	.short	(.L_1267 - .L_1266)
	.align		4
.L_1266:
        /*1cb4*/ 	.word	index@(_ZN2at6native27unrolled_elementwise_kernelIZZZNS0_16frac_kernel_cudaERNS_18TensorIteratorBaseEENKUlvE_clEvENKUlvE1_clEvEUlN3c104HalfEE_St5arrayIPcLm2EELi4E23TrivialOffsetCalculatorILi1EjESD_NS0_6memory15LoadWithoutCastENSE_16StoreWithoutCastEEEviT_T0_T2_T3_T4_T5_)
        /*1cb8*/ 	.word	0x00000000


	//----- nvinfo : EIATTR_MIN_STACK_SIZE
	.align		4
.L_1267:
        /*1cbc*/ 	.byte	0x04, 0x12
        /*1cbe*/ 	.short	(.L_1269 - .L_1268)
	.align		4
.L_1268:
        /*1cc0*/ 	.word	index@(_ZN2at6native29vectorized_elementwise_kernelILi2EZZZNS0_16frac_kernel_cudaERNS_18TensorIteratorBaseEENKUlvE_clEvENKUlvE1_clEvEUlN3c104HalfEE_St5arrayIPcLm2EEEEviT0_T1_)
        /*1cc4*/ 	.word	0x00000000


	//----- nvinfo : EIATTR_MIN_STACK_SIZE
	.align		4
.L_1269:
        /*1cc8*/ 	.byte	0x04, 0x12
        /*1cca*/ 	.short	(.L_1271 - .L_1270)
	.align		4
.L_1270:
        /*1ccc*/ 	.word	index@(_ZN2at6native29vectorized_elementwise_kernelILi4EZZZNS0_16frac_kernel_cudaERNS_18TensorIteratorBaseEENKUlvE_clEvENKUlvE1_clEvEUlN3c104HalfEE_St5arrayIPcLm2EEEEviT0_T1_)
        /*1cd0*/ 	.word	0x00000000


	//----- nvinfo : EIATTR_MIN_STACK_SIZE
	.align		4
.L_1271:
        /*1cd4*/ 	.byte	0x04, 0x12
        /*1cd6*/ 	.short	(.L_1273 - .L_1272)
	.align		4
.L_1272:
        /*1cd8*/ 	.word	index@(_ZN2at6native29vectorized_elementwise_kernelILi8EZZZNS0_16frac_kernel_cudaERNS_18TensorIteratorBaseEENKUlvE_clEvENKUlvE1_clEvEUlN3c104HalfEE_St5arrayIPcLm2EEEEviT0_T1_)
        /*1cdc*/ 	.word	0x00000000


	//----- nvinfo : EIATTR_MIN_STACK_SIZE
	.align		4
.L_1273:
        /*1ce0*/ 	.byte	0x04, 0x12
        /*1ce2*/ 	.short	(.L_1275 - .L_1274)
	.align		4
.L_1274:
        /*1ce4*/ 	.word	index@(_ZN2at6native18elementwise_kernelILi128ELi4EZNS0_15gpu_kernel_implIZZZNS0_16frac_kernel_cudaERNS_18TensorIteratorBaseEENKUlvE_clEvENKUlvE0_clEvEUlfE_EEvS4_RKT_EUliE_EEviT1_)
        /*1ce8*/ 	.word	0x00000000


	//----- nvinfo : EIATTR_MIN_STACK_SIZE
	.align		4
.L_1275:
        /*1cec*/ 	.byte	0x04, 0x12
        /*1cee*/ 	.short	(.L_1277 - .L_1276)
	.align		4
.L_1276:
        /*1cf0*/ 	.word	index@(_ZN2at6native27unrolled_elementwise_kernelIZZZNS0_16frac_kernel_cudaERNS_18TensorIteratorBaseEENKUlvE_clEvENKUlvE0_clEvEUlfE_St5arrayIPcLm2EELi4E23TrivialOffsetCalculatorILi1EjESB_NS0_6memory12LoadWithCastILi1EEENSC_13StoreWithCastILi1EEEEEviT_T0_T2_T3_T4_T5_)
        /*1cf4*/ 	.word	0x00000000


	//----- nvinfo : EIATTR_MIN_STACK_SIZE
	.align		4
.L_1277:
        /*1cf8*/ 	.byte	0x04, 0x12
        /*1cfa*/ 	.short	(.L_1279 - .L_1278)
	.align		4
.L_1278:
        /*1cfc*/ 	.word	index@(_ZN2at6native18elementwise_kernelILi128ELi2EZNS0_22gpu_kernel_impl_nocastIZZZNS0_16frac_kernel_cudaERNS_18TensorIteratorBaseEENKUlvE_clEvENKUlvE0_clEvEUlfE_EEvS4_RKT_EUliE_EEviT1_)
        /*1d00*/ 	.word	0x00000000


	//----- nvinfo : EIATTR_MIN_STACK_SIZE
	.align		4
.L_1279:
        /*1d04*/ 	.byte	0x04, 0x12
        /*1d06*/ 	.short	(.L_1281 - .L_1280)
	.align		4
.L_1280:
        /*1d08*/ 	.word	index@(_ZN2at6native27unrolled_elementwise_kernelIZZZNS0_16frac_kernel_cudaERNS_18TensorIteratorBaseEENKUlvE_clEvENKUlvE0_clEvEUlfE_St5arrayIPcLm2EELi4E23TrivialOffsetCalculatorILi1EjESB_NS0_6memory15LoadWithoutCastENSC_16StoreWithoutCastEEEviT_T0_T2_T3_T4_T5_)
        /*1d0c*/ 	.word	0x00000000


	//----- nvinfo : EIATTR_MIN_STACK_SIZE
	.align		4
.L_1281:
        /*1d10*/ 	.byte	0x04, 0x12
        /*1d12*/ 	.short	(.L_1283 - .L_1282)
	.align		4
.L_1282:
        /*1d14*/ 	.word	index@(_ZN2at6native29vectorized_elementwise_kernelILi2EZZZNS0_16frac_kernel_cudaERNS_18TensorIteratorBaseEENKUlvE_clEvENKUlvE0_clEvEUlfE_St5arrayIPcLm2EEEEviT0_T1_)
        /*1d18*/ 	.word	0x00000000


	//----- nvinfo : EIATTR_MIN_STACK_SIZE
	.align		4
.L_1283:
        /*1d1c*/ 	.byte	0x04, 0x12
        /*1d1e*/ 	.short	(.L_1285 - .L_1284)
	.align		4
.L_1284:
        /*1d20*/ 	.word	index@(_ZN2at6native29vectorized_elementwise_kernelILi4EZZZNS0_16frac_kernel_cudaERNS_18TensorIteratorBaseEENKUlvE_clEvENKUlvE0_clEvEUlfE_St5arrayIPcLm2EEEEviT0_T1_)
        /*1d24*/ 	.word	0x00000000


	//----- nvinfo : EIATTR_MIN_STACK_SIZE
	.align		4
.L_1285:
        /*1d28*/ 	.byte	0x04, 0x12
        /*1d2a*/ 	.short	(.L_1287 - .L_1286)
	.align		4
.L_1286:
        /*1d2c*/ 	.word	index@(_ZN2at6native29vectorized_elementwise_kernelILi8EZZZNS0_16frac_kernel_cudaERNS_18TensorIteratorBaseEENKUlvE_clEvENKUlvE0_clEvEUlfE_St5arrayIPcLm2EEEEviT0_T1_)
        /*1d30*/ 	.word	0x00000000


	//----- nvinfo : EIATTR_MIN_STACK_SIZE
	.align		4
.L_1287:
        /*1d34*/ 	.byte	0x04, 0x12
        /*1d36*/ 	.short	(.L_1289 - .L_1288)
	.align		4
.L_1288:
        /*1d38*/ 	.word	index@(_ZN2at6native18elementwise_kernelILi128ELi4EZNS0_15gpu_kernel_implIZZZNS0_16frac_kernel_cudaERNS_18TensorIteratorBaseEENKUlvE_clEvENKUlvE_clEvEUldE_EEvS4_RKT_EUliE_EEviT1_)
        /*1d3c*/ 	.word	0x00000000


	//----- nvinfo : EIATTR_MIN_STACK_SIZE
	.align		4
.L_1289:
        /*1d40*/ 	.byte	0x04, 0x12
        /*1d42*/ 	.short	(.L_1291 - .L_1290)
	.align		4
.L_1290:
        /*1d44*/ 	.word	index@(_ZN2at6native27unrolled_elementwise_kernelIZZZNS0_16frac_kernel_cudaERNS_18TensorIteratorBaseEENKUlvE_clEvENKUlvE_clEvEUldE_St5arrayIPcLm2EELi4E23TrivialOffsetCalculatorILi1EjESB_NS0_6memory12LoadWithCastILi1EEENSC_13StoreWithCastILi1EEEEEviT_T0_T2_T3_T4_T5_)
        /*1d48*/ 	.word	0x00000000


	//----- nvinfo : EIATTR_MIN_STACK_SIZE
	.align		4
.L_1291:
        /*1d4c*/ 	.byte	0x04, 0x12
        /*1d4e*/ 	.short	(.L_1293 - .L_1292)
	.align		4
.L_1292:
        /*1d50*/ 	.word	index@(_ZN2at6native18elementwise_kernelILi128ELi2EZNS0_22gpu_kernel_impl_nocastIZZZNS0_16frac_kernel_cudaERNS_18TensorIteratorBaseEENKUlvE_clEvENKUlvE_clEvEUldE_EEvS4_RKT_EUliE_EEviT1_)
        /*1d54*/ 	.word	0x00000000


	//----- nvinfo : EIATTR_MIN_STACK_SIZE
	.align		4
.L_1293:
        /*1d58*/ 	.byte	0x04, 0x12
        /*1d5a*/ 	.short	(.L_1295 - .L_1294)
	.align		4
.L_1294:
        /*1d5c*/ 	.word	index@(_ZN2at6native27unrolled_elementwise_kernelIZZZNS0_16frac_kernel_cudaERNS_18TensorIteratorBaseEENKUlvE_clEvENKUlvE_clEvEUldE_St5arrayIPcLm2EELi4E23TrivialOffsetCalculatorILi1EjESB_NS0_6memory15LoadWithoutCastENSC_16StoreWithoutCastEEEviT_T0_T2_T3_T4_T5_)
        /*1d60*/ 	.word	0x00000000


	//----- nvinfo : EIATTR_MIN_STACK_SIZE
	.align		4
.L_1295:
        /*1d64*/ 	.byte	0x04, 0x12
        /*1d66*/ 	.short	(.L_1297 - .L_1296)
	.align		4
.L_1296:
        /*1d68*/ 	.word	index@(_ZN2at6native29vectorized_elementwise_kernelILi2EZZZNS0_16frac_kernel_cudaERNS_18TensorIteratorBaseEENKUlvE_clEvENKUlvE_clEvEUldE_St5arrayIPcLm2EEEEviT0_T1_)
        /*1d6c*/ 	.word	0x00000000


	//----- nvinfo : EIATTR_MIN_STACK_SIZE
	.align		4
.L_1297:
        /*1d70*/ 	.byte	0x04, 0x12
        /*1d72*/ 	.short	(.L_1299 - .L_1298)
	.align		4
.L_1298:
        /*1d74*/ 	.word	index@(_ZN2at6native29vectorized_elementwise_kernelILi4EZZZNS0_16frac_kernel_cudaERNS_18TensorIteratorBaseEENKUlvE_clEvENKUlvE_clEvEUldE_St5arrayIPcLm2EEEEviT0_T1_)
        /*1d78*/ 	.word	0x00000000


	//----- nvinfo : EIATTR_MIN_STACK_SIZE
	.align		4
.L_1299:
        /*1d7c*/ 	.byte	0x04, 0x12
        /*1d7e*/ 	.short	(.L_1301 - .L_1300)
	.align		4
.L_1300:
        /*1d80*/ 	.word	index@(_ZN2at6native29vectorized_elementwise_kernelILi8EZZZNS0_16frac_kernel_cudaERNS_18TensorIteratorBaseEENKUlvE_clEvENKUlvE_clEvEUldE_St5arrayIPcLm2EEEEviT0_T1_)
        /*1d84*/ 	.word	0x00000000


	//----- nvinfo : EIATTR_MIN_STACK_SIZE
	.align		4
.L_1301:
        /*1d88*/ 	.byte	0x04, 0x12
        /*1d8a*/ 	.short	(.L_1303 - .L_1302)
	.align		4
.L_1302:
        /*1d8c*/ 	.word	index@(_ZN2at6native18elementwise_kernelILi128ELi4EZNS0_15gpu_kernel_implIZZZNS0_16ceil_kernel_cudaERNS_18TensorIteratorBaseEENKUlvE_clEvENKUlvE2_clEvEUlN3c108BFloat16EE_EEvS4_RKT_EUliE_EEviT1_)
        /*1d90*/ 	.word	0x00000000


	//----- nvinfo : EIATTR_MIN_STACK_SIZE
	.align		4
.L_1303:
        /*1d94*/ 	.byte	0x04, 0x12
        /*1d96*/ 	.short	(.L_1305 - .L_1304)
	.align		4
.L_1304:
        /*1d98*/ 	.word	index@(_ZN2at6native27unrolled_elementwise_kernelIZZZNS0_16ceil_kernel_cudaERNS_18TensorIteratorBaseEENKUlvE_clEvENKUlvE2_clEvEUlN3c108BFloat16EE_St5arrayIPcLm2EELi4E23TrivialOffsetCalculatorILi1EjESD_NS0_6memory12LoadWithCastILi1EEENSE_13StoreWithCastILi1EEEEEviT_T0_T2_T3_T4_T5_)
        /*1d9c*/ 	.word	0x00000000


	//----- nvinfo : EIATTR_MIN_STACK_SIZE
	.align		4
.L_1305:
        /*1da0*/ 	.byte	0x04, 0x12
        /*1da2*/ 	.short	(.L_1307 - .L_1306)
	.align		4
.L_1306:
        /*1da4*/ 	.word	index@(_ZN2at6native18elementwise_kernelILi128ELi4EZNS0_22gpu_kernel_impl_nocastIZZZNS0_16ceil_kernel_cudaERNS_18TensorIteratorBaseEENKUlvE_clEvENKUlvE2_clEvEUlN3c108BFloat16EE_EEvS4_RKT_EUliE_EEviT1_)
        /*1da8*/ 	.word	0x00000000


	//----- nvinfo : EIATTR_MIN_STACK_SIZE
	.align		4
.L_1307:
        /*1dac*/ 	.byte	0x04, 0x12
        /*1dae*/ 	.short	(.L_1309 - .L_1308)
	.align		4
.L_1308:
        /*1db0*/ 	.word	index@(_ZN2at6native27unrolled_elementwise_kernelIZZZNS0_16ceil_kernel_cudaERNS_18TensorIteratorBaseEENKUlvE_clEvENKUlvE2_clEvEUlN3c108BFloat16EE_St5arrayIPcLm2EELi4E23TrivialOffsetCalculatorILi1EjESD_NS0_6memory15LoadWithoutCastENSE_16StoreWithoutCastEEEviT_T0_T2_T3_T4_T5_)
        /*1db4*/ 	.word	0x00000000


	//----- nvinfo : EIATTR_MIN_STACK_SIZE
	.align		4
.L_1309:
        /*1db8*/ 	.byte	0x04, 0x12
        /*1dba*/ 	.short	(.L_1311 - .L_1310)
	.align		4
.L_1310:
        /*1dbc*/ 	.word	index@(_ZN2at6native29vectorized_elementwise_kernelILi2EZZZNS0_16ceil_kernel_cudaERNS_18TensorIteratorBaseEENKUlvE_clEvENKUlvE2_clEvEUlN3c108BFloat16EE_St5arrayIPcLm2EEEEviT0_T1_)
        /*1dc0*/ 	.word	0x00000000


	//----- nvinfo : EIATTR_MIN_STACK_SIZE
	.align		4
.L_1311:
        /*1dc4*/ 	.byte	0x04, 0x12
        /*1dc6*/ 	.short	(.L_1313 - .L_1312)
	.align		4
.L_1312:
        /*1dc8*/ 	.word	index@(_ZN2at6native29vectorized_elementwise_kernelILi4EZZZNS0_16ceil_kernel_cudaERNS_18TensorIteratorBaseEENKUlvE_clEvENKUlvE2_clEvEUlN3c108BFloat16EE_St5arrayIPcLm2EEEEviT0_T1_)
        /*1dcc*/ 	.word	0x00000000


	//----- nvinfo : EIATTR_MIN_STACK_SIZE
	.align		4
.L_1313:
        /*1dd0*/ 	.byte	0x04, 0x12
        /*1dd2*/ 	.short	(.L_1315 - .L_1314)
	.align		4
.L_1314:
        /*1dd4*/ 	.word	index@(_ZN2at6native29vectorized_elementwise_kernelILi8EZZZNS0_16ceil_kernel_cudaERNS_18TensorIteratorBaseEENKUlvE_clEvENKUlvE2_clEvEUlN3c108BFloat16EE_St5arrayIPcLm2EEEEviT0_T1_)
        /*1dd8*/ 	.word	0x00000000


	//----- nvinfo : EIATTR_MIN_STACK_SIZE
	.align		4
.L_1315:
        /*1ddc*/ 	.byte	0x04, 0x12
        /*1dde*/ 	.short	(.L_1317 - .L_1316)
	.align		4
.L_1316:
        /*1de0*/ 	.word	index@(_ZN2at6native18elementwise_kernelILi128ELi4EZNS0_15gpu_kernel_implIZZZNS0_16ceil_kernel_cudaERNS_18TensorIteratorBaseEENKUlvE_clEvENKUlvE1_clEvEUlN3c104HalfEE_EEvS4_RKT_EUliE_EEviT1_)
        /*1de4*/ 	.word	0x00000000


	//----- nvinfo : EIATTR_MIN_STACK_SIZE
	.align		4
.L_1317:
        /*1de8*/ 	.byte	0x04, 0x12
        /*1dea*/ 	.short	(.L_1319 - .L_1318)
	.align		4
.L_1318:
        /*1dec*/ 	.word	index@(_ZN2at6native27unrolled_elementwise_kernelIZZZNS0_16ceil_kernel_cudaERNS_18TensorIteratorBaseEENKUlvE_clEvENKUlvE1_clEvEUlN3c104HalfEE_St5arrayIPcLm2EELi4E23TrivialOffsetCalculatorILi1EjESD_NS0_6memory12LoadWithCastILi1EEENSE_13StoreWithCastILi1EEEEEviT_T0_T2_T3_T4_T5_)
        /*1df0*/ 	.word	0x00000000


	//----- nvinfo : EIATTR_MIN_STACK_SIZE
	.align		4
.L_1319:
        /*1df4*/ 	.byte	0x04, 0x12
        /*1df6*/ 	.short	(.L_1321 - .L_1320)
	.align		4
.L_1320:
        /*1df8*/ 	.word	index@(_ZN2at6native18elementwise_kernelILi128ELi4EZNS0_22gpu_kernel_impl_nocastIZZZNS0_16ceil_kernel_cudaERNS_18TensorIteratorBaseEENKUlvE_clEvENKUlvE1_clEvEUlN3c104HalfEE_EEvS4_RKT_EUliE_EEviT1_)
        /*1dfc*/ 	.word	0x00000000


	//----- nvinfo : EIATTR_MIN_STACK_SIZE
	.align		4
.L_1321:
        /*1e00*/ 	.byte	0x04, 0x12
        /*1e02*/ 	.short	(.L_1323 - .L_1322)
	.align		4
.L_1322:
        /*1e04*/ 	.word	index@(_ZN2at6native27unrolled_elementwise_kernelIZZZNS0_16ceil_kernel_cudaERNS_18TensorIteratorBaseEENKUlvE_clEvENKUlvE1_clEvEUlN3c104HalfEE_St5arrayIPcLm2EELi4E23TrivialOffsetCalculatorILi1EjESD_NS0_6memory15LoadWithoutCastENSE_16StoreWithoutCastEEEviT_T0_T2_T3_T4_T5_)
        /*1e08*/ 	.word	0x00000000


	//----- nvinfo : EIATTR_MIN_STACK_SIZE
	.align		4
.L_1323:
        /*1e0c*/ 	.byte	0x04, 0x12
        /*1e0e*/ 	.short	(.L_1325 - .L_1324)
	.align		4
.L_1324:
        /*1e10*/ 	.word	index@(_ZN2at6native29vectorized_elementwise_kernelILi2EZZZNS0_16ceil_kernel_cudaERNS_18TensorIteratorBaseEENKUlvE_clEvENKUlvE1_clEvEUlN3c104HalfEE_St5arrayIPcLm2EEEEviT0_T1_)
        /*1e14*/ 	.word	0x00000000


	//----- nvinfo : EIATTR_MIN_STACK_SIZE
	.align		4
.L_1325:
        /*1e18*/ 	.byte	0x04, 0x12
        /*1e1a*/ 	.short	(.L_1327 - .L_1326)
	.align		4
.L_1326:
        /*1e1c*/ 	.word	index@(_ZN2at6native29vectorized_elementwise_kernelILi4EZZZNS0_16ceil_kernel_cudaERNS_18TensorIteratorBaseEENKUlvE_clEvENKUlvE1_clEvEUlN3c104HalfEE_St5arrayIPcLm2EEEEviT0_T1_)
        /*1e20*/ 	.word	0x00000000


	//----- nvinfo : EIATTR_MIN_STACK_SIZE
	.align		4
.L_1327:
        /*1e24*/ 	.byte	0x04, 0x12
        /*1e26*/ 	.short	(.L_1329 - .L_1328)
	.align		4
.L_1328:
        /*1e28*/ 	.word	index@(_ZN2at6native29vectorized_elementwise_kernelILi8EZZZNS0_16ceil_kernel_cudaERNS_18TensorIteratorBaseEENKUlvE_clEvENKUlvE1_clEvEUlN3c104HalfEE_St5arrayIPcLm2EEEEviT0_T1_)
        /*1e2c*/ 	.word	0x00000000


	//----- nvinfo : EIATTR_MIN_STACK_SIZE
	.align		4
.L_1329:
        /*1e30*/ 	.byte	0x04, 0x12
        /*1e32*/ 	.short	(.L_1331 - .L_1330)
	.align		4
.L_1330:
        /*1e34*/ 	.word	index@(_ZN2at6native18elementwise_kernelILi128ELi4EZNS0_15gpu_kernel_implIZZZNS0_16ceil_kernel_cudaERNS_18TensorIteratorBaseEENKUlvE_clEvENKUlvE0_clEvEUlfE_EEvS4_RKT_EUliE_EEviT1_)
        /*1e38*/ 	.word	0x00000000


	//----- nvinfo : EIATTR_MIN_STACK_SIZE
	.align		4
.L_1331:
        /*1e3c*/ 	.byte	0x04, 0x12
        /*1e3e*/ 	.short	(.L_1333 - .L_1332)
	.align		4
.L_1332:
        /*1e40*/ 	.word	index@(_ZN2at6native27unrolled_elementwise_kernelIZZZNS0_16ceil_kernel_cudaERNS_18TensorIteratorBaseEENKUlvE_clEvENKUlvE0_clEvEUlfE_St5arrayIPcLm2EELi4E23TrivialOffsetCalculatorILi1EjESB_NS0_6memory12LoadWithCastILi1EEENSC_13StoreWithCastILi1EEEEEviT_T0_T2_T3_T4_T5_)
        /*1e44*/ 	.word	0x00000000


	//----- nvinfo : EIATTR_MIN_STACK_SIZE
	.align		4
.L_1333:
        /*1e48*/ 	.byte	0x04, 0x12
        /*1e4a*/ 	.short	(.L_1335 - .L_1334)
	.align		4
.L_1334:
        /*1e4c*/ 	.word	index@(_ZN2at6native18elementwise_kernelILi128ELi2EZNS0_22gpu_kernel_impl_nocastIZZZNS0_16ceil_kernel_cudaERNS_18TensorIteratorBaseEENKUlvE_clEvENKUlvE0_clEvEUlfE_EEvS4_RKT_EUliE_EEviT1_)
        /*1e50*/ 	.word	0x00000000


	//----- nvinfo : EIATTR_MIN_STACK_SIZE
	.align		4
.L_1335:
        /*1e54*/ 	.byte	0x04, 0x12
        /*1e56*/ 	.short	(.L_1337 - .L_1336)
	.align		4
.L_1336:
        /*1e58*/ 	.word	index@(_ZN2at6native27unrolled_elementwise_kernelIZZZNS0_16ceil_kernel_cudaERNS_18TensorIteratorBaseEENKUlvE_clEvENKUlvE0_clEvEUlfE_St5arrayIPcLm2EELi4E23TrivialOffsetCalculatorILi1EjESB_NS0_6memory15LoadWithoutCastENSC_16StoreWithoutCastEEEviT_T0_T2_T3_T4_T5_)
        /*1e5c*/ 	.word	0x00000000


	//----- nvinfo : EIATTR_MIN_STACK_SIZE
	.align		4
.L_1337:
        /*1e60*/ 	.byte	0x04, 0x12
        /*1e62*/ 	.short	(.L_1339 - .L_1338)
	.align		4
.L_1338:
        /*1e64*/ 	.word	index@(_ZN2at6native29vectorized_elementwise_kernelILi2EZZZNS0_16ceil_kernel_cudaERNS_18TensorIteratorBaseEENKUlvE_clEvENKUlvE0_clEvEUlfE_St5arrayIPcLm2EEEEviT0_T1_)
        /*1e68*/ 	.word	0x00000000


	//----- nvinfo : EIATTR_MIN_STACK_SIZE
	.align		4
.L_1339:
        /*1e6c*/ 	.byte	0x04, 0x12
        /*1e6e*/ 	.short	(.L_1341 - .L_1340)
	.align		4
.L_1340:
        /*1e70*/ 	.word	index@(_ZN2at6native29vectorized_elementwise_kernelILi4EZZZNS0_16ceil_kernel_cudaERNS_18TensorIteratorBaseEENKUlvE_clEvENKUlvE0_clEvEUlfE_St5arrayIPcLm2EEEEviT0_T1_)
        /*1e74*/ 	.word	0x00000000


	//----- nvinfo : EIATTR_MIN_STACK_SIZE
	.align		4
.L_1341:
        /*1e78*/ 	.byte	0x04, 0x12
        /*1e7a*/ 	.short	(.L_1343 - .L_1342)
	.align		4
.L_1342:
        /*1e7c*/ 	.word	index@(_ZN2at6native29vectorized_elementwise_kernelILi8EZZZNS0_16ceil_kernel_cudaERNS_18TensorIteratorBaseEENKUlvE_clEvENKUlvE0_clEvEUlfE_St5arrayIPcLm2EEEEviT0_T1_)
        /*1e80*/ 	.word	0x00000000


	//----- nvinfo : EIATTR_MIN_STACK_SIZE
	.align		4
.L_1343:
        /*1e84*/ 	.byte	0x04, 0x12
        /*1e86*/ 	.short	(.L_1345 - .L_1344)
	.align		4
.L_1344:
        /*1e88*/ 	.word	index@(_ZN2at6native18elementwise_kernelILi128ELi4EZNS0_15gpu_kernel_implIZZZNS0_16ceil_kernel_cudaERNS_18TensorIteratorBaseEENKUlvE_clEvENKUlvE_clEvEUldE_EEvS4_RKT_EUliE_EEviT1_)
        /*1e8c*/ 	.word	0x00000000


	//----- nvinfo : EIATTR_MIN_STACK_SIZE
	.align		4
.L_1345:
        /*1e90*/ 	.byte	0x04, 0x12
        /*1e92*/ 	.short	(.L_1347 - .L_1346)
	.align		4
.L_1346:
        /*1e94*/ 	.word	index@(_ZN2at6native27unrolled_elementwise_kernelIZZZNS0_16ceil_kernel_cudaERNS_18TensorIteratorBaseEENKUlvE_clEvENKUlvE_clEvEUldE_St5arrayIPcLm2EELi4E23TrivialOffsetCalculatorILi1EjESB_NS0_6memory12LoadWithCastILi1EEENSC_13StoreWithCastILi1EEEEEviT_T0_T2_T3_T4_T5_)
        /*1e98*/ 	.word	0x00000000


	//----- nvinfo : EIATTR_MIN_STACK_SIZE
	.align		4
.L_1347:
        /*1e9c*/ 	.byte	0x04, 0x12
        /*1e9e*/ 	.short	(.L_1349 - .L_1348)
	.align		4
.L_1348:
        /*1ea0*/ 	.word	index@(_ZN2at6native18elementwise_kernelILi128ELi2EZNS0_22gpu_kernel_impl_nocastIZZZNS0_16ceil_kernel_cudaERNS_18TensorIteratorBaseEENKUlvE_clEvENKUlvE_clEvEUldE_EEvS4_RKT_EUliE_EEviT1_)
        /*1ea4*/ 	.word	0x00000000


	//----- nvinfo : EIATTR_MIN_STACK_SIZE
	.align		4
.L_1349:
        /*1ea8*/ 	.byte	0x04, 0x12
        /*1eaa*/ 	.short	(.L_1351 - .L_1350)
	.align		4
.L_1350:
        /*1eac*/ 	.word	index@(_ZN2at6native27unrolled_elementwise_kernelIZZZNS0_16ceil_kernel_cudaERNS_18TensorIteratorBaseEENKUlvE_clEvENKUlvE_clEvEUldE_St5arrayIPcLm2EELi4E23TrivialOffsetCalculatorILi1EjESB_NS0_6memory15LoadWithoutCastENSC_16StoreWithoutCastEEEviT_T0_T2_T3_T4_T5_)
        /*1eb0*/ 	.word	0x00000000


	//----- nvinfo : EIATTR_MIN_STACK_SIZE
	.align		4
.L_1351:
        /*1eb4*/ 	.byte	0x04, 0x12
        /*1eb6*/ 	.short	(.L_1353 - .L_1352)
	.align		4
.L_1352:
        /*1eb8*/ 	.word	index@(_ZN2at6native29vectorized_elementwise_kernelILi2EZZZNS0_16ceil_kernel_cudaERNS_18TensorIteratorBaseEENKUlvE_clEvENKUlvE_clEvEUldE_St5arrayIPcLm2EEEEviT0_T1_)
        /*1ebc*/ 	.word	0x00000000


	//----- nvinfo : EIATTR_MIN_STACK_SIZE
	.align		4
.L_1353:
        /*1ec0*/ 	.byte	0x04, 0x12
        /*1ec2*/ 	.short	(.L_1355 - .L_1354)
	.align		4
.L_1354:
        /*1ec4*/ 	.word	index@(_ZN2at6native29vectorized_elementwise_kernelILi4EZZZNS0_16ceil_kernel_cudaERNS_18TensorIteratorBaseEENKUlvE_clEvENKUlvE_clEvEUldE_St5arrayIPcLm2EEEEviT0_T1_)
        /*1ec8*/ 	.word	0x00000000


	//----- nvinfo : EIATTR_MIN_STACK_SIZE
	.align		4
.L_1355:
        /*1ecc*/ 	.byte	0x04, 0x12
        /*1ece*/ 	.short	(.L_1357 - .L_1356)
	.align		4
.L_1356:
        /*1ed0*/ 	.word	index@(_ZN2at6native29vectorized_elementwise_kernelILi8EZZZNS0_16ceil_kernel_cudaERNS_18TensorIteratorBaseEENKUlvE_clEvENKUlvE_clEvEUldE_St5arrayIPcLm2EEEEviT0_T1_)
        /*1ed4*/ 	.word	0x00000000
.L_1357:


//--------------------- .nv.compat                --------------------------
	.section	.nv.compat,"",@"SHT_CUDA_COMPAT_INFO"
	.align	4
        /*0000*/ 	.byte	0x02, 0x09, 0x01, 0x00, 0x02, 0x02, 0x01, 0x00, 0x02, 0x05, 0x05, 0x00, 0x03, 0x07, 0x01, 0x01
        /*0010*/ 	.byte	0x02, 0x03, 0x00, 0x00, 0x02, 0x06, 0x01, 0x00, 0x04, 0x0b, 0x08, 0x00, 0x01, 0x00, 0x00, 0x00
        /*0020*/ 	.byte	0x00, 0x00, 0x00, 0x00


//--------------------- .nv.info._ZN2at6native18elementwise_kernelILi128ELi4EZNS0_15gpu_kernel_implIZZZNS0_17trunc_kernel_cudaERNS_18TensorIteratorBaseEENKUlvE_clEvENKUlvE2_clEvEUlN3c108BFloat16EE_EEvS4_RKT_EUliE_EEviT1_ --------------------------
	.section	.nv.info._ZN2at6native18elementwise_kernelILi128ELi4EZNS0_15gpu_kernel_implIZZZNS0_17trunc_kernel_cudaERNS_18TensorIteratorBaseEENKUlvE_clEvENKUlvE2_clEvEUlN3c108BFloat16EE_EEvS4_RKT_EUliE_EEviT1_,"",@"SHT_CUDA_INFO"
	.sectionflags	@""
	.align	4


	//----- nvinfo : EIATTR_CUDA_API_VERSION
	.align		4
        /*0000*/ 	.byte	0x04, 0x37
        /*0002*/ 	.short	(.L_1359 - .L_1358)
.L_1358:
        /*0004*/ 	.word	0x00000082


	//----- nvinfo : EIATTR_KPARAM_INFO
	.align		4
.L_1359:
        /*0008*/ 	.byte	0x04, 0x17
        /*000a*/ 	.short	(.L_1361 - .L_1360)
.L_1360:
        /*000c*/ 	.word	0x00000000
        /*0010*/ 	.short	0x0001
        /*0012*/ 	.short	0x0008
        /*0014*/ 	.byte	0x00, 0xf0, 0x61, 0x08


	//----- nvinfo : EIATTR_KPARAM_INFO
	.align		4
.L_1361:
        /*0018*/ 	.byte	0x04, 0x17
        /*001a*/ 	.short	(.L_1363 - .L_1362)
.L_1362:
        /*001c*/ 	.word	0x00000000
        /*0020*/ 	.short	0x0000
        /*0022*/ 	.short	0x0000
        /*0024*/ 	.byte	0x00, 0xf0, 0x11, 0x00


	//----- nvinfo : EIATTR_SPARSE_MMA_MASK
	.align		4
.L_1363:
        /*0028*/ 	.byte	0x03, 0x50
        /*002a*/ 	.short	0x0000


	//----- nvinfo : EIATTR_MAXREG_COUNT
	.align		4
        /*002c*/ 	.byte	0x03, 0x1b
        /*002e*/ 	.short	0x0080


	//----- nvinfo : EIATTR_EXTERNS
	.align		4
        /*0030*/ 	.byte	0x04, 0x0f
        /*0032*/ 	.short	(.L_1365 - .L_1364)


	//   ....[0]....
	.align		4
.L_1364:
        /*0034*/ 	.word	index@(__assertfail)


	//----- nvinfo : EIATTR_MERCURY_ISA_VERSION
	.align		4
.L_1365:
        /*0038*/ 	.byte	0x03, 0x5f
        /*003a*/ 	.short	0x0101


	//----- nvinfo : EIATTR_VRC_CTA_INIT_COUNT
	.align		4
        /*003c*/ 	.byte	0x02, 0x4a
	.zero		1
	.zero		1


	//----- nvinfo : EIATTR_SYSCALL_OFFSETS
	.align		4
        /*0040*/ 	.byte	0x04, 0x46
        /*0042*/ 	.short	(.L_1367 - .L_1366)


	//   ....[0]....
.L_1366:
        /*0044*/ 	.word	0x00002210


	//   ....[1]....
        /*0048*/ 	.word	0x00003120


	//   ....[2]....
        /*004c*/ 	.word	0x000054d0


	//   ....[3]....
        /*0050*/ 	.word	0x00006230


	//   ....[4]....
        /*0054*/ 	.word	0x000086d0


	//   ....[5]....
        /*0058*/ 	.word	0x00009430


	//   ....[6]....
        /*005c*/ 	.word	0x0000b8e0


	//   ....[7]....
        /*0060*/ 	.word	0x0000c610


	//----- nvinfo : EIATTR_EXIT_INSTR_OFFSETS
	.align		4
.L_1367:
        /*0064*/ 	.byte	0x04, 0x1c
        /*0066*/ 	.short	(.L_1369 - .L_1368)


	//   ....[0]....
.L_1368:
        /*0068*/ 	.word	0x000096f0


	//   ....[1]....
        /*006c*/ 	.word	0x0000ba90


	//   ....[2]....
        /*0070*/ 	.word	0x0000bad0


	//   ....[3]....
        /*0074*/ 	.word	0x0000bb70


	//   ....[4]....
        /*0078*/ 	.word	0x0000bbb0


	//   ....[5]....
        /*007c*/ 	.word	0x0000bbf0


	//   ....[6]....
        /*0080*/ 	.word	0x0000bc80


	//   ....[7]....
        /*0084*/ 	.word	0x0000bcc0


	//   ....[8]....
        /*0088*/ 	.word	0x0000bd60


	//   ....[9]....
        /*008c*/ 	.word	0x0000bdb0


	//   ....[10]....
        /*0090*/ 	.word	0x0000be00


	//   ....[11]....
        /*0094*/ 	.word	0x0000bee0


	//   ....[12]....
        /*0098*/ 	.word	0x0000c050


	//   ....[13]....
        /*009c*/ 	.word	0x0000c1c0


	//   ....[14]....
        /*00a0*/ 	.word	0x0000c320


	//   ....[15]....
        /*00a4*/ 	.word	0x0000c360


	//   ....[16]....
        /*00a8*/ 	.word	0x0000c3a0


	//   ....[17]....
        /*00ac*/ 	.word	0x0000c450


	//   ....[18]....
        /*00b0*/ 	.word	0x0000c4b0


	//   ....[19]....
        /*00b4*/ 	.word	0x0000c620


	//   ....[20]....
        /*00b8*/ 	.word	0x0000c730


	//   ....[21]....
        /*00bc*/ 	.word	0x0000c870


	//   ....[22]....
        /*00c0*/ 	.word	0x0000c890


	//----- nvinfo : EIATTR_MAX_THREADS
	.align		4
.L_1369:
        /*00c4*/ 	.byte	0x04, 0x05
        /*00c6*/ 	.short	(.L_1371 - .L_1370)
.L_1370:
        /*00c8*/ 	.word	0x00000080
        /*00cc*/ 	.word	0x00000001
        /*00d0*/ 	.word	0x00000001


	//----- nvinfo : EIATTR_CRS_STACK_SIZE
	.align		4
.L_1371:
        /*00d4*/ 	.byte	0x04, 0x1e
        /*00d6*/ 	.short	(.L_1373 - .L_1372)
.L_1372:
        /*00d8*/ 	.word	0x00000000


	//----- nvinfo : EIATTR_CBANK_PARAM_SIZE
	.align		4
.L_1373:
        /*00dc*/ 	.byte	0x03, 0x19
        /*00de*/ 	.short	0x0220


	//----- nvinfo : EIATTR_PARAM_CBANK
	.align		4
        /*00e0*/ 	.byte	0x04, 0x0a
        /*00e2*/ 	.short	(.L_1375 - .L_1374)
	.align		4
.L_1374:
        /*00e4*/ 	.word	index@(.nv.constant0._ZN2at6native18elementwise_kernelILi128ELi4EZNS0_15gpu_kernel_implIZZZNS0_17trunc_kernel_cudaERNS_18TensorIteratorBaseEENKUlvE_clEvENKUlvE2_clEvEUlN3c108BFloat16EE_EEvS4_RKT_EUliE_EEviT1_)
        /*00e8*/ 	.short	0x0380
        /*00ea*/ 	.short	0x0220


	//----- nvinfo : EIATTR_SW_WAR
	.align		4
.L_1375:
        /*00ec*/ 	.byte	0x04, 0x36
        /*00ee*/ 	.short	(.L_1377 - .L_1376)
.L_1376:
        /*00f0*/ 	.word	0x00000008
.L_1377:


//--------------------- .nv.info._ZN2at6native27unrolled_elementwise_kernelIZZZNS0_17trunc_kernel_cudaERNS_18TensorIteratorBaseEENKUlvE_clEvENKUlvE2_clEvEUlN3c108BFloat16EE_St5arrayIPcLm2EELi4E23TrivialOffsetCalculatorILi1EjESD_NS0_6memory12LoadWithCastILi1EEENSE_13StoreWithCastILi1EEEEEviT_T0_T2_T3_T4_T5_ --------------------------
	.section	.nv.info._ZN2at6native27unrolled_elementwise_kernelIZZZNS0_17trunc_kernel_cudaERNS_18TensorIteratorBaseEENKUlvE_clEvENKUlvE2_clEvEUlN3c108BFloat16EE_St5arrayIPcLm2EELi4E23TrivialOffsetCalculatorILi1EjESD_NS0_6memory12LoadWithCastILi1EEENSE_13StoreWithCastILi1EEEEEviT_T0_T2_T3_T4_T5_,"",@"SHT_CUDA_INFO"
	.sectionflags	@""
	.align	4


	//----- nvinfo : EIATTR_CUDA_API_VERSION
	.align		4
        /*0000*/ 	.byte	0x04, 0x37
        /*0002*/ 	.short	(.L_1379 - .L_1378)
.L_1378:
        /*0004*/ 	.word	0x00000082


	//----- nvinfo : EIATTR_KPARAM_INFO
	.align		4
.L_1379:
        /*0008*/ 	.byte	0x04, 0x17
        /*000a*/ 	.short	(.L_1381 - .L_1380)
.L_1380:
        /*000c*/ 	.word	0x00000000
        /*0010*/ 	.short	0x0006
        /*0012*/ 	.short	0x0024
        /*0014*/ 	.byte	0x00, 0xf0, 0x21, 0x00


	//----- nvinfo : EIATTR_KPARAM_INFO
	.align		4
.L_1381:
        /*0018*/ 	.byte	0x04, 0x17
        /*001a*/ 	.short	(.L_1383 - .L_1382)
.L_1382:
        /*001c*/ 	.word	0x00000000
        /*0020*/ 	.short	0x0005
        /*0022*/ 	.short	0x001c
        /*0024*/ 	.byte	0x00, 0xf0, 0x21, 0x00


	//----- nvinfo : EIATTR_KPARAM_INFO
	.align		4
.L_1383:
        /*0028*/ 	.byte	0x04, 0x17
        /*002a*/ 	.short	(.L_1385 - .L_1384)
.L_1384:
        /*002c*/ 	.word	0x00000000
        /*0030*/ 	.short	0x0004
        /*0032*/ 	.short	0x0019
        /*0034*/ 	.byte	0x00, 0xf0, 0x05, 0x00


	//----- nvinfo : EIATTR_KPARAM_INFO
	.align		4
.L_1385:
        /*0038*/ 	.byte	0x04, 0x17
        /*003a*/ 	.short	(.L_1387 - .L_1386)
.L_1386:
        /*003c*/ 	.word	0x00000000
        /*0040*/ 	.short	0x0003
        /*0042*/ 	.short	0x0018
        /*0044*/ 	.byte	0x00, 0xf0, 0x05, 0x00


	//----- nvinfo : EIATTR_KPARAM_INFO
	.align		4
.L_1387:
        /*0048*/ 	.byte	0x04, 0x17
        /*004a*/ 	.short	(.L_1389 - .L_1388)
.L_1388:
        /*004c*/ 	.word	0x00000000
        /*0050*/ 	.short	0x0002
        /*0052*/ 	.short	0x0008
        /*0054*/ 	.byte	0x00, 0xf0, 0x41, 0x00


	//----- nvinfo : EIATTR_KPARAM_INFO
	.align		4
.L_1389:
        /*0058*/ 	.byte	0x04, 0x17
        /*005a*/ 	.short	(.L_1391 - .L_1390)
.L_1390:
        /*005c*/ 	.word	0x00000000
        /*0060*/ 	.short	0x0001
        /*0062*/ 	.short	0x0004
        /*0064*/ 	.byte	0x00, 0xf0, 0x05, 0x00


	//----- nvinfo : EIATTR_KPARAM_INFO
	.align		4
.L_1391:
        /*0068*/ 	.byte	0x04, 0x17
        /*006a*/ 	.short	(.L_1393 - .L_1392)
.L_1392:
        /*006c*/ 	.word	0x00000000
        /*0070*/ 	.short	0x0000
        /*0072*/ 	.short	0x0000
        /*0074*/ 	.byte	0x00, 0xf0, 0x11, 0x00


	//----- nvinfo : EIATTR_SPARSE_MMA_MASK
	.align		4
.L_1393:
        /*0078*/ 	.byte	0x03, 0x50
        /*007a*/ 	.short	0x0000


	//----- nvinfo : EIATTR_MAXREG_COUNT
	.align		4
        /*007c*/ 	.byte	0x03, 0x1b
        /*007e*/ 	.short	0x00ff


	//----- nvinfo : EIATTR_EXTERNS
	.align		4
        /*0080*/ 	.byte	0x04, 0x0f
        /*0082*/ 	.short	(.L_1395 - .L_1394)


	//   ....[0]....
	.align		4
.L_1394:
        /*0084*/ 	.word	index@(__assertfail)


	//----- nvinfo : EIATTR_MERCURY_ISA_VERSION
	.align		4
.L_1395:
        /*0088*/ 	.byte	0x03, 0x5f
        /*008a*/ 	.short	0x0101


	//----- nvinfo : EIATTR_VRC_CTA_INIT_COUNT
	.align		4
        /*008c*/ 	.byte	0x02, 0x4a
	.zero		1
	.zero		1


	//----- nvinfo : EIATTR_SYSCALL_OFFSETS
	.align		4
        /*0090*/ 	.byte	0x04, 0x46
        /*0092*/ 	.short	(.L_1397 - .L_1396)


	//   ....[0]....
.L_1396:
        /*0094*/ 	.word	0x00001000


	//   ....[1]....
        /*0098*/ 	.word	0x000021e0


	//   ....[2]....
        /*009c*/ 	.word	0x00003300


	//   ....[3]....
        /*00a0*/ 	.word	0x00004330


	//   ....[4]....
        /*00a4*/ 	.word	0x00005430


	//   ....[5]....
        /*00a8*/ 	.word	0x00006310


	//   ....[6]....
        /*00ac*/ 	.word	0x00007290


	//   ....[7]....
        /*00b0*/ 	.word	0x00008210


	//----- nvinfo : EIATTR_EXIT_INSTR_OFFSETS
	.align		4
.L_1397:
        /*00b4*/ 	.byte	0x04, 0x1c
        /*00b6*/ 	.short	(.L_1399 - .L_1398)


	//   ....[0]....
.L_1398:
        /*00b8*/ 	.word	0x00007540


	//   ....[1]....
        /*00bc*/ 	.word	0x00007690


	//   ....[2]....
        /*00c0*/ 	.word	0x000076d0


	//   ....[3]....
        /*00c4*/ 	.word	0x00007770


	//   ....[4]....
        /*00c8*/ 	.word	0x000077b0


	//   ....[5]....
        /*00cc*/ 	.word	0x000077f0


	//   ....[6]....
        /*00d0*/ 	.word	0x00007880


	//   ....[7]....
        /*00d4*/ 	.word	0x000078c0


	//   ....[8]....
        /*00d8*/ 	.word	0x00007960


	//   ....[9]....
        /*00dc*/ 	.word	0x000079b0


	//   ....[10]....
        /*00e0*/ 	.word	0x00007a00


	//   ....[11]....
        /*00e4*/ 	.word	0x00007ae0


	//   ....[12]....
        /*00e8*/ 	.word	0x00007c50


	//   ....[13]....
        /*00ec*/ 	.word	0x00007dc0


	//   ....[14]....
        /*00f0*/ 	.word	0x00007f20


	//   ....[15]....
        /*00f4*/ 	.word	0x00007f60


	//   ....[16]....
        /*00f8*/ 	.word	0x00007fa0


	//   ....[17]....
        /*00fc*/ 	.word	0x00008050


	//   ....[18]....
        /*0100*/ 	.word	0x000080b0


	//   ....[19]....
        /*0104*/ 	.word	0x00008220


	//   ....[20]....
        /*0108*/ 	.word	0x00008330


	//   ....[21]....
        /*010c*/ 	.word	0x00008470


	//   ....[22]....
        /*0110*/ 	.word	0x00008490


	//----- nvinfo : EIATTR_MAX_THREADS
	.align		4
.L_1399:
        /*0114*/ 	.byte	0x04, 0x05
        /*0116*/ 	.short	(.L_1401 - .L_1400)
.L_1400:
        /*0118*/ 	.word	0x00000080
        /*011c*/ 	.word	0x00000001
        /*0120*/ 	.word	0x00000001


	//----- nvinfo : EIATTR_CRS_STACK_SIZE
	.align		4
.L_1401:
        /*0124*/ 	.byte	0x04, 0x1e
        /*0126*/ 	.short	(.L_1403 - .L_1402)
.L_1402:
        /*0128*/ 	.word	0x00000000


	//----- nvinfo : EIATTR_CBANK_PARAM_SIZE
	.align		4
.L_1403:
        /*012c*/ 	.byte	0x03, 0x19
        /*012e*/ 	.short	0x002c


	//----- nvinfo : EIATTR_PARAM_CBANK
	.align		4
        /*0130*/ 	.byte	0x04, 0x0a
        /*0132*/ 	.short	(.L_1405 - .L_1404)
	.align		4
.L_1404:
        /*0134*/ 	.word	index@(.nv.constant0._ZN2at6native27unrolled_elementwise_kernelIZZZNS0_17trunc_kernel_cudaERNS_18TensorIteratorBaseEENKUlvE_clEvENKUlvE2_clEvEUlN3c108BFloat16EE_St5arrayIPcLm2EELi4E23TrivialOffsetCalculatorILi1EjESD_NS0_6memory12LoadWithCastILi1EEENSE_13StoreWithCastILi1EEEEEviT_T0_T2_T3_T4_T5_)
        /*0138*/ 	.short	0x0380
        /*013a*/ 	.short	0x002c


	//----- nvinfo : EIATTR_SW_WAR
	.align		4
.L_1405:
        /*013c*/ 	.byte	0x04, 0x36
        /*013e*/ 	.short	(.L_1407 - .L_1406)
.L_1406:
        /*0140*/ 	.word	0x00000008
.L_1407:


//--------------------- .nv.info._ZN2at6native18elementwise_kernelILi128ELi4EZNS0_22gpu_kernel_impl_nocastIZZZNS0_17trunc_kernel_cudaERNS_18TensorIteratorBaseEENKUlvE_clEvENKUlvE2_clEvEUlN3c108BFloat16EE_EEvS4_RKT_EUliE_EEviT1_ --------------------------
	.section	.nv.info._ZN2at6native18elementwise_kernelILi128ELi4EZNS0_22gpu_kernel_impl_nocastIZZZNS0_17trunc_kernel_cudaERNS_18TensorIteratorBaseEENKUlvE_clEvENKUlvE2_clEvEUlN3c108BFloat16EE_EEvS4_RKT_EUliE_EEviT1_,"",@"SHT_CUDA_INFO"
	.sectionflags	@""
	.align	4


	//----- nvinfo : EIATTR_CUDA_API_VERSION
	.align		4
        /*0000*/ 	.byte	0x04, 0x37
        /*0002*/ 	.short	(.L_1409 - .L_1408)
.L_1408:
        /*0004*/ 	.word	0x00000082


	//----- nvinfo : EIATTR_KPARAM_INFO
	.align		4
.L_1409:
        /*0008*/ 	.byte	0x04, 0x17
        /*000a*/ 	.short	(.L_1411 - .L_1410)
.L_1410:
        /*000c*/ 	.word	0x00000000
        /*0010*/ 	.short	0x0001
        /*0012*/ 	.short	0x0008
        /*0014*/ 	.byte	0x00, 0xf0, 0x61, 0x08


	//----- nvinfo : EIATTR_KPARAM_INFO
	.align		4
.L_1411:
        /*0018*/ 	.byte	0x04, 0x17
        /*001a*/ 	.short	(.L_1413 - .L_1412)
.L_1412:
        /*001c*/ 	.word	0x00000000
        /*0020*/ 	.short	0x0000
        /*0022*/ 	.short	0x0000
        /*0024*/ 	.byte	0x00, 0xf0, 0x11, 0x00


	//----- nvinfo : EIATTR_SPARSE_MMA_MASK
	.align		4
.L_1413:
        /*0028*/ 	.byte	0x03, 0x50
        /*002a*/ 	.short	0x0000


	//----- nvinfo : EIATTR_MAXREG_COUNT
	.align		4
        /*002c*/ 	.byte	0x03, 0x1b
        /*002e*/ 	.short	0x0080


	//----- nvinfo : EIATTR_MERCURY_ISA_VERSION
	.align		4
        /*0030*/ 	.byte	0x03, 0x5f
        /*0032*/ 	.short	0x0101


	//----- nvinfo : EIATTR_VRC_CTA_INIT_COUNT
	.align		4
        /*0034*/ 	.byte	0x02, 0x4a
	.zero		1
	.zero		1


	//----- nvinfo : EIATTR_EXIT_INSTR_OFFSETS
	.align		4
        /*0038*/ 	.byte	0x04, 0x1c
        /*003a*/ 	.short	(.L_1415 - .L_1414)


	//   ....[0]....
.L_1414:
        /*003c*/ 	.word	0x00000300


	//   ....[1]....
        /*0040*/ 	.word	0x00000380


	//   ....[2]....
        /*0044*/ 	.word	0x00003ea0


	//   ....[3]....
        /*0048*/ 	.word	0x000051f0


	//----- nvinfo : EIATTR_MAX_THREADS
	.align		4
.L_1415:
        /*004c*/ 	.byte	0x04, 0x05
        /*004e*/ 	.short	(.L_1417 - .L_1416)
.L_1416:
        /*0050*/ 	.word	0x00000080
        /*0054*/ 	.word	0x00000001
        /*0058*/ 	.word	0x00000001


	//----- nvinfo : EIATTR_CRS_STACK_SIZE
	.align		4
.L_1417:
        /*005c*/ 	.byte	0x04, 0x1e
        /*005e*/ 	.short	(.L_1419 - .L_1418)
.L_1418:
        /*0060*/ 	.word	0x00000000


	//----- nvinfo : EIATTR_CBANK_PARAM_SIZE
	.align		4
.L_1419:
        /*0064*/ 	.byte	0x03, 0x19
        /*0066*/ 	.short	0x0220


	//----- nvinfo : EIATTR_PARAM_CBANK
	.align		4
        /*0068*/ 	.byte	0x04, 0x0a
        /*006a*/ 	.short	(.L_1421 - .L_1420)
	.align		4
.L_1420:
        /*006c*/ 	.word	index@(.nv.constant0._ZN2at6native18elementwise_kernelILi128ELi4EZNS0_22gpu_kernel_impl_nocastIZZZNS0_17trunc_kernel_cudaERNS_18TensorIteratorBaseEENKUlvE_clEvENKUlvE2_clEvEUlN3c108BFloat16EE_EEvS4_RKT_EUliE_EEviT1_)
        /*0070*/ 	.short	0x0380
        /*0072*/ 	.short	0x0220


	//----- nvinfo : EIATTR_SW_WAR
	.align		4
.L_1421:
        /*0074*/ 	.byte	0x04, 0x36
        /*0076*/ 	.short	(.L_1423 - .L_1422)
.L_1422:
        /*0078*/ 	.word	0x00000008
.L_1423:


//--------------------- .nv.info._ZN2at6native27unrolled_elementwise_kernelIZZZNS0_17trunc_kernel_cudaERNS_18TensorIteratorBaseEENKUlvE_clEvENKUlvE2_clEvEUlN3c108BFloat16EE_St5arrayIPcLm2EELi4E23TrivialOffsetCalculatorILi1EjESD_NS0_6memory15LoadWithoutCastENSE_16StoreWithoutCastEEEviT_T0_T2_T3_T4_T5_ --------------------------
	.section	.nv.info._ZN2at6native27unrolled_elementwise_kernelIZZZNS0_17trunc_kernel_cudaERNS_18TensorIteratorBaseEENKUlvE_clEvENKUlvE2_clEvEUlN3c108BFloat16EE_St5arrayIPcLm2EELi4E23TrivialOffsetCalculatorILi1EjESD_NS0_6memory15LoadWithoutCastENSE_16StoreWithoutCastEEEviT_T0_T2_T3_T4_T5_,"",@"SHT_CUDA_INFO"
	.sectionflags	@""
	.align	4


	//----- nvinfo : EIATTR_CUDA_API_VERSION
	.align		4
        /*0000*/ 	.byte	0x04, 0x37
        /*0002*/ 	.short	(.L_1425 - .L_1424)
.L_1424:
        /*0004*/ 	.word	0x00000082


	//----- nvinfo : EIATTR_KPARAM_INFO
	.align		4
.L_1425:
        /*0008*/ 	.byte	0x04, 0x17
        /*000a*/ 	.short	(.L_1427 - .L_1426)
.L_1426:
        /*000c*/ 	.word	0x00000000
        /*0010*/ 	.short	0x0006
        /*0012*/ 	.short	0x001b
        /*0014*/ 	.byte	0x00, 0xf0, 0x05, 0x00


	//----- nvinfo : EIATTR_KPARAM_INFO
	.align		4
.L_1427:
        /*0018*/ 	.byte	0x04, 0x17
        /*001a*/ 	.short	(.L_1429 - .L_1428)
.L_1428:
        /*001c*/ 	.word	0x00000000
        /*0020*/ 	.short	0x0005
        /*0022*/ 	.short	0x001a
        /*0024*/ 	.byte	0x00, 0xf0, 0x05, 0x00


	//----- nvinfo : EIATTR_KPARAM_INFO
	.align		4
.L_1429:
        /*0028*/ 	.byte	0x04, 0x17
        /*002a*/ 	.short	(.L_1431 - .L_1430)
.L_1430:
        /*002c*/ 	.word	0x00000000
        /*0030*/ 	.short	0x0004
        /*0032*/ 	.short	0x0019
        /*0034*/ 	.byte	0x00, 0xf0, 0x05, 0x00


	//----- nvinfo : EIATTR_KPARAM_INFO
	.align		4
.L_1431:
        /*0038*/ 	.byte	0x04, 0x17
        /*003a*/ 	.short	(.L_1433 - .L_1432)
.L_1432:
        /*003c*/ 	.word	0x00000000
        /*0040*/ 	.short	0x0003
        /*0042*/ 	.short	0x0018
        /*0044*/ 	.byte	0x00, 0xf0, 0x05, 0x00


	//----- nvinfo : EIATTR_KPARAM_INFO
	.align		4
.L_1433:
        /*0048*/ 	.byte	0x04, 0x17
        /*004a*/ 	.short	(.L_1435 - .L_1434)
.L_1434:
        /*004c*/ 	.word	0x00000000
        /*0050*/ 	.short	0x0002
        /*0052*/ 	.short	0x0008
        /*0054*/ 	.byte	0x00, 0xf0, 0x41, 0x00


	//----- nvinfo : EIATTR_KPARAM_INFO
	.align		4
.L_1435:
        /*0058*/ 	.byte	0x04, 0x17
        /*005a*/ 	.short	(.L_1437 - .L_1436)
.L_1436:
        /*005c*/ 	.word	0x00000000
        /*0060*/ 	.short	0x0001
        /*0062*/ 	.short	0x0004
        /*0064*/ 	.byte	0x00, 0xf0, 0x05, 0x00


	//----- nvinfo : EIATTR_KPARAM_INFO
	.align		4
.L_1437:
        /*0068*/ 	.byte	0x04, 0x17
        /*006a*/ 	.short	(.L_1439 - .L_1438)
.L_1438:
        /*006c*/ 	.word	0x00000000
        /*0070*/ 	.short	0x0000
        /*0072*/ 	.short	0x0000
        /*0074*/ 	.byte	0x00, 0xf0, 0x11, 0x00


	//----- nvinfo : EIATTR_SPARSE_MMA_MASK
	.align		4
.L_1439:
        /*0078*/ 	.byte	0x03, 0x50
        /*007a*/ 	.short	0x0000


	//----- nvinfo : EIATTR_MAXREG_COUNT
	.align		4
        /*007c*/ 	.byte	0x03, 0x1b
        /*007e*/ 	.short	0x00ff


	//----- nvinfo : EIATTR_MERCURY_ISA_VERSION
	.align		4
        /*0080*/ 	.byte	0x03, 0x5f
        /*0082*/ 	.short	0x0101


	//----- nvinfo : EIATTR_VRC_CTA_INIT_COUNT
	.align		4
        /*0084*/ 	.byte	0x02, 0x4a
	.zero		1
	.zero		1


	//----- nvinfo : EIATTR_EXIT_INSTR_OFFSETS
	.align		4
        /*0088*/ 	.byte	0x04, 0x1c
        /*008a*/ 	.short	(.L_1441 - .L_1440)


	//   ....[0]....
.L_1440:
        /*008c*/ 	.word	0x00000470


	//   ....[1]....
        /*0090*/ 	.word	0x000004f0


	//----- nvinfo : EIATTR_MAX_THREADS
	.align		4
.L_1441:
        /*0094*/ 	.byte	0x04, 0x05
        /*0096*/ 	.short	(.L_1443 - .L_1442)
.L_1442:
        /*0098*/ 	.word	0x00000080
        /*009c*/ 	.word	0x00000001
        /*00a0*/ 	.word	0x00000001


	//----- nvinfo : EIATTR_CRS_STACK_SIZE
	.align		4
.L_1443:
        /*00a4*/ 	.byte	0x04, 0x1e
        /*00a6*/ 	.short	(.L_1445 - .L_1444)
.L_1444:
        /*00a8*/ 	.word	0x00000000


	//----- nvinfo : EIATTR_CBANK_PARAM_SIZE
	.align		4
.L_1445:
        /*00ac*/ 	.byte	0x03, 0x19
        /*00ae*/ 	.short	0x001c


	//----- nvinfo : EIATTR_PARAM_CBANK
	.align		4
        /*00b0*/ 	.byte	0x04, 0x0a
        /*00b2*/ 	.short	(.L_1447 - .L_1446)
	.align		4
.L_1446:
        /*00b4*/ 	.word	index@(.nv.constant0._ZN2at6native27unrolled_elementwise_kernelIZZZNS0_17trunc_kernel_cudaERNS_18TensorIteratorBaseEENKUlvE_clEvENKUlvE2_clEvEUlN3c108BFloat16EE_St5arrayIPcLm2EELi4E23TrivialOffsetCalculatorILi1EjESD_NS0_6memory15LoadWithoutCastENSE_16StoreWithoutCastEEEviT_T0_T2_T3_T4_T5_)
        /*00b8*/ 	.short	0x0380
        /*00ba*/ 	.short	0x001c


	//----- nvinfo : EIATTR_SW_WAR
	.align		4
.L_1447:
        /*00bc*/ 	.byte	0x04, 0x36
        /*00be*/ 	.short	(.L_1449 - .L_1448)
.L_1448:
        /*00c0*/ 	.word	0x00000008
.L_1449:


//--------------------- .nv.info._ZN2at6native29vectorized_elementwise_kernelILi2EZZZNS0_17trunc_kernel_cudaERNS_18TensorIteratorBaseEENKUlvE_clEvENKUlvE2_clEvEUlN3c108BFloat16EE_St5arrayIPcLm2EEEEviT0_T1_ --------------------------
	.section	.nv.info._ZN2at6native29vectorized_elementwise_kernelILi2EZZZNS0_17trunc_kernel_cudaERNS_18TensorIteratorBaseEENKUlvE_clEvENKUlvE2_clEvEUlN3c108BFloat16EE_St5arrayIPcLm2EEEEviT0_T1_,"",@"SHT_CUDA_INFO"
	.sectionflags	@""
	.align	4


	//----- nvinfo : EIATTR_CUDA_API_VERSION
	.align		4
        /*0000*/ 	.byte	0x04, 0x37
        /*0002*/ 	.short	(.L_1451 - .L_1450)
.L_1450:
        /*0004*/ 	.word	0x00000082


	//----- nvinfo : EIATTR_KPARAM_INFO
	.align		4
.L_1451:
        /*0008*/ 	.byte	0x04, 0x17
        /*000a*/ 	.short	(.L_1453 - .L_1452)
.L_1452:
        /*000c*/ 	.word	0x00000000
        /*0010*/ 	.short	0x0002
        /*0012*/ 	.short	0x0008
        /*0014*/ 	.byte	0x00, 0xf0, 0x41, 0x00


	//----- nvinfo : EIATTR_KPARAM_INFO
	.align		4
.L_1453:
        /*0018*/ 	.byte	0x04, 0x17
        /*001a*/ 	.short	(.L_1455 - .L_1454)
.L_1454:
        /*001c*/ 	.word	0x00000000
        /*0020*/ 	.short	0x0001
        /*0022*/ 	.short	0x0004
        /*0024*/ 	.byte	0x00, 0xf0, 0x05, 0x00


	//----- nvinfo : EIATTR_KPARAM_INFO
	.align		4
.L_1455:
        /*0028*/ 	.byte	0x04, 0x17
        /*002a*/ 	.short	(.L_1457 - .L_1456)
.L_1456:
        /*002c*/ 	.word	0x00000000
        /*0030*/ 	.short	0x0000
        /*0032*/ 	.short	0x0000
        /*0034*/ 	.byte	0x00, 0xf0, 0x11, 0x00


	//----- nvinfo : EIATTR_SPARSE_MMA_MASK
	.align		4
.L_1457:
        /*0038*/ 	.byte	0x03, 0x50
        /*003a*/ 	.short	0x0000


	//----- nvinfo : EIATTR_MAXREG_COUNT
	.align		4
        /*003c*/ 	.byte	0x03, 0x1b
        /*003e*/ 	.short	0x00ff


	//----- nvinfo : EIATTR_MERCURY_ISA_VERSION
	.align		4
        /*0040*/ 	.byte	0x03, 0x5f
        /*0042*/ 	.short	0x0101


	//----- nvinfo : EIATTR_VRC_CTA_INIT_COUNT
	.align		4
        /*0044*/ 	.byte	0x02, 0x4a
	.zero		1
	.zero		1


	//----- nvinfo : EIATTR_EXIT_INSTR_OFFSETS
	.align		4
        /*0048*/ 	.byte	0x04, 0x1c
        /*004a*/ 	.short	(.L_1459 - .L_1458)


	//   ....[0]....
.L_1458:
        /*004c*/ 	.word	0x000009d0


	//   ....[1]....
        /*0050*/ 	.word	0x00000a20


	//   ....[2]....
        /*0054*/ 	.word	0x00000ca0


	//----- nvinfo : EIATTR_MAX_THREADS
	.align		4
.L_1459:
        /*0058*/ 	.byte	0x04, 0x05
        /*005a*/ 	.short	(.L_1461 - .L_1460)
.L_1460:
        /*005c*/ 	.word	0x00000080
        /*0060*/ 	.word	0x00000001
        /*0064*/ 	.word	0x00000001


	//----- nvinfo : EIATTR_CRS_STACK_SIZE
	.align		4
.L_1461:
        /*0068*/ 	.byte	0x04, 0x1e
        /*006a*/ 	.short	(.L_1463 - .L_1462)
.L_1462:
        /*006c*/ 	.word	0x00000000


	//----- nvinfo : EIATTR_CBANK_PARAM_SIZE
	.align		4
.L_1463:
        /*0070*/ 	.byte	0x03, 0x19
        /*0072*/ 	.short	0x0018


	//----- nvinfo : EIATTR_PARAM_CBANK
	.align		4
        /*0074*/ 	.byte	0x04, 0x0a
        /*0076*/ 	.short	(.L_1465 - .L_1464)
	.align		4
.L_1464:
        /*0078*/ 	.word	index@(.nv.constant0._ZN2at6native29vectorized_elementwise_kernelILi2EZZZNS0_17trunc_kernel_cudaERNS_18TensorIteratorBaseEENKUlvE_clEvENKUlvE2_clEvEUlN3c108BFloat16EE_St5arrayIPcLm2EEEEviT0_T1_)
        /*007c*/ 	.short	0x0380
        /*007e*/ 	.short	0x0018


	//----- nvinfo : EIATTR_SW_WAR
	.align		4
.L_1465:
        /*0080*/ 	.byte	0x04, 0x36
        /*0082*/ 	.short	(.L_1467 - .L_1466)
.L_1466:
        /*0084*/ 	.word	0x00000008
.L_1467:


//--------------------- .nv.info._ZN2at6native29vectorized_elementwise_kernelILi4EZZZNS0_17trunc_kernel_cudaERNS_18TensorIteratorBaseEENKUlvE_clEvENKUlvE2_clEvEUlN3c108BFloat16EE_St5arrayIPcLm2EEEEviT0_T1_ --------------------------
	.section	.nv.info._ZN2at6native29vectorized_elementwise_kernelILi4EZZZNS0_17trunc_kernel_cudaERNS_18TensorIteratorBaseEENKUlvE_clEvENKUlvE2_clEvEUlN3c108BFloat16EE_St5arrayIPcLm2EEEEviT0_T1_,"",@"SHT_CUDA_INFO"
	.sectionflags	@""
	.align	4


	//----- nvinfo : EIATTR_CUDA_API_VERSION
	.align		4
        /*0000*/ 	.byte	0x04, 0x37
        /*0002*/ 	.short	(.L_1469 - .L_1468)
.L_1468:
        /*0004*/ 	.word	0x00000082


	//----- nvinfo : EIATTR_KPARAM_INFO
	.align		4
.L_1469:
        /*0008*/ 	.byte	0x04, 0x17
        /*000a*/ 	.short	(.L_1471 - .L_1470)
.L_1470:
        /*000c*/ 	.word	0x00000000
        /*0010*/ 	.short	0x0002
        /*0012*/ 	.short	0x0008
        /*0014*/ 	.byte	0x00, 0xf0, 0x41, 0x00


	//----- nvinfo : EIATTR_KPARAM_INFO
	.align		4
.L_1471:
        /*0018*/ 	.byte	0x04, 0x17
        /*001a*/ 	.short	(.L_1473 - .L_1472)
.L_1472:
        /*001c*/ 	.word	0x00000000
        /*0020*/ 	.short	0x0001
        /*0022*/ 	.short	0x0004
        /*0024*/ 	.byte	0x00, 0xf0, 0x05, 0x00


	//----- nvinfo : EIATTR_KPARAM_INFO
	.align		4
.L_1473:
        /*0028*/ 	.byte	0x04, 0x17
        /*002a*/ 	.short	(.L_1475 - .L_1474)
.L_1474:
        /*002c*/ 	.word	0x00000000
        /*0030*/ 	.short	0x0000
        /*0032*/ 	.short	0x0000
        /*0034*/ 	.byte	0x00, 0xf0, 0x11, 0x00


	//----- nvinfo : EIATTR_SPARSE_MMA_MASK
	.align		4
.L_1475:
        /*0038*/ 	.byte	0x03, 0x50
        /*003a*/ 	.short	0x0000


	//----- nvinfo : EIATTR_MAXREG_COUNT
	.align		4
        /*003c*/ 	.byte	0x03, 0x1b
        /*003e*/ 	.short	0x00ff


	//----- nvinfo : EIATTR_MERCURY_ISA_VERSION
	.align		4
        /*0040*/ 	.byte	0x03, 0x5f
        /*0042*/ 	.short	0x0101


	//----- nvinfo : EIATTR_VRC_CTA_INIT_COUNT
	.align		4
        /*0044*/ 	.byte	0x02, 0x4a
	.zero		1
	.zero		1


	//----- nvinfo : EIATTR_EXIT_INSTR_OFFSETS
	.align		4
        /*0048*/ 	.byte	0x04, 0x1c
        /*004a*/ 	.short	(.L_1477 - .L_1476)


	//   ....[0]....
.L_1476:
        /*004c*/ 	.word	0x000009d0


	//   ....[1]....
        /*0050*/ 	.word	0x00000a20


	//   ....[2]....
        /*0054*/ 	.word	0x00000c60


	//----- nvinfo : EIATTR_MAX_THREADS
	.align		4
.L_1477:
        /*0058*/ 	.byte	0x04, 0x05
        /*005a*/ 	.short	(.L_1479 - .L_1478)
.L_1478:
        /*005c*/ 	.word	0x00000080
        /*0060*/ 	.word	0x00000001
        /*0064*/ 	.word	0x00000001


	//----- nvinfo : EIATTR_CRS_STACK_SIZE
	.align		4
.L_1479:
        /*0068*/ 	.byte	0x04, 0x1e
        /*006a*/ 	.short	(.L_1481 - .L_1480)
.L_1480:
        /*006c*/ 	.word	0x00000000


	//----- nvinfo : EIATTR_CBANK_PARAM_SIZE
	.align		4
.L_1481:
        /*0070*/ 	.byte	0x03, 0x19
        /*0072*/ 	.short	0x0018


	//----- nvinfo : EIATTR_PARAM_CBANK
	.align		4
        /*0074*/ 	.byte	0x04, 0x0a
        /*0076*/ 	.short	(.L_1483 - .L_1482)
	.align		4
.L_1482:
        /*0078*/ 	.word	index@(.nv.constant0._ZN2at6native29vectorized_elementwise_kernelILi4EZZZNS0_17trunc_kernel_cudaERNS_18TensorIteratorBaseEENKUlvE_clEvENKUlvE2_clEvEUlN3c108BFloat16EE_St5arrayIPcLm2EEEEviT0_T1_)
        /*007c*/ 	.short	0x0380
        /*007e*/ 	.short	0x0018


	//----- nvinfo : EIATTR_SW_WAR
	.align		4
.L_1483:
        /*0080*/ 	.byte	0x04, 0x36
        /*0082*/ 	.short	(.L_1485 - .L_1484)
.L_1484:
        /*0084*/ 	.word	0x00000008
.L_1485:


//--------------------- .nv.info._ZN2at6native29vectorized_elementwise_kernelILi8EZZZNS0_17trunc_kernel_cudaERNS_18TensorIteratorBaseEENKUlvE_clEvENKUlvE2_clEvEUlN3c108BFloat16EE_St5arrayIPcLm2EEEEviT0_T1_ --------------------------
	.section	.nv.info._ZN2at6native29vectorized_elementwise_kernelILi8EZZZNS0_17trunc_kernel_cudaERNS_18TensorIteratorBaseEENKUlvE_clEvENKUlvE2_clEvEUlN3c108BFloat16EE_St5arrayIPcLm2EEEEviT0_T1_,"",@"SHT_CUDA_INFO"
	.sectionflags	@""
	.align	4


	//----- nvinfo : EIATTR_CUDA_API_VERSION
	.align		4
        /*0000*/ 	.byte	0x04, 0x37
        /*0002*/ 	.short	(.L_1487 - .L_1486)
.L_1486:
        /*0004*/ 	.word	0x00000082


	//----- nvinfo : EIATTR_KPARAM_INFO
	.align		4
.L_1487:
        /*0008*/ 	.byte	0x04, 0x17
        /*000a*/ 	.short	(.L_1489 - .L_1488)
.L_1488:
        /*000c*/ 	.word	0x00000000
        /*0010*/ 	.short	0x0002
        /*0012*/ 	.short	0x0008
        /*0014*/ 	.byte	0x00, 0xf0, 0x41, 0x00


	//----- nvinfo : EIATTR_KPARAM_INFO
	.align		4
.L_1489:
        /*0018*/ 	.byte	0x04, 0x17
        /*001a*/ 	.short	(.L_1491 - .L_1490)
.L_1490:
        /*001c*/ 	.word	0x00000000
        /*0020*/ 	.short	0x0001
        /*0022*/ 	.short	0x0004
        /*0024*/ 	.byte	0x00, 0xf0, 0x05, 0x00


	//----- nvinfo : EIATTR_KPARAM_INFO
	.align		4
.L_1491:
        /*0028*/ 	.byte	0x04, 0x17
        /*002a*/ 	.short	(.L_1493 - .L_1492)
.L_1492:
        /*002c*/ 	.word	0x00000000
        /*0030*/ 	.short	0x0000
        /*0032*/ 	.short	0x0000
        /*0034*/ 	.byte	0x00, 0xf0, 0x11, 0x00


	//----- nvinfo : EIATTR_SPARSE_MMA_MASK
	.align		4
.L_1493:
        /*0038*/ 	.byte	0x03, 0x50
        /*003a*/ 	.short	0x0000


	//----- nvinfo : EIATTR_MAXREG_COUNT
	.align		4
        /*003c*/ 	.byte	0x03, 0x1b
        /*003e*/ 	.short	0x00ff


	//----- nvinfo : EIATTR_MERCURY_ISA_VERSION
	.align		4
        /*0040*/ 	.byte	0x03, 0x5f
        /*0042*/ 	.short	0x0101


	//----- nvinfo : EIATTR_VRC_CTA_INIT_COUNT
	.align		4
        /*0044*/ 	.byte	0x02, 0x4a
	.zero		1
	.zero		1


	//----- nvinfo : EIATTR_EXIT_INSTR_OFFSETS
	.align		4
        /*0048*/ 	.byte	0x04, 0x1c
        /*004a*/ 	.short	(.L_1495 - .L_1494)


	//   ....[0]....
.L_1494:
        /*004c*/ 	.word	0x000009d0


	//   ....[1]....
        /*0050*/ 	.word	0x00000a20


	//   ....[2]....
        /*0054*/ 	.word	0x00000c40


	//----- nvinfo : EIATTR_MAX_THREADS
	.align		4
.L_1495:
        /*0058*/ 	.byte	0x04, 0x05
        /*005a*/ 	.short	(.L_1497 - .L_1496)
.L_1496:
        /*005c*/ 	.word	0x00000080
        /*0060*/ 	.word	0x00000001
        /*0064*/ 	.word	0x00000001


	//----- nvinfo : EIATTR_CRS_STACK_SIZE
	.align		4
.L_1497:
        /*0068*/ 	.byte	0x04, 0x1e
        /*006a*/ 	.short	(.L_1499 - .L_1498)
.L_1498:
        /*006c*/ 	.word	0x00000000


	//----- nvinfo : EIATTR_CBANK_PARAM_SIZE
	.align		4
.L_1499:
        /*0070*/ 	.byte	0x03, 0x19
        /*0072*/ 	.short	0x0018


	//----- nvinfo : EIATTR_PARAM_CBANK
	.align		4
        /*0074*/ 	.byte	0x04, 0x0a
        /*0076*/ 	.short	(.L_1501 - .L_1500)
	.align		4
.L_1500:
        /*0078*/ 	.word	index@(.nv.constant0._ZN2at6native29vectorized_elementwise_kernelILi8EZZZNS0_17trunc_kernel_cudaERNS_18TensorIteratorBaseEENKUlvE_clEvENKUlvE2_clEvEUlN3c108BFloat16EE_St5arrayIPcLm2EEEEviT0_T1_)
        /*007c*/ 	.short	0x0380
        /*007e*/ 	.short	0x0018


	//----- nvinfo : EIATTR_SW_WAR
	.align		4
.L_1501:
        /*0080*/ 	.byte	0x04, 0x36
        /*0082*/ 	.short	(.L_1503 - .L_1502)
.L_1502:
        /*0084*/ 	.word	0x00000008
.L_1503:


//--------------------- .nv.info._ZN2at6native18elementwise_kernelILi128ELi4EZNS0_15gpu_kernel_implIZZZNS0_17trunc_kernel_cudaERNS_18TensorIteratorBaseEENKUlvE_clEvENKUlvE1_clEvEUlN3c104HalfEE_EEvS4_RKT_EUliE_EEviT1_ --------------------------
	.section	.nv.info._ZN2at6native18elementwise_kernelILi128ELi4EZNS0_15gpu_kernel_implIZZZNS0_17trunc_kernel_cudaERNS_18TensorIteratorBaseEENKUlvE_clEvENKUlvE1_clEvEUlN3c104HalfEE_EEvS4_RKT_EUliE_EEviT1_,"",@"SHT_CUDA_INFO"
	.sectionflags	@""
	.align	4


	//----- nvinfo : EIATTR_CUDA_API_VERSION
	.align		4
        /*0000*/ 	.byte	0x04, 0x37
        /*0002*/ 	.short	(.L_1505 - .L_1504)
.L_1504:
        /*0004*/ 	.word	0x00000082


	//----- nvinfo : EIATTR_KPARAM_INFO
	.align		4
.L_1505:
        /*0008*/ 	.byte	0x04, 0x17
        /*000a*/ 	.short	(.L_1507 - .L_1506)
.L_1506:
        /*000c*/ 	.word	0x00000000
        /*0010*/ 	.short	0x0001
        /*0012*/ 	.short	0x0008
        /*0014*/ 	.byte	0x00, 0xf0, 0x61, 0x08


	//----- nvinfo : EIATTR_KPARAM_INFO
	.align		4
.L_1507:
        /*0018*/ 	.byte	0x04, 0x17
        /*001a*/ 	.short	(.L_1509 - .L_1508)
.L_1508:
        /*001c*/ 	.word	0x00000000
        /*0020*/ 	.short	0x0000
        /*0022*/ 	.short	0x0000
        /*0024*/ 	.byte	0x00, 0xf0, 0x11, 0x00


	//----- nvinfo : EIATTR_SPARSE_MMA_MASK
	.align		4
.L_1509:
        /*0028*/ 	.byte	0x03, 0x50
        /*002a*/ 	.short	0x0000


	//----- nvinfo : EIATTR_MAXREG_COUNT
	.align		4
        /*002c*/ 	.byte	0x03, 0x1b
        /*002e*/ 	.short	0x0080


	//----- nvinfo : EIATTR_EXTERNS
	.align		4
        /*0030*/ 	.byte	0x04, 0x0f
        /*0032*/ 	.short	(.L_1511 - .L_1510)


	//   ....[0]....
	.align		4
.L_1510:
        /*0034*/ 	.word	index@(__assertfail)


	//----- nvinfo : EIATTR_MERCURY_ISA_VERSION
	.align		4
.L_1511:
        /*0038*/ 	.byte	0x03, 0x5f
        /*003a*/ 	.short	0x0101


	//----- nvinfo : EIATTR_VRC_CTA_INIT_COUNT
	.align		4
        /*003c*/ 	.byte	0x02, 0x4a
	.zero		1
	.zero		1


	//----- nvinfo : EIATTR_SYSCALL_OFFSETS
	.align		4
        /*0040*/ 	.byte	0x04, 0x46
        /*0042*/ 	.short	(.L_1513 - .L_1512)


	//   ....[0]....
.L_1512:
        /*0044*/ 	.word	0x000021f0


	//   ....[1]....
        /*0048*/ 	.word	0x00003100


	//   ....[2]....
        /*004c*/ 	.word	0x00005490


	//   ....[3]....
        /*0050*/ 	.word	0x000061d0


	//   ....[4]....
        /*0054*/ 	.word	0x00008670


	//   ....[5]....
        /*0058*/ 	.word	0x000093b0


	//   ....[6]....
        /*005c*/ 	.word	0x0000b860


	//   ....[7]....
        /*0060*/ 	.word	0x0000c570


	//----- nvinfo : EIATTR_EXIT_INSTR_OFFSETS
	.align		4
.L_1513:
        /*0064*/ 	.byte	0x04, 0x1c
        /*0066*/ 	.short	(.L_1515 - .L_1514)


	//   ....[0]....
.L_1514:
        /*0068*/ 	.word	0x00009690


	//   ....[1]....
        /*006c*/ 	.word	0x0000ba10


	//   ....[2]....
        /*0070*/ 	.word	0x0000ba50


	//   ....[3]....
        /*0074*/ 	.word	0x0000baf0


	//   ....[4]....
        /*0078*/ 	.word	0x0000bb30


	//   ....[5]....
        /*007c*/ 	.word	0x0000bb70


	//   ....[6]....
        /*0080*/ 	.word	0x0000bc00


	//   ....[7]....
        /*0084*/ 	.word	0x0000bc20


	//   ....[8]....
        /*0088*/ 	.word	0x0000bcc0


	//   ....[9]....
        /*008c*/ 	.word	0x0000bd10


	//   ....[10]....
        /*0090*/ 	.word	0x0000bd60


	//   ....[11]....
        /*0094*/ 	.word	0x0000be40


	//   ....[12]....
        /*0098*/ 	.word	0x0000bfb0


	//   ....[13]....
        /*009c*/ 	.word	0x0000c120


	//   ....[14]....
        /*00a0*/ 	.word	0x0000c280


	//   ....[15]....
        /*00a4*/ 	.word	0x0000c2c0


	//   ....[16]....
        /*00a8*/ 	.word	0x0000c300


	//   ....[17]....
        /*00ac*/ 	.word	0x0000c3b0


	//   ....[18]....
        /*00b0*/ 	.word	0x0000c410


	//   ....[19]....
        /*00b4*/ 	.word	0x0000c580


	//   ....[20]....
        /*00b8*/ 	.word	0x0000c690


	//   ....[21]....
        /*00bc*/ 	.word	0x0000c7d0


	//   ....[22]....
        /*00c0*/ 	.word	0x0000c810


	//----- nvinfo : EIATTR_MAX_THREADS
	.align		4
.L_1515:
        /*00c4*/ 	.byte	0x04, 0x05
        /*00c6*/ 	.short	(.L_1517 - .L_1516)
.L_1516:
        /*00c8*/ 	.word	0x00000080
        /*00cc*/ 	.word	0x00000001
        /*00d0*/ 	.word	0x00000001


	//----- nvinfo : EIATTR_CRS_STACK_SIZE
	.align		4
.L_1517:
        /*00d4*/ 	.byte	0x04, 0x1e
        /*00d6*/ 	.short	(.L_1519 - .L_1518)
.L_1518:
        /*00d8*/ 	.word	0x00000000


	//----- nvinfo : EIATTR_CBANK_PARAM_SIZE
	.align		4
.L_1519:
        /*00dc*/ 	.byte	0x03, 0x19
        /*00de*/ 	.short	0x0220


	//----- nvinfo : EIATTR_PARAM_CBANK
	.align		4
        /*00e0*/ 	.byte	0x04, 0x0a
        /*00e2*/ 	.short	(.L_1521 - .L_1520)
	.align		4
.L_1520:
        /*00e4*/ 	.word	index@(.nv.constant0._ZN2at6native18elementwise_kernelILi128ELi4EZNS0_15gpu_kernel_implIZZZNS0_17trunc_kernel_cudaERNS_18TensorIteratorBaseEENKUlvE_clEvENKUlvE1_clEvEUlN3c104HalfEE_EEvS4_RKT_EUliE_EEviT1_)
        /*00e8*/ 	.short	0x0380
        /*00ea*/ 	.short	0x0220


	//----- nvinfo : EIATTR_SW_WAR
	.align		4
.L_1521:
        /*00ec*/ 	.byte	0x04, 0x36
        /*00ee*/ 	.short	(.L_1523 - .L_1522)
.L_1522:
        /*00f0*/ 	.word	0x00000008
.L_1523:


//--------------------- .nv.info._ZN2at6native27unrolled_elementwise_kernelIZZZNS0_17trunc_kernel_cudaERNS_18TensorIteratorBaseEENKUlvE_clEvENKUlvE1_clEvEUlN3c104HalfEE_St5arrayIPcLm2EELi4E23TrivialOffsetCalculatorILi1EjESD_NS0_6memory12LoadWithCastILi1EEENSE_13StoreWithCastILi1EEEEEviT_T0_T2_T3_T4_T5_ --------------------------
	.section	.nv.info._ZN2at6native27unrolled_elementwise_kernelIZZZNS0_17trunc_kernel_cudaERNS_18TensorIteratorBaseEENKUlvE_clEvENKUlvE1_clEvEUlN3c104HalfEE_St5arrayIPcLm2EELi4E23TrivialOffsetCalculatorILi1EjESD_NS0_6memory12LoadWithCastILi1EEENSE_13StoreWithCastILi1EEEEEviT_T0_T2_T3_T4_T5_,"",@"SHT_CUDA_INFO"
	.sectionflags	@""
	.align	4


	//----- nvinfo : EIATTR_CUDA_API_VERSION
	.align		4
        /*0000*/ 	.byte	0x04, 0x37
        /*0002*/ 	.short	(.L_1525 - .L_1524)
.L_1524:
        /*0004*/ 	.word	0x00000082


	//----- nvinfo : EIATTR_KPARAM_INFO
	.align		4
.L_1525:
        /*0008*/ 	.byte	0x04, 0x17
        /*000a*/ 	.short	(.L_1527 - .L_1526)
.L_1526:
        /*000c*/ 	.word	0x00000000
        /*0010*/ 	.short	0x0006
        /*0012*/ 	.short	0x0024
        /*0014*/ 	.byte	0x00, 0xf0, 0x21, 0x00


	//----- nvinfo : EIATTR_KPARAM_INFO
	.align		4
.L_1527:
        /*0018*/ 	.byte	0x04, 0x17
        /*001a*/ 	.short	(.L_1529 - .L_1528)
.L_1528:
        /*001c*/ 	.word	0x00000000
        /*0020*/ 	.short	0x0005
        /*0022*/ 	.short	0x001c
        /*0024*/ 	.byte	0x00, 0xf0, 0x21, 0x00


	//----- nvinfo : EIATTR_KPARAM_INFO
	.align		4
.L_1529:
        /*0028*/ 	.byte	0x04, 0x17
        /*002a*/ 	.short	(.L_1531 - .L_1530)
.L_1530:
        /*002c*/ 	.word	0x00000000
        /*0030*/ 	.short	0x0004
        /*0032*/ 	.short	0x0019
        /*0034*/ 	.byte	0x00, 0xf0, 0x05, 0x00


	//----- nvinfo : EIATTR_KPARAM_INFO
	.align		4
.L_1531:
        /*0038*/ 	.byte	0x04, 0x17
        /*003a*/ 	.short	(.L_1533 - .L_1532)
.L_1532:
        /*003c*/ 	.word	0x00000000
        /*0040*/ 	.short	0x0003
        /*0042*/ 	.short	0x0018
        /*0044*/ 	.byte	0x00, 0xf0, 0x05, 0x00


	//----- nvinfo : EIATTR_KPARAM_INFO
	.align		4
.L_1533:
        /*0048*/ 	.byte	0x04, 0x17
        /*004a*/ 	.short	(.L_1535 - .L_1534)
.L_1534:
        /*004c*/ 	.word	0x00000000
        /*0050*/ 	.short	0x0002
        /*0052*/ 	.short	0x0008
        /*0054*/ 	.byte	0x00, 0xf0, 0x41, 0x00


	//----- nvinfo : EIATTR_KPARAM_INFO
	.align		4
.L_1535:
        /*0058*/ 	.byte	0x04, 0x17
        /*005a*/ 	.short	(.L_1537 - .L_1536)
.L_1536:
        /*005c*/ 	.word	0x00000000
        /*0060*/ 	.short	0x0001
        /*0062*/ 	.short	0x0004
        /*0064*/ 	.byte	0x00, 0xf0, 0x05, 0x00


	//----- nvinfo : EIATTR_KPARAM_INFO
	.align		4
.L_1537:
        /*0068*/ 	.byte	0x04, 0x17
        /*006a*/ 	.short	(.L_1539 - .L_1538)
.L_1538:
        /*006c*/ 	.word	0x00000000
        /*0070*/ 	.short	0x0000
        /*0072*/ 	.short	0x0000
        /*0074*/ 	.byte	0x00, 0xf0, 0x11, 0x00


	//----- nvinfo : EIATTR_SPARSE_MMA_MASK
	.align		4
.L_1539:
        /*0078*/ 	.byte	0x03, 0x50
        /*007a*/ 	.short	0x0000


	//----- nvinfo : EIATTR_MAXREG_COUNT
	.align		4
        /*007c*/ 	.byte	0x03, 0x1b
        /*007e*/ 	.short	0x00ff


	//----- nvinfo : EIATTR_EXTERNS
	.align		4
        /*0080*/ 	.byte	0x04, 0x0f
        /*0082*/ 	.short	(.L_1541 - .L_1540)


	//   ....[0]....
	.align		4
.L_1540:
        /*0084*/ 	.word	index@(__assertfail)


	//----- nvinfo : EIATTR_MERCURY_ISA_VERSION
	.align		4
.L_1541:
        /*0088*/ 	.byte	0x03, 0x5f
        /*008a*/ 	.short	0x0101


	//----- nvinfo : EIATTR_VRC_CTA_INIT_COUNT
	.align		4
        /*008c*/ 	.byte	0x02, 0x4a
	.zero		1
	.zero		1


	//----- nvinfo : EIATTR_SYSCALL_OFFSETS
	.align		4
        /*0090*/ 	.byte	0x04, 0x46
        /*0092*/ 	.short	(.L_1543 - .L_1542)


	//   ....[0]....
.L_1542:
        /*0094*/ 	.word	0x00000fc0


	//   ....[1]....
        /*0098*/ 	.word	0x00002160


	//   ....[2]....
        /*009c*/ 	.word	0x00003240


	//   ....[3]....
        /*00a0*/ 	.word	0x00004240


	//   ....[4]....
        /*00a4*/ 	.word	0x00005340


	//   ....[5]....
        /*00a8*/ 	.word	0x00006200


	//   ....[6]....
        /*00ac*/ 	.word	0x00007180


	//   ....[7]....
        /*00b0*/ 	.word	0x00008100


	//----- nvinfo : EIATTR_EXIT_INSTR_OFFSETS
	.align		4
.L_1543:
        /*00b4*/ 	.byte	0x04, 0x1c
        /*00b6*/ 	.short	(.L_1545 - .L_1544)


	//   ....[0]....
.L_1544:
        /*00b8*/ 	.word	0x00007450


	//   ....[1]....
        /*00bc*/ 	.word	0x000075a0


	//   ....[2]....
        /*00c0*/ 	.word	0x000075e0


	//   ....[3]....
        /*00c4*/ 	.word	0x00007680


	//   ....[4]....
        /*00c8*/ 	.word	0x000076c0


	//   ....[5]....
        /*00cc*/ 	.word	0x00007700


	//   ....[6]....
        /*00d0*/ 	.word	0x00007790


	//   ....[7]....
        /*00d4*/ 	.word	0x000077b0


	//   ....[8]....
        /*00d8*/ 	.word	0x00007850


	//   ....[9]....
        /*00dc*/ 	.word	0x000078a0


	//   ....[10]....
        /*00e0*/ 	.word	0x000078f0


	//   ....[11]....
        /*00e4*/ 	.word	0x000079d0


	//   ....[12]....
        /*00e8*/ 	.word	0x00007b40


	//   ....[13]....
        /*00ec*/ 	.word	0x00007cb0


	//   ....[14]....
        /*00f0*/ 	.word	0x00007e10


	//   ....[15]....
        /*00f4*/ 	.word	0x00007e50


	//   ....[16]....
        /*00f8*/ 	.word	0x00007e90


	//   ....[17]....
        /*00fc*/ 	.word	0x00007f40


	//   ....[18]....
        /*0100*/ 	.word	0x00007fa0


	//   ....[19]....
        /*0104*/ 	.word	0x00008110


	//   ....[20]....
        /*0108*/ 	.word	0x00008220


	//   ....[21]....
        /*010c*/ 	.word	0x00008360


	//   ....[22]....
        /*0110*/ 	.word	0x000083a0


	//----- nvinfo : EIATTR_MAX_THREADS
	.align		4
.L_1545:
        /*0114*/ 	.byte	0x04, 0x05
        /*0116*/ 	.short	(.L_1547 - .L_1546)
.L_1546:
        /*0118*/ 	.word	0x00000080
        /*011c*/ 	.word	0x00000001
        /*0120*/ 	.word	0x00000001


	//----- nvinfo : EIATTR_CRS_STACK_SIZE
	.align		4
.L_1547:
        /*0124*/ 	.byte	0x04, 0x1e
        /*0126*/ 	.short	(.L_1549 - .L_1548)
.L_1548:
        /*0128*/ 	.word	0x00000000


	//----- nvinfo : EIATTR_CBANK_PARAM_SIZE
	.align		4
.L_1549:
        /*012c*/ 	.byte	0x03, 0x19
        /*012e*/ 	.short	0x002c


	//----- nvinfo : EIATTR_PARAM_CBANK
	.align		4
        /*0130*/ 	.byte	0x04, 0x0a
        /*0132*/ 	.short	(.L_1551 - .L_1550)
	.align		4
.L_1550:
        /*0134*/ 	.word	index@(.nv.constant0._ZN2at6native27unrolled_elementwise_kernelIZZZNS0_17trunc_kernel_cudaERNS_18TensorIteratorBaseEENKUlvE_clEvENKUlvE1_clEvEUlN3c104HalfEE_St5arrayIPcLm2EELi4E23TrivialOffsetCalculatorILi1EjESD_NS0_6memory12LoadWithCastILi1EEENSE_13StoreWithCastILi1EEEEEviT_T0_T2_T3_T4_T5_)
        /*0138*/ 	.short	0x0380
        /*013a*/ 	.short	0x002c


	//----- nvinfo : EIATTR_SW_WAR
	.align		4
.L_1551:
        /*013c*/ 	.byte	0x04, 0x36
        /*013e*/ 	.short	(.L_1553 - .L_1552)
.L_1552:
        /*0140*/ 	.word	0x00000008
.L_1553:


//--------------------- .nv.info._ZN2at6native18elementwise_kernelILi128ELi4EZNS0_22gpu_kernel_impl_nocastIZZZNS0_17trunc_kernel_cudaERNS_18TensorIteratorBaseEENKUlvE_clEvENKUlvE1_clEvEUlN3c104HalfEE_EEvS4_RKT_EUliE_EEviT1_ --------------------------
	.section	.nv.info._ZN2at6native18elementwise_kernelILi128ELi4EZNS0_22gpu_kernel_impl_nocastIZZZNS0_17trunc_kernel_cudaERNS_18TensorIteratorBaseEENKUlvE_clEvENKUlvE1_clEvEUlN3c104HalfEE_EEvS4_RKT_EUliE_EEviT1_,"",@"SHT_CUDA_INFO"
	.sectionflags	@""
	.align	4


	//----- nvinfo : EIATTR_CUDA_API_VERSION
	.align		4
        /*0000*/ 	.byte	0x04, 0x37
        /*0002*/ 	.short	(.L_1555 - .L_1554)
.L_1554:
        /*0004*/ 	.word	0x00000082


	//----- nvinfo : EIATTR_KPARAM_INFO
	.align		4
.L_1555:
        /*0008*/ 	.byte	0x04, 0x17
        /*000a*/ 	.short	(.L_1557 - .L_1556)
.L_1556:
        /*000c*/ 	.word	0x00000000
        /*0010*/ 	.short	0x0001
        /*0012*/ 	.short	0x0008
        /*0014*/ 	.byte	0x00, 0xf0, 0x61, 0x08


	//----- nvinfo : EIATTR_KPARAM_INFO
	.align		4
.L_1557:
        /*0018*/ 	.byte	0x04, 0x17
        /*001a*/ 	.short	(.L_1559 - .L_1558)
.L_1558:
        /*001c*/ 	.word	0x00000000
        /*0020*/ 	.short	0x0000
        /*0022*/ 	.short	0x0000
        /*0024*/ 	.byte	0x00, 0xf0, 0x11, 0x00


	//----- nvinfo : EIATTR_SPARSE_MMA_MASK
	.align		4
.L_1559:
        /*0028*/ 	.byte	0x03, 0x50
        /*002a*/ 	.short	0x0000


	//----- nvinfo : EIATTR_MAXREG_COUNT
	.align		4
        /*002c*/ 	.byte	0x03, 0x1b
        /*002e*/ 	.short	0x0080


	//----- nvinfo : EIATTR_MERCURY_ISA_VERSION
	.align		4
        /*0030*/ 	.byte	0x03, 0x5f
        /*0032*/ 	.short	0x0101


	//----- nvinfo : EIATTR_VRC_CTA_INIT_COUNT
	.align		4
        /*0034*/ 	.byte	0x02, 0x4a
	.zero		1
	.zero		1


	//----- nvinfo : EIATTR_EXIT_INSTR_OFFSETS
	.align		4
        /*0038*/ 	.byte	0x04, 0x1c
        /*003a*/ 	.short	(.L_1561 - .L_1560)


	//   ....[0]....
.L_1560:
        /*003c*/ 	.word	0x00000300


	//   ....[1]....
        /*0040*/ 	.word	0x00000380


	//   ....[2]....
        /*0044*/ 	.word	0x00003ea0


	//   ....[3]....
        /*0048*/ 	.word	0x000051f0


	//----- nvinfo : EIATTR_MAX_THREADS
	.align		4
.L_1561:
        /*004c*/ 	.byte	0x04, 0x05
        /*004e*/ 	.short	(.L_1563 - .L_1562)
.L_1562:
        /*0050*/ 	.word	0x00000080
        /*0054*/ 	.word	0x00000001
        /*0058*/ 	.word	0x00000001


	//----- nvinfo : EIATTR_CRS_STACK_SIZE
	.align		4
.L_1563:
        /*005c*/ 	.byte	0x04, 0x1e
        /*005e*/ 	.short	(.L_1565 - .L_1564)
.L_1564:
        /*0060*/ 	.word	0x00000000


	//----- nvinfo : EIATTR_CBANK_PARAM_SIZE
	.align		4
.L_1565:
        /*0064*/ 	.byte	0x03, 0x19
        /*0066*/ 	.short	0x0220


	//----- nvinfo : EIATTR_PARAM_CBANK
	.align		4
        /*0068*/ 	.byte	0x04, 0x0a
        /*006a*/ 	.short	(.L_1567 - .L_1566)
	.align		4
.L_1566:
        /*006c*/ 	.word	index@(.nv.constant0._ZN2at6native18elementwise_kernelILi128ELi4EZNS0_22gpu_kernel_impl_nocastIZZZNS0_17trunc_kernel_cudaERNS_18TensorIteratorBaseEENKUlvE_clEvENKUlvE1_clEvEUlN3c104HalfEE_EEvS4_RKT_EUliE_EEviT1_)
        /*0070*/ 	.short	0x0380
        /*0072*/ 	.short	0x0220


	//----- nvinfo : EIATTR_SW_WAR
	.align		4
.L_1567:
        /*0074*/ 	.byte	0x04, 0x36
        /*0076*/ 	.short	(.L_1569 - .L_1568)
.L_1568:
        /*0078*/ 	.word	0x00000008
.L_1569:


//--------------------- .nv.info._ZN2at6native27unrolled_elementwise_kernelIZZZNS0_17trunc_kernel_cudaERNS_18TensorIteratorBaseEENKUlvE_clEvENKUlvE1_clEvEUlN3c104HalfEE_St5arrayIPcLm2EELi4E23TrivialOffsetCalculatorILi1EjESD_NS0_6memory15LoadWithoutCastENSE_16StoreWithoutCastEEEviT_T0_T2_T3_T4_T5_ --------------------------
	.section	.nv.info._ZN2at6native27unrolled_elementwise_kernelIZZZNS0_17trunc_kernel_cudaERNS_18TensorIteratorBaseEENKUlvE_clEvENKUlvE1_clEvEUlN3c104HalfEE_St5arrayIPcLm2EELi4E23TrivialOffsetCalculatorILi1EjESD_NS0_6memory15LoadWithoutCastENSE_16StoreWithoutCastEEEviT_T0_T2_T3_T4_T5_,"",@"SHT_CUDA_INFO"
	.sectionflags	@""
	.align	4


	//----- nvinfo : EIATTR_CUDA_API_VERSION
	.align		4
        /*0000*/ 	.byte	0x04, 0x37
        /*0002*/ 	.short	(.L_1571 - .L_1570)
.L_1570:
        /*0004*/ 	.word	0x00000082


	//----- nvinfo : EIATTR_KPARAM_INFO
	.align		4
.L_1571:
        /*0008*/ 	.byte	0x04, 0x17
        /*000a*/ 	.short	(.L_1573 - .L_1572)
.L_1572:
        /*000c*/ 	.word	0x00000000
        /*0010*/ 	.short	0x0006
        /*0012*/ 	.short	0x001b
        /*0014*/ 	.byte	0x00, 0xf0, 0x05, 0x00


	//----- nvinfo : EIATTR_KPARAM_INFO
	.align		4
.L_1573:
        /*0018*/ 	.byte	0x04, 0x17
        /*001a*/ 	.short	(.L_1575 - .L_1574)
.L_1574:
        /*001c*/ 	.word	0x00000000
        /*0020*/ 	.short	0x0005
        /*0022*/ 	.short	0x001a
        /*0024*/ 	.byte	0x00, 0xf0, 0x05, 0x00


	//----- nvinfo : EIATTR_KPARAM_INFO
	.align		4
.L_1575:
        /*0028*/ 	.byte	0x04, 0x17
        /*002a*/ 	.short	(.L_1577 - .L_1576)
.L_1576:
        /*002c*/ 	.word	0x00000000
        /*0030*/ 	.short	0x0004
        /*0032*/ 	.short	0x0019
        /*0034*/ 	.byte	0x00, 0xf0, 0x05, 0x00


	//----- nvinfo : EIATTR_KPARAM_INFO
	.align		4
.L_1577:
        /*0038*/ 	.byte	0x04, 0x17
        /*003a*/ 	.short	(.L_1579 - .L_1578)
.L_1578:
        /*003c*/ 	.word	0x00000000
        /*0040*/ 	.short	0x0003
        /*0042*/ 	.short	0x0018
        /*0044*/ 	.byte	0x00, 0xf0, 0x05, 0x00


	//----- nvinfo : EIATTR_KPARAM_INFO
	.align		4
.L_1579:
        /*0048*/ 	.byte	0x04, 0x17
        /*004a*/ 	.short	(.L_1581 - .L_1580)
.L_1580:
        /*004c*/ 	.word	0x00000000
        /*0050*/ 	.short	0x0002
        /*0052*/ 	.short	0x0008
        /*0054*/ 	.byte	0x00, 0xf0, 0x41, 0x00


	//----- nvinfo : EIATTR_KPARAM_INFO
	.align		4
.L_1581:
        /*0058*/ 	.byte	0x04, 0x17
        /*005a*/ 	.short	(.L_1583 - .L_1582)
.L_1582:
        /*005c*/ 	.word	0x00000000
        /*0060*/ 	.short	0x0001
        /*0062*/ 	.short	0x0004
        /*0064*/ 	.byte	0x00, 0xf0, 0x05, 0x00


	//----- nvinfo : EIATTR_KPARAM_INFO
	.align		4
.L_1583:
        /*0068*/ 	.byte	0x04, 0x17
        /*006a*/ 	.short	(.L_1585 - .L_1584)
.L_1584:
        /*006c*/ 	.word	0x00000000
        /*0070*/ 	.short	0x0000
        /*0072*/ 	.short	0x0000
        /*0074*/ 	.byte	0x00, 0xf0, 0x11, 0x00


	//----- nvinfo : EIATTR_SPARSE_MMA_MASK
	.align		4
.L_1585:
        /*0078*/ 	.byte	0x03, 0x50
        /*007a*/ 	.short	0x0000


	//----- nvinfo : EIATTR_MAXREG_COUNT
	.align		4
        /*007c*/ 	.byte	0x03, 0x1b
        /*007e*/ 	.short	0x00ff


	//----- nvinfo : EIATTR_MERCURY_ISA_VERSION
	.align		4
        /*0080*/ 	.byte	0x03, 0x5f
        /*0082*/ 	.short	0x0101


	//----- nvinfo : EIATTR_VRC_CTA_INIT_COUNT
	.align		4
        /*0084*/ 	.byte	0x02, 0x4a
	.zero		1
	.zero		1


	//----- nvinfo : EIATTR_EXIT_INSTR_OFFSETS
	.align		4
        /*0088*/ 	.byte	0x04, 0x1c
        /*008a*/ 	.short	(.L_1587 - .L_1586)


	//   ....[0]....
.L_1586:
        /*008c*/ 	.word	0x00000470


	//   ....[1]....
        /*0090*/ 	.word	0x000004f0


	//----- nvinfo : EIATTR_MAX_THREADS
	.align		4
.L_1587:
        /*0094*/ 	.byte	0x04, 0x05
        /*0096*/ 	.short	(.L_1589 - .L_1588)
.L_1588:
        /*0098*/ 	.word	0x00000080
        /*009c*/ 	.word	0x00000001
        /*00a0*/ 	.word	0x00000001


	//----- nvinfo : EIATTR_CRS_STACK_SIZE
	.align		4
.L_1589:
        /*00a4*/ 	.byte	0x04, 0x1e
        /*00a6*/ 	.short	(.L_1591 - .L_1590)
.L_1590:
        /*00a8*/ 	.word	0x00000000


	//----- nvinfo : EIATTR_CBANK_PARAM_SIZE
	.align		4
.L_1591:
        /*00ac*/ 	.byte	0x03, 0x19
        /*00ae*/ 	.short	0x001c


	//----- nvinfo : EIATTR_PARAM_CBANK
	.align		4
        /*00b0*/ 	.byte	0x04, 0x0a
        /*00b2*/ 	.short	(.L_1593 - .L_1592)
	.align		4
.L_1592:
        /*00b4*/ 	.word	index@(.nv.constant0._ZN2at6native27unrolled_elementwise_kernelIZZZNS0_17trunc_kernel_cudaERNS_18TensorIteratorBaseEENKUlvE_clEvENKUlvE1_clEvEUlN3c104HalfEE_St5arrayIPcLm2EELi4E23TrivialOffsetCalculatorILi1EjESD_NS0_6memory15LoadWithoutCastENSE_16StoreWithoutCastEEEviT_T0_T2_T3_T4_T5_)
        /*00b8*/ 	.short	0x0380
        /*00ba*/ 	.short	0x001c


	//----- nvinfo : EIATTR_SW_WAR
	.align		4
.L_1593:
        /*00bc*/ 	.byte	0x04, 0x36
        /*00be*/ 	.short	(.L_1595 - .L_1594)
.L_1594:
        /*00c0*/ 	.word	0x00000008
.L_1595:


//--------------------- .nv.info._ZN2at6native29vectorized_elementwise_kernelILi2EZZZNS0_17trunc_kernel_cudaERNS_18TensorIteratorBaseEENKUlvE_clEvENKUlvE1_clEvEUlN3c104HalfEE_St5arrayIPcLm2EEEEviT0_T1_ --------------------------
	.section	.nv.info._ZN2at6native29vectorized_elementwise_kernelILi2EZZZNS0_17trunc_kernel_cudaERNS_18TensorIteratorBaseEENKUlvE_clEvENKUlvE1_clEvEUlN3c104HalfEE_St5arrayIPcLm2EEEEviT0_T1_,"",@"SHT_CUDA_INFO"
	.sectionflags	@""
	.align	4


	//----- nvinfo : EIATTR_CUDA_API_VERSION
	.align		4
        /*0000*/ 	.byte	0x04, 0x37
        /*0002*/ 	.short	(.L_1597 - .L_1596)
.L_1596:
        /*0004*/ 	.word	0x00000082


	//----- nvinfo : EIATTR_KPARAM_INFO
	.align		4
.L_1597:
        /*0008*/ 	.byte	0x04, 0x17
        /*000a*/ 	.short	(.L_1599 - .L_1598)
.L_1598:
        /*000c*/ 	.word	0x00000000
        /*0010*/ 	.short	0x0002
        /*0012*/ 	.short	0x0008
        /*0014*/ 	.byte	0x00, 0xf0, 0x41, 0x00


	//----- nvinfo : EIATTR_KPARAM_INFO
	.align		4
.L_1599:
        /*0018*/ 	.byte	0x04, 0x17
        /*001a*/ 	.short	(.L_1601 - .L_1600)
.L_1600:
        /*001c*/ 	.word	0x00000000
        /*0020*/ 	.short	0x0001
        /*0022*/ 	.short	0x0004
        /*0024*/ 	.byte	0x00, 0xf0, 0x05, 0x00


	//----- nvinfo : EIATTR_KPARAM_INFO
	.align		4
.L_1601:
        /*0028*/ 	.byte	0x04, 0x17
        /*002a*/ 	.short	(.L_1603 - .L_1602)
.L_1602:
        /*002c*/ 	.word	0x00000000
        /*0030*/ 	.short	0x0000
        /*0032*/ 	.short	0x0000
        /*0034*/ 	.byte	0x00, 0xf0, 0x11, 0x00


	//----- nvinfo : EIATTR_SPARSE_MMA_MASK
	.align		4
.L_1603:
        /*0038*/ 	.byte	0x03, 0x50
        /*003a*/ 	.short	0x0000


	//----- nvinfo : EIATTR_MAXREG_COUNT
	.align		4
        /*003c*/ 	.byte	0x03, 0x1b
        /*003e*/ 	.short	0x00ff


	//----- nvinfo : EIATTR_MERCURY_ISA_VERSION
	.align		4
        /*0040*/ 	.byte	0x03, 0x5f
        /*0042*/ 	.short	0x0101


	//----- nvinfo : EIATTR_VRC_CTA_INIT_COUNT
	.align		4
        /*0044*/ 	.byte	0x02, 0x4a
	.zero		1
	.zero		1


	//----- nvinfo : EIATTR_EXIT_INSTR_OFFSETS
	.align		4
        /*0048*/ 	.byte	0x04, 0x1c
        /*004a*/ 	.short	(.L_1605 - .L_1604)


	//   ....[0]....
.L_1604:
        /*004c*/ 	.word	0x000009d0


	//   ....[1]....
        /*0050*/ 	.word	0x00000a20


	//   ....[2]....
        /*0054*/ 	.word	0x00000c60


	//----- nvinfo : EIATTR_MAX_THREADS
	.align		4
.L_1605:
        /*0058*/ 	.byte	0x04, 0x05
        /*005a*/ 	.short	(.L_1607 - .L_1606)
.L_1606:
        /*005c*/ 	.word	0x00000080
        /*0060*/ 	.word	0x00000001
        /*0064*/ 	.word	0x00000001


	//----- nvinfo : EIATTR_CRS_STACK_SIZE
	.align		4
.L_1607:
        /*0068*/ 	.byte	0x04, 0x1e
        /*006a*/ 	.short	(.L_1609 - .L_1608)
.L_1608:
        /*006c*/ 	.word	0x00000000


	//----- nvinfo : EIATTR_CBANK_PARAM_SIZE
	.align		4
.L_1609:
        /*0070*/ 	.byte	0x03, 0x19
        /*0072*/ 	.short	0x0018


	//----- nvinfo : EIATTR_PARAM_CBANK
	.align		4
        /*0074*/ 	.byte	0x04, 0x0a
        /*0076*/ 	.short	(.L_1611 - .L_1610)
	.align		4
.L_1610:
        /*0078*/ 	.word	index@(.nv.constant0._ZN2at6native29vectorized_elementwise_kernelILi2EZZZNS0_17trunc_kernel_cudaERNS_18TensorIteratorBaseEENKUlvE_clEvENKUlvE1_clEvEUlN3c104HalfEE_St5arrayIPcLm2EEEEviT0_T1_)
        /*007c*/ 	.short	0x0380
        /*007e*/ 	.short	0x0018


	//----- nvinfo : EIATTR_SW_WAR
	.align		4
.L_1611:
        /*0080*/ 	.byte	0x04, 0x36
        /*0082*/ 	.short	(.L_1613 - .L_1612)
.L_1612:
        /*0084*/ 	.word	0x00000008
.L_1613:


//--------------------- .nv.info._ZN2at6native29vectorized_elementwise_kernelILi4EZZZNS0_17trunc_kernel_cudaERNS_18TensorIteratorBaseEENKUlvE_clEvENKUlvE1_clEvEUlN3c104HalfEE_St5arrayIPcLm2EEEEviT0_T1_ --------------------------
	.section	.nv.info._ZN2at6native29vectorized_elementwise_kernelILi4EZZZNS0_17trunc_kernel_cudaERNS_18TensorIteratorBaseEENKUlvE_clEvENKUlvE1_clEvEUlN3c104HalfEE_St5arrayIPcLm2EEEEviT0_T1_,"",@"SHT_CUDA_INFO"
	.sectionflags	@""
	.align	4


	//----- nvinfo : EIATTR_CUDA_API_VERSION
	.align		4
        /*0000*/ 	.byte	0x04, 0x37
        /*0002*/ 	.short	(.L_1615 - .L_1614)
.L_1614:
        /*0004*/ 	.word	0x00000082


	//----- nvinfo : EIATTR_KPARAM_INFO
	.align		4
.L_1615:
        /*0008*/ 	.byte	0x04, 0x17
        /*000a*/ 	.short	(.L_1617 - .L_1616)
.L_1616:
        /*000c*/ 	.word	0x00000000
        /*0010*/ 	.short	0x0002
        /*0012*/ 	.short	0x0008
        /*0014*/ 	.byte	0x00, 0xf0, 0x41, 0x00


	//----- nvinfo : EIATTR_KPARAM_INFO
	.align		4
.L_1617:
        /*0018*/ 	.byte	0x04, 0x17
        /*001a*/ 	.short	(.L_1619 - .L_1618)
.L_1618:
        /*001c*/ 	.word	0x00000000
        /*0020*/ 	.short	0x0001
        /*0022*/ 	.short	0x0004
        /*0024*/ 	.byte	0x00, 0xf0, 0x05, 0x00


	//----- nvinfo : EIATTR_KPARAM_INFO
	.align		4
.L_1619:
        /*0028*/ 	.byte	0x04, 0x17
        /*002a*/ 	.short	(.L_1621 - .L_1620)
.L_1620:
        /*002c*/ 	.word	0x00000000
        /*0030*/ 	.short	0x0000
        /*0032*/ 	.short	0x0000
        /*0034*/ 	.byte	0x00, 0xf0, 0x11, 0x00


	//----- nvinfo : EIATTR_SPARSE_MMA_MASK
	.align		4
.L_1621:
        /*0038*/ 	.byte	0x03, 0x50
        /*003a*/ 	.short	0x0000


	//----- nvinfo : EIATTR_MAXREG_COUNT
	.align		4
        /*003c*/ 	.byte	0x03, 0x1b
        /*003e*/ 	.short	0x00ff


	//----- nvinfo : EIATTR_MERCURY_ISA_VERSION
	.align		4
        /*0040*/ 	.byte	0x03, 0x5f
        /*0042*/ 	.short	0x0101


	//----- nvinfo : EIATTR_VRC_CTA_INIT_COUNT
	.align		4
        /*0044*/ 	.byte	0x02, 0x4a
	.zero		1
	.zero		1


	//----- nvinfo : EIATTR_EXIT_INSTR_OFFSETS
	.align		4
        /*0048*/ 	.byte	0x04, 0x1c
        /*004a*/ 	.short	(.L_1623 - .L_1622)


	//   ....[0]....
.L_1622:
        /*004c*/ 	.word	0x000009d0


	//   ....[1]....
        /*0050*/ 	.word	0x00000a20


	//   ....[2]....
        /*0054*/ 	.word	0x00000c20


	//----- nvinfo : EIATTR_MAX_THREADS
	.align		4
.L_1623:
        /*0058*/ 	.byte	0x04, 0x05
        /*005a*/ 	.short	(.L_1625 - .L_1624)
.L_1624:
        /*005c*/ 	.word	0x00000080
        /*0060*/ 	.word	0x00000001
        /*0064*/ 	.word	0x00000001


	//----- nvinfo : EIATTR_CRS_STACK_SIZE
	.align		4
.L_1625:
        /*0068*/ 	.byte	0x04, 0x1e
        /*006a*/ 	.short	(.L_1627 - .L_1626)
.L_1626:
        /*006c*/ 	.word	0x00000000


	//----- nvinfo : EIATTR_CBANK_PARAM_SIZE
	.align		4
.L_1627:
        /*0070*/ 	.byte	0x03, 0x19
        /*0072*/ 	.short	0x0018


	//----- nvinfo : EIATTR_PARAM_CBANK
	.align		4
        /*0074*/ 	.byte	0x04, 0x0a
        /*0076*/ 	.short	(.L_1629 - .L_1628)
	.align		4
.L_1628:
        /*0078*/ 	.word	index@(.nv.constant0._ZN2at6native29vectorized_elementwise_kernelILi4EZZZNS0_17trunc_kernel_cudaERNS_18TensorIteratorBaseEENKUlvE_clEvENKUlvE1_clEvEUlN3c104HalfEE_St5arrayIPcLm2EEEEviT0_T1_)
        /*007c*/ 	.short	0x0380
        /*007e*/ 	.short	0x0018


	//----- nvinfo : EIATTR_SW_WAR
	.align		4
.L_1629:
        /*0080*/ 	.byte	0x04, 0x36
        /*0082*/ 	.short	(.L_1631 - .L_1630)
.L_1630:
        /*0084*/ 	.word	0x00000008
.L_1631:


//--------------------- .nv.info._ZN2at6native29vectorized_elementwise_kernelILi8EZZZNS0_17trunc_kernel_cudaERNS_18TensorIteratorBaseEENKUlvE_clEvENKUlvE1_clEvEUlN3c104HalfEE_St5arrayIPcLm2EEEEviT0_T1_ --------------------------
	.section	.nv.info._ZN2at6native29vectorized_elementwise_kernelILi8EZZZNS0_17trunc_kernel_cudaERNS_18TensorIteratorBaseEENKUlvE_clEvENKUlvE1_clEvEUlN3c104HalfEE_St5arrayIPcLm2EEEEviT0_T1_,"",@"SHT_CUDA_INFO"
	.sectionflags	@""
	.align	4


	//----- nvinfo : EIATTR_CUDA_API_VERSION
	.align		4
        /*0000*/ 	.byte	0x04, 0x37
        /*0002*/ 	.short	(.L_1633 - .L_1632)
.L_1632:
        /*0004*/ 	.word	0x00000082


	//----- nvinfo : EIATTR_KPARAM_INFO
	.align		4
.L_1633:
        /*0008*/ 	.byte	0x04, 0x17
        /*000a*/ 	.short	(.L_1635 - .L_1634)
.L_1634:
        /*000c*/ 	.word	0x00000000
        /*0010*/ 	.short	0x0002
        /*0012*/ 	.short	0x0008
        /*0014*/ 	.byte	0x00, 0xf0, 0x41, 0x00


	//----- nvinfo : EIATTR_KPARAM_INFO
	.align		4
.L_1635:
        /*0018*/ 	.byte	0x04, 0x17
        /*001a*/ 	.short	(.L_1637 - .L_1636)
.L_1636:
        /*001c*/ 	.word	0x00000000
        /*0020*/ 	.short	0x0001
        /*0022*/ 	.short	0x0004
        /*0024*/ 	.byte	0x00, 0xf0, 0x05, 0x00


	//----- nvinfo : EIATTR_KPARAM_INFO
	.align		4
.L_1637:
        /*0028*/ 	.byte	0x04, 0x17
        /*002a*/ 	.short	(.L_1639 - .L_1638)
.L_1638:
        /*002c*/ 	.word	0x00000000
        /*0030*/ 	.short	0x0000
        /*0032*/ 	.short	0x0000
        /*0034*/ 	.byte	0x00, 0xf0, 0x11, 0x00


	//----- nvinfo : EIATTR_SPARSE_MMA_MASK
	.align		4
.L_1639:
        /*0038*/ 	.byte	0x03, 0x50
        /*003a*/ 	.short	0x0000


	//----- nvinfo : EIATTR_MAXREG_COUNT
	.align		4
        /*003c*/ 	.byte	0x03, 0x1b
        /*003e*/ 	.short	0x00ff


	//----- nvinfo : EIATTR_MERCURY_ISA_VERSION
	.align		4
        /*0040*/ 	.byte	0x03, 0x5f
        /*0042*/ 	.short	0x0101


	//----- nvinfo : EIATTR_VRC_CTA_INIT_COUNT
	.align		4
        /*0044*/ 	.byte	0x02, 0x4a
	.zero		1
	.zero		1


	//----- nvinfo : EIATTR_EXIT_INSTR_OFFSETS
	.align		4
        /*0048*/ 	.byte	0x04, 0x1c
        /*004a*/ 	.short	(.L_1641 - .L_1640)


	//   ....[0]....
.L_1640:
        /*004c*/ 	.word	0x000009d0


	//   ....[1]....
        /*0050*/ 	.word	0x00000a20


	//   ....[2]....
        /*0054*/ 	.word	0x00000c00


	//----- nvinfo : EIATTR_MAX_THREADS
	.align		4
.L_1641:
        /*0058*/ 	.byte	0x04, 0x05
        /*005a*/ 	.short	(.L_1643 - .L_1642)
.L_1642:
        /*005c*/ 	.word	0x00000080
        /*0060*/ 	.word	0x00000001
        /*0064*/ 	.word	0x00000001


	//----- nvinfo : EIATTR_CRS_STACK_SIZE
	.align		4
.L_1643:
        /*0068*/ 	.byte	0x04, 0x1e
        /*006a*/ 	.short	(.L_1645 - .L_1644)
.L_1644:
        /*006c*/ 	.word	0x00000000


	//----- nvinfo : EIATTR_CBANK_PARAM_SIZE
	.align		4
.L_1645:
        /*0070*/ 	.byte	0x03, 0x19
        /*0072*/ 	.short	0x0018


	//----- nvinfo : EIATTR_PARAM_CBANK
	.align		4
        /*0074*/ 	.byte	0x04, 0x0a
        /*0076*/ 	.short	(.L_1647 - .L_1646)
	.align		4
.L_1646:
        /*0078*/ 	.word	index@(.nv.constant0._ZN2at6native29vectorized_elementwise_kernelILi8EZZZNS0_17trunc_kernel_cudaERNS_18TensorIteratorBaseEENKUlvE_clEvENKUlvE1_clEvEUlN3c104HalfEE_St5arrayIPcLm2EEEEviT0_T1_)
        /*007c*/ 	.short	0x0380
        /*007e*/ 	.short	0x0018


	//----- nvinfo : EIATTR_SW_WAR
	.align		4
.L_1647:
        /*0080*/ 	.byte	0x04, 0x36
        /*0082*/ 	.short	(.L_1649 - .L_1648)
.L_1648:
        /*0084*/ 	.word	0x00000008
.L_1649:


//--------------------- .nv.info._ZN2at6native18elementwise_kernelILi128ELi4EZNS0_15gpu_kernel_implIZZZNS0_17trunc_kernel_cudaERNS_18TensorIteratorBaseEENKUlvE_clEvENKUlvE0_clEvEUlfE_EEvS4_RKT_EUliE_EEviT1_ --------------------------
	.section	.nv.info._ZN2at6native18elementwise_kernelILi128ELi4EZNS0_15gpu_kernel_implIZZZNS0_17trunc_kernel_cudaERNS_18TensorIteratorBaseEENKUlvE_clEvENKUlvE0_clEvEUlfE_EEvS4_RKT_EUliE_EEviT1_,"",@"SHT_CUDA_INFO"
	.sectionflags	@""
	.align	4


	//----- nvinfo : EIATTR_CUDA_API_VERSION
	.align		4
        /*0000*/ 	.byte	0x04, 0x37
        /*0002*/ 	.short	(.L_1651 - .L_1650)
.L_1650:
        /*0004*/ 	.word	0x00000082


	//----- nvinfo : EIATTR_KPARAM_INFO
	.align		4
.L_1651:
        /*0008*/ 	.byte	0x04, 0x17
        /*000a*/ 	.short	(.L_1653 - .L_1652)
.L_1652:
        /*000c*/ 	.word	0x00000000
        /*0010*/ 	.short	0x0001
        /*0012*/ 	.short	0x0008
        /*0014*/ 	.byte	0x00, 0xf0, 0x61, 0x08


	//----- nvinfo : EIATTR_KPARAM_INFO
	.align		4
.L_1653:
        /*0018*/ 	.byte	0x04, 0x17
        /*001a*/ 	.short	(.L_1655 - .L_1654)
.L_1654:
        /*001c*/ 	.word	0x00000000
        /*0020*/ 	.short	0x0000
        /*0022*/ 	.short	0x0000
        /*0024*/ 	.byte	0x00, 0xf0, 0x11, 0x00


	//----- nvinfo : EIATTR_SPARSE_MMA_MASK
	.align		4
.L_1655:
        /*0028*/ 	.byte	0x03, 0x50
        /*002a*/ 	.short	0x0000


	//----- nvinfo : EIATTR_MAXREG_COUNT
	.align		4
        /*002c*/ 	.byte	0x03, 0x1b
        /*002e*/ 	.short	0x0080


	//----- nvinfo : EIATTR_EXTERNS
	.align		4
        /*0030*/ 	.byte	0x04, 0x0f
        /*0032*/ 	.short	(.L_1657 - .L_1656)


	//   ....[0]....
	.align		4
.L_1656:
        /*0034*/ 	.word	index@(__assertfail)


	//----- nvinfo : EIATTR_MERCURY_ISA_VERSION
	.align		4
.L_1657:
        /*0038*/ 	.byte	0x03, 0x5f
        /*003a*/ 	.short	0x0101


	//----- nvinfo : EIATTR_VRC_CTA_INIT_COUNT
	.align		4
        /*003c*/ 	.byte	0x02, 0x4a
	.zero		1
	.zero		1


	//----- nvinfo : EIATTR_SYSCALL_OFFSETS
	.align		4
        /*0040*/ 	.byte	0x04, 0x46
        /*0042*/ 	.short	(.L_1659 - .L_1658)


	//   ....[0]....
.L_1658:
        /*0044*/ 	.word	0x000020d0


	//   ....[1]....
        /*0048*/ 	.word	0x00002e80


	//   ....[2]....
        /*004c*/ 	.word	0x00005090


	//   ....[3]....
        /*0050*/ 	.word	0x00005ca0


	//   ....[4]....
        /*0054*/ 	.word	0x00007fc0


	//   ....[5]....
        /*0058*/ 	.word	0x00008bd0


	//   ....[6]....
        /*005c*/ 	.word	0x0000af00


	//   ....[7]....
        /*0060*/ 	.word	0x0000bae0


	//----- nvinfo : EIATTR_EXIT_INSTR_OFFSETS
	.align		4
.L_1659:
        /*0064*/ 	.byte	0x04, 0x1c
        /*0066*/ 	.short	(.L_1661 - .L_1660)


	//   ....[0]....
.L_1660:
        /*0068*/ 	.word	0x00008e80


	//   ....[1]....
        /*006c*/ 	.word	0x0000b070


	//   ....[2]....
        /*0070*/ 	.word	0x0000b0a0


	//   ....[3]....
        /*0074*/ 	.word	0x0000b130


	//   ....[4]....
        /*0078*/ 	.word	0x0000b160


	//   ....[5]....
        /*007c*/ 	.word	0x0000b190


	//   ....[6]....
        /*0080*/ 	.word	0x0000b210


	//   ....[7]....
        /*0084*/ 	.word	0x0000b240


	//   ....[8]....
        /*0088*/ 	.word	0x0000b2d0


	//   ....[9]....
        /*008c*/ 	.word	0x0000b310


	//   ....[10]....
        /*0090*/ 	.word	0x0000b350


	//   ....[11]....
        /*0094*/ 	.word	0x0000b420


	//   ....[12]....
        /*0098*/ 	.word	0x0000b580


	//   ....[13]....
        /*009c*/ 	.word	0x0000b6e0


	//   ....[14]....
        /*00a0*/ 	.word	0x0000b830


	//   ....[15]....
        /*00a4*/ 	.word	0x0000b860


	//   ....[16]....
        /*00a8*/ 	.word	0x0000b890


	//   ....[17]....
        /*00ac*/ 	.word	0x0000b930


	//   ....[18]....
        /*00b0*/ 	.word	0x0000b980


	//   ....[19]....
        /*00b4*/ 	.word	0x0000baf0


	//   ....[20]....
        /*00b8*/ 	.word	0x0000bbf0


	//   ....[21]....
        /*00bc*/ 	.word	0x0000bd20


	//   ....[22]....
        /*00c0*/ 	.word	0x0000bd50


	//----- nvinfo : EIATTR_MAX_THREADS
	.align		4
.L_1661:
        /*00c4*/ 	.byte	0x04, 0x05
        /*00c6*/ 	.short	(.L_1663 - .L_1662)
.L_1662:
        /*00c8*/ 	.word	0x00000080
        /*00cc*/ 	.word	0x00000001
        /*00d0*/ 	.word	0x00000001


	//----- nvinfo : EIATTR_CRS_STACK_SIZE
	.align		4
.L_1663:
        /*00d4*/ 	.byte	0x04, 0x1e
        /*00d6*/ 	.short	(.L_1665 - .L_1664)
.L_1664:
        /*00d8*/ 	.word	0x00000000


	//----- nvinfo : EIATTR_CBANK_PARAM_SIZE
	.align		4
.L_1665:
        /*00dc*/ 	.byte	0x03, 0x19
        /*00de*/ 	.short	0x0220


	//----- nvinfo : EIATTR_PARAM_CBANK
	.align		4
        /*00e0*/ 	.byte	0x04, 0x0a
        /*00e2*/ 	.short	(.L_1667 - .L_1666)
	.align		4
.L_1666:
        /*00e4*/ 	.word	index@(.nv.constant0._ZN2at6native18elementwise_kernelILi128ELi4EZNS0_15gpu_kernel_implIZZZNS0_17trunc_kernel_cudaERNS_18TensorIteratorBaseEENKUlvE_clEvENKUlvE0_clEvEUlfE_EEvS4_RKT_EUliE_EEviT1_)
        /*00e8*/ 	.short	0x0380
        /*00ea*/ 	.short	0x0220


	//----- nvinfo : EIATTR_SW_WAR
	.align		4
.L_1667:
        /*00ec*/ 	.byte	0x04, 0x36
        /*00ee*/ 	.short	(.L_1669 - .L_1668)
.L_1668:
        /*00f0*/ 	.word	0x00000008
.L_1669:


//--------------------- .nv.info._ZN2at6native27unrolled_elementwise_kernelIZZZNS0_17trunc_kernel_cudaERNS_18TensorIteratorBaseEENKUlvE_clEvENKUlvE0_clEvEUlfE_St5arrayIPcLm2EELi4E23TrivialOffsetCalculatorILi1EjESB_NS0_6memory12LoadWithCastILi1EEENSC_13StoreWithCastILi1EEEEEviT_T0_T2_T3_T4_T5_ --------------------------
	.section	.nv.info._ZN2at6native27unrolled_elementwise_kernelIZZZNS0_17trunc_kernel_cudaERNS_18TensorIteratorBaseEENKUlvE_clEvENKUlvE0_clEvEUlfE_St5arrayIPcLm2EELi4E23TrivialOffsetCalculatorILi1EjESB_NS0_6memory12LoadWithCastILi1EEENSC_13StoreWithCastILi1EEEEEviT_T0_T2_T3_T4_T5_,"",@"SHT_CUDA_INFO"
	.sectionflags	@""
	.align	4


	//----- nvinfo : EIATTR_CUDA_API_VERSION
	.align		4
        /*0000*/ 	.byte	0x04, 0x37
        /*0002*/ 	.short	(.L_1671 - .L_1670)
.L_1670:
        /*0004*/ 	.word	0x00000082


	//----- nvinfo : EIATTR_KPARAM_INFO
	.align		4
.L_1671:
        /*0008*/ 	.byte	0x04, 0x17
        /*000a*/ 	.short	(.L_1673 - .L_1672)
.L_1672:
        /*000c*/ 	.word	0x00000000
        /*0010*/ 	.short	0x0006
        /*0012*/ 	.short	0x0024
        /*0014*/ 	.byte	0x00, 0xf0, 0x21, 0x00


	//----- nvinfo : EIATTR_KPARAM_INFO
	.align		4
.L_1673:
        /*0018*/ 	.byte	0x04, 0x17
        /*001a*/ 	.short	(.L_1675 - .L_1674)
.L_1674:
        /*001c*/ 	.word	0x00000000
        /*0020*/ 	.short	0x0005
        /*0022*/ 	.short	0x001c
        /*0024*/ 	.byte	0x00, 0xf0, 0x21, 0x00


	//----- nvinfo : EIATTR_KPARAM_INFO
	.align		4
.L_1675:
        /*0028*/ 	.byte	0x04, 0x17
        /*002a*/ 	.short	(.L_1677 - .L_1676)
.L_1676:
        /*002c*/ 	.word	0x00000000
        /*0030*/ 	.short	0x0004
        /*0032*/ 	.short	0x0019
        /*0034*/ 	.byte	0x00, 0xf0, 0x05, 0x00


	//----- nvinfo : EIATTR_KPARAM_INFO
	.align		4
.L_1677:
        /*0038*/ 	.byte	0x04, 0x17
        /*003a*/ 	.short	(.L_1679 - .L_1678)
.L_1678:
        /*003c*/ 	.word	0x00000000
        /*0040*/ 	.short	0x0003
        /*0042*/ 	.short	0x0018
        /*0044*/ 	.byte	0x00, 0xf0, 0x05, 0x00


	//----- nvinfo : EIATTR_KPARAM_INFO
	.align		4
.L_1679:
        /*0048*/ 	.byte	0x04, 0x17
        /*004a*/ 	.short	(.L_1681 - .L_1680)
.L_1680:
        /*004c*/ 	.word	0x00000000
        /*0050*/ 	.short	0x0002
        /*0052*/ 	.short	0x0008
        /*0054*/ 	.byte	0x00, 0xf0, 0x41, 0x00


	//----- nvinfo : EIATTR_KPARAM_INFO
	.align		4
.L_1681:
        /*0058*/ 	.byte	0x04, 0x17
        /*005a*/ 	.short	(.L_1683 - .L_1682)
.L_1682:
        /*005c*/ 	.word	0x00000000
        /*0060*/ 	.short	0x0001
        /*0062*/ 	.short	0x0004
        /*0064*/ 	.byte	0x00, 0xf0, 0x05, 0x00


	//----- nvinfo : EIATTR_KPARAM_INFO
	.align		4
.L_1683:
        /*0068*/ 	.byte	0x04, 0x17
        /*006a*/ 	.short	(.L_1685 - .L_1684)
.L_1684:
        /*006c*/ 	.word	0x00000000
        /*0070*/ 	.short	0x0000
        /*0072*/ 	.short	0x0000
        /*0074*/ 	.byte	0x00, 0xf0, 0x11, 0x00


	//----- nvinfo : EIATTR_SPARSE_MMA_MASK
	.align		4
.L_1685:
        /*0078*/ 	.byte	0x03, 0x50
        /*007a*/ 	.short	0x0000


	//----- nvinfo : EIATTR_MAXREG_COUNT
	.align		4
        /*007c*/ 	.byte	0x03, 0x1b
        /*007e*/ 	.short	0x00ff


	//----- nvinfo : EIATTR_EXTERNS
	.align		4
        /*0080*/ 	.byte	0x04, 0x0f
        /*0082*/ 	.short	(.L_1687 - .L_1686)


	//   ....[0]....
	.align		4
.L_1686:
        /*0084*/ 	.word	index@(__assertfail)


	//----- nvinfo : EIATTR_MERCURY_ISA_VERSION
	.align		4
.L_1687:
        /*0088*/ 	.byte	0x03, 0x5f
        /*008a*/ 	.short	0x0101


	//----- nvinfo : EIATTR_VRC_CTA_INIT_COUNT
	.align		4
        /*008c*/ 	.byte	0x02, 0x4a
	.zero		1
	.zero		1


	//----- nvinfo : EIATTR_SYSCALL_OFFSETS
	.align		4
        /*0090*/ 	.byte	0x04, 0x46
        /*0092*/ 	.short	(.L_1689 - .L_1688)


	//   ....[0]....
.L_1688:
        /*0094*/ 	.word	0x00000de0


	//   ....[1]....
        /*0098*/ 	.word	0x00001ce0


	//   ....[2]....
        /*009c*/ 	.word	0x00002b60


	//   ....[3]....
        /*00a0*/ 	.word	0x000039c0


	//   ....[4]....
        /*00a4*/ 	.word	0x000047b0


	//   ....[5]....
        /*00a8*/ 	.word	0x000054f0


	//   ....[6]....
        /*00ac*/ 	.word	0x00006360


	//   ....[7]....
        /*00b0*/ 	.word	0x000071d0


	//----- nvinfo : EIATTR_EXIT_INSTR_OFFSETS
	.align		4
.L_1689:
        /*00b4*/ 	.byte	0x04, 0x1c
        /*00b6*/ 	.short	(.L_1691 - .L_1690)


	//   ....[0]....
.L_1690:
        /*00b8*/ 	.word	0x00006600


	//   ....[1]....
        /*00bc*/ 	.word	0x00006750


	//   ....[2]....
        /*00c0*/ 	.word	0x00006790


	//   ....[3]....
        /*00c4*/ 	.word	0x00006820


	//   ....[4]....
        /*00c8*/ 	.word	0x00006850


	//   ....[5]....
        /*00cc*/ 	.word	0x00006880


	//   ....[6]....
        /*00d0*/ 	.word	0x00006900


	//   ....[7]....
        /*00d4*/ 	.word	0x00006930


	//   ....[8]....
        /*00d8*/ 	.word	0x000069c0


	//   ....[9]....
        /*00dc*/ 	.word	0x00006a00


	//   ....[10]....
        /*00e0*/ 	.word	0x00006a40


	//   ....[11]....
        /*00e4*/ 	.word	0x00006b10


	//   ....[12]....
        /*00e8*/ 	.word	0x00006c70


	//   ....[13]....
        /*00ec*/ 	.word	0x00006dd0


	//   ....[14]....
        /*00f0*/ 	.word	0x00006f20


	//   ....[15]....
        /*00f4*/ 	.word	0x00006f50


	//   ....[16]....
        /*00f8*/ 	.word	0x00006f80


	//   ....[17]....
        /*00fc*/ 	.word	0x00007020


	//   ....[18]....
        /*0100*/ 	.word	0x00007070


	//   ....[19]....
        /*0104*/ 	.word	0x000071e0


	//   ....[20]....
        /*0108*/ 	.word	0x000072e0


	//   ....[21]....
        /*010c*/ 	.word	0x00007410


	//   ....[22]....
        /*0110*/ 	.word	0x00007440


	//----- nvinfo : EIATTR_MAX_THREADS
	.align		4
.L_1691:
        /*0114*/ 	.byte	0x04, 0x05
        /*0116*/ 	.short	(.L_1693 - .L_1692)
.L_1692:
        /*0118*/ 	.word	0x00000080
        /*011c*/ 	.word	0x00000001
        /*0120*/ 	.word	0x00000001


	//----- nvinfo : EIATTR_CRS_STACK_SIZE
	.align		4
.L_1693:
        /*0124*/ 	.byte	0x04, 0x1e
        /*0126*/ 	.short	(.L_1695 - .L_1694)
.L_1694:
        /*0128*/ 	.word	0x00000000


	//----- nvinfo : EIATTR_CBANK_PARAM_SIZE
	.align		4
.L_1695:
        /*012c*/ 	.byte	0x03, 0x19
        /*012e*/ 	.short	0x002c


	//----- nvinfo : EIATTR_PARAM_CBANK
	.align		4
        /*0130*/ 	.byte	0x04, 0x0a
        /*0132*/ 	.short	(.L_1697 - .L_1696)
	.align		4
.L_1696:
        /*0134*/ 	.word	index@(.nv.constant0._ZN2at6native27unrolled_elementwise_kernelIZZZNS0_17trunc_kernel_cudaERNS_18TensorIteratorBaseEENKUlvE_clEvENKUlvE0_clEvEUlfE_St5arrayIPcLm2EELi4E23TrivialOffsetCalculatorILi1EjESB_NS0_6memory12LoadWithCastILi1EEENSC_13StoreWithCastILi1EEEEEviT_T0_T2_T3_T4_T5_)
        /*0138*/ 	.short	0x0380
        /*013a*/ 	.short	0x002c


	//----- nvinfo : EIATTR_SW_WAR
	.align		4
.L_1697:
        /*013c*/ 	.byte	0x04, 0x36
        /*013e*/ 	.short	(.L_1699 - .L_1698)
.L_1698:
        /*0140*/ 	.word	0x00000008
.L_1699:


//--------------------- .nv.info._ZN2at6native18elementwise_kernelILi128ELi2EZNS0_22gpu_kernel_impl_nocastIZZZNS0_17trunc_kernel_cudaERNS_18TensorIteratorBaseEENKUlvE_clEvENKUlvE0_clEvEUlfE_EEvS4_RKT_EUliE_EEviT1_ --------------------------
	.section	.nv.info._ZN2at6native18elementwise_kernelILi128ELi2EZNS0_22gpu_kernel_impl_nocastIZZZNS0_17trunc_kernel_cudaERNS_18TensorIteratorBaseEENKUlvE_clEvENKUlvE0_clEvEUlfE_EEvS4_RKT_EUliE_EEviT1_,"",@"SHT_CUDA_INFO"
	.sectionflags	@""
	.align	4


	//----- nvinfo : EIATTR_CUDA_API_VERSION
	.align		4
        /*0000*/ 	.byte	0x04, 0x37
        /*0002*/ 	.short	(.L_1701 - .L_1700)
.L_1700:
        /*0004*/ 	.word	0x00000082


	//----- nvinfo : EIATTR_KPARAM_INFO
	.align		4
.L_1701:
        /*0008*/ 	.byte	0x04, 0x17
        /*000a*/ 	.short	(.L_1703 - .L_1702)
.L_1702:
        /*000c*/ 	.word	0x00000000
        /*0010*/ 	.short	0x0001
        /*0012*/ 	.short	0x0008
        /*0014*/ 	.byte	0x00, 0xf0, 0x61, 0x08


	//----- nvinfo : EIATTR_KPARAM_INFO
	.align		4
.L_1703:
        /*0018*/ 	.byte	0x04, 0x17
        /*001a*/ 	.short	(.L_1705 - .L_1704)
.L_1704:
        /*001c*/ 	.word	0x00000000
        /*0020*/ 	.short	0x0000
        /*0022*/ 	.short	0x0000
        /*0024*/ 	.byte	0x00, 0xf0, 0x11, 0x00


	//----- nvinfo : EIATTR_SPARSE_MMA_MASK
	.align		4
.L_1705:
        /*0028*/ 	.byte	0x03, 0x50
        /*002a*/ 	.short	0x0000


	//----- nvinfo : EIATTR_MAXREG_COUNT
	.align		4
        /*002c*/ 	.byte	0x03, 0x1b
        /*002e*/ 	.short	0x0080


	//----- nvinfo : EIATTR_MERCURY_ISA_VERSION
	.align		4
        /*0030*/ 	.byte	0x03, 0x5f
        /*0032*/ 	.short	0x0101


	//----- nvinfo : EIATTR_VRC_CTA_INIT_COUNT
	.align		4
        /*0034*/ 	.byte	0x02, 0x4a
	.zero		1
	.zero		1


	//----- nvinfo : EIATTR_EXIT_INSTR_OFFSETS
	.align		4
        /*0038*/ 	.byte	0x04, 0x1c
        /*003a*/ 	.short	(.L_1707 - .L_1706)


	//   ....[0]....
.L_1706:
        /*003c*/ 	.word	0x00000150


	//   ....[1]....
        /*0040*/ 	.word	0x000001b0


	//   ....[2]....
        /*0044*/ 	.word	0x00001580


	//   ....[3]....
        /*0048*/ 	.word	0x000028b0


	//----- nvinfo : EIATTR_MAX_THREADS
	.align		4
.L_1707:
        /*004c*/ 	.byte	0x04, 0x05
        /*004e*/ 	.short	(.L_1709 - .L_1708)
.L_1708:
        /*0050*/ 	.word	0x00000080
        /*0054*/ 	.word	0x00000001
        /*0058*/ 	.word	0x00000001


	//----- nvinfo : EIATTR_CRS_STACK_SIZE
	.align		4
.L_1709:
        /*005c*/ 	.byte	0x04, 0x1e
        /*005e*/ 	.short	(.L_1711 - .L_1710)
.L_1710:
        /*0060*/ 	.word	0x00000000


	//----- nvinfo : EIATTR_CBANK_PARAM_SIZE
	.align		4
.L_1711:
        /*0064*/ 	.byte	0x03, 0x19
        /*0066*/ 	.short	0x0220


	//----- nvinfo : EIATTR_PARAM_CBANK
	.align		4
        /*0068*/ 	.byte	0x04, 0x0a
        /*006a*/ 	.short	(.L_1713 - .L_1712)
	.align		4
.L_1712:
        /*006c*/ 	.word	index@(.nv.constant0._ZN2at6native18elementwise_kernelILi128ELi2EZNS0_22gpu_kernel_impl_nocastIZZZNS0_17trunc_kernel_cudaERNS_18TensorIteratorBaseEENKUlvE_clEvENKUlvE0_clEvEUlfE_EEvS4_RKT_EUliE_EEviT1_)
        /*0070*/ 	.short	0x0380
        /*0072*/ 	.short	0x0220


	//----- nvinfo : EIATTR_SW_WAR
	.align		4
.L_1713:
        /*0074*/ 	.byte	0x04, 0x36
        /*0076*/ 	.short	(.L_1715 - .L_1714)
.L_1714:
        /*0078*/ 	.word	0x00000008
.L_1715:


//--------------------- .nv.info._ZN2at6native27unrolled_elementwise_kernelIZZZNS0_17trunc_kernel_cudaERNS_18TensorIteratorBaseEENKUlvE_clEvENKUlvE0_clEvEUlfE_St5arrayIPcLm2EELi4E23TrivialOffsetCalculatorILi1EjESB_NS0_6memory15LoadWithoutCastENSC_16StoreWithoutCastEEEviT_T0_T2_T3_T4_T5_ --------------------------
	.section	.nv.info._ZN2at6native27unrolled_elementwise_kernelIZZZNS0_17trunc_kernel_cudaERNS_18TensorIteratorBaseEENKUlvE_clEvENKUlvE0_clEvEUlfE_St5arrayIPcLm2EELi4E23TrivialOffsetCalculatorILi1EjESB_NS0_6memory15LoadWithoutCastENSC_16StoreWithoutCastEEEviT_T0_T2_T3_T4_T5_,"",@"SHT_CUDA_INFO"
	.sectionflags	@""
	.align	4


	//----- nvinfo : EIATTR_CUDA_API_VERSION
	.align		4
        /*0000*/ 	.byte	0x04, 0x37
        /*0002*/ 	.short	(.L_1717 - .L_1716)
.L_1716:
        /*0004*/ 	.word	0x00000082


	//----- nvinfo : EIATTR_KPARAM_INFO
	.align		4
.L_1717:
        /*0008*/ 	.byte	0x04, 0x17
        /*000a*/ 	.short	(.L_1719 - .L_1718)
.L_1718:
        /*000c*/ 	.word	0x00000000
        /*0010*/ 	.short	0x0006
        /*0012*/ 	.short	0x001b
        /*0014*/ 	.byte	0x00, 0xf0, 0x05, 0x00


	//----- nvinfo : EIATTR_KPARAM_INFO
	.align		4
.L_1719:
        /*0018*/ 	.byte	0x04, 0x17
        /*001a*/ 	.short	(.L_1721 - .L_1720)
.L_1720:
        /*001c*/ 	.word	0x00000000
        /*0020*/ 	.short	0x0005
        /*0022*/ 	.short	0x001a
        /*0024*/ 	.byte	0x00, 0xf0, 0x05, 0x00


	//----- nvinfo : EIATTR_KPARAM_INFO
	.align		4
.L_1721:
        /*0028*/ 	.byte	0x04, 0x17
        /*002a*/ 	.short	(.L_1723 - .L_1722)
.L_1722:
        /*002c*/ 	.word	0x00000000
        /*0030*/ 	.short	0x0004
        /*0032*/ 	.short	0x0019
        /*0034*/ 	.byte	0x00, 0xf0, 0x05, 0x00


	//----- nvinfo : EIATTR_KPARAM_INFO
	.align		4
.L_1723:
        /*0038*/ 	.byte	0x04, 0x17
        /*003a*/ 	.short	(.L_1725 - .L_1724)
.L_1724:
        /*003c*/ 	.word	0x00000000
        /*0040*/ 	.short	0x0003
        /*0042*/ 	.short	0x0018
        /*0044*/ 	.byte	0x00, 0xf0, 0x05, 0x00


	//----- nvinfo : EIATTR_KPARAM_INFO
	.align		4
.L_1725:
        /*0048*/ 	.byte	0x04, 0x17
        /*004a*/ 	.short	(.L_1727 - .L_1726)
.L_1726:
        /*004c*/ 	.word	0x00000000
        /*0050*/ 	.short	0x0002
        /*0052*/ 	.short	0x0008
        /*0054*/ 	.byte	0x00, 0xf0, 0x41, 0x00


	//----- nvinfo : EIATTR_KPARAM_INFO
	.align		4
.L_1727:
        /*0058*/ 	.byte	0x04, 0x17
        /*005a*/ 	.short	(.L_1729 - .L_1728)
.L_1728:
        /*005c*/ 	.word	0x00000000
        /*0060*/ 	.short	0x0001
        /*0062*/ 	.short	0x0004
        /*0064*/ 	.byte	0x00, 0xf0, 0x05, 0x00


	//----- nvinfo : EIATTR_KPARAM_INFO
	.align		4
.L_1729:
        /*0068*/ 	.byte	0x04, 0x17
        /*006a*/ 	.short	(.L_1731 - .L_1730)
.L_1730:
        /*006c*/ 	.word	0x00000000
        /*0070*/ 	.short	0x0000
        /*0072*/ 	.short	0x0000
        /*0074*/ 	.byte	0x00, 0xf0, 0x11, 0x00


	//----- nvinfo : EIATTR_SPARSE_MMA_MASK
	.align		4
.L_1731:
        /*0078*/ 	.byte	0x03, 0x50
        /*007a*/ 	.short	0x0000


	//----- nvinfo : EIATTR_MAXREG_COUNT
	.align		4
        /*007c*/ 	.byte	0x03, 0x1b
        /*007e*/ 	.short	0x00ff


	//----- nvinfo : EIATTR_MERCURY_ISA_VERSION
	.align		4
        /*0080*/ 	.byte	0x03, 0x5f
        /*0082*/ 	.short	0x0101


	//----- nvinfo : EIATTR_VRC_CTA_INIT_COUNT
	.align		4
        /*0084*/ 	.byte	0x02, 0x4a
	.zero		1
	.zero		1


	//----- nvinfo : EIATTR_EXIT_INSTR_OFFSETS
	.align		4
        /*0088*/ 	.byte	0x04, 0x1c
        /*008a*/ 	.short	(.L_1733 - .L_1732)


	//   ....[0]....
.L_1732:
        /*008c*/ 	.word	0x000003e0


	//   ....[1]....
        /*0090*/ 	.word	0x00000440


	//----- nvinfo : EIATTR_MAX_THREADS
	.align		4
.L_1733:
        /*0094*/ 	.byte	0x04, 0x05
        /*0096*/ 	.short	(.L_1735 - .L_1734)
.L_1734:
        /*0098*/ 	.word	0x00000080
        /*009c*/ 	.word	0x00000001
        /*00a0*/ 	.word	0x00000001


	//----- nvinfo : EIATTR_CRS_STACK_SIZE
	.align		4
.L_1735:
        /*00a4*/ 	.byte	0x04, 0x1e
        /*00a6*/ 	.short	(.L_1737 - .L_1736)
.L_1736:
        /*00a8*/ 	.word	0x00000000


	//----- nvinfo : EIATTR_CBANK_PARAM_SIZE
	.align		4
.L_1737:
        /*00ac*/ 	.byte	0x03, 0x19
        /*00ae*/ 	.short	0x001c


	//----- nvinfo : EIATTR_PARAM_CBANK
	.align		4
        /*00b0*/ 	.byte	0x04, 0x0a
        /*00b2*/ 	.short	(.L_1739 - .L_1738)
	.align		4
.L_1738:
        /*00b4*/ 	.word	index@(.nv.constant0._ZN2at6native27unrolled_elementwise_kernelIZZZNS0_17trunc_kernel_cudaERNS_18TensorIteratorBaseEENKUlvE_clEvENKUlvE0_clEvEUlfE_St5arrayIPcLm2EELi4E23TrivialOffsetCalculatorILi1EjESB_NS0_6memory15LoadWithoutCastENSC_16StoreWithoutCastEEEviT_T0_T2_T3_T4_T5_)
        /*00b8*/ 	.short	0x0380
        /*00ba*/ 	.short	0x001c


	//----- nvinfo : EIATTR_SW_WAR
	.align		4
.L_1739:
        /*00bc*/ 	.byte	0x04, 0x36
        /*00be*/ 	.short	(.L_1741 - .L_1740)
.L_1740:
        /*00c0*/ 	.word	0x00000008
.L_1741:


//--------------------- .nv.info._ZN2at6native29vectorized_elementwise_kernelILi2EZZZNS0_17trunc_kernel_cudaERNS_18TensorIteratorBaseEENKUlvE_clEvENKUlvE0_clEvEUlfE_St5arrayIPcLm2EEEEviT0_T1_ --------------------------
	.section	.nv.info._ZN2at6native29vectorized_elementwise_kernelILi2EZZZNS0_17trunc_kernel_cudaERNS_18TensorIteratorBaseEENKUlvE_clEvENKUlvE0_clEvEUlfE_St5arrayIPcLm2EEEEviT0_T1_,"",@"SHT_CUDA_INFO"
	.sectionflags	@""
	.align	4


	//----- nvinfo : EIATTR_CUDA_API_VERSION
	.align		4
        /*0000*/ 	.byte	0x04, 0x37
        /*0002*/ 	.short	(.L_1743 - .L_1742)
.L_1742:
        /*0004*/ 	.word	0x00000082


	//----- nvinfo : EIATTR_KPARAM_INFO
	.align		4
.L_1743:
        /*0008*/ 	.byte	0x04, 0x17
        /*000a*/ 	.short	(.L_1745 - .L_1744)
.L_1744:
        /*000c*/ 	.word	0x00000000
        /*0010*/ 	.short	0x0002
        /*0012*/ 	.short	0x0008
        /*0014*/ 	.byte	0x00, 0xf0, 0x41, 0x00


	//----- nvinfo : EIATTR_KPARAM_INFO
	.align		4
.L_1745:
        /*0018*/ 	.byte	0x04, 0x17
        /*001a*/ 	.short	(.L_1747 - .L_1746)
.L_1746:
        /*001c*/ 	.word	0x00000000
        /*0020*/ 	.short	0x0001
        /*0022*/ 	.short	0x0004
        /*0024*/ 	.byte	0x00, 0xf0, 0x05, 0x00


	//----- nvinfo : EIATTR_KPARAM_INFO
	.align		4
.L_1747:
        /*0028*/ 	.byte	0x04, 0x17
        /*002a*/ 	.short	(.L_1749 - .L_1748)
.L_1748:
        /*002c*/ 	.word	0x00000000
        /*0030*/ 	.short	0x0000
        /*0032*/ 	.short	0x0000
        /*0034*/ 	.byte	0x00, 0xf0, 0x11, 0x00


	//----- nvinfo : EIATTR_SPARSE_MMA_MASK
	.align		4
.L_1749:
        /*0038*/ 	.byte	0x03, 0x50
        /*003a*/ 	.short	0x0000


	//----- nvinfo : EIATTR_MAXREG_COUNT
	.align		4
        /*003c*/ 	.byte	0x03, 0x1b
        /*003e*/ 	.short	0x00ff


	//----- nvinfo : EIATTR_MERCURY_ISA_VERSION
	.align		4
        /*0040*/ 	.byte	0x03, 0x5f
        /*0042*/ 	.short	0x0101


	//----- nvinfo : EIATTR_VRC_CTA_INIT_COUNT
	.align		4
        /*0044*/ 	.byte	0x02, 0x4a
	.zero		1
	.zero		1


	//----- nvinfo : EIATTR_EXIT_INSTR_OFFSETS
	.align		4
        /*0048*/ 	.byte	0x04, 0x1c
        /*004a*/ 	.short	(.L_1751 - .L_1750)


	//   ....[0]....
.L_1750:
        /*004c*/ 	.word	0x000007e0


	//   ....[1]....
        /*0050*/ 	.word	0x00000840


	//   ....[2]....
        /*0054*/ 	.word	0x000009c0


	//----- nvinfo : EIATTR_MAX_THREADS
	.align		4
.L_1751:
        /*0058*/ 	.byte	0x04, 0x05
        /*005a*/ 	.short	(.L_1753 - .L_1752)
.L_1752:
        /*005c*/ 	.word	0x00000080
        /*0060*/ 	.word	0x00000001
        /*0064*/ 	.word	0x00000001


	//----- nvinfo : EIATTR_CRS_STACK_SIZE
	.align		4
.L_1753:
        /*0068*/ 	.byte	0x04, 0x1e
        /*006a*/ 	.short	(.L_1755 - .L_1754)
.L_1754:
        /*006c*/ 	.word	0x00000000


	//----- nvinfo : EIATTR_CBANK_PARAM_SIZE
	.align		4
.L_1755:
        /*0070*/ 	.byte	0x03, 0x19
        /*0072*/ 	.short	0x0018


	//----- nvinfo : EIATTR_PARAM_CBANK
	.align		4
        /*0074*/ 	.byte	0x04, 0x0a
        /*0076*/ 	.short	(.L_1757 - .L_1756)
	.align		4
.L_1756:
        /*0078*/ 	.word	index@(.nv.constant0._ZN2at6native29vectorized_elementwise_kernelILi2EZZZNS0_17trunc_kernel_cudaERNS_18TensorIteratorBaseEENKUlvE_clEvENKUlvE0_clEvEUlfE_St5arrayIPcLm2EEEEviT0_T1_)
        /*007c*/ 	.short	0x0380
        /*007e*/ 	.short	0x0018


	//----- nvinfo : EIATTR_SW_WAR
	.align		4
.L_1757:
        /*0080*/ 	.byte	0x04, 0x36
        /*0082*/ 	.short	(.L_1759 - .L_1758)
.L_1758:
        /*0084*/ 	.word	0x00000008
.L_1759:


//--------------------- .nv.info._ZN2at6native29vectorized_elementwise_kernelILi4EZZZNS0_17trunc_kernel_cudaERNS_18TensorIteratorBaseEENKUlvE_clEvENKUlvE0_clEvEUlfE_St5arrayIPcLm2EEEEviT0_T1_ --------------------------
	.section	.nv.info._ZN2at6native29vectorized_elementwise_kernelILi4EZZZNS0_17trunc_kernel_cudaERNS_18TensorIteratorBaseEENKUlvE_clEvENKUlvE0_clEvEUlfE_St5arrayIPcLm2EEEEviT0_T1_,"",@"SHT_CUDA_INFO"
	.sectionflags	@""
	.align	4


	//----- nvinfo : EIATTR_CUDA_API_VERSION
	.align		4
        /*0000*/ 	.byte	0x04, 0x37
        /*0002*/ 	.short	(.L_1761 - .L_1760)
.L_1760:
        /*0004*/ 	.word	0x00000082


	//----- nvinfo : EIATTR_KPARAM_INFO
	.align		4
.L_1761:
        /*0008*/ 	.byte	0x04, 0x17
        /*000a*/ 	.short	(.L_1763 - .L_1762)
.L_1762:
        /*000c*/ 	.word	0x00000000
        /*0010*/ 	.short	0x0002
        /*0012*/ 	.short	0x0008
        /*0014*/ 	.byte	0x00, 0xf0, 0x41, 0x00


	//----- nvinfo : EIATTR_KPARAM_INFO
	.align		4
.L_1763:
        /*0018*/ 	.byte	0x04, 0x17
        /*001a*/ 	.short	(.L_1765 - .L_1764)
.L_1764:
        /*001c*/ 	.word	0x00000000
        /*0020*/ 	.short	0x0001
        /*0022*/ 	.short	0x0004
        /*0024*/ 	.byte	0x00, 0xf0, 0x05, 0x00


	//----- nvinfo : EIATTR_KPARAM_INFO
	.align		4
.L_1765:
        /*0028*/ 	.byte	0x04, 0x17
        /*002a*/ 	.short	(.L_1767 - .L_1766)
.L_1766:
        /*002c*/ 	.word	0x00000000
        /*0030*/ 	.short	0x0000
        /*0032*/ 	.short	0x0000
        /*0034*/ 	.byte	0x00, 0xf0, 0x11, 0x00


	//----- nvinfo : EIATTR_SPARSE_MMA_MASK
	.align		4
.L_1767:
        /*0038*/ 	.byte	0x03, 0x50
        /*003a*/ 	.short	0x0000


	//----- nvinfo : EIATTR_MAXREG_COUNT
	.align		4
        /*003c*/ 	.byte	0x03, 0x1b
        /*003e*/ 	.short	0x00ff


	//----- nvinfo : EIATTR_MERCURY_ISA_VERSION
	.align		4
        /*0040*/ 	.byte	0x03, 0x5f
        /*0042*/ 	.short	0x0101


	//----- nvinfo : EIATTR_VRC_CTA_INIT_COUNT
	.align		4
        /*0044*/ 	.byte	0x02, 0x4a
	.zero		1
	.zero		1


	//----- nvinfo : EIATTR_EXIT_INSTR_OFFSETS
	.align		4
        /*0048*/ 	.byte	0x04, 0x1c
        /*004a*/ 	.short	(.L_1769 - .L_1768)


	//   ....[0]....
.L_1768:
        /*004c*/ 	.word	0x000007e0


	//   ....[1]....
        /*0050*/ 	.word	0x00000840


	//   ....[2]....
        /*0054*/ 	.word	0x00000980


	//----- nvinfo : EIATTR_MAX_THREADS
	.align		4
.L_1769:
        /*0058*/ 	.byte	0x04, 0x05
        /*005a*/ 	.short	(.L_1771 - .L_1770)
.L_1770:
        /*005c*/ 	.word	0x00000080
        /*0060*/ 	.word	0x00000001
        /*0064*/ 	.word	0x00000001


	//----- nvinfo : EIATTR_CRS_STACK_SIZE
	.align		4
.L_1771:
        /*0068*/ 	.byte	0x04, 0x1e
        /*006a*/ 	.short	(.L_1773 - .L_1772)
.L_1772:
        /*006c*/ 	.word	0x00000000


	//----- nvinfo : EIATTR_CBANK_PARAM_SIZE
	.align		4
.L_1773:
        /*0070*/ 	.byte	0x03, 0x19
        /*0072*/ 	.short	0x0018


	//----- nvinfo : EIATTR_PARAM_CBANK
	.align		4
        /*0074*/ 	.byte	0x04, 0x0a
        /*0076*/ 	.short	(.L_1775 - .L_1774)
	.align		4
.L_1774:
        /*0078*/ 	.word	index@(.nv.constant0._ZN2at6native29vectorized_elementwise_kernelILi4EZZZNS0_17trunc_kernel_cudaERNS_18TensorIteratorBaseEENKUlvE_clEvENKUlvE0_clEvEUlfE_St5arrayIPcLm2EEEEviT0_T1_)
        /*007c*/ 	.short	0x0380
        /*007e*/ 	.short	0x0018


	//----- nvinfo : EIATTR_SW_WAR
	.align		4
.L_1775:
        /*0080*/ 	.byte	0x04, 0x36
        /*0082*/ 	.short	(.L_1777 - .L_1776)
.L_1776:
        /*0084*/ 	.word	0x00000008
.L_1777:


//--------------------- .nv.info._ZN2at6native29vectorized_elementwise_kernelILi8EZZZNS0_17trunc_kernel_cudaERNS_18TensorIteratorBaseEENKUlvE_clEvENKUlvE0_clEvEUlfE_St5arrayIPcLm2EEEEviT0_T1_ --------------------------
	.section	.nv.info._ZN2at6native29vectorized_elementwise_kernelILi8EZZZNS0_17trunc_kernel_cudaERNS_18TensorIteratorBaseEENKUlvE_clEvENKUlvE0_clEvEUlfE_St5arrayIPcLm2EEEEviT0_T1_,"",@"SHT_CUDA_INFO"
	.sectionflags	@""
	.align	4


	//----- nvinfo : EIATTR_CUDA_API_VERSION
	.align		4
        /*0000*/ 	.byte	0x04, 0x37
        /*0002*/ 	.short	(.L_1779 - .L_1778)
.L_1778:
        /*0004*/ 	.word	0x00000082


	//----- nvinfo : EIATTR_KPARAM_INFO
	.align		4
.L_1779:
        /*0008*/ 	.byte	0x04, 0x17
        /*000a*/ 	.short	(.L_1781 - .L_1780)
.L_1780:
        /*000c*/ 	.word	0x00000000
        /*0010*/ 	.short	0x0002
        /*0012*/ 	.short	0x0008
        /*0014*/ 	.byte	0x00, 0xf0, 0x41, 0x00


	//----- nvinfo : EIATTR_KPARAM_INFO
	.align		4
.L_1781:
        /*0018*/ 	.byte	0x04, 0x17
        /*001a*/ 	.short	(.L_1783 - .L_1782)
.L_1782:
        /*001c*/ 	.word	0x00000000
        /*0020*/ 	.short	0x0001
        /*0022*/ 	.short	0x0004
        /*0024*/ 	.byte	0x00, 0xf0, 0x05, 0x00


	//----- nvinfo : EIATTR_KPARAM_INFO
	.align		4
.L_1783:
        /*0028*/ 	.byte	0x04, 0x17
        /*002a*/ 	.short	(.L_1785 - .L_1784)
.L_1784:
        /*002c*/ 	.word	0x00000000
        /*0030*/ 	.short	0x0000
        /*0032*/ 	.short	0x0000
        /*0034*/ 	.byte	0x00, 0xf0, 0x11, 0x00


	//----- nvinfo : EIATTR_SPARSE_MMA_MASK
	.align		4
.L_1785:
        /*0038*/ 	.byte	0x03, 0x50
        /*003a*/ 	.short	0x0000


	//----- nvinfo : EIATTR_MAXREG_COUNT
	.align		4
        /*003c*/ 	.byte	0x03, 0x1b
        /*003e*/ 	.short	0x00ff


	//----- nvinfo : EIATTR_MERCURY_ISA_VERSION
	.align		4
        /*0040*/ 	.byte	0x03, 0x5f
        /*0042*/ 	.short	0x0101


	//----- nvinfo : EIATTR_VRC_CTA_INIT_COUNT
	.align		4
        /*0044*/ 	.byte	0x02, 0x4a
	.zero		1
	.zero		1


	//----- nvinfo : EIATTR_EXIT_INSTR_OFFSETS
	.align		4
        /*0048*/ 	.byte	0x04, 0x1c
        /*004a*/ 	.short	(.L_1787 - .L_1786)


	//   ....[0]....
.L_1786:
        /*004c*/ 	.word	0x000007e0


	//   ....[1]....
        /*0050*/ 	.word	0x00000840


	//   ....[2]....
        /*0054*/ 	.word	0x00000960


	//----- nvinfo : EIATTR_MAX_THREADS
	.align		4
.L_1787:
        /*0058*/ 	.byte	0x04, 0x05
        /*005a*/ 	.short	(.L_1789 - .L_1788)
.L_1788:
        /*005c*/ 	.word	0x00000080
        /*0060*/ 	.word	0x00000001
        /*0064*/ 	.word	0x00000001


	//----- nvinfo : EIATTR_CRS_STACK_SIZE
	.align		4
.L_1789:
        /*0068*/ 	.byte	0x04, 0x1e
        /*006a*/ 	.short	(.L_1791 - .L_1790)
.L_1790:
        /*006c*/ 	.word	0x00000000


	//----- nvinfo : EIATTR_CBANK_PARAM_SIZE
	.align		4
.L_1791:
        /*0070*/ 	.byte	0x03, 0x19
        /*0072*/ 	.short	0x0018


	//----- nvinfo : EIATTR_PARAM_CBANK
	.align		4
        /*0074*/ 	.byte	0x04, 0x0a
        /*0076*/ 	.short	(.L_1793 - .L_1792)
	.align		4
.L_1792:
        /*0078*/ 	.word	index@(.nv.constant0._ZN2at6native29vectorized_elementwise_kernelILi8EZZZNS0_17trunc_kernel_cudaERNS_18TensorIteratorBaseEENKUlvE_clEvENKUlvE0_clEvEUlfE_St5arrayIPcLm2EEEEviT0_T1_)
        /*007c*/ 	.short	0x0380
        /*007e*/ 	.short	0x0018


	//----- nvinfo : EIATTR_SW_WAR
	.align		4
.L_1793:
        /*0080*/ 	.byte	0x04, 0x36
        /*0082*/ 	.short	(.L_1795 - .L_1794)
.L_1794:
        /*0084*/ 	.word	0x00000008
.L_1795:


//--------------------- .nv.info._ZN2at6native18elementwise_kernelILi128ELi4EZNS0_15gpu_kernel_implIZZZNS0_17trunc_kernel_cudaERNS_18TensorIteratorBaseEENKUlvE_clEvENKUlvE_clEvEUldE_EEvS4_RKT_EUliE_EEviT1_ --------------------------
	.section	.nv.info._ZN2at6native18elementwise_kernelILi128ELi4EZNS0_15gpu_kernel_implIZZZNS0_17trunc_kernel_cudaERNS_18TensorIteratorBaseEENKUlvE_clEvENKUlvE_clEvEUldE_EEvS4_RKT_EUliE_EEviT1_,"",@"SHT_CUDA_INFO"
	.sectionflags	@""
	.align	4


	//----- nvinfo : EIATTR_CUDA_API_VERSION
	.align		4
        /*0000*/ 	.byte	0x04, 0x37
        /*0002*/ 	.short	(.L_1797 - .L_1796)
.L_1796:
        /*0004*/ 	.word	0x00000082


	//----- nvinfo : EIATTR_KPARAM_INFO
	.align		4
.L_1797:
        /*0008*/ 	.byte	0x04, 0x17
        /*000a*/ 	.short	(.L_1799 - .L_1798)
.L_1798:
        /*000c*/ 	.word	0x00000000
        /*0010*/ 	.short	0x0001
        /*0012*/ 	.short	0x0008
        /*0014*/ 	.byte	0x00, 0xf0, 0x61, 0x08


	//----- nvinfo : EIATTR_KPARAM_INFO
	.align		4
.L_1799:
        /*0018*/ 	.byte	0x04, 0x17
        /*001a*/ 	.short	(.L_1801 - .L_1800)
.L_1800:
        /*001c*/ 	.word	0x00000000
        /*0020*/ 	.short	0x0000
        /*0022*/ 	.short	0x0000
        /*0024*/ 	.byte	0x00, 0xf0, 0x11, 0x00


	//----- nvinfo : EIATTR_SPARSE_MMA_MASK
	.align		4
.L_1801:
        /*0028*/ 	.byte	0x03, 0x50
        /*002a*/ 	.short	0x0000


	//----- nvinfo : EIATTR_MAXREG_COUNT
	.align		4
        /*002c*/ 	.byte	0x03, 0x1b
        /*002e*/ 	.short	0x0080


	//----- nvinfo : EIATTR_EXTERNS
	.align		4
        /*0030*/ 	.byte	0x04, 0x0f
        /*0032*/ 	.short	(.L_1803 - .L_1802)


	//   ....[0]....
	.align		4
.L_1802:
        /*0034*/ 	.word	index@(__assertfail)


	//----- nvinfo : EIATTR_MERCURY_ISA_VERSION
	.align		4
.L_1803:
        /*0038*/ 	.byte	0x03, 0x5f
        /*003a*/ 	.short	0x0101


	//----- nvinfo : EIATTR_VRC_CTA_INIT_COUNT
	.align		4
        /*003c*/ 	.byte	0x02, 0x4a
	.zero		1
	.zero		1


	//----- nvinfo : EIATTR_SYSCALL_OFFSETS
	.align		4
        /*0040*/ 	.byte	0x04, 0x46
        /*0042*/ 	.short	(.L_1805 - .L_1804)


	//   ....[0]....
.L_1804:
        /*0044*/ 	.word	0x00002180


	//   ....[1]....
        /*0048*/ 	.word	0x00003210


	//   ....[2]....
        /*004c*/ 	.word	0x00005560


	//   ....[3]....
        /*0050*/ 	.word	0x00006370


	//   ....[4]....
        /*0054*/ 	.word	0x00008870


	//   ....[5]....
        /*0058*/ 	.word	0x00009680


	//   ....[6]....
        /*005c*/ 	.word	0x0000bb90


	//   ....[7]....
        /*0060*/ 	.word	0x0000c970


	//----- nvinfo : EIATTR_EXIT_INSTR_OFFSETS
	.align		4
.L_1805:
        /*0064*/ 	.byte	0x04, 0x1c
        /*0066*/ 	.short	(.L_1807 - .L_1806)


	//   ....[0]....
.L_1806:
        /*0068*/ 	.word	0x00009a20


	//   ....[1]....
        /*006c*/ 	.word	0x0000bd00


	//   ....[2]....
        /*0070*/ 	.word	0x0000bd40


	//   ....[3]....
        /*0074*/ 	.word	0x0000bdd0


	//   ....[4]....
        /*0078*/ 	.word	0x0000be00


	//   ....[5]....
        /*007c*/ 	.word	0x0000be30


	//   ....[6]....
        /*0080*/ 	.word	0x0000bf00


	//   ....[7]....
        /*0084*/ 	.word	0x0000bf80


	//   ....[8]....
        /*0088*/ 	.word	0x0000c060


	//   ....[9]....
        /*008c*/ 	.word	0x0000c0f0


	//   ....[10]....
        /*0090*/ 	.word	0x0000c110


	//   ....[11]....
        /*0094*/ 	.word	0x0000c1e0


	//   ....[12]....
        /*0098*/ 	.word	0x0000c390


	//   ....[13]....
        /*009c*/ 	.word	0x0000c540


	//   ....[14]....
        /*00a0*/ 	.word	0x0000c6e0


	//   ....[15]....
        /*00a4*/ 	.word	0x0000c710


	//   ....[16]....
        /*00a8*/ 	.word	0x0000c740


	//   ....[17]....
        /*00ac*/ 	.word	0x0000c7e0


	//   ....[18]....
        /*00b0*/ 	.word	0x0000c810


	//   ....[19]....
        /*00b4*/ 	.word	0x0000c980


	//   ....[20]....
        /*00b8*/ 	.word	0x0000cad0


	//   ....[21]....
        /*00bc*/ 	.word	0x0000cc50


	//   ....[22]....
        /*00c0*/ 	.word	0x0000ccd0


	//----- nvinfo : EIATTR_MAX_THREADS
	.align		4
.L_1807:
        /*00c4*/ 	.byte	0x04, 0x05
        /*00c6*/ 	.short	(.L_1809 - .L_1808)
.L_1808:
        /*00c8*/ 	.word	0x00000080
        /*00cc*/ 	.word	0x00000001
        /*00d0*/ 	.word	0x00000001


	//----- nvinfo : EIATTR_CRS_STACK_SIZE
	.align		4
.L_1809:
        /*00d4*/ 	.byte	0x04, 0x1e
        /*00d6*/ 	.short	(.L_1811 - .L_1810)
.L_1810:
        /*00d8*/ 	.word	0x00000000


	//----- nvinfo : EIATTR_CBANK_PARAM_SIZE
	.align		4
.L_1811:
        /*00dc*/ 	.byte	0x03, 0x19
        /*00de*/ 	.short	0x0220


	//----- nvinfo : EIATTR_PARAM_CBANK
	.align		4
        /*00e0*/ 	.byte	0x04, 0x0a
        /*00e2*/ 	.short	(.L_1813 - .L_1812)
	.align		4
.L_1812:
        /*00e4*/ 	.word	index@(.nv.constant0._ZN2at6native18elementwise_kernelILi128ELi4EZNS0_15gpu_kernel_implIZZZNS0_17trunc_kernel_cudaERNS_18TensorIteratorBaseEENKUlvE_clEvENKUlvE_clEvEUldE_EEvS4_RKT_EUliE_EEviT1_)
        /*00e8*/ 	.short	0x0380
        /*00ea*/ 	.short	0x0220


	//----- nvinfo : EIATTR_SW_WAR
	.align		4
.L_1813:
        /*00ec*/ 	.byte	0x04, 0x36
        /*00ee*/ 	.short	(.L_1815 - .L_1814)
.L_1814:
        /*00f0*/ 	.word	0x00000008
.L_1815:


//--------------------- .nv.info._ZN2at6native27unrolled_elementwise_kernelIZZZNS0_17trunc_kernel_cudaERNS_18TensorIteratorBaseEENKUlvE_clEvENKUlvE_clEvEUldE_St5arrayIPcLm2EELi4E23TrivialOffsetCalculatorILi1EjESB_NS0_6memory12LoadWithCastILi1EEENSC_13StoreWithCastILi1EEEEEviT_T0_T2_T3_T4_T5_ --------------------------
	.section	.nv.info._ZN2at6native27unrolled_elementwise_kernelIZZZNS0_17trunc_kernel_cudaERNS_18TensorIteratorBaseEENKUlvE_clEvENKUlvE_clEvEUldE_St5arrayIPcLm2EELi4E23TrivialOffsetCalculatorILi1EjESB_NS0_6memory12LoadWithCastILi1EEENSC_13StoreWithCastILi1EEEEEviT_T0_T2_T3_T4_T5_,"",@"SHT_CUDA_INFO"
	.sectionflags	@""
	.align	4


	//----- nvinfo : EIATTR_CUDA_API_VERSION
	.align		4
        /*0000*/ 	.byte	0x04, 0x37
        /*0002*/ 	.short	(.L_1817 - .L_1816)
.L_1816:
        /*0004*/ 	.word	0x00000082


	//----- nvinfo : EIATTR_KPARAM_INFO
	.align		4
.L_1817:
        /*0008*/ 	.byte	0x04, 0x17
        /*000a*/ 	.short	(.L_1819 - .L_1818)
.L_1818:
        /*000c*/ 	.word	0x00000000
        /*0010*/ 	.short	0x0006
        /*0012*/ 	.short	0x0024
        /*0014*/ 	.byte	0x00, 0xf0, 0x21, 0x00


	//----- nvinfo : EIATTR_KPARAM_INFO
	.align		4
.L_1819:
        /*0018*/ 	.byte	0x04, 0x17
        /*001a*/ 	.short	(.L_1821 - .L_1820)
.L_1820:
        /*001c*/ 	.word	0x00000000
        /*0020*/ 	.short	0x0005
        /*0022*/ 	.short	0x001c
        /*0024*/ 	.byte	0x00, 0xf0, 0x21, 0x00


	//----- nvinfo : EIATTR_KPARAM_INFO
	.align		4
.L_1821:
        /*0028*/ 	.byte	0x04, 0x17
        /*002a*/ 	.short	(.L_1823 - .L_1822)
.L_1822:
        /*002c*/ 	.word	0x00000000
        /*0030*/ 	.short	0x0004
        /*0032*/ 	.short	0x0019
        /*0034*/ 	.byte	0x00, 0xf0, 0x05, 0x00


	//----- nvinfo : EIATTR_KPARAM_INFO
	.align		4
.L_1823:
        /*0038*/ 	.byte	0x04, 0x17
        /*003a*/ 	.short	(.L_1825 - .L_1824)
.L_1824:
        /*003c*/ 	.word	0x00000000
        /*0040*/ 	.short	0x0003
        /*0042*/ 	.short	0x0018
        /*0044*/ 	.byte	0x00, 0xf0, 0x05, 0x00


	//----- nvinfo : EIATTR_KPARAM_INFO
	.align		4
.L_1825:
        /*0048*/ 	.byte	0x04, 0x17
        /*004a*/ 	.short	(.L_1827 - .L_1826)
.L_1826:
        /*004c*/ 	.word	0x00000000
        /*0050*/ 	.short	0x0002
        /*0052*/ 	.short	0x0008
        /*0054*/ 	.byte	0x00, 0xf0, 0x41, 0x00


	//----- nvinfo : EIATTR_KPARAM_INFO
	.align		4
.L_1827:
        /*0058*/ 	.byte	0x04, 0x17
        /*005a*/ 	.short	(.L_1829 - .L_1828)
.L_1828:
        /*005c*/ 	.word	0x00000000
        /*0060*/ 	.short	0x0001
        /*0062*/ 	.short	0x0004
        /*0064*/ 	.byte	0x00, 0xf0, 0x05, 0x00


	//----- nvinfo : EIATTR_KPARAM_INFO
	.align		4
.L_1829:
        /*0068*/ 	.byte	0x04, 0x17
        /*006a*/ 	.short	(.L_1831 - .L_1830)
.L_1830:
        /*006c*/ 	.word	0x00000000
        /*0070*/ 	.short	0x0000
        /*0072*/ 	.short	0x0000
        /*0074*/ 	.byte	0x00, 0xf0, 0x11, 0x00


	//----- nvinfo : EIATTR_SPARSE_MMA_MASK
	.align		4
.L_1831:
        /*0078*/ 	.byte	0x03, 0x50
        /*007a*/ 	.short	0x0000


	//----- nvinfo : EIATTR_MAXREG_COUNT
	.align		4
        /*007c*/ 	.byte	0x03, 0x1b
        /*007e*/ 	.short	0x00ff


	//----- nvinfo : EIATTR_EXTERNS
	.align		4
        /*0080*/ 	.byte	0x04, 0x0f
        /*0082*/ 	.short	(.L_1833 - .L_1832)


	//   ....[0]....
	.align		4
.L_1832:
        /*0084*/ 	.word	index@(__assertfail)


	//----- nvinfo : EIATTR_MERCURY_ISA_VERSION
	.align		4
.L_1833:
        /*0088*/ 	.byte	0x03, 0x5f
        /*008a*/ 	.short	0x0101


	//----- nvinfo : EIATTR_VRC_CTA_INIT_COUNT
	.align		4
        /*008c*/ 	.byte	0x02, 0x4a
	.zero		1
	.zero		1


	//----- nvinfo : EIATTR_SYSCALL_OFFSETS
	.align		4
        /*0090*/ 	.byte	0x04, 0x46
        /*0092*/ 	.short	(.L_1835 - .L_1834)


	//   ....[0]....
.L_1834:
        /*0094*/ 	.word	0x00000e90


	//   ....[1]....
        /*0098*/ 	.word	0x00001ed0


	//   ....[2]....
        /*009c*/ 	.word	0x00002e50


	//   ....[3]....
        /*00a0*/ 	.word	0x00003da0


	//   ....[4]....
        /*00a4*/ 	.word	0x00004e00


	//   ....[5]....
        /*00a8*/ 	.word	0x00005d90


	//   ....[6]....
        /*00ac*/ 	.word	0x00006ef0


	//   ....[7]....
        /*00b0*/ 	.word	0x00008040


	//----- nvinfo : EIATTR_EXIT_INSTR_OFFSETS
	.align		4
.L_1835:
        /*00b4*/ 	.byte	0x04, 0x1c
        /*00b6*/ 	.short	(.L_1837 - .L_1836)


	//   ....[0]....
.L_1836:
        /*00b8*/ 	.word	0x00007280


	//   ....[1]....
        /*00bc*/ 	.word	0x000073d0


	//   ....[2]....
        /*00c0*/ 	.word	0x00007410


	//   ....[3]....
        /*00c4*/ 	.word	0x000074a0


	//   ....[4]....
        /*00c8*/ 	.word	0x000074d0


	//   ....[5]....
        /*00cc*/ 	.word	0x00007500


	//   ....[6]....
        /*00d0*/ 	.word	0x000075d0


	//   ....[7]....
        /*00d4*/ 	.word	0x00007650


	//   ....[8]....
        /*00d8*/ 	.word	0x00007730


	//   ....[9]....
        /*00dc*/ 	.word	0x000077c0


	//   ....[10]....
        /*00e0*/ 	.word	0x000077e0


	//   ....[11]....
        /*00e4*/ 	.word	0x000078b0


	//   ....[12]....
        /*00e8*/ 	.word	0x00007a60


	//   ....[13]....
        /*00ec*/ 	.word	0x00007c10


	//   ....[14]....
        /*00f0*/ 	.word	0x00007db0


	//   ....[15]....
        /*00f4*/ 	.word	0x00007de0


	//   ....[16]....
        /*00f8*/ 	.word	0x00007e10


	//   ....[17]....
        /*00fc*/ 	.word	0x00007eb0


	//   ....[18]....
        /*0100*/ 	.word	0x00007ee0


	//   ....[19]....
        /*0104*/ 	.word	0x00008050


	//   ....[20]....
        /*0108*/ 	.word	0x000081a0


	//   ....[21]....
        /*010c*/ 	.word	0x00008320


	//   ....[22]....
        /*0110*/ 	.word	0x000083a0


	//----- nvinfo : EIATTR_MAX_THREADS
	.align		4
.L_1837:
        /*0114*/ 	.byte	0x04, 0x05
        /*0116*/ 	.short	(.L_1839 - .L_1838)
.L_1838:
        /*0118*/ 	.word	0x00000080
        /*011c*/ 	.word	0x00000001
        /*0120*/ 	.word	0x00000001


	//----- nvinfo : EIATTR_CRS_STACK_SIZE
	.align		4
.L_1839:
        /*0124*/ 	.byte	0x04, 0x1e
        /*0126*/ 	.short	(.L_1841 - .L_1840)
.L_1840:
        /*0128*/ 	.word	0x00000000


	//----- nvinfo : EIATTR_CBANK_PARAM_SIZE
	.align		4
.L_1841:
        /*012c*/ 	.byte	0x03, 0x19
        /*012e*/ 	.short	0x002c


	//----- nvinfo : EIATTR_PARAM_CBANK
	.align		4
        /*0130*/ 	.byte	0x04, 0x0a
        /*0132*/ 	.short	(.L_1843 - .L_1842)
	.align		4
.L_1842:
        /*0134*/ 	.word	index@(.nv.constant0._ZN2at6native27unrolled_elementwise_kernelIZZZNS0_17trunc_kernel_cudaERNS_18TensorIteratorBaseEENKUlvE_clEvENKUlvE_clEvEUldE_St5arrayIPcLm2EELi4E23TrivialOffsetCalculatorILi1EjESB_NS0_6memory12LoadWithCastILi1EEENSC_13StoreWithCastILi1EEEEEviT_T0_T2_T3_T4_T5_)
        /*0138*/ 	.short	0x0380
        /*013a*/ 	.short	0x002c


	//----- nvinfo : EIATTR_SW_WAR
	.align		4
.L_1843:
        /*013c*/ 	.byte	0x04, 0x36
        /*013e*/ 	.short	(.L_1845 - .L_1844)
.L_1844:
        /*0140*/ 	.word	0x00000008
.L_1845:


//--------------------- .nv.info._ZN2at6native18elementwise_kernelILi128ELi2EZNS0_22gpu_kernel_impl_nocastIZZZNS0_17trunc_kernel_cudaERNS_18TensorIteratorBaseEENKUlvE_clEvENKUlvE_clEvEUldE_EEvS4_RKT_EUliE_EEviT1_ --------------------------
	.section	.nv.info._ZN2at6native18elementwise_kernelILi128ELi2EZNS0_22gpu_kernel_impl_nocastIZZZNS0_17trunc_kernel_cudaERNS_18TensorIteratorBaseEENKUlvE_clEvENKUlvE_clEvEUldE_EEvS4_RKT_EUliE_EEviT1_,"",@"SHT_CUDA_INFO"
	.sectionflags	@""
	.align	4


	//----- nvinfo : EIATTR_CUDA_API_VERSION
	.align		4
        /*0000*/ 	.byte	0x04, 0x37
        /*0002*/ 	.short	(.L_1847 - .L_1846)
.L_1846:
        /*0004*/ 	.word	0x00000082


	//----- nvinfo : EIATTR_KPARAM_INFO
	.align		4
.L_1847:
        /*0008*/ 	.byte	0x04, 0x17
        /*000a*/ 	.short	(.L_1849 - .L_1848)
.L_1848:
        /*000c*/ 	.word	0x00000000
        /*0010*/ 	.short	0x0001
        /*0012*/ 	.short	0x0008
        /*0014*/ 	.byte	0x00, 0xf0, 0x61, 0x08


	//----- nvinfo : EIATTR_KPARAM_INFO
	.align		4
.L_1849:
        /*0018*/ 	.byte	0x04, 0x17
        /*001a*/ 	.short	(.L_1851 - .L_1850)
.L_1850:
        /*001c*/ 	.word	0x00000000
        /*0020*/ 	.short	0x0000
        /*0022*/ 	.short	0x0000
        /*0024*/ 	.byte	0x00, 0xf0, 0x11, 0x00


	//----- nvinfo : EIATTR_SPARSE_MMA_MASK
	.align		4
.L_1851:
        /*0028*/ 	.byte	0x03, 0x50
        /*002a*/ 	.short	0x0000


	//----- nvinfo : EIATTR_MAXREG_COUNT
	.align		4
        /*002c*/ 	.byte	0x03, 0x1b
        /*002e*/ 	.short	0x0080


	//----- nvinfo : EIATTR_MERCURY_ISA_VERSION
	.align		4
        /*0030*/ 	.byte	0x03, 0x5f
        /*0032*/ 	.short	0x0101


	//----- nvinfo : EIATTR_VRC_CTA_INIT_COUNT
	.align		4
        /*0034*/ 	.byte	0x02, 0x4a
	.zero		1
	.zero		1


	//----- nvinfo : EIATTR_EXIT_INSTR_OFFSETS
	.align		4
        /*0038*/ 	.byte	0x04, 0x1c
        /*003a*/ 	.short	(.L_1853 - .L_1852)


	//   ....[0]....
.L_1852:
        /*003c*/ 	.word	0x00000150


	//   ....[1]....
        /*0040*/ 	.word	0x000001b0


	//   ....[2]....
        /*0044*/ 	.word	0x00001580


	//   ....[3]....
        /*0048*/ 	.word	0x000028b0


	//----- nvinfo : EIATTR_MAX_THREADS
	.align		4
.L_1853:
        /*004c*/ 	.byte	0x04, 0x05
        /*004e*/ 	.short	(.L_1855 - .L_1854)
.L_1854:
        /*0050*/ 	.word	0x00000080
        /*0054*/ 	.word	0x00000001
        /*0058*/ 	.word	0x00000001


	//----- nvinfo : EIATTR_CRS_STACK_SIZE
	.align		4
.L_1855:
        /*005c*/ 	.byte	0x04, 0x1e
        /*005e*/ 	.short	(.L_1857 - .L_1856)
.L_1856:
        /*0060*/ 	.word	0x00000000


	//----- nvinfo : EIATTR_CBANK_PARAM_SIZE
	.align		4
.L_1857:
        /*0064*/ 	.byte	0x03, 0x19
        /*0066*/ 	.short	0x0220


	//----- nvinfo : EIATTR_PARAM_CBANK
	.align		4
        /*0068*/ 	.byte	0x04, 0x0a
        /*006a*/ 	.short	(.L_1859 - .L_1858)
	.align		4
.L_1858:
        /*006c*/ 	.word	index@(.nv.constant0._ZN2at6native18elementwise_kernelILi128ELi2EZNS0_22gpu_kernel_impl_nocastIZZZNS0_17trunc_kernel_cudaERNS_18TensorIteratorBaseEENKUlvE_clEvENKUlvE_clEvEUldE_EEvS4_RKT_EUliE_EEviT1_)
        /*0070*/ 	.short	0x0380
        /*0072*/ 	.short	0x0220


	//----- nvinfo : EIATTR_SW_WAR
	.align		4
.L_1859:
        /*0074*/ 	.byte	0x04, 0x36
        /*0076*/ 	.short	(.L_1861 - .L_1860)
.L_1860:
        /*0078*/ 	.word	0x00000008
.L_1861:


//--------------------- .nv.info._ZN2at6native27unrolled_elementwise_kernelIZZZNS0_17trunc_kernel_cudaERNS_18TensorIteratorBaseEENKUlvE_clEvENKUlvE_clEvEUldE_St5arrayIPcLm2EELi4E23TrivialOffsetCalculatorILi1EjESB_NS0_6memory15LoadWithoutCastENSC_16StoreWithoutCastEEEviT_T0_T2_T3_T4_T5_ --------------------------
	.section	.nv.info._ZN2at6native27unrolled_elementwise_kernelIZZZNS0_17trunc_kernel_cudaERNS_18TensorIteratorBaseEENKUlvE_clEvENKUlvE_clEvEUldE_St5arrayIPcLm2EELi4E23TrivialOffsetCalculatorILi1EjESB_NS0_6memory15LoadWithoutCastENSC_16StoreWithoutCastEEEviT_T0_T2_T3_T4_T5_,"",@"SHT_CUDA_INFO"
	.sectionflags	@""
	.align	4


	//----- nvinfo : EIATTR_CUDA_API_VERSION
	.align		4
        /*0000*/ 	.byte	0x04, 0x37
        /*0002*/ 	.short	(.L_1863 - .L_1862)
.L_1862:
        /*0004*/ 	.word	0x00000082


	//----- nvinfo : EIATTR_KPARAM_INFO
	.align		4
.L_1863:
        /*0008*/ 	.byte	0x04, 0x17
        /*000a*/ 	.short	(.L_1865 - .L_1864)
.L_1864:
        /*000c*/ 	.word	0x00000000
        /*0010*/ 	.short	0x0006
        /*0012*/ 	.short	0x001b
        /*0014*/ 	.byte	0x00, 0xf0, 0x05, 0x00


	//----- nvinfo : EIATTR_KPARAM_INFO
	.align		4
.L_1865:
        /*0018*/ 	.byte	0x04, 0x17
        /*001a*/ 	.short	(.L_1867 - .L_1866)
.L_1866:
        /*001c*/ 	.word	0x00000000
        /*0020*/ 	.short	0x0005
        /*0022*/ 	.short	0x001a
        /*0024*/ 	.byte	0x00, 0xf0, 0x05, 0x00


	//----- nvinfo : EIATTR_KPARAM_INFO
	.align		4
.L_1867:
        /*0028*/ 	.byte	0x04, 0x17
        /*002a*/ 	.short	(.L_1869 - .L_1868)
.L_1868:
        /*002c*/ 	.word	0x00000000
        /*0030*/ 	.short	0x0004
        /*0032*/ 	.short	0x0019
        /*0034*/ 	.byte	0x00, 0xf0, 0x05, 0x00


	//----- nvinfo : EIATTR_KPARAM_INFO
	.align		4
.L_1869:
        /*0038*/ 	.byte	0x04, 0x17
        /*003a*/ 	.short	(.L_1871 - .L_1870)
.L_1870:
        /*003c*/ 	.word	0x00000000
        /*0040*/ 	.short	0x0003
        /*0042*/ 	.short	0x0018
        /*0044*/ 	.byte	0x00, 0xf0, 0x05, 0x00


	//----- nvinfo : EIATTR_KPARAM_INFO
	.align		4
.L_1871:
        /*0048*/ 	.byte	0x04, 0x17
        /*004a*/ 	.short	(.L_1873 - .L_1872)
.L_1872:
        /*004c*/ 	.word	0x00000000
        /*0050*/ 	.short	0x0002
        /*0052*/ 	.short	0x0008
        /*0054*/ 	.byte	0x00, 0xf0, 0x41, 0x00


	//----- nvinfo : EIATTR_KPARAM_INFO
	.align		4
.L_1873:
        /*0058*/ 	.byte	0x04, 0x17
        /*005a*/ 	.short	(.L_1875 - .L_1874)
.L_1874:
        /*005c*/ 	.word	0x00000000
        /*0060*/ 	.short	0x0001
        /*0062*/ 	.short	0x0004
        /*0064*/ 	.byte	0x00, 0xf0, 0x05, 0x00


	//----- nvinfo : EIATTR_KPARAM_INFO
	.align		4
.L_1875:
        /*0068*/ 	.byte	0x04, 0x17
        /*006a*/ 	.short	(.L_1877 - .L_1876)
.L_1876:
        /*006c*/ 	.word	0x00000000
        /*0070*/ 	.short	0x0000
        /*0072*/ 	.short	0x0000
        /*0074*/ 	.byte	0x00, 0xf0, 0x11, 0x00


	//----- nvinfo : EIATTR_SPARSE_MMA_MASK
	.align		4
.L_1877:
        /*0078*/ 	.byte	0x03, 0x50
        /*007a*/ 	.short	0x0000


	//----- nvinfo : EIATTR_MAXREG_COUNT
	.align		4
        /*007c*/ 	.byte	0x03, 0x1b
        /*007e*/ 	.short	0x00ff


	//----- nvinfo : EIATTR_MERCURY_ISA_VERSION
	.align		4
        /*0080*/ 	.byte	0x03, 0x5f
        /*0082*/ 	.short	0x0101


	//----- nvinfo : EIATTR_VRC_CTA_INIT_COUNT
	.align		4
        /*0084*/ 	.byte	0x02, 0x4a
	.zero		1
	.zero		1


	//----- nvinfo : EIATTR_EXIT_INSTR_OFFSETS
	.align		4
        /*0088*/ 	.byte	0x04, 0x1c
        /*008a*/ 	.short	(.L_1879 - .L_1878)


	//   ....[0]....
.L_1878:
        /*008c*/ 	.word	0x00000400


	//   ....[1]....
        /*0090*/ 	.word	0x00000460


	//----- nvinfo : EIATTR_MAX_THREADS
	.align		4
.L_1879:
        /*0094*/ 	.byte	0x04, 0x05
        /*0096*/ 	.short	(.L_1881 - .L_1880)
.L_1880:
        /*0098*/ 	.word	0x00000080
        /*009c*/ 	.word	0x00000001
        /*00a0*/ 	.word	0x00000001


	//----- nvinfo : EIATTR_CRS_STACK_SIZE
	.align		4
.L_1881:
        /*00a4*/ 	.byte	0x04, 0x1e
        /*00a6*/ 	.short	(.L_1883 - .L_1882)
.L_1882:
        /*00a8*/ 	.word	0x00000000


	//----- nvinfo : EIATTR_CBANK_PARAM_SIZE
	.align		4
.L_1883:
        /*00ac*/ 	.byte	0x03, 0x19
        /*00ae*/ 	.short	0x001c


	//----- nvinfo : EIATTR_PARAM_CBANK
	.align		4
        /*00b0*/ 	.byte	0x04, 0x0a
        /*00b2*/ 	.short	(.L_1885 - .L_1884)
	.align		4
.L_1884:
        /*00b4*/ 	.word	index@(.nv.constant0._ZN2at6native27unrolled_elementwise_kernelIZZZNS0_17trunc_kernel_cudaERNS_18TensorIteratorBaseEENKUlvE_clEvENKUlvE_clEvEUldE_St5arrayIPcLm2EELi4E23TrivialOffsetCalculatorILi1EjESB_NS0_6memory15LoadWithoutCastENSC_16StoreWithoutCastEEEviT_T0_T2_T3_T4_T5_)
        /*00b8*/ 	.short	0x0380
        /*00ba*/ 	.short	0x001c


	//----- nvinfo : EIATTR_SW_WAR
	.align		4
.L_1885:
        /*00bc*/ 	.byte	0x04, 0x36
        /*00be*/ 	.short	(.L_1887 - .L_1886)
.L_1886:
        /*00c0*/ 	.word	0x00000008
.L_1887:


//--------------------- .nv.info._ZN2at6native29vectorized_elementwise_kernelILi2EZZZNS0_17trunc_kernel_cudaERNS_18TensorIteratorBaseEENKUlvE_clEvENKUlvE_clEvEUldE_St5arrayIPcLm2EEEEviT0_T1_ --------------------------
	.section	.nv.info._ZN2at6native29vectorized_elementwise_kernelILi2EZZZNS0_17trunc_kernel_cudaERNS_18TensorIteratorBaseEENKUlvE_clEvENKUlvE_clEvEUldE_St5arrayIPcLm2EEEEviT0_T1_,"",@"SHT_CUDA_INFO"
	.sectionflags	@""
	.align	4


	//----- nvinfo : EIATTR_CUDA_API_VERSION
	.align		4
        /*0000*/ 	.byte	0x04, 0x37
        /*0002*/ 	.short	(.L_1889 - .L_1888)
.L_1888:
        /*0004*/ 	.word	0x00000082


	//----- nvinfo : EIATTR_KPARAM_INFO
	.align		4
.L_1889:
        /*0008*/ 	.byte	0x04, 0x17
        /*000a*/ 	.short	(.L_1891 - .L_1890)
.L_1890:
        /*000c*/ 	.word	0x00000000
        /*0010*/ 	.short	0x0002
        /*0012*/ 	.short	0x0008
        /*0014*/ 	.byte	0x00, 0xf0, 0x41, 0x00


	//----- nvinfo : EIATTR_KPARAM_INFO
	.align		4
.L_1891:
        /*0018*/ 	.byte	0x04, 0x17
        /*001a*/ 	.short	(.L_1893 - .L_1892)
.L_1892:
        /*001c*/ 	.word	0x00000000
        /*0020*/ 	.short	0x0001
        /*0022*/ 	.short	0x0004
        /*0024*/ 	.byte	0x00, 0xf0, 0x05, 0x00


	//----- nvinfo : EIATTR_KPARAM_INFO
	.align		4
.L_1893:
        /*0028*/ 	.byte	0x04, 0x17
        /*002a*/ 	.short	(.L_1895 - .L_1894)
.L_1894:
        /*002c*/ 	.word	0x00000000
        /*0030*/ 	.short	0x0000
        /*0032*/ 	.short	0x0000
        /*0034*/ 	.byte	0x00, 0xf0, 0x11, 0x00


	//----- nvinfo : EIATTR_SPARSE_MMA_MASK
	.align		4
.L_1895:
        /*0038*/ 	.byte	0x03, 0x50
        /*003a*/ 	.short	0x0000


	//----- nvinfo : EIATTR_MAXREG_COUNT
	.align		4
        /*003c*/ 	.byte	0x03, 0x1b
        /*003e*/ 	.short	0x00ff


	//----- nvinfo : EIATTR_MERCURY_ISA_VERSION
	.align		4
        /*0040*/ 	.byte	0x03, 0x5f
        /*0042*/ 	.short	0x0101


	//----- nvinfo : EIATTR_VRC_CTA_INIT_COUNT
	.align		4
        /*0044*/ 	.byte	0x02, 0x4a
	.zero		1
	.zero		1


	//----- nvinfo : EIATTR_EXIT_INSTR_OFFSETS
	.align		4
        /*0048*/ 	.byte	0x04, 0x1c
        /*004a*/ 	.short	(.L_1897 - .L_1896)


	//   ....[0]....
.L_1896:
        /*004c*/ 	.word	0x000007f0


	//   ....[1]....
        /*0050*/ 	.word	0x00000850


	//   ....[2]....
        /*0054*/ 	.word	0x000009d0


	//----- nvinfo : EIATTR_MAX_THREADS
	.align		4
.L_1897:
        /*0058*/ 	.byte	0x04, 0x05
        /*005a*/ 	.short	(.L_1899 - .L_1898)
.L_1898:
        /*005c*/ 	.word	0x00000080
        /*0060*/ 	.word	0x00000001
        /*0064*/ 	.word	0x00000001


	//----- nvinfo : EIATTR_CRS_STACK_SIZE
	.align		4
.L_1899:
        /*0068*/ 	.byte	0x04, 0x1e
        /*006a*/ 	.short	(.L_1901 - .L_1900)
.L_1900:
        /*006c*/ 	.word	0x00000000


	//----- nvinfo : EIATTR_CBANK_PARAM_SIZE
	.align		4
.L_1901:
        /*0070*/ 	.byte	0x03, 0x19
        /*0072*/ 	.short	0x0018


	//----- nvinfo : EIATTR_PARAM_CBANK
	.align		4
        /*0074*/ 	.byte	0x04, 0x0a
        /*0076*/ 	.short	(.L_1903 - .L_1902)
	.align		4
.L_1902:
        /*0078*/ 	.word	index@(.nv.constant0._ZN2at6native29vectorized_elementwise_kernelILi2EZZZNS0_17trunc_kernel_cudaERNS_18TensorIteratorBaseEENKUlvE_clEvENKUlvE_clEvEUldE_St5arrayIPcLm2EEEEviT0_T1_)
        /*007c*/ 	.short	0x0380
        /*007e*/ 	.short	0x0018


	//----- nvinfo : EIATTR_SW_WAR
	.align		4
.L_1903:
        /*0080*/ 	.byte	0x04, 0x36
        /*0082*/ 	.short	(.L_1905 - .L_1904)
.L_1904:
        /*0084*/ 	.word	0x00000008
.L_1905:


//--------------------- .nv.info._ZN2at6native29vectorized_elementwise_kernelILi4EZZZNS0_17trunc_kernel_cudaERNS_18TensorIteratorBaseEENKUlvE_clEvENKUlvE_clEvEUldE_St5arrayIPcLm2EEEEviT0_T1_ --------------------------
	.section	.nv.info._ZN2at6native29vectorized_elementwise_kernelILi4EZZZNS0_17trunc_kernel_cudaERNS_18TensorIteratorBaseEENKUlvE_clEvENKUlvE_clEvEUldE_St5arrayIPcLm2EEEEviT0_T1_,"",@"SHT_CUDA_INFO"
	.sectionflags	@""
	.align	4


	//----- nvinfo : EIATTR_CUDA_API_VERSION
	.align		4
        /*0000*/ 	.byte	0x04, 0x37
        /*0002*/ 	.short	(.L_1907 - .L_1906)
.L_1906:
        /*0004*/ 	.word	0x00000082


	//----- nvinfo : EIATTR_KPARAM_INFO
	.align		4
.L_1907:
        /*0008*/ 	.byte	0x04, 0x17
        /*000a*/ 	.short	(.L_1909 - .L_1908)
.L_1908:
        /*000c*/ 	.word	0x00000000
        /*0010*/ 	.short	0x0002
        /*0012*/ 	.short	0x0008
        /*0014*/ 	.byte	0x00, 0xf0, 0x41, 0x00


	//----- nvinfo : EIATTR_KPARAM_INFO
	.align		4
.L_1909:
        /*0018*/ 	.byte	0x04, 0x17
        /*001a*/ 	.short	(.L_1911 - .L_1910)
.L_1910:
        /*001c*/ 	.word	0x00000000
        /*0020*/ 	.short	0x0001
        /*0022*/ 	.short	0x0004
        /*0024*/ 	.byte	0x00, 0xf0, 0x05, 0x00


	//----- nvinfo : EIATTR_KPARAM_INFO
	.align		4
.L_1911:
        /*0028*/ 	.byte	0x04, 0x17
        /*002a*/ 	.short	(.L_1913 - .L_1912)
.L_1912:
        /*002c*/ 	.word	0x00000000
        /*0030*/ 	.short	0x0000
        /*0032*/ 	.short	0x0000
        /*0034*/ 	.byte	0x00, 0xf0, 0x11, 0x00


	//----- nvinfo : EIATTR_SPARSE_MMA_MASK
	.align		4
.L_1913:
        /*0038*/ 	.byte	0x03, 0x50
        /*003a*/ 	.short	0x0000


	//----- nvinfo : EIATTR_MAXREG_COUNT
	.align		4
        /*003c*/ 	.byte	0x03, 0x1b
        /*003e*/ 	.short	0x00ff


	//----- nvinfo : EIATTR_MERCURY_ISA_VERSION
	.align		4
        /*0040*/ 	.byte	0x03, 0x5f
        /*0042*/ 	.short	0x0101


	//----- nvinfo : EIATTR_VRC_CTA_INIT_COUNT
	.align		4
        /*0044*/ 	.byte	0x02, 0x4a
	.zero		1
	.zero		1


	//----- nvinfo : EIATTR_EXIT_INSTR_OFFSETS
	.align		4
        /*0048*/ 	.byte	0x04, 0x1c
        /*004a*/ 	.short	(.L_1915 - .L_1914)


	//   ....[0]....
.L_1914:
        /*004c*/ 	.word	0x000007f0


	//   ....[1]....
        /*0050*/ 	.word	0x00000850


	//   ....[2]....
        /*0054*/ 	.word	0x00000990


	//----- nvinfo : EIATTR_MAX_THREADS
	.align		4
.L_1915:
        /*0058*/ 	.byte	0x04, 0x05
        /*005a*/ 	.short	(.L_1917 - .L_1916)
.L_1916:
        /*005c*/ 	.word	0x00000080
        /*0060*/ 	.word	0x00000001
        /*0064*/ 	.word	0x00000001


	//----- nvinfo : EIATTR_CRS_STACK_SIZE
	.align		4
.L_1917:
        /*0068*/ 	.byte	0x04, 0x1e
        /*006a*/ 	.short	(.L_1919 - .L_1918)
.L_1918:
        /*006c*/ 	.word	0x00000000


	//----- nvinfo : EIATTR_CBANK_PARAM_SIZE
	.align		4
.L_1919:
        /*0070*/ 	.byte	0x03, 0x19
        /*0072*/ 	.short	0x0018


	//----- nvinfo : EIATTR_PARAM_CBANK
	.align		4
        /*0074*/ 	.byte	0x04, 0x0a
        /*0076*/ 	.short	(.L_1921 - .L_1920)
	.align		4
.L_1920:
        /*0078*/ 	.word	index@(.nv.constant0._ZN2at6native29vectorized_elementwise_kernelILi4EZZZNS0_17trunc_kernel_cudaERNS_18TensorIteratorBaseEENKUlvE_clEvENKUlvE_clEvEUldE_St5arrayIPcLm2EEEEviT0_T1_)
        /*007c*/ 	.short	0x0380
        /*007e*/ 	.short	0x0018


	//----- nvinfo : EIATTR_SW_WAR
	.align		4
.L_1921:
        /*0080*/ 	.byte	0x04, 0x36
        /*0082*/ 	.short	(.L_1923 - .L_1922)
.L_1922:
        /*0084*/ 	.word	0x00000008
.L_1923:


//--------------------- .nv.info._ZN2at6native29vectorized_elementwise_kernelILi8EZZZNS0_17trunc_kernel_cudaERNS_18TensorIteratorBaseEENKUlvE_clEvENKUlvE_clEvEUldE_St5arrayIPcLm2EEEEviT0_T1_ --------------------------
	.section	.nv.info._ZN2at6native29vectorized_elementwise_kernelILi8EZZZNS0_17trunc_kernel_cudaERNS_18TensorIteratorBaseEENKUlvE_clEvENKUlvE_clEvEUldE_St5arrayIPcLm2EEEEviT0_T1_,"",@"SHT_CUDA_INFO"
	.sectionflags	@""
	.align	4


	//----- nvinfo : EIATTR_CUDA_API_VERSION
	.align		4
        /*0000*/ 	.byte	0x04, 0x37
        /*0002*/ 	.short	(.L_1925 - .L_1924)
.L_1924:
        /*0004*/ 	.word	0x00000082


	//----- nvinfo : EIATTR_KPARAM_INFO
	.align		4
.L_1925:
        /*0008*/ 	.byte	0x04, 0x17
        /*000a*/ 	.short	(.L_1927 - .L_1926)
.L_1926:
        /*000c*/ 	.word	0x00000000
        /*0010*/ 	.short	0x0002
        /*0012*/ 	.short	0x0008
        /*0014*/ 	.byte	0x00, 0xf0, 0x41, 0x00


	//----- nvinfo : EIATTR_KPARAM_INFO
	.align		4
.L_1927:
        /*0018*/ 	.byte	0x04, 0x17
        /*001a*/ 	.short	(.L_1929 - .L_1928)
.L_1928:
        /*001c*/ 	.word	0x00000000
        /*0020*/ 	.short	0x0001
        /*0022*/ 	.short	0x0004
        /*0024*/ 	.byte	0x00, 0xf0, 0x05, 0x00


	//----- nvinfo : EIATTR_KPARAM_INFO
	.align		4
.L_1929:
        /*0028*/ 	.byte	0x04, 0x17
        /*002a*/ 	.short	(.L_1931 - .L_1930)
.L_1930:
        /*002c*/ 	.word	0x00000000
        /*0030*/ 	.short	0x0000
        /*0032*/ 	.short	0x0000
        /*0034*/ 	.byte	0x00, 0xf0, 0x11, 0x00


	//----- nvinfo : EIATTR_SPARSE_MMA_MASK
	.align		4
.L_1931:
        /*0038*/ 	.byte	0x03, 0x50
        /*003a*/ 	.short	0x0000


	//----- nvinfo : EIATTR_MAXREG_COUNT
	.align		4
        /*003c*/ 	.byte	0x03, 0x1b
        /*003e*/ 	.short	0x00ff


	//----- nvinfo : EIATTR_MERCURY_ISA_VERSION
	.align		4
        /*0040*/ 	.byte	0x03, 0x5f
        /*0042*/ 	.short	0x0101


	//----- nvinfo : EIATTR_VRC_CTA_INIT_COUNT
	.align		4
        /*0044*/ 	.byte	0x02, 0x4a
	.zero		1
	.zero		1


	//----- nvinfo : EIATTR_EXIT_INSTR_OFFSETS
	.align		4
        /*0048*/ 	.byte	0x04, 0x1c
        /*004a*/ 	.short	(.L_1933 - .L_1932)


	//   ....[0]....
.L_1932:
        /*004c*/ 	.word	0x000007f0


	//   ....[1]....
        /*0050*/ 	.word	0x00000850


	//   ....[2]....
        /*0054*/ 	.word	0x00000990


	//----- nvinfo : EIATTR_MAX_THREADS
	.align		4
.L_1933:
        /*0058*/ 	.byte	0x04, 0x05
        /*005a*/ 	.short	(.L_1935 - .L_1934)
.L_1934:
        /*005c*/ 	.word	0x00000080
        /*0060*/ 	.word	0x00000001
        /*0064*/ 	.word	0x00000001


	//----- nvinfo : EIATTR_CRS_STACK_SIZE
	.align		4
.L_1935:
        /*0068*/ 	.byte	0x04, 0x1e
        /*006a*/ 	.short	(.L_1937 - .L_1936)
.L_1936:
        /*006c*/ 	.word	0x00000000


	//----- nvinfo : EIATTR_CBANK_PARAM_SIZE
	.align		4
.L_1937:
        /*0070*/ 	.byte	0x03, 0x19
        /*0072*/ 	.short	0x0018


	//----- nvinfo : EIATTR_PARAM_CBANK
	.align		4
        /*0074*/ 	.byte	0x04, 0x0a
        /*0076*/ 	.short	(.L_1939 - .L_1938)
	.align		4
.L_1938:
        /*0078*/ 	.word	index@(.nv.constant0._ZN2at6native29vectorized_elementwise_kernelILi8EZZZNS0_17trunc_kernel_cudaERNS_18TensorIteratorBaseEENKUlvE_clEvENKUlvE_clEvEUldE_St5arrayIPcLm2EEEEviT0_T1_)
        /*007c*/ 	.short	0x0380
        /*007e*/ 	.short	0x0018


	//----- nvinfo : EIATTR_SW_WAR
	.align		4
.L_1939:
        /*0080*/ 	.byte	0x04, 0x36
        /*0082*/ 	.short	(.L_1941 - .L_1940)
.L_1940:
        /*0084*/ 	.word	0x00000008
.L_1941:


//--------------------- .nv.info._ZN2at6native18elementwise_kernelILi128ELi4EZNS0_15gpu_kernel_implIZZZNS0_26round_decimals_kernel_cudaERNS_18TensorIteratorBaseElENKUlvE_clEvENKUlvE2_clEvEUlN3c108BFloat16EE_EEvS4_RKT_EUliE_EEviT1_ --------------------------
	.section	.nv.info._ZN2at6native18elementwise_kernelILi128ELi4EZNS0_15gpu_kernel_implIZZZNS0_26round_decimals_kernel_cudaERNS_18TensorIteratorBaseElENKUlvE_clEvENKUlvE2_clEvEUlN3c108BFloat16EE_EEvS4_RKT_EUliE_EEviT1_,"",@"SHT_CUDA_INFO"
	.sectionflags	@""
	.align	4


	//----- nvinfo : EIATTR_CUDA_API_VERSION
	.align		4
        /*0000*/ 	.byte	0x04, 0x37
        /*0002*/ 	.short	(.L_1943 - .L_1942)
.L_1942:
        /*0004*/ 	.word	0x00000082


	//----- nvinfo : EIATTR_KPARAM_INFO
	.align		4
.L_1943:
        /*0008*/ 	.byte	0x04, 0x17
        /*000a*/ 	.short	(.L_1945 - .L_1944)
.L_1944:
        /*000c*/ 	.word	0x00000000
        /*0010*/ 	.short	0x0001
        /*0012*/ 	.short	0x0008
        /*0014*/ 	.byte	0x00, 0xf0, 0xa1, 0x08


	//----- nvinfo : EIATTR_KPARAM_INFO
	.align		4
.L_1945:
        /*0018*/ 	.byte	0x04, 0x17
        /*001a*/ 	.short	(.L_1947 - .L_1946)
.L_1946:
        /*001c*/ 	.word	0x00000000
        /*0020*/ 	.short	0x0000
        /*0022*/ 	.short	0x0000
        /*0024*/ 	.byte	0x00, 0xf0, 0x11, 0x00


	//----- nvinfo : EIATTR_SPARSE_MMA_MASK
	.align		4
.L_1947:
        /*0028*/ 	.byte	0x03, 0x50
        /*002a*/ 	.short	0x0000


	//----- nvinfo : EIATTR_MAXREG_COUNT
	.align		4
        /*002c*/ 	.byte	0x03, 0x1b
        /*002e*/ 	.short	0x0080


	//----- nvinfo : EIATTR_EXTERNS
	.align		4
        /*0030*/ 	.byte	0x04, 0x0f
        /*0032*/ 	.short	(.L_1949 - .L_1948)


	//   ....[0]....
	.align		4
.L_1948:
        /*0034*/ 	.word	index@(__assertfail)


	//----- nvinfo : EIATTR_MERCURY_ISA_VERSION
	.align		4
.L_1949:
        /*0038*/ 	.byte	0x03, 0x5f
        /*003a*/ 	.short	0x0101


	//----- nvinfo : EIATTR_VRC_CTA_INIT_COUNT
	.align		4
        /*003c*/ 	.byte	0x02, 0x4a
	.zero		1
	.zero		1


	//----- nvinfo : EIATTR_SYSCALL_OFFSETS
	.align		4
        /*0040*/ 	.byte	0x04, 0x46
        /*0042*/ 	.short	(.L_1951 - .L_1950)


	//   ....[0]....
.L_1950:
        /*0044*/ 	.word	0x00002230


	//   ....[1]....
        /*0048*/ 	.word	0x00003250


	//   ....[2]....
        /*004c*/ 	.word	0x00005600


	//   ....[3]....
        /*0050*/ 	.word	0x00006470


	//   ....[4]....
        /*0054*/ 	.word	0x00008910


	//   ....[5]....
        /*0058*/ 	.word	0x00009780


	//   ....[6]....
        /*005c*/ 	.word	0x0000bc30


	//   ....[7]....
        /*0060*/ 	.word	0x0000ca70


	//----- nvinfo : EIATTR_EXIT_INSTR_OFFSETS
	.align		4
.L_1951:
        /*0064*/ 	.byte	0x04, 0x1c
        /*0066*/ 	.short	(.L_1953 - .L_1952)


	//   ....[0]....
.L_1952:
        /*0068*/ 	.word	0x00009a40


	//   ....[1]....
        /*006c*/ 	.word	0x0000bef0


	//   ....[2]....
        /*0070*/ 	.word	0x0000bf30


	//   ....[3]....
        /*0074*/ 	.word	0x0000bfd0


	//   ....[4]....
        /*0078*/ 	.word	0x0000c010


	//   ....[5]....
        /*007c*/ 	.word	0x0000c050


	//   ....[6]....
        /*0080*/ 	.word	0x0000c0e0


	//   ....[7]....
        /*0084*/ 	.word	0x0000c120


	//   ....[8]....
        /*0088*/ 	.word	0x0000c1c0


	//   ....[9]....
        /*008c*/ 	.word	0x0000c210


	//   ....[10]....
        /*0090*/ 	.word	0x0000c260


	//   ....[11]....
        /*0094*/ 	.word	0x0000c340


	//   ....[12]....
        /*0098*/ 	.word	0x0000c4b0


	//   ....[13]....
        /*009c*/ 	.word	0x0000c620


	//   ....[14]....
        /*00a0*/ 	.word	0x0000c780


	//   ....[15]....
        /*00a4*/ 	.word	0x0000c7c0


	//   ....[16]....
        /*00a8*/ 	.word	0x0000c800


	//   ....[17]....
        /*00ac*/ 	.word	0x0000c8b0


	//   ....[18]....
        /*00b0*/ 	.word	0x0000c910


	//   ....[19]....
        /*00b4*/ 	.word	0x0000ca80


	//   ....[20]....
        /*00b8*/ 	.word	0x0000cb90


	//   ....[21]....
        /*00bc*/ 	.word	0x0000ccd0


	//   ....[22]....
        /*00c0*/ 	.word	0x0000ccf0


	//----- nvinfo : EIATTR_MAX_THREADS
	.align		4
.L_1953:
        /*00c4*/ 	.byte	0x04, 0x05
        /*00c6*/ 	.short	(.L_1955 - .L_1954)
.L_1954:
        /*00c8*/ 	.word	0x00000080
        /*00cc*/ 	.word	0x00000001
        /*00d0*/ 	.word	0x00000001


	//----- nvinfo : EIATTR_CRS_STACK_SIZE
	.align		4
.L_1955:
        /*00d4*/ 	.byte	0x04, 0x1e
        /*00d6*/ 	.short	(.L_1957 - .L_1956)
.L_1956:
        /*00d8*/ 	.word	0x00000000


	//----- nvinfo : EIATTR_CBANK_PARAM_SIZE
	.align		4
.L_1957:
        /*00dc*/ 	.byte	0x03, 0x19
        /*00de*/ 	.short	0x0230


	//----- nvinfo : EIATTR_PARAM_CBANK
	.align		4
        /*00e0*/ 	.byte	0x04, 0x0a
        /*00e2*/ 	.short	(.L_1959 - .L_1958)
	.align		4
.L_1958:
        /*00e4*/ 	.word	index@(.nv.constant0._ZN2at6native18elementwise_kernelILi128ELi4EZNS0_15gpu_kernel_implIZZZNS0_26round_decimals_kernel_cudaERNS_18TensorIteratorBaseElENKUlvE_clEvENKUlvE2_clEvEUlN3c108BFloat16EE_EEvS4_RKT_EUliE_EEviT1_)
        /*00e8*/ 	.short	0x0380
        /*00ea*/ 	.short	0x0230


	//----- nvinfo : EIATTR_SW_WAR
	.align		4
.L_1959:
        /*00ec*/ 	.byte	0x04, 0x36
        /*00ee*/ 	.short	(.L_1961 - .L_1960)
.L_1960:
        /*00f0*/ 	.word	0x00000008
.L_1961:


//--------------------- .nv.info._ZN2at6native27unrolled_elementwise_kernelIZZZNS0_26round_decimals_kernel_cudaERNS_18TensorIteratorBaseElENKUlvE_clEvENKUlvE2_clEvEUlN3c108BFloat16EE_St5arrayIPcLm2EELi4E23TrivialOffsetCalculatorILi1EjESD_NS0_6memory12LoadWithCastILi1EEENSE_13StoreWithCastILi1EEEEEviT_T0_T2_T3_T4_T5_ --------------------------
	.section	.nv.info._ZN2at6native27unrolled_elementwise_kernelIZZZNS0_26round_decimals_kernel_cudaERNS_18TensorIteratorBaseElENKUlvE_clEvENKUlvE2_clEvEUlN3c108BFloat16EE_St5arrayIPcLm2EELi4E23TrivialOffsetCalculatorILi1EjESD_NS0_6memory12LoadWithCastILi1EEENSE_13StoreWithCastILi1EEEEEviT_T0_T2_T3_T4_T5_,"",@"SHT_CUDA_INFO"
	.sectionflags	@""
	.align	4


	//----- nvinfo : EIATTR_CUDA_API_VERSION
	.align		4
        /*0000*/ 	.byte	0x04, 0x37
        /*0002*/ 	.short	(.L_1963 - .L_1962)
.L_1962:
        /*0004*/ 	.word	0x00000082


	//----- nvinfo : EIATTR_KPARAM_INFO
	.align		4
.L_1963:
        /*0008*/ 	.byte	0x04, 0x17
        /*000a*/ 	.short	(.L_1965 - .L_1964)
.L_1964:
        /*000c*/ 	.word	0x00000000
        /*0010*/ 	.short	0x0006
        /*0012*/ 	.short	0x0034
        /*0014*/ 	.byte	0x00, 0xf0, 0x21, 0x00


	//----- nvinfo : EIATTR_KPARAM_INFO
	.align		4
.L_1965:
        /*0018*/ 	.byte	0x04, 0x17
        /*001a*/ 	.short	(.L_1967 - .L_1966)
.L_1966:
        /*001c*/ 	.word	0x00000000
        /*0020*/ 	.short	0x0005
        /*0022*/ 	.short	0x002c
        /*0024*/ 	.byte	0x00, 0xf0, 0x21, 0x00


	//----- nvinfo : EIATTR_KPARAM_INFO
	.align		4
.L_1967:
        /*0028*/ 	.byte	0x04, 0x17
        /*002a*/ 	.short	(.L_1969 - .L_1968)
.L_1968:
        /*002c*/ 	.word	0x00000000
        /*0030*/ 	.short	0x0004
        /*0032*/ 	.short	0x0029
        /*0034*/ 	.byte	0x00, 0xf0, 0x05, 0x00


	//----- nvinfo : EIATTR_KPARAM_INFO
	.align		4
.L_1969:
        /*0038*/ 	.byte	0x04, 0x17
        /*003a*/ 	.short	(.L_1971 - .L_1970)
.L_1970:
        /*003c*/ 	.word	0x00000000
        /*0040*/ 	.short	0x0003
        /*0042*/ 	.short	0x0028
        /*0044*/ 	.byte	0x00, 0xf0, 0x05, 0x00


	//----- nvinfo : EIATTR_KPARAM_INFO
	.align		4
.L_1971:
        /*0048*/ 	.byte	0x04, 0x17
        /*004a*/ 	.short	(.L_1973 - .L_1972)
.L_1972:
        /*004c*/ 	.word	0x00000000
        /*0050*/ 	.short	0x0002
        /*0052*/ 	.short	0x0018
        /*0054*/ 	.byte	0x00, 0xf0, 0x41, 0x00


	//----- nvinfo : EIATTR_KPARAM_INFO
	.align		4
.L_1973:
        /*0058*/ 	.byte	0x04, 0x17
        /*005a*/ 	.short	(.L_1975 - .L_1974)
.L_1974:
        /*005c*/ 	.word	0x00000000
        /*0060*/ 	.short	0x0001
        /*0062*/ 	.short	0x0008
        /*0064*/ 	.byte	0x00, 0xf0, 0x41, 0x00


	//----- nvinfo : EIATTR_KPARAM_INFO
	.align		4
.L_1975:
        /*0068*/ 	.byte	0x04, 0x17
        /*006a*/ 	.short	(.L_1977 - .L_1976)
.L_1976:
        /*006c*/ 	.word	0x00000000
        /*0070*/ 	.short	0x0000
        /*0072*/ 	.short	0x0000
        /*0074*/ 	.byte	0x00, 0xf0, 0x11, 0x00


	//----- nvinfo : EIATTR_SPARSE_MMA_MASK
	.align		4
.L_1977:
        /*0078*/ 	.byte	0x03, 0x50
        /*007a*/ 	.short	0x0000


	//----- nvinfo : EIATTR_MAXREG_COUNT
	.align		4
        /*007c*/ 	.byte	0x03, 0x1b
        /*007e*/ 	.short	0x00ff


	//----- nvinfo : EIATTR_EXTERNS
	.align		4
        /*0080*/ 	.byte	0x04, 0x0f
        /*0082*/ 	.short	(.L_1979 - .L_1978)


	//   ....[0]....
	.align		4
.L_1978:
        /*0084*/ 	.word	index@(__assertfail)


	//----- nvinfo : EIATTR_MERCURY_ISA_VERSION
	.align		4
.L_1979:
        /*0088*/ 	.byte	0x03, 0x5f
        /*008a*/ 	.short	0x0101


	//----- nvinfo : EIATTR_VRC_CTA_INIT_COUNT
	.align		4
        /*008c*/ 	.byte	0x02, 0x4a
	.zero		1
	.zero		1


	//----- nvinfo : EIATTR_SYSCALL_OFFSETS
	.align		4
        /*0090*/ 	.byte	0x04, 0x46
        /*0092*/ 	.short	(.L_1981 - .L_1980)


	//   ....[0]....
.L_1980:
        /*0094*/ 	.word	0x00001000


	//   ....[1]....
        /*0098*/ 	.word	0x000021e0


	//   ....[2]....
        /*009c*/ 	.word	0x00003300


	//   ....[3]....
        /*00a0*/ 	.word	0x00004340


	//   ....[4]....
        /*00a4*/ 	.word	0x00005950


	//   ....[5]....
        /*00a8*/ 	.word	0x00006800


	//   ....[6]....
        /*00ac*/ 	.word	0x00007780


	//   ....[7]....
        /*00b0*/ 	.word	0x00008700


	//----- nvinfo : EIATTR_EXIT_INSTR_OFFSETS
	.align		4
.L_1981:
        /*00b4*/ 	.byte	0x04, 0x1c
        /*00b6*/ 	.short	(.L_1983 - .L_1982)


	//   ....[0]....
.L_1982:
        /*00b8*/ 	.word	0x00007a30


	//   ....[1]....
        /*00bc*/ 	.word	0x00007b80


	//   ....[2]....
        /*00c0*/ 	.word	0x00007bc0


	//   ....[3]....
        /*00c4*/ 	.word	0x00007c60


	//   ....[4]....
        /*00c8*/ 	.word	0x00007ca0


	//   ....[5]....
        /*00cc*/ 	.word	0x00007ce0


	//   ....[6]....
        /*00d0*/ 	.word	0x00007d70


	//   ....[7]....
        /*00d4*/ 	.word	0x00007db0


	//   ....[8]....
        /*00d8*/ 	.word	0x00007e50


	//   ....[9]....
        /*00dc*/ 	.word	0x00007ea0


	//   ....[10]....
        /*00e0*/ 	.word	0x00007ef0


	//   ....[11]....
        /*00e4*/ 	.word	0x00007fd0


	//   ....[12]....
        /*00e8*/ 	.word	0x00008140


	//   ....[13]....
        /*00ec*/ 	.word	0x000082b0


	//   ....[14]....
        /*00f0*/ 	.word	0x00008410


	//   ....[15]....
        /*00f4*/ 	.word	0x00008450


	//   ....[16]....
        /*00f8*/ 	.word	0x00008490


	//   ....[17]....
        /*00fc*/ 	.word	0x00008540


	//   ....[18]....
        /*0100*/ 	.word	0x000085a0


	//   ....[19]....
        /*0104*/ 	.word	0x00008710


	//   ....[20]....
        /*0108*/ 	.word	0x00008820


	//   ....[21]....
        /*010c*/ 	.word	0x00008960


	//   ....[22]....
        /*0110*/ 	.word	0x00008980


	//----- nvinfo : EIATTR_MAX_THREADS
	.align		4
.L_1983:
        /*0114*/ 	.byte	0x04, 0x05
        /*0116*/ 	.short	(.L_1985 - .L_1984)
.L_1984:
        /*0118*/ 	.word	0x00000080
        /*011c*/ 	.word	0x00000001
        /*0120*/ 	.word	0x00000001


	//----- nvinfo : EIATTR_CRS_STACK_SIZE
	.align		4
.L_1985:
        /*0124*/ 	.byte	0x04, 0x1e
        /*0126*/ 	.short	(.L_1987 - .L_1986)
.L_1986:
        /*0128*/ 	.word	0x00000000


	//----- nvinfo : EIATTR_CBANK_PARAM_SIZE
	.align		4
.L_1987:
        /*012c*/ 	.byte	0x03, 0x19
        /*012e*/ 	.short	0x003c


	//----- nvinfo : EIATTR_PARAM_CBANK
	.align		4
        /*0130*/ 	.byte	0x04, 0x0a
        /*0132*/ 	.short	(.L_1989 - .L_1988)
	.align		4
.L_1988:
        /*0134*/ 	.word	index@(.nv.constant0._ZN2at6native27unrolled_elementwise_kernelIZZZNS0_26round_decimals_kernel_cudaERNS_18TensorIteratorBaseElENKUlvE_clEvENKUlvE2_clEvEUlN3c108BFloat16EE_St5arrayIPcLm2EELi4E23TrivialOffsetCalculatorILi1EjESD_NS0_6memory12LoadWithCastILi1EEENSE_13StoreWithCastILi1EEEEEviT_T0_T2_T3_T4_T5_)
        /*0138*/ 	.short	0x0380
        /*013a*/ 	.short	0x003c


	//----- nvinfo : EIATTR_SW_WAR
	.align		4
.L_1989:
        /*013c*/ 	.byte	0x04, 0x36
        /*013e*/ 	.short	(.L_1991 - .L_1990)
.L_1990:
        /*0140*/ 	.word	0x00000008
.L_1991:


//--------------------- .nv.info._ZN2at6native18elementwise_kernelILi128ELi4EZNS0_22gpu_kernel_impl_nocastIZZZNS0_26round_decimals_kernel_cudaERNS_18TensorIteratorBaseElENKUlvE_clEvENKUlvE2_clEvEUlN3c108BFloat16EE_EEvS4_RKT_EUliE_EEviT1_ --------------------------
	.section	.nv.info._ZN2at6native18elementwise_kernelILi128ELi4EZNS0_22gpu_kernel_impl_nocastIZZZNS0_26round_decimals_kernel_cudaERNS_18TensorIteratorBaseElENKUlvE_clEvENKUlvE2_clEvEUlN3c108BFloat16EE_EEvS4_RKT_EUliE_EEviT1_,"",@"SHT_CUDA_INFO"
	.sectionflags	@""
	.align	4


	//----- nvinfo : EIATTR_CUDA_API_VERSION
	.align		4
        /*0000*/ 	.byte	0x04, 0x37
        /*0002*/ 	.short	(.L_1993 - .L_1992)
.L_1992:
        /*0004*/ 	.word	0x00000082


	//----- nvinfo : EIATTR_KPARAM_INFO
	.align		4
.L_1993:
        /*0008*/ 	.byte	0x04, 0x17
        /*000a*/ 	.short	(.L_1995 - .L_1994)
.L_1994:
        /*000c*/ 	.word	0x00000000
        /*0010*/ 	.short	0x0001
        /*0012*/ 	.short	0x0008
        /*0014*/ 	.byte	0x00, 0xf0, 0x81, 0x08


	//----- nvinfo : EIATTR_KPARAM_INFO
	.align		4
.L_1995:
        /*0018*/ 	.byte	0x04, 0x17
        /*001a*/ 	.short	(.L_1997 - .L_1996)
.L_1996:
        /*001c*/ 	.word	0x00000000
        /*0020*/ 	.short	0x0000
        /*0022*/ 	.short	0x0000
        /*0024*/ 	.byte	0x00, 0xf0, 0x11, 0x00


	//----- nvinfo : EIATTR_SPARSE_MMA_MASK
	.align		4
.L_1997:
        /*0028*/ 	.byte	0x03, 0x50
        /*002a*/ 	.short	0x0000


	//----- nvinfo : EIATTR_MAXREG_COUNT
	.align		4
        /*002c*/ 	.byte	0x03, 0x1b
        /*002e*/ 	.short	0x0080


	//----- nvinfo : EIATTR_MERCURY_ISA_VERSION
	.align		4
        /*0030*/ 	.byte	0x03, 0x5f
        /*0032*/ 	.short	0x0101


	//----- nvinfo : EIATTR_VRC_CTA_INIT_COUNT
	.align		4
        /*0034*/ 	.byte	0x02, 0x4a
	.zero		1
	.zero		1


	//----- nvinfo : EIATTR_EXIT_INSTR_OFFSETS
	.align		4
        /*0038*/ 	.byte	0x04, 0x1c
        /*003a*/ 	.short	(.L_1999 - .L_1998)


	//   ....[0]....
.L_1998:
        /*003c*/ 	.word	0x00000460


	//   ....[1]....
        /*0040*/ 	.word	0x00000540


	//   ....[2]....
        /*0044*/ 	.word	0x000008e0


	//   ....[3]....
        /*0048*/ 	.word	0x000009c0


	//   ....[4]....
        /*004c*/ 	.word	0x00004620


	//   ....[5]....
        /*0050*/ 	.word	0x000059d0


	//   ....[6]....
        /*0054*/ 	.word	0x00009600


	//   ....[7]....
        /*0058*/ 	.word	0x0000a9b0


	//----- nvinfo : EIATTR_MAX_THREADS
	.align		4
.L_1999:
        /*005c*/ 	.byte	0x04, 0x05
        /*005e*/ 	.short	(.L_2001 - .L_2000)
.L_2000:
        /*0060*/ 	.word	0x00000080
        /*0064*/ 	.word	0x00000001
        /*0068*/ 	.word	0x00000001


	//----- nvinfo : EIATTR_CRS_STACK_SIZE
	.align		4
.L_2001:
        /*006c*/ 	.byte	0x04, 0x1e
        /*006e*/ 	.short	(.L_2003 - .L_2002)
.L_2002:
        /*0070*/ 	.word	0x00000000


	//----- nvinfo : EIATTR_CBANK_PARAM_SIZE
	.align		4
.L_2003:
        /*0074*/ 	.byte	0x03, 0x19
        /*0076*/ 	.short	0x0228


	//----- nvinfo : EIATTR_PARAM_CBANK
	.align		4
        /*0078*/ 	.byte	0x04, 0x0a
        /*007a*/ 	.short	(.L_2005 - .L_2004)
	.align		4
.L_2004:
        /*007c*/ 	.word	index@(.nv.constant0._ZN2at6native18elementwise_kernelILi128ELi4EZNS0_22gpu_kernel_impl_nocastIZZZNS0_26round_decimals_kernel_cudaERNS_18TensorIteratorBaseElENKUlvE_clEvENKUlvE2_clEvEUlN3c108BFloat16EE_EEvS4_RKT_EUliE_EEviT1_)
        /*0080*/ 	.short	0x0380
        /*0082*/ 	.short	0x0228


	//----- nvinfo : EIATTR_SW_WAR
	.align		4
.L_2005:
        /*0084*/ 	.byte	0x04, 0x36
        /*0086*/ 	.short	(.L_2007 - .L_2006)
.L_2006:
        /*0088*/ 	.word	0x00000008
.L_2007:


//--------------------- .nv.info._ZN2at6native27unrolled_elementwise_kernelIZZZNS0_26round_decimals_kernel_cudaERNS_18TensorIteratorBaseElENKUlvE_clEvENKUlvE2_clEvEUlN3c108BFloat16EE_St5arrayIPcLm2EELi4E23TrivialOffsetCalculatorILi1EjESD_NS0_6memory15LoadWithoutCastENSE_16StoreWithoutCastEEEviT_T0_T2_T3_T4_T5_ --------------------------
	.section	.nv.info._ZN2at6native27unrolled_elementwise_kernelIZZZNS0_26round_decimals_kernel_cudaERNS_18TensorIteratorBaseElENKUlvE_clEvENKUlvE2_clEvEUlN3c108BFloat16EE_St5arrayIPcLm2EELi4E23TrivialOffsetCalculatorILi1EjESD_NS0_6memory15LoadWithoutCastENSE_16StoreWithoutCastEEEviT_T0_T2_T3_T4_T5_,"",@"SHT_CUDA_INFO"
	.sectionflags	@""
	.align	4


	//----- nvinfo : EIATTR_CUDA_API_VERSION
	.align		4
        /*0000*/ 	.byte	0x04, 0x37
        /*0002*/ 	.short	(.L_2009 - .L_2008)
.L_2008:
        /*0004*/ 	.word	0x00000082


	//----- nvinfo : EIATTR_KPARAM_INFO
	.align		4
.L_2009:
        /*0008*/ 	.byte	0x04, 0x17
        /*000a*/ 	.short	(.L_2011 - .L_2010)
.L_2010:
        /*000c*/ 	.word	0x00000000
        /*0010*/ 	.short	0x0006
        /*0012*/ 	.short	0x002b
        /*0014*/ 	.byte	0x00, 0xf0, 0x05, 0x00


	//----- nvinfo : EIATTR_KPARAM_INFO
	.align		4
.L_2011:
        /*0018*/ 	.byte	0x04, 0x17
        /*001a*/ 	.short	(.L_2013 - .L_2012)
.L_2012:
        /*001c*/ 	.word	0x00000000
        /*0020*/ 	.short	0x0005
        /*0022*/ 	.short	0x002a
        /*0024*/ 	.byte	0x00, 0xf0, 0x05, 0x00


	//----- nvinfo : EIATTR_KPARAM_INFO
	.align		4
.L_2013:
        /*0028*/ 	.byte	0x04, 0x17
        /*002a*/ 	.short	(.L_2015 - .L_2014)
.L_2014:
        /*002c*/ 	.word	0x00000000
        /*0030*/ 	.short	0x0004
        /*0032*/ 	.short	0x0029
        /*0034*/ 	.byte	0x00, 0xf0, 0x05, 0x00


	//----- nvinfo : EIATTR_KPARAM_INFO
	.align		4
.L_2015:
        /*0038*/ 	.byte	0x04, 0x17
        /*003a*/ 	.short	(.L_2017 - .L_2016)
.L_2016:
        /*003c*/ 	.word	0x00000000
        /*0040*/ 	.short	0x0003
        /*0042*/ 	.short	0x0028
        /*0044*/ 	.byte	0x00, 0xf0, 0x05, 0x00


	//----- nvinfo : EIATTR_KPARAM_INFO
	.align		4
.L_2017:
        /*0048*/ 	.byte	0x04, 0x17
        /*004a*/ 	.short	(.L_2019 - .L_2018)
.L_2018:
        /*004c*/ 	.word	0x00000000
        /*0050*/ 	.short	0x0002
        /*0052*/ 	.short	0x0018
        /*0054*/ 	.byte	0x00, 0xf0, 0x41, 0x00


	//----- nvinfo : EIATTR_KPARAM_INFO
	.align		4
.L_2019:
        /*0058*/ 	.byte	0x04, 0x17
        /*005a*/ 	.short	(.L_2021 - .L_2020)
.L_2020:
        /*005c*/ 	.word	0x00000000
        /*0060*/ 	.short	0x0001
        /*0062*/ 	.short	0x0008
        /*0064*/ 	.byte	0x00, 0xf0, 0x41, 0x00


	//----- nvinfo : EIATTR_KPARAM_INFO
	.align		4
.L_2021:
        /*0068*/ 	.byte	0x04, 0x17
        /*006a*/ 	.short	(.L_2023 - .L_2022)
.L_2022:
        /*006c*/ 	.word	0x00000000
        /*0070*/ 	.short	0x0000
        /*0072*/ 	.short	0x0000
        /*0074*/ 	.byte	0x00, 0xf0, 0x11, 0x00


	//----- nvinfo : EIATTR_SPARSE_MMA_MASK
	.align		4
.L_2023:
        /*0078*/ 	.byte	0x03, 0x50
        /*007a*/ 	.short	0x0000


	//----- nvinfo : EIATTR_MAXREG_COUNT
	.align		4
        /*007c*/ 	.byte	0x03, 0x1b
        /*007e*/ 	.short	0x00ff


	//----- nvinfo : EIATTR_MERCURY_ISA_VERSION
	.align		4
        /*0080*/ 	.byte	0x03, 0x5f
        /*0082*/ 	.short	0x0101


	//----- nvinfo : EIATTR_VRC_CTA_INIT_COUNT
	.align		4
        /*0084*/ 	.byte	0x02, 0x4a
	.zero		1
	.zero		1


	//----- nvinfo : EIATTR_EXIT_INSTR_OFFSETS
	.align		4
        /*0088*/ 	.byte	0x04, 0x1c
        /*008a*/ 	.short	(.L_2025 - .L_2024)


	//   ....[0]....
.L_2024:
        /*008c*/ 	.word	0x00000a90


	//   ....[1]....
        /*0090*/ 	.word	0x00000ae0


	//----- nvinfo : EIATTR_MAX_THREADS
	.align		4
.L_2025:
        /*0094*/ 	.byte	0x04, 0x05
        /*0096*/ 	.short	(.L_2027 - .L_2026)
.L_2026:
        /*0098*/ 	.word	0x00000080
        /*009c*/ 	.word	0x00000001
        /*00a0*/ 	.word	0x00000001


	//----- nvinfo : EIATTR_CRS_STACK_SIZE
	.align		4
.L_2027:
        /*00a4*/ 	.byte	0x04, 0x1e
        /*00a6*/ 	.short	(.L_2029 - .L_2028)
.L_2028:
        /*00a8*/ 	.word	0x00000000


	//----- nvinfo : EIATTR_CBANK_PARAM_SIZE
	.align		4
.L_2029:
        /*00ac*/ 	.byte	0x03, 0x19
        /*00ae*/ 	.short	0x002c


	//----- nvinfo : EIATTR_PARAM_CBANK
	.align		4
        /*00b0*/ 	.byte	0x04, 0x0a
        /*00b2*/ 	.short	(.L_2031 - .L_2030)
	.align		4
.L_2030:
        /*00b4*/ 	.word	index@(.nv.constant0._ZN2at6native27unrolled_elementwise_kernelIZZZNS0_26round_decimals_kernel_cudaERNS_18TensorIteratorBaseElENKUlvE_clEvENKUlvE2_clEvEUlN3c108BFloat16EE_St5arrayIPcLm2EELi4E23TrivialOffsetCalculatorILi1EjESD_NS0_6memory15LoadWithoutCastENSE_16StoreWithoutCastEEEviT_T0_T2_T3_T4_T5_)
        /*00b8*/ 	.short	0x0380
        /*00ba*/ 	.short	0x002c


	//----- nvinfo : EIATTR_SW_WAR
	.align		4
.L_2031:
        /*00bc*/ 	.byte	0x04, 0x36
        /*00be*/ 	.short	(.L_2033 - .L_2032)
.L_2032:
        /*00c0*/ 	.word	0x00000008
.L_2033:


//--------------------- .nv.info._ZN2at6native29vectorized_elementwise_kernelILi2EZZZNS0_26round_decimals_kernel_cudaERNS_18TensorIteratorBaseElENKUlvE_clEvENKUlvE2_clEvEUlN3c108BFloat16EE_St5arrayIPcLm2EEEEviT0_T1_ --------------------------
	.section	.nv.info._ZN2at6native29vectorized_elementwise_kernelILi2EZZZNS0_26round_decimals_kernel_cudaERNS_18TensorIteratorBaseElENKUlvE_clEvENKUlvE2_clEvEUlN3c108BFloat16EE_St5arrayIPcLm2EEEEviT0_T1_,"",@"SHT_CUDA_INFO"
	.sectionflags	@""
	.align	4


	//----- nvinfo : EIATTR_CUDA_API_VERSION
	.align		4
        /*0000*/ 	.byte	0x04, 0x37
        /*0002*/ 	.short	(.L_2035 - .L_2034)
.L_2034:
        /*0004*/ 	.word	0x00000082


	//----- nvinfo : EIATTR_KPARAM_INFO
	.align		4
.L_2035:
        /*0008*/ 	.byte	0x04, 0x17
        /*000a*/ 	.short	(.L_2037 - .L_2036)
.L_2036:
        /*000c*/ 	.word	0x00000000
        /*0010*/ 	.short	0x0002
        /*0012*/ 	.short	0x0018
        /*0014*/ 	.byte	0x00, 0xf0, 0x41, 0x00


	//----- nvinfo : EIATTR_KPARAM_INFO
	.align		4
.L_2037:
        /*0018*/ 	.byte	0x04, 0x17
        /*001a*/ 	.short	(.L_2039 - .L_2038)
.L_2038:
        /*001c*/ 	.word	0x00000000
        /*0020*/ 	.short	0x0001
        /*0022*/ 	.short	0x0008
        /*0024*/ 	.byte	0x00, 0xf0, 0x41, 0x00


	//----- nvinfo : EIATTR_KPARAM_INFO
	.align		4
.L_2039:
        /*0028*/ 	.byte	0x04, 0x17
        /*002a*/ 	.short	(.L_2041 - .L_2040)
.L_2040:
        /*002c*/ 	.word	0x00000000
        /*0030*/ 	.short	0x0000
        /*0032*/ 	.short	0x0000
        /*0034*/ 	.byte	0x00, 0xf0, 0x11, 0x00


	//----- nvinfo : EIATTR_SPARSE_MMA_MASK
	.align		4
.L_2041:
        /*0038*/ 	.byte	0x03, 0x50
        /*003a*/ 	.short	0x0000


	//----- nvinfo : EIATTR_MAXREG_COUNT
	.align		4
        /*003c*/ 	.byte	0x03, 0x1b
        /*003e*/ 	.short	0x00ff


	//----- nvinfo : EIATTR_MERCURY_ISA_VERSION
	.align		4
        /*0040*/ 	.byte	0x03, 0x5f
        /*0042*/ 	.short	0x0101


	//----- nvinfo : EIATTR_VRC_CTA_INIT_COUNT
	.align		4
        /*0044*/ 	.byte	0x02, 0x4a
	.zero		1
	.zero		1


	//----- nvinfo : EIATTR_EXIT_INSTR_OFFSETS
	.align		4
        /*0048*/ 	.byte	0x04, 0x1c
        /*004a*/ 	.short	(.L_2043 - .L_2042)


	//   ....[0]....
.L_2042:
        /*004c*/ 	.word	0x000015b0


	//   ....[1]....
        /*0050*/ 	.word	0x00001600


	//   ....[2]....
        /*0054*/ 	.word	0x00001e30


	//----- nvinfo : EIATTR_MAX_THREADS
	.align		4
.L_2043:
        /*0058*/ 	.byte	0x04, 0x05
        /*005a*/ 	.short	(.L_2045 - .L_2044)
.L_2044:
        /*005c*/ 	.word	0x00000080
        /*0060*/ 	.word	0x00000001
        /*0064*/ 	.word	0x00000001


	//----- nvinfo : EIATTR_CRS_STACK_SIZE
	.align		4
.L_2045:
        /*0068*/ 	.byte	0x04, 0x1e
        /*006a*/ 	.short	(.L_2047 - .L_2046)
.L_2046:
        /*006c*/ 	.word	0x00000000


	//----- nvinfo : EIATTR_CBANK_PARAM_SIZE
	.align		4
.L_2047:
        /*0070*/ 	.byte	0x03, 0x19
        /*0072*/ 	.short	0x0028


	//----- nvinfo : EIATTR_PARAM_CBANK
	.align		4
        /*0074*/ 	.byte	0x04, 0x0a
        /*0076*/ 	.short	(.L_2049 - .L_2048)
	.align		4
.L_2048:
        /*0078*/ 	.word	index@(.nv.constant0._ZN2at6native29vectorized_elementwise_kernelILi2EZZZNS0_26round_decimals_kernel_cudaERNS_18TensorIteratorBaseElENKUlvE_clEvENKUlvE2_clEvEUlN3c108BFloat16EE_St5arrayIPcLm2EEEEviT0_T1_)
        /*007c*/ 	.short	0x0380
        /*007e*/ 	.short	0x0028


	//----- nvinfo : EIATTR_SW_WAR
	.align		4
.L_2049:
        /*0080*/ 	.byte	0x04, 0x36
        /*0082*/ 	.short	(.L_2051 - .L_2050)
.L_2050:
        /*0084*/ 	.word	0x00000008
.L_2051:


//--------------------- .nv.info._ZN2at6native29vectorized_elementwise_kernelILi4EZZZNS0_26round_decimals_kernel_cudaERNS_18TensorIteratorBaseElENKUlvE_clEvENKUlvE2_clEvEUlN3c108BFloat16EE_St5arrayIPcLm2EEEEviT0_T1_ --------------------------
	.section	.nv.info._ZN2at6native29vectorized_elementwise_kernelILi4EZZZNS0_26round_decimals_kernel_cudaERNS_18TensorIteratorBaseElENKUlvE_clEvENKUlvE2_clEvEUlN3c108BFloat16EE_St5arrayIPcLm2EEEEviT0_T1_,"",@"SHT_CUDA_INFO"
	.sectionflags	@""
	.align	4


	//----- nvinfo : EIATTR_CUDA_API_VERSION
	.align		4
        /*0000*/ 	.byte	0x04, 0x37
        /*0002*/ 	.short	(.L_2053 - .L_2052)
.L_2052:
        /*0004*/ 	.word	0x00000082


	//----- nvinfo : EIATTR_KPARAM_INFO
	.align		4
.L_2053:
        /*0008*/ 	.byte	0x04, 0x17
        /*000a*/ 	.short	(.L_2055 - .L_2054)
.L_2054:
        /*000c*/ 	.word	0x00000000
        /*0010*/ 	.short	0x0002
        /*0012*/ 	.short	0x0018
        /*0014*/ 	.byte	0x00, 0xf0, 0x41, 0x00


	//----- nvinfo : EIATTR_KPARAM_INFO
	.align		4
.L_2055:
        /*0018*/ 	.byte	0x04, 0x17
        /*001a*/ 	.short	(.L_2057 - .L_2056)
.L_2056:
        /*001c*/ 	.word	0x00000000
        /*0020*/ 	.short	0x0001
        /*0022*/ 	.short	0x0008
        /*0024*/ 	.byte	0x00, 0xf0, 0x41, 0x00


	//----- nvinfo : EIATTR_KPARAM_INFO
	.align		4
.L_2057:
        /*0028*/ 	.byte	0x04, 0x17
        /*002a*/ 	.short	(.L_2059 - .L_2058)
.L_2058:
        /*002c*/ 	.word	0x00000000
        /*0030*/ 	.short	0x0000
        /*0032*/ 	.short	0x0000
        /*0034*/ 	.byte	0x00, 0xf0, 0x11, 0x00


	//----- nvinfo : EIATTR_SPARSE_MMA_MASK
	.align		4
.L_2059:
        /*0038*/ 	.byte	0x03, 0x50
        /*003a*/ 	.short	0x0000


	//----- nvinfo : EIATTR_MAXREG_COUNT
	.align		4
        /*003c*/ 	.byte	0x03, 0x1b
        /*003e*/ 	.short	0x00ff


	//----- nvinfo : EIATTR_MERCURY_ISA_VERSION
	.align		4
        /*0040*/ 	.byte	0x03, 0x5f
        /*0042*/ 	.short	0x0101


	//----- nvinfo : EIATTR_VRC_CTA_INIT_COUNT
	.align		4
        /*0044*/ 	.byte	0x02, 0x4a
	.zero		1
	.zero		1


	//----- nvinfo : EIATTR_EXIT_INSTR_OFFSETS
	.align		4
        /*0048*/ 	.byte	0x04, 0x1c
        /*004a*/ 	.short	(.L_2061 - .L_2060)


	//   ....[0]....
.L_2060:
        /*004c*/ 	.word	0x000015b0


	//   ....[1]....
        /*0050*/ 	.word	0x00001600


	//   ....[2]....
        /*0054*/ 	.word	0x00001e20


	//----- nvinfo : EIATTR_MAX_THREADS
	.align		4
.L_2061:
        /*0058*/ 	.byte	0x04, 0x05
        /*005a*/ 	.short	(.L_2063 - .L_2062)
.L_2062:
        /*005c*/ 	.word	0x00000080
        /*0060*/ 	.word	0x00000001
        /*0064*/ 	.word	0x00000001


	//----- nvinfo : EIATTR_CRS_STACK_SIZE
	.align		4
.L_2063:
        /*0068*/ 	.byte	0x04, 0x1e
        /*006a*/ 	.short	(.L_2065 - .L_2064)
.L_2064:
        /*006c*/ 	.word	0x00000000


	//----- nvinfo : EIATTR_CBANK_PARAM_SIZE
	.align		4
.L_2065:
        /*0070*/ 	.byte	0x03, 0x19
        /*0072*/ 	.short	0x0028


	//----- nvinfo : EIATTR_PARAM_CBANK
	.align		4
        /*0074*/ 	.byte	0x04, 0x0a
        /*0076*/ 	.short	(.L_2067 - .L_2066)
	.align		4
.L_2066:
        /*0078*/ 	.word	index@(.nv.constant0._ZN2at6native29vectorized_elementwise_kernelILi4EZZZNS0_26round_decimals_kernel_cudaERNS_18TensorIteratorBaseElENKUlvE_clEvENKUlvE2_clEvEUlN3c108BFloat16EE_St5arrayIPcLm2EEEEviT0_T1_)
        /*007c*/ 	.short	0x0380
        /*007e*/ 	.short	0x0028


	//----- nvinfo : EIATTR_SW_WAR
	.align		4
.L_2067:
        /*0080*/ 	.byte	0x04, 0x36
        /*0082*/ 	.short	(.L_2069 - .L_2068)
.L_2068:
        /*0084*/ 	.word	0x00000008
.L_2069:


//--------------------- .nv.info._ZN2at6native29vectorized_elementwise_kernelILi8EZZZNS0_26round_decimals_kernel_cudaERNS_18TensorIteratorBaseElENKUlvE_clEvENKUlvE2_clEvEUlN3c108BFloat16EE_St5arrayIPcLm2EEEEviT0_T1_ --------------------------
	.section	.nv.info._ZN2at6native29vectorized_elementwise_kernelILi8EZZZNS0_26round_decimals_kernel_cudaERNS_18TensorIteratorBaseElENKUlvE_clEvENKUlvE2_clEvEUlN3c108BFloat16EE_St5arrayIPcLm2EEEEviT0_T1_,"",@"SHT_CUDA_INFO"
	.sectionflags	@""
	.align	4


	//----- nvinfo : EIATTR_CUDA_API_VERSION
	.align		4
        /*0000*/ 	.byte	0x04, 0x37
        /*0002*/ 	.short	(.L_2071 - .L_2070)
.L_2070:
        /*0004*/ 	.word	0x00000082


	//----- nvinfo : EIATTR_KPARAM_INFO
	.align		4
.L_2071:
        /*0008*/ 	.byte	0x04, 0x17
        /*000a*/ 	.short	(.L_2073 - .L_2072)
.L_2072:
        /*000c*/ 	.word	0x00000000
        /*0010*/ 	.short	0x0002
        /*0012*/ 	.short	0x0018
        /*0014*/ 	.byte	0x00, 0xf0, 0x41, 0x00


	//----- nvinfo : EIATTR_KPARAM_INFO
	.align		4
.L_2073:
        /*0018*/ 	.byte	0x04, 0x17
        /*001a*/ 	.short	(.L_2075 - .L_2074)
.L_2074:
        /*001c*/ 	.word	0x00000000
        /*0020*/ 	.short	0x0001
        /*0022*/ 	.short	0x0008
        /*0024*/ 	.byte	0x00, 0xf0, 0x41, 0x00


	//----- nvinfo : EIATTR_KPARAM_INFO
	.align		4
.L_2075:
        /*0028*/ 	.byte	0x04, 0x17
        /*002a*/ 	.short	(.L_2077 - .L_2076)
.L_2076:
        /*002c*/ 	.word	0x00000000
        /*0030*/ 	.short	0x0000
        /*0032*/ 	.short	0x0000
        /*0034*/ 	.byte	0x00, 0xf0, 0x11, 0x00


	//----- nvinfo : EIATTR_SPARSE_MMA_MASK
	.align		4
.L_2077:
        /*0038*/ 	.byte	0x03, 0x50
        /*003a*/ 	.short	0x0000


	//----- nvinfo : EIATTR_MAXREG_COUNT
	.align		4
        /*003c*/ 	.byte	0x03, 0x1b
        /*003e*/ 	.short	0x00ff


	//----- nvinfo : EIATTR_MERCURY_ISA_VERSION
	.align		4
        /*0040*/ 	.byte	0x03, 0x5f
        /*0042*/ 	.short	0x0101


	//----- nvinfo : EIATTR_VRC_CTA_INIT_COUNT
	.align		4
        /*0044*/ 	.byte	0x02, 0x4a
	.zero		1
	.zero		1


	//----- nvinfo : EIATTR_EXIT_INSTR_OFFSETS
	.align		4
        /*0048*/ 	.byte	0x04, 0x1c
        /*004a*/ 	.short	(.L_2079 - .L_2078)


	//   ....[0]....
.L_2078:
        /*004c*/ 	.word	0x000015b0


	//   ....[1]....
        /*0050*/ 	.word	0x00001600


	//   ....[2]....
        /*0054*/ 	.word	0x00001e10


	//----- nvinfo : EIATTR_MAX_THREADS
	.align		4
.L_2079:
        /*0058*/ 	.byte	0x04, 0x05
        /*005a*/ 	.short	(.L_2081 - .L_2080)
.L_2080:
        /*005c*/ 	.word	0x00000080
        /*0060*/ 	.word	0x00000001
        /*0064*/ 	.word	0x00000001


	//----- nvinfo : EIATTR_CRS_STACK_SIZE
	.align		4
.L_2081:
        /*0068*/ 	.byte	0x04, 0x1e
        /*006a*/ 	.short	(.L_2083 - .L_2082)
.L_2082:
        /*006c*/ 	.word	0x00000000


	//----- nvinfo : EIATTR_CBANK_PARAM_SIZE
	.align		4
.L_2083:
        /*0070*/ 	.byte	0x03, 0x19
        /*0072*/ 	.short	0x0028


	//----- nvinfo : EIATTR_PARAM_CBANK
	.align		4
        /*0074*/ 	.byte	0x04, 0x0a
        /*0076*/ 	.short	(.L_2085 - .L_2084)
	.align		4
.L_2084:
        /*0078*/ 	.word	index@(.nv.constant0._ZN2at6native29vectorized_elementwise_kernelILi8EZZZNS0_26round_decimals_kernel_cudaERNS_18TensorIteratorBaseElENKUlvE_clEvENKUlvE2_clEvEUlN3c108BFloat16EE_St5arrayIPcLm2EEEEviT0_T1_)
        /*007c*/ 	.short	0x0380
        /*007e*/ 	.short	0x0028


	//----- nvinfo : EIATTR_SW_WAR
	.align		4
.L_2085:
        /*0080*/ 	.byte	0x04, 0x36
        /*0082*/ 	.short	(.L_2087 - .L_2086)
.L_2086:
        /*0084*/ 	.word	0x00000008
.L_2087:


//--------------------- .nv.info._ZN2at6native18elementwise_kernelILi128ELi4EZNS0_15gpu_kernel_implIZZZNS0_26round_decimals_kernel_cudaERNS_18TensorIteratorBaseElENKUlvE_clEvENKUlvE1_clEvEUlN3c104HalfEE_EEvS4_RKT_EUliE_EEviT1_ --------------------------
	.section	.nv.info._ZN2at6native18elementwise_kernelILi128ELi4EZNS0_15gpu_kernel_implIZZZNS0_26round_decimals_kernel_cudaERNS_18TensorIteratorBaseElENKUlvE_clEvENKUlvE1_clEvEUlN3c104HalfEE_EEvS4_RKT_EUliE_EEviT1_,"",@"SHT_CUDA_INFO"
	.sectionflags	@""
	.align	4


	//----- nvinfo : EIATTR_CUDA_API_VERSION
	.align		4
        /*0000*/ 	.byte	0x04, 0x37
        /*0002*/ 	.short	(.L_2089 - .L_2088)
.L_2088:
        /*0004*/ 	.word	0x00000082


	//----- nvinfo : EIATTR_KPARAM_INFO
	.align		4
.L_2089:
        /*0008*/ 	.byte	0x04, 0x17
        /*000a*/ 	.short	(.L_2091 - .L_2090)
.L_2090:
        /*000c*/ 	.word	0x00000000
        /*0010*/ 	.short	0x0001
        /*0012*/ 	.short	0x0008
        /*0014*/ 	.byte	0x00, 0xf0, 0xa1, 0x08


	//----- nvinfo : EIATTR_KPARAM_INFO
	.align		4
.L_2091:
        /*0018*/ 	.byte	0x04, 0x17
        /*001a*/ 	.short	(.L_2093 - .L_2092)
.L_2092:
        /*001c*/ 	.word	0x00000000
        /*0020*/ 	.short	0x0000
        /*0022*/ 	.short	0x0000
        /*0024*/ 	.byte	0x00, 0xf0, 0x11, 0x00


	//----- nvinfo : EIATTR_SPARSE_MMA_MASK
	.align		4
.L_2093:
        /*0028*/ 	.byte	0x03, 0x50
        /*002a*/ 	.short	0x0000


	//----- nvinfo : EIATTR_MAXREG_COUNT
	.align		4
        /*002c*/ 	.byte	0x03, 0x1b
        /*002e*/ 	.short	0x0080


	//----- nvinfo : EIATTR_EXTERNS
	.align		4
        /*0030*/ 	.byte	0x04, 0x0f
        /*0032*/ 	.short	(.L_2095 - .L_2094)


	//   ....[0]....
	.align		4
.L_2094:
        /*0034*/ 	.word	index@(__assertfail)


	//----- nvinfo : EIATTR_MERCURY_ISA_VERSION
	.align		4
.L_2095:
        /*0038*/ 	.byte	0x03, 0x5f
        /*003a*/ 	.short	0x0101


	//----- nvinfo : EIATTR_VRC_CTA_INIT_COUNT
	.align		4
        /*003c*/ 	.byte	0x02, 0x4a
	.zero		1
	.zero		1


	//----- nvinfo : EIATTR_SYSCALL_OFFSETS
	.align		4
        /*0040*/ 	.byte	0x04, 0x46
        /*0042*/ 	.short	(.L_2097 - .L_2096)


	//   ....[0]....
.L_2096:
        /*0044*/ 	.word	0x00002200


	//   ....[1]....
        /*0048*/ 	.word	0x00003240


	//   ....[2]....
        /*004c*/ 	.word	0x000055d0


	//   ....[3]....
        /*0050*/ 	.word	0x00006440


	//   ....[4]....
        /*0054*/ 	.word	0x000088e0


	//   ....[5]....
        /*0058*/ 	.word	0x00009750


	//   ....[6]....
        /*005c*/ 	.word	0x0000bc00


	//   ....[7]....
        /*0060*/ 	.word	0x0000ca40


	//----- nvinfo : EIATTR_EXIT_INSTR_OFFSETS
	.align		4
.L_2097:
        /*0064*/ 	.byte	0x04, 0x1c
        /*0066*/ 	.short	(.L_2099 - .L_2098)


	//   ....[0]....
.L_2098:
        /*0068*/ 	.word	0x00009a30


	//   ....[1]....
        /*006c*/ 	.word	0x0000bee0


	//   ....[2]....
        /*0070*/ 	.word	0x0000bf20


	//   ....[3]....
        /*0074*/ 	.word	0x0000bfc0


	//   ....[4]....
        /*0078*/ 	.word	0x0000c000


	//   ....[5]....
        /*007c*/ 	.word	0x0000c040


	//   ....[6]....
        /*0080*/ 	.word	0x0000c0d0


	//   ....[7]....
        /*0084*/ 	.word	0x0000c0f0


	//   ....[8]....
        /*0088*/ 	.word	0x0000c190


	//   ....[9]....
        /*008c*/ 	.word	0x0000c1e0


	//   ....[10]....
        /*0090*/ 	.word	0x0000c230


	//   ....[11]....
        /*0094*/ 	.word	0x0000c310


	//   ....[12]....
        /*0098*/ 	.word	0x0000c480


	//   ....[13]....
        /*009c*/ 	.word	0x0000c5f0


	//   ....[14]....
        /*00a0*/ 	.word	0x0000c750


	//   ....[15]....
        /*00a4*/ 	.word	0x0000c790


	//   ....[16]....
        /*00a8*/ 	.word	0x0000c7d0


	//   ....[17]....
        /*00ac*/ 	.word	0x0000c880


	//   ....[18]....
        /*00b0*/ 	.word	0x0000c8e0


	//   ....[19]....
        /*00b4*/ 	.word	0x0000ca50


	//   ....[20]....
        /*00b8*/ 	.word	0x0000cb60


	//   ....[21]....
        /*00bc*/ 	.word	0x0000cca0


	//   ....[22]....
        /*00c0*/ 	.word	0x0000cce0


	//----- nvinfo : EIATTR_MAX_THREADS
	.align		4
.L_2099:
        /*00c4*/ 	.byte	0x04, 0x05
        /*00c6*/ 	.short	(.L_2101 - .L_2100)
.L_2100:
        /*00c8*/ 	.word	0x00000080
        /*00cc*/ 	.word	0x00000001
        /*00d0*/ 	.word	0x00000001


	//----- nvinfo : EIATTR_CRS_STACK_SIZE
	.align		4
.L_2101:
        /*00d4*/ 	.byte	0x04, 0x1e
        /*00d6*/ 	.short	(.L_2103 - .L_2102)
.L_2102:
        /*00d8*/ 	.word	0x00000000


	//----- nvinfo : EIATTR_CBANK_PARAM_SIZE
	.align		4
.L_2103:
        /*00dc*/ 	.byte	0x03, 0x19
        /*00de*/ 	.short	0x0230


	//----- nvinfo : EIATTR_PARAM_CBANK
	.align		4
        /*00e0*/ 	.byte	0x04, 0x0a
        /*00e2*/ 	.short	(.L_2105 - .L_2104)
	.align		4
.L_2104:
        /*00e4*/ 	.word	index@(.nv.constant0._ZN2at6native18elementwise_kernelILi128ELi4EZNS0_15gpu_kernel_implIZZZNS0_26round_decimals_kernel_cudaERNS_18TensorIteratorBaseElENKUlvE_clEvENKUlvE1_clEvEUlN3c104HalfEE_EEvS4_RKT_EUliE_EEviT1_)
        /*00e8*/ 	.short	0x0380
        /*00ea*/ 	.short	0x0230


	//----- nvinfo : EIATTR_SW_WAR
	.align		4
.L_2105:
        /*00ec*/ 	.byte	0x04, 0x36
        /*00ee*/ 	.short	(.L_2107 - .L_2106)
.L_2106:
        /*00f0*/ 	.word	0x00000008
.L_2107:


//--------------------- .nv.info._ZN2at6native27unrolled_elementwise_kernelIZZZNS0_26round_decimals_kernel_cudaERNS_18TensorIteratorBaseElENKUlvE_clEvENKUlvE1_clEvEUlN3c104HalfEE_St5arrayIPcLm2EELi4E23TrivialOffsetCalculatorILi1EjESD_NS0_6memory12LoadWithCastILi1EEENSE_13StoreWithCastILi1EEEEEviT_T0_T2_T3_T4_T5_ --------------------------
	.section	.nv.info._ZN2at6native27unrolled_elementwise_kernelIZZZNS0_26round_decimals_kernel_cudaERNS_18TensorIteratorBaseElENKUlvE_clEvENKUlvE1_clEvEUlN3c104HalfEE_St5arrayIPcLm2EELi4E23TrivialOffsetCalculatorILi1EjESD_NS0_6memory12LoadWithCastILi1EEENSE_13StoreWithCastILi1EEEEEviT_T0_T2_T3_T4_T5_,"",@"SHT_CUDA_INFO"
	.sectionflags	@""
	.align	4


	//----- nvinfo : EIATTR_CUDA_API_VERSION
	.align		4
        /*0000*/ 	.byte	0x04, 0x37
        /*0002*/ 	.short	(.L_2109 - .L_2108)
.L_2108:
        /*0004*/ 	.word	0x00000082


	//----- nvinfo : EIATTR_KPARAM_INFO
	.align		4
.L_2109:
        /*0008*/ 	.byte	0x04, 0x17
        /*000a*/ 	.short	(.L_2111 - .L_2110)
.L_2110:
        /*000c*/ 	.word	0x00000000
        /*0010*/ 	.short	0x0006
        /*0012*/ 	.short	0x0034
        /*0014*/ 	.byte	0x00, 0xf0, 0x21, 0x00


	//----- nvinfo : EIATTR_KPARAM_INFO
	.align		4
.L_2111:
        /*0018*/ 	.byte	0x04, 0x17
        /*001a*/ 	.short	(.L_2113 - .L_2112)
.L_2112:
        /*001c*/ 	.word	0x00000000
        /*0020*/ 	.short	0x0005
        /*0022*/ 	.short	0x002c
        /*0024*/ 	.byte	0x00, 0xf0, 0x21, 0x00


	//----- nvinfo : EIATTR_KPARAM_INFO
	.align		4
.L_2113:
        /*0028*/ 	.byte	0x04, 0x17
        /*002a*/ 	.short	(.L_2115 - .L_2114)
.L_2114:
        /*002c*/ 	.word	0x00000000
        /*0030*/ 	.short	0x0004
        /*0032*/ 	.short	0x0029
        /*0034*/ 	.byte	0x00, 0xf0, 0x05, 0x00


	//----- nvinfo : EIATTR_KPARAM_INFO
	.align		4
.L_2115:
        /*0038*/ 	.byte	0x04, 0x17
        /*003a*/ 	.short	(.L_2117 - .L_2116)
.L_2116:
        /*003c*/ 	.word	0x00000000
        /*0040*/ 	.short	0x0003
        /*0042*/ 	.short	0x0028
        /*0044*/ 	.byte	0x00, 0xf0, 0x05, 0x00


	//----- nvinfo : EIATTR_KPARAM_INFO
	.align		4
.L_2117:
        /*0048*/ 	.byte	0x04, 0x17
        /*004a*/ 	.short	(.L_2119 - .L_2118)
.L_2118:
        /*004c*/ 	.word	0x00000000
        /*0050*/ 	.short	0x0002
        /*0052*/ 	.short	0x0018
        /*0054*/ 	.byte	0x00, 0xf0, 0x41, 0x00


	//----- nvinfo : EIATTR_KPARAM_INFO
	.align		4
.L_2119:
        /*0058*/ 	.byte	0x04, 0x17
        /*005a*/ 	.short	(.L_2121 - .L_2120)
.L_2120:
        /*005c*/ 	.word	0x00000000
        /*0060*/ 	.short	0x0001
        /*0062*/ 	.short	0x0008
        /*0064*/ 	.byte	0x00, 0xf0, 0x41, 0x00


	//----- nvinfo : EIATTR_KPARAM_INFO
	.align		4
.L_2121:
        /*0068*/ 	.byte	0x04, 0x17
        /*006a*/ 	.short	(.L_2123 - .L_2122)
.L_2122:
        /*006c*/ 	.word	0x00000000
        /*0070*/ 	.short	0x0000
        /*0072*/ 	.short	0x0000
        /*0074*/ 	.byte	0x00, 0xf0, 0x11, 0x00


	//----- nvinfo : EIATTR_SPARSE_MMA_MASK
	.align		4
.L_2123:
        /*0078*/ 	.byte	0x03, 0x50
        /*007a*/ 	.short	0x0000


	//----- nvinfo : EIATTR_MAXREG_COUNT
	.align		4
        /*007c*/ 	.byte	0x03, 0x1b
        /*007e*/ 	.short	0x00ff


	//----- nvinfo : EIATTR_EXTERNS
	.align		4
        /*0080*/ 	.byte	0x04, 0x0f
        /*0082*/ 	.short	(.L_2125 - .L_2124)


	//   ....[0]....
	.align		4
.L_2124:
        /*0084*/ 	.word	index@(__assertfail)


	//----- nvinfo : EIATTR_MERCURY_ISA_VERSION
	.align		4
.L_2125:
        /*0088*/ 	.byte	0x03, 0x5f
        /*008a*/ 	.short	0x0101


	//----- nvinfo : EIATTR_VRC_CTA_INIT_COUNT
	.align		4
        /*008c*/ 	.byte	0x02, 0x4a
	.zero		1
	.zero		1


	//----- nvinfo : EIATTR_SYSCALL_OFFSETS
	.align		4
        /*0090*/ 	.byte	0x04, 0x46
        /*0092*/ 	.short	(.L_2127 - .L_2126)


	//   ....[0]....
.L_2126:
        /*0094*/ 	.word	0x00000fc0


	//   ....[1]....
        /*0098*/ 	.word	0x00002160


	//   ....[2]....
        /*009c*/ 	.word	0x00003240


	//   ....[3]....
        /*00a0*/ 	.word	0x00004250


	//   ....[4]....
        /*00a4*/ 	.word	0x00005870


	//   ....[5]....
        /*00a8*/ 	.word	0x00006700


	//   ....[6]....
        /*00ac*/ 	.word	0x00007680


	//   ....[7]....
        /*00b0*/ 	.word	0x00008600


	//----- nvinfo : EIATTR_EXIT_INSTR_OFFSETS
	.align		4
.L_2127:
        /*00b4*/ 	.byte	0x04, 0x1c
        /*00b6*/ 	.short	(.L_2129 - .L_2128)


	//   ....[0]....
.L_2128:
        /*00b8*/ 	.word	0x00007950


	//   ....[1]....
        /*00bc*/ 	.word	0x00007aa0


	//   ....[2]....
        /*00c0*/ 	.word	0x00007ae0


	//   ....[3]....
        /*00c4*/ 	.word	0x00007b80


	//   ....[4]....
        /*00c8*/ 	.word	0x00007bc0


	//   ....[5]....
        /*00cc*/ 	.word	0x00007c00


	//   ....[6]....
        /*00d0*/ 	.word	0x00007c90


	//   ....[7]....
        /*00d4*/ 	.word	0x00007cb0


	//   ....[8]....
        /*00d8*/ 	.word	0x00007d50


	//   ....[9]....
        /*00dc*/ 	.word	0x00007da0


	//   ....[10]....
        /*00e0*/ 	.word	0x00007df0


	//   ....[11]....
        /*00e4*/ 	.word	0x00007ed0


	//   ....[12]....
        /*00e8*/ 	.word	0x00008040


	//   ....[13]....
        /*00ec*/ 	.word	0x000081b0


	//   ....[14]....
        /*00f0*/ 	.word	0x00008310


	//   ....[15]....
        /*00f4*/ 	.word	0x00008350


	//   ....[16]....
        /*00f8*/ 	.word	0x00008390


	//   ....[17]....
        /*00fc*/ 	.word	0x00008440


	//   ....[18]....
        /*0100*/ 	.word	0x000084a0


	//   ....[19]....
        /*0104*/ 	.word	0x00008610


	//   ....[20]....
        /*0108*/ 	.word	0x00008720


	//   ....[21]....
        /*010c*/ 	.word	0x00008860


	//   ....[22]....
        /*0110*/ 	.word	0x000088a0


	//----- nvinfo : EIATTR_MAX_THREADS
	.align		4
.L_2129:
        /*0114*/ 	.byte	0x04, 0x05
        /*0116*/ 	.short	(.L_2131 - .L_2130)
.L_2130:
        /*0118*/ 	.word	0x00000080
        /*011c*/ 	.word	0x00000001
        /*0120*/ 	.word	0x00000001


	//----- nvinfo : EIATTR_CRS_STACK_SIZE
	.align		4
.L_2131:
        /*0124*/ 	.byte	0x04, 0x1e
        /*0126*/ 	.short	(.L_2133 - .L_2132)
.L_2132:
        /*0128*/ 	.word	0x00000000


	//----- nvinfo : EIATTR_CBANK_PARAM_SIZE
	.align		4
.L_2133:
        /*012c*/ 	.byte	0x03, 0x19
        /*012e*/ 	.short	0x003c


	//----- nvinfo : EIATTR_PARAM_CBANK
	.align		4
        /*0130*/ 	.byte	0x04, 0x0a
        /*0132*/ 	.short	(.L_2135 - .L_2134)
	.align		4
.L_2134:
        /*0134*/ 	.word	index@(.nv.constant0._ZN2at6native27unrolled_elementwise_kernelIZZZNS0_26round_decimals_kernel_cudaERNS_18TensorIteratorBaseElENKUlvE_clEvENKUlvE1_clEvEUlN3c104HalfEE_St5arrayIPcLm2EELi4E23TrivialOffsetCalculatorILi1EjESD_NS0_6memory12LoadWithCastILi1EEENSE_13StoreWithCastILi1EEEEEviT_T0_T2_T3_T4_T5_)
        /*0138*/ 	.short	0x0380
        /*013a*/ 	.short	0x003c


	//----- nvinfo : EIATTR_SW_WAR
	.align		4
.L_2135:
        /*013c*/ 	.byte	0x04, 0x36
        /*013e*/ 	.short	(.L_2137 - .L_2136)
.L_2136:
        /*0140*/ 	.word	0x00000008
.L_2137:


//--------------------- .nv.info._ZN2at6native18elementwise_kernelILi128ELi4EZNS0_22gpu_kernel_impl_nocastIZZZNS0_26round_decimals_kernel_cudaERNS_18TensorIteratorBaseElENKUlvE_clEvENKUlvE1_clEvEUlN3c104HalfEE_EEvS4_RKT_EUliE_EEviT1_ --------------------------
	.section	.nv.info._ZN2at6native18elementwise_kernelILi128ELi4EZNS0_22gpu_kernel_impl_nocastIZZZNS0_26round_decimals_kernel_cudaERNS_18TensorIteratorBaseElENKUlvE_clEvENKUlvE1_clEvEUlN3c104HalfEE_EEvS4_RKT_EUliE_EEviT1_,"",@"SHT_CUDA_INFO"
	.sectionflags	@""
	.align	4


	//----- nvinfo : EIATTR_CUDA_API_VERSION
	.align		4
        /*0000*/ 	.byte	0x04, 0x37
        /*0002*/ 	.short	(.L_2139 - .L_2138)
.L_2138:
        /*0004*/ 	.word	0x00000082


	//----- nvinfo : EIATTR_KPARAM_INFO
	.align		4
.L_2139:
        /*0008*/ 	.byte	0x04, 0x17
        /*000a*/ 	.short	(.L_2141 - .L_2140)
.L_2140:
        /*000c*/ 	.word	0x00000000
        /*0010*/ 	.short	0x0001
        /*0012*/ 	.short	0x0008
        /*0014*/ 	.byte	0x00, 0xf0, 0x81, 0x08


	//----- nvinfo : EIATTR_KPARAM_INFO
	.align		4
.L_2141:
        /*0018*/ 	.byte	0x04, 0x17
        /*001a*/ 	.short	(.L_2143 - .L_2142)
.L_2142:
        /*001c*/ 	.word	0x00000000
        /*0020*/ 	.short	0x0000
        /*0022*/ 	.short	0x0000
        /*0024*/ 	.byte	0x00, 0xf0, 0x11, 0x00


	//----- nvinfo : EIATTR_SPARSE_MMA_MASK
	.align		4
.L_2143:
        /*0028*/ 	.byte	0x03, 0x50
        /*002a*/ 	.short	0x0000


	//----- nvinfo : EIATTR_MAXREG_COUNT
	.align		4
        /*002c*/ 	.byte	0x03, 0x1b
        /*002e*/ 	.short	0x0080


	//----- nvinfo : EIATTR_MERCURY_ISA_VERSION
	.align		4
        /*0030*/ 	.byte	0x03, 0x5f
        /*0032*/ 	.short	0x0101


	//----- nvinfo : EIATTR_VRC_CTA_INIT_COUNT
	.align		4
        /*0034*/ 	.byte	0x02, 0x4a
	.zero		1
	.zero		1


	//----- nvinfo : EIATTR_EXIT_INSTR_OFFSETS
	.align		4
        /*0038*/ 	.byte	0x04, 0x1c
        /*003a*/ 	.short	(.L_2145 - .L_2144)


	//   ....[0]....
.L_2144:
        /*003c*/ 	.word	0x00000480


	//   ....[1]....
        /*0040*/ 	.word	0x00000570


	//   ....[2]....
        /*0044*/ 	.word	0x00000940


	//   ....[3]....
        /*0048*/ 	.word	0x00000a30


	//   ....[4]....
        /*004c*/ 	.word	0x000046c0


	//   ....[5]....
        /*0050*/ 	.word	0x00005a80


	//   ....[6]....
        /*0054*/ 	.word	0x000096e0


	//   ....[7]....
        /*0058*/ 	.word	0x0000aaa0


	//----- nvinfo : EIATTR_MAX_THREADS
	.align		4
.L_2145:
        /*005c*/ 	.byte	0x04, 0x05
        /*005e*/ 	.short	(.L_2147 - .L_2146)
.L_2146:
        /*0060*/ 	.word	0x00000080
        /*0064*/ 	.word	0x00000001
        /*0068*/ 	.word	0x00000001


	//----- nvinfo : EIATTR_CRS_STACK_SIZE
	.align		4
.L_2147:
        /*006c*/ 	.byte	0x04, 0x1e
        /*006e*/ 	.short	(.L_2149 - .L_2148)
.L_2148:
        /*0070*/ 	.word	0x00000000


	//----- nvinfo : EIATTR_CBANK_PARAM_SIZE
	.align		4
.L_2149:
        /*0074*/ 	.byte	0x03, 0x19
        /*0076*/ 	.short	0x0228


	//----- nvinfo : EIATTR_PARAM_CBANK
	.align		4
        /*0078*/ 	.byte	0x04, 0x0a
        /*007a*/ 	.short	(.L_2151 - .L_2150)
	.align		4
.L_2150:
        /*007c*/ 	.word	index@(.nv.constant0._ZN2at6native18elementwise_kernelILi128ELi4EZNS0_22gpu_kernel_impl_nocastIZZZNS0_26round_decimals_kernel_cudaERNS_18TensorIteratorBaseElENKUlvE_clEvENKUlvE1_clEvEUlN3c104HalfEE_EEvS4_RKT_EUliE_EEviT1_)
        /*0080*/ 	.short	0x0380
        /*0082*/ 	.short	0x0228


	//----- nvinfo : EIATTR_SW_WAR
	.align		4
.L_2151:
        /*0084*/ 	.byte	0x04, 0x36
        /*0086*/ 	.short	(.L_2153 - .L_2152)
.L_2152:
        /*0088*/ 	.word	0x00000008
.L_2153:


//--------------------- .nv.info._ZN2at6native27unrolled_elementwise_kernelIZZZNS0_26round_decimals_kernel_cudaERNS_18TensorIteratorBaseElENKUlvE_clEvENKUlvE1_clEvEUlN3c104HalfEE_St5arrayIPcLm2EELi4E23TrivialOffsetCalculatorILi1EjESD_NS0_6memory15LoadWithoutCastENSE_16StoreWithoutCastEEEviT_T0_T2_T3_T4_T5_ --------------------------
	.section	.nv.info._ZN2at6native27unrolled_elementwise_kernelIZZZNS0_26round_decimals_kernel_cudaERNS_18TensorIteratorBaseElENKUlvE_clEvENKUlvE1_clEvEUlN3c104HalfEE_St5arrayIPcLm2EELi4E23TrivialOffsetCalculatorILi1EjESD_NS0_6memory15LoadWithoutCastENSE_16StoreWithoutCastEEEviT_T0_T2_T3_T4_T5_,"",@"SHT_CUDA_INFO"
	.sectionflags	@""
	.align	4


	//----- nvinfo : EIATTR_CUDA_API_VERSION
	.align		4
        /*0000*/ 	.byte	0x04, 0x37
        /*0002*/ 	.short	(.L_2155 - .L_2154)
.L_2154:
        /*0004*/ 	.word	0x00000082


	//----- nvinfo : EIATTR_KPARAM_INFO
	.align		4
.L_2155:
        /*0008*/ 	.byte	0x04, 0x17
        /*000a*/ 	.short	(.L_2157 - .L_2156)
.L_2156:
        /*000c*/ 	.word	0x00000000
        /*0010*/ 	.short	0x0006
        /*0012*/ 	.short	0x002b
        /*0014*/ 	.byte	0x00, 0xf0, 0x05, 0x00


	//----- nvinfo : EIATTR_KPARAM_INFO
	.align		4
.L_2157:
        /*0018*/ 	.byte	0x04, 0x17
        /*001a*/ 	.short	(.L_2159 - .L_2158)
.L_2158:
        /*001c*/ 	.word	0x00000000
        /*0020*/ 	.short	0x0005
        /*0022*/ 	.short	0x002a
        /*0024*/ 	.byte	0x00, 0xf0, 0x05, 0x00


	//----- nvinfo : EIATTR_KPARAM_INFO
	.align		4
.L_2159:
        /*0028*/ 	.byte	0x04, 0x17
        /*002a*/ 	.short	(.L_2161 - .L_2160)
.L_2160:
        /*002c*/ 	.word	0x00000000
        /*0030*/ 	.short	0x0004
        /*0032*/ 	.short	0x0029
        /*0034*/ 	.byte	0x00, 0xf0, 0x05, 0x00


	//----- nvinfo : EIATTR_KPARAM_INFO
	.align		4
.L_2161:
        /*0038*/ 	.byte	0x04, 0x17
        /*003a*/ 	.short	(.L_2163 - .L_2162)
.L_2162:
        /*003c*/ 	.word	0x00000000
        /*0040*/ 	.short	0x0003
        /*0042*/ 	.short	0x0028
        /*0044*/ 	.byte	0x00, 0xf0, 0x05, 0x00


	//----- nvinfo : EIATTR_KPARAM_INFO
	.align		4
.L_2163:
        /*0048*/ 	.byte	0x04, 0x17
        /*004a*/ 	.short	(.L_2165 - .L_2164)
.L_2164:
        /*004c*/ 	.word	0x00000000
        /*0050*/ 	.short	0x0002
        /*0052*/ 	.short	0x0018
        /*0054*/ 	.byte	0x00, 0xf0, 0x41, 0x00


	//----- nvinfo : EIATTR_KPARAM_INFO
	.align		4
.L_2165:
        /*0058*/ 	.byte	0x04, 0x17
        /*005a*/ 	.short	(.L_2167 - .L_2166)
.L_2166:
        /*005c*/ 	.word	0x00000000
        /*0060*/ 	.short	0x0001
        /*0062*/ 	.short	0x0008
        /*0064*/ 	.byte	0x00, 0xf0, 0x41, 0x00


	//----- nvinfo : EIATTR_KPARAM_INFO
	.align		4
.L_2167:
        /*0068*/ 	.byte	0x04, 0x17
        /*006a*/ 	.short	(.L_2169 - .L_2168)
.L_2168:
        /*006c*/ 	.word	0x00000000
        /*0070*/ 	.short	0x0000
        /*0072*/ 	.short	0x0000
        /*0074*/ 	.byte	0x00, 0xf0, 0x11, 0x00


	//----- nvinfo : EIATTR_SPARSE_MMA_MASK
	.align		4
.L_2169:
        /*0078*/ 	.byte	0x03, 0x50
        /*007a*/ 	.short	0x0000


	//----- nvinfo : EIATTR_MAXREG_COUNT
	.align		4
        /*007c*/ 	.byte	0x03, 0x1b
        /*007e*/ 	.short	0x00ff


	//----- nvinfo : EIATTR_MERCURY_ISA_VERSION
	.align		4
        /*0080*/ 	.byte	0x03, 0x5f
        /*0082*/ 	.short	0x0101


	//----- nvinfo : EIATTR_VRC_CTA_INIT_COUNT
	.align		4
        /*0084*/ 	.byte	0x02, 0x4a
	.zero		1
	.zero		1


	//----- nvinfo : EIATTR_EXIT_INSTR_OFFSETS
	.align		4
        /*0088*/ 	.byte	0x04, 0x1c
        /*008a*/ 	.short	(.L_2171 - .L_2170)


	//   ....[0]....
.L_2170:
        /*008c*/ 	.word	0x00000b00


	//   ....[1]....
        /*0090*/ 	.word	0x00000b50


	//----- nvinfo : EIATTR_MAX_THREADS
	.align		4
.L_2171:
        /*0094*/ 	.byte	0x04, 0x05
        /*0096*/ 	.short	(.L_2173 - .L_2172)
.L_2172:
        /*0098*/ 	.word	0x00000080
        /*009c*/ 	.word	0x00000001
        /*00a0*/ 	.word	0x00000001


	//----- nvinfo : EIATTR_CRS_STACK_SIZE
	.align		4
.L_2173:
        /*00a4*/ 	.byte	0x04, 0x1e
        /*00a6*/ 	.short	(.L_2175 - .L_2174)
.L_2174:
        /*00a8*/ 	.word	0x00000000


	//----- nvinfo : EIATTR_CBANK_PARAM_SIZE
	.align		4
.L_2175:
        /*00ac*/ 	.byte	0x03, 0x19
        /*00ae*/ 	.short	0x002c


	//----- nvinfo : EIATTR_PARAM_CBANK
	.align		4
        /*00b0*/ 	.byte	0x04, 0x0a
        /*00b2*/ 	.short	(.L_2177 - .L_2176)
	.align		4
.L_2176:
        /*00b4*/ 	.word	index@(.nv.constant0._ZN2at6native27unrolled_elementwise_kernelIZZZNS0_26round_decimals_kernel_cudaERNS_18TensorIteratorBaseElENKUlvE_clEvENKUlvE1_clEvEUlN3c104HalfEE_St5arrayIPcLm2EELi4E23TrivialOffsetCalculatorILi1EjESD_NS0_6memory15LoadWithoutCastENSE_16StoreWithoutCastEEEviT_T0_T2_T3_T4_T5_)
        /*00b8*/ 	.short	0x0380
        /*00ba*/ 	.short	0x002c


	//----- nvinfo : EIATTR_SW_WAR
	.align		4
.L_2177:
        /*00bc*/ 	.byte	0x04, 0x36
        /*00be*/ 	.short	(.L_2179 - .L_2178)
.L_2178:
        /*00c0*/ 	.word	0x00000008
.L_2179:


//--------------------- .nv.info._ZN2at6native29vectorized_elementwise_kernelILi2EZZZNS0_26round_decimals_kernel_cudaERNS_18TensorIteratorBaseElENKUlvE_clEvENKUlvE1_clEvEUlN3c104HalfEE_St5arrayIPcLm2EEEEviT0_T1_ --------------------------
	.section	.nv.info._ZN2at6native29vectorized_elementwise_kernelILi2EZZZNS0_26round_decimals_kernel_cudaERNS_18TensorIteratorBaseElENKUlvE_clEvENKUlvE1_clEvEUlN3c104HalfEE_St5arrayIPcLm2EEEEviT0_T1_,"",@"SHT_CUDA_INFO"
	.sectionflags	@""
	.align	4


	//----- nvinfo : EIATTR_CUDA_API_VERSION
	.align		4
        /*0000*/ 	.byte	0x04, 0x37
        /*0002*/ 	.short	(.L_2181 - .L_2180)
.L_2180:
        /*0004*/ 	.word	0x00000082


	//----- nvinfo : EIATTR_KPARAM_INFO
	.align		4
.L_2181:
        /*0008*/ 	.byte	0x04, 0x17
        /*000a*/ 	.short	(.L_2183 - .L_2182)
.L_2182:
        /*000c*/ 	.word	0x00000000
        /*0010*/ 	.short	0x0002
        /*0012*/ 	.short	0x0018
        /*0014*/ 	.byte	0x00, 0xf0, 0x41, 0x00


	//----- nvinfo : EIATTR_KPARAM_INFO
	.align		4
.L_2183:
        /*0018*/ 	.byte	0x04, 0x17
        /*001a*/ 	.short	(.L_2185 - .L_2184)
.L_2184:
        /*001c*/ 	.word	0x00000000
        /*0020*/ 	.short	0x0001
        /*0022*/ 	.short	0x0008
        /*0024*/ 	.byte	0x00, 0xf0, 0x41, 0x00


	//----- nvinfo : EIATTR_KPARAM_INFO
	.align		4
.L_2185:
        /*0028*/ 	.byte	0x04, 0x17
        /*002a*/ 	.short	(.L_2187 - .L_2186)
.L_2186:
        /*002c*/ 	.word	0x00000000
        /*0030*/ 	.short	0x0000
        /*0032*/ 	.short	0x0000
        /*0034*/ 	.byte	0x00, 0xf0, 0x11, 0x00


	//----- nvinfo : EIATTR_SPARSE_MMA_MASK
	.align		4
.L_2187:
        /*0038*/ 	.byte	0x03, 0x50
        /*003a*/ 	.short	0x0000


	//----- nvinfo : EIATTR_MAXREG_COUNT
	.align		4
        /*003c*/ 	.byte	0x03, 0x1b
        /*003e*/ 	.short	0x00ff


	//----- nvinfo : EIATTR_MERCURY_ISA_VERSION
	.align		4
        /*0040*/ 	.byte	0x03, 0x5f
        /*0042*/ 	.short	0x0101


	//----- nvinfo : EIATTR_VRC_CTA_INIT_COUNT
	.align		4
        /*0044*/ 	.byte	0x02, 0x4a
	.zero		1
	.zero		1


	//----- nvinfo : EIATTR_EXIT_INSTR_OFFSETS
	.align		4
        /*0048*/ 	.byte	0x04, 0x1c
        /*004a*/ 	.short	(.L_2189 - .L_2188)


	//   ....[0]....
.L_2188:
        /*004c*/ 	.word	0x000016a0


	//   ....[1]....
        /*0050*/ 	.word	0x000016f0


	//   ....[2]....
        /*0054*/ 	.word	0x00001f00


	//----- nvinfo : EIATTR_MAX_THREADS
	.align		4
.L_2189:
        /*0058*/ 	.byte	0x04, 0x05
        /*005a*/ 	.short	(.L_2191 - .L_2190)
.L_2190:
        /*005c*/ 	.word	0x00000080
        /*0060*/ 	.word	0x00000001
        /*0064*/ 	.word	0x00000001


	//----- nvinfo : EIATTR_CRS_STACK_SIZE
	.align		4
.L_2191:
        /*0068*/ 	.byte	0x04, 0x1e
        /*006a*/ 	.short	(.L_2193 - .L_2192)
.L_2192:
        /*006c*/ 	.word	0x00000000


	//----- nvinfo : EIATTR_CBANK_PARAM_SIZE
	.align		4
.L_2193:
        /*0070*/ 	.byte	0x03, 0x19
        /*0072*/ 	.short	0x0028


	//----- nvinfo : EIATTR_PARAM_CBANK
	.align		4
        /*0074*/ 	.byte	0x04, 0x0a
        /*0076*/ 	.short	(.L_2195 - .L_2194)
	.align		4
.L_2194:
        /*0078*/ 	.word	index@(.nv.constant0._ZN2at6native29vectorized_elementwise_kernelILi2EZZZNS0_26round_decimals_kernel_cudaERNS_18TensorIteratorBaseElENKUlvE_clEvENKUlvE1_clEvEUlN3c104HalfEE_St5arrayIPcLm2EEEEviT0_T1_)
        /*007c*/ 	.short	0x0380
        /*007e*/ 	.short	0x0028


	//----- nvinfo : EIATTR_SW_WAR
	.align		4
.L_2195:
        /*0080*/ 	.byte	0x04, 0x36
        /*0082*/ 	.short	(.L_2197 - .L_2196)
.L_2196:
        /*0084*/ 	.word	0x00000008
.L_2197:


//--------------------- .nv.info._ZN2at6native29vectorized_elementwise_kernelILi4EZZZNS0_26round_decimals_kernel_cudaERNS_18TensorIteratorBaseElENKUlvE_clEvENKUlvE1_clEvEUlN3c104HalfEE_St5arrayIPcLm2EEEEviT0_T1_ --------------------------
	.section	.nv.info._ZN2at6native29vectorized_elementwise_kernelILi4EZZZNS0_26round_decimals_kernel_cudaERNS_18TensorIteratorBaseElENKUlvE_clEvENKUlvE1_clEvEUlN3c104HalfEE_St5arrayIPcLm2EEEEviT0_T1_,"",@"SHT_CUDA_INFO"
	.sectionflags	@""
	.align	4


	//----- nvinfo : EIATTR_CUDA_API_VERSION
	.align		4
        /*0000*/ 	.byte	0x04, 0x37
        /*0002*/ 	.short	(.L_2199 - .L_2198)
.L_2198:
        /*0004*/ 	.word	0x00000082


	//----- nvinfo : EIATTR_KPARAM_INFO
	.align		4
.L_2199:
        /*0008*/ 	.byte	0x04, 0x17
        /*000a*/ 	.short	(.L_2201 - .L_2200)
.L_2200:
        /*000c*/ 	.word	0x00000000
        /*0010*/ 	.short	0x0002
        /*0012*/ 	.short	0x0018
        /*0014*/ 	.byte	0x00, 0xf0, 0x41, 0x00


	//----- nvinfo : EIATTR_KPARAM_INFO
	.align		4
.L_2201:
        /*0018*/ 	.byte	0x04, 0x17
        /*001a*/ 	.short	(.L_2203 - .L_2202)
.L_2202:
        /*001c*/ 	.word	0x00000000
        /*0020*/ 	.short	0x0001
        /*0022*/ 	.short	0x0008
        /*0024*/ 	.byte	0x00, 0xf0, 0x41, 0x00


	//----- nvinfo : EIATTR_KPARAM_INFO
	.align		4
.L_2203:
        /*0028*/ 	.byte	0x04, 0x17
        /*002a*/ 	.short	(.L_2205 - .L_2204)
.L_2204:
        /*002c*/ 	.word	0x00000000
        /*0030*/ 	.short	0x0000
        /*0032*/ 	.short	0x0000
        /*0034*/ 	.byte	0x00, 0xf0, 0x11, 0x00


	//----- nvinfo : EIATTR_SPARSE_MMA_MASK
	.align		4
.L_2205:
        /*0038*/ 	.byte	0x03, 0x50
        /*003a*/ 	.short	0x0000


	//----- nvinfo : EIATTR_MAXREG_COUNT
	.align		4
        /*003c*/ 	.byte	0x03, 0x1b
        /*003e*/ 	.short	0x00ff


	//----- nvinfo : EIATTR_MERCURY_ISA_VERSION
	.align		4
        /*0040*/ 	.byte	0x03, 0x5f
        /*0042*/ 	.short	0x0101


	//----- nvinfo : EIATTR_VRC_CTA_INIT_COUNT
	.align		4
        /*0044*/ 	.byte	0x02, 0x4a
	.zero		1
	.zero		1


	//----- nvinfo : EIATTR_EXIT_INSTR_OFFSETS
	.align		4
        /*0048*/ 	.byte	0x04, 0x1c
        /*004a*/ 	.short	(.L_2207 - .L_2206)


	//   ....[0]....
.L_2206:
        /*004c*/ 	.word	0x000016a0


	//   ....[1]....
        /*0050*/ 	.word	0x000016f0


	//   ....[2]....
        /*0054*/ 	.word	0x00001ec0


	//----- nvinfo : EIATTR_MAX_THREADS
	.align		4
.L_2207:
        /*0058*/ 	.byte	0x04, 0x05
        /*005a*/ 	.short	(.L_2209 - .L_2208)
.L_2208:
        /*005c*/ 	.word	0x00000080
        /*0060*/ 	.word	0x00000001
        /*0064*/ 	.word	0x00000001


	//----- nvinfo : EIATTR_CRS_STACK_SIZE
	.align		4
.L_2209:
        /*0068*/ 	.byte	0x04, 0x1e
        /*006a*/ 	.short	(.L_2211 - .L_2210)
.L_2210:
        /*006c*/ 	.word	0x00000000


	//----- nvinfo : EIATTR_CBANK_PARAM_SIZE
	.align		4
.L_2211:
        /*0070*/ 	.byte	0x03, 0x19
        /*0072*/ 	.short	0x0028


	//----- nvinfo : EIATTR_PARAM_CBANK
	.align		4
        /*0074*/ 	.byte	0x04, 0x0a
        /*0076*/ 	.short	(.L_2213 - .L_2212)
	.align		4
.L_2212:
        /*0078*/ 	.word	index@(.nv.constant0._ZN2at6native29vectorized_elementwise_kernelILi4EZZZNS0_26round_decimals_kernel_cudaERNS_18TensorIteratorBaseElENKUlvE_clEvENKUlvE1_clEvEUlN3c104HalfEE_St5arrayIPcLm2EEEEviT0_T1_)
        /*007c*/ 	.short	0x0380
        /*007e*/ 	.short	0x0028


	//----- nvinfo : EIATTR_SW_WAR
	.align		4
.L_2213:
        /*0080*/ 	.byte	0x04, 0x36
        /*0082*/ 	.short	(.L_2215 - .L_2214)
.L_2214:
        /*0084*/ 	.word	0x00000008
.L_2215:


//--------------------- .nv.info._ZN2at6native29vectorized_elementwise_kernelILi8EZZZNS0_26round_decimals_kernel_cudaERNS_18TensorIteratorBaseElENKUlvE_clEvENKUlvE1_clEvEUlN3c104HalfEE_St5arrayIPcLm2EEEEviT0_T1_ --------------------------
	.section	.nv.info._ZN2at6native29vectorized_elementwise_kernelILi8EZZZNS0_26round_decimals_kernel_cudaERNS_18TensorIteratorBaseElENKUlvE_clEvENKUlvE1_clEvEUlN3c104HalfEE_St5arrayIPcLm2EEEEviT0_T1_,"",@"SHT_CUDA_INFO"
	.sectionflags	@""
	.align	4


	//----- nvinfo : EIATTR_CUDA_API_VERSION
	.align		4
        /*0000*/ 	.byte	0x04, 0x37
        /*0002*/ 	.short	(.L_2217 - .L_2216)
.L_2216:
        /*0004*/ 	.word	0x00000082


	//----- nvinfo : EIATTR_KPARAM_INFO
	.align		4
.L_2217:
        /*0008*/ 	.byte	0x04, 0x17
        /*000a*/ 	.short	(.L_2219 - .L_2218)
.L_2218:
        /*000c*/ 	.word	0x00000000
        /*0010*/ 	.short	0x0002
        /*0012*/ 	.short	0x0018
        /*0014*/ 	.byte	0x00, 0xf0, 0x41, 0x00


	//----- nvinfo : EIATTR_KPARAM_INFO
	.align		4
.L_2219:
        /*0018*/ 	.byte	0x04, 0x17
        /*001a*/ 	.short	(.L_2221 - .L_2220)
.L_2220:
        /*001c*/ 	.word	0x00000000
        /*0020*/ 	.short	0x0001
        /*0022*/ 	.short	0x0008
        /*0024*/ 	.byte	0x00, 0xf0, 0x41, 0x00


	//----- nvinfo : EIATTR_KPARAM_INFO
	.align		4
.L_2221:
        /*0028*/ 	.byte	0x04, 0x17
        /*002a*/ 	.short	(.L_2223 - .L_2222)
.L_2222:
        /*002c*/ 	.word	0x00000000
        /*0030*/ 	.short	0x0000
        /*0032*/ 	.short	0x0000
        /*0034*/ 	.byte	0x00, 0xf0, 0x11, 0x00


	//----- nvinfo : EIATTR_SPARSE_MMA_MASK
	.align		4
.L_2223:
        /*0038*/ 	.byte	0x03, 0x50
        /*003a*/ 	.short	0x0000


	//----- nvinfo : EIATTR_MAXREG_COUNT
	.align		4
        /*003c*/ 	.byte	0x03, 0x1b
        /*003e*/ 	.short	0x00ff


	//----- nvinfo : EIATTR_MERCURY_ISA_VERSION
	.align		4
        /*0040*/ 	.byte	0x03, 0x5f
        /*0042*/ 	.short	0x0101


	//----- nvinfo : EIATTR_VRC_CTA_INIT_COUNT
	.align		4
        /*0044*/ 	.byte	0x02, 0x4a
	.zero		1
	.zero		1


	//----- nvinfo : EIATTR_EXIT_INSTR_OFFSETS
	.align		4
        /*0048*/ 	.byte	0x04, 0x1c
        /*004a*/ 	.short	(.L_2225 - .L_2224)


	//   ....[0]....
.L_2224:
        /*004c*/ 	.word	0x000016a0


	//   ....[1]....
        /*0050*/ 	.word	0x000016f0


	//   ....[2]....
        /*0054*/ 	.word	0x00001e90


	//----- nvinfo : EIATTR_MAX_THREADS
	.align		4
.L_2225:
        /*0058*/ 	.byte	0x04, 0x05
        /*005a*/ 	.short	(.L_2227 - .L_2226)
.L_2226:
        /*005c*/ 	.word	0x00000080
        /*0060*/ 	.word	0x00000001
        /*0064*/ 	.word	0x00000001


	//----- nvinfo : EIATTR_CRS_STACK_SIZE
	.align		4
.L_2227:
        /*0068*/ 	.byte	0x04, 0x1e
        /*006a*/ 	.short	(.L_2229 - .L_2228)
.L_2228:
        /*006c*/ 	.word	0x00000000


	//----- nvinfo : EIATTR_CBANK_PARAM_SIZE
	.align		4
.L_2229:
        /*0070*/ 	.byte	0x03, 0x19
        /*0072*/ 	.short	0x0028


	//----- nvinfo : EIATTR_PARAM_CBANK
	.align		4
        /*0074*/ 	.byte	0x04, 0x0a
        /*0076*/ 	.short	(.L_2231 - .L_2230)
	.align		4
.L_2230:
        /*0078*/ 	.word	index@(.nv.constant0._ZN2at6native29vectorized_elementwise_kernelILi8EZZZNS0_26round_decimals_kernel_cudaERNS_18TensorIteratorBaseElENKUlvE_clEvENKUlvE1_clEvEUlN3c104HalfEE_St5arrayIPcLm2EEEEviT0_T1_)
        /*007c*/ 	.short	0x0380
        /*007e*/ 	.short	0x0028


	//----- nvinfo : EIATTR_SW_WAR
	.align		4
.L_2231:
        /*0080*/ 	.byte	0x04, 0x36
        /*0082*/ 	.short	(.L_2233 - .L_2232)
.L_2232:
        /*0084*/ 	.word	0x00000008
.L_2233:


//--------------------- .nv.info._ZN2at6native18elementwise_kernelILi128ELi4EZNS0_15gpu_kernel_implIZZZNS0_26round_decimals_kernel_cudaERNS_18TensorIteratorBaseElENKUlvE_clEvENKUlvE0_clEvEUlfE_EEvS4_RKT_EUliE_EEviT1_ --------------------------
	.section	.nv.info._ZN2at6native18elementwise_kernelILi128ELi4EZNS0_15gpu_kernel_implIZZZNS0_26round_decimals_kernel_cudaERNS_18TensorIteratorBaseElENKUlvE_clEvENKUlvE0_clEvEUlfE_EEvS4_RKT_EUliE_EEviT1_,"",@"SHT_CUDA_INFO"
	.sectionflags	@""
	.align	4


	//----- nvinfo : EIATTR_CUDA_API_VERSION
	.align		4
        /*0000*/ 	.byte	0x04, 0x37
        /*0002*/ 	.short	(.L_2235 - .L_2234)
.L_2234:
        /*0004*/ 	.word	0x00000082


	//----- nvinfo : EIATTR_KPARAM_INFO
	.align		4
.L_2235:
        /*0008*/ 	.byte	0x04, 0x17
        /*000a*/ 	.short	(.L_2237 - .L_2236)
.L_2236:
        /*000c*/ 	.word	0x00000000
        /*0010*/ 	.short	0x0001
        /*0012*/ 	.short	0x0008
        /*0014*/ 	.byte	0x00, 0xf0, 0xa1, 0x08


	//----- nvinfo : EIATTR_KPARAM_INFO
	.align		4
.L_2237:
        /*0018*/ 	.byte	0x04, 0x17
        /*001a*/ 	.short	(.L_2239 - .L_2238)
.L_2238:
        /*001c*/ 	.word	0x00000000
        /*0020*/ 	.short	0x0000
        /*0022*/ 	.short	0x0000
        /*0024*/ 	.byte	0x00, 0xf0, 0x11, 0x00


	//----- nvinfo : EIATTR_SPARSE_MMA_MASK
	.align		4
.L_2239:
        /*0028*/ 	.byte	0x03, 0x50
        /*002a*/ 	.short	0x0000


	//----- nvinfo : EIATTR_MAXREG_COUNT
	.align		4
        /*002c*/ 	.byte	0x03, 0x1b
        /*002e*/ 	.short	0x0080


	//----- nvinfo : EIATTR_EXTERNS
	.align		4
        /*0030*/ 	.byte	0x04, 0x0f
        /*0032*/ 	.short	(.L_2241 - .L_2240)


	//   ....[0]....
	.align		4
.L_2240:
        /*0034*/ 	.word	index@(__assertfail)


	//----- nvinfo : EIATTR_MERCURY_ISA_VERSION
	.align		4
.L_2241:
        /*0038*/ 	.byte	0x03, 0x5f
        /*003a*/ 	.short	0x0101


	//----- nvinfo : EIATTR_VRC_CTA_INIT_COUNT
	.align		4
        /*003c*/ 	.byte	0x02, 0x4a
	.zero		1
	.zero		1


	//----- nvinfo : EIATTR_SYSCALL_OFFSETS
	.align		4
        /*0040*/ 	.byte	0x04, 0x46
        /*0042*/ 	.short	(.L_2243 - .L_2242)


	//   ....[0]....
.L_2242:
        /*0044*/ 	.word	0x000020e0


	//   ....[1]....
        /*0048*/ 	.word	0x00002f20


	//   ....[2]....
        /*004c*/ 	.word	0x00005130


	//   ....[3]....
        /*0050*/ 	.word	0x00005dd0


	//   ....[4]....
        /*0054*/ 	.word	0x000080f0


	//   ....[5]....
        /*0058*/ 	.word	0x00008d90


	//   ....[6]....
        /*005c*/ 	.word	0x0000b0c0


	//   ....[7]....
        /*0060*/ 	.word	0x0000bd30


	//----- nvinfo : EIATTR_EXIT_INSTR_OFFSETS
	.align		4
.L_2243:
        /*0064*/ 	.byte	0x04, 0x1c
        /*0066*/ 	.short	(.L_2245 - .L_2244)


	//   ....[0]....
.L_2244:
        /*0068*/ 	.word	0x00009040


	//   ....[1]....
        /*006c*/ 	.word	0x0000b2b0


	//   ....[2]....
        /*0070*/ 	.word	0x0000b2f0


	//   ....[3]....
        /*0074*/ 	.word	0x0000b380


	//   ....[4]....
        /*0078*/ 	.word	0x0000b3b0


	//   ....[5]....
        /*007c*/ 	.word	0x0000b3e0


	//   ....[6]....
        /*0080*/ 	.word	0x0000b460


	//   ....[7]....
        /*0084*/ 	.word	0x0000b490


	//   ....[8]....
        /*0088*/ 	.word	0x0000b520


	//   ....[9]....
        /*008c*/ 	.word	0x0000b560


	//   ....[10]....
        /*0090*/ 	.word	0x0000b5a0


	//   ....[11]....
        /*0094*/ 	.word	0x0000b670


	//   ....[12]....
        /*0098*/ 	.word	0x0000b7d0


	//   ....[13]....
        /*009c*/ 	.word	0x0000b930


	//   ....[14]....
        /*00a0*/ 	.word	0x0000ba80


	//   ....[15]....
        /*00a4*/ 	.word	0x0000bab0


	//   ....[16]....
        /*00a8*/ 	.word	0x0000bae0


	//   ....[17]....
        /*00ac*/ 	.word	0x0000bb80


	//   ....[18]....
        /*00b0*/ 	.word	0x0000bbd0


	//   ....[19]....
        /*00b4*/ 	.word	0x0000bd40


	//   ....[20]....
        /*00b8*/ 	.word	0x0000be40


	//   ....[21]....
        /*00bc*/ 	.word	0x0000bf70


	//   ....[22]....
        /*00c0*/ 	.word	0x0000bfa0


	//----- nvinfo : EIATTR_MAX_THREADS
	.align		4
.L_2245:
        /*00c4*/ 	.byte	0x04, 0x05
        /*00c6*/ 	.short	(.L_2247 - .L_2246)
.L_2246:
        /*00c8*/ 	.word	0x00000080
        /*00cc*/ 	.word	0x00000001
        /*00d0*/ 	.word	0x00000001


	//----- nvinfo : EIATTR_CRS_STACK_SIZE
	.align		4
.L_2247:
        /*00d4*/ 	.byte	0x04, 0x1e
        /*00d6*/ 	.short	(.L_2249 - .L_2248)
.L_2248:
        /*00d8*/ 	.word	0x00000000


	//----- nvinfo : EIATTR_CBANK_PARAM_SIZE
	.align		4
.L_2249:
        /*00dc*/ 	.byte	0x03, 0x19
        /*00de*/ 	.short	0x0230


	//----- nvinfo : EIATTR_PARAM_CBANK
	.align		4
        /*00e0*/ 	.byte	0x04, 0x0a
        /*00e2*/ 	.short	(.L_2251 - .L_2250)
	.align		4
.L_2250:
        /*00e4*/ 	.word	index@(.nv.constant0._ZN2at6native18elementwise_kernelILi128ELi4EZNS0_15gpu_kernel_implIZZZNS0_26round_decimals_kernel_cudaERNS_18TensorIteratorBaseElENKUlvE_clEvENKUlvE0_clEvEUlfE_EEvS4_RKT_EUliE_EEviT1_)
        /*00e8*/ 	.short	0x0380
        /*00ea*/ 	.short	0x0230


	//----- nvinfo : EIATTR_SW_WAR
	.align		4
.L_2251:
        /*00ec*/ 	.byte	0x04, 0x36
        /*00ee*/ 	.short	(.L_2253 - .L_2252)
.L_2252:
        /*00f0*/ 	.word	0x00000008
.L_2253:


//--------------------- .nv.info._ZN2at6native27unrolled_elementwise_kernelIZZZNS0_26round_decimals_kernel_cudaERNS_18TensorIteratorBaseElENKUlvE_clEvENKUlvE0_clEvEUlfE_St5arrayIPcLm2EELi4E23TrivialOffsetCalculatorILi1EjESB_NS0_6memory12LoadWithCastILi1EEENSC_13StoreWithCastILi1EEEEEviT_T0_T2_T3_T4_T5_ --------------------------
	.section	.nv.info._ZN2at6native27unrolled_elementwise_kernelIZZZNS0_26round_decimals_kernel_cudaERNS_18TensorIteratorBaseElENKUlvE_clEvENKUlvE0_clEvEUlfE_St5arrayIPcLm2EELi4E23TrivialOffsetCalculatorILi1EjESB_NS0_6memory12LoadWithCastILi1EEENSC_13StoreWithCastILi1EEEEEviT_T0_T2_T3_T4_T5_,"",@"SHT_CUDA_INFO"
	.sectionflags	@""
	.align	4


	//----- nvinfo : EIATTR_CUDA_API_VERSION
	.align		4
        /*0000*/ 	.byte	0x04, 0x37
        /*0002*/ 	.short	(.L_2255 - .L_2254)
.L_2254:
        /*0004*/ 	.word	0x00000082


	//----- nvinfo : EIATTR_KPARAM_INFO
	.align		4
.L_2255:
        /*0008*/ 	.byte	0x04, 0x17
        /*000a*/ 	.short	(.L_2257 - .L_2256)
.L_2256:
        /*000c*/ 	.word	0x00000000
        /*0010*/ 	.short	0x0006
        /*0012*/ 	.short	0x0034
        /*0014*/ 	.byte	0x00, 0xf0, 0x21, 0x00


	//----- nvinfo : EIATTR_KPARAM_INFO
	.align		4
.L_2257:
        /*0018*/ 	.byte	0x04, 0x17
        /*001a*/ 	.short	(.L_2259 - .L_2258)
.L_2258:
        /*001c*/ 	.word	0x00000000
        /*0020*/ 	.short	0x0005
        /*0022*/ 	.short	0x002c
        /*0024*/ 	.byte	0x00, 0xf0, 0x21, 0x00


	//----- nvinfo : EIATTR_KPARAM_INFO
	.align		4
.L_2259:
        /*0028*/ 	.byte	0x04, 0x17
        /*002a*/ 	.short	(.L_2261 - .L_2260)
.L_2260:
        /*002c*/ 	.word	0x00000000
        /*0030*/ 	.short	0x0004
        /*0032*/ 	.short	0x0029
        /*0034*/ 	.byte	0x00, 0xf0, 0x05, 0x00


	//----- nvinfo : EIATTR_KPARAM_INFO
	.align		4
.L_2261:
        /*0038*/ 	.byte	0x04, 0x17
        /*003a*/ 	.short	(.L_2263 - .L_2262)
.L_2262:
        /*003c*/ 	.word	0x00000000
        /*0040*/ 	.short	0x0003
        /*0042*/ 	.short	0x0028
        /*0044*/ 	.byte	0x00, 0xf0, 0x05, 0x00


	//----- nvinfo : EIATTR_KPARAM_INFO
	.align		4
.L_2263:
        /*0048*/ 	.byte	0x04, 0x17
        /*004a*/ 	.short	(.L_2265 - .L_2264)
.L_2264:
        /*004c*/ 	.word	0x00000000
        /*0050*/ 	.short	0x0002
        /*0052*/ 	.short	0x0018
        /*0054*/ 	.byte	0x00, 0xf0, 0x41, 0x00


	//----- nvinfo : EIATTR_KPARAM_INFO
	.align		4
.L_2265:
        /*0058*/ 	.byte	0x04, 0x17
        /*005a*/ 	.short	(.L_2267 - .L_2266)
.L_2266:
        /*005c*/ 	.word	0x00000000
        /*0060*/ 	.short	0x0001
        /*0062*/ 	.short	0x0008
        /*0064*/ 	.byte	0x00, 0xf0, 0x41, 0x00


	//----- nvinfo : EIATTR_KPARAM_INFO
	.align		4
.L_2267:
        /*0068*/ 	.byte	0x04, 0x17
        /*006a*/ 	.short	(.L_2269 - .L_2268)
.L_2268:
        /*006c*/ 	.word	0x00000000
        /*0070*/ 	.short	0x0000
        /*0072*/ 	.short	0x0000
        /*0074*/ 	.byte	0x00, 0xf0, 0x11, 0x00


	//----- nvinfo : EIATTR_SPARSE_MMA_MASK
	.align		4
.L_2269:
        /*0078*/ 	.byte	0x03, 0x50
        /*007a*/ 	.short	0x0000


	//----- nvinfo : EIATTR_MAXREG_COUNT
	.align		4
        /*007c*/ 	.byte	0x03, 0x1b
        /*007e*/ 	.short	0x00ff


	//----- nvinfo : EIATTR_EXTERNS
	.align		4
        /*0080*/ 	.byte	0x04, 0x0f
        /*0082*/ 	.short	(.L_2271 - .L_2270)


	//   ....[0]....
	.align		4
.L_2270:
        /*0084*/ 	.word	index@(__assertfail)


	//----- nvinfo : EIATTR_MERCURY_ISA_VERSION
	.align		4
.L_2271:
        /*0088*/ 	.byte	0x03, 0x5f
        /*008a*/ 	.short	0x0101


	//----- nvinfo : EIATTR_VRC_CTA_INIT_COUNT
	.align		4
        /*008c*/ 	.byte	0x02, 0x4a
	.zero		1
	.zero		1


	//----- nvinfo : EIATTR_SYSCALL_OFFSETS
	.align		4
        /*0090*/ 	.byte	0x04, 0x46
        /*0092*/ 	.short	(.L_2273 - .L_2272)


	//   ....[0]....
.L_2272:
        /*0094*/ 	.word	0x00000de0


	//   ....[1]....
        /*0098*/ 	.word	0x00001ce0


	//   ....[2]....
        /*009c*/ 	.word	0x00002b70


	//   ....[3]....
        /*00a0*/ 	.word	0x000039e0


	//   ....[4]....
        /*00a4*/ 	.word	0x00004b30


	//   ....[5]....
        /*00a8*/ 	.word	0x000058a0


	//   ....[6]....
        /*00ac*/ 	.word	0x00006700


	//   ....[7]....
        /*00b0*/ 	.word	0x00007560


	//----- nvinfo : EIATTR_EXIT_INSTR_OFFSETS
	.align		4
.L_2273:
        /*00b4*/ 	.byte	0x04, 0x1c
        /*00b6*/ 	.short	(.L_2275 - .L_2274)


	//   ....[0]....
.L_2274:
        /*00b8*/ 	.word	0x000069a0


	//   ....[1]....
        /*00bc*/ 	.word	0x00006ae0


	//   ....[2]....
        /*00c0*/ 	.word	0x00006b20


	//   ....[3]....
        /*00c4*/ 	.word	0x00006bb0


	//   ....[4]....
        /*00c8*/ 	.word	0x00006be0


	//   ....[5]....
        /*00cc*/ 	.word	0x00006c10


	//   ....[6]....
        /*00d0*/ 	.word	0x00006c90


	//   ....[7]....
        /*00d4*/ 	.word	0x00006cc0


	//   ....[8]....
        /*00d8*/ 	.word	0x00006d50


	//   ....[9]....
        /*00dc*/ 	.word	0x00006d90


	//   ....[10]....
        /*00e0*/ 	.word	0x00006dd0


	//   ....[11]....
        /*00e4*/ 	.word	0x00006ea0


	//   ....[12]....
        /*00e8*/ 	.word	0x00007000


	//   ....[13]....
        /*00ec*/ 	.word	0x00007160


	//   ....[14]....
        /*00f0*/ 	.word	0x000072b0


	//   ....[15]....
        /*00f4*/ 	.word	0x000072e0


	//   ....[16]....
        /*00f8*/ 	.word	0x00007310


	//   ....[17]....
        /*00fc*/ 	.word	0x000073b0


	//   ....[18]....
        /*0100*/ 	.word	0x00007400


	//   ....[19]....
        /*0104*/ 	.word	0x00007570


	//   ....[20]....
        /*0108*/ 	.word	0x00007670


	//   ....[21]....
        /*010c*/ 	.word	0x000077a0


	//   ....[22]....
        /*0110*/ 	.word	0x000077d0


	//----- nvinfo : EIATTR_MAX_THREADS
	.align		4
.L_2275:
        /*0114*/ 	.byte	0x04, 0x05
        /*0116*/ 	.short	(.L_2277 - .L_2276)
.L_2276:
        /*0118*/ 	.word	0x00000080
        /*011c*/ 	.word	0x00000001
        /*0120*/ 	.word	0x00000001


	//----- nvinfo : EIATTR_CRS_STACK_SIZE
	.align		4
.L_2277:
        /*0124*/ 	.byte	0x04, 0x1e
        /*0126*/ 	.short	(.L_2279 - .L_2278)
.L_2278:
        /*0128*/ 	.word	0x00000000


	//----- nvinfo : EIATTR_CBANK_PARAM_SIZE
	.align		4
.L_2279:
        /*012c*/ 	.byte	0x03, 0x19
        /*012e*/ 	.short	0x003c


	//----- nvinfo : EIATTR_PARAM_CBANK
	.align		4
        /*0130*/ 	.byte	0x04, 0x0a
        /*0132*/ 	.short	(.L_2281 - .L_2280)
	.align		4
.L_2280:
        /*0134*/ 	.word	index@(.nv.constant0._ZN2at6native27unrolled_elementwise_kernelIZZZNS0_26round_decimals_kernel_cudaERNS_18TensorIteratorBaseElENKUlvE_clEvENKUlvE0_clEvEUlfE_St5arrayIPcLm2EELi4E23TrivialOffsetCalculatorILi1EjESB_NS0_6memory12LoadWithCastILi1EEENSC_13StoreWithCastILi1EEEEEviT_T0_T2_T3_T4_T5_)
        /*0138*/ 	.short	0x0380
        /*013a*/ 	.short	0x003c


	//----- nvinfo : EIATTR_SW_WAR
	.align		4
.L_2281:
        /*013c*/ 	.byte	0x04, 0x36
        /*013e*/ 	.short	(.L_2283 - .L_2282)
.L_2282:
        /*0140*/ 	.word	0x00000008
.L_2283:


//--------------------- .nv.info._ZN2at6native18elementwise_kernelILi128ELi2EZNS0_22gpu_kernel_impl_nocastIZZZNS0_26round_decimals_kernel_cudaERNS_18TensorIteratorBaseElENKUlvE_clEvENKUlvE0_clEvEUlfE_EEvS4_RKT_EUliE_EEviT1_ --------------------------
	.section	.nv.info._ZN2at6native18elementwise_kernelILi128ELi2EZNS0_22gpu_kernel_impl_nocastIZZZNS0_26round_decimals_kernel_cudaERNS_18TensorIteratorBaseElENKUlvE_clEvENKUlvE0_clEvEUlfE_EEvS4_RKT_EUliE_EEviT1_,"",@"SHT_CUDA_INFO"
	.sectionflags	@""
	.align	4


	//----- nvinfo : EIATTR_CUDA_API_VERSION
	.align		4
        /*0000*/ 	.byte	0x04, 0x37
        /*0002*/ 	.short	(.L_2285 - .L_2284)
.L_2284:
        /*0004*/ 	.word	0x00000082


	//----- nvinfo : EIATTR_KPARAM_INFO
	.align		4
.L_2285:
        /*0008*/ 	.byte	0x04, 0x17
        /*000a*/ 	.short	(.L_2287 - .L_2286)
.L_2286:
        /*000c*/ 	.word	0x00000000
        /*0010*/ 	.short	0x0001
        /*0012*/ 	.short	0x0008
        /*0014*/ 	.byte	0x00, 0xf0, 0x81, 0x08


	//----- nvinfo : EIATTR_KPARAM_INFO
	.align		4
.L_2287:
        /*0018*/ 	.byte	0x04, 0x17
        /*001a*/ 	.short	(.L_2289 - .L_2288)
.L_2288:
        /*001c*/ 	.word	0x00000000
        /*0020*/ 	.short	0x0000
        /*0022*/ 	.short	0x0000
        /*0024*/ 	.byte	0x00, 0xf0, 0x11, 0x00


	//----- nvinfo : EIATTR_SPARSE_MMA_MASK
	.align		4
.L_2289:
        /*0028*/ 	.byte	0x03, 0x50
        /*002a*/ 	.short	0x0000


	//----- nvinfo : EIATTR_MAXREG_COUNT
	.align		4
        /*002c*/ 	.byte	0x03, 0x1b
        /*002e*/ 	.short	0x0080


	//----- nvinfo : EIATTR_MERCURY_ISA_VERSION
	.align		4
        /*0030*/ 	.byte	0x03, 0x5f
        /*0032*/ 	.short	0x0101


	//----- nvinfo : EIATTR_VRC_CTA_INIT_COUNT
	.align		4
        /*0034*/ 	.byte	0x02, 0x4a
	.zero		1
	.zero		1


	//----- nvinfo : EIATTR_EXIT_INSTR_OFFSETS
	.align		4
        /*0038*/ 	.byte	0x04, 0x1c
        /*003a*/ 	.short	(.L_2291 - .L_2290)


	//   ....[0]....
.L_2290:
        /*003c*/ 	.word	0x000001c0


	//   ....[1]....
        /*0040*/ 	.word	0x00000260


	//   ....[2]....
        /*0044*/ 	.word	0x00000370


	//   ....[3]....
        /*0048*/ 	.word	0x00000410


	//   ....[4]....
        /*004c*/ 	.word	0x00001840


	//   ....[5]....
        /*0050*/ 	.word	0x00002bb0


	//   ....[6]....
        /*0054*/ 	.word	0x00003fb0


	//   ....[7]....
        /*0058*/ 	.word	0x00005320


	//----- nvinfo : EIATTR_MAX_THREADS
	.align		4
.L_2291:
        /*005c*/ 	.byte	0x04, 0x05
        /*005e*/ 	.short	(.L_2293 - .L_2292)
.L_2292:
        /*0060*/ 	.word	0x00000080
        /*0064*/ 	.word	0x00000001
        /*0068*/ 	.word	0x00000001


	//----- nvinfo : EIATTR_CRS_STACK_SIZE
	.align		4
.L_2293:
        /*006c*/ 	.byte	0x04, 0x1e
        /*006e*/ 	.short	(.L_2295 - .L_2294)
.L_2294:
        /*0070*/ 	.word	0x00000000


	//----- nvinfo : EIATTR_CBANK_PARAM_SIZE
	.align		4
.L_2295:
        /*0074*/ 	.byte	0x03, 0x19
        /*0076*/ 	.short	0x0228


	//----- nvinfo : EIATTR_PARAM_CBANK
	.align		4
        /*0078*/ 	.byte	0x04, 0x0a
        /*007a*/ 	.short	(.L_2297 - .L_2296)
	.align		4
.L_2296:
        /*007c*/ 	.word	index@(.nv.constant0._ZN2at6native18elementwise_kernelILi128ELi2EZNS0_22gpu_kernel_impl_nocastIZZZNS0_26round_decimals_kernel_cudaERNS_18TensorIteratorBaseElENKUlvE_clEvENKUlvE0_clEvEUlfE_EEvS4_RKT_EUliE_EEviT1_)
        /*0080*/ 	.short	0x0380
        /*0082*/ 	.short	0x0228


	//----- nvinfo : EIATTR_SW_WAR
	.align		4
.L_2297:
        /*0084*/ 	.byte	0x04, 0x36
        /*0086*/ 	.short	(.L_2299 - .L_2298)
.L_2298:
        /*0088*/ 	.word	0x00000008
.L_2299:


//--------------------- .nv.info._ZN2at6native27unrolled_elementwise_kernelIZZZNS0_26round_decimals_kernel_cudaERNS_18TensorIteratorBaseElENKUlvE_clEvENKUlvE0_clEvEUlfE_St5arrayIPcLm2EELi4E23TrivialOffsetCalculatorILi1EjESB_NS0_6memory15LoadWithoutCastENSC_16StoreWithoutCastEEEviT_T0_T2_T3_T4_T5_ --------------------------
	.section	.nv.info._ZN2at6native27unrolled_elementwise_kernelIZZZNS0_26round_decimals_kernel_cudaERNS_18TensorIteratorBaseElENKUlvE_clEvENKUlvE0_clEvEUlfE_St5arrayIPcLm2EELi4E23TrivialOffsetCalculatorILi1EjESB_NS0_6memory15LoadWithoutCastENSC_16StoreWithoutCastEEEviT_T0_T2_T3_T4_T5_,"",@"SHT_CUDA_INFO"
	.sectionflags	@""
	.align	4


	//----- nvinfo : EIATTR_CUDA_API_VERSION
	.align		4
        /*0000*/ 	.byte	0x04, 0x37
        /*0002*/ 	.short	(.L_2301 - .L_2300)
.L_2300:
        /*0004*/ 	.word	0x00000082


	//----- nvinfo : EIATTR_KPARAM_INFO
	.align		4
.L_2301:
        /*0008*/ 	.byte	0x04, 0x17
        /*000a*/ 	.short	(.L_2303 - .L_2302)
.L_2302:
        /*000c*/ 	.word	0x00000000
        /*0010*/ 	.short	0x0006
        /*0012*/ 	.short	0x002b
        /*0014*/ 	.byte	0x00, 0xf0, 0x05, 0x00


	//----- nvinfo : EIATTR_KPARAM_INFO
	.align		4
.L_2303:
        /*0018*/ 	.byte	0x04, 0x17
        /*001a*/ 	.short	(.L_2305 - .L_2304)
.L_2304:
        /*001c*/ 	.word	0x00000000
        /*0020*/ 	.short	0x0005
        /*0022*/ 	.short	0x002a
        /*0024*/ 	.byte	0x00, 0xf0, 0x05, 0x00


	//----- nvinfo : EIATTR_KPARAM_INFO
	.align		4
.L_2305:
        /*0028*/ 	.byte	0x04, 0x17
        /*002a*/ 	.short	(.L_2307 - .L_2306)
.L_2306:
        /*002c*/ 	.word	0x00000000
        /*0030*/ 	.short	0x0004
        /*0032*/ 	.short	0x0029
        /*0034*/ 	.byte	0x00, 0xf0, 0x05, 0x00


	//----- nvinfo : EIATTR_KPARAM_INFO
	.align		4
.L_2307:
        /*0038*/ 	.byte	0x04, 0x17
        /*003a*/ 	.short	(.L_2309 - .L_2308)
.L_2308:
        /*003c*/ 	.word	0x00000000
        /*0040*/ 	.short	0x0003
        /*0042*/ 	.short	0x0028
        /*0044*/ 	.byte	0x00, 0xf0, 0x05, 0x00


	//----- nvinfo : EIATTR_KPARAM_INFO
	.align		4
.L_2309:
        /*0048*/ 	.byte	0x04, 0x17
        /*004a*/ 	.short	(.L_2311 - .L_2310)
.L_2310:
        /*004c*/ 	.word	0x00000000
        /*0050*/ 	.short	0x0002
        /*0052*/ 	.short	0x0018
        /*0054*/ 	.byte	0x00, 0xf0, 0x41, 0x00


	//----- nvinfo : EIATTR_KPARAM_INFO
	.align		4
.L_2311:
        /*0058*/ 	.byte	0x04, 0x17
        /*005a*/ 	.short	(.L_2313 - .L_2312)
.L_2312:
        /*005c*/ 	.word	0x00000000
        /*0060*/ 	.short	0x0001
        /*0062*/ 	.short	0x0008
        /*0064*/ 	.byte	0x00, 0xf0, 0x41, 0x00


	//----- nvinfo : EIATTR_KPARAM_INFO
	.align		4
.L_2313:
        /*0068*/ 	.byte	0x04, 0x17
        /*006a*/ 	.short	(.L_2315 - .L_2314)
.L_2314:
        /*006c*/ 	.word	0x00000000
        /*0070*/ 	.short	0x0000
        /*0072*/ 	.short	0x0000
        /*0074*/ 	.byte	0x00, 0xf0, 0x11, 0x00


	//----- nvinfo : EIATTR_SPARSE_MMA_MASK
	.align		4
.L_2315:
        /*0078*/ 	.byte	0x03, 0x50
        /*007a*/ 	.short	0x0000


	//----- nvinfo : EIATTR_MAXREG_COUNT
	.align		4
        /*007c*/ 	.byte	0x03, 0x1b
        /*007e*/ 	.short	0x00ff


	//----- nvinfo : EIATTR_MERCURY_ISA_VERSION
	.align		4
        /*0080*/ 	.byte	0x03, 0x5f
        /*0082*/ 	.short	0x0101


	//----- nvinfo : EIATTR_VRC_CTA_INIT_COUNT
	.align		4
        /*0084*/ 	.byte	0x02, 0x4a
	.zero		1
	.zero		1


	//----- nvinfo : EIATTR_EXIT_INSTR_OFFSETS
	.align		4
        /*0088*/ 	.byte	0x04, 0x1c
        /*008a*/ 	.short	(.L_2317 - .L_2316)


	//   ....[0]....
.L_2316:
        /*008c*/ 	.word	0x00000720


	//   ....[1]....
        /*0090*/ 	.word	0x00000770


	//----- nvinfo : EIATTR_MAX_THREADS
	.align		4
.L_2317:
        /*0094*/ 	.byte	0x04, 0x05
        /*0096*/ 	.short	(.L_2319 - .L_2318)
.L_2318:
        /*0098*/ 	.word	0x00000080
        /*009c*/ 	.word	0x00000001
        /*00a0*/ 	.word	0x00000001


	//----- nvinfo : EIATTR_CRS_STACK_SIZE
	.align		4
.L_2319:
        /*00a4*/ 	.byte	0x04, 0x1e
        /*00a6*/ 	.short	(.L_2321 - .L_2320)
.L_2320:
        /*00a8*/ 	.word	0x00000000


	//----- nvinfo : EIATTR_CBANK_PARAM_SIZE
	.align		4
.L_2321:
        /*00ac*/ 	.byte	0x03, 0x19
        /*00ae*/ 	.short	0x002c


	//----- nvinfo : EIATTR_PARAM_CBANK
	.align		4
        /*00b0*/ 	.byte	0x04, 0x0a
        /*00b2*/ 	.short	(.L_2323 - .L_2322)
	.align		4
.L_2322:
        /*00b4*/ 	.word	index@(.nv.constant0._ZN2at6native27unrolled_elementwise_kernelIZZZNS0_26round_decimals_kernel_cudaERNS_18TensorIteratorBaseElENKUlvE_clEvENKUlvE0_clEvEUlfE_St5arrayIPcLm2EELi4E23TrivialOffsetCalculatorILi1EjESB_NS0_6memory15LoadWithoutCastENSC_16StoreWithoutCastEEEviT_T0_T2_T3_T4_T5_)
        /*00b8*/ 	.short	0x0380
        /*00ba*/ 	.short	0x002c


	//----- nvinfo : EIATTR_SW_WAR
	.align		4
.L_2323:
        /*00bc*/ 	.byte	0x04, 0x36
        /*00be*/ 	.short	(.L_2325 - .L_2324)
.L_2324:
        /*00c0*/ 	.word	0x00000008
.L_2325:


//--------------------- .nv.info._ZN2at6native29vectorized_elementwise_kernelILi2EZZZNS0_26round_decimals_kernel_cudaERNS_18TensorIteratorBaseElENKUlvE_clEvENKUlvE0_clEvEUlfE_St5arrayIPcLm2EEEEviT0_T1_ --------------------------
	.section	.nv.info._ZN2at6native29vectorized_elementwise_kernelILi2EZZZNS0_26round_decimals_kernel_cudaERNS_18TensorIteratorBaseElENKUlvE_clEvENKUlvE0_clEvEUlfE_St5arrayIPcLm2EEEEviT0_T1_,"",@"SHT_CUDA_INFO"
	.sectionflags	@""
	.align	4


	//----- nvinfo : EIATTR_CUDA_API_VERSION
	.align		4
        /*0000*/ 	.byte	0x04, 0x37
        /*0002*/ 	.short	(.L_2327 - .L_2326)
.L_2326:
        /*0004*/ 	.word	0x00000082


	//----- nvinfo : EIATTR_KPARAM_INFO
	.align		4
.L_2327:
        /*0008*/ 	.byte	0x04, 0x17
        /*000a*/ 	.short	(.L_2329 - .L_2328)
.L_2328:
        /*000c*/ 	.word	0x00000000
        /*0010*/ 	.short	0x0002
        /*0012*/ 	.short	0x0018
        /*0014*/ 	.byte	0x00, 0xf0, 0x41, 0x00


	//----- nvinfo : EIATTR_KPARAM_INFO
	.align		4
.L_2329:
        /*0018*/ 	.byte	0x04, 0x17
        /*001a*/ 	.short	(.L_2331 - .L_2330)
.L_2330:
        /*001c*/ 	.word	0x00000000
        /*0020*/ 	.short	0x0001
        /*0022*/ 	.short	0x0008
        /*0024*/ 	.byte	0x00, 0xf0, 0x41, 0x00


	//----- nvinfo : EIATTR_KPARAM_INFO
	.align		4
.L_2331:
        /*0028*/ 	.byte	0x04, 0x17
        /*002a*/ 	.short	(.L_2333 - .L_2332)
.L_2332:
        /*002c*/ 	.word	0x00000000
        /*0030*/ 	.short	0x0000
        /*0032*/ 	.short	0x0000
        /*0034*/ 	.byte	0x00, 0xf0, 0x11, 0x00


	//----- nvinfo : EIATTR_SPARSE_MMA_MASK
	.align		4
.L_2333:
        /*0038*/ 	.byte	0x03, 0x50
        /*003a*/ 	.short	0x0000


	//----- nvinfo : EIATTR_MAXREG_COUNT
	.align		4
        /*003c*/ 	.byte	0x03, 0x1b
        /*003e*/ 	.short	0x00ff


	//----- nvinfo : EIATTR_MERCURY_ISA_VERSION
	.align		4
        /*0040*/ 	.byte	0x03, 0x5f
        /*0042*/ 	.short	0x0101


	//----- nvinfo : EIATTR_VRC_CTA_INIT_COUNT
	.align		4
        /*0044*/ 	.byte	0x02, 0x4a
	.zero		1
	.zero		1


	//----- nvinfo : EIATTR_EXIT_INSTR_OFFSETS
	.align		4
        /*0048*/ 	.byte	0x04, 0x1c
        /*004a*/ 	.short	(.L_2335 - .L_2334)


	//   ....[0]....
.L_2334:
        /*004c*/ 	.word	0x00000ea0


	//   ....[1]....
        /*0050*/ 	.word	0x00000ef0


	//   ....[2]....
        /*0054*/ 	.word	0x00001360


	//----- nvinfo : EIATTR_MAX_THREADS
	.align		4
.L_2335:
        /*0058*/ 	.byte	0x04, 0x05
        /*005a*/ 	.short	(.L_2337 - .L_2336)
.L_2336:
        /*005c*/ 	.word	0x00000080
        /*0060*/ 	.word	0x00000001
        /*0064*/ 	.word	0x00000001


	//----- nvinfo : EIATTR_CRS_STACK_SIZE
	.align		4
.L_2337:
        /*0068*/ 	.byte	0x04, 0x1e
        /*006a*/ 	.short	(.L_2339 - .L_2338)
.L_2338:
        /*006c*/ 	.word	0x00000000


	//----- nvinfo : EIATTR_CBANK_PARAM_SIZE
	.align		4
.L_2339:
        /*0070*/ 	.byte	0x03, 0x19
        /*0072*/ 	.short	0x0028


	//----- nvinfo : EIATTR_PARAM_CBANK
	.align		4
        /*0074*/ 	.byte	0x04, 0x0a
        /*0076*/ 	.short	(.L_2341 - .L_2340)
	.align		4
.L_2340:
        /*0078*/ 	.word	index@(.nv.constant0._ZN2at6native29vectorized_elementwise_kernelILi2EZZZNS0_26round_decimals_kernel_cudaERNS_18TensorIteratorBaseElENKUlvE_clEvENKUlvE0_clEvEUlfE_St5arrayIPcLm2EEEEviT0_T1_)
        /*007c*/ 	.short	0x0380
        /*007e*/ 	.short	0x0028


	//----- nvinfo : EIATTR_SW_WAR
	.align		4
.L_2341:
        /*0080*/ 	.byte	0x04, 0x36
        /*0082*/ 	.short	(.L_2343 - .L_2342)
.L_2342:
        /*0084*/ 	.word	0x00000008
.L_2343:


//--------------------- .nv.info._ZN2at6native29vectorized_elementwise_kernelILi4EZZZNS0_26round_decimals_kernel_cudaERNS_18TensorIteratorBaseElENKUlvE_clEvENKUlvE0_clEvEUlfE_St5arrayIPcLm2EEEEviT0_T1_ --------------------------
	.section	.nv.info._ZN2at6native29vectorized_elementwise_kernelILi4EZZZNS0_26round_decimals_kernel_cudaERNS_18TensorIteratorBaseElENKUlvE_clEvENKUlvE0_clEvEUlfE_St5arrayIPcLm2EEEEviT0_T1_,"",@"SHT_CUDA_INFO"
	.sectionflags	@""
	.align	4


	//----- nvinfo : EIATTR_CUDA_API_VERSION
	.align		4
        /*0000*/ 	.byte	0x04, 0x37
        /*0002*/ 	.short	(.L_2345 - .L_2344)
.L_2344:
        /*0004*/ 	.word	0x00000082


	//----- nvinfo : EIATTR_KPARAM_INFO
	.align		4
.L_2345:
        /*0008*/ 	.byte	0x04, 0x17
        /*000a*/ 	.short	(.L_2347 - .L_2346)
.L_2346:
        /*000c*/ 	.word	0x00000000
        /*0010*/ 	.short	0x0002
        /*0012*/ 	.short	0x0018
        /*0014*/ 	.byte	0x00, 0xf0, 0x41, 0x00


	//----- nvinfo : EIATTR_KPARAM_INFO
	.align		4
.L_2347:
        /*0018*/ 	.byte	0x04, 0x17
        /*001a*/ 	.short	(.L_2349 - .L_2348)
.L_2348:
        /*001c*/ 	.word	0x00000000
        /*0020*/ 	.short	0x0001
        /*0022*/ 	.short	0x0008
        /*0024*/ 	.byte	0x00, 0xf0, 0x41, 0x00


	//----- nvinfo : EIATTR_KPARAM_INFO
	.align		4
.L_2349:
        /*0028*/ 	.byte	0x04, 0x17
        /*002a*/ 	.short	(.L_2351 - .L_2350)
.L_2350:
        /*002c*/ 	.word	0x00000000
        /*0030*/ 	.short	0x0000
        /*0032*/ 	.short	0x0000
        /*0034*/ 	.byte	0x00, 0xf0, 0x11, 0x00


	//----- nvinfo : EIATTR_SPARSE_MMA_MASK
	.align		4
.L_2351:
        /*0038*/ 	.byte	0x03, 0x50
        /*003a*/ 	.short	0x0000


	//----- nvinfo : EIATTR_MAXREG_COUNT
	.align		4
        /*003c*/ 	.byte	0x03, 0x1b
        /*003e*/ 	.short	0x00ff


	//----- nvinfo : EIATTR_MERCURY_ISA_VERSION
	.align		4
        /*0040*/ 	.byte	0x03, 0x5f
        /*0042*/ 	.short	0x0101


	//----- nvinfo : EIATTR_VRC_CTA_INIT_COUNT
	.align		4
        /*0044*/ 	.byte	0x02, 0x4a
	.zero		1
	.zero		1


	//----- nvinfo : EIATTR_EXIT_INSTR_OFFSETS
	.align		4
        /*0048*/ 	.byte	0x04, 0x1c
        /*004a*/ 	.short	(.L_2353 - .L_2352)


	//   ....[0]....
.L_2352:
        /*004c*/ 	.word	0x00000ea0


	//   ....[1]....
        /*0050*/ 	.word	0x00000ef0


	//   ....[2]....
        /*0054*/ 	.word	0x00001320


	//----- nvinfo : EIATTR_MAX_THREADS
	.align		4
.L_2353:
        /*0058*/ 	.byte	0x04, 0x05
        /*005a*/ 	.short	(.L_2355 - .L_2354)
.L_2354:
        /*005c*/ 	.word	0x00000080
        /*0060*/ 	.word	0x00000001
        /*0064*/ 	.word	0x00000001


	//----- nvinfo : EIATTR_CRS_STACK_SIZE
	.align		4
.L_2355:
        /*0068*/ 	.byte	0x04, 0x1e
        /*006a*/ 	.short	(.L_2357 - .L_2356)
.L_2356:
        /*006c*/ 	.word	0x00000000


	//----- nvinfo : EIATTR_CBANK_PARAM_SIZE
	.align		4
.L_2357:
        /*0070*/ 	.byte	0x03, 0x19
        /*0072*/ 	.short	0x0028


	//----- nvinfo : EIATTR_PARAM_CBANK
	.align		4
        /*0074*/ 	.byte	0x04, 0x0a
        /*0076*/ 	.short	(.L_2359 - .L_2358)
	.align		4
.L_2358:
        /*0078*/ 	.word	index@(.nv.constant0._ZN2at6native29vectorized_elementwise_kernelILi4EZZZNS0_26round_decimals_kernel_cudaERNS_18TensorIteratorBaseElENKUlvE_clEvENKUlvE0_clEvEUlfE_St5arrayIPcLm2EEEEviT0_T1_)
        /*007c*/ 	.short	0x0380
        /*007e*/ 	.short	0x0028


	//----- nvinfo : EIATTR_SW_WAR
	.align		4
.L_2359:
        /*0080*/ 	.byte	0x04, 0x36
        /*0082*/ 	.short	(.L_2361 - .L_2360)
.L_2360:
        /*0084*/ 	.word	0x00000008
.L_2361:


//--------------------- .nv.info._ZN2at6native29vectorized_elementwise_kernelILi8EZZZNS0_26round_decimals_kernel_cudaERNS_18TensorIteratorBaseElENKUlvE_clEvENKUlvE0_clEvEUlfE_St5arrayIPcLm2EEEEviT0_T1_ --------------------------
	.section	.nv.info._ZN2at6native29vectorized_elementwise_kernelILi8EZZZNS0_26round_decimals_kernel_cudaERNS_18TensorIteratorBaseElENKUlvE_clEvENKUlvE0_clEvEUlfE_St5arrayIPcLm2EEEEviT0_T1_,"",@"SHT_CUDA_INFO"
	.sectionflags	@""
	.align	4


	//----- nvinfo : EIATTR_CUDA_API_VERSION
	.align		4
        /*0000*/ 	.byte	0x04, 0x37
        /*0002*/ 	.short	(.L_2363 - .L_2362)
.L_2362:
        /*0004*/ 	.word	0x00000082


	//----- nvinfo : EIATTR_KPARAM_INFO
	.align		4
.L_2363:
        /*0008*/ 	.byte	0x04, 0x17
        /*000a*/ 	.short	(.L_2365 - .L_2364)
.L_2364:
        /*000c*/ 	.word	0x00000000
        /*0010*/ 	.short	0x0002
        /*0012*/ 	.short	0x0018
        /*0014*/ 	.byte	0x00, 0xf0, 0x41, 0x00


	//----- nvinfo : EIATTR_KPARAM_INFO
	.align		4
.L_2365:
        /*0018*/ 	.byte	0x04, 0x17
        /*001a*/ 	.short	(.L_2367 - .L_2366)
.L_2366:
        /*001c*/ 	.word	0x00000000
        /*0020*/ 	.short	0x0001
        /*0022*/ 	.short	0x0008
        /*0024*/ 	.byte	0x00, 0xf0, 0x41, 0x00


	//----- nvinfo : EIATTR_KPARAM_INFO
	.align		4
.L_2367:
        /*0028*/ 	.byte	0x04, 0x17
        /*002a*/ 	.short	(.L_2369 - .L_2368)
.L_2368:
        /*002c*/ 	.word	0x00000000
        /*0030*/ 	.short	0x0000
        /*0032*/ 	.short	0x0000
        /*0034*/ 	.byte	0x00, 0xf0, 0x11, 0x00


	//----- nvinfo : EIATTR_SPARSE_MMA_MASK
	.align		4
.L_2369:
        /*0038*/ 	.byte	0x03, 0x50
        /*003a*/ 	.short	0x0000


	//----- nvinfo : EIATTR_MAXREG_COUNT
	.align		4
        /*003c*/ 	.byte	0x03, 0x1b
        /*003e*/ 	.short	0x00ff


	//----- nvinfo : EIATTR_MERCURY_ISA_VERSION
	.align		4
        /*0040*/ 	.byte	0x03, 0x5f
        /*0042*/ 	.short	0x0101


	//----- nvinfo : EIATTR_VRC_CTA_INIT_COUNT
	.align		4
        /*0044*/ 	.byte	0x02, 0x4a
	.zero		1
	.zero		1


	//----- nvinfo : EIATTR_EXIT_INSTR_OFFSETS
	.align		4
        /*0048*/ 	.byte	0x04, 0x1c
        /*004a*/ 	.short	(.L_2371 - .L_2370)


	//   ....[0]....
.L_2370:
        /*004c*/ 	.word	0x00000ea0


	//   ....[1]....
        /*0050*/ 	.word	0x00000ef0


	//   ....[2]....
        /*0054*/ 	.word	0x00001300


	//----- nvinfo : EIATTR_MAX_THREADS
	.align		4
.L_2371:
        /*0058*/ 	.byte	0x04, 0x05
        /*005a*/ 	.short	(.L_2373 - .L_2372)
.L_2372:
        /*005c*/ 	.word	0x00000080
        /*0060*/ 	.word	0x00000001
        /*0064*/ 	.word	0x00000001


	//----- nvinfo : EIATTR_CRS_STACK_SIZE
	.align		4
.L_2373:
        /*0068*/ 	.byte	0x04, 0x1e
        /*006a*/ 	.short	(.L_2375 - .L_2374)
.L_2374:
        /*006c*/ 	.word	0x00000000


	//----- nvinfo : EIATTR_CBANK_PARAM_SIZE
	.align		4
.L_2375:
        /*0070*/ 	.byte	0x03, 0x19
        /*0072*/ 	.short	0x0028


	//----- nvinfo : EIATTR_PARAM_CBANK
	.align		4
        /*0074*/ 	.byte	0x04, 0x0a
        /*0076*/ 	.short	(.L_2377 - .L_2376)
	.align		4
.L_2376:
        /*0078*/ 	.word	index@(.nv.constant0._ZN2at6native29vectorized_elementwise_kernelILi8EZZZNS0_26round_decimals_kernel_cudaERNS_18TensorIteratorBaseElENKUlvE_clEvENKUlvE0_clEvEUlfE_St5arrayIPcLm2EEEEviT0_T1_)
        /*007c*/ 	.short	0x0380
        /*007e*/ 	.short	0x0028


	//----- nvinfo : EIATTR_SW_WAR
	.align		4
.L_2377:
        /*0080*/ 	.byte	0x04, 0x36
        /*0082*/ 	.short	(.L_2379 - .L_2378)
.L_2378:
        /*0084*/ 	.word	0x00000008
.L_2379:


//--------------------- .nv.info._ZN2at6native18elementwise_kernelILi128ELi4EZNS0_15gpu_kernel_implIZZZNS0_26round_decimals_kernel_cudaERNS_18TensorIteratorBaseElENKUlvE_clEvENKUlvE_clEvEUldE_EEvS4_RKT_EUliE_EEviT1_ --------------------------
	.section	.nv.info._ZN2at6native18elementwise_kernelILi128ELi4EZNS0_15gpu_kernel_implIZZZNS0_26round_decimals_kernel_cudaERNS_18TensorIteratorBaseElENKUlvE_clEvENKUlvE_clEvEUldE_EEvS4_RKT_EUliE_EEviT1_,"",@"SHT_CUDA_INFO"
	.sectionflags	@""
	.align	4


	//----- nvinfo : EIATTR_CUDA_API_VERSION
	.align		4
        /*0000*/ 	.byte	0x04, 0x37
        /*0002*/ 	.short	(.L_2381 - .L_2380)
.L_2380:
        /*0004*/ 	.word	0x00000082


	//----- nvinfo : EIATTR_KPARAM_INFO
	.align		4
.L_2381:
        /*0008*/ 	.byte	0x04, 0x17
        /*000a*/ 	.short	(.L_2383 - .L_2382)
.L_2382:
        /*000c*/ 	.word	0x00000000
        /*0010*/ 	.short	0x0001
        /*0012*/ 	.short	0x0008
        /*0014*/ 	.byte	0x00, 0xf0, 0xc1, 0x08


	//----- nvinfo : EIATTR_KPARAM_INFO
	.align		4
.L_2383:
        /*0018*/ 	.byte	0x04, 0x17
        /*001a*/ 	.short	(.L_2385 - .L_2384)
.L_2384:
        /*001c*/ 	.word	0x00000000
        /*0020*/ 	.short	0x0000
        /*0022*/ 	.short	0x0000
        /*0024*/ 	.byte	0x00, 0xf0, 0x11, 0x00


	//----- nvinfo : EIATTR_SPARSE_MMA_MASK
	.align		4
.L_2385:
        /*0028*/ 	.byte	0x03, 0x50
        /*002a*/ 	.short	0x0000


	//----- nvinfo : EIATTR_MAXREG_COUNT
	.align		4
        /*002c*/ 	.byte	0x03, 0x1b
        /*002e*/ 	.short	0x0080


	//----- nvinfo : EIATTR_EXTERNS
	.align		4
        /*0030*/ 	.byte	0x04, 0x0f
        /*0032*/ 	.short	(.L_2387 - .L_2386)


	//   ....[0]....
	.align		4
.L_2386:
        /*0034*/ 	.word	index@(__assertfail)


	//----- nvinfo : EIATTR_MERCURY_ISA_VERSION
	.align		4
.L_2387:
        /*0038*/ 	.byte	0x03, 0x5f
        /*003a*/ 	.short	0x0101


	//----- nvinfo : EIATTR_VRC_CTA_INIT_COUNT
	.align		4
        /*003c*/ 	.byte	0x02, 0x4a
	.zero		1
	.zero		1


	//----- nvinfo : EIATTR_SYSCALL_OFFSETS
	.align		4
        /*0040*/ 	.byte	0x04, 0x46
        /*0042*/ 	.short	(.L_2389 - .L_2388)


	//   ....[0]....
.L_2388:
        /*0044*/ 	.word	0x000021c0


	//   ....[1]....
        /*0048*/ 	.word	0x000035c0


	//   ....[2]....
        /*004c*/ 	.word	0x00005910


	//   ....[3]....
        /*0050*/ 	.word	0x00006a50


	//   ....[4]....
        /*0054*/ 	.word	0x00008f50


	//   ....[5]....
        /*0058*/ 	.word	0x0000a090


	//   ....[6]....
        /*005c*/ 	.word	0x0000c5a0


	//   ....[7]....
        /*0060*/ 	.word	0x0000d6b0


	//----- nvinfo : EIATTR_EXIT_INSTR_OFFSETS
	.align		4
.L_2389:
        /*0064*/ 	.byte	0x04, 0x1c
        /*0066*/ 	.short	(.L_2391 - .L_2390)


	//   ....[0]....
.L_2390:
        /*0068*/ 	.word	0x0000a430


	//   ....[1]....
        /*006c*/ 	.word	0x0000ca40


	//   ....[2]....
        /*0070*/ 	.word	0x0000ca80


	//   ....[3]....
        /*0074*/ 	.word	0x0000cb10


	//   ....[4]....
        /*0078*/ 	.word	0x0000cb40


	//   ....[5]....
        /*007c*/ 	.word	0x0000cb70


	//   ....[6]....
        /*0080*/ 	.word	0x0000cc40


	//   ....[7]....
        /*0084*/ 	.word	0x0000ccc0


	//   ....[8]....
        /*0088*/ 	.word	0x0000cda0


	//   ....[9]....
        /*008c*/ 	.word	0x0000ce30


	//   ....[10]....
        /*0090*/ 	.word	0x0000ce50


	//   ....[11]....
        /*0094*/ 	.word	0x0000cf20


	//   ....[12]....
        /*0098*/ 	.word	0x0000d0d0


	//   ....[13]....
        /*009c*/ 	.word	0x0000d280


	//   ....[14]....
        /*00a0*/ 	.word	0x0000d420


	//   ....[15]....
        /*00a4*/ 	.word	0x0000d450


	//   ....[16]....
        /*00a8*/ 	.word	0x0000d480


	//   ....[17]....
        /*00ac*/ 	.word	0x0000d520


	//   ....[18]....
        /*00b0*/ 	.word	0x0000d550


	//   ....[19]....
        /*00b4*/ 	.word	0x0000d6c0


	//   ....[20]....
        /*00b8*/ 	.word	0x0000d810


	//   ....[21]....
        /*00bc*/ 	.word	0x0000d990


	//   ....[22]....
        /*00c0*/ 	.word	0x0000da10


	//----- nvinfo : EIATTR_MAX_THREADS
	.align		4
.L_2391:
        /*00c4*/ 	.byte	0x04, 0x05
        /*00c6*/ 	.short	(.L_2393 - .L_2392)
.L_2392:
        /*00c8*/ 	.word	0x00000080
        /*00cc*/ 	.word	0x00000001
        /*00d0*/ 	.word	0x00000001


	//----- nvinfo : EIATTR_CRS_STACK_SIZE
	.align		4
.L_2393:
        /*00d4*/ 	.byte	0x04, 0x1e
        /*00d6*/ 	.short	(.L_2395 - .L_2394)
.L_2394:
        /*00d8*/ 	.word	0x00000000


	//----- nvinfo : EIATTR_CBANK_PARAM_SIZE
	.align		4
.L_2395:
        /*00dc*/ 	.byte	0x03, 0x19
        /*00de*/ 	.short	0x0238


	//----- nvinfo : EIATTR_PARAM_CBANK
	.align		4
        /*00e0*/ 	.byte	0x04, 0x0a
        /*00e2*/ 	.short	(.L_2397 - .L_2396)
	.align		4
.L_2396:
        /*00e4*/ 	.word	index@(.nv.constant0._ZN2at6native18elementwise_kernelILi128ELi4EZNS0_15gpu_kernel_implIZZZNS0_26round_decimals_kernel_cudaERNS_18TensorIteratorBaseElENKUlvE_clEvENKUlvE_clEvEUldE_EEvS4_RKT_EUliE_EEviT1_)
        /*00e8*/ 	.short	0x0380
        /*00ea*/ 	.short	0x0238


	//----- nvinfo : EIATTR_SW_WAR
	.align		4
.L_2397:
        /*00ec*/ 	.byte	0x04, 0x36
        /*00ee*/ 	.short	(.L_2399 - .L_2398)
.L_2398:
        /*00f0*/ 	.word	0x00000008
.L_2399:


//--------------------- .nv.info._ZN2at6native27unrolled_elementwise_kernelIZZZNS0_26round_decimals_kernel_cudaERNS_18TensorIteratorBaseElENKUlvE_clEvENKUlvE_clEvEUldE_St5arrayIPcLm2EELi4E23TrivialOffsetCalculatorILi1EjESB_NS0_6memory12LoadWithCastILi1EEENSC_13StoreWithCastILi1EEEEEviT_T0_T2_T3_T4_T5_ --------------------------
	.section	.nv.info._ZN2at6native27unrolled_elementwise_kernelIZZZNS0_26round_decimals_kernel_cudaERNS_18TensorIteratorBaseElENKUlvE_clEvENKUlvE_clEvEUldE_St5arrayIPcLm2EELi4E23TrivialOffsetCalculatorILi1EjESB_NS0_6memory12LoadWithCastILi1EEENSC_13StoreWithCastILi1EEEEEviT_T0_T2_T3_T4_T5_,"",@"SHT_CUDA_INFO"
	.sectionflags	@""
	.align	4


	//----- nvinfo : EIATTR_CUDA_API_VERSION
	.align		4
        /*0000*/ 	.byte	0x04, 0x37
        /*0002*/ 	.short	(.L_2401 - .L_2400)
.L_2400:
        /*0004*/ 	.word	0x00000082


	//----- nvinfo : EIATTR_KPARAM_INFO
	.align		4
.L_2401:
        /*0008*/ 	.byte	0x04, 0x17
        /*000a*/ 	.short	(.L_2403 - .L_2402)
.L_2402:
        /*000c*/ 	.word	0x00000000
        /*0010*/ 	.short	0x0006
        /*0012*/ 	.short	0x003c
        /*0014*/ 	.byte	0x00, 0xf0, 0x21, 0x00


	//----- nvinfo : EIATTR_KPARAM_INFO
	.align		4
.L_2403:
        /*0018*/ 	.byte	0x04, 0x17
        /*001a*/ 	.short	(.L_2405 - .L_2404)
.L_2404:
        /*001c*/ 	.word	0x00000000
        /*0020*/ 	.short	0x0005
        /*0022*/ 	.short	0x0034
        /*0024*/ 	.byte	0x00, 0xf0, 0x21, 0x00


	//----- nvinfo : EIATTR_KPARAM_INFO
	.align		4
.L_2405:
        /*0028*/ 	.byte	0x04, 0x17
        /*002a*/ 	.short	(.L_2407 - .L_2406)
.L_2406:
        /*002c*/ 	.word	0x00000000
        /*0030*/ 	.short	0x0004
        /*0032*/ 	.short	0x0031
        /*0034*/ 	.byte	0x00, 0xf0, 0x05, 0x00


	//----- nvinfo : EIATTR_KPARAM_INFO
	.align		4
.L_2407:
        /*0038*/ 	.byte	0x04, 0x17
        /*003a*/ 	.short	(.L_2409 - .L_2408)
.L_2408:
        /*003c*/ 	.word	0x00000000
        /*0040*/ 	.short	0x0003
        /*0042*/ 	.short	0x0030
        /*0044*/ 	.byte	0x00, 0xf0, 0x05, 0x00


	//----- nvinfo : EIATTR_KPARAM_INFO
	.align		4
.L_2409:
        /*0048*/ 	.byte	0x04, 0x17
        /*004a*/ 	.short	(.L_2411 - .L_2410)
.L_2410:
        /*004c*/ 	.word	0x00000000
        /*0050*/ 	.short	0x0002
        /*0052*/ 	.short	0x0020
        /*0054*/ 	.byte	0x00, 0xf0, 0x41, 0x00


	//----- nvinfo : EIATTR_KPARAM_INFO
	.align		4
.L_2411:
        /*0058*/ 	.byte	0x04, 0x17
        /*005a*/ 	.short	(.L_2413 - .L_2412)
.L_2412:
        /*005c*/ 	.word	0x00000000
        /*0060*/ 	.short	0x0001
        /*0062*/ 	.short	0x0008
        /*0064*/ 	.byte	0x00, 0xf0, 0x61, 0x00


	//----- nvinfo : EIATTR_KPARAM_INFO
	.align		4
.L_2413:
        /*0068*/ 	.byte	0x04, 0x17
        /*006a*/ 	.short	(.L_2415 - .L_2414)
.L_2414:
        /*006c*/ 	.word	0x00000000
        /*0070*/ 	.short	0x0000
        /*0072*/ 	.short	0x0000
        /*0074*/ 	.byte	0x00, 0xf0, 0x11, 0x00


	//----- nvinfo : EIATTR_SPARSE_MMA_MASK
	.align		4
.L_2415:
        /*0078*/ 	.byte	0x03, 0x50
        /*007a*/ 	.short	0x0000


	//----- nvinfo : EIATTR_MAXREG_COUNT
	.align		4
        /*007c*/ 	.byte	0x03, 0x1b
        /*007e*/ 	.short	0x00ff


	//----- nvinfo : EIATTR_EXTERNS
	.align		4
        /*0080*/ 	.byte	0x04, 0x0f
        /*0082*/ 	.short	(.L_2417 - .L_2416)


	//   ....[0]....
	.align		4
.L_2416:
        /*0084*/ 	.word	index@(__assertfail)


	//----- nvinfo : EIATTR_MERCURY_ISA_VERSION
	.align		4
.L_2417:
        /*0088*/ 	.byte	0x03, 0x5f
        /*008a*/ 	.short	0x0101


	//----- nvinfo : EIATTR_VRC_CTA_INIT_COUNT
	.align		4
        /*008c*/ 	.byte	0x02, 0x4a
	.zero		1
	.zero		1


	//----- nvinfo : EIATTR_SYSCALL_OFFSETS
	.align		4
        /*0090*/ 	.byte	0x04, 0x46
        /*0092*/ 	.short	(.L_2419 - .L_2418)


	//   ....[0]....
.L_2418:
        /*0094*/ 	.word	0x00000e90


	//   ....[1]....
        /*0098*/ 	.word	0x00001ed0


	//   ....[2]....
        /*009c*/ 	.word	0x00002e50


	//   ....[3]....
        /*00a0*/ 	.word	0x00003db0


	//   ....[4]....
        /*00a4*/ 	.word	0x00005da0


	//   ....[5]....
        /*00a8*/ 	.word	0x00006d40


	//   ....[6]....
        /*00ac*/ 	.word	0x00007ea0


	//   ....[7]....
        /*00b0*/ 	.word	0x00008fe0


	//----- nvinfo : EIATTR_EXIT_INSTR_OFFSETS
	.align		4
.L_2419:
        /*00b4*/ 	.byte	0x04, 0x1c
        /*00b6*/ 	.short	(.L_2421 - .L_2420)


	//   ....[0]....
.L_2420:
        /*00b8*/ 	.word	0x00008230


	//   ....[1]....
        /*00bc*/ 	.word	0x00008370


	//   ....[2]....
        /*00c0*/ 	.word	0x000083b0


	//   ....[3]....
        /*00c4*/ 	.word	0x00008440


	//   ....[4]....
        /*00c8*/ 	.word	0x00008470


	//   ....[5]....
        /*00cc*/ 	.word	0x000084a0


	//   ....[6]....
        /*00d0*/ 	.word	0x00008570


	//   ....[7]....
        /*00d4*/ 	.word	0x000085f0


	//   ....[8]....
        /*00d8*/ 	.word	0x000086d0


	//   ....[9]....
        /*00dc*/ 	.word	0x00008760


	//   ....[10]....
        /*00e0*/ 	.word	0x00008780


	//   ....[11]....
        /*00e4*/ 	.word	0x00008850


	//   ....[12]....
        /*00e8*/ 	.word	0x00008a00


	//   ....[13]....
        /*00ec*/ 	.word	0x00008bb0


	//   ....[14]....
        /*00f0*/ 	.word	0x00008d50


	//   ....[15]....
        /*00f4*/ 	.word	0x00008d80


	//   ....[16]....
        /*00f8*/ 	.word	0x00008db0


	//   ....[17]....
        /*00fc*/ 	.word	0x00008e50


	//   ....[18]....
        /*0100*/ 	.word	0x00008e80


	//   ....[19]....
        /*0104*/ 	.word	0x00008ff0


	//   ....[20]....
        /*0108*/ 	.word	0x00009140


	//   ....[21]....
        /*010c*/ 	.word	0x000092c0


	//   ....[22]....
        /*0110*/ 	.word	0x00009340


	//----- nvinfo : EIATTR_MAX_THREADS
	.align		4
.L_2421:
        /*0114*/ 	.byte	0x04, 0x05
        /*0116*/ 	.short	(.L_2423 - .L_2422)
.L_2422:
        /*0118*/ 	.word	0x00000080
        /*011c*/ 	.word	0x00000001
        /*0120*/ 	.word	0x00000001


	//----- nvinfo : EIATTR_CRS_STACK_SIZE
	.align		4
.L_2423:
        /*0124*/ 	.byte	0x04, 0x1e
        /*0126*/ 	.short	(.L_2425 - .L_2424)
.L_2424:
        /*0128*/ 	.word	0x00000000


	//----- nvinfo : EIATTR_CBANK_PARAM_SIZE
	.align		4
.L_2425:
        /*012c*/ 	.byte	0x03, 0x19
        /*012e*/ 	.short	0x0044


	//----- nvinfo : EIATTR_PARAM_CBANK
	.align		4
        /*0130*/ 	.byte	0x04, 0x0a
        /*0132*/ 	.short	(.L_2427 - .L_2426)
	.align		4
.L_2426:
        /*0134*/ 	.word	index@(.nv.constant0._ZN2at6native27unrolled_elementwise_kernelIZZZNS0_26round_decimals_kernel_cudaERNS_18TensorIteratorBaseElENKUlvE_clEvENKUlvE_clEvEUldE_St5arrayIPcLm2EELi4E23TrivialOffsetCalculatorILi1EjESB_NS0_6memory12LoadWithCastILi1EEENSC_13StoreWithCastILi1EEEEEviT_T0_T2_T3_T4_T5_)
        /*0138*/ 	.short	0x0380
        /*013a*/ 	.short	0x0044


	//----- nvinfo : EIATTR_SW_WAR
	.align		4
.L_2427:
        /*013c*/ 	.byte	0x04, 0x36
        /*013e*/ 	.short	(.L_2429 - .L_2428)
.L_2428:
        /*0140*/ 	.word	0x00000008
.L_2429:


//--------------------- .nv.info._ZN2at6native18elementwise_kernelILi128ELi2EZNS0_22gpu_kernel_impl_nocastIZZZNS0_26round_decimals_kernel_cudaERNS_18TensorIteratorBaseElENKUlvE_clEvENKUlvE_clEvEUldE_EEvS4_RKT_EUliE_EEviT1_ --------------------------
	.section	.nv.info._ZN2at6native18elementwise_kernelILi128ELi2EZNS0_22gpu_kernel_impl_nocastIZZZNS0_26round_decimals_kernel_cudaERNS_18TensorIteratorBaseElENKUlvE_clEvENKUlvE_clEvEUldE_EEvS4_RKT_EUliE_EEviT1_,"",@"SHT_CUDA_INFO"
	.sectionflags	@""
	.align	4


	//----- nvinfo : EIATTR_CUDA_API_VERSION
	.align		4
        /*0000*/ 	.byte	0x04, 0x37
        /*0002*/ 	.short	(.L_2431 - .L_2430)
.L_2430:
        /*0004*/ 	.word	0x00000082


	//----- nvinfo : EIATTR_KPARAM_INFO
	.align		4
.L_2431:
        /*0008*/ 	.byte	0x04, 0x17
        /*000a*/ 	.short	(.L_2433 - .L_2432)
.L_2432:
        /*000c*/ 	.word	0x00000000
        /*0010*/ 	.short	0x0001
        /*0012*/ 	.short	0x0008
        /*0014*/ 	.byte	0x00, 0xf0, 0xa1, 0x08


	//----- nvinfo : EIATTR_KPARAM_INFO
	.align		4
.L_2433:
        /*0018*/ 	.byte	0x04, 0x17
        /*001a*/ 	.short	(.L_2435 - .L_2434)
.L_2434:
        /*001c*/ 	.word	0x00000000
        /*0020*/ 	.short	0x0000
        /*0022*/ 	.short	0x0000
        /*0024*/ 	.byte	0x00, 0xf0, 0x11, 0x00


	//----- nvinfo : EIATTR_SPARSE_MMA_MASK
	.align		4
.L_2435:
        /*0028*/ 	.byte	0x03, 0x50
        /*002a*/ 	.short	0x0000


	//----- nvinfo : EIATTR_MAXREG_COUNT
	.align		4
        /*002c*/ 	.byte	0x03, 0x1b
        /*002e*/ 	.short	0x0080


	//----- nvinfo : EIATTR_MERCURY_ISA_VERSION
	.align		4
        /*0030*/ 	.byte	0x03, 0x5f
        /*0032*/ 	.short	0x0101


	//----- nvinfo : EIATTR_VRC_CTA_INIT_COUNT
	.align		4
        /*0034*/ 	.byte	0x02, 0x4a
	.zero		1
	.zero		1


	//----- nvinfo : EIATTR_EXIT_INSTR_OFFSETS
	.align		4
        /*0038*/ 	.byte	0x04, 0x1c
        /*003a*/ 	.short	(.L_2437 - .L_2436)


	//   ....[0]....
.L_2436:
        /*003c*/ 	.word	0x00000300


	//   ....[1]....
        /*0040*/ 	.word	0x000004b0


	//   ....[2]....
        /*0044*/ 	.word	0x000006f0


	//   ....[3]....
        /*0048*/ 	.word	0x000008b0


	//   ....[4]....
        /*004c*/ 	.word	0x00001e20


	//   ....[5]....
        /*0050*/ 	.word	0x000032c0


	//   ....[6]....
        /*0054*/ 	.word	0x00004810


	//   ....[7]....
        /*0058*/ 	.word	0x00005cc0


	//----- nvinfo : EIATTR_MAX_THREADS
	.align		4
.L_2437:
        /*005c*/ 	.byte	0x04, 0x05
        /*005e*/ 	.short	(.L_2439 - .L_2438)
.L_2438:
        /*0060*/ 	.word	0x00000080
        /*0064*/ 	.word	0x00000001
        /*0068*/ 	.word	0x00000001


	//----- nvinfo : EIATTR_CRS_STACK_SIZE
	.align		4
.L_2439:
        /*006c*/ 	.byte	0x04, 0x1e
        /*006e*/ 	.short	(.L_2441 - .L_2440)
.L_2440:
        /*0070*/ 	.word	0x00000000


	//----- nvinfo : EIATTR_CBANK_PARAM_SIZE
	.align		4
.L_2441:
        /*0074*/ 	.byte	0x03, 0x19
        /*0076*/ 	.short	0x0230


	//----- nvinfo : EIATTR_PARAM_CBANK
	.align		4
        /*0078*/ 	.byte	0x04, 0x0a
        /*007a*/ 	.short	(.L_2443 - .L_2442)
	.align		4
.L_2442:
        /*007c*/ 	.word	index@(.nv.constant0._ZN2at6native18elementwise_kernelILi128ELi2EZNS0_22gpu_kernel_impl_nocastIZZZNS0_26round_decimals_kernel_cudaERNS_18TensorIteratorBaseElENKUlvE_clEvENKUlvE_clEvEUldE_EEvS4_RKT_EUliE_EEviT1_)
        /*0080*/ 	.short	0x0380
        /*0082*/ 	.short	0x0230


	//----- nvinfo : EIATTR_SW_WAR
	.align		4
.L_2443:
        /*0084*/ 	.byte	0x04, 0x36
        /*0086*/ 	.short	(.L_2445 - .L_2444)
.L_2444:
        /*0088*/ 	.word	0x00000008
.L_2445:


//--------------------- .nv.info._ZN2at6native27unrolled_elementwise_kernelIZZZNS0_26round_decimals_kernel_cudaERNS_18TensorIteratorBaseElENKUlvE_clEvENKUlvE_clEvEUldE_St5arrayIPcLm2EELi4E23TrivialOffsetCalculatorILi1EjESB_NS0_6memory15LoadWithoutCastENSC_16StoreWithoutCastEEEviT_T0_T2_T3_T4_T5_ --------------------------
	.section	.nv.info._ZN2at6native27unrolled_elementwise_kernelIZZZNS0_26round_decimals_kernel_cudaERNS_18TensorIteratorBaseElENKUlvE_clEvENKUlvE_clEvEUldE_St5arrayIPcLm2EELi4E23TrivialOffsetCalculatorILi1EjESB_NS0_6memory15LoadWithoutCastENSC_16StoreWithoutCastEEEviT_T0_T2_T3_T4_T5_,"",@"SHT_CUDA_INFO"
	.sectionflags	@""
	.align	4


	//----- nvinfo : EIATTR_CUDA_API_VERSION
	.align		4
        /*0000*/ 	.byte	0x04, 0x37
        /*0002*/ 	.short	(.L_2447 - .L_2446)
.L_2446:
        /*0004*/ 	.word	0x00000082


	//----- nvinfo : EIATTR_KPARAM_INFO
	.align		4
.L_2447:
        /*0008*/ 	.byte	0x04, 0x17
        /*000a*/ 	.short	(.L_2449 - .L_2448)
.L_2448:
        /*000c*/ 	.word	0x00000000
        /*0010*/ 	.short	0x0006
        /*0012*/ 	.short	0x0033
        /*0014*/ 	.byte	0x00, 0xf0, 0x05, 0x00


	//----- nvinfo : EIATTR_KPARAM_INFO
	.align		4
.L_2449:
        /*0018*/ 	.byte	0x04, 0x17
        /*001a*/ 	.short	(.L_2451 - .L_2450)
.L_2450:
        /*001c*/ 	.word	0x00000000
        /*0020*/ 	.short	0x0005
        /*0022*/ 	.short	0x0032
        /*0024*/ 	.byte	0x00, 0xf0, 0x05, 0x00


	//----- nvinfo : EIATTR_KPARAM_INFO
	.align		4
.L_2451:
        /*0028*/ 	.byte	0x04, 0x17
        /*002a*/ 	.short	(.L_2453 - .L_2452)
.L_2452:
        /*002c*/ 	.word	0x00000000
        /*0030*/ 	.short	0x0004
        /*0032*/ 	.short	0x0031
        /*0034*/ 	.byte	0x00, 0xf0, 0x05, 0x00


	//----- nvinfo : EIATTR_KPARAM_INFO
	.align		4
.L_2453:
        /*0038*/ 	.byte	0x04, 0x17
        /*003a*/ 	.short	(.L_2455 - .L_2454)
.L_2454:
        /*003c*/ 	.word	0x00000000
        /*0040*/ 	.short	0x0003
        /*0042*/ 	.short	0x0030
        /*0044*/ 	.byte	0x00, 0xf0, 0x05, 0x00


	//----- nvinfo : EIATTR_KPARAM_INFO
	.align		4
.L_2455:
        /*0048*/ 	.byte	0x04, 0x17
        /*004a*/ 	.short	(.L_2457 - .L_2456)
.L_2456:
        /*004c*/ 	.word	0x00000000
        /*0050*/ 	.short	0x0002
        /*0052*/ 	.short	0x0020
        /*0054*/ 	.byte	0x00, 0xf0, 0x41, 0x00


	//----- nvinfo : EIATTR_KPARAM_INFO
	.align		4
.L_2457:
        /*0058*/ 	.byte	0x04, 0x17
        /*005a*/ 	.short	(.L_2459 - .L_2458)
.L_2458:
        /*005c*/ 	.word	0x00000000
        /*0060*/ 	.short	0x0001
        /*0062*/ 	.short	0x0008
        /*0064*/ 	.byte	0x00, 0xf0, 0x61, 0x00


	//----- nvinfo : EIATTR_KPARAM_INFO
	.align		4
.L_2459:
        /*0068*/ 	.byte	0x04, 0x17
        /*006a*/ 	.short	(.L_2461 - .L_2460)
.L_2460:
        /*006c*/ 	.word	0x00000000
        /*0070*/ 	.short	0x0000
        /*0072*/ 	.short	0x0000
        /*0074*/ 	.byte	0x00, 0xf0, 0x11, 0x00


	//----- nvinfo : EIATTR_SPARSE_MMA_MASK
	.align		4
.L_2461:
        /*0078*/ 	.byte	0x03, 0x50
        /*007a*/ 	.short	0x0000


	//----- nvinfo : EIATTR_MAXREG_COUNT
	.align		4
        /*007c*/ 	.byte	0x03, 0x1b
        /*007e*/ 	.short	0x00ff


	//----- nvinfo : EIATTR_MERCURY_ISA_VERSION
	.align		4
        /*0080*/ 	.byte	0x03, 0x5f
        /*0082*/ 	.short	0x0101


	//----- nvinfo : EIATTR_VRC_CTA_INIT_COUNT
	.align		4
        /*0084*/ 	.byte	0x02, 0x4a
	.zero		1
	.zero		1


	//----- nvinfo : EIATTR_EXIT_INSTR_OFFSETS
	.align		4
        /*0088*/ 	.byte	0x04, 0x1c
        /*008a*/ 	.short	(.L_2463 - .L_2462)


	//   ....[0]....
.L_2462:
        /*008c*/ 	.word	0x00001350


	//   ....[1]....
        /*0090*/ 	.word	0x000013a0


	//----- nvinfo : EIATTR_MAX_THREADS
	.align		4
.L_2463:
        /*0094*/ 	.byte	0x04, 0x05
        /*0096*/ 	.short	(.L_2465 - .L_2464)
.L_2464:
        /*0098*/ 	.word	0x00000080
        /*009c*/ 	.word	0x00000001
        /*00a0*/ 	.word	0x00000001


	//----- nvinfo : EIATTR_CRS_STACK_SIZE
	.align		4
.L_2465:
        /*00a4*/ 	.byte	0x04, 0x1e
        /*00a6*/ 	.short	(.L_2467 - .L_2466)
.L_2466:
        /*00a8*/ 	.word	0x00000000


	//----- nvinfo : EIATTR_CBANK_PARAM_SIZE
	.align		4
.L_2467:
        /*00ac*/ 	.byte	0x03, 0x19
        /*00ae*/ 	.short	0x0034


	//----- nvinfo : EIATTR_PARAM_CBANK
	.align		4
        /*00b0*/ 	.byte	0x04, 0x0a
        /*00b2*/ 	.short	(.L_2469 - .L_2468)
	.align		4
.L_2468:
        /*00b4*/ 	.word	index@(.nv.constant0._ZN2at6native27unrolled_elementwise_kernelIZZZNS0_26round_decimals_kernel_cudaERNS_18TensorIteratorBaseElENKUlvE_clEvENKUlvE_clEvEUldE_St5arrayIPcLm2EELi4E23TrivialOffsetCalculatorILi1EjESB_NS0_6memory15LoadWithoutCastENSC_16StoreWithoutCastEEEviT_T0_T2_T3_T4_T5_)
        /*00b8*/ 	.short	0x0380
        /*00ba*/ 	.short	0x0034


	//----- nvinfo : EIATTR_SW_WAR
	.align		4
.L_2469:
        /*00bc*/ 	.byte	0x04, 0x36
        /*00be*/ 	.short	(.L_2471 - .L_2470)
.L_2470:
        /*00c0*/ 	.word	0x00000008
.L_2471:


//--------------------- .nv.info._ZN2at6native29vectorized_elementwise_kernelILi2EZZZNS0_26round_decimals_kernel_cudaERNS_18TensorIteratorBaseElENKUlvE_clEvENKUlvE_clEvEUldE_St5arrayIPcLm2EEEEviT0_T1_ --------------------------
	.section	.nv.info._ZN2at6native29vectorized_elementwise_kernelILi2EZZZNS0_26round_decimals_kernel_cudaERNS_18TensorIteratorBaseElENKUlvE_clEvENKUlvE_clEvEUldE_St5arrayIPcLm2EEEEviT0_T1_,"",@"SHT_CUDA_INFO"
	.sectionflags	@""
	.align	4


	//----- nvinfo : EIATTR_CUDA_API_VERSION
	.align		4
        /*0000*/ 	.byte	0x04, 0x37
        /*0002*/ 	.short	(.L_2473 - .L_2472)
.L_2472:
        /*0004*/ 	.word	0x00000082


	//----- nvinfo : EIATTR_KPARAM_INFO
	.align		4
.L_2473:
        /*0008*/ 	.byte	0x04, 0x17
        /*000a*/ 	.short	(.L_2475 - .L_2474)
.L_2474:
        /*000c*/ 	.word	0x00000000
        /*0010*/ 	.short	0x0002
        /*0012*/ 	.short	0x0020
        /*0014*/ 	.byte	0x00, 0xf0, 0x41, 0x00


	//----- nvinfo : EIATTR_KPARAM_INFO
	.align		4
.L_2475:
        /*0018*/ 	.byte	0x04, 0x17
        /*001a*/ 	.short	(.L_2477 - .L_2476)
.L_2476:
        /*001c*/ 	.word	0x00000000
        /*0020*/ 	.short	0x0001
        /*0022*/ 	.short	0x0008
        /*0024*/ 	.byte	0x00, 0xf0, 0x61, 0x00


	//----- nvinfo : EIATTR_KPARAM_INFO
	.align		4
.L_2477:
        /*0028*/ 	.byte	0x04, 0x17
        /*002a*/ 	.short	(.L_2479 - .L_2478)
.L_2478:
        /*002c*/ 	.word	0x00000000
        /*0030*/ 	.short	0x0000
        /*0032*/ 	.short	0x0000
        /*0034*/ 	.byte	0x00, 0xf0, 0x11, 0x00


	//----- nvinfo : EIATTR_SPARSE_MMA_MASK
	.align		4
.L_2479:
        /*0038*/ 	.byte	0x03, 0x50
        /*003a*/ 	.short	0x0000


	//----- nvinfo : EIATTR_MAXREG_COUNT
	.align		4
        /*003c*/ 	.byte	0x03, 0x1b
        /*003e*/ 	.short	0x00ff


	//----- nvinfo : EIATTR_ANNOTATIONS
	.align		4
        /*0040*/ 	.byte	0x04, 0x55
        /*0042*/ 	.short	(.L_2481 - .L_2480)


	//   ....[0]....
.L_2480:
        /*0044*/ 	.word	0x00000001
        /*0048*/ 	.byte	0xe0, 0x45, 0x00, 0x00, 0x01, 0x00, 0x00, 0x00, 0xa0, 0x47, 0x00, 0x00, 0x01, 0x00, 0x00, 0x00
        /*0058*/ 	.byte	0xd0, 0x47, 0x00, 0x00, 0x01, 0x00, 0x00, 0x00, 0xc0, 0x4a, 0x00, 0x00


	//----- nvinfo : EIATTR_MERCURY_ISA_VERSION
	.align		4
.L_2481:
        /*0064*/ 	.byte	0x03, 0x5f
        /*0066*/ 	.short	0x0101


	//----- nvinfo : EIATTR_VRC_CTA_INIT_COUNT
	.align		4
        /*0068*/ 	.byte	0x02, 0x4a
	.zero		1
	.zero		1


	//----- nvinfo : EIATTR_EXIT_INSTR_OFFSETS
	.align		4
        /*006c*/ 	.byte	0x04, 0x1c
        /*006e*/ 	.short	(.L_2483 - .L_2482)


	//   ....[0]....
.L_2482:
        /*0070*/ 	.word	0x00002a00


	//   ....[1]....
        /*0074*/ 	.word	0x00002a70


	//   ....[2]....
        /*0078*/ 	.word	0x00004570


	//----- nvinfo : EIATTR_MAX_THREADS
	.align		4
.L_2483:
        /*007c*/ 	.byte	0x04, 0x05
        /*007e*/ 	.short	(.L_2485 - .L_2484)
.L_2484:
        /*0080*/ 	.word	0x00000080
        /*0084*/ 	.word	0x00000001
        /*0088*/ 	.word	0x00000001


	//----- nvinfo : EIATTR_CRS_STACK_SIZE
	.align		4
.L_2485:
        /*008c*/ 	.byte	0x04, 0x1e
        /*008e*/ 	.short	(.L_2487 - .L_2486)
.L_2486:
        /*0090*/ 	.word	0x00000000


	//----- nvinfo : EIATTR_CBANK_PARAM_SIZE
	.align		4
.L_2487:
        /*0094*/ 	.byte	0x03, 0x19
        /*0096*/ 	.short	0x0030


	//----- nvinfo : EIATTR_PARAM_CBANK
	.align		4
        /*0098*/ 	.byte	0x04, 0x0a
        /*009a*/ 	.short	(.L_2489 - .L_2488)
	.align		4
.L_2488:
        /*009c*/ 	.word	index@(.nv.constant0._ZN2at6native29vectorized_elementwise_kernelILi2EZZZNS0_26round_decimals_kernel_cudaERNS_18TensorIteratorBaseElENKUlvE_clEvENKUlvE_clEvEUldE_St5arrayIPcLm2EEEEviT0_T1_)
        /*00a0*/ 	.short	0x0380
        /*00a2*/ 	.short	0x0030


	//----- nvinfo : EIATTR_SW_WAR
	.align		4
.L_2489:
        /*00a4*/ 	.byte	0x04, 0x36
        /*00a6*/ 	.short	(.L_2491 - .L_2490)
.L_2490:
        /*00a8*/ 	.word	0x00000008
.L_2491:


//--------------------- .nv.info._ZN2at6native29vectorized_elementwise_kernelILi4EZZZNS0_26round_decimals_kernel_cudaERNS_18TensorIteratorBaseElENKUlvE_clEvENKUlvE_clEvEUldE_St5arrayIPcLm2EEEEviT0_T1_ --------------------------
	.section	.nv.info._ZN2at6native29vectorized_elementwise_kernelILi4EZZZNS0_26round_decimals_kernel_cudaERNS_18TensorIteratorBaseElENKUlvE_clEvENKUlvE_clEvEUldE_St5arrayIPcLm2EEEEviT0_T1_,"",@"SHT_CUDA_INFO"
	.sectionflags	@""
	.align	4


	//----- nvinfo : EIATTR_CUDA_API_VERSION
	.align		4
        /*0000*/ 	.byte	0x04, 0x37
        /*0002*/ 	.short	(.L_2493 - .L_2492)
.L_2492:
        /*0004*/ 	.word	0x00000082


	//----- nvinfo : EIATTR_KPARAM_INFO
	.align		4
.L_2493:
        /*0008*/ 	.byte	0x04, 0x17
        /*000a*/ 	.short	(.L_2495 - .L_2494)
.L_2494:
        /*000c*/ 	.word	0x00000000
        /*0010*/ 	.short	0x0002
        /*0012*/ 	.short	0x0020
        /*0014*/ 	.byte	0x00, 0xf0, 0x41, 0x00


	//----- nvinfo : EIATTR_KPARAM_INFO
	.align		4
.L_2495:
        /*0018*/ 	.byte	0x04, 0x17
        /*001a*/ 	.short	(.L_2497 - .L_2496)
.L_2496:
        /*001c*/ 	.word	0x00000000
        /*0020*/ 	.short	0x0001
        /*0022*/ 	.short	0x0008
        /*0024*/ 	.byte	0x00, 0xf0, 0x61, 0x00


	//----- nvinfo : EIATTR_KPARAM_INFO
	.align		4
.L_2497:
        /*0028*/ 	.byte	0x04, 0x17
        /*002a*/ 	.short	(.L_2499 - .L_2498)
.L_2498:
        /*002c*/ 	.word	0x00000000
        /*0030*/ 	.short	0x0000
        /*0032*/ 	.short	0x0000
        /*0034*/ 	.byte	0x00, 0xf0, 0x11, 0x00


	//----- nvinfo : EIATTR_SPARSE_MMA_MASK
	.align		4
.L_2499:
        /*0038*/ 	.byte	0x03, 0x50
        /*003a*/ 	.short	0x0000


	//----- nvinfo : EIATTR_MAXREG_COUNT
	.align		4
        /*003c*/ 	.byte	0x03, 0x1b
        /*003e*/ 	.short	0x00ff


	//----- nvinfo : EIATTR_ANNOTATIONS
	.align		4
        /*0040*/ 	.byte	0x04, 0x55
        /*0042*/ 	.short	(.L_2501 - .L_2500)


	//   ....[0]....
.L_2500:
        /*0044*/ 	.word	0x00000001
        /*0048*/ 	.byte	0xa0, 0x45, 0x00, 0x00, 0x01, 0x00, 0x00, 0x00, 0x60, 0x47, 0x00, 0x00, 0x01, 0x00, 0x00, 0x00
        /*0058*/ 	.byte	0x90, 0x47, 0x00, 0x00, 0x01, 0x00, 0x00, 0x00, 0x80, 0x4a, 0x00, 0x00


	//----- nvinfo : EIATTR_MERCURY_ISA_VERSION
	.align		4
.L_2501:
        /*0064*/ 	.byte	0x03, 0x5f
        /*0066*/ 	.short	0x0101


	//----- nvinfo : EIATTR_VRC_CTA_INIT_COUNT
	.align		4
        /*0068*/ 	.byte	0x02, 0x4a
	.zero		1
	.zero		1


	//----- nvinfo : EIATTR_EXIT_INSTR_OFFSETS
	.align		4
        /*006c*/ 	.byte	0x04, 0x1c
        /*006e*/ 	.short	(.L_2503 - .L_2502)


	//   ....[0]....
.L_2502:
        /*0070*/ 	.word	0x00002a00


	//   ....[1]....
        /*0074*/ 	.word	0x00002a70


	//   ....[2]....
        /*0078*/ 	.word	0x00004530


	//----- nvinfo : EIATTR_MAX_THREADS
	.align		4
.L_2503:
        /*007c*/ 	.byte	0x04, 0x05
        /*007e*/ 	.short	(.L_2505 - .L_2504)
.L_2504:
        /*0080*/ 	.word	0x00000080
        /*0084*/ 	.word	0x00000001
        /*0088*/ 	.word	0x00000001


	//----- nvinfo : EIATTR_CRS_STACK_SIZE
	.align		4
.L_2505:
        /*008c*/ 	.byte	0x04, 0x1e
        /*008e*/ 	.short	(.L_2507 - .L_2506)
.L_2506:
        /*0090*/ 	.word	0x00000000


	//----- nvinfo : EIATTR_CBANK_PARAM_SIZE
	.align		4
.L_2507:
        /*0094*/ 	.byte	0x03, 0x19
        /*0096*/ 	.short	0x0030


	//----- nvinfo : EIATTR_PARAM_CBANK
	.align		4
        /*0098*/ 	.byte	0x04, 0x0a
        /*009a*/ 	.short	(.L_2509 - .L_2508)
	.align		4
.L_2508:
        /*009c*/ 	.word	index@(.nv.constant0._ZN2at6native29vectorized_elementwise_kernelILi4EZZZNS0_26round_decimals_kernel_cudaERNS_18TensorIteratorBaseElENKUlvE_clEvENKUlvE_clEvEUldE_St5arrayIPcLm2EEEEviT0_T1_)
        /*00a0*/ 	.short	0x0380
        /*00a2*/ 	.short	0x0030


	//----- nvinfo : EIATTR_SW_WAR
	.align		4
.L_2509:
        /*00a4*/ 	.byte	0x04, 0x36
        /*00a6*/ 	.short	(.L_2511 - .L_2510)
.L_2510:
        /*00a8*/ 	.word	0x00000008
.L_2511:


//--------------------- .nv.info._ZN2at6native29vectorized_elementwise_kernelILi8EZZZNS0_26round_decimals_kernel_cudaERNS_18TensorIteratorBaseElENKUlvE_clEvENKUlvE_clEvEUldE_St5arrayIPcLm2EEEEviT0_T1_ --------------------------
	.section	.nv.info._ZN2at6native29vectorized_elementwise_kernelILi8EZZZNS0_26round_decimals_kernel_cudaERNS_18TensorIteratorBaseElENKUlvE_clEvENKUlvE_clEvEUldE_St5arrayIPcLm2EEEEviT0_T1_,"",@"SHT_CUDA_INFO"
	.sectionflags	@""
	.align	4


	//----- nvinfo : EIATTR_CUDA_API_VERSION
	.align		4
        /*0000*/ 	.byte	0x04, 0x37
        /*0002*/ 	.short	(.L_2513 - .L_2512)
.L_2512:
        /*0004*/ 	.word	0x00000082


	//----- nvinfo : EIATTR_KPARAM_INFO
	.align		4
.L_2513:
        /*0008*/ 	.byte	0x04, 0x17
        /*000a*/ 	.short	(.L_2515 - .L_2514)
.L_2514:
        /*000c*/ 	.word	0x00000000
        /*0010*/ 	.short	0x0002
        /*0012*/ 	.short	0x0020
        /*0014*/ 	.byte	0x00, 0xf0, 0x41, 0x00


	//----- nvinfo : EIATTR_KPARAM_INFO
	.align		4
.L_2515:
        /*0018*/ 	.byte	0x04, 0x17
        /*001a*/ 	.short	(.L_2517 - .L_2516)
.L_2516:
        /*001c*/ 	.word	0x00000000
        /*0020*/ 	.short	0x0001
        /*0022*/ 	.short	0x0008
        /*0024*/ 	.byte	0x00, 0xf0, 0x61, 0x00


	//----- nvinfo : EIATTR_KPARAM_INFO
	.align		4
.L_2517:
        /*0028*/ 	.byte	0x04, 0x17
        /*002a*/ 	.short	(.L_2519 - .L_2518)
.L_2518:
        /*002c*/ 	.word	0x00000000
        /*0030*/ 	.short	0x0000
        /*0032*/ 	.short	0x0000
        /*0034*/ 	.byte	0x00, 0xf0, 0x11, 0x00


	//----- nvinfo : EIATTR_SPARSE_MMA_MASK
	.align		4
.L_2519:
        /*0038*/ 	.byte	0x03, 0x50
        /*003a*/ 	.short	0x0000


	//----- nvinfo : EIATTR_MAXREG_COUNT
	.align		4
        /*003c*/ 	.byte	0x03, 0x1b
        /*003e*/ 	.short	0x00ff


	//----- nvinfo : EIATTR_ANNOTATIONS
	.align		4
        /*0040*/ 	.byte	0x04, 0x55
        /*0042*/ 	.short	(.L_2521 - .L_2520)


	//   ....[0]....
.L_2520:
        /*0044*/ 	.word	0x00000001
        /*0048*/ 	.byte	0xa0, 0x45, 0x00, 0x00, 0x01, 0x00, 0x00, 0x00, 0x60, 0x47, 0x00, 0x00, 0x01, 0x00, 0x00, 0x00
        /*0058*/ 	.byte	0x90, 0x47, 0x00, 0x00, 0x01, 0x00, 0x00, 0x00, 0x80, 0x4a, 0x00, 0x00


	//----- nvinfo : EIATTR_MERCURY_ISA_VERSION
	.align		4
.L_2521:
        /*0064*/ 	.byte	0x03, 0x5f
        /*0066*/ 	.short	0x0101


	//----- nvinfo : EIATTR_VRC_CTA_INIT_COUNT
	.align		4
        /*0068*/ 	.byte	0x02, 0x4a
	.zero		1
	.zero		1


	//----- nvinfo : EIATTR_EXIT_INSTR_OFFSETS
	.align		4
        /*006c*/ 	.byte	0x04, 0x1c
        /*006e*/ 	.short	(.L_2523 - .L_2522)


	//   ....[0]....
.L_2522:
        /*0070*/ 	.word	0x00002a00


	//   ....[1]....
        /*0074*/ 	.word	0x00002a70


	//   ....[2]....
        /*0078*/ 	.word	0x00004530


	//----- nvinfo : EIATTR_MAX_THREADS
	.align		4
.L_2523:
        /*007c*/ 	.byte	0x04, 0x05
        /*007e*/ 	.short	(.L_2525 - .L_2524)
.L_2524:
        /*0080*/ 	.word	0x00000080
        /*0084*/ 	.word	0x00000001
        /*0088*/ 	.word	0x00000001


	//----- nvinfo : EIATTR_CRS_STACK_SIZE
	.align		4
.L_2525:
        /*008c*/ 	.byte	0x04, 0x1e
        /*008e*/ 	.short	(.L_2527 - .L_2526)
.L_2526:
        /*0090*/ 	.word	0x00000000


	//----- nvinfo : EIATTR_CBANK_PARAM_SIZE
	.align		4
.L_2527:
        /*0094*/ 	.byte	0x03, 0x19
        /*0096*/ 	.short	0x0030


	//----- nvinfo : EIATTR_PARAM_CBANK
	.align		4
        /*0098*/ 	.byte	0x04, 0x0a
        /*009a*/ 	.short	(.L_2529 - .L_2528)
	.align		4
.L_2528:
        /*009c*/ 	.word	index@(.nv.constant0._ZN2at6native29vectorized_elementwise_kernelILi8EZZZNS0_26round_decimals_kernel_cudaERNS_18TensorIteratorBaseElENKUlvE_clEvENKUlvE_clEvEUldE_St5arrayIPcLm2EEEEviT0_T1_)
        /*00a0*/ 	.short	0x0380
        /*00a2*/ 	.short	0x0030


	//----- nvinfo : EIATTR_SW_WAR
	.align		4
.L_2529:
        /*00a4*/ 	.byte	0x04, 0x36
        /*00a6*/ 	.short	(.L_2531 - .L_2530)
.L_2530:
        /*00a8*/ 	.word	0x00000008
.L_2531:


//--------------------- .nv.info._ZN2at6native18elementwise_kernelILi128ELi4EZNS0_15gpu_kernel_implIZZZNS0_17round_kernel_cudaERNS_18TensorIteratorBaseEENKUlvE_clEvENKUlvE2_clEvEUlN3c108BFloat16EE_EEvS4_RKT_EUliE_EEviT1_ --------------------------
	.section	.nv.info._ZN2at6native18elementwise_kernelILi128ELi4EZNS0_15gpu_kernel_implIZZZNS0_17round_kernel_cudaERNS_18TensorIteratorBaseEENKUlvE_clEvENKUlvE2_clEvEUlN3c108BFloat16EE_EEvS4_RKT_EUliE_EEviT1_,"",@"SHT_CUDA_INFO"
	.sectionflags	@""
	.align	4


	//----- nvinfo : EIATTR_CUDA_API_VERSION
	.align		4
        /*0000*/ 	.byte	0x04, 0x37
        /*0002*/ 	.short	(.L_2533 - .L_2532)
.L_2532:
        /*0004*/ 	.word	0x00000082


	//----- nvinfo : EIATTR_KPARAM_INFO
	.align		4
.L_2533:
        /*0008*/ 	.byte	0x04, 0x17
        /*000a*/ 	.short	(.L_2535 - .L_2534)
.L_2534:
        /*000c*/ 	.word	0x00000000
        /*0010*/ 	.short	0x0001
        /*0012*/ 	.short	0x0008
        /*0014*/ 	.byte	0x00, 0xf0, 0x61, 0x08


	//----- nvinfo : EIATTR_KPARAM_INFO
	.align		4
.L_2535:
        /*0018*/ 	.byte	0x04, 0x17
        /*001a*/ 	.short	(.L_2537 - .L_2536)
.L_2536:
        /*001c*/ 	.word	0x00000000
        /*0020*/ 	.short	0x0000
        /*0022*/ 	.short	0x0000
        /*0024*/ 	.byte	0x00, 0xf0, 0x11, 0x00


	//----- nvinfo : EIATTR_SPARSE_MMA_MASK
	.align		4
.L_2537:
        /*0028*/ 	.byte	0x03, 0x50
        /*002a*/ 	.short	0x0000


	//----- nvinfo : EIATTR_MAXREG_COUNT
	.align		4
        /*002c*/ 	.byte	0x03, 0x1b
        /*002e*/ 	.short	0x0080


	//----- nvinfo : EIATTR_EXTERNS
	.align		4
        /*0030*/ 	.byte	0x04, 0x0f
        /*0032*/ 	.short	(.L_2539 - .L_2538)


	//   ....[0]....
	.align		4
.L_2538:
        /*0034*/ 	.word	index@(__assertfail)


	//----- nvinfo : EIATTR_MERCURY_ISA_VERSION
	.align		4
.L_2539:
        /*0038*/ 	.byte	0x03, 0x5f
        /*003a*/ 	.short	0x0101


	//----- nvinfo : EIATTR_VRC_CTA_INIT_COUNT
	.align		4
        /*003c*/ 	.byte	0x02, 0x4a
	.zero		1
	.zero		1


	//----- nvinfo : EIATTR_SYSCALL_OFFSETS
	.align		4
        /*0040*/ 	.byte	0x04, 0x46
        /*0042*/ 	.short	(.L_2541 - .L_2540)


	//   ....[0]....
.L_2540:
        /*0044*/ 	.word	0x00002210


	//   ....[1]....
        /*0048*/ 	.word	0x00003120


	//   ....[2]....
        /*004c*/ 	.word	0x000054d0


	//   ....[3]....
        /*0050*/ 	.word	0x00006230


	//   ....[4]....
        /*0054*/ 	.word	0x000086d0


	//   ....[5]....
        /*0058*/ 	.word	0x00009430


	//   ....[6]....
        /*005c*/ 	.word	0x0000b8e0


	//   ....[7]....
        /*0060*/ 	.word	0x0000c610


	//----- nvinfo : EIATTR_EXIT_INSTR_OFFSETS
	.align		4
.L_2541:
        /*0064*/ 	.byte	0x04, 0x1c
        /*0066*/ 	.short	(.L_2543 - .L_2542)


	//   ....[0]....
.L_2542:
        /*0068*/ 	.word	0x000096f0


	//   ....[1]....
        /*006c*/ 	.word	0x0000ba90


	//   ....[2]....
        /*0070*/ 	.word	0x0000bad0


	//   ....[3]....
        /*0074*/ 	.word	0x0000bb70


	//   ....[4]....
        /*0078*/ 	.word	0x0000bbb0


	//   ....[5]....
        /*007c*/ 	.word	0x0000bbf0


	//   ....[6]....
        /*0080*/ 	.word	0x0000bc80


	//   ....[7]....
        /*0084*/ 	.word	0x0000bcc0


	//   ....[8]....
        /*0088*/ 	.word	0x0000bd60


	//   ....[9]....
        /*008c*/ 	.word	0x0000bdb0


	//   ....[10]....
        /*0090*/ 	.word	0x0000be00


	//   ....[11]....
        /*0094*/ 	.word	0x0000bee0


	//   ....[12]....
        /*0098*/ 	.word	0x0000c050


	//   ....[13]....
        /*009c*/ 	.word	0x0000c1c0


	//   ....[14]....
        /*00a0*/ 	.word	0x0000c320


	//   ....[15]....
        /*00a4*/ 	.word	0x0000c360


	//   ....[16]....
        /*00a8*/ 	.word	0x0000c3a0


	//   ....[17]....
        /*00ac*/ 	.word	0x0000c450


	//   ....[18]....
        /*00b0*/ 	.word	0x0000c4b0


	//   ....[19]....
        /*00b4*/ 	.word	0x0000c620


	//   ....[20]....
        /*00b8*/ 	.word	0x0000c730


	//   ....[21]....
        /*00bc*/ 	.word	0x0000c870


	//   ....[22]....
        /*00c0*/ 	.word	0x0000c890


	//----- nvinfo : EIATTR_MAX_THREADS
	.align		4
.L_2543:
        /*00c4*/ 	.byte	0x04, 0x05
        /*00c6*/ 	.short	(.L_2545 - .L_2544)
.L_2544:
        /*00c8*/ 	.word	0x00000080
        /*00cc*/ 	.word	0x00000001
        /*00d0*/ 	.word	0x00000001


	//----- nvinfo : EIATTR_CRS_STACK_SIZE
	.align		4
.L_2545:
        /*00d4*/ 	.byte	0x04, 0x1e
        /*00d6*/ 	.short	(.L_2547 - .L_2546)
.L_2546:
        /*00d8*/ 	.word	0x00000000


	//----- nvinfo : EIATTR_CBANK_PARAM_SIZE
	.align		4
.L_2547:
        /*00dc*/ 	.byte	0x03, 0x19
        /*00de*/ 	.short	0x0220


	//----- nvinfo : EIATTR_PARAM_CBANK
	.align		4
        /*00e0*/ 	.byte	0x04, 0x0a
        /*00e2*/ 	.short	(.L_2549 - .L_2548)
	.align		4
.L_2548:
        /*00e4*/ 	.word	index@(.nv.constant0._ZN2at6native18elementwise_kernelILi128ELi4EZNS0_15gpu_kernel_implIZZZNS0_17round_kernel_cudaERNS_18TensorIteratorBaseEENKUlvE_clEvENKUlvE2_clEvEUlN3c108BFloat16EE_EEvS4_RKT_EUliE_EEviT1_)
        /*00e8*/ 	.short	0x0380
        /*00ea*/ 	.short	0x0220


	//----- nvinfo : EIATTR_SW_WAR
	.align		4
.L_2549:
        /*00ec*/ 	.byte	0x04, 0x36
        /*00ee*/ 	.short	(.L_2551 - .L_2550)
.L_2550:
        /*00f0*/ 	.word	0x00000008
.L_2551:


//--------------------- .nv.info._ZN2at6native27unrolled_elementwise_kernelIZZZNS0_17round_kernel_cudaERNS_18TensorIteratorBaseEENKUlvE_clEvENKUlvE2_clEvEUlN3c108BFloat16EE_St5arrayIPcLm2EELi4E23TrivialOffsetCalculatorILi1EjESD_NS0_6memory12LoadWithCastILi1EEENSE_13StoreWithCastILi1EEEEEviT_T0_T2_T3_T4_T5_ --------------------------
	.section	.nv.info._ZN2at6native27unrolled_elementwise_kernelIZZZNS0_17round_kernel_cudaERNS_18TensorIteratorBaseEENKUlvE_clEvENKUlvE2_clEvEUlN3c108BFloat16EE_St5arrayIPcLm2EELi4E23TrivialOffsetCalculatorILi1EjESD_NS0_6memory12LoadWithCastILi1EEENSE_13StoreWithCastILi1EEEEEviT_T0_T2_T3_T4_T5_,"",@"SHT_CUDA_INFO"
	.sectionflags	@""
	.align	4


	//----- nvinfo : EIATTR_CUDA_API_VERSION
	.align		4
        /*0000*/ 	.byte	0x04, 0x37
        /*0002*/ 	.short	(.L_2553 - .L_2552)
.L_2552:
        /*0004*/ 	.word	0x00000082


	//----- nvinfo : EIATTR_KPARAM_INFO
	.align		4
.L_2553:
        /*0008*/ 	.byte	0x04, 0x17
        /*000a*/ 	.short	(.L_2555 - .L_2554)
.L_2554:
        /*000c*/ 	.word	0x00000000
        /*0010*/ 	.short	0x0006
        /*0012*/ 	.short	0x0024
        /*0014*/ 	.byte	0x00, 0xf0, 0x21, 0x00


	//----- nvinfo : EIATTR_KPARAM_INFO
	.align		4
.L_2555:
        /*0018*/ 	.byte	0x04, 0x17
        /*001a*/ 	.short	(.L_2557 - .L_2556)
.L_2556:
        /*001c*/ 	.word	0x00000000
        /*0020*/ 	.short	0x0005
        /*0022*/ 	.short	0x001c
        /*0024*/ 	.byte	0x00, 0xf0, 0x21, 0x00


	//----- nvinfo : EIATTR_KPARAM_INFO
	.align		4
.L_2557:
        /*0028*/ 	.byte	0x04, 0x17
        /*002a*/ 	.short	(.L_2559 - .L_2558)
.L_2558:
        /*002c*/ 	.word	0x00000000
        /*0030*/ 	.short	0x0004
        /*0032*/ 	.short	0x0019
        /*0034*/ 	.byte	0x00, 0xf0, 0x05, 0x00


	//----- nvinfo : EIATTR_KPARAM_INFO
	.align		4
.L_2559:
        /*0038*/ 	.byte	0x04, 0x17
        /*003a*/ 	.short	(.L_2561 - .L_2560)
.L_2560:
        /*003c*/ 	.word	0x00000000
        /*0040*/ 	.short	0x0003
        /*0042*/ 	.short	0x0018
        /*0044*/ 	.byte	0x00, 0xf0, 0x05, 0x00


	//----- nvinfo : EIATTR_KPARAM_INFO
	.align		4
.L_2561:
        /*0048*/ 	.byte	0x04, 0x17
        /*004a*/ 	.short	(.L_2563 - .L_2562)
.L_2562:
        /*004c*/ 	.word	0x00000000
        /*0050*/ 	.short	0x0002
        /*0052*/ 	.short	0x0008
        /*0054*/ 	.byte	0x00, 0xf0, 0x41, 0x00


	//----- nvinfo : EIATTR_KPARAM_INFO
	.align		4
.L_2563:
        /*0058*/ 	.byte	0x04, 0x17
        /*005a*/ 	.short	(.L_2565 - .L_2564)
.L_2564:
        /*005c*/ 	.word	0x00000000
        /*0060*/ 	.short	0x0001
        /*0062*/ 	.short	0x0004
        /*0064*/ 	.byte	0x00, 0xf0, 0x05, 0x00


	//----- nvinfo : EIATTR_KPARAM_INFO
	.align		4
.L_2565:
        /*0068*/ 	.byte	0x04, 0x17
        /*006a*/ 	.short	(.L_2567 - .L_2566)
.L_2566:
        /*006c*/ 	.word	0x00000000
        /*0070*/ 	.short	0x0000
        /*0072*/ 	.short	0x0000
        /*0074*/ 	.byte	0x00, 0xf0, 0x11, 0x00


	//----- nvinfo : EIATTR_SPARSE_MMA_MASK
	.align		4
.L_2567:
        /*0078*/ 	.byte	0x03, 0x50
        /*007a*/ 	.short	0x0000


	//----- nvinfo : EIATTR_MAXREG_COUNT
	.align		4
        /*007c*/ 	.byte	0x03, 0x1b
        /*007e*/ 	.short	0x00ff


	//----- nvinfo : EIATTR_EXTERNS
	.align		4
        /*0080*/ 	.byte	0x04, 0x0f
        /*0082*/ 	.short	(.L_2569 - .L_2568)


	//   ....[0]....
	.align		4
.L_2568:
        /*0084*/ 	.word	index@(__assertfail)


	//----- nvinfo : EIATTR_MERCURY_ISA_VERSION
	.align		4
.L_2569:
        /*0088*/ 	.byte	0x03, 0x5f
        /*008a*/ 	.short	0x0101


	//----- nvinfo : EIATTR_VRC_CTA_INIT_COUNT
	.align		4
        /*008c*/ 	.byte	0x02, 0x4a
	.zero		1
	.zero		1


	//----- nvinfo : EIATTR_SYSCALL_OFFSETS
	.align		4
        /*0090*/ 	.byte	0x04, 0x46
        /*0092*/ 	.short	(.L_2571 - .L_2570)


	//   ....[0]....
.L_2570:
        /*0094*/ 	.word	0x00001000


	//   ....[1]....
        /*0098*/ 	.word	0x000021e0


	//   ....[2]....
        /*009c*/ 	.word	0x00003300


	//   ....[3]....
        /*00a0*/ 	.word	0x00004330


	//   ....[4]....
        /*00a4*/ 	.word	0x00005430


	//   ....[5]....
        /*00a8*/ 	.word	0x00006310


	//   ....[6]....
        /*00ac*/ 	.word	0x00007290


	//   ....[7]....
        /*00b0*/ 	.word	0x00008210


	//----- nvinfo : EIATTR_EXIT_INSTR_OFFSETS
	.align		4
.L_2571:
        /*00b4*/ 	.byte	0x04, 0x1c
        /*00b6*/ 	.short	(.L_2573 - .L_2572)


	//   ....[0]....
.L_2572:
        /*00b8*/ 	.word	0x00007540


	//   ....[1]....
        /*00bc*/ 	.word	0x00007690


	//   ....[2]....
        /*00c0*/ 	.word	0x000076d0


	//   ....[3]....
        /*00c4*/ 	.word	0x00007770


	//   ....[4]....
        /*00c8*/ 	.word	0x000077b0


	//   ....[5]....
        /*00cc*/ 	.word	0x000077f0


	//   ....[6]....
        /*00d0*/ 	.word	0x00007880


	//   ....[7]....
        /*00d4*/ 	.word	0x000078c0


	//   ....[8]....
        /*00d8*/ 	.word	0x00007960


	//   ....[9]....
        /*00dc*/ 	.word	0x000079b0


	//   ....[10]....
        /*00e0*/ 	.word	0x00007a00


	//   ....[11]....
        /*00e4*/ 	.word	0x00007ae0


	//   ....[12]....
        /*00e8*/ 	.word	0x00007c50


	//   ....[13]....
        /*00ec*/ 	.word	0x00007dc0


	//   ....[14]....
        /*00f0*/ 	.word	0x00007f20


	//   ....[15]....
        /*00f4*/ 	.word	0x00007f60


	//   ....[16]....
        /*00f8*/ 	.word	0x00007fa0


	//   ....[17]....
        /*00fc*/ 	.word	0x00008050


	//   ....[18]....
        /*0100*/ 	.word	0x000080b0


	//   ....[19]....
        /*0104*/ 	.word	0x00008220


	//   ....[20]....
        /*0108*/ 	.word	0x00008330


	//   ....[21]....
        /*010c*/ 	.word	0x00008470


	//   ....[22]....
        /*0110*/ 	.word	0x00008490


	//----- nvinfo : EIATTR_MAX_THREADS
	.align		4
.L_2573:
        /*0114*/ 	.byte	0x04, 0x05
        /*0116*/ 	.short	(.L_2575 - .L_2574)
.L_2574:
        /*0118*/ 	.word	0x00000080
        /*011c*/ 	.word	0x00000001
        /*0120*/ 	.word	0x00000001


	//----- nvinfo : EIATTR_CRS_STACK_SIZE
	.align		4
.L_2575:
        /*0124*/ 	.byte	0x04, 0x1e
        /*0126*/ 	.short	(.L_2577 - .L_2576)
.L_2576:
        /*0128*/ 	.word	0x00000000


	//----- nvinfo : EIATTR_CBANK_PARAM_SIZE
	.align		4
.L_2577:
        /*012c*/ 	.byte	0x03, 0x19
        /*012e*/ 	.short	0x002c


	//----- nvinfo : EIATTR_PARAM_CBANK
	.align		4
        /*0130*/ 	.byte	0x04, 0x0a
        /*0132*/ 	.short	(.L_2579 - .L_2578)
	.align		4
.L_2578:
        /*0134*/ 	.word	index@(.nv.constant0._ZN2at6native27unrolled_elementwise_kernelIZZZNS0_17round_kernel_cudaERNS_18TensorIteratorBaseEENKUlvE_clEvENKUlvE2_clEvEUlN3c108BFloat16EE_St5arrayIPcLm2EELi4E23TrivialOffsetCalculatorILi1EjESD_NS0_6memory12LoadWithCastILi1EEENSE_13StoreWithCastILi1EEEEEviT_T0_T2_T3_T4_T5_)
        /*0138*/ 	.short	0x0380
        /*013a*/ 	.short	0x002c


	//----- nvinfo : EIATTR_SW_WAR
	.align		4
.L_2579:
        /*013c*/ 	.byte	0x04, 0x36
        /*013e*/ 	.short	(.L_2581 - .L_2580)
.L_2580:
        /*0140*/ 	.word	0x00000008
.L_2581:


//--------------------- .nv.info._ZN2at6native18elementwise_kernelILi128ELi4EZNS0_22gpu_kernel_impl_nocastIZZZNS0_17round_kernel_cudaERNS_18TensorIteratorBaseEENKUlvE_clEvENKUlvE2_clEvEUlN3c108BFloat16EE_EEvS4_RKT_EUliE_EEviT1_ --------------------------
	.section	.nv.info._ZN2at6native18elementwise_kernelILi128ELi4EZNS0_22gpu_kernel_impl_nocastIZZZNS0_17round_kernel_cudaERNS_18TensorIteratorBaseEENKUlvE_clEvENKUlvE2_clEvEUlN3c108BFloat16EE_EEvS4_RKT_EUliE_EEviT1_,"",@"SHT_CUDA_INFO"
	.sectionflags	@""
	.align	4


	//----- nvinfo : EIATTR_CUDA_API_VERSION
	.align		4
        /*0000*/ 	.byte	0x04, 0x37
        /*0002*/ 	.short	(.L_2583 - .L_2582)
.L_2582:
        /*0004*/ 	.word	0x00000082


	//----- nvinfo : EIATTR_KPARAM_INFO
	.align		4
.L_2583:
        /*0008*/ 	.byte	0x04, 0x17
        /*000a*/ 	.short	(.L_2585 - .L_2584)
.L_2584:
        /*000c*/ 	.word	0x00000000
        /*0010*/ 	.short	0x0001
        /*0012*/ 	.short	0x0008
        /*0014*/ 	.byte	0x00, 0xf0, 0x61, 0x08


	//----- nvinfo : EIATTR_KPARAM_INFO
	.align		4
.L_2585:
        /*0018*/ 	.byte	0x04, 0x17
        /*001a*/ 	.short	(.L_2587 - .L_2586)
.L_2586:
        /*001c*/ 	.word	0x00000000
        /*0020*/ 	.short	0x0000
        /*0022*/ 	.short	0x0000
        /*0024*/ 	.byte	0x00, 0xf0, 0x11, 0x00


	//----- nvinfo : EIATTR_SPARSE_MMA_MASK
	.align		4
.L_2587:
        /*0028*/ 	.byte	0x03, 0x50
        /*002a*/ 	.short	0x0000


	//----- nvinfo : EIATTR_MAXREG_COUNT
	.align		4
        /*002c*/ 	.byte	0x03, 0x1b
        /*002e*/ 	.short	0x0080


	//----- nvinfo : EIATTR_MERCURY_ISA_VERSION
	.align		4
        /*0030*/ 	.byte	0x03, 0x5f
        /*0032*/ 	.short	0x0101


	//----- nvinfo : EIATTR_VRC_CTA_INIT_COUNT
	.align		4
        /*0034*/ 	.byte	0x02, 0x4a
	.zero		1
	.zero		1


	//----- nvinfo : EIATTR_EXIT_INSTR_OFFSETS
	.align		4
        /*0038*/ 	.byte	0x04, 0x1c
        /*003a*/ 	.short	(.L_2589 - .L_2588)


	//   ....[0]....
.L_2588:
        /*003c*/ 	.word	0x00000300


	//   ....[1]....
        /*0040*/ 	.word	0x00000380


	//   ....[2]....
        /*0044*/ 	.word	0x00003ea0


	//   ....[3]....
        /*0048*/ 	.word	0x000051f0


	//----- nvinfo : EIATTR_MAX_THREADS
	.align		4
.L_2589:
        /*004c*/ 	.byte	0x04, 0x05
        /*004e*/ 	.short	(.L_2591 - .L_2590)
.L_2590:
        /*0050*/ 	.word	0x00000080
        /*0054*/ 	.word	0x00000001
        /*0058*/ 	.word	0x00000001


	//----- nvinfo : EIATTR_CRS_STACK_SIZE
	.align		4
.L_2591:
        /*005c*/ 	.byte	0x04, 0x1e
        /*005e*/ 	.short	(.L_2593 - .L_2592)
.L_2592:
        /*0060*/ 	.word	0x00000000


	//----- nvinfo : EIATTR_CBANK_PARAM_SIZE
	.align		4
.L_2593:
        /*0064*/ 	.byte	0x03, 0x19
        /*0066*/ 	.short	0x0220


	//----- nvinfo : EIATTR_PARAM_CBANK
	.align		4
        /*0068*/ 	.byte	0x04, 0x0a
        /*006a*/ 	.short	(.L_2595 - .L_2594)
	.align		4
.L_2594:
        /*006c*/ 	.word	index@(.nv.constant0._ZN2at6native18elementwise_kernelILi128ELi4EZNS0_22gpu_kernel_impl_nocastIZZZNS0_17round_kernel_cudaERNS_18TensorIteratorBaseEENKUlvE_clEvENKUlvE2_clEvEUlN3c108BFloat16EE_EEvS4_RKT_EUliE_EEviT1_)
        /*0070*/ 	.short	0x0380
        /*0072*/ 	.short	0x0220


	//----- nvinfo : EIATTR_SW_WAR
	.align		4
.L_2595:
        /*0074*/ 	.byte	0x04, 0x36
        /*0076*/ 	.short	(.L_2597 - .L_2596)
.L_2596:
        /*0078*/ 	.word	0x00000008
.L_2597:


//--------------------- .nv.info._ZN2at6native27unrolled_elementwise_kernelIZZZNS0_17round_kernel_cudaERNS_18TensorIteratorBaseEENKUlvE_clEvENKUlvE2_clEvEUlN3c108BFloat16EE_St5arrayIPcLm2EELi4E23TrivialOffsetCalculatorILi1EjESD_NS0_6memory15LoadWithoutCastENSE_16StoreWithoutCastEEEviT_T0_T2_T3_T4_T5_ --------------------------
	.section	.nv.info._ZN2at6native27unrolled_elementwise_kernelIZZZNS0_17round_kernel_cudaERNS_18TensorIteratorBaseEENKUlvE_clEvENKUlvE2_clEvEUlN3c108BFloat16EE_St5arrayIPcLm2EELi4E23TrivialOffsetCalculatorILi1EjESD_NS0_6memory15LoadWithoutCastENSE_16StoreWithoutCastEEEviT_T0_T2_T3_T4_T5_,"",@"SHT_CUDA_INFO"
	.sectionflags	@""
	.align	4


	//----- nvinfo : EIATTR_CUDA_API_VERSION
	.align		4
        /*0000*/ 	.byte	0x04, 0x37
        /*0002*/ 	.short	(.L_2599 - .L_2598)
.L_2598:
        /*0004*/ 	.word	0x00000082


	//----- nvinfo : EIATTR_KPARAM_INFO
	.align		4
.L_2599:
        /*0008*/ 	.byte	0x04, 0x17
        /*000a*/ 	.short	(.L_2601 - .L_2600)
.L_2600:
        /*000c*/ 	.word	0x00000000
        /*0010*/ 	.short	0x0006
        /*0012*/ 	.short	0x001b
        /*0014*/ 	.byte	0x00, 0xf0, 0x05, 0x00


	//----- nvinfo : EIATTR_KPARAM_INFO
	.align		4
.L_2601:
        /*0018*/ 	.byte	0x04, 0x17
        /*001a*/ 	.short	(.L_2603 - .L_2602)
.L_2602:
        /*001c*/ 	.word	0x00000000
        /*0020*/ 	.short	0x0005
        /*0022*/ 	.short	0x001a
        /*0024*/ 	.byte	0x00, 0xf0, 0x05, 0x00


	//----- nvinfo : EIATTR_KPARAM_INFO
	.align		4
.L_2603:
        /*0028*/ 	.byte	0x04, 0x17
        /*002a*/ 	.short	(.L_2605 - .L_2604)
.L_2604:
        /*002c*/ 	.word	0x00000000
        /*0030*/ 	.short	0x0004
        /*0032*/ 	.short	0x0019
        /*0034*/ 	.byte	0x00, 0xf0, 0x05, 0x00


	//----- nvinfo : EIATTR_KPARAM_INFO
	.align		4
.L_2605:
        /*0038*/ 	.byte	0x04, 0x17
        /*003a*/ 	.short	(.L_2607 - .L_2606)
.L_2606:
        /*003c*/ 	.word	0x00000000
        /*0040*/ 	.short	0x0003
        /*0042*/ 	.short	0x0018
        /*0044*/ 	.byte	0x00, 0xf0, 0x05, 0x00


	//----- nvinfo : EIATTR_KPARAM_INFO
	.align		4
.L_2607:
        /*0048*/ 	.byte	0x04, 0x17
        /*004a*/ 	.short	(.L_2609 - .L_2608)
.L_2608:
        /*004c*/ 	.word	0x00000000
        /*0050*/ 	.short	0x0002
        /*0052*/ 	.short	0x0008
        /*0054*/ 	.byte	0x00, 0xf0, 0x41, 0x00


	//----- nvinfo : EIATTR_KPARAM_INFO
	.align		4
.L_2609:
        /*0058*/ 	.byte	0x04, 0x17
        /*005a*/ 	.short	(.L_2611 - .L_2610)
.L_2610:
        /*005c*/ 	.word	0x00000000
        /*0060*/ 	.short	0x0001
        /*0062*/ 	.short	0x0004
        /*0064*/ 	.byte	0x00, 0xf0, 0x05, 0x00


	//----- nvinfo : EIATTR_KPARAM_INFO
	.align		4
.L_2611:
        /*0068*/ 	.byte	0x04, 0x17
        /*006a*/ 	.short	(.L_2613 - .L_2612)
.L_2612:
        /*006c*/ 	.word	0x00000000
        /*0070*/ 	.short	0x0000
        /*0072*/ 	.short	0x0000
        /*0074*/ 	.byte	0x00, 0xf0, 0x11, 0x00


	//----- nvinfo : EIATTR_SPARSE_MMA_MASK
	.align		4
.L_2613:
        /*0078*/ 	.byte	0x03, 0x50
        /*007a*/ 	.short	0x0000


	//----- nvinfo : EIATTR_MAXREG_COUNT
	.align		4
        /*007c*/ 	.byte	0x03, 0x1b
        /*007e*/ 	.short	0x00ff


	//----- nvinfo : EIATTR_MERCURY_ISA_VERSION
	.align		4
        /*0080*/ 	.byte	0x03, 0x5f
        /*0082*/ 	.short	0x0101


	//----- nvinfo : EIATTR_VRC_CTA_INIT_COUNT
	.align		4
        /*0084*/ 	.byte	0x02, 0x4a
	.zero		1
	.zero		1


	//----- nvinfo : EIATTR_EXIT_INSTR_OFFSETS
	.align		4
        /*0088*/ 	.byte	0x04, 0x1c
        /*008a*/ 	.short	(.L_2615 - .L_2614)


	//   ....[0]....
.L_2614:
        /*008c*/ 	.word	0x00000470


	//   ....[1]....
        /*0090*/ 	.word	0x000004f0


	//----- nvinfo : EIATTR_MAX_THREADS
	.align		4
.L_2615:
        /*0094*/ 	.byte	0x04, 0x05
        /*0096*/ 	.short	(.L_2617 - .L_2616)
.L_2616:
        /*0098*/ 	.word	0x00000080
        /*009c*/ 	.word	0x00000001
        /*00a0*/ 	.word	0x00000001


	//----- nvinfo : EIATTR_CRS_STACK_SIZE
	.align		4
.L_2617:
        /*00a4*/ 	.byte	0x04, 0x1e
        /*00a6*/ 	.short	(.L_2619 - .L_2618)
.L_2618:
        /*00a8*/ 	.word	0x00000000


	//----- nvinfo : EIATTR_CBANK_PARAM_SIZE
	.align		4
.L_2619:
        /*00ac*/ 	.byte	0x03, 0x19
        /*00ae*/ 	.short	0x001c


	//----- nvinfo : EIATTR_PARAM_CBANK
	.align		4
        /*00b0*/ 	.byte	0x04, 0x0a
        /*00b2*/ 	.short	(.L_2621 - .L_2620)
	.align		4
.L_2620:
        /*00b4*/ 	.word	index@(.nv.constant0._ZN2at6native27unrolled_elementwise_kernelIZZZNS0_17round_kernel_cudaERNS_18TensorIteratorBaseEENKUlvE_clEvENKUlvE2_clEvEUlN3c108BFloat16EE_St5arrayIPcLm2EELi4E23TrivialOffsetCalculatorILi1EjESD_NS0_6memory15LoadWithoutCastENSE_16StoreWithoutCastEEEviT_T0_T2_T3_T4_T5_)
        /*00b8*/ 	.short	0x0380
        /*00ba*/ 	.short	0x001c


	//----- nvinfo : EIATTR_SW_WAR
	.align		4
.L_2621:
        /*00bc*/ 	.byte	0x04, 0x36
        /*00be*/ 	.short	(.L_2623 - .L_2622)
.L_2622:
        /*00c0*/ 	.word	0x00000008
.L_2623:


//--------------------- .nv.info._ZN2at6native29vectorized_elementwise_kernelILi2EZZZNS0_17round_kernel_cudaERNS_18TensorIteratorBaseEENKUlvE_clEvENKUlvE2_clEvEUlN3c108BFloat16EE_St5arrayIPcLm2EEEEviT0_T1_ --------------------------
	.section	.nv.info._ZN2at6native29vectorized_elementwise_kernelILi2EZZZNS0_17round_kernel_cudaERNS_18TensorIteratorBaseEENKUlvE_clEvENKUlvE2_clEvEUlN3c108BFloat16EE_St5arrayIPcLm2EEEEviT0_T1_,"",@"SHT_CUDA_INFO"
	.sectionflags	@""
	.align	4


	//----- nvinfo : EIATTR_CUDA_API_VERSION
	.align		4
        /*0000*/ 	.byte	0x04, 0x37
        /*0002*/ 	.short	(.L_2625 - .L_2624)
.L_2624:
        /*0004*/ 	.word	0x00000082


	//----- nvinfo : EIATTR_KPARAM_INFO
	.align		4
.L_2625:
        /*0008*/ 	.byte	0x04, 0x17
        /*000a*/ 	.short	(.L_2627 - .L_2626)
.L_2626:
        /*000c*/ 	.word	0x00000000
        /*0010*/ 	.short	0x0002
        /*0012*/ 	.short	0x0008
        /*0014*/ 	.byte	0x00, 0xf0, 0x41, 0x00


	//----- nvinfo : EIATTR_KPARAM_INFO
	.align		4
.L_2627:
        /*0018*/ 	.byte	0x04, 0x17
        /*001a*/ 	.short	(.L_2629 - .L_2628)
.L_2628:
        /*001c*/ 	.word	0x00000000
        /*0020*/ 	.short	0x0001
        /*0022*/ 	.short	0x0004
        /*0024*/ 	.byte	0x00, 0xf0, 0x05, 0x00


	//----- nvinfo : EIATTR_KPARAM_INFO
	.align		4
.L_2629:
        /*0028*/ 	.byte	0x04, 0x17
        /*002a*/ 	.short	(.L_2631 - .L_2630)
.L_2630:
        /*002c*/ 	.word	0x00000000
        /*0030*/ 	.short	0x0000
        /*0032*/ 	.short	0x0000
        /*0034*/ 	.byte	0x00, 0xf0, 0x11, 0x00


	//----- nvinfo : EIATTR_SPARSE_MMA_MASK
	.align		4
.L_2631:
        /*0038*/ 	.byte	0x03, 0x50
        /*003a*/ 	.short	0x0000


	//----- nvinfo : EIATTR_MAXREG_COUNT
	.align		4
        /*003c*/ 	.byte	0x03, 0x1b
        /*003e*/ 	.short	0x00ff


	//----- nvinfo : EIATTR_MERCURY_ISA_VERSION
	.align		4
        /*0040*/ 	.byte	0x03, 0x5f
        /*0042*/ 	.short	0x0101


	//----- nvinfo : EIATTR_VRC_CTA_INIT_COUNT
	.align		4
        /*0044*/ 	.byte	0x02, 0x4a
	.zero		1
	.zero		1


	//----- nvinfo : EIATTR_EXIT_INSTR_OFFSETS
	.align		4
        /*0048*/ 	.byte	0x04, 0x1c
        /*004a*/ 	.short	(.L_2633 - .L_2632)


	//   ....[0]....
.L_2632:
        /*004c*/ 	.word	0x000009d0


	//   ....[1]....
        /*0050*/ 	.word	0x00000a20


	//   ....[2]....
        /*0054*/ 	.word	0x00000ca0


	//----- nvinfo : EIATTR_MAX_THREADS
	.align		4
.L_2633:
        /*0058*/ 	.byte	0x04, 0x05
        /*005a*/ 	.short	(.L_2635 - .L_2634)
.L_2634:
        /*005c*/ 	.word	0x00000080
        /*0060*/ 	.word	0x00000001
        /*0064*/ 	.word	0x00000001


	//----- nvinfo : EIATTR_CRS_STACK_SIZE
	.align		4
.L_2635:
        /*0068*/ 	.byte	0x04, 0x1e
        /*006a*/ 	.short	(.L_2637 - .L_2636)
.L_2636:
        /*006c*/ 	.word	0x00000000


	//----- nvinfo : EIATTR_CBANK_PARAM_SIZE
	.align		4
.L_2637:
        /*0070*/ 	.byte	0x03, 0x19
        /*0072*/ 	.short	0x0018


	//----- nvinfo : EIATTR_PARAM_CBANK
	.align		4
        /*0074*/ 	.byte	0x04, 0x0a
        /*0076*/ 	.short	(.L_2639 - .L_2638)
	.align		4
.L_2638:
        /*0078*/ 	.word	index@(.nv.constant0._ZN2at6native29vectorized_elementwise_kernelILi2EZZZNS0_17round_kernel_cudaERNS_18TensorIteratorBaseEENKUlvE_clEvENKUlvE2_clEvEUlN3c108BFloat16EE_St5arrayIPcLm2EEEEviT0_T1_)
        /*007c*/ 	.short	0x0380
        /*007e*/ 	.short	0x0018


	//----- nvinfo : EIATTR_SW_WAR
	.align		4
.L_2639:
        /*0080*/ 	.byte	0x04, 0x36
        /*0082*/ 	.short	(.L_2641 - .L_2640)
.L_2640:
        /*0084*/ 	.word	0x00000008
.L_2641:


//--------------------- .nv.info._ZN2at6native29vectorized_elementwise_kernelILi4EZZZNS0_17round_kernel_cudaERNS_18TensorIteratorBaseEENKUlvE_clEvENKUlvE2_clEvEUlN3c108BFloat16EE_St5arrayIPcLm2EEEEviT0_T1_ --------------------------
	.section	.nv.info._ZN2at6native29vectorized_elementwise_kernelILi4EZZZNS0_17round_kernel_cudaERNS_18TensorIteratorBaseEENKUlvE_clEvENKUlvE2_clEvEUlN3c108BFloat16EE_St5arrayIPcLm2EEEEviT0_T1_,"",@"SHT_CUDA_INFO"
	.sectionflags	@""
	.align	4


	//----- nvinfo : EIATTR_CUDA_API_VERSION
	.align		4
        /*0000*/ 	.byte	0x04, 0x37
        /*0002*/ 	.short	(.L_2643 - .L_2642)
.L_2642:
        /*0004*/ 	.word	0x00000082


	//----- nvinfo : EIATTR_KPARAM_INFO
	.align		4
.L_2643:
        /*0008*/ 	.byte	0x04, 0x17
        /*000a*/ 	.short	(.L_2645 - .L_2644)
.L_2644:
        /*000c*/ 	.word	0x00000000
        /*0010*/ 	.short	0x0002
        /*0012*/ 	.short	0x0008
        /*0014*/ 	.byte	0x00, 0xf0, 0x41, 0x00


	//----- nvinfo : EIATTR_KPARAM_INFO
	.align		4
.L_2645:
        /*0018*/ 	.byte	0x04, 0x17
        /*001a*/ 	.short	(.L_2647 - .L_2646)
.L_2646:
        /*001c*/ 	.word	0x00000000
        /*0020*/ 	.short	0x0001
        /*0022*/ 	.short	0x0004
        /*0024*/ 	.byte	0x00, 0xf0, 0x05, 0x00


	//----- nvinfo : EIATTR_KPARAM_INFO
	.align		4
.L_2647:
        /*0028*/ 	.byte	0x04, 0x17
        /*002a*/ 	.short	(.L_2649 - .L_2648)
.L_2648:
        /*002c*/ 	.word	0x00000000
        /*0030*/ 	.short	0x0000
        /*0032*/ 	.short	0x0000
        /*0034*/ 	.byte	0x00, 0xf0, 0x11, 0x00


	//----- nvinfo : EIATTR_SPARSE_MMA_MASK
	.align		4
.L_2649:
        /*0038*/ 	.byte	0x03, 0x50
        /*003a*/ 	.short	0x0000


	//----- nvinfo : EIATTR_MAXREG_COUNT
	.align		4
        /*003c*/ 	.byte	0x03, 0x1b
        /*003e*/ 	.short	0x00ff


	//----- nvinfo : EIATTR_MERCURY_ISA_VERSION
	.align		4
        /*0040*/ 	.byte	0x03, 0x5f
        /*0042*/ 	.short	0x0101


	//----- nvinfo : EIATTR_VRC_CTA_INIT_COUNT
	.align		4
        /*0044*/ 	.byte	0x02, 0x4a
	.zero		1
	.zero		1


	//----- nvinfo : EIATTR_EXIT_INSTR_OFFSETS
	.align		4
        /*0048*/ 	.byte	0x04, 0x1c
        /*004a*/ 	.short	(.L_2651 - .L_2650)


	//   ....[0]....
.L_2650:
        /*004c*/ 	.word	0x000009d0


	//   ....[1]....
        /*0050*/ 	.word	0x00000a20


	//   ....[2]....
        /*0054*/ 	.word	0x00000c60


	//----- nvinfo : EIATTR_MAX_THREADS
	.align		4
.L_2651:
        /*0058*/ 	.byte	0x04, 0x05
        /*005a*/ 	.short	(.L_2653 - .L_2652)
.L_2652:
        /*005c*/ 	.word	0x00000080
        /*0060*/ 	.word	0x00000001
        /*0064*/ 	.word	0x00000001


	//----- nvinfo : EIATTR_CRS_STACK_SIZE
	.align		4
.L_2653:
        /*0068*/ 	.byte	0x04, 0x1e
        /*006a*/ 	.short	(.L_2655 - .L_2654)
.L_2654:
        /*006c*/ 	.word	0x00000000


	//----- nvinfo : EIATTR_CBANK_PARAM_SIZE
	.align		4
.L_2655:
        /*0070*/ 	.byte	0x03, 0x19
        /*0072*/ 	.short	0x0018


	//----- nvinfo : EIATTR_PARAM_CBANK
	.align		4
        /*0074*/ 	.byte	0x04, 0x0a
        /*0076*/ 	.short	(.L_2657 - .L_2656)
	.align		4
.L_2656:
        /*0078*/ 	.word	index@(.nv.constant0._ZN2at6native29vectorized_elementwise_kernelILi4EZZZNS0_17round_kernel_cudaERNS_18TensorIteratorBaseEENKUlvE_clEvENKUlvE2_clEvEUlN3c108BFloat16EE_St5arrayIPcLm2EEEEviT0_T1_)
        /*007c*/ 	.short	0x0380
        /*007e*/ 	.short	0x0018


	//----- nvinfo : EIATTR_SW_WAR
	.align		4
.L_2657:
        /*0080*/ 	.byte	0x04, 0x36
        /*0082*/ 	.short	(.L_2659 - .L_2658)
.L_2658:
        /*0084*/ 	.word	0x00000008
.L_2659:


//--------------------- .nv.info._ZN2at6native29vectorized_elementwise_kernelILi8EZZZNS0_17round_kernel_cudaERNS_18TensorIteratorBaseEENKUlvE_clEvENKUlvE2_clEvEUlN3c108BFloat16EE_St5arrayIPcLm2EEEEviT0_T1_ --------------------------
	.section	.nv.info._ZN2at6native29vectorized_elementwise_kernelILi8EZZZNS0_17round_kernel_cudaERNS_18TensorIteratorBaseEENKUlvE_clEvENKUlvE2_clEvEUlN3c108BFloat16EE_St5arrayIPcLm2EEEEviT0_T1_,"",@"SHT_CUDA_INFO"
	.sectionflags	@""
	.align	4


	//----- nvinfo : EIATTR_CUDA_API_VERSION
	.align		4
        /*0000*/ 	.byte	0x04, 0x37
        /*0002*/ 	.short	(.L_2661 - .L_2660)
.L_2660:
        /*0004*/ 	.word	0x00000082


	//----- nvinfo : EIATTR_KPARAM_INFO
	.align		4
.L_2661:
        /*0008*/ 	.byte	0x04, 0x17
        /*000a*/ 	.short	(.L_2663 - .L_2662)
.L_2662:
        /*000c*/ 	.word	0x00000000
        /*0010*/ 	.short	0x0002
        /*0012*/ 	.short	0x0008
        /*0014*/ 	.byte	0x00, 0xf0, 0x41, 0x00


	//----- nvinfo : EIATTR_KPARAM_INFO
	.align		4
.L_2663:
        /*0018*/ 	.byte	0x04, 0x17
        /*001a*/ 	.short	(.L_2665 - .L_2664)
.L_2664:
        /*001c*/ 	.word	0x00000000
        /*0020*/ 	.short	0x0001
        /*0022*/ 	.short	0x0004
        /*0024*/ 	.byte	0x00, 0xf0, 0x05, 0x00


	//----- nvinfo : EIATTR_KPARAM_INFO
	.align		4
.L_2665:
        /*0028*/ 	.byte	0x04, 0x17
        /*002a*/ 	.short	(.L_2667 - .L_2666)
.L_2666:
        /*002c*/ 	.word	0x00000000
        /*0030*/ 	.short	0x0000
        /*0032*/ 	.short	0x0000
        /*0034*/ 	.byte	0x00, 0xf0, 0x11, 0x00


	//----- nvinfo : EIATTR_SPARSE_MMA_MASK
	.align		4
.L_2667:
        /*0038*/ 	.byte	0x03, 0x50
        /*003a*/ 	.short	0x0000


	//----- nvinfo : EIATTR_MAXREG_COUNT
	.align		4
        /*003c*/ 	.byte	0x03, 0x1b
        /*003e*/ 	.short	0x00ff


	//----- nvinfo : EIATTR_MERCURY_ISA_VERSION
	.align		4
        /*0040*/ 	.byte	0x03, 0x5f
        /*0042*/ 	.short	0x0101


	//----- nvinfo : EIATTR_VRC_CTA_INIT_COUNT
	.align		4
        /*0044*/ 	.byte	0x02, 0x4a
	.zero		1
	.zero		1


	//----- nvinfo : EIATTR_EXIT_INSTR_OFFSETS
	.align		4
        /*0048*/ 	.byte	0x04, 0x1c
        /*004a*/ 	.short	(.L_2669 - .L_2668)


	//   ....[0]....
.L_2668:
        /*004c*/ 	.word	0x000009d0


	//   ....[1]....
        /*0050*/ 	.word	0x00000a20


	//   ....[2]....
        /*0054*/ 	.word	0x00000c40


	//----- nvinfo : EIATTR_MAX_THREADS
	.align		4
.L_2669:
        /*0058*/ 	.byte	0x04, 0x05
        /*005a*/ 	.short	(.L_2671 - .L_2670)
.L_2670:
        /*005c*/ 	.word	0x00000080
        /*0060*/ 	.word	0x00000001
        /*0064*/ 	.word	0x00000001


	//----- nvinfo : EIATTR_CRS_STACK_SIZE
	.align		4
.L_2671:
        /*0068*/ 	.byte	0x04, 0x1e
        /*006a*/ 	.short	(.L_2673 - .L_2672)
.L_2672:
        /*006c*/ 	.word	0x00000000


	//----- nvinfo : EIATTR_CBANK_PARAM_SIZE
	.align		4
.L_2673:
        /*0070*/ 	.byte	0x03, 0x19
        /*0072*/ 	.short	0x0018


	//----- nvinfo : EIATTR_PARAM_CBANK
	.align		4
        /*0074*/ 	.byte	0x04, 0x0a
        /*0076*/ 	.short	(.L_2675 - .L_2674)
	.align		4
.L_2674:
        /*0078*/ 	.word	index@(.nv.constant0._ZN2at6native29vectorized_elementwise_kernelILi8EZZZNS0_17round_kernel_cudaERNS_18TensorIteratorBaseEENKUlvE_clEvENKUlvE2_clEvEUlN3c108BFloat16EE_St5arrayIPcLm2EEEEviT0_T1_)
        /*007c*/ 	.short	0x0380
        /*007e*/ 	.short	0x0018


	//----- nvinfo : EIATTR_SW_WAR
	.align		4
.L_2675:
        /*0080*/ 	.byte	0x04, 0x36
        /*0082*/ 	.short	(.L_2677 - .L_2676)
.L_2676:
        /*0084*/ 	.word	0x00000008
.L_2677:


//--------------------- .nv.info._ZN2at6native18elementwise_kernelILi128ELi4EZNS0_15gpu_kernel_implIZZZNS0_17round_kernel_cudaERNS_18TensorIteratorBaseEENKUlvE_clEvENKUlvE1_clEvEUlN3c104HalfEE_EEvS4_RKT_EUliE_EEviT1_ --------------------------
	.section	.nv.info._ZN2at6native18elementwise_kernelILi128ELi4EZNS0_15gpu_kernel_implIZZZNS0_17round_kernel_cudaERNS_18TensorIteratorBaseEENKUlvE_clEvENKUlvE1_clEvEUlN3c104HalfEE_EEvS4_RKT_EUliE_EEviT1_,"",@"SHT_CUDA_INFO"
	.sectionflags	@""
	.align	4


	//----- nvinfo : EIATTR_CUDA_API_VERSION
	.align		4
        /*0000*/ 	.byte	0x04, 0x37
        /*0002*/ 	.short	(.L_2679 - .L_2678)
.L_2678:
        /*0004*/ 	.word	0x00000082


	//----- nvinfo : EIATTR_KPARAM_INFO
	.align		4
.L_2679:
        /*0008*/ 	.byte	0x04, 0x17
        /*000a*/ 	.short	(.L_2681 - .L_2680)
.L_2680:
        /*000c*/ 	.word	0x00000000
        /*0010*/ 	.short	0x0001
        /*0012*/ 	.short	0x0008
        /*0014*/ 	.byte	0x00, 0xf0, 0x61, 0x08


	//----- nvinfo : EIATTR_KPARAM_INFO
	.align		4
.L_2681:
        /*0018*/ 	.byte	0x04, 0x17
        /*001a*/ 	.short	(.L_2683 - .L_2682)
.L_2682:
        /*001c*/ 	.word	0x00000000
        /*0020*/ 	.short	0x0000
        /*0022*/ 	.short	0x0000
        /*0024*/ 	.byte	0x00, 0xf0, 0x11, 0x00


	//----- nvinfo : EIATTR_SPARSE_MMA_MASK
	.align		4
.L_2683:
        /*0028*/ 	.byte	0x03, 0x50
        /*002a*/ 	.short	0x0000


	//----- nvinfo : EIATTR_MAXREG_COUNT
	.align		4
        /*002c*/ 	.byte	0x03, 0x1b
        /*002e*/ 	.short	0x0080


	//----- nvinfo : EIATTR_EXTERNS
	.align		4
        /*0030*/ 	.byte	0x04, 0x0f
        /*0032*/ 	.short	(.L_2685 - .L_2684)


	//   ....[0]....
	.align		4
.L_2684:
        /*0034*/ 	.word	index@(__assertfail)


	//----- nvinfo : EIATTR_MERCURY_ISA_VERSION
	.align		4
.L_2685:
        /*0038*/ 	.byte	0x03, 0x5f
        /*003a*/ 	.short	0x0101


	//----- nvinfo : EIATTR_VRC_CTA_INIT_COUNT
	.align		4
        /*003c*/ 	.byte	0x02, 0x4a
	.zero		1
	.zero		1


	//----- nvinfo : EIATTR_SYSCALL_OFFSETS
	.align		4
        /*0040*/ 	.byte	0x04, 0x46
        /*0042*/ 	.short	(.L_2687 - .L_2686)


	//   ....[0]....
.L_2686:
        /*0044*/ 	.word	0x000021f0


	//   ....[1]....
        /*0048*/ 	.word	0x00003100


	//   ....[2]....
        /*004c*/ 	.word	0x00005490


	//   ....[3]....
        /*0050*/ 	.word	0x000061d0


	//   ....[4]....
        /*0054*/ 	.word	0x00008670


	//   ....[5]....
        /*0058*/ 	.word	0x000093b0


	//   ....[6]....
        /*005c*/ 	.word	0x0000b860


	//   ....[7]....
        /*0060*/ 	.word	0x0000c570


	//----- nvinfo : EIATTR_EXIT_INSTR_OFFSETS
	.align		4
.L_2687:
        /*0064*/ 	.byte	0x04, 0x1c
        /*0066*/ 	.short	(.L_2689 - .L_2688)


	//   ....[0]....
.L_2688:
        /*0068*/ 	.word	0x00009690


	//   ....[1]....
        /*006c*/ 	.word	0x0000ba10


	//   ....[2]....
        /*0070*/ 	.word	0x0000ba50


	//   ....[3]....
        /*0074*/ 	.word	0x0000baf0


	//   ....[4]....
        /*0078*/ 	.word	0x0000bb30


	//   ....[5]....
        /*007c*/ 	.word	0x0000bb70


	//   ....[6]....
        /*0080*/ 	.word	0x0000bc00


	//   ....[7]....
        /*0084*/ 	.word	0x0000bc20


	//   ....[8]....
        /*0088*/ 	.word	0x0000bcc0


	//   ....[9]....
        /*008c*/ 	.word	0x0000bd10


	//   ....[10]....
        /*0090*/ 	.word	0x0000bd60


	//   ....[11]....
        /*0094*/ 	.word	0x0000be40


	//   ....[12]....
        /*0098*/ 	.word	0x0000bfb0


	//   ....[13]....
        /*009c*/ 	.word	0x0000c120


	//   ....[14]....
        /*00a0*/ 	.word	0x0000c280


	//   ....[15]....
        /*00a4*/ 	.word	0x0000c2c0


	//   ....[16]....
        /*00a8*/ 	.word	0x0000c300


	//   ....[17]....
        /*00ac*/ 	.word	0x0000c3b0


	//   ....[18]....
        /*00b0*/ 	.word	0x0000c410


	//   ....[19]....
        /*00b4*/ 	.word	0x0000c580


	//   ....[20]....
        /*00b8*/ 	.word	0x0000c690


	//   ....[21]....
        /*00bc*/ 	.word	0x0000c7d0


	//   ....[22]....
        /*00c0*/ 	.word	0x0000c810


	//----- nvinfo : EIATTR_MAX_THREADS
	.align		4
.L_2689:
        /*00c4*/ 	.byte	0x04, 0x05
        /*00c6*/ 	.short	(.L_2691 - .L_2690)
.L_2690:
        /*00c8*/ 	.word	0x00000080
        /*00cc*/ 	.word	0x00000001
        /*00d0*/ 	.word	0x00000001


	//----- nvinfo : EIATTR_CRS_STACK_SIZE
	.align		4
.L_2691:
        /*00d4*/ 	.byte	0x04, 0x1e
        /*00d6*/ 	.short	(.L_2693 - .L_2692)
.L_2692:
        /*00d8*/ 	.word	0x00000000


	//----- nvinfo : EIATTR_CBANK_PARAM_SIZE
	.align		4
.L_2693:
        /*00dc*/ 	.byte	0x03, 0x19
        /*00de*/ 	.short	0x0220


	//----- nvinfo : EIATTR_PARAM_CBANK
	.align		4
        /*00e0*/ 	.byte	0x04, 0x0a
        /*00e2*/ 	.short	(.L_2695 - .L_2694)
	.align		4
.L_2694:
        /*00e4*/ 	.word	index@(.nv.constant0._ZN2at6native18elementwise_kernelILi128ELi4EZNS0_15gpu_kernel_implIZZZNS0_17round_kernel_cudaERNS_18TensorIteratorBaseEENKUlvE_clEvENKUlvE1_clEvEUlN3c104HalfEE_EEvS4_RKT_EUliE_EEviT1_)
        /*00e8*/ 	.short	0x0380
        /*00ea*/ 	.short	0x0220


	//----- nvinfo : EIATTR_SW_WAR
	.align		4
.L_2695:
        /*00ec*/ 	.byte	0x04, 0x36
        /*00ee*/ 	.short	(.L_2697 - .L_2696)
.L_2696:
        /*00f0*/ 	.word	0x00000008
.L_2697:


//--------------------- .nv.info._ZN2at6native27unrolled_elementwise_kernelIZZZNS0_17round_kernel_cudaERNS_18TensorIteratorBaseEENKUlvE_clEvENKUlvE1_clEvEUlN3c104HalfEE_St5arrayIPcLm2EELi4E23TrivialOffsetCalculatorILi1EjESD_NS0_6memory12LoadWithCastILi1EEENSE_13StoreWithCastILi1EEEEEviT_T0_T2_T3_T4_T5_ --------------------------
	.section	.nv.info._ZN2at6native27unrolled_elementwise_kernelIZZZNS0_17round_kernel_cudaERNS_18TensorIteratorBaseEENKUlvE_clEvENKUlvE1_clEvEUlN3c104HalfEE_St5arrayIPcLm2EELi4E23TrivialOffsetCalculatorILi1EjESD_NS0_6memory12LoadWithCastILi1EEENSE_13StoreWithCastILi1EEEEEviT_T0_T2_T3_T4_T5_,"",@"SHT_CUDA_INFO"
	.sectionflags	@""
	.align	4


	//----- nvinfo : EIATTR_CUDA_API_VERSION
	.align		4
        /*0000*/ 	.byte	0x04, 0x37
        /*0002*/ 	.short	(.L_2699 - .L_2698)
.L_2698:
        /*0004*/ 	.word	0x00000082


	//----- nvinfo : EIATTR_KPARAM_INFO
	.align		4
.L_2699:
        /*0008*/ 	.byte	0x04, 0x17
        /*000a*/ 	.short	(.L_2701 - .L_2700)
.L_2700:
        /*000c*/ 	.word	0x00000000
        /*0010*/ 	.short	0x0006
        /*0012*/ 	.short	0x0024
        /*0014*/ 	.byte	0x00, 0xf0, 0x21, 0x00


	//----- nvinfo : EIATTR_KPARAM_INFO
	.align		4
.L_2701:
        /*0018*/ 	.byte	0x04, 0x17
        /*001a*/ 	.short	(.L_2703 - .L_2702)
.L_2702:
        /*001c*/ 	.word	0x00000000
        /*0020*/ 	.short	0x0005
        /*0022*/ 	.short	0x001c
        /*0024*/ 	.byte	0x00, 0xf0, 0x21, 0x00


	//----- nvinfo : EIATTR_KPARAM_INFO
	.align		4
.L_2703:
        /*0028*/ 	.byte	0x04, 0x17
        /*002a*/ 	.short	(.L_2705 - .L_2704)
.L_2704:
        /*002c*/ 	.word	0x00000000
        /*0030*/ 	.short	0x0004
        /*0032*/ 	.short	0x0019
        /*0034*/ 	.byte	0x00, 0xf0, 0x05, 0x00


	//----- nvinfo : EIATTR_KPARAM_INFO
	.align		4
.L_2705:
        /*0038*/ 	.byte	0x04, 0x17
        /*003a*/ 	.short	(.L_2707 - .L_2706)
.L_2706:
        /*003c*/ 	.word	0x00000000
        /*0040*/ 	.short	0x0003
        /*0042*/ 	.short	0x0018
        /*0044*/ 	.byte	0x00, 0xf0, 0x05, 0x00


	//----- nvinfo : EIATTR_KPARAM_INFO
	.align		4
.L_2707:
        /*0048*/ 	.byte	0x04, 0x17
        /*004a*/ 	.short	(.L_2709 - .L_2708)
.L_2708:
        /*004c*/ 	.word	0x00000000
        /*0050*/ 	.short	0x0002
        /*0052*/ 	.short	0x0008
        /*0054*/ 	.byte	0x00, 0xf0, 0x41, 0x00


	//----- nvinfo : EIATTR_KPARAM_INFO
	.align		4
.L_2709:
        /*0058*/ 	.byte	0x04, 0x17
        /*005a*/ 	.short	(.L_2711 - .L_2710)
.L_2710:
        /*005c*/ 	.word	0x00000000
        /*0060*/ 	.short	0x0001
        /*0062*/ 	.short	0x0004
        /*0064*/ 	.byte	0x00, 0xf0, 0x05, 0x00


	//----- nvinfo : EIATTR_KPARAM_INFO
	.align		4
.L_2711:
        /*0068*/ 	.byte	0x04, 0x17
        /*006a*/ 	.short	(.L_2713 - .L_2712)
.L_2712:
        /*006c*/ 	.word	0x00000000
        /*0070*/ 	.short	0x0000
        /*0072*/ 	.short	0x0000
        /*0074*/ 	.byte	0x00, 0xf0, 0x11, 0x00


	//----- nvinfo : EIATTR_SPARSE_MMA_MASK
	.align		4
.L_2713:
        /*0078*/ 	.byte	0x03, 0x50
        /*007a*/ 	.short	0x0000


	//----- nvinfo : EIATTR_MAXREG_COUNT
	.align		4
        /*007c*/ 	.byte	0x03, 0x1b
        /*007e*/ 	.short	0x00ff


	//----- nvinfo : EIATTR_EXTERNS
	.align		4
        /*0080*/ 	.byte	0x04, 0x0f
        /*0082*/ 	.short	(.L_2715 - .L_2714)


	//   ....[0]....
	.align		4
.L_2714:
        /*0084*/ 	.word	index@(__assertfail)


	//----- nvinfo : EIATTR_MERCURY_ISA_VERSION
	.align		4
.L_2715:
        /*0088*/ 	.byte	0x03, 0x5f
        /*008a*/ 	.short	0x0101


	//----- nvinfo : EIATTR_VRC_CTA_INIT_COUNT
	.align		4
        /*008c*/ 	.byte	0x02, 0x4a
	.zero		1
	.zero		1


	//----- nvinfo : EIATTR_SYSCALL_OFFSETS
	.align		4
        /*0090*/ 	.byte	0x04, 0x46
        /*0092*/ 	.short	(.L_2717 - .L_2716)


	//   ....[0]....
.L_2716:
        /*0094*/ 	.word	0x00000fc0


	//   ....[1]....
        /*0098*/ 	.word	0x00002160


	//   ....[2]....
        /*009c*/ 	.word	0x00003240


	//   ....[3]....
        /*00a0*/ 	.word	0x00004240


	//   ....[4]....
        /*00a4*/ 	.word	0x00005340


	//   ....[5]....
        /*00a8*/ 	.word	0x00006200


	//   ....[6]....
        /*00ac*/ 	.word	0x00007180


	//   ....[7]....
        /*00b0*/ 	.word	0x00008100


	//----- nvinfo : EIATTR_EXIT_INSTR_OFFSETS
	.align		4
.L_2717:
        /*00b4*/ 	.byte	0x04, 0x1c
        /*00b6*/ 	.short	(.L_2719 - .L_2718)


	//   ....[0]....
.L_2718:
        /*00b8*/ 	.word	0x00007450


	//   ....[1]....
        /*00bc*/ 	.word	0x000075a0


	//   ....[2]....
        /*00c0*/ 	.word	0x000075e0


	//   ....[3]....
        /*00c4*/ 	.word	0x00007680


	//   ....[4]....
        /*00c8*/ 	.word	0x000076c0


	//   ....[5]....
        /*00cc*/ 	.word	0x00007700


	//   ....[6]....
        /*00d0*/ 	.word	0x00007790


	//   ....[7]....
        /*00d4*/ 	.word	0x000077b0


	//   ....[8]....
        /*00d8*/ 	.word	0x00007850


	//   ....[9]....
        /*00dc*/ 	.word	0x000078a0


	//   ....[10]....
        /*00e0*/ 	.word	0x000078f0


	//   ....[11]....
        /*00e4*/ 	.word	0x000079d0


	//   ....[12]....
        /*00e8*/ 	.word	0x00007b40


	//   ....[13]....
        /*00ec*/ 	.word	0x00007cb0


	//   ....[14]....
        /*00f0*/ 	.word	0x00007e10


	//   ....[15]....
        /*00f4*/ 	.word	0x00007e50


	//   ....[16]....
        /*00f8*/ 	.word	0x00007e90


	//   ....[17]....
        /*00fc*/ 	.word	0x00007f40


	//   ....[18]....
        /*0100*/ 	.word	0x00007fa0


	//   ....[19]....
        /*0104*/ 	.word	0x00008110


	//   ....[20]....
        /*0108*/ 	.word	0x00008220


	//   ....[21]....
        /*010c*/ 	.word	0x00008360


	//   ....[22]....
        /*0110*/ 	.word	0x000083a0


	//----- nvinfo : EIATTR_MAX_THREADS
	.align		4
.L_2719:
        /*0114*/ 	.byte	0x04, 0x05
        /*0116*/ 	.short	(.L_2721 - .L_2720)
.L_2720:
        /*0118*/ 	.word	0x00000080
        /*011c*/ 	.word	0x00000001
        /*0120*/ 	.word	0x00000001


	//----- nvinfo : EIATTR_CRS_STACK_SIZE
	.align		4
.L_2721:
        /*0124*/ 	.byte	0x04, 0x1e
        /*0126*/ 	.short	(.L_2723 - .L_2722)
.L_2722:
        /*0128*/ 	.word	0x00000000


	//----- nvinfo : EIATTR_CBANK_PARAM_SIZE
	.align		4
.L_2723:
        /*012c*/ 	.byte	0x03, 0x19
        /*012e*/ 	.short	0x002c


	//----- nvinfo : EIATTR_PARAM_CBANK
	.align		4
        /*0130*/ 	.byte	0x04, 0x0a
        /*0132*/ 	.short	(.L_2725 - .L_2724)
	.align		4
.L_2724:
        /*0134*/ 	.word	index@(.nv.constant0._ZN2at6native27unrolled_elementwise_kernelIZZZNS0_17round_kernel_cudaERNS_18TensorIteratorBaseEENKUlvE_clEvENKUlvE1_clEvEUlN3c104HalfEE_St5arrayIPcLm2EELi4E23TrivialOffsetCalculatorILi1EjESD_NS0_6memory12LoadWithCastILi1EEENSE_13StoreWithCastILi1EEEEEviT_T0_T2_T3_T4_T5_)
        /*0138*/ 	.short	0x0380
        /*013a*/ 	.short	0x002c


	//----- nvinfo : EIATTR_SW_WAR
	.align		4
.L_2725:
        /*013c*/ 	.byte	0x04, 0x36
        /*013e*/ 	.short	(.L_2727 - .L_2726)
.L_2726:
        /*0140*/ 	.word	0x00000008
.L_2727:


//--------------------- .nv.info._ZN2at6native18elementwise_kernelILi128ELi4EZNS0_22gpu_kernel_impl_nocastIZZZNS0_17round_kernel_cudaERNS_18TensorIteratorBaseEENKUlvE_clEvENKUlvE1_clEvEUlN3c104HalfEE_EEvS4_RKT_EUliE_EEviT1_ --------------------------
	.section	.nv.info._ZN2at6native18elementwise_kernelILi128ELi4EZNS0_22gpu_kernel_impl_nocastIZZZNS0_17round_kernel_cudaERNS_18TensorIteratorBaseEENKUlvE_clEvENKUlvE1_clEvEUlN3c104HalfEE_EEvS4_RKT_EUliE_EEviT1_,"",@"SHT_CUDA_INFO"
	.sectionflags	@""
	.align	4


	//----- nvinfo : EIATTR_CUDA_API_VERSION
	.align		4
        /*0000*/ 	.byte	0x04, 0x37
        /*0002*/ 	.short	(.L_2729 - .L_2728)
.L_2728:
        /*0004*/ 	.word	0x00000082


	//----- nvinfo : EIATTR_KPARAM_INFO
	.align		4
.L_2729:
        /*0008*/ 	.byte	0x04, 0x17
        /*000a*/ 	.short	(.L_2731 - .L_2730)
.L_2730:
        /*000c*/ 	.word	0x00000000
        /*0010*/ 	.short	0x0001
        /*0012*/ 	.short	0x0008
        /*0014*/ 	.byte	0x00, 0xf0, 0x61, 0x08


	//----- nvinfo : EIATTR_KPARAM_INFO
	.align		4
.L_2731:
        /*0018*/ 	.byte	0x04, 0x17
        /*001a*/ 	.short	(.L_2733 - .L_2732)
.L_2732:
        /*001c*/ 	.word	0x00000000
        /*0020*/ 	.short	0x0000
        /*0022*/ 	.short	0x0000
        /*0024*/ 	.byte	0x00, 0xf0, 0x11, 0x00


	//----- nvinfo : EIATTR_SPARSE_MMA_MASK
	.align		4
.L_2733:
        /*0028*/ 	.byte	0x03, 0x50
        /*002a*/ 	.short	0x0000


	//----- nvinfo : EIATTR_MAXREG_COUNT
	.align		4
        /*002c*/ 	.byte	0x03, 0x1b
        /*002e*/ 	.short	0x0080


	//----- nvinfo : EIATTR_MERCURY_ISA_VERSION
	.align		4
        /*0030*/ 	.byte	0x03, 0x5f
        /*0032*/ 	.short	0x0101


	//----- nvinfo : EIATTR_VRC_CTA_INIT_COUNT
	.align		4
        /*0034*/ 	.byte	0x02, 0x4a
	.zero		1
	.zero		1


	//----- nvinfo : EIATTR_EXIT_INSTR_OFFSETS
	.align		4
        /*0038*/ 	.byte	0x04, 0x1c
        /*003a*/ 	.short	(.L_2735 - .L_2734)


	//   ....[0]....
.L_2734:
        /*003c*/ 	.word	0x00000300


	//   ....[1]....
        /*0040*/ 	.word	0x00000380


	//   ....[2]....
        /*0044*/ 	.word	0x00003ea0


	//   ....[3]....
        /*0048*/ 	.word	0x000051f0


	//----- nvinfo : EIATTR_MAX_THREADS
	.align		4
.L_2735:
        /*004c*/ 	.byte	0x04, 0x05
        /*004e*/ 	.short	(.L_2737 - .L_2736)
.L_2736:
        /*0050*/ 	.word	0x00000080
        /*0054*/ 	.word	0x00000001
        /*0058*/ 	.word	0x00000001


	//----- nvinfo : EIATTR_CRS_STACK_SIZE
	.align		4
.L_2737:
        /*005c*/ 	.byte	0x04, 0x1e
        /*005e*/ 	.short	(.L_2739 - .L_2738)
.L_2738:
        /*0060*/ 	.word	0x00000000


	//----- nvinfo : EIATTR_CBANK_PARAM_SIZE
	.align		4
.L_2739:
        /*0064*/ 	.byte	0x03, 0x19
        /*0066*/ 	.short	0x0220


	//----- nvinfo : EIATTR_PARAM_CBANK
	.align		4
        /*0068*/ 	.byte	0x04, 0x0a
        /*006a*/ 	.short	(.L_2741 - .L_2740)
	.align		4
.L_2740:
        /*006c*/ 	.word	index@(.nv.constant0._ZN2at6native18elementwise_kernelILi128ELi4EZNS0_22gpu_kernel_impl_nocastIZZZNS0_17round_kernel_cudaERNS_18TensorIteratorBaseEENKUlvE_clEvENKUlvE1_clEvEUlN3c104HalfEE_EEvS4_RKT_EUliE_EEviT1_)
        /*0070*/ 	.short	0x0380
        /*0072*/ 	.short	0x0220


	//----- nvinfo : EIATTR_SW_WAR
	.align		4
.L_2741:
        /*0074*/ 	.byte	0x04, 0x36
        /*0076*/ 	.short	(.L_2743 - .L_2742)
.L_2742:
        /*0078*/ 	.word	0x00000008
.L_2743:


//--------------------- .nv.info._ZN2at6native27unrolled_elementwise_kernelIZZZNS0_17round_kernel_cudaERNS_18TensorIteratorBaseEENKUlvE_clEvENKUlvE1_clEvEUlN3c104HalfEE_St5arrayIPcLm2EELi4E23TrivialOffsetCalculatorILi1EjESD_NS0_6memory15LoadWithoutCastENSE_16StoreWithoutCastEEEviT_T0_T2_T3_T4_T5_ --------------------------
	.section	.nv.info._ZN2at6native27unrolled_elementwise_kernelIZZZNS0_17round_kernel_cudaERNS_18TensorIteratorBaseEENKUlvE_clEvENKUlvE1_clEvEUlN3c104HalfEE_St5arrayIPcLm2EELi4E23TrivialOffsetCalculatorILi1EjESD_NS0_6memory15LoadWithoutCastENSE_16StoreWithoutCastEEEviT_T0_T2_T3_T4_T5_,"",@"SHT_CUDA_INFO"
	.sectionflags	@""
	.align	4


	//----- nvinfo : EIATTR_CUDA_API_VERSION
	.align		4
        /*0000*/ 	.byte	0x04, 0x37
        /*0002*/ 	.short	(.L_2745 - .L_2744)
.L_2744:
        /*0004*/ 	.word	0x00000082


	//----- nvinfo : EIATTR_KPARAM_INFO
	.align		4
.L_2745:
        /*0008*/ 	.byte	0x04, 0x17
        /*000a*/ 	.short	(.L_2747 - .L_2746)
.L_2746:
        /*000c*/ 	.word	0x00000000
        /*0010*/ 	.short	0x0006
        /*0012*/ 	.short	0x001b
        /*0014*/ 	.byte	0x00, 0xf0, 0x05, 0x00


	//----- nvinfo : EIATTR_KPARAM_INFO
	.align		4
.L_2747:
        /*0018*/ 	.byte	0x04, 0x17
        /*001a*/ 	.short	(.L_2749 - .L_2748)
.L_2748:
        /*001c*/ 	.word	0x00000000
        /*0020*/ 	.short	0x0005
        /*0022*/ 	.short	0x001a
        /*0024*/ 	.byte	0x00, 0xf0, 0x05, 0x00


	//----- nvinfo : EIATTR_KPARAM_INFO
	.align		4
.L_2749:
        /*0028*/ 	.byte	0x04, 0x17
        /*002a*/ 	.short	(.L_2751 - .L_2750)
.L_2750:
        /*002c*/ 	.word	0x00000000
        /*0030*/ 	.short	0x0004
        /*0032*/ 	.short	0x0019
        /*0034*/ 	.byte	0x00, 0xf0, 0x05, 0x00


	//----- nvinfo : EIATTR_KPARAM_INFO
	.align		4
.L_2751:
        /*0038*/ 	.byte	0x04, 0x17
        /*003a*/ 	.short	(.L_2753 - .L_2752)
.L_2752:
        /*003c*/ 	.word	0x00000000
        /*0040*/ 	.short	0x0003
        /*0042*/ 	.short	0x0018
        /*0044*/ 	.byte	0x00, 0xf0, 0x05, 0x00


	//----- nvinfo : EIATTR_KPARAM_INFO
	.align		4
.L_2753:
        /*0048*/ 	.byte	0x04, 0x17
        /*004a*/ 	.short	(.L_2755 - .L_2754)
.L_2754:
        /*004c*/ 	.word	0x00000000
        /*0050*/ 	.short	0x0002
        /*0052*/ 	.short	0x0008
        /*0054*/ 	.byte	0x00, 0xf0, 0x41, 0x00


	//----- nvinfo : EIATTR_KPARAM_INFO
	.align		4
.L_2755:
        /*0058*/ 	.byte	0x04, 0x17
        /*005a*/ 	.short	(.L_2757 - .L_2756)
.L_2756:
        /*005c*/ 	.word	0x00000000
        /*0060*/ 	.short	0x0001
        /*0062*/ 	.short	0x0004
        /*0064*/ 	.byte	0x00, 0xf0, 0x05, 0x00


	//----- nvinfo : EIATTR_KPARAM_INFO
	.align		4
.L_2757:
        /*0068*/ 	.byte	0x04, 0x17
        /*006a*/ 	.short	(.L_2759 - .L_2758)
.L_2758:
        /*006c*/ 	.word	0x00000000
        /*0070*/ 	.short	0x0000
        /*0072*/ 	.short	0x0000
        /*0074*/ 	.byte	0x00, 0xf0, 0x11, 0x00


	//----- nvinfo : EIATTR_SPARSE_MMA_MASK
	.align		4
.L_2759:
        /*0078*/ 	.byte	0x03, 0x50
        /*007a*/ 	.short	0x0000


	//----- nvinfo : EIATTR_MAXREG_COUNT
	.align		4
        /*007c*/ 	.byte	0x03, 0x1b
        /*007e*/ 	.short	0x00ff


	//----- nvinfo : EIATTR_MERCURY_ISA_VERSION
	.align		4
        /*0080*/ 	.byte	0x03, 0x5f
        /*0082*/ 	.short	0x0101


	//----- nvinfo : EIATTR_VRC_CTA_INIT_COUNT
	.align		4
        /*0084*/ 	.byte	0x02, 0x4a
	.zero		1
	.zero		1


	//----- nvinfo : EIATTR_EXIT_INSTR_OFFSETS
	.align		4
        /*0088*/ 	.byte	0x04, 0x1c
        /*008a*/ 	.short	(.L_2761 - .L_2760)


	//   ....[0]....
.L_2760:
        /*008c*/ 	.word	0x00000470


	//   ....[1]....
        /*0090*/ 	.word	0x000004f0


	//----- nvinfo : EIATTR_MAX_THREADS
	.align		4
.L_2761:
        /*0094*/ 	.byte	0x04, 0x05
        /*0096*/ 	.short	(.L_2763 - .L_2762)
.L_2762:
        /*0098*/ 	.word	0x00000080
        /*009c*/ 	.word	0x00000001
        /*00a0*/ 	.word	0x00000001


	//----- nvinfo : EIATTR_CRS_STACK_SIZE
	.align		4
.L_2763:
        /*00a4*/ 	.byte	0x04, 0x1e
        /*00a6*/ 	.short	(.L_2765 - .L_2764)
.L_2764:
        /*00a8*/ 	.word	0x00000000


	//----- nvinfo : EIATTR_CBANK_PARAM_SIZE
	.align		4
.L_2765:
        /*00ac*/ 	.byte	0x03, 0x19
        /*00ae*/ 	.short	0x001c


	//----- nvinfo : EIATTR_PARAM_CBANK
	.align		4
        /*00b0*/ 	.byte	0x04, 0x0a
        /*00b2*/ 	.short	(.L_2767 - .L_2766)
	.align		4
.L_2766:
        /*00b4*/ 	.word	index@(.nv.constant0._ZN2at6native27unrolled_elementwise_kernelIZZZNS0_17round_kernel_cudaERNS_18TensorIteratorBaseEENKUlvE_clEvENKUlvE1_clEvEUlN3c104HalfEE_St5arrayIPcLm2EELi4E23TrivialOffsetCalculatorILi1EjESD_NS0_6memory15LoadWithoutCastENSE_16StoreWithoutCastEEEviT_T0_T2_T3_T4_T5_)
        /*00b8*/ 	.short	0x0380
        /*00ba*/ 	.short	0x001c


	//----- nvinfo : EIATTR_SW_WAR
	.align		4
.L_2767:
        /*00bc*/ 	.byte	0x04, 0x36
        /*00be*/ 	.short	(.L_2769 - .L_2768)
.L_2768:
        /*00c0*/ 	.word	0x00000008
.L_2769:


//--------------------- .nv.info._ZN2at6native29vectorized_elementwise_kernelILi2EZZZNS0_17round_kernel_cudaERNS_18TensorIteratorBaseEENKUlvE_clEvENKUlvE1_clEvEUlN3c104HalfEE_St5arrayIPcLm2EEEEviT0_T1_ --------------------------
	.section	.nv.info._ZN2at6native29vectorized_elementwise_kernelILi2EZZZNS0_17round_kernel_cudaERNS_18TensorIteratorBaseEENKUlvE_clEvENKUlvE1_clEvEUlN3c104HalfEE_St5arrayIPcLm2EEEEviT0_T1_,"",@"SHT_CUDA_INFO"
	.sectionflags	@""
	.align	4


	//----- nvinfo : EIATTR_CUDA_API_VERSION
	.align		4
        /*0000*/ 	.byte	0x04, 0x37
        /*0002*/ 	.short	(.L_2771 - .L_2770)
.L_2770:
        /*0004*/ 	.word	0x00000082


	//----- nvinfo : EIATTR_KPARAM_INFO
	.align		4
.L_2771:
        /*0008*/ 	.byte	0x04, 0x17
        /*000a*/ 	.short	(.L_2773 - .L_2772)
.L_2772:
        /*000c*/ 	.word	0x00000000
        /*0010*/ 	.short	0x0002
        /*0012*/ 	.short	0x0008
        /*0014*/ 	.byte	0x00, 0xf0, 0x41, 0x00


	//----- nvinfo : EIATTR_KPARAM_INFO
	.align		4
.L_2773:
        /*0018*/ 	.byte	0x04, 0x17
        /*001a*/ 	.short	(.L_2775 - .L_2774)
.L_2774:
        /*001c*/ 	.word	0x00000000
        /*0020*/ 	.short	0x0001
        /*0022*/ 	.short	0x0004
        /*0024*/ 	.byte	0x00, 0xf0, 0x05, 0x00


	//----- nvinfo : EIATTR_KPARAM_INFO
	.align		4
.L_2775:
        /*0028*/ 	.byte	0x04, 0x17
        /*002a*/ 	.short	(.L_2777 - .L_2776)
.L_2776:
        /*002c*/ 	.word	0x00000000
        /*0030*/ 	.short	0x0000
        /*0032*/ 	.short	0x0000
        /*0034*/ 	.byte	0x00, 0xf0, 0x11, 0x00


	//----- nvinfo : EIATTR_SPARSE_MMA_MASK
	.align		4
.L_2777:
        /*0038*/ 	.byte	0x03, 0x50
        /*003a*/ 	.short	0x0000


	//----- nvinfo : EIATTR_MAXREG_COUNT
	.align		4
        /*003c*/ 	.byte	0x03, 0x1b
        /*003e*/ 	.short	0x00ff


	//----- nvinfo : EIATTR_MERCURY_ISA_VERSION
	.align		4
        /*0040*/ 	.byte	0x03, 0x5f
        /*0042*/ 	.short	0x0101


	//----- nvinfo : EIATTR_VRC_CTA_INIT_COUNT
	.align		4
        /*0044*/ 	.byte	0x02, 0x4a
	.zero		1
	.zero		1


	//----- nvinfo : EIATTR_EXIT_INSTR_OFFSETS
	.align		4
        /*0048*/ 	.byte	0x04, 0x1c
        /*004a*/ 	.short	(.L_2779 - .L_2778)


	//   ....[0]....
.L_2778:
        /*004c*/ 	.word	0x000009d0


	//   ....[1]....
        /*0050*/ 	.word	0x00000a20


	//   ....[2]....
        /*0054*/ 	.word	0x00000c60


	//----- nvinfo : EIATTR_MAX_THREADS
	.align		4
.L_2779:
        /*0058*/ 	.byte	0x04, 0x05
        /*005a*/ 	.short	(.L_2781 - .L_2780)
.L_2780:
        /*005c*/ 	.word	0x00000080
        /*0060*/ 	.word	0x00000001
        /*0064*/ 	.word	0x00000001


	//----- nvinfo : EIATTR_CRS_STACK_SIZE
	.align		4
.L_2781:
        /*0068*/ 	.byte	0x04, 0x1e
        /*006a*/ 	.short	(.L_2783 - .L_2782)
.L_2782:
        /*006c*/ 	.word	0x00000000


	//----- nvinfo : EIATTR_CBANK_PARAM_SIZE
	.align		4
.L_2783:
        /*0070*/ 	.byte	0x03, 0x19
        /*0072*/ 	.short	0x0018


	//----- nvinfo : EIATTR_PARAM_CBANK
	.align		4
        /*0074*/ 	.byte	0x04, 0x0a
        /*0076*/ 	.short	(.L_2785 - .L_2784)
	.align		4
.L_2784:
        /*0078*/ 	.word	index@(.nv.constant0._ZN2at6native29vectorized_elementwise_kernelILi2EZZZNS0_17round_kernel_cudaERNS_18TensorIteratorBaseEENKUlvE_clEvENKUlvE1_clEvEUlN3c104HalfEE_St5arrayIPcLm2EEEEviT0_T1_)
        /*007c*/ 	.short	0x0380
        /*007e*/ 	.short	0x0018


	//----- nvinfo : EIATTR_SW_WAR
	.align		4
.L_2785:
        /*0080*/ 	.byte	0x04, 0x36
        /*0082*/ 	.short	(.L_2787 - .L_2786)
.L_2786:
        /*0084*/ 	.word	0x00000008
.L_2787:


//--------------------- .nv.info._ZN2at6native29vectorized_elementwise_kernelILi4EZZZNS0_17round_kernel_cudaERNS_18TensorIteratorBaseEENKUlvE_clEvENKUlvE1_clEvEUlN3c104HalfEE_St5arrayIPcLm2EEEEviT0_T1_ --------------------------
	.section	.nv.info._ZN2at6native29vectorized_elementwise_kernelILi4EZZZNS0_17round_kernel_cudaERNS_18TensorIteratorBaseEENKUlvE_clEvENKUlvE1_clEvEUlN3c104HalfEE_St5arrayIPcLm2EEEEviT0_T1_,"",@"SHT_CUDA_INFO"
	.sectionflags	@""
	.align	4


	//----- nvinfo : EIATTR_CUDA_API_VERSION
	.align		4
        /*0000*/ 	.byte	0x04, 0x37
        /*0002*/ 	.short	(.L_2789 - .L_2788)
.L_2788:
        /*0004*/ 	.word	0x00000082


	//----- nvinfo : EIATTR_KPARAM_INFO
	.align		4
.L_2789:
        /*0008*/ 	.byte	0x04, 0x17
        /*000a*/ 	.short	(.L_2791 - .L_2790)
.L_2790:
        /*000c*/ 	.word	0x00000000
        /*0010*/ 	.short	0x0002
        /*0012*/ 	.short	0x0008
        /*0014*/ 	.byte	0x00, 0xf0, 0x41, 0x00


	//----- nvinfo : EIATTR_KPARAM_INFO
	.align		4
.L_2791:
        /*0018*/ 	.byte	0x04, 0x17
        /*001a*/ 	.short	(.L_2793 - .L_2792)
.L_2792:
        /*001c*/ 	.word	0x00000000
        /*0020*/ 	.short	0x0001
        /*0022*/ 	.short	0x0004
        /*0024*/ 	.byte	0x00, 0xf0, 0x05, 0x00


	//----- nvinfo : EIATTR_KPARAM_INFO
	.align		4
.L_2793:
        /*0028*/ 	.byte	0x04, 0x17
        /*002a*/ 	.short	(.L_2795 - .L_2794)
.L_2794:
        /*002c*/ 	.word	0x00000000
        /*0030*/ 	.short	0x0000
        /*0032*/ 	.short	0x0000
        /*0034*/ 	.byte	0x00, 0xf0, 0x11, 0x00


	//----- nvinfo : EIATTR_SPARSE_MMA_MASK
	.align		4
.L_2795:
        /*0038*/ 	.byte	0x03, 0x50
        /*003a*/ 	.short	0x0000


	//----- nvinfo : EIATTR_MAXREG_COUNT
	.align		4
        /*003c*/ 	.byte	0x03, 0x1b
        /*003e*/ 	.short	0x00ff


	//----- nvinfo : EIATTR_MERCURY_ISA_VERSION
	.align		4
        /*0040*/ 	.byte	0x03, 0x5f
        /*0042*/ 	.short	0x0101


	//----- nvinfo : EIATTR_VRC_CTA_INIT_COUNT
	.align		4
        /*0044*/ 	.byte	0x02, 0x4a
	.zero		1
	.zero		1


	//----- nvinfo : EIATTR_EXIT_INSTR_OFFSETS
	.align		4
        /*0048*/ 	.byte	0x04, 0x1c
        /*004a*/ 	.short	(.L_2797 - .L_2796)


	//   ....[0]....
.L_2796:
        /*004c*/ 	.word	0x000009d0


	//   ....[1]....
        /*0050*/ 	.word	0x00000a20


	//   ....[2]....
        /*0054*/ 	.word	0x00000c20


	//----- nvinfo : EIATTR_MAX_THREADS
	.align		4
.L_2797:
        /*0058*/ 	.byte	0x04, 0x05
        /*005a*/ 	.short	(.L_2799 - .L_2798)
.L_2798:
        /*005c*/ 	.word	0x00000080
        /*0060*/ 	.word	0x00000001
        /*0064*/ 	.word	0x00000001


	//----- nvinfo : EIATTR_CRS_STACK_SIZE
	.align		4
.L_2799:
        /*0068*/ 	.byte	0x04, 0x1e
        /*006a*/ 	.short	(.L_2801 - .L_2800)
.L_2800:
        /*006c*/ 	.word	0x00000000


	//----- nvinfo : EIATTR_CBANK_PARAM_SIZE
	.align		4
.L_2801:
        /*0070*/ 	.byte	0x03, 0x19
        /*0072*/ 	.short	0x0018


	//----- nvinfo : EIATTR_PARAM_CBANK
	.align		4
        /*0074*/ 	.byte	0x04, 0x0a
        /*0076*/ 	.short	(.L_2803 - .L_2802)
	.align		4
.L_2802:
        /*0078*/ 	.word	index@(.nv.constant0._ZN2at6native29vectorized_elementwise_kernelILi4EZZZNS0_17round_kernel_cudaERNS_18TensorIteratorBaseEENKUlvE_clEvENKUlvE1_clEvEUlN3c104HalfEE_St5arrayIPcLm2EEEEviT0_T1_)
        /*007c*/ 	.short	0x0380
        /*007e*/ 	.short	0x0018


	//----- nvinfo : EIATTR_SW_WAR
	.align		4
.L_2803:
        /*0080*/ 	.byte	0x04, 0x36
        /*0082*/ 	.short	(.L_2805 - .L_2804)
.L_2804:
        /*0084*/ 	.word	0x00000008
.L_2805:


//--------------------- .nv.info._ZN2at6native29vectorized_elementwise_kernelILi8EZZZNS0_17round_kernel_cudaERNS_18TensorIteratorBaseEENKUlvE_clEvENKUlvE1_clEvEUlN3c104HalfEE_St5arrayIPcLm2EEEEviT0_T1_ --------------------------
	.section	.nv.info._ZN2at6native29vectorized_elementwise_kernelILi8EZZZNS0_17round_kernel_cudaERNS_18TensorIteratorBaseEENKUlvE_clEvENKUlvE1_clEvEUlN3c104HalfEE_St5arrayIPcLm2EEEEviT0_T1_,"",@"SHT_CUDA_INFO"
	.sectionflags	@""
	.align	4


	//----- nvinfo : EIATTR_CUDA_API_VERSION
	.align		4
        /*0000*/ 	.byte	0x04, 0x37
        /*0002*/ 	.short	(.L_2807 - .L_2806)
.L_2806:
        /*0004*/ 	.word	0x00000082


	//----- nvinfo : EIATTR_KPARAM_INFO
	.align		4
.L_2807:
        /*0008*/ 	.byte	0x04, 0x17
        /*000a*/ 	.short	(.L_2809 - .L_2808)
.L_2808:
        /*000c*/ 	.word	0x00000000
        /*0010*/ 	.short	0x0002
        /*0012*/ 	.short	0x0008
        /*0014*/ 	.byte	0x00, 0xf0, 0x41, 0x00


	//----- nvinfo : EIATTR_KPARAM_INFO
	.align		4
.L_2809:
        /*0018*/ 	.byte	0x04, 0x17
        /*001a*/ 	.short	(.L_2811 - .L_2810)
.L_2810:
        /*001c*/ 	.word	0x00000000
        /*0020*/ 	.short	0x0001
        /*0022*/ 	.short	0x0004
        /*0024*/ 	.byte	0x00, 0xf0, 0x05, 0x00


	//----- nvinfo : EIATTR_KPARAM_INFO
	.align		4
.L_2811:
        /*0028*/ 	.byte	0x04, 0x17
        /*002a*/ 	.short	(.L_2813 - .L_2812)
.L_2812:
        /*002c*/ 	.word	0x00000000
        /*0030*/ 	.short	0x0000
        /*0032*/ 	.short	0x0000
        /*0034*/ 	.byte	0x00, 0xf0, 0x11, 0x00


	//----- nvinfo : EIATTR_SPARSE_MMA_MASK
	.align		4
.L_2813:
        /*0038*/ 	.byte	0x03, 0x50
        /*003a*/ 	.short	0x0000


	//----- nvinfo : EIATTR_MAXREG_COUNT
	.align		4
        /*003c*/ 	.byte	0x03, 0x1b
        /*003e*/ 	.short	0x00ff


	//----- nvinfo : EIATTR_MERCURY_ISA_VERSION
	.align		4
        /*0040*/ 	.byte	0x03, 0x5f
        /*0042*/ 	.short	0x0101


	//----- nvinfo : EIATTR_VRC_CTA_INIT_COUNT
	.align		4
        /*0044*/ 	.byte	0x02, 0x4a
	.zero		1
	.zero		1


	//----- nvinfo : EIATTR_EXIT_INSTR_OFFSETS
	.align		4
        /*0048*/ 	.byte	0x04, 0x1c
        /*004a*/ 	.short	(.L_2815 - .L_2814)


	//   ....[0]....
.L_2814:
        /*004c*/ 	.word	0x000009d0


	//   ....[1]....
        /*0050*/ 	.word	0x00000a20


	//   ....[2]....
        /*0054*/ 	.word	0x00000c00


	//----- nvinfo : EIATTR_MAX_THREADS
	.align		4
.L_2815:
        /*0058*/ 	.byte	0x04, 0x05
        /*005a*/ 	.short	(.L_2817 - .L_2816)
.L_2816:
        /*005c*/ 	.word	0x00000080
        /*0060*/ 	.word	0x00000001
        /*0064*/ 	.word	0x00000001


	//----- nvinfo : EIATTR_CRS_STACK_SIZE
	.align		4
.L_2817:
        /*0068*/ 	.byte	0x04, 0x1e
        /*006a*/ 	.short	(.L_2819 - .L_2818)
.L_2818:
        /*006c*/ 	.word	0x00000000


	//----- nvinfo : EIATTR_CBANK_PARAM_SIZE
	.align		4
.L_2819:
        /*0070*/ 	.byte	0x03, 0x19
        /*0072*/ 	.short	0x0018


	//----- nvinfo : EIATTR_PARAM_CBANK
	.align		4
        /*0074*/ 	.byte	0x04, 0x0a
        /*0076*/ 	.short	(.L_2821 - .L_2820)
	.align		4
.L_2820:
        /*0078*/ 	.word	index@(.nv.constant0._ZN2at6native29vectorized_elementwise_kernelILi8EZZZNS0_17round_kernel_cudaERNS_18TensorIteratorBaseEENKUlvE_clEvENKUlvE1_clEvEUlN3c104HalfEE_St5arrayIPcLm2EEEEviT0_T1_)
        /*007c*/ 	.short	0x0380
        /*007e*/ 	.short	0x0018


	//----- nvinfo : EIATTR_SW_WAR
	.align		4
.L_2821:
        /*0080*/ 	.byte	0x04, 0x36
        /*0082*/ 	.short	(.L_2823 - .L_2822)
.L_2822:
        /*0084*/ 	.word	0x00000008
.L_2823:


//--------------------- .nv.info._ZN2at6native18elementwise_kernelILi128ELi4EZNS0_15gpu_kernel_implIZZZNS0_17round_kernel_cudaERNS_18TensorIteratorBaseEENKUlvE_clEvENKUlvE0_clEvEUlfE_EEvS4_RKT_EUliE_EEviT1_ --------------------------
	.section	.nv.info._ZN2at6native18elementwise_kernelILi128ELi4EZNS0_15gpu_kernel_implIZZZNS0_17round_kernel_cudaERNS_18TensorIteratorBaseEENKUlvE_clEvENKUlvE0_clEvEUlfE_EEvS4_RKT_EUliE_EEviT1_,"",@"SHT_CUDA_INFO"
	.sectionflags	@""
	.align	4


	//----- nvinfo : EIATTR_CUDA_API_VERSION
	.align		4
        /*0000*/ 	.byte	0x04, 0x37
        /*0002*/ 	.short	(.L_2825 - .L_2824)
.L_2824:
        /*0004*/ 	.word	0x00000082


	//----- nvinfo : EIATTR_KPARAM_INFO
	.align		4
.L_2825:
        /*0008*/ 	.byte	0x04, 0x17
        /*000a*/ 	.short	(.L_2827 - .L_2826)
.L_2826:
        /*000c*/ 	.word	0x00000000
        /*0010*/ 	.short	0x0001
        /*0012*/ 	.short	0x0008
        /*0014*/ 	.byte	0x00, 0xf0, 0x61, 0x08


	//----- nvinfo : EIATTR_KPARAM_INFO
	.align		4
.L_2827:
        /*0018*/ 	.byte	0x04, 0x17
        /*001a*/ 	.short	(.L_2829 - .L_2828)
.L_2828:
        /*001c*/ 	.word	0x00000000
        /*0020*/ 	.short	0x0000
        /*0022*/ 	.short	0x0000
        /*0024*/ 	.byte	0x00, 0xf0, 0x11, 0x00


	//----- nvinfo : EIATTR_SPARSE_MMA_MASK
	.align		4
.L_2829:
        /*0028*/ 	.byte	0x03, 0x50
        /*002a*/ 	.short	0x0000


	//----- nvinfo : EIATTR_MAXREG_COUNT
	.align		4
        /*002c*/ 	.byte	0x03, 0x1b
        /*002e*/ 	.short	0x0080


	//----- nvinfo : EIATTR_EXTERNS
	.align		4
        /*0030*/ 	.byte	0x04, 0x0f
        /*0032*/ 	.short	(.L_2831 - .L_2830)


	//   ....[0]....
	.align		4
.L_2830:
        /*0034*/ 	.word	index@(__assertfail)


	//----- nvinfo : EIATTR_MERCURY_ISA_VERSION
	.align		4
.L_2831:
        /*0038*/ 	.byte	0x03, 0x5f
        /*003a*/ 	.short	0x0101


	//----- nvinfo : EIATTR_VRC_CTA_INIT_COUNT
	.align		4
        /*003c*/ 	.byte	0x02, 0x4a
	.zero		1
	.zero		1


	//----- nvinfo : EIATTR_SYSCALL_OFFSETS
	.align		4
        /*0040*/ 	.byte	0x04, 0x46
        /*0042*/ 	.short	(.L_2833 - .L_2832)


	//   ....[0]....
.L_2832:
        /*0044*/ 	.word	0x000020d0


	//   ....[1]....
        /*0048*/ 	.word	0x00002e80


	//   ....[2]....
        /*004c*/ 	.word	0x00005090


	//   ....[3]....
        /*0050*/ 	.word	0x00005ca0


	//   ....[4]....
        /*0054*/ 	.word	0x00007fc0


	//   ....[5]....
        /*0058*/ 	.word	0x00008bd0


	//   ....[6]....
        /*005c*/ 	.word	0x0000af00


	//   ....[7]....
        /*0060*/ 	.word	0x0000bae0


	//----- nvinfo : EIATTR_EXIT_INSTR_OFFSETS
	.align		4
.L_2833:
        /*0064*/ 	.byte	0x04, 0x1c
        /*0066*/ 	.short	(.L_2835 - .L_2834)


	//   ....[0]....
.L_2834:
        /*0068*/ 	.word	0x00008e80


	//   ....[1]....
        /*006c*/ 	.word	0x0000b070


	//   ....[2]....
        /*0070*/ 	.word	0x0000b0a0


	//   ....[3]....
        /*0074*/ 	.word	0x0000b130


	//   ....[4]....
        /*0078*/ 	.word	0x0000b160


	//   ....[5]....
        /*007c*/ 	.word	0x0000b190


	//   ....[6]....
        /*0080*/ 	.word	0x0000b210


	//   ....[7]....
        /*0084*/ 	.word	0x0000b240


	//   ....[8]....
        /*0088*/ 	.word	0x0000b2d0


	//   ....[9]....
        /*008c*/ 	.word	0x0000b310


	//   ....[10]....
        /*0090*/ 	.word	0x0000b350


	//   ....[11]....
        /*0094*/ 	.word	0x0000b420


	//   ....[12]....
        /*0098*/ 	.word	0x0000b580


	//   ....[13]....
        /*009c*/ 	.word	0x0000b6e0


	//   ....[14]....
        /*00a0*/ 	.word	0x0000b830


	//   ....[15]....
        /*00a4*/ 	.word	0x0000b860


	//   ....[16]....
        /*00a8*/ 	.word	0x0000b890


	//   ....[17]....
        /*00ac*/ 	.word	0x0000b930


	//   ....[18]....
        /*00b0*/ 	.word	0x0000b980


	//   ....[19]....
        /*00b4*/ 	.word	0x0000baf0


	//   ....[20]....
        /*00b8*/ 	.word	0x0000bbf0


	//   ....[21]....
        /*00bc*/ 	.word	0x0000bd20


	//   ....[22]....
        /*00c0*/ 	.word	0x0000bd50


	//----- nvinfo : EIATTR_MAX_THREADS
	.align		4
.L_2835:
        /*00c4*/ 	.byte	0x04, 0x05
        /*00c6*/ 	.short	(.L_2837 - .L_2836)
.L_2836:
        /*00c8*/ 	.word	0x00000080
        /*00cc*/ 	.word	0x00000001
        /*00d0*/ 	.word	0x00000001


	//----- nvinfo : EIATTR_CRS_STACK_SIZE
	.align		4
.L_2837:
        /*00d4*/ 	.byte	0x04, 0x1e
        /*00d6*/ 	.short	(.L_2839 - .L_2838)
.L_2838:
        /*00d8*/ 	.word	0x00000000


	//----- nvinfo : EIATTR_CBANK_PARAM_SIZE
	.align		4
.L_2839:
        /*00dc*/ 	.byte	0x03, 0x19
        /*00de*/ 	.short	0x0220


	//----- nvinfo : EIATTR_PARAM_CBANK
	.align		4
        /*00e0*/ 	.byte	0x04, 0x0a
        /*00e2*/ 	.short	(.L_2841 - .L_2840)
	.align		4
.L_2840:
        /*00e4*/ 	.word	index@(.nv.constant0._ZN2at6native18elementwise_kernelILi128ELi4EZNS0_15gpu_kernel_implIZZZNS0_17round_kernel_cudaERNS_18TensorIteratorBaseEENKUlvE_clEvENKUlvE0_clEvEUlfE_EEvS4_RKT_EUliE_EEviT1_)
        /*00e8*/ 	.short	0x0380
        /*00ea*/ 	.short	0x0220


	//----- nvinfo : EIATTR_SW_WAR
	.align		4
.L_2841:
        /*00ec*/ 	.byte	0x04, 0x36
        /*00ee*/ 	.short	(.L_2843 - .L_2842)
.L_2842:
        /*00f0*/ 	.word	0x00000008
.L_2843:


//--------------------- .nv.info._ZN2at6native27unrolled_elementwise_kernelIZZZNS0_17round_kernel_cudaERNS_18TensorIteratorBaseEENKUlvE_clEvENKUlvE0_clEvEUlfE_St5arrayIPcLm2EELi4E23TrivialOffsetCalculatorILi1EjESB_NS0_6memory12LoadWithCastILi1EEENSC_13StoreWithCastILi1EEEEEviT_T0_T2_T3_T4_T5_ --------------------------
	.section	.nv.info._ZN2at6native27unrolled_elementwise_kernelIZZZNS0_17round_kernel_cudaERNS_18TensorIteratorBaseEENKUlvE_clEvENKUlvE0_clEvEUlfE_St5arrayIPcLm2EELi4E23TrivialOffsetCalculatorILi1EjESB_NS0_6memory12LoadWithCastILi1EEENSC_13StoreWithCastILi1EEEEEviT_T0_T2_T3_T4_T5_,"",@"SHT_CUDA_INFO"
	.sectionflags	@""
	.align	4


	//----- nvinfo : EIATTR_CUDA_API_VERSION
	.align		4
        /*0000*/ 	.byte	0x04, 0x37
        /*0002*/ 	.short	(.L_2845 - .L_2844)
.L_2844:
        /*0004*/ 	.word	0x00000082


	//----- nvinfo : EIATTR_KPARAM_INFO
	.align		4
.L_2845:
        /*0008*/ 	.byte	0x04, 0x17
        /*000a*/ 	.short	(.L_2847 - .L_2846)
.L_2846:
        /*000c*/ 	.word	0x00000000
        /*0010*/ 	.short	0x0006
        /*0012*/ 	.short	0x0024
        /*0014*/ 	.byte	0x00, 0xf0, 0x21, 0x00


	//----- nvinfo : EIATTR_KPARAM_INFO
	.align		4
.L_2847:
        /*0018*/ 	.byte	0x04, 0x17
        /*001a*/ 	.short	(.L_2849 - .L_2848)
.L_2848:
        /*001c*/ 	.word	0x00000000
        /*0020*/ 	.short	0x0005
        /*0022*/ 	.short	0x001c
        /*0024*/ 	.byte	0x00, 0xf0, 0x21, 0x00


	//----- nvinfo : EIATTR_KPARAM_INFO
	.align		4
.L_2849:
        /*0028*/ 	.byte	0x04, 0x17
        /*002a*/ 	.short	(.L_2851 - .L_2850)
.L_2850:
        /*002c*/ 	.word	0x00000000
        /*0030*/ 	.short	0x0004
        /*0032*/ 	.short	0x0019
        /*0034*/ 	.byte	0x00, 0xf0, 0x05, 0x00


	//----- nvinfo : EIATTR_KPARAM_INFO
	.align		4
.L_2851:
        /*0038*/ 	.byte	0x04, 0x17
        /*003a*/ 	.short	(.L_2853 - .L_2852)
.L_2852:
        /*003c*/ 	.word	0x00000000
        /*0040*/ 	.short	0x0003
        /*0042*/ 	.short	0x0018
        /*0044*/ 	.byte	0x00, 0xf0, 0x05, 0x00


	//----- nvinfo : EIATTR_KPARAM_INFO
	.align		4
.L_2853:
        /*0048*/ 	.byte	0x04, 0x17
        /*004a*/ 	.short	(.L_2855 - .L_2854)
.L_2854:
        /*004c*/ 	.word	0x00000000
        /*0050*/ 	.short	0x0002
        /*0052*/ 	.short	0x0008
        /*0054*/ 	.byte	0x00, 0xf0, 0x41, 0x00


	//----- nvinfo : EIATTR_KPARAM_INFO
	.align		4
.L_2855:
        /*0058*/ 	.byte	0x04, 0x17
        /*005a*/ 	.short	(.L_2857 - .L_2856)
.L_2856:
        /*005c*/ 	.word	0x00000000
        /*0060*/ 	.short	0x0001
        /*0062*/ 	.short	0x0004
        /*0064*/ 	.byte	0x00, 0xf0, 0x05, 0x00


	//----- nvinfo : EIATTR_KPARAM_INFO
	.align		4
.L_2857:
        /*0068*/ 	.byte	0x04, 0x17
        /*006a*/ 	.short	(.L_2859 - .L_2858)
.L_2858:
        /*006c*/ 	.word	0x00000000
        /*0070*/ 	.short	0x0000
        /*0072*/ 	.short	0x0000
        /*0074*/ 	.byte	0x00, 0xf0, 0x11, 0x00


	//----- nvinfo : EIATTR_SPARSE_MMA_MASK
	.align		4
.L_2859:
        /*0078*/ 	.byte	0x03, 0x50
        /*007a*/ 	.short	0x0000


	//----- nvinfo : EIATTR_MAXREG_COUNT
	.align		4
        /*007c*/ 	.byte	0x03, 0x1b
        /*007e*/ 	.short	0x00ff


	//----- nvinfo : EIATTR_EXTERNS
	.align		4
        /*0080*/ 	.byte	0x04, 0x0f
        /*0082*/ 	.short	(.L_2861 - .L_2860)


	//   ....[0]....
	.align		4
.L_2860:
        /*0084*/ 	.word	index@(__assertfail)


	//----- nvinfo : EIATTR_MERCURY_ISA_VERSION
	.align		4
.L_2861:
        /*0088*/ 	.byte	0x03, 0x5f
        /*008a*/ 	.short	0x0101


	//----- nvinfo : EIATTR_VRC_CTA_INIT_COUNT
	.align		4
        /*008c*/ 	.byte	0x02, 0x4a
	.zero		1
	.zero		1


	//----- nvinfo : EIATTR_SYSCALL_OFFSETS
	.align		4
        /*0090*/ 	.byte	0x04, 0x46
        /*0092*/ 	.short	(.L_2863 - .L_2862)


	//   ....[0]....
.L_2862:
        /*0094*/ 	.word	0x00000de0


	//   ....[1]....
        /*0098*/ 	.word	0x00001ce0


	//   ....[2]....
        /*009c*/ 	.word	0x00002b60


	//   ....[3]....
        /*00a0*/ 	.word	0x000039c0


	//   ....[4]....
        /*00a4*/ 	.word	0x000047b0


	//   ....[5]....
        /*00a8*/ 	.word	0x000054f0


	//   ....[6]....
        /*00ac*/ 	.word	0x00006360


	//   ....[7]....
        /*00b0*/ 	.word	0x000071d0


	//----- nvinfo : EIATTR_EXIT_INSTR_OFFSETS
	.align		4
.L_2863:
        /*00b4*/ 	.byte	0x04, 0x1c
        /*00b6*/ 	.short	(.L_2865 - .L_2864)


	//   ....[0]....
.L_2864:
        /*00b8*/ 	.word	0x00006600


	//   ....[1]....
        /*00bc*/ 	.word	0x00006750


	//   ....[2]....
        /*00c0*/ 	.word	0x00006790


	//   ....[3]....
        /*00c4*/ 	.word	0x00006820


	//   ....[4]....
        /*00c8*/ 	.word	0x00006850


	//   ....[5]....
        /*00cc*/ 	.word	0x00006880


	//   ....[6]....
        /*00d0*/ 	.word	0x00006900


	//   ....[7]....
        /*00d4*/ 	.word	0x00006930


	//   ....[8]....
        /*00d8*/ 	.word	0x000069c0


	//   ....[9]....
        /*00dc*/ 	.word	0x00006a00


	//   ....[10]....
        /*00e0*/ 	.word	0x00006a40


	//   ....[11]....
        /*00e4*/ 	.word	0x00006b10


	//   ....[12]....
        /*00e8*/ 	.word	0x00006c70


	//   ....[13]....
        /*00ec*/ 	.word	0x00006dd0


	//   ....[14]....
        /*00f0*/ 	.word	0x00006f20


	//   ....[15]....
        /*00f4*/ 	.word	0x00006f50


	//   ....[16]....
        /*00f8*/ 	.word	0x00006f80


	//   ....[17]....
        /*00fc*/ 	.word	0x00007020


	//   ....[18]....
        /*0100*/ 	.word	0x00007070


	//   ....[19]....
        /*0104*/ 	.word	0x000071e0


	//   ....[20]....
        /*0108*/ 	.word	0x000072e0


	//   ....[21]....
        /*010c*/ 	.word	0x00007410


	//   ....[22]....
        /*0110*/ 	.word	0x00007440


	//----- nvinfo : EIATTR_MAX_THREADS
	.align		4
.L_2865:
        /*0114*/ 	.byte	0x04, 0x05
        /*0116*/ 	.short	(.L_2867 - .L_2866)
.L_2866:
        /*0118*/ 	.word	0x00000080
        /*011c*/ 	.word	0x00000001
        /*0120*/ 	.word	0x00000001


	//----- nvinfo : EIATTR_CRS_STACK_SIZE
	.align		4
.L_2867:
        /*0124*/ 	.byte	0x04, 0x1e
        /*0126*/ 	.short	(.L_2869 - .L_2868)
.L_2868:
        /*0128*/ 	.word	0x00000000


	//----- nvinfo : EIATTR_CBANK_PARAM_SIZE
	.align		4
.L_2869:
        /*012c*/ 	.byte	0x03, 0x19
        /*012e*/ 	.short	0x002c


	//----- nvinfo : EIATTR_PARAM_CBANK
	.align		4
        /*0130*/ 	.byte	0x04, 0x0a
        /*0132*/ 	.short	(.L_2871 - .L_2870)
	.align		4
.L_2870:
        /*0134*/ 	.word	index@(.nv.constant0._ZN2at6native27unrolled_elementwise_kernelIZZZNS0_17round_kernel_cudaERNS_18TensorIteratorBaseEENKUlvE_clEvENKUlvE0_clEvEUlfE_St5arrayIPcLm2EELi4E23TrivialOffsetCalculatorILi1EjESB_NS0_6memory12LoadWithCastILi1EEENSC_13StoreWithCastILi1EEEEEviT_T0_T2_T3_T4_T5_)
        /*0138*/ 	.short	0x0380
        /*013a*/ 	.short	0x002c


	//----- nvinfo : EIATTR_SW_WAR
	.align		4
.L_2871:
        /*013c*/ 	.byte	0x04, 0x36
        /*013e*/ 	.short	(.L_2873 - .L_2872)
.L_2872:
        /*0140*/ 	.word	0x00000008
.L_2873:


//--------------------- .nv.info._ZN2at6native18elementwise_kernelILi128ELi2EZNS0_22gpu_kernel_impl_nocastIZZZNS0_17round_kernel_cudaERNS_18TensorIteratorBaseEENKUlvE_clEvENKUlvE0_clEvEUlfE_EEvS4_RKT_EUliE_EEviT1_ --------------------------
	.section	.nv.info._ZN2at6native18elementwise_kernelILi128ELi2EZNS0_22gpu_kernel_impl_nocastIZZZNS0_17round_kernel_cudaERNS_18TensorIteratorBaseEENKUlvE_clEvENKUlvE0_clEvEUlfE_EEvS4_RKT_EUliE_EEviT1_,"",@"SHT_CUDA_INFO"
	.sectionflags	@""
	.align	4


	//----- nvinfo : EIATTR_CUDA_API_VERSION
	.align		4
        /*0000*/ 	.byte	0x04, 0x37
        /*0002*/ 	.short	(.L_2875 - .L_2874)
.L_2874:
        /*0004*/ 	.word	0x00000082


	//----- nvinfo : EIATTR_KPARAM_INFO
	.align		4
.L_2875:
        /*0008*/ 	.byte	0x04, 0x17
        /*000a*/ 	.short	(.L_2877 - .L_2876)
.L_2876:
        /*000c*/ 	.word	0x00000000
        /*0010*/ 	.short	0x0001
        /*0012*/ 	.short	0x0008
        /*0014*/ 	.byte	0x00, 0xf0, 0x61, 0x08


	//----- nvinfo : EIATTR_KPARAM_INFO
	.align		4
.L_2877:
        /*0018*/ 	.byte	0x04, 0x17
        /*001a*/ 	.short	(.L_2879 - .L_2878)
.L_2878:
        /*001c*/ 	.word	0x00000000
        /*0020*/ 	.short	0x0000
        /*0022*/ 	.short	0x0000
        /*0024*/ 	.byte	0x00, 0xf0, 0x11, 0x00


	//----- nvinfo : EIATTR_SPARSE_MMA_MASK
	.align		4
.L_2879:
        /*0028*/ 	.byte	0x03, 0x50
        /*002a*/ 	.short	0x0000


	//----- nvinfo : EIATTR_MAXREG_COUNT
	.align		4
        /*002c*/ 	.byte	0x03, 0x1b
        /*002e*/ 	.short	0x0080


	//----- nvinfo : EIATTR_MERCURY_ISA_VERSION
	.align		4
        /*0030*/ 	.byte	0x03, 0x5f
        /*0032*/ 	.short	0x0101


	//----- nvinfo : EIATTR_VRC_CTA_INIT_COUNT
	.align		4
        /*0034*/ 	.byte	0x02, 0x4a
	.zero		1
	.zero		1


	//----- nvinfo : EIATTR_EXIT_INSTR_OFFSETS
	.align		4
        /*0038*/ 	.byte	0x04, 0x1c
        /*003a*/ 	.short	(.L_2881 - .L_2880)


	//   ....[0]....
.L_2880:
        /*003c*/ 	.word	0x00000150


	//   ....[1]....
        /*0040*/ 	.word	0x000001b0


	//   ....[2]....
        /*0044*/ 	.word	0x00001580


	//   ....[3]....
        /*0048*/ 	.word	0x000028b0


	//----- nvinfo : EIATTR_MAX_THREADS
	.align		4
.L_2881:
        /*004c*/ 	.byte	0x04, 0x05
        /*004e*/ 	.short	(.L_2883 - .L_2882)
.L_2882:
        /*0050*/ 	.word	0x00000080
        /*0054*/ 	.word	0x00000001
        /*0058*/ 	.word	0x00000001


	//----- nvinfo : EIATTR_CRS_STACK_SIZE
	.align		4
.L_2883:
        /*005c*/ 	.byte	0x04, 0x1e
        /*005e*/ 	.short	(.L_2885 - .L_2884)
.L_2884:
        /*0060*/ 	.word	0x00000000


	//----- nvinfo : EIATTR_CBANK_PARAM_SIZE
	.align		4
.L_2885:
        /*0064*/ 	.byte	0x03, 0x19
        /*0066*/ 	.short	0x0220


	//----- nvinfo : EIATTR_PARAM_CBANK
	.align		4
        /*0068*/ 	.byte	0x04, 0x0a
        /*006a*/ 	.short	(.L_2887 - .L_2886)
	.align		4
.L_2886:
        /*006c*/ 	.word	index@(.nv.constant0._ZN2at6native18elementwise_kernelILi128ELi2EZNS0_22gpu_kernel_impl_nocastIZZZNS0_17round_kernel_cudaERNS_18TensorIteratorBaseEENKUlvE_clEvENKUlvE0_clEvEUlfE_EEvS4_RKT_EUliE_EEviT1_)
        /*0070*/ 	.short	0x0380
        /*0072*/ 	.short	0x0220


	//----- nvinfo : EIATTR_SW_WAR
	.align		4
.L_2887:
        /*0074*/ 	.byte	0x04, 0x36
        /*0076*/ 	.short	(.L_2889 - .L_2888)
.L_2888:
        /*0078*/ 	.word	0x00000008
.L_2889:


//--------------------- .nv.info._ZN2at6native27unrolled_elementwise_kernelIZZZNS0_17round_kernel_cudaERNS_18TensorIteratorBaseEENKUlvE_clEvENKUlvE0_clEvEUlfE_St5arrayIPcLm2EELi4E23TrivialOffsetCalculatorILi1EjESB_NS0_6memory15LoadWithoutCastENSC_16StoreWithoutCastEEEviT_T0_T2_T3_T4_T5_ --------------------------
	.section	.nv.info._ZN2at6native27unrolled_elementwise_kernelIZZZNS0_17round_kernel_cudaERNS_18TensorIteratorBaseEENKUlvE_clEvENKUlvE0_clEvEUlfE_St5arrayIPcLm2EELi4E23TrivialOffsetCalculatorILi1EjESB_NS0_6memory15LoadWithoutCastENSC_16StoreWithoutCastEEEviT_T0_T2_T3_T4_T5_,"",@"SHT_CUDA_INFO"
	.sectionflags	@""
	.align	4


	//----- nvinfo : EIATTR_CUDA_API_VERSION
	.align		4
        /*0000*/ 	.byte	0x04, 0x37
        /*0002*/ 	.short	(.L_2891 - .L_2890)
.L_2890:
        /*0004*/ 	.word	0x00000082


	//----- nvinfo : EIATTR_KPARAM_INFO
	.align		4
.L_2891:
        /*0008*/ 	.byte	0x04, 0x17
        /*000a*/ 	.short	(.L_2893 - .L_2892)
.L_2892:
        /*000c*/ 	.word	0x00000000
        /*0010*/ 	.short	0x0006
        /*0012*/ 	.short	0x001b
        /*0014*/ 	.byte	0x00, 0xf0, 0x05, 0x00


	//----- nvinfo : EIATTR_KPARAM_INFO
	.align		4
.L_2893:
        /*0018*/ 	.byte	0x04, 0x17
        /*001a*/ 	.short	(.L_2895 - .L_2894)
.L_2894:
        /*001c*/ 	.word	0x00000000
        /*0020*/ 	.short	0x0005
        /*0022*/ 	.short	0x001a
        /*0024*/ 	.byte	0x00, 0xf0, 0x05, 0x00


	//----- nvinfo : EIATTR_KPARAM_INFO
	.align		4
.L_2895:
        /*0028*/ 	.byte	0x04, 0x17
        /*002a*/ 	.short	(.L_2897 - .L_2896)
.L_2896:
        /*002c*/ 	.word	0x00000000
        /*0030*/ 	.short	0x0004
        /*0032*/ 	.short	0x0019
        /*0034*/ 	.byte	0x00, 0xf0, 0x05, 0x00


	//----- nvinfo : EIATTR_KPARAM_INFO
	.align		4
.L_2897:
        /*0038*/ 	.byte	0x04, 0x17
        /*003a*/ 	.short	(.L_2899 - .L_2898)
.L_2898:
        /*003c*/ 	.word	0x00000000
        /*0040*/ 	.short	0x0003
        /*0042*/ 	.short	0x0018
        /*0044*/ 	.byte	0x00, 0xf0, 0x05, 0x00


	//----- nvinfo : EIATTR_KPARAM_INFO
	.align		4
.L_2899:
        /*0048*/ 	.byte	0x04, 0x17
        /*004a*/ 	.short	(.L_2901 - .L_2900)
.L_2900:
        /*004c*/ 	.word	0x00000000
        /*0050*/ 	.short	0x0002
        /*0052*/ 	.short	0x0008
        /*0054*/ 	.byte	0x00, 0xf0, 0x41, 0x00


	//----- nvinfo : EIATTR_KPARAM_INFO
	.align		4
.L_2901:
        /*0058*/ 	.byte	0x04, 0x17
        /*005a*/ 	.short	(.L_2903 - .L_2902)
.L_2902:
        /*005c*/ 	.word	0x00000000
        /*0060*/ 	.short	0x0001
        /*0062*/ 	.short	0x0004
        /*0064*/ 	.byte	0x00, 0xf0, 0x05, 0x00


	//----- nvinfo : EIATTR_KPARAM_INFO
	.align		4
.L_2903:
        /*0068*/ 	.byte	0x04, 0x17
        /*006a*/ 	.short	(.L_2905 - .L_2904)
.L_2904:
        /*006c*/ 	.word	0x00000000
        /*0070*/ 	.short	0x0000
        /*0072*/ 	.short	0x0000
        /*0074*/ 	.byte	0x00, 0xf0, 0x11, 0x00


	//----- nvinfo : EIATTR_SPARSE_MMA_MASK
	.align		4
.L_2905:
        /*0078*/ 	.byte	0x03, 0x50
        /*007a*/ 	.short	0x0000


	//----- nvinfo : EIATTR_MAXREG_COUNT
	.align		4
        /*007c*/ 	.byte	0x03, 0x1b
        /*007e*/ 	.short	0x00ff


	//----- nvinfo : EIATTR_MERCURY_ISA_VERSION
	.align		4
        /*0080*/ 	.byte	0x03, 0x5f
        /*0082*/ 	.short	0x0101


	//----- nvinfo : EIATTR_VRC_CTA_INIT_COUNT
	.align		4
        /*0084*/ 	.byte	0x02, 0x4a
	.zero		1
	.zero		1


	//----- nvinfo : EIATTR_EXIT_INSTR_OFFSETS
	.align		4
        /*0088*/ 	.byte	0x04, 0x1c
        /*008a*/ 	.short	(.L_2907 - .L_2906)


	//   ....[0]....
.L_2906:
        /*008c*/ 	.word	0x000003e0


	//   ....[1]....
        /*0090*/ 	.word	0x00000440


	//----- nvinfo : EIATTR_MAX_THREADS
	.align		4
.L_2907:
        /*0094*/ 	.byte	0x04, 0x05
        /*0096*/ 	.short	(.L_2909 - .L_2908)
.L_2908:
        /*0098*/ 	.word	0x00000080
        /*009c*/ 	.word	0x00000001
        /*00a0*/ 	.word	0x00000001


	//----- nvinfo : EIATTR_CRS_STACK_SIZE
	.align		4
.L_2909:
        /*00a4*/ 	.byte	0x04, 0x1e
        /*00a6*/ 	.short	(.L_2911 - .L_2910)
.L_2910:
        /*00a8*/ 	.word	0x00000000


	//----- nvinfo : EIATTR_CBANK_PARAM_SIZE
	.align		4
.L_2911:
        /*00ac*/ 	.byte	0x03, 0x19
        /*00ae*/ 	.short	0x001c


	//----- nvinfo : EIATTR_PARAM_CBANK
	.align		4
        /*00b0*/ 	.byte	0x04, 0x0a
        /*00b2*/ 	.short	(.L_2913 - .L_2912)
	.align		4
.L_2912:
        /*00b4*/ 	.word	index@(.nv.constant0._ZN2at6native27unrolled_elementwise_kernelIZZZNS0_17round_kernel_cudaERNS_18TensorIteratorBaseEENKUlvE_clEvENKUlvE0_clEvEUlfE_St5arrayIPcLm2EELi4E23TrivialOffsetCalculatorILi1EjESB_NS0_6memory15LoadWithoutCastENSC_16StoreWithoutCastEEEviT_T0_T2_T3_T4_T5_)
        /*00b8*/ 	.short	0x0380
        /*00ba*/ 	.short	0x001c


	//----- nvinfo : EIATTR_SW_WAR
	.align		4
.L_2913:
        /*00bc*/ 	.byte	0x04, 0x36
        /*00be*/ 	.short	(.L_2915 - .L_2914)
.L_2914:
        /*00c0*/ 	.word	0x00000008
.L_2915:


//--------------------- .nv.info._ZN2at6native29vectorized_elementwise_kernelILi2EZZZNS0_17round_kernel_cudaERNS_18TensorIteratorBaseEENKUlvE_clEvENKUlvE0_clEvEUlfE_St5arrayIPcLm2EEEEviT0_T1_ --------------------------
	.section	.nv.info._ZN2at6native29vectorized_elementwise_kernelILi2EZZZNS0_17round_kernel_cudaERNS_18TensorIteratorBaseEENKUlvE_clEvENKUlvE0_clEvEUlfE_St5arrayIPcLm2EEEEviT0_T1_,"",@"SHT_CUDA_INFO"
	.sectionflags	@""
	.align	4


	//----- nvinfo : EIATTR_CUDA_API_VERSION
	.align		4
        /*0000*/ 	.byte	0x04, 0x37
        /*0002*/ 	.short	(.L_2917 - .L_2916)
.L_2916:
        /*0004*/ 	.word	0x00000082


	//----- nvinfo : EIATTR_KPARAM_INFO
	.align		4
.L_2917:
        /*0008*/ 	.byte	0x04, 0x17
        /*000a*/ 	.short	(.L_2919 - .L_2918)
.L_2918:
        /*000c*/ 	.word	0x00000000
        /*0010*/ 	.short	0x0002
        /*0012*/ 	.short	0x0008
        /*0014*/ 	.byte	0x00, 0xf0, 0x41, 0x00


	//----- nvinfo : EIATTR_KPARAM_INFO
	.align		4
.L_2919:
        /*0018*/ 	.byte	0x04, 0x17
        /*001a*/ 	.short	(.L_2921 - .L_2920)
.L_2920:
        /*001c*/ 	.word	0x00000000
        /*0020*/ 	.short	0x0001
        /*0022*/ 	.short	0x0004
        /*0024*/ 	.byte	0x00, 0xf0, 0x05, 0x00


	//----- nvinfo : EIATTR_KPARAM_INFO
	.align		4
.L_2921:
        /*0028*/ 	.byte	0x04, 0x17
        /*002a*/ 	.short	(.L_2923 - .L_2922)
.L_2922:
        /*002c*/ 	.word	0x00000000
        /*0030*/ 	.short	0x0000
        /*0032*/ 	.short	0x0000
        /*0034*/ 	.byte	0x00, 0xf0, 0x11, 0x00


	//----- nvinfo : EIATTR_SPARSE_MMA_MASK
	.align		4
.L_2923:
        /*0038*/ 	.byte	0x03, 0x50
        /*003a*/ 	.short	0x0000


	//----- nvinfo : EIATTR_MAXREG_COUNT
	.align		4
        /*003c*/ 	.byte	0x03, 0x1b
        /*003e*/ 	.short	0x00ff


	//----- nvinfo : EIATTR_MERCURY_ISA_VERSION
	.align		4
        /*0040*/ 	.byte	0x03, 0x5f
        /*0042*/ 	.short	0x0101


	//----- nvinfo : EIATTR_VRC_CTA_INIT_COUNT
	.align		4
        /*0044*/ 	.byte	0x02, 0x4a
	.zero		1
	.zero		1


	//----- nvinfo : EIATTR_EXIT_INSTR_OFFSETS
	.align		4
        /*0048*/ 	.byte	0x04, 0x1c
        /*004a*/ 	.short	(.L_2925 - .L_2924)


	//   ....[0]....
.L_2924:
        /*004c*/ 	.word	0x000007e0


	//   ....[1]....
        /*0050*/ 	.word	0x00000840


	//   ....[2]....
        /*0054*/ 	.word	0x000009c0


	//----- nvinfo : EIATTR_MAX_THREADS
	.align		4
.L_2925:
        /*0058*/ 	.byte	0x04, 0x05
        /*005a*/ 	.short	(.L_2927 - .L_2926)
.L_2926:
        /*005c*/ 	.word	0x00000080
        /*0060*/ 	.word	0x00000001
        /*0064*/ 	.word	0x00000001


	//----- nvinfo : EIATTR_CRS_STACK_SIZE
	.align		4
.L_2927:
        /*0068*/ 	.byte	0x04, 0x1e
        /*006a*/ 	.short	(.L_2929 - .L_2928)
.L_2928:
        /*006c*/ 	.word	0x00000000


	//----- nvinfo : EIATTR_CBANK_PARAM_SIZE
	.align		4
.L_2929:
        /*0070*/ 	.byte	0x03, 0x19
        /*0072*/ 	.short	0x0018


	//----- nvinfo : EIATTR_PARAM_CBANK
	.align		4
        /*0074*/ 	.byte	0x04, 0x0a
        /*0076*/ 	.short	(.L_2931 - .L_2930)
	.align		4
.L_2930:
        /*0078*/ 	.word	index@(.nv.constant0._ZN2at6native29vectorized_elementwise_kernelILi2EZZZNS0_17round_kernel_cudaERNS_18TensorIteratorBaseEENKUlvE_clEvENKUlvE0_clEvEUlfE_St5arrayIPcLm2EEEEviT0_T1_)
        /*007c*/ 	.short	0x0380
        /*007e*/ 	.short	0x0018


	//----- nvinfo : EIATTR_SW_WAR
	.align		4
.L_2931:
        /*0080*/ 	.byte	0x04, 0x36
        /*0082*/ 	.short	(.L_2933 - .L_2932)
.L_2932:
        /*0084*/ 	.word	0x00000008
.L_2933:


//--------------------- .nv.info._ZN2at6native29vectorized_elementwise_kernelILi4EZZZNS0_17round_kernel_cudaERNS_18TensorIteratorBaseEENKUlvE_clEvENKUlvE0_clEvEUlfE_St5arrayIPcLm2EEEEviT0_T1_ --------------------------
	.section	.nv.info._ZN2at6native29vectorized_elementwise_kernelILi4EZZZNS0_17round_kernel_cudaERNS_18TensorIteratorBaseEENKUlvE_clEvENKUlvE0_clEvEUlfE_St5arrayIPcLm2EEEEviT0_T1_,"",@"SHT_CUDA_INFO"
	.sectionflags	@""
	.align	4


	//----- nvinfo : EIATTR_CUDA_API_VERSION
	.align		4
        /*0000*/ 	.byte	0x04, 0x37
        /*0002*/ 	.short	(.L_2935 - .L_2934)
.L_2934:
        /*0004*/ 	.word	0x00000082


	//----- nvinfo : EIATTR_KPARAM_INFO
	.align		4
.L_2935:
        /*0008*/ 	.byte	0x04, 0x17
        /*000a*/ 	.short	(.L_2937 - .L_2936)
.L_2936:
        /*000c*/ 	.word	0x00000000
        /*0010*/ 	.short	0x0002
        /*0012*/ 	.short	0x0008
        /*0014*/ 	.byte	0x00, 0xf0, 0x41, 0x00


	//----- nvinfo : EIATTR_KPARAM_INFO
	.align		4
.L_2937:
        /*0018*/ 	.byte	0x04, 0x17
        /*001a*/ 	.short	(.L_2939 - .L_2938)
.L_2938:
        /*001c*/ 	.word	0x00000000
        /*0020*/ 	.short	0x0001
        /*0022*/ 	.short	0x0004
        /*0024*/ 	.byte	0x00, 0xf0, 0x05, 0x00


	//----- nvinfo : EIATTR_KPARAM_INFO
	.align		4
.L_2939:
        /*0028*/ 	.byte	0x04, 0x17
        /*002a*/ 	.short	(.L_2941 - .L_2940)
.L_2940:
        /*002c*/ 	.word	0x00000000
        /*0030*/ 	.short	0x0000
        /*0032*/ 	.short	0x0000
        /*0034*/ 	.byte	0x00, 0xf0, 0x11, 0x00


	//----- nvinfo : EIATTR_SPARSE_MMA_MASK
	.align		4
.L_2941:
        /*0038*/ 	.byte	0x03, 0x50
        /*003a*/ 	.short	0x0000


	//----- nvinfo : EIATTR_MAXREG_COUNT
	.align		4
        /*003c*/ 	.byte	0x03, 0x1b
        /*003e*/ 	.short	0x00ff


	//----- nvinfo : EIATTR_MERCURY_ISA_VERSION
	.align		4
        /*0040*/ 	.byte	0x03, 0x5f
        /*0042*/ 	.short	0x0101


	//----- nvinfo : EIATTR_VRC_CTA_INIT_COUNT
	.align		4
        /*0044*/ 	.byte	0x02, 0x4a
	.zero		1
	.zero		1


	//----- nvinfo : EIATTR_EXIT_INSTR_OFFSETS
	.align		4
        /*0048*/ 	.byte	0x04, 0x1c
        /*004a*/ 	.short	(.L_2943 - .L_2942)


	//   ....[0]....
.L_2942:
        /*004c*/ 	.word	0x000007e0


	//   ....[1]....
        /*0050*/ 	.word	0x00000840


	//   ....[2]....
        /*0054*/ 	.word	0x00000980


	//----- nvinfo : EIATTR_MAX_THREADS
	.align		4
.L_2943:
        /*0058*/ 	.byte	0x04, 0x05
        /*005a*/ 	.short	(.L_2945 - .L_2944)
.L_2944:
        /*005c*/ 	.word	0x00000080
        /*0060*/ 	.word	0x00000001
        /*0064*/ 	.word	0x00000001


	//----- nvinfo : EIATTR_CRS_STACK_SIZE
	.align		4
.L_2945:
        /*0068*/ 	.byte	0x04, 0x1e
        /*006a*/ 	.short	(.L_2947 - .L_2946)
.L_2946:
        /*006c*/ 	.word	0x00000000


	//----- nvinfo : EIATTR_CBANK_PARAM_SIZE
	.align		4
.L_2947:
        /*0070*/ 	.byte	0x03, 0x19
        /*0072*/ 	.short	0x0018


	//----- nvinfo : EIATTR_PARAM_CBANK
	.align		4
        /*0074*/ 	.byte	0x04, 0x0a
        /*0076*/ 	.short	(.L_2949 - .L_2948)
	.align		4
.L_2948:
        /*0078*/ 	.word	index@(.nv.constant0._ZN2at6native29vectorized_elementwise_kernelILi4EZZZNS0_17round_kernel_cudaERNS_18TensorIteratorBaseEENKUlvE_clEvENKUlvE0_clEvEUlfE_St5arrayIPcLm2EEEEviT0_T1_)
        /*007c*/ 	.short	0x0380
        /*007e*/ 	.short	0x0018


	//----- nvinfo : EIATTR_SW_WAR
	.align		4
.L_2949:
        /*0080*/ 	.byte	0x04, 0x36
        /*0082*/ 	.short	(.L_2951 - .L_2950)
.L_2950:
        /*0084*/ 	.word	0x00000008
.L_2951:


//--------------------- .nv.info._ZN2at6native29vectorized_elementwise_kernelILi8EZZZNS0_17round_kernel_cudaERNS_18TensorIteratorBaseEENKUlvE_clEvENKUlvE0_clEvEUlfE_St5arrayIPcLm2EEEEviT0_T1_ --------------------------
	.section	.nv.info._ZN2at6native29vectorized_elementwise_kernelILi8EZZZNS0_17round_kernel_cudaERNS_18TensorIteratorBaseEENKUlvE_clEvENKUlvE0_clEvEUlfE_St5arrayIPcLm2EEEEviT0_T1_,"",@"SHT_CUDA_INFO"
	.sectionflags	@""
	.align	4


	//----- nvinfo : EIATTR_CUDA_API_VERSION
	.align		4
        /*0000*/ 	.byte	0x04, 0x37
        /*0002*/ 	.short	(.L_2953 - .L_2952)
.L_2952:
        /*0004*/ 	.word	0x00000082


	//----- nvinfo : EIATTR_KPARAM_INFO
	.align		4
.L_2953:
        /*0008*/ 	.byte	0x04, 0x17
        /*000a*/ 	.short	(.L_2955 - .L_2954)
.L_2954:
        /*000c*/ 	.word	0x00000000
        /*0010*/ 	.short	0x0002
        /*0012*/ 	.short	0x0008
        /*0014*/ 	.byte	0x00, 0xf0, 0x41, 0x00


	//----- nvinfo : EIATTR_KPARAM_INFO
	.align		4
.L_2955:
        /*0018*/ 	.byte	0x04, 0x17
        /*001a*/ 	.short	(.L_2957 - .L_2956)
.L_2956:
        /*001c*/ 	.word	0x00000000
        /*0020*/ 	.short	0x0001
        /*0022*/ 	.short	0x0004
        /*0024*/ 	.byte	0x00, 0xf0, 0x05, 0x00


	//----- nvinfo : EIATTR_KPARAM_INFO
	.align		4
.L_2957:
        /*0028*/ 	.byte	0x04, 0x17
        /*002a*/ 	.short	(.L_2959 - .L_2958)
.L_2958:
        /*002c*/ 	.word	0x00000000
        /*0030*/ 	.short	0x0000
        /*0032*/ 	.short	0x0000
        /*0034*/ 	.byte	0x00, 0xf0, 0x11, 0x00


	//----- nvinfo : EIATTR_SPARSE_MMA_MASK
	.align		4
.L_2959:
        /*0038*/ 	.byte	0x03, 0x50
        /*003a*/ 	.short	0x0000


	//----- nvinfo : EIATTR_MAXREG_COUNT
	.align		4
        /*003c*/ 	.byte	0x03, 0x1b
        /*003e*/ 	.short	0x00ff


	//----- nvinfo : EIATTR_MERCURY_ISA_VERSION
	.align		4
        /*0040*/ 	.byte	0x03, 0x5f
        /*0042*/ 	.short	0x0101


	//----- nvinfo : EIATTR_VRC_CTA_INIT_COUNT
	.align		4
        /*0044*/ 	.byte	0x02, 0x4a
	.zero		1
	.zero		1


	//----- nvinfo : EIATTR_EXIT_INSTR_OFFSETS
	.align		4
        /*0048*/ 	.byte	0x04, 0x1c
        /*004a*/ 	.short	(.L_2961 - .L_2960)


	//   ....[0]....
.L_2960:
        /*004c*/ 	.word	0x000007e0


	//   ....[1]....
        /*0050*/ 	.word	0x00000840


	//   ....[2]....
        /*0054*/ 	.word	0x00000960


	//----- nvinfo : EIATTR_MAX_THREADS
	.align		4
.L_2961:
        /*0058*/ 	.byte	0x04, 0x05
        /*005a*/ 	.short	(.L_2963 - .L_2962)
.L_2962:
        /*005c*/ 	.word	0x00000080
        /*0060*/ 	.word	0x00000001
        /*0064*/ 	.word	0x00000001


	//----- nvinfo : EIATTR_CRS_STACK_SIZE
	.align		4
.L_2963:
        /*0068*/ 	.byte	0x04, 0x1e
        /*006a*/ 	.short	(.L_2965 - .L_2964)
.L_2964:
        /*006c*/ 	.word	0x00000000


	//----- nvinfo : EIATTR_CBANK_PARAM_SIZE
	.align		4
.L_2965:
        /*0070*/ 	.byte	0x03, 0x19
        /*0072*/ 	.short	0x0018


	//----- nvinfo : EIATTR_PARAM_CBANK
	.align		4
        /*0074*/ 	.byte	0x04, 0x0a
        /*0076*/ 	.short	(.L_2967 - .L_2966)
	.align		4
.L_2966:
        /*0078*/ 	.word	index@(.nv.constant0._ZN2at6native29vectorized_elementwise_kernelILi8EZZZNS0_17round_kernel_cudaERNS_18TensorIteratorBaseEENKUlvE_clEvENKUlvE0_clEvEUlfE_St5arrayIPcLm2EEEEviT0_T1_)
        /*007c*/ 	.short	0x0380
        /*007e*/ 	.short	0x0018


	//----- nvinfo : EIATTR_SW_WAR
	.align		4
.L_2967:
        /*0080*/ 	.byte	0x04, 0x36
        /*0082*/ 	.short	(.L_2969 - .L_2968)
.L_2968:
        /*0084*/ 	.word	0x00000008
.L_2969:


//--------------------- .nv.info._ZN2at6native18elementwise_kernelILi128ELi4EZNS0_15gpu_kernel_implIZZZNS0_17round_kernel_cudaERNS_18TensorIteratorBaseEENKUlvE_clEvENKUlvE_clEvEUldE_EEvS4_RKT_EUliE_EEviT1_ --------------------------
	.section	.nv.info._ZN2at6native18elementwise_kernelILi128ELi4EZNS0_15gpu_kernel_implIZZZNS0_17round_kernel_cudaERNS_18TensorIteratorBaseEENKUlvE_clEvENKUlvE_clEvEUldE_EEvS4_RKT_EUliE_EEviT1_,"",@"SHT_CUDA_INFO"
	.sectionflags	@""
	.align	4


	//----- nvinfo : EIATTR_CUDA_API_VERSION
	.align		4
        /*0000*/ 	.byte	0x04, 0x37
        /*0002*/ 	.short	(.L_2971 - .L_2970)
.L_2970:
        /*0004*/ 	.word	0x00000082


	//----- nvinfo : EIATTR_KPARAM_INFO
	.align		4
.L_2971:
        /*0008*/ 	.byte	0x04, 0x17
        /*000a*/ 	.short	(.L_2973 - .L_2972)
.L_2972:
        /*000c*/ 	.word	0x00000000
        /*0010*/ 	.short	0x0001
        /*0012*/ 	.short	0x0008
        /*0014*/ 	.byte	0x00, 0xf0, 0x61, 0x08


	//----- nvinfo : EIATTR_KPARAM_INFO
	.align		4
.L_2973:
        /*0018*/ 	.byte	0x04, 0x17
        /*001a*/ 	.short	(.L_2975 - .L_2974)
.L_2974:
        /*001c*/ 	.word	0x00000000
        /*0020*/ 	.short	0x0000
        /*0022*/ 	.short	0x0000
        /*0024*/ 	.byte	0x00, 0xf0, 0x11, 0x00


	//----- nvinfo : EIATTR_SPARSE_MMA_MASK
	.align		4
.L_2975:
        /*0028*/ 	.byte	0x03, 0x50
        /*002a*/ 	.short	0x0000


	//----- nvinfo : EIATTR_MAXREG_COUNT
	.align		4
        /*002c*/ 	.byte	0x03, 0x1b
        /*002e*/ 	.short	0x0080


	//----- nvinfo : EIATTR_EXTERNS
	.align		4
        /*0030*/ 	.byte	0x04, 0x0f
        /*0032*/ 	.short	(.L_2977 - .L_2976)


	//   ....[0]....
	.align		4
.L_2976:
        /*0034*/ 	.word	index@(__assertfail)


	//----- nvinfo : EIATTR_MERCURY_ISA_VERSION
	.align		4
.L_2977:
        /*0038*/ 	.byte	0x03, 0x5f
        /*003a*/ 	.short	0x0101


	//----- nvinfo : EIATTR_VRC_CTA_INIT_COUNT
	.align		4
        /*003c*/ 	.byte	0x02, 0x4a
	.zero		1
	.zero		1


	//----- nvinfo : EIATTR_SYSCALL_OFFSETS
	.align		4
        /*0040*/ 	.byte	0x04, 0x46
        /*0042*/ 	.short	(.L_2979 - .L_2978)


	//   ....[0]....
.L_2978:
        /*0044*/ 	.word	0x00002180


	//   ....[1]....
        /*0048*/ 	.word	0x00003210


	//   ....[2]....
        /*004c*/ 	.word	0x00005560


	//   ....[3]....
        /*0050*/ 	.word	0x00006370


	//   ....[4]....
        /*0054*/ 	.word	0x00008870


	//   ....[5]....
        /*0058*/ 	.word	0x00009680


	//   ....[6]....
        /*005c*/ 	.word	0x0000bb90


	//   ....[7]....
        /*0060*/ 	.word	0x0000c970


	//----- nvinfo : EIATTR_EXIT_INSTR_OFFSETS
	.align		4
.L_2979:
        /*0064*/ 	.byte	0x04, 0x1c
        /*0066*/ 	.short	(.L_2981 - .L_2980)


	//   ....[0]....
.L_2980:
        /*0068*/ 	.word	0x00009a20


	//   ....[1]....
        /*006c*/ 	.word	0x0000bd00


	//   ....[2]....
        /*0070*/ 	.word	0x0000bd40


	//   ....[3]....
        /*0074*/ 	.word	0x0000bdd0


	//   ....[4]....
        /*0078*/ 	.word	0x0000be00


	//   ....[5]....
        /*007c*/ 	.word	0x0000be30


	//   ....[6]....
        /*0080*/ 	.word	0x0000bf00


	//   ....[7]....
        /*0084*/ 	.word	0x0000bf80


	//   ....[8]....
        /*0088*/ 	.word	0x0000c060


	//   ....[9]....
        /*008c*/ 	.word	0x0000c0f0


	//   ....[10]....
        /*0090*/ 	.word	0x0000c110


	//   ....[11]....
        /*0094*/ 	.word	0x0000c1e0


	//   ....[12]....
        /*0098*/ 	.word	0x0000c390


	//   ....[13]....
        /*009c*/ 	.word	0x0000c540


	//   ....[14]....
        /*00a0*/ 	.word	0x0000c6e0


	//   ....[15]....
        /*00a4*/ 	.word	0x0000c710


	//   ....[16]....
        /*00a8*/ 	.word	0x0000c740


	//   ....[17]....
        /*00ac*/ 	.word	0x0000c7e0


	//   ....[18]....
        /*00b0*/ 	.word	0x0000c810


	//   ....[19]....
        /*00b4*/ 	.word	0x0000c980


	//   ....[20]....
        /*00b8*/ 	.word	0x0000cad0


	//   ....[21]....
        /*00bc*/ 	.word	0x0000cc50


	//   ....[22]....
        /*00c0*/ 	.word	0x0000ccd0


	//----- nvinfo : EIATTR_MAX_THREADS
	.align		4
.L_2981:
        /*00c4*/ 	.byte	0x04, 0x05
        /*00c6*/ 	.short	(.L_2983 - .L_2982)
.L_2982:
        /*00c8*/ 	.word	0x00000080
        /*00cc*/ 	.word	0x00000001
        /*00d0*/ 	.word	0x00000001


	//----- nvinfo : EIATTR_CRS_STACK_SIZE
	.align		4
.L_2983:
        /*00d4*/ 	.byte	0x04, 0x1e
        /*00d6*/ 	.short	(.L_2985 - .L_2984)
.L_2984:
        /*00d8*/ 	.word	0x00000000


	//----- nvinfo : EIATTR_CBANK_PARAM_SIZE
	.align		4
.L_2985:
        /*00dc*/ 	.byte	0x03, 0x19
        /*00de*/ 	.short	0x0220


	//----- nvinfo : EIATTR_PARAM_CBANK
	.align		4
        /*00e0*/ 	.byte	0x04, 0x0a
        /*00e2*/ 	.short	(.L_2987 - .L_2986)
	.align		4
.L_2986:
        /*00e4*/ 	.word	index@(.nv.constant0._ZN2at6native18elementwise_kernelILi128ELi4EZNS0_15gpu_kernel_implIZZZNS0_17round_kernel_cudaERNS_18TensorIteratorBaseEENKUlvE_clEvENKUlvE_clEvEUldE_EEvS4_RKT_EUliE_EEviT1_)
        /*00e8*/ 	.short	0x0380
        /*00ea*/ 	.short	0x0220


	//----- nvinfo : EIATTR_SW_WAR
	.align		4
.L_2987:
        /*00ec*/ 	.byte	0x04, 0x36
        /*00ee*/ 	.short	(.L_2989 - .L_2988)
.L_2988:
        /*00f0*/ 	.word	0x00000008
.L_2989:


//--------------------- .nv.info._ZN2at6native27unrolled_elementwise_kernelIZZZNS0_17round_kernel_cudaERNS_18TensorIteratorBaseEENKUlvE_clEvENKUlvE_clEvEUldE_St5arrayIPcLm2EELi4E23TrivialOffsetCalculatorILi1EjESB_NS0_6memory12LoadWithCastILi1EEENSC_13StoreWithCastILi1EEEEEviT_T0_T2_T3_T4_T5_ --------------------------
	.section	.nv.info._ZN2at6native27unrolled_elementwise_kernelIZZZNS0_17round_kernel_cudaERNS_18TensorIteratorBaseEENKUlvE_clEvENKUlvE_clEvEUldE_St5arrayIPcLm2EELi4E23TrivialOffsetCalculatorILi1EjESB_NS0_6memory12LoadWithCastILi1EEENSC_13StoreWithCastILi1EEEEEviT_T0_T2_T3_T4_T5_,"",@"SHT_CUDA_INFO"
	.sectionflags	@""
	.align	4


	//----- nvinfo : EIATTR_CUDA_API_VERSION
	.align		4
        /*0000*/ 	.byte	0x04, 0x37
        /*0002*/ 	.short	(.L_2991 - .L_2990)
.L_2990:
        /*0004*/ 	.word	0x00000082


	//----- nvinfo : EIATTR_KPARAM_INFO
	.align		4
.L_2991:
        /*0008*/ 	.byte	0x04, 0x17
        /*000a*/ 	.short	(.L_2993 - .L_2992)
.L_2992:
        /*000c*/ 	.word	0x00000000
        /*0010*/ 	.short	0x0006
        /*0012*/ 	.short	0x0024
        /*0014*/ 	.byte	0x00, 0xf0, 0x21, 0x00


	//----- nvinfo : EIATTR_KPARAM_INFO
	.align		4
.L_2993:
        /*0018*/ 	.byte	0x04, 0x17
        /*001a*/ 	.short	(.L_2995 - .L_2994)
.L_2994:
        /*001c*/ 	.word	0x00000000
        /*0020*/ 	.short	0x0005
        /*0022*/ 	.short	0x001c
        /*0024*/ 	.byte	0x00, 0xf0, 0x21, 0x00


	//----- nvinfo : EIATTR_KPARAM_INFO
	.align		4
.L_2995:
        /*0028*/ 	.byte	0x04, 0x17
        /*002a*/ 	.short	(.L_2997 - .L_2996)
.L_2996:
        /*002c*/ 	.word	0x00000000
        /*0030*/ 	.short	0x0004
        /*0032*/ 	.short	0x0019
        /*0034*/ 	.byte	0x00, 0xf0, 0x05, 0x00


	//----- nvinfo : EIATTR_KPARAM_INFO
	.align		4
.L_2997:
        /*0038*/ 	.byte	0x04, 0x17
        /*003a*/ 	.short	(.L_2999 - .L_2998)
.L_2998:
        /*003c*/ 	.word	0x00000000
        /*0040*/ 	.short	0x0003
        /*0042*/ 	.short	0x0018
        /*0044*/ 	.byte	0x00, 0xf0, 0x05, 0x00


	//----- nvinfo : EIATTR_KPARAM_INFO
	.align		4
.L_2999:
        /*0048*/ 	.byte	0x04, 0x17
        /*004a*/ 	.short	(.L_3001 - .L_3000)
.L_3000:
        /*004c*/ 	.word	0x00000000
        /*0050*/ 	.short	0x0002
        /*0052*/ 	.short	0x0008
        /*0054*/ 	.byte	0x00, 0xf0, 0x41, 0x00


	//----- nvinfo : EIATTR_KPARAM_INFO
	.align		4
.L_3001:
        /*0058*/ 	.byte	0x04, 0x17
        /*005a*/ 	.short	(.L_3003 - .L_3002)
.L_3002:
        /*005c*/ 	.word	0x00000000
        /*0060*/ 	.short	0x0001
        /*0062*/ 	.short	0x0004
        /*0064*/ 	.byte	0x00, 0xf0, 0x05, 0x00


	//----- nvinfo : EIATTR_KPARAM_INFO
	.align		4
.L_3003:
        /*0068*/ 	.byte	0x04, 0x17
        /*006a*/ 	.short	(.L_3005 - .L_3004)
.L_3004:
        /*006c*/ 	.word	0x00000000
        /*0070*/ 	.short	0x0000
        /*0072*/ 	.short	0x0000
        /*0074*/ 	.byte	0x00, 0xf0, 0x11, 0x00


	//----- nvinfo : EIATTR_SPARSE_MMA_MASK
	.align		4
.L_3005:
        /*0078*/ 	.byte	0x03, 0x50
        /*007a*/ 	.short	0x0000


	//----- nvinfo : EIATTR_MAXREG_COUNT
	.align		4
        /*007c*/ 	.byte	0x03, 0x1b
        /*007e*/ 	.short	0x00ff


	//----- nvinfo : EIATTR_EXTERNS
	.align		4
        /*0080*/ 	.byte	0x04, 0x0f
        /*0082*/ 	.short	(.L_3007 - .L_3006)


	//   ....[0]....
	.align		4
.L_3006:
        /*0084*/ 	.word	index@(__assertfail)


	//----- nvinfo : EIATTR_MERCURY_ISA_VERSION
	.align		4
.L_3007:
        /*0088*/ 	.byte	0x03, 0x5f
        /*008a*/ 	.short	0x0101


	//----- nvinfo : EIATTR_VRC_CTA_INIT_COUNT
	.align		4
        /*008c*/ 	.byte	0x02, 0x4a
	.zero		1
	.zero		1


	//----- nvinfo : EIATTR_SYSCALL_OFFSETS
	.align		4
        /*0090*/ 	.byte	0x04, 0x46
        /*0092*/ 	.short	(.L_3009 - .L_3008)


	//   ....[0]....
.L_3008:
        /*0094*/ 	.word	0x00000e90


	//   ....[1]....
        /*0098*/ 	.word	0x00001ed0


	//   ....[2]....
        /*009c*/ 	.word	0x00002e50


	//   ....[3]....
        /*00a0*/ 	.word	0x00003da0


	//   ....[4]....
        /*00a4*/ 	.word	0x00004e00


	//   ....[5]....
        /*00a8*/ 	.word	0x00005d90


	//   ....[6]....
        /*00ac*/ 	.word	0x00006ef0


	//   ....[7]....
        /*00b0*/ 	.word	0x00008040


	//----- nvinfo : EIATTR_EXIT_INSTR_OFFSETS
	.align		4
.L_3009:
        /*00b4*/ 	.byte	0x04, 0x1c
        /*00b6*/ 	.short	(.L_3011 - .L_3010)


	//   ....[0]....
.L_3010:
        /*00b8*/ 	.word	0x00007280


	//   ....[1]....
        /*00bc*/ 	.word	0x000073d0


	//   ....[2]....
        /*00c0*/ 	.word	0x00007410


	//   ....[3]....
        /*00c4*/ 	.word	0x000074a0


	//   ....[4]....
        /*00c8*/ 	.word	0x000074d0


	//   ....[5]....
        /*00cc*/ 	.word	0x00007500


	//   ....[6]....
        /*00d0*/ 	.word	0x000075d0


	//   ....[7]....
        /*00d4*/ 	.word	0x00007650


	//   ....[8]....
        /*00d8*/ 	.word	0x00007730


	//   ....[9]....
        /*00dc*/ 	.word	0x000077c0


	//   ....[10]....
        /*00e0*/ 	.word	0x000077e0


	//   ....[11]....
        /*00e4*/ 	.word	0x000078b0


	//   ....[12]....
        /*00e8*/ 	.word	0x00007a60


	//   ....[13]....
        /*00ec*/ 	.word	0x00007c10


	//   ....[14]....
        /*00f0*/ 	.word	0x00007db0


	//   ....[15]....
        /*00f4*/ 	.word	0x00007de0


	//   ....[16]....
        /*00f8*/ 	.word	0x00007e10


	//   ....[17]....
        /*00fc*/ 	.word	0x00007eb0


	//   ....[18]....
        /*0100*/ 	.word	0x00007ee0


	//   ....[19]....
        /*0104*/ 	.word	0x00008050


	//   ....[20]....
        /*0108*/ 	.word	0x000081a0


	//   ....[21]....
        /*010c*/ 	.word	0x00008320


	//   ....[22]....
        /*0110*/ 	.word	0x000083a0


	//----- nvinfo : EIATTR_MAX_THREADS
	.align		4
.L_3011:
        /*0114*/ 	.byte	0x04, 0x05
        /*0116*/ 	.short	(.L_3013 - .L_3012)
.L_3012:
        /*0118*/ 	.word	0x00000080
        /*011c*/ 	.word	0x00000001
        /*0120*/ 	.word	0x00000001


	//----- nvinfo : EIATTR_CRS_STACK_SIZE
	.align		4
.L_3013:
        /*0124*/ 	.byte	0x04, 0x1e
        /*0126*/ 	.short	(.L_3015 - .L_3014)
.L_3014:
        /*0128*/ 	.word	0x00000000


	//----- nvinfo : EIATTR_CBANK_PARAM_SIZE
	.align		4
.L_3015:
        /*012c*/ 	.byte	0x03, 0x19
        /*012e*/ 	.short	0x002c


	//----- nvinfo : EIATTR_PARAM_CBANK
	.align		4
        /*0130*/ 	.byte	0x04, 0x0a
        /*0132*/ 	.short	(.L_3017 - .L_3016)
	.align		4
.L_3016:
        /*0134*/ 	.word	index@(.nv.constant0._ZN2at6native27unrolled_elementwise_kernelIZZZNS0_17round_kernel_cudaERNS_18TensorIteratorBaseEENKUlvE_clEvENKUlvE_clEvEUldE_St5arrayIPcLm2EELi4E23TrivialOffsetCalculatorILi1EjESB_NS0_6memory12LoadWithCastILi1EEENSC_13StoreWithCastILi1EEEEEviT_T0_T2_T3_T4_T5_)
        /*0138*/ 	.short	0x0380
        /*013a*/ 	.short	0x002c


	//----- nvinfo : EIATTR_SW_WAR
	.align		4
.L_3017:
        /*013c*/ 	.byte	0x04, 0x36
        /*013e*/ 	.short	(.L_3019 - .L_3018)
.L_3018:
        /*0140*/ 	.word	0x00000008
.L_3019:


//--------------------- .nv.info._ZN2at6native18elementwise_kernelILi128ELi2EZNS0_22gpu_kernel_impl_nocastIZZZNS0_17round_kernel_cudaERNS_18TensorIteratorBaseEENKUlvE_clEvENKUlvE_clEvEUldE_EEvS4_RKT_EUliE_EEviT1_ --------------------------
	.section	.nv.info._ZN2at6native18elementwise_kernelILi128ELi2EZNS0_22gpu_kernel_impl_nocastIZZZNS0_17round_kernel_cudaERNS_18TensorIteratorBaseEENKUlvE_clEvENKUlvE_clEvEUldE_EEvS4_RKT_EUliE_EEviT1_,"",@"SHT_CUDA_INFO"
	.sectionflags	@""
	.align	4


	//----- nvinfo : EIATTR_CUDA_API_VERSION
	.align		4
        /*0000*/ 	.byte	0x04, 0x37
        /*0002*/ 	.short	(.L_3021 - .L_3020)
.L_3020:
        /*0004*/ 	.word	0x00000082


	//----- nvinfo : EIATTR_KPARAM_INFO
	.align		4
.L_3021:
        /*0008*/ 	.byte	0x04, 0x17
        /*000a*/ 	.short	(.L_3023 - .L_3022)
.L_3022:
        /*000c*/ 	.word	0x00000000
        /*0010*/ 	.short	0x0001
        /*0012*/ 	.short	0x0008
        /*0014*/ 	.byte	0x00, 0xf0, 0x61, 0x08


	//----- nvinfo : EIATTR_KPARAM_INFO
	.align		4
.L_3023:
        /*0018*/ 	.byte	0x04, 0x17
        /*001a*/ 	.short	(.L_3025 - .L_3024)
.L_3024:
        /*001c*/ 	.word	0x00000000
        /*0020*/ 	.short	0x0000
        /*0022*/ 	.short	0x0000
        /*0024*/ 	.byte	0x00, 0xf0, 0x11, 0x00


	//----- nvinfo : EIATTR_SPARSE_MMA_MASK
	.align		4
.L_3025:
        /*0028*/ 	.byte	0x03, 0x50
        /*002a*/ 	.short	0x0000


	//----- nvinfo : EIATTR_MAXREG_COUNT
	.align		4
        /*002c*/ 	.byte	0x03, 0x1b
        /*002e*/ 	.short	0x0080


	//----- nvinfo : EIATTR_MERCURY_ISA_VERSION
	.align		4
        /*0030*/ 	.byte	0x03, 0x5f
        /*0032*/ 	.short	0x0101


	//----- nvinfo : EIATTR_VRC_CTA_INIT_COUNT
	.align		4
        /*0034*/ 	.byte	0x02, 0x4a
	.zero		1
	.zero		1


	//----- nvinfo : EIATTR_EXIT_INSTR_OFFSETS
	.align		4
        /*0038*/ 	.byte	0x04, 0x1c
        /*003a*/ 	.short	(.L_3027 - .L_3026)


	//   ....[0]....
.L_3026:
        /*003c*/ 	.word	0x00000150


	//   ....[1]....
        /*0040*/ 	.word	0x000001b0


	//   ....[2]....
        /*0044*/ 	.word	0x00001580


	//   ....[3]....
        /*0048*/ 	.word	0x000028b0


	//----- nvinfo : EIATTR_MAX_THREADS
	.align		4
.L_3027:
        /*004c*/ 	.byte	0x04, 0x05
        /*004e*/ 	.short	(.L_3029 - .L_3028)
.L_3028:
        /*0050*/ 	.word	0x00000080
        /*0054*/ 	.word	0x00000001
        /*0058*/ 	.word	0x00000001


	//----- nvinfo : EIATTR_CRS_STACK_SIZE
	.align		4
.L_3029:
        /*005c*/ 	.byte	0x04, 0x1e
        /*005e*/ 	.short	(.L_3031 - .L_3030)
.L_3030:
        /*0060*/ 	.word	0x00000000


	//----- nvinfo : EIATTR_CBANK_PARAM_SIZE
	.align		4
.L_3031:
        /*0064*/ 	.byte	0x03, 0x19
        /*0066*/ 	.short	0x0220


	//----- nvinfo : EIATTR_PARAM_CBANK
	.align		4
        /*0068*/ 	.byte	0x04, 0x0a
        /*006a*/ 	.short	(.L_3033 - .L_3032)
	.align		4
.L_3032:
        /*006c*/ 	.word	index@(.nv.constant0._ZN2at6native18elementwise_kernelILi128ELi2EZNS0_22gpu_kernel_impl_nocastIZZZNS0_17round_kernel_cudaERNS_18TensorIteratorBaseEENKUlvE_clEvENKUlvE_clEvEUldE_EEvS4_RKT_EUliE_EEviT1_)
        /*0070*/ 	.short	0x0380
        /*0072*/ 	.short	0x0220


	//----- nvinfo : EIATTR_SW_WAR
	.align		4
.L_3033:
        /*0074*/ 	.byte	0x04, 0x36
        /*0076*/ 	.short	(.L_3035 - .L_3034)
.L_3034:
        /*0078*/ 	.word	0x00000008
.L_3035:


//--------------------- .nv.info._ZN2at6native27unrolled_elementwise_kernelIZZZNS0_17round_kernel_cudaERNS_18TensorIteratorBaseEENKUlvE_clEvENKUlvE_clEvEUldE_St5arrayIPcLm2EELi4E23TrivialOffsetCalculatorILi1EjESB_NS0_6memory15LoadWithoutCastENSC_16StoreWithoutCastEEEviT_T0_T2_T3_T4_T5_ --------------------------
	.section	.nv.info._ZN2at6native27unrolled_elementwise_kernelIZZZNS0_17round_kernel_cudaERNS_18TensorIteratorBaseEENKUlvE_clEvENKUlvE_clEvEUldE_St5arrayIPcLm2EELi4E23TrivialOffsetCalculatorILi1EjESB_NS0_6memory15LoadWithoutCastENSC_16StoreWithoutCastEEEviT_T0_T2_T3_T4_T5_,"",@"SHT_CUDA_INFO"
	.sectionflags	@""
	.align	4


	//----- nvinfo : EIATTR_CUDA_API_VERSION
	.align		4
        /*0000*/ 	.byte	0x04, 0x37
        /*0002*/ 	.short	(.L_3037 - .L_3036)
.L_3036:
        /*0004*/ 	.word	0x00000082


	//----- nvinfo : EIATTR_KPARAM_INFO
	.align		4
.L_3037:
        /*0008*/ 	.byte	0x04, 0x17
        /*000a*/ 	.short	(.L_3039 - .L_3038)
.L_3038:
        /*000c*/ 	.word	0x00000000
        /*0010*/ 	.short	0x0006
        /*0012*/ 	.short	0x001b
        /*0014*/ 	.byte	0x00, 0xf0, 0x05, 0x00


	//----- nvinfo : EIATTR_KPARAM_INFO
	.align		4
.L_3039:
        /*0018*/ 	.byte	0x04, 0x17
        /*001a*/ 	.short	(.L_3041 - .L_3040)
.L_3040:
        /*001c*/ 	.word	0x00000000
        /*0020*/ 	.short	0x0005
        /*0022*/ 	.short	0x001a
        /*0024*/ 	.byte	0x00, 0xf0, 0x05, 0x00


	//----- nvinfo : EIATTR_KPARAM_INFO
	.align		4
.L_3041:
        /*0028*/ 	.byte	0x04, 0x17
        /*002a*/ 	.short	(.L_3043 - .L_3042)
.L_3042:
        /*002c*/ 	.word	0x00000000
        /*0030*/ 	.short	0x0004
        /*0032*/ 	.short	0x0019
        /*0034*/ 	.byte	0x00, 0xf0, 0x05, 0x00


	//----- nvinfo : EIATTR_KPARAM_INFO
	.align		4
.L_3043:
        /*0038*/ 	.byte	0x04, 0x17
        /*003a*/ 	.short	(.L_3045 - .L_3044)
.L_3044:
        /*003c*/ 	.word	0x00000000
        /*0040*/ 	.short	0x0003
        /*0042*/ 	.short	0x0018
        /*0044*/ 	.byte	0x00, 0xf0, 0x05, 0x00


	//----- nvinfo : EIATTR_KPARAM_INFO
	.align		4
.L_3045:
        /*0048*/ 	.byte	0x04, 0x17
        /*004a*/ 	.short	(.L_3047 - .L_3046)
.L_3046:
        /*004c*/ 	.word	0x00000000
        /*0050*/ 	.short	0x0002
        /*0052*/ 	.short	0x0008
        /*0054*/ 	.byte	0x00, 0xf0, 0x41, 0x00


	//----- nvinfo : EIATTR_KPARAM_INFO
	.align		4
.L_3047:
        /*0058*/ 	.byte	0x04, 0x17
        /*005a*/ 	.short	(.L_3049 - .L_3048)
.L_3048:
        /*005c*/ 	.word	0x00000000
        /*0060*/ 	.short	0x0001
        /*0062*/ 	.short	0x0004
        /*0064*/ 	.byte	0x00, 0xf0, 0x05, 0x00


	//----- nvinfo : EIATTR_KPARAM_INFO
	.align		4
.L_3049:
        /*0068*/ 	.byte	0x04, 0x17
        /*006a*/ 	.short	(.L_3051 - .L_3050)
.L_3050:
        /*006c*/ 	.word	0x00000000
        /*0070*/ 	.short	0x0000
        /*0072*/ 	.short	0x0000
        /*0074*/ 	.byte	0x00, 0xf0, 0x11, 0x00


	//----- nvinfo : EIATTR_SPARSE_MMA_MASK
	.align		4
.L_3051:
        /*0078*/ 	.byte	0x03, 0x50
        /*007a*/ 	.short	0x0000


	//----- nvinfo : EIATTR_MAXREG_COUNT
	.align		4
        /*007c*/ 	.byte	0x03, 0x1b
        /*007e*/ 	.short	0x00ff


	//----- nvinfo : EIATTR_MERCURY_ISA_VERSION
	.align		4
        /*0080*/ 	.byte	0x03, 0x5f
        /*0082*/ 	.short	0x0101


	//----- nvinfo : EIATTR_VRC_CTA_INIT_COUNT
	.align		4
        /*0084*/ 	.byte	0x02, 0x4a
	.zero		1
	.zero		1


	//----- nvinfo : EIATTR_EXIT_INSTR_OFFSETS
	.align		4
        /*0088*/ 	.byte	0x04, 0x1c
        /*008a*/ 	.short	(.L_3053 - .L_3052)


	//   ....[0]....
.L_3052:
        /*008c*/ 	.word	0x00000400


	//   ....[1]....
        /*0090*/ 	.word	0x00000460


	//----- nvinfo : EIATTR_MAX_THREADS
	.align		4
.L_3053:
        /*0094*/ 	.byte	0x04, 0x05
        /*0096*/ 	.short	(.L_3055 - .L_3054)
.L_3054:
        /*0098*/ 	.word	0x00000080
        /*009c*/ 	.word	0x00000001
        /*00a0*/ 	.word	0x00000001


	//----- nvinfo : EIATTR_CRS_STACK_SIZE
	.align		4
.L_3055:
        /*00a4*/ 	.byte	0x04, 0x1e
        /*00a6*/ 	.short	(.L_3057 - .L_3056)
.L_3056:
        /*00a8*/ 	.word	0x00000000


	//----- nvinfo : EIATTR_CBANK_PARAM_SIZE
	.align		4
.L_3057:
        /*00ac*/ 	.byte	0x03, 0x19
        /*00ae*/ 	.short	0x001c


	//----- nvinfo : EIATTR_PARAM_CBANK
	.align		4
        /*00b0*/ 	.byte	0x04, 0x0a
        /*00b2*/ 	.short	(.L_3059 - .L_3058)
	.align		4
.L_3058:
        /*00b4*/ 	.word	index@(.nv.constant0._ZN2at6native27unrolled_elementwise_kernelIZZZNS0_17round_kernel_cudaERNS_18TensorIteratorBaseEENKUlvE_clEvENKUlvE_clEvEUldE_St5arrayIPcLm2EELi4E23TrivialOffsetCalculatorILi1EjESB_NS0_6memory15LoadWithoutCastENSC_16StoreWithoutCastEEEviT_T0_T2_T3_T4_T5_)
        /*00b8*/ 	.short	0x0380
        /*00ba*/ 	.short	0x001c


	//----- nvinfo : EIATTR_SW_WAR
	.align		4
.L_3059:
        /*00bc*/ 	.byte	0x04, 0x36
        /*00be*/ 	.short	(.L_3061 - .L_3060)
.L_3060:
        /*00c0*/ 	.word	0x00000008
.L_3061:


//--------------------- .nv.info._ZN2at6native29vectorized_elementwise_kernelILi2EZZZNS0_17round_kernel_cudaERNS_18TensorIteratorBaseEENKUlvE_clEvENKUlvE_clEvEUldE_St5arrayIPcLm2EEEEviT0_T1_ --------------------------
	.section	.nv.info._ZN2at6native29vectorized_elementwise_kernelILi2EZZZNS0_17round_kernel_cudaERNS_18TensorIteratorBaseEENKUlvE_clEvENKUlvE_clEvEUldE_St5arrayIPcLm2EEEEviT0_T1_,"",@"SHT_CUDA_INFO"
	.sectionflags	@""
	.align	4


	//----- nvinfo : EIATTR_CUDA_API_VERSION
	.align		4
        /*0000*/ 	.byte	0x04, 0x37
        /*0002*/ 	.short	(.L_3063 - .L_3062)
.L_3062:
        /*0004*/ 	.word	0x00000082


	//----- nvinfo : EIATTR_KPARAM_INFO
	.align		4
.L_3063:
        /*0008*/ 	.byte	0x04, 0x17
        /*000a*/ 	.short	(.L_3065 - .L_3064)
.L_3064:
        /*000c*/ 	.word	0x00000000
        /*0010*/ 	.short	0x0002
        /*0012*/ 	.short	0x0008
        /*0014*/ 	.byte	0x00, 0xf0, 0x41, 0x00


	//----- nvinfo : EIATTR_KPARAM_INFO
	.align		4
.L_3065:
        /*0018*/ 	.byte	0x04, 0x17
        /*001a*/ 	.short	(.L_3067 - .L_3066)
.L_3066:
        /*001c*/ 	.word	0x00000000
        /*0020*/ 	.short	0x0001
        /*0022*/ 	.short	0x0004
        /*0024*/ 	.byte	0x00, 0xf0, 0x05, 0x00


	//----- nvinfo : EIATTR_KPARAM_INFO
	.align		4
.L_3067:
        /*0028*/ 	.byte	0x04, 0x17
        /*002a*/ 	.short	(.L_3069 - .L_3068)
.L_3068:
        /*002c*/ 	.word	0x00000000
        /*0030*/ 	.short	0x0000
        /*0032*/ 	.short	0x0000
        /*0034*/ 	.byte	0x00, 0xf0, 0x11, 0x00


	//----- nvinfo : EIATTR_SPARSE_MMA_MASK
	.align		4
.L_3069:
        /*0038*/ 	.byte	0x03, 0x50
        /*003a*/ 	.short	0x0000


	//----- nvinfo : EIATTR_MAXREG_COUNT
	.align		4
        /*003c*/ 	.byte	0x03, 0x1b
        /*003e*/ 	.short	0x00ff


	//----- nvinfo : EIATTR_MERCURY_ISA_VERSION
	.align		4
        /*0040*/ 	.byte	0x03, 0x5f
        /*0042*/ 	.short	0x0101


	//----- nvinfo : EIATTR_VRC_CTA_INIT_COUNT
	.align		4
        /*0044*/ 	.byte	0x02, 0x4a
	.zero		1
	.zero		1


	//----- nvinfo : EIATTR_EXIT_INSTR_OFFSETS
	.align		4
        /*0048*/ 	.byte	0x04, 0x1c
        /*004a*/ 	.short	(.L_3071 - .L_3070)


	//   ....[0]....
.L_3070:
        /*004c*/ 	.word	0x000007f0


	//   ....[1]....
        /*0050*/ 	.word	0x00000850


	//   ....[2]....
        /*0054*/ 	.word	0x000009d0


	//----- nvinfo : EIATTR_MAX_THREADS
	.align		4
.L_3071:
        /*0058*/ 	.byte	0x04, 0x05
        /*005a*/ 	.short	(.L_3073 - .L_3072)
.L_3072:
        /*005c*/ 	.word	0x00000080
        /*0060*/ 	.word	0x00000001
        /*0064*/ 	.word	0x00000001


	//----- nvinfo : EIATTR_CRS_STACK_SIZE
	.align		4
.L_3073:
        /*0068*/ 	.byte	0x04, 0x1e
        /*006a*/ 	.short	(.L_3075 - .L_3074)
.L_3074:
        /*006c*/ 	.word	0x00000000


	//----- nvinfo : EIATTR_CBANK_PARAM_SIZE
	.align		4
.L_3075:
        /*0070*/ 	.byte	0x03, 0x19
        /*0072*/ 	.short	0x0018


	//----- nvinfo : EIATTR_PARAM_CBANK
	.align		4
        /*0074*/ 	.byte	0x04, 0x0a
        /*0076*/ 	.short	(.L_3077 - .L_3076)
	.align		4
.L_3076:
        /*0078*/ 	.word	index@(.nv.constant0._ZN2at6native29vectorized_elementwise_kernelILi2EZZZNS0_17round_kernel_cudaERNS_18TensorIteratorBaseEENKUlvE_clEvENKUlvE_clEvEUldE_St5arrayIPcLm2EEEEviT0_T1_)
        /*007c*/ 	.short	0x0380
        /*007e*/ 	.short	0x0018


	//----- nvinfo : EIATTR_SW_WAR
	.align		4
.L_3077:
        /*0080*/ 	.byte	0x04, 0x36
        /*0082*/ 	.short	(.L_3079 - .L_3078)
.L_3078:
        /*0084*/ 	.word	0x00000008
.L_3079:


//--------------------- .nv.info._ZN2at6native29vectorized_elementwise_kernelILi4EZZZNS0_17round_kernel_cudaERNS_18TensorIteratorBaseEENKUlvE_clEvENKUlvE_clEvEUldE_St5arrayIPcLm2EEEEviT0_T1_ --------------------------
	.section	.nv.info._ZN2at6native29vectorized_elementwise_kernelILi4EZZZNS0_17round_kernel_cudaERNS_18TensorIteratorBaseEENKUlvE_clEvENKUlvE_clEvEUldE_St5arrayIPcLm2EEEEviT0_T1_,"",@"SHT_CUDA_INFO"
	.sectionflags	@""
	.align	4


	//----- nvinfo : EIATTR_CUDA_API_VERSION
	.align		4
        /*0000*/ 	.byte	0x04, 0x37
        /*0002*/ 	.short	(.L_3081 - .L_3080)
.L_3080:
        /*0004*/ 	.word	0x00000082


	//----- nvinfo : EIATTR_KPARAM_INFO
	.align		4
.L_3081:
        /*0008*/ 	.byte	0x04, 0x17
        /*000a*/ 	.short	(.L_3083 - .L_3082)
.L_3082:
        /*000c*/ 	.word	0x00000000
        /*0010*/ 	.short	0x0002
        /*0012*/ 	.short	0x0008
        /*0014*/ 	.byte	0x00, 0xf0, 0x41, 0x00


	//----- nvinfo : EIATTR_KPARAM_INFO
	.align		4
.L_3083:
        /*0018*/ 	.byte	0x04, 0x17
        /*001a*/ 	.short	(.L_3085 - .L_3084)
.L_3084:
        /*001c*/ 	.word	0x00000000
        /*0020*/ 	.short	0x0001
        /*0022*/ 	.short	0x0004
        /*0024*/ 	.byte	0x00, 0xf0, 0x05, 0x00


	//----- nvinfo : EIATTR_KPARAM_INFO
	.align		4
.L_3085:
        /*0028*/ 	.byte	0x04, 0x17
        /*002a*/ 	.short	(.L_3087 - .L_3086)
.L_3086:
        /*002c*/ 	.word	0x00000000
        /*0030*/ 	.short	0x0000
        /*0032*/ 	.short	0x0000
        /*0034*/ 	.byte	0x00, 0xf0, 0x11, 0x00


	//----- nvinfo : EIATTR_SPARSE_MMA_MASK
	.align		4
.L_3087:
        /*0038*/ 	.byte	0x03, 0x50
        /*003a*/ 	.short	0x0000


	//----- nvinfo : EIATTR_MAXREG_COUNT
	.align		4
        /*003c*/ 	.byte	0x03, 0x1b
        /*003e*/ 	.short	0x00ff


	//----- nvinfo : EIATTR_MERCURY_ISA_VERSION
	.align		4
        /*0040*/ 	.byte	0x03, 0x5f
        /*0042*/ 	.short	0x0101


	//----- nvinfo : EIATTR_VRC_CTA_INIT_COUNT
	.align		4
        /*0044*/ 	.byte	0x02, 0x4a
	.zero		1
	.zero		1


	//----- nvinfo : EIATTR_EXIT_INSTR_OFFSETS
	.align		4
        /*0048*/ 	.byte	0x04, 0x1c
        /*004a*/ 	.short	(.L_3089 - .L_3088)


	//   ....[0]....
.L_3088:
        /*004c*/ 	.word	0x000007f0


	//   ....[1]....
        /*0050*/ 	.word	0x00000850


	//   ....[2]....
        /*0054*/ 	.word	0x00000990


	//----- nvinfo : EIATTR_MAX_THREADS
	.align		4
.L_3089:
        /*0058*/ 	.byte	0x04, 0x05
        /*005a*/ 	.short	(.L_3091 - .L_3090)
.L_3090:
        /*005c*/ 	.word	0x00000080
        /*0060*/ 	.word	0x00000001
        /*0064*/ 	.word	0x00000001


	//----- nvinfo : EIATTR_CRS_STACK_SIZE
	.align		4
.L_3091:
        /*0068*/ 	.byte	0x04, 0x1e
        /*006a*/ 	.short	(.L_3093 - .L_3092)
.L_3092:
        /*006c*/ 	.word	0x00000000


	//----- nvinfo : EIATTR_CBANK_PARAM_SIZE
	.align		4
.L_3093:
        /*0070*/ 	.byte	0x03, 0x19
        /*0072*/ 	.short	0x0018


	//----- nvinfo : EIATTR_PARAM_CBANK
	.align		4
        /*0074*/ 	.byte	0x04, 0x0a
        /*0076*/ 	.short	(.L_3095 - .L_3094)
	.align		4
.L_3094:
        /*0078*/ 	.word	index@(.nv.constant0._ZN2at6native29vectorized_elementwise_kernelILi4EZZZNS0_17round_kernel_cudaERNS_18TensorIteratorBaseEENKUlvE_clEvENKUlvE_clEvEUldE_St5arrayIPcLm2EEEEviT0_T1_)
        /*007c*/ 	.short	0x0380
        /*007e*/ 	.short	0x0018


	//----- nvinfo : EIATTR_SW_WAR
	.align		4
.L_3095:
        /*0080*/ 	.byte	0x04, 0x36
        /*0082*/ 	.short	(.L_3097 - .L_3096)
.L_3096:
        /*0084*/ 	.word	0x00000008
.L_3097:


//--------------------- .nv.info._ZN2at6native29vectorized_elementwise_kernelILi8EZZZNS0_17round_kernel_cudaERNS_18TensorIteratorBaseEENKUlvE_clEvENKUlvE_clEvEUldE_St5arrayIPcLm2EEEEviT0_T1_ --------------------------
	.section	.nv.info._ZN2at6native29vectorized_elementwise_kernelILi8EZZZNS0_17round_kernel_cudaERNS_18TensorIteratorBaseEENKUlvE_clEvENKUlvE_clEvEUldE_St5arrayIPcLm2EEEEviT0_T1_,"",@"SHT_CUDA_INFO"
	.sectionflags	@""
	.align	4


	//----- nvinfo : EIATTR_CUDA_API_VERSION
	.align		4
        /*0000*/ 	.byte	0x04, 0x37
        /*0002*/ 	.short	(.L_3099 - .L_3098)
.L_3098:
        /*0004*/ 	.word	0x00000082


	//----- nvinfo : EIATTR_KPARAM_INFO
	.align		4
.L_3099:
        /*0008*/ 	.byte	0x04, 0x17
        /*000a*/ 	.short	(.L_3101 - .L_3100)
.L_3100:
        /*000c*/ 	.word	0x00000000
        /*0010*/ 	.short	0x0002
        /*0012*/ 	.short	0x0008
        /*0014*/ 	.byte	0x00, 0xf0, 0x41, 0x00


	//----- nvinfo : EIATTR_KPARAM_INFO
	.align		4
.L_3101:
        /*0018*/ 	.byte	0x04, 0x17
        /*001a*/ 	.short	(.L_3103 - .L_3102)
.L_3102:
        /*001c*/ 	.word	0x00000000
        /*0020*/ 	.short	0x0001
        /*0022*/ 	.short	0x0004
        /*0024*/ 	.byte	0x00, 0xf0, 0x05, 0x00


	//----- nvinfo : EIATTR_KPARAM_INFO
	.align		4
.L_3103:
        /*0028*/ 	.byte	0x04, 0x17
        /*002a*/ 	.short	(.L_3105 - .L_3104)
.L_3104:
        /*002c*/ 	.word	0x00000000
        /*0030*/ 	.short	0x0000
        /*0032*/ 	.short	0x0000
        /*0034*/ 	.byte	0x00, 0xf0, 0x11, 0x00


	//----- nvinfo : EIATTR_SPARSE_MMA_MASK
	.align		4
.L_3105:
        /*0038*/ 	.byte	0x03, 0x50
        /*003a*/ 	.short	0x0000


	//----- nvinfo : EIATTR_MAXREG_COUNT
	.align		4
        /*003c*/ 	.byte	0x03, 0x1b
        /*003e*/ 	.short	0x00ff


	//----- nvinfo : EIATTR_MERCURY_ISA_VERSION
	.align		4
        /*0040*/ 	.byte	0x03, 0x5f
        /*0042*/ 	.short	0x0101


	//----- nvinfo : EIATTR_VRC_CTA_INIT_COUNT
	.align		4
        /*0044*/ 	.byte	0x02, 0x4a
	.zero		1
	.zero		1


	//----- nvinfo : EIATTR_EXIT_INSTR_OFFSETS
	.align		4
        /*0048*/ 	.byte	0x04, 0x1c
        /*004a*/ 	.short	(.L_3107 - .L_3106)


	//   ....[0]....
.L_3106:
        /*004c*/ 	.word	0x000007f0


	//   ....[1]....
        /*0050*/ 	.word	0x00000850


	//   ....[2]....
        /*0054*/ 	.word	0x00000990


	//----- nvinfo : EIATTR_MAX_THREADS
	.align		4
.L_3107:
        /*0058*/ 	.byte	0x04, 0x05
        /*005a*/ 	.short	(.L_3109 - .L_3108)
.L_3108:
        /*005c*/ 	.word	0x00000080
        /*0060*/ 	.word	0x00000001
        /*0064*/ 	.word	0x00000001


	//----- nvinfo : EIATTR_CRS_STACK_SIZE
	.align		4
.L_3109:
        /*0068*/ 	.byte	0x04, 0x1e
        /*006a*/ 	.short	(.L_3111 - .L_3110)
.L_3110:
        /*006c*/ 	.word	0x00000000


	//----- nvinfo : EIATTR_CBANK_PARAM_SIZE
	.align		4
.L_3111:
        /*0070*/ 	.byte	0x03, 0x19
        /*0072*/ 	.short	0x0018


	//----- nvinfo : EIATTR_PARAM_CBANK
	.align		4
        /*0074*/ 	.byte	0x04, 0x0a
        /*0076*/ 	.short	(.L_3113 - .L_3112)
	.align		4
.L_3112:
        /*0078*/ 	.word	index@(.nv.constant0._ZN2at6native29vectorized_elementwise_kernelILi8EZZZNS0_17round_kernel_cudaERNS_18TensorIteratorBaseEENKUlvE_clEvENKUlvE_clEvEUldE_St5arrayIPcLm2EEEEviT0_T1_)
        /*007c*/ 	.short	0x0380
        /*007e*/ 	.short	0x0018


	//----- nvinfo : EIATTR_SW_WAR
	.align		4
.L_3113:
        /*0080*/ 	.byte	0x04, 0x36
        /*0082*/ 	.short	(.L_3115 - .L_3114)
.L_3114:
        /*0084*/ 	.word	0x00000008
.L_3115:


//--------------------- .nv.info._ZN2at6native18elementwise_kernelILi128ELi4EZNS0_15gpu_kernel_implIZZZNS0_22reciprocal_kernel_cudaERNS_18TensorIteratorBaseEENKUlvE_clEvENKUlvE4_clEvEUlN3c108BFloat16EE_EEvS4_RKT_EUliE_EEviT1_ --------------------------
	.section	.nv.info._ZN2at6native18elementwise_kernelILi128ELi4EZNS0_15gpu_kernel_implIZZZNS0_22reciprocal_kernel_cudaERNS_18TensorIteratorBaseEENKUlvE_clEvENKUlvE4_clEvEUlN3c108BFloat16EE_EEvS4_RKT_EUliE_EEviT1_,"",@"SHT_CUDA_INFO"
	.sectionflags	@""
	.align	4


	//----- nvinfo : EIATTR_CUDA_API_VERSION
	.align		4
        /*0000*/ 	.byte	0x04, 0x37
        /*0002*/ 	.short	(.L_3117 - .L_3116)
.L_3116:
        /*0004*/ 	.word	0x00000082


	//----- nvinfo : EIATTR_KPARAM_INFO
	.align		4
.L_3117:
        /*0008*/ 	.byte	0x04, 0x17
        /*000a*/ 	.short	(.L_3119 - .L_3118)
.L_3118:
        /*000c*/ 	.word	0x00000000
        /*0010*/ 	.short	0x0001
        /*0012*/ 	.short	0x0008
        /*0014*/ 	.byte	0x00, 0xf0, 0x61, 0x08


	//----- nvinfo : EIATTR_KPARAM_INFO
	.align		4
.L_3119:
        /*0018*/ 	.byte	0x04, 0x17
        /*001a*/ 	.short	(.L_3121 - .L_3120)
.L_3120:
        /*001c*/ 	.word	0x00000000
        /*0020*/ 	.short	0x0000
        /*0022*/ 	.short	0x0000
        /*0024*/ 	.byte	0x00, 0xf0, 0x11, 0x00


	//----- nvinfo : EIATTR_SPARSE_MMA_MASK
	.align		4
.L_3121:
        /*0028*/ 	.byte	0x03, 0x50
        /*002a*/ 	.short	0x0000


	//----- nvinfo : EIATTR_MAXREG_COUNT
	.align		4
        /*002c*/ 	.byte	0x03, 0x1b
        /*002e*/ 	.short	0x0080


	//----- nvinfo : EIATTR_EXTERNS
	.align		4
        /*0030*/ 	.byte	0x04, 0x0f
        /*0032*/ 	.short	(.L_3123 - .L_3122)


	//   ....[0]....
	.align		4
.L_3122:
        /*0034*/ 	.word	index@(__assertfail)


	//----- nvinfo : EIATTR_MERCURY_ISA_VERSION
	.align		4
.L_3123:
        /*0038*/ 	.byte	0x03, 0x5f
        /*003a*/ 	.short	0x0101


	//----- nvinfo : EIATTR_VRC_CTA_INIT_COUNT
	.align		4
        /*003c*/ 	.byte	0x02, 0x4a
	.zero		1
	.zero		1


	//----- nvinfo : EIATTR_SYSCALL_OFFSETS
	.align		4
        /*0040*/ 	.byte	0x04, 0x46
        /*0042*/ 	.short	(.L_3125 - .L_3124)


	//   ....[0]....
.L_3124:
        /*0044*/ 	.word	0x00002210


	//   ....[1]....
        /*0048*/ 	.word	0x00003130


	//   ....[2]....
        /*004c*/ 	.word	0x000054e0


	//   ....[3]....
        /*0050*/ 	.word	0x00006250


	//   ....[4]....
        /*0054*/ 	.word	0x000086f0


	//   ....[5]....
        /*0058*/ 	.word	0x00009460


	//   ....[6]....
        /*005c*/ 	.word	0x0000b910


	//   ....[7]....
        /*0060*/ 	.word	0x0000c650


	//----- nvinfo : EIATTR_EXIT_INSTR_OFFSETS
	.align		4
.L_3125:
        /*0064*/ 	.byte	0x04, 0x1c
        /*0066*/ 	.short	(.L_3127 - .L_3126)


	//   ....[0]....
.L_3126:
        /*0068*/ 	.word	0x00009720


	//   ....[1]....
        /*006c*/ 	.word	0x0000bad0


	//   ....[2]....
        /*0070*/ 	.word	0x0000bb10


	//   ....[3]....
        /*0074*/ 	.word	0x0000bbb0


	//   ....[4]....
        /*0078*/ 	.word	0x0000bbf0


	//   ....[5]....
        /*007c*/ 	.word	0x0000bc30


	//   ....[6]....
        /*0080*/ 	.word	0x0000bcc0


	//   ....[7]....
        /*0084*/ 	.word	0x0000bd00


	//   ....[8]....
        /*0088*/ 	.word	0x0000bda0


	//   ....[9]....
        /*008c*/ 	.word	0x0000bdf0


	//   ....[10]....
        /*0090*/ 	.word	0x0000be40


	//   ....[11]....
        /*0094*/ 	.word	0x0000bf20


	//   ....[12]....
        /*0098*/ 	.word	0x0000c090


	//   ....[13]....
        /*009c*/ 	.word	0x0000c200


	//   ....[14]....
        /*00a0*/ 	.word	0x0000c360


	//   ....[15]....
        /*00a4*/ 	.word	0x0000c3a0


	//   ....[16]....
        /*00a8*/ 	.word	0x0000c3e0


	//   ....[17]....
        /*00ac*/ 	.word	0x0000c490


	//   ....[18]....
        /*00b0*/ 	.word	0x0000c4f0


	//   ....[19]....
        /*00b4*/ 	.word	0x0000c660


	//   ....[20]....
        /*00b8*/ 	.word	0x0000c770


	//   ....[21]....
        /*00bc*/ 	.word	0x0000c8b0


	//   ....[22]....
        /*00c0*/ 	.word	0x0000c8d0


	//----- nvinfo : EIATTR_MAX_THREADS
	.align		4
.L_3127:
        /*00c4*/ 	.byte	0x04, 0x05
        /*00c6*/ 	.short	(.L_3129 - .L_3128)
.L_3128:
        /*00c8*/ 	.word	0x00000080
        /*00cc*/ 	.word	0x00000001
        /*00d0*/ 	.word	0x00000001


	//----- nvinfo : EIATTR_CRS_STACK_SIZE
	.align		4
.L_3129:
        /*00d4*/ 	.byte	0x04, 0x1e
        /*00d6*/ 	.short	(.L_3131 - .L_3130)
.L_3130:
        /*00d8*/ 	.word	0x00000000


	//----- nvinfo : EIATTR_CBANK_PARAM_SIZE
	.align		4
.L_3131:
        /*00dc*/ 	.byte	0x03, 0x19
        /*00de*/ 	.short	0x0220


	//----- nvinfo : EIATTR_PARAM_CBANK
	.align		4
        /*00e0*/ 	.byte	0x04, 0x0a
        /*00e2*/ 	.short	(.L_3133 - .L_3132)
	.align		4
.L_3132:
        /*00e4*/ 	.word	index@(.nv.constant0._ZN2at6native18elementwise_kernelILi128ELi4EZNS0_15gpu_kernel_implIZZZNS0_22reciprocal_kernel_cudaERNS_18TensorIteratorBaseEENKUlvE_clEvENKUlvE4_clEvEUlN3c108BFloat16EE_EEvS4_RKT_EUliE_EEviT1_)
        /*00e8*/ 	.short	0x0380
        /*00ea*/ 	.short	0x0220


	//----- nvinfo : EIATTR_SW_WAR
	.align		4
.L_3133:
        /*00ec*/ 	.byte	0x04, 0x36
        /*00ee*/ 	.short	(.L_3135 - .L_3134)
.L_3134:
        /*00f0*/ 	.word	0x00000008
.L_3135:


//--------------------- .nv.info._ZN2at6native27unrolled_elementwise_kernelIZZZNS0_22reciprocal_kernel_cudaERNS_18TensorIteratorBaseEENKUlvE_clEvENKUlvE4_clEvEUlN3c108BFloat16EE_St5arrayIPcLm2EELi4E23TrivialOffsetCalculatorILi1EjESD_NS0_6memory12LoadWithCastILi1EEENSE_13StoreWithCastILi1EEEEEviT_T0_T2_T3_T4_T5_ --------------------------
	.section	.nv.info._ZN2at6native27unrolled_elementwise_kernelIZZZNS0_22reciprocal_kernel_cudaERNS_18TensorIteratorBaseEENKUlvE_clEvENKUlvE4_clEvEUlN3c108BFloat16EE_St5arrayIPcLm2EELi4E23TrivialOffsetCalculatorILi1EjESD_NS0_6memory12LoadWithCastILi1EEENSE_13StoreWithCastILi1EEEEEviT_T0_T2_T3_T4_T5_,"",@"SHT_CUDA_INFO"
	.sectionflags	@""
	.align	4


	//----- nvinfo : EIATTR_CUDA_API_VERSION
	.align		4
        /*0000*/ 	.byte	0x04, 0x37
        /*0002*/ 	.short	(.L_3137 - .L_3136)
.L_3136:
        /*0004*/ 	.word	0x00000082


	//----- nvinfo : EIATTR_KPARAM_INFO
	.align		4
.L_3137:
        /*0008*/ 	.byte	0x04, 0x17
        /*000a*/ 	.short	(.L_3139 - .L_3138)
.L_3138:
        /*000c*/ 	.word	0x00000000
        /*0010*/ 	.short	0x0006
        /*0012*/ 	.short	0x0024
        /*0014*/ 	.byte	0x00, 0xf0, 0x21, 0x00


	//----- nvinfo : EIATTR_KPARAM_INFO
	.align		4
.L_3139:
        /*0018*/ 	.byte	0x04, 0x17
        /*001a*/ 	.short	(.L_3141 - .L_3140)
.L_3140:
        /*001c*/ 	.word	0x00000000
        /*0020*/ 	.short	0x0005
        /*0022*/ 	.short	0x001c
        /*0024*/ 	.byte	0x00, 0xf0, 0x21, 0x00


	//----- nvinfo : EIATTR_KPARAM_INFO
	.align		4
.L_3141:
        /*0028*/ 	.byte	0x04, 0x17
        /*002a*/ 	.short	(.L_3143 - .L_3142)
.L_3142:
        /*002c*/ 	.word	0x00000000
        /*0030*/ 	.short	0x0004
        /*0032*/ 	.short	0x0019
        /*0034*/ 	.byte	0x00, 0xf0, 0x05, 0x00


	//----- nvinfo : EIATTR_KPARAM_INFO
	.align		4
.L_3143:
        /*0038*/ 	.byte	0x04, 0x17
        /*003a*/ 	.short	(.L_3145 - .L_3144)
.L_3144:
        /*003c*/ 	.word	0x00000000
        /*0040*/ 	.short	0x0003
        /*0042*/ 	.short	0x0018
        /*0044*/ 	.byte	0x00, 0xf0, 0x05, 0x00


	//----- nvinfo : EIATTR_KPARAM_INFO
	.align		4
.L_3145:
        /*0048*/ 	.byte	0x04, 0x17
        /*004a*/ 	.short	(.L_3147 - .L_3146)
.L_3146:
        /*004c*/ 	.word	0x00000000
        /*0050*/ 	.short	0x0002
        /*0052*/ 	.short	0x0008
        /*0054*/ 	.byte	0x00, 0xf0, 0x41, 0x00


	//----- nvinfo : EIATTR_KPARAM_INFO
	.align		4
.L_3147:
        /*0058*/ 	.byte	0x04, 0x17
        /*005a*/ 	.short	(.L_3149 - .L_3148)
.L_3148:
        /*005c*/ 	.word	0x00000000
        /*0060*/ 	.short	0x0001
        /*0062*/ 	.short	0x0004
        /*0064*/ 	.byte	0x00, 0xf0, 0x05, 0x00


	//----- nvinfo : EIATTR_KPARAM_INFO
	.align		4
.L_3149:
        /*0068*/ 	.byte	0x04, 0x17
        /*006a*/ 	.short	(.L_3151 - .L_3150)
.L_3150:
        /*006c*/ 	.word	0x00000000
        /*0070*/ 	.short	0x0000
        /*0072*/ 	.short	0x0000
        /*0074*/ 	.byte	0x00, 0xf0, 0x11, 0x00


	//----- nvinfo : EIATTR_SPARSE_MMA_MASK
	.align		4
.L_3151:
        /*0078*/ 	.byte	0x03, 0x50
        /*007a*/ 	.short	0x0000


	//----- nvinfo : EIATTR_MAXREG_COUNT
	.align		4
        /*007c*/ 	.byte	0x03, 0x1b
        /*007e*/ 	.short	0x00ff


	//----- nvinfo : EIATTR_EXTERNS
	.align		4
        /*0080*/ 	.byte	0x04, 0x0f
        /*0082*/ 	.short	(.L_3153 - .L_3152)


	//   ....[0]....
	.align		4
.L_3152:
        /*0084*/ 	.word	index@(__assertfail)


	//----- nvinfo : EIATTR_MERCURY_ISA_VERSION
	.align		4
.L_3153:
        /*0088*/ 	.byte	0x03, 0x5f
        /*008a*/ 	.short	0x0101


	//----- nvinfo : EIATTR_VRC_CTA_INIT_COUNT
	.align		4
        /*008c*/ 	.byte	0x02, 0x4a
	.zero		1
	.zero		1


	//----- nvinfo : EIATTR_SYSCALL_OFFSETS
	.align		4
        /*0090*/ 	.byte	0x04, 0x46
        /*0092*/ 	.short	(.L_3155 - .L_3154)


	//   ....[0]....
.L_3154:
        /*0094*/ 	.word	0x00001000


	//   ....[1]....
        /*0098*/ 	.word	0x000021e0


	//   ....[2]....
        /*009c*/ 	.word	0x00003300


	//   ....[3]....
        /*00a0*/ 	.word	0x00004330


	//   ....[4]....
        /*00a4*/ 	.word	0x00005470


	//   ....[5]....
        /*00a8*/ 	.word	0x00006350


	//   ....[6]....
        /*00ac*/ 	.word	0x000072d0


	//   ....[7]....
        /*00b0*/ 	.word	0x00008250


	//----- nvinfo : EIATTR_EXIT_INSTR_OFFSETS
	.align		4
.L_3155:
        /*00b4*/ 	.byte	0x04, 0x1c
        /*00b6*/ 	.short	(.L_3157 - .L_3156)


	//   ....[0]....
.L_3156:
        /*00b8*/ 	.word	0x00007580


	//   ....[1]....
        /*00bc*/ 	.word	0x000076d0


	//   ....[2]....
        /*00c0*/ 	.word	0x00007710


	//   ....[3]....
        /*00c4*/ 	.word	0x000077b0


	//   ....[4]....
        /*00c8*/ 	.word	0x000077f0


	//   ....[5]....
        /*00cc*/ 	.word	0x00007830


	//   ....[6]....
        /*00d0*/ 	.word	0x000078c0


	//   ....[7]....
        /*00d4*/ 	.word	0x00007900


	//   ....[8]....
        /*00d8*/ 	.word	0x000079a0


	//   ....[9]....
        /*00dc*/ 	.word	0x000079f0


	//   ....[10]....
        /*00e0*/ 	.word	0x00007a40


	//   ....[11]....
        /*00e4*/ 	.word	0x00007b20


	//   ....[12]....
        /*00e8*/ 	.word	0x00007c90


	//   ....[13]....
        /*00ec*/ 	.word	0x00007e00


	//   ....[14]....
        /*00f0*/ 	.word	0x00007f60


	//   ....[15]....
        /*00f4*/ 	.word	0x00007fa0


	//   ....[16]....
        /*00f8*/ 	.word	0x00007fe0


	//   ....[17]....
        /*00fc*/ 	.word	0x00008090


	//   ....[18]....
        /*0100*/ 	.word	0x000080f0


	//   ....[19]....
        /*0104*/ 	.word	0x00008260


	//   ....[20]....
        /*0108*/ 	.word	0x00008370


	//   ....[21]....
        /*010c*/ 	.word	0x000084b0


	//   ....[22]....
        /*0110*/ 	.word	0x000084d0


	//----- nvinfo : EIATTR_MAX_THREADS
	.align		4
.L_3157:
        /*0114*/ 	.byte	0x04, 0x05
        /*0116*/ 	.short	(.L_3159 - .L_3158)
.L_3158:
        /*0118*/ 	.word	0x00000080
        /*011c*/ 	.word	0x00000001
        /*0120*/ 	.word	0x00000001


	//----- nvinfo : EIATTR_CRS_STACK_SIZE
	.align		4
.L_3159:
        /*0124*/ 	.byte	0x04, 0x1e
        /*0126*/ 	.short	(.L_3161 - .L_3160)
.L_3160:
        /*0128*/ 	.word	0x00000000


	//----- nvinfo : EIATTR_CBANK_PARAM_SIZE
	.align		4
.L_3161:
        /*012c*/ 	.byte	0x03, 0x19
        /*012e*/ 	.short	0x002c


	//----- nvinfo : EIATTR_PARAM_CBANK
	.align		4
        /*0130*/ 	.byte	0x04, 0x0a
        /*0132*/ 	.short	(.L_3163 - .L_3162)
	.align		4
.L_3162:
        /*0134*/ 	.word	index@(.nv.constant0._ZN2at6native27unrolled_elementwise_kernelIZZZNS0_22reciprocal_kernel_cudaERNS_18TensorIteratorBaseEENKUlvE_clEvENKUlvE4_clEvEUlN3c108BFloat16EE_St5arrayIPcLm2EELi4E23TrivialOffsetCalculatorILi1EjESD_NS0_6memory12LoadWithCastILi1EEENSE_13StoreWithCastILi1EEEEEviT_T0_T2_T3_T4_T5_)
        /*0138*/ 	.short	0x0380
        /*013a*/ 	.short	0x002c


	//----- nvinfo : EIATTR_SW_WAR
	.align		4
.L_3163:
        /*013c*/ 	.byte	0x04, 0x36
        /*013e*/ 	.short	(.L_3165 - .L_3164)
.L_3164:
        /*0140*/ 	.word	0x00000008
.L_3165:


//--------------------- .nv.info._ZN2at6native18elementwise_kernelILi128ELi4EZNS0_22gpu_kernel_impl_nocastIZZZNS0_22reciprocal_kernel_cudaERNS_18TensorIteratorBaseEENKUlvE_clEvENKUlvE4_clEvEUlN3c108BFloat16EE_EEvS4_RKT_EUliE_EEviT1_ --------------------------
	.section	.nv.info._ZN2at6native18elementwise_kernelILi128ELi4EZNS0_22gpu_kernel_impl_nocastIZZZNS0_22reciprocal_kernel_cudaERNS_18TensorIteratorBaseEENKUlvE_clEvENKUlvE4_clEvEUlN3c108BFloat16EE_EEvS4_RKT_EUliE_EEviT1_,"",@"SHT_CUDA_INFO"
	.sectionflags	@""
	.align	4


	//----- nvinfo : EIATTR_CUDA_API_VERSION
	.align		4
        /*0000*/ 	.byte	0x04, 0x37
        /*0002*/ 	.short	(.L_3167 - .L_3166)
.L_3166:
        /*0004*/ 	.word	0x00000082


	//----- nvinfo : EIATTR_KPARAM_INFO
	.align		4
.L_3167:
        /*0008*/ 	.byte	0x04, 0x17
        /*000a*/ 	.short	(.L_3169 - .L_3168)
.L_3168:
        /*000c*/ 	.word	0x00000000
        /*0010*/ 	.short	0x0001
        /*0012*/ 	.short	0x0008
        /*0014*/ 	.byte	0x00, 0xf0, 0x61, 0x08


	//----- nvinfo : EIATTR_KPARAM_INFO
	.align		4
.L_3169:
        /*0018*/ 	.byte	0x04, 0x17
        /*001a*/ 	.short	(.L_3171 - .L_3170)
.L_3170:
        /*001c*/ 	.word	0x00000000
        /*0020*/ 	.short	0x0000
        /*0022*/ 	.short	0x0000
        /*0024*/ 	.byte	0x00, 0xf0, 0x11, 0x00


	//----- nvinfo : EIATTR_SPARSE_MMA_MASK
	.align		4
.L_3171:
        /*0028*/ 	.byte	0x03, 0x50
        /*002a*/ 	.short	0x0000


	//----- nvinfo : EIATTR_MAXREG_COUNT
	.align		4
        /*002c*/ 	.byte	0x03, 0x1b
        /*002e*/ 	.short	0x0080


	//----- nvinfo : EIATTR_MERCURY_ISA_VERSION
	.align		4
        /*0030*/ 	.byte	0x03, 0x5f
        /*0032*/ 	.short	0x0101


	//----- nvinfo : EIATTR_VRC_CTA_INIT_COUNT
	.align		4
        /*0034*/ 	.byte	0x02, 0x4a
	.zero		1
	.zero		1


	//----- nvinfo : EIATTR_EXIT_INSTR_OFFSETS
	.align		4
        /*0038*/ 	.byte	0x04, 0x1c
        /*003a*/ 	.short	(.L_3173 - .L_3172)


	//   ....[0]....
.L_3172:
        /*003c*/ 	.word	0x00000330


	//   ....[1]....
        /*0040*/ 	.word	0x000003c0


	//   ....[2]....
        /*0044*/ 	.word	0x00003f10


	//   ....[3]....
        /*0048*/ 	.word	0x00005270


	//----- nvinfo : EIATTR_MAX_THREADS
	.align		4
.L_3173:
        /*004c*/ 	.byte	0x04, 0x05
        /*004e*/ 	.short	(.L_3175 - .L_3174)
.L_3174:
        /*0050*/ 	.word	0x00000080
        /*0054*/ 	.word	0x00000001
        /*0058*/ 	.word	0x00000001


	//----- nvinfo : EIATTR_CRS_STACK_SIZE
	.align		4
.L_3175:
        /*005c*/ 	.byte	0x04, 0x1e
        /*005e*/ 	.short	(.L_3177 - .L_3176)
.L_3176:
        /*0060*/ 	.word	0x00000000


	//----- nvinfo : EIATTR_CBANK_PARAM_SIZE
	.align		4
.L_3177:
        /*0064*/ 	.byte	0x03, 0x19
        /*0066*/ 	.short	0x0220


	//----- nvinfo : EIATTR_PARAM_CBANK
	.align		4
        /*0068*/ 	.byte	0x04, 0x0a
        /*006a*/ 	.short	(.L_3179 - .L_3178)
	.align		4
.L_3178:
        /*006c*/ 	.word	index@(.nv.constant0._ZN2at6native18elementwise_kernelILi128ELi4EZNS0_22gpu_kernel_impl_nocastIZZZNS0_22reciprocal_kernel_cudaERNS_18TensorIteratorBaseEENKUlvE_clEvENKUlvE4_clEvEUlN3c108BFloat16EE_EEvS4_RKT_EUliE_EEviT1_)
        /*0070*/ 	.short	0x0380
        /*0072*/ 	.short	0x0220


	//----- nvinfo : EIATTR_SW_WAR
	.align		4
.L_3179:
        /*0074*/ 	.byte	0x04, 0x36
        /*0076*/ 	.short	(.L_3181 - .L_3180)
.L_3180:
        /*0078*/ 	.word	0x00000008
.L_3181:


//--------------------- .nv.info._ZN2at6native27unrolled_elementwise_kernelIZZZNS0_22reciprocal_kernel_cudaERNS_18TensorIteratorBaseEENKUlvE_clEvENKUlvE4_clEvEUlN3c108BFloat16EE_St5arrayIPcLm2EELi4E23TrivialOffsetCalculatorILi1EjESD_NS0_6memory15LoadWithoutCastENSE_16StoreWithoutCastEEEviT_T0_T2_T3_T4_T5_ --------------------------
	.section	.nv.info._ZN2at6native27unrolled_elementwise_kernelIZZZNS0_22reciprocal_kernel_cudaERNS_18TensorIteratorBaseEENKUlvE_clEvENKUlvE4_clEvEUlN3c108BFloat16EE_St5arrayIPcLm2EELi4E23TrivialOffsetCalculatorILi1EjESD_NS0_6memory15LoadWithoutCastENSE_16StoreWithoutCastEEEviT_T0_T2_T3_T4_T5_,"",@"SHT_CUDA_INFO"
	.sectionflags	@""
	.align	4


	//----- nvinfo : EIATTR_CUDA_API_VERSION
	.align		4
        /*0000*/ 	.byte	0x04, 0x37
        /*0002*/ 	.short	(.L_3183 - .L_3182)
.L_3182:
        /*0004*/ 	.word	0x00000082


	//----- nvinfo : EIATTR_KPARAM_INFO
	.align		4
.L_3183:
        /*0008*/ 	.byte	0x04, 0x17
        /*000a*/ 	.short	(.L_3185 - .L_3184)
.L_3184:
        /*000c*/ 	.word	0x00000000
        /*0010*/ 	.short	0x0006
        /*0012*/ 	.short	0x001b
        /*0014*/ 	.byte	0x00, 0xf0, 0x05, 0x00


	//----- nvinfo : EIATTR_KPARAM_INFO
	.align		4
.L_3185:
        /*0018*/ 	.byte	0x04, 0x17
        /*001a*/ 	.short	(.L_3187 - .L_3186)
.L_3186:
        /*001c*/ 	.word	0x00000000
        /*0020*/ 	.short	0x0005
        /*0022*/ 	.short	0x001a
        /*0024*/ 	.byte	0x00, 0xf0, 0x05, 0x00


	//----- nvinfo : EIATTR_KPARAM_INFO
	.align		4
.L_3187:
        /*0028*/ 	.byte	0x04, 0x17
        /*002a*/ 	.short	(.L_3189 - .L_3188)
.L_3188:
        /*002c*/ 	.word	0x00000000
        /*0030*/ 	.short	0x0004
        /*0032*/ 	.short	0x0019
        /*0034*/ 	.byte	0x00, 0xf0, 0x05, 0x00


	//----- nvinfo : EIATTR_KPARAM_INFO
	.align		4
.L_3189:
        /*0038*/ 	.byte	0x04, 0x17
        /*003a*/ 	.short	(.L_3191 - .L_3190)
.L_3190:
        /*003c*/ 	.word	0x00000000
        /*0040*/ 	.short	0x0003
        /*0042*/ 	.short	0x0018
        /*0044*/ 	.byte	0x00, 0xf0, 0x05, 0x00


	//----- nvinfo : EIATTR_KPARAM_INFO
	.align		4
.L_3191:
        /*0048*/ 	.byte	0x04, 0x17
        /*004a*/ 	.short	(.L_3193 - .L_3192)
.L_3192:
        /*004c*/ 	.word	0x00000000
        /*0050*/ 	.short	0x0002
        /*0052*/ 	.short	0x0008
        /*0054*/ 	.byte	0x00, 0xf0, 0x41, 0x00


	//----- nvinfo : EIATTR_KPARAM_INFO
	.align		4
.L_3193:
        /*0058*/ 	.byte	0x04, 0x17
        /*005a*/ 	.short	(.L_3195 - .L_3194)
.L_3194:
        /*005c*/ 	.word	0x00000000
        /*0060*/ 	.short	0x0001
        /*0062*/ 	.short	0x0004
        /*0064*/ 	.byte	0x00, 0xf0, 0x05, 0x00


	//----- nvinfo : EIATTR_KPARAM_INFO
	.align		4
.L_3195:
        /*0068*/ 	.byte	0x04, 0x17
        /*006a*/ 	.short	(.L_3197 - .L_3196)
.L_3196:
        /*006c*/ 	.word	0x00000000
        /*0070*/ 	.short	0x0000
        /*0072*/ 	.short	0x0000
        /*0074*/ 	.byte	0x00, 0xf0, 0x11, 0x00


	//----- nvinfo : EIATTR_SPARSE_MMA_MASK
	.align		4
.L_3197:
        /*0078*/ 	.byte	0x03, 0x50
        /*007a*/ 	.short	0x0000


	//----- nvinfo : EIATTR_MAXREG_COUNT
	.align		4
        /*007c*/ 	.byte	0x03, 0x1b
        /*007e*/ 	.short	0x00ff


	//----- nvinfo : EIATTR_MERCURY_ISA_VERSION
	.align		4
        /*0080*/ 	.byte	0x03, 0x5f
        /*0082*/ 	.short	0x0101


	//----- nvinfo : EIATTR_VRC_CTA_INIT_COUNT
	.align		4
        /*0084*/ 	.byte	0x02, 0x4a
	.zero		1
	.zero		1


	//----- nvinfo : EIATTR_EXIT_INSTR_OFFSETS
	.align		4
        /*0088*/ 	.byte	0x04, 0x1c
        /*008a*/ 	.short	(.L_3199 - .L_3198)


	//   ....[0]....
.L_3198:
        /*008c*/ 	.word	0x000004c0


	//   ....[1]....
        /*0090*/ 	.word	0x00000530


	//----- nvinfo : EIATTR_MAX_THREADS
	.align		4
.L_3199:
        /*0094*/ 	.byte	0x04, 0x05
        /*0096*/ 	.short	(.L_3201 - .L_3200)
.L_3200:
        /*0098*/ 	.word	0x00000080
        /*009c*/ 	.word	0x00000001
        /*00a0*/ 	.word	0x00000001


	//----- nvinfo : EIATTR_CRS_STACK_SIZE
	.align		4
.L_3201:
        /*00a4*/ 	.byte	0x04, 0x1e
        /*00a6*/ 	.short	(.L_3203 - .L_3202)
.L_3202:
        /*00a8*/ 	.word	0x00000000


	//----- nvinfo : EIATTR_CBANK_PARAM_SIZE
	.align		4
.L_3203:
        /*00ac*/ 	.byte	0x03, 0x19
        /*00ae*/ 	.short	0x001c


	//----- nvinfo : EIATTR_PARAM_CBANK
	.align		4
        /*00b0*/ 	.byte	0x04, 0x0a
        /*00b2*/ 	.short	(.L_3205 - .L_3204)
	.align		4
.L_3204:
        /*00b4*/ 	.word	index@(.nv.constant0._ZN2at6native27unrolled_elementwise_kernelIZZZNS0_22reciprocal_kernel_cudaERNS_18TensorIteratorBaseEENKUlvE_clEvENKUlvE4_clEvEUlN3c108BFloat16EE_St5arrayIPcLm2EELi4E23TrivialOffsetCalculatorILi1EjESD_NS0_6memory15LoadWithoutCastENSE_16StoreWithoutCastEEEviT_T0_T2_T3_T4_T5_)
        /*00b8*/ 	.short	0x0380
        /*00ba*/ 	.short	0x001c


	//----- nvinfo : EIATTR_SW_WAR
	.align		4
.L_3205:
        /*00bc*/ 	.byte	0x04, 0x36
        /*00be*/ 	.short	(.L_3207 - .L_3206)
.L_3206:
        /*00c0*/ 	.word	0x00000008
.L_3207:


//--------------------- .nv.info._ZN2at6native29vectorized_elementwise_kernelILi2EZZZNS0_22reciprocal_kernel_cudaERNS_18TensorIteratorBaseEENKUlvE_clEvENKUlvE4_clEvEUlN3c108BFloat16EE_St5arrayIPcLm2EEEEviT0_T1_ --------------------------
	.section	.nv.info._ZN2at6native29vectorized_elementwise_kernelILi2EZZZNS0_22reciprocal_kernel_cudaERNS_18TensorIteratorBaseEENKUlvE_clEvENKUlvE4_clEvEUlN3c108BFloat16EE_St5arrayIPcLm2EEEEviT0_T1_,"",@"SHT_CUDA_INFO"
	.sectionflags	@""
	.align	4


	//----- nvinfo : EIATTR_CUDA_API_VERSION
	.align		4
        /*0000*/ 	.byte	0x04, 0x37
        /*0002*/ 	.short	(.L_3209 - .L_3208)
.L_3208:
        /*0004*/ 	.word	0x00000082


	//----- nvinfo : EIATTR_KPARAM_INFO
	.align		4
.L_3209:
        /*0008*/ 	.byte	0x04, 0x17
        /*000a*/ 	.short	(.L_3211 - .L_3210)
.L_3210:
        /*000c*/ 	.word	0x00000000
        /*0010*/ 	.short	0x0002
        /*0012*/ 	.short	0x0008
        /*0014*/ 	.byte	0x00, 0xf0, 0x41, 0x00


	//----- nvinfo : EIATTR_KPARAM_INFO
	.align		4
.L_3211:
        /*0018*/ 	.byte	0x04, 0x17
        /*001a*/ 	.short	(.L_3213 - .L_3212)
.L_3212:
        /*001c*/ 	.word	0x00000000
        /*0020*/ 	.short	0x0001
        /*0022*/ 	.short	0x0004
        /*0024*/ 	.byte	0x00, 0xf0, 0x05, 0x00


	//----- nvinfo : EIATTR_KPARAM_INFO
	.align		4
.L_3213:
        /*0028*/ 	.byte	0x04, 0x17
        /*002a*/ 	.short	(.L_3215 - .L_3214)
.L_3214:
        /*002c*/ 	.word	0x00000000
        /*0030*/ 	.short	0x0000
        /*0032*/ 	.short	0x0000
        /*0034*/ 	.byte	0x00, 0xf0, 0x11, 0x00


	//----- nvinfo : EIATTR_SPARSE_MMA_MASK
	.align		4
.L_3215:
        /*0038*/ 	.byte	0x03, 0x50
        /*003a*/ 	.short	0x0000


	//----- nvinfo : EIATTR_MAXREG_COUNT
	.align		4
        /*003c*/ 	.byte	0x03, 0x1b
        /*003e*/ 	.short	0x00ff


	//----- nvinfo : EIATTR_MERCURY_ISA_VERSION
	.align		4
        /*0040*/ 	.byte	0x03, 0x5f
        /*0042*/ 	.short	0x0101


	//----- nvinfo : EIATTR_VRC_CTA_INIT_COUNT
	.align		4
        /*0044*/ 	.byte	0x02, 0x4a
	.zero		1
	.zero		1


	//----- nvinfo : EIATTR_EXIT_INSTR_OFFSETS
	.align		4
        /*0048*/ 	.byte	0x04, 0x1c
        /*004a*/ 	.short	(.L_3217 - .L_3216)


	//   ....[0]....
.L_3216:
        /*004c*/ 	.word	0x00000a60


	//   ....[1]....
        /*0050*/ 	.word	0x00000ab0


	//   ....[2]....
        /*0054*/ 	.word	0x00000db0


	//----- nvinfo : EIATTR_MAX_THREADS
	.align		4
.L_3217:
        /*0058*/ 	.byte	0x04, 0x05
        /*005a*/ 	.short	(.L_3219 - .L_3218)
.L_3218:
        /*005c*/ 	.word	0x00000080
        /*0060*/ 	.word	0x00000001
        /*0064*/ 	.word	0x00000001


	//----- nvinfo : EIATTR_CRS_STACK_SIZE
	.align		4
.L_3219:
        /*0068*/ 	.byte	0x04, 0x1e
        /*006a*/ 	.short	(.L_3221 - .L_3220)
.L_3220:
        /*006c*/ 	.word	0x00000000


	//----- nvinfo : EIATTR_CBANK_PARAM_SIZE
	.align		4
.L_3221:
        /*0070*/ 	.byte	0x03, 0x19
        /*0072*/ 	.short	0x0018


	//----- nvinfo : EIATTR_PARAM_CBANK
	.align		4
        /*0074*/ 	.byte	0x04, 0x0a
        /*0076*/ 	.short	(.L_3223 - .L_3222)
	.align		4
.L_3222:
        /*0078*/ 	.word	index@(.nv.constant0._ZN2at6native29vectorized_elementwise_kernelILi2EZZZNS0_22reciprocal_kernel_cudaERNS_18TensorIteratorBaseEENKUlvE_clEvENKUlvE4_clEvEUlN3c108BFloat16EE_St5arrayIPcLm2EEEEviT0_T1_)
        /*007c*/ 	.short	0x0380
        /*007e*/ 	.short	0x0018


	//----- nvinfo : EIATTR_SW_WAR
	.align		4
.L_3223:
        /*0080*/ 	.byte	0x04, 0x36
        /*0082*/ 	.short	(.L_3225 - .L_3224)
.L_3224:
        /*0084*/ 	.word	0x00000008
.L_3225:


//--------------------- .nv.info._ZN2at6native29vectorized_elementwise_kernelILi4EZZZNS0_22reciprocal_kernel_cudaERNS_18TensorIteratorBaseEENKUlvE_clEvENKUlvE4_clEvEUlN3c108BFloat16EE_St5arrayIPcLm2EEEEviT0_T1_ --------------------------
	.section	.nv.info._ZN2at6native29vectorized_elementwise_kernelILi4EZZZNS0_22reciprocal_kernel_cudaERNS_18TensorIteratorBaseEENKUlvE_clEvENKUlvE4_clEvEUlN3c108BFloat16EE_St5arrayIPcLm2EEEEviT0_T1_,"",@"SHT_CUDA_INFO"
	.sectionflags	@""
	.align	4


	//----- nvinfo : EIATTR_CUDA_API_VERSION
	.align		4
        /*0000*/ 	.byte	0x04, 0x37
        /*0002*/ 	.short	(.L_3227 - .L_3226)
.L_3226:
        /*0004*/ 	.word	0x00000082


	//----- nvinfo : EIATTR_KPARAM_INFO
	.align		4
.L_3227:
        /*0008*/ 	.byte	0x04, 0x17
        /*000a*/ 	.short	(.L_3229 - .L_3228)
.L_3228:
        /*000c*/ 	.word	0x00000000
        /*0010*/ 	.short	0x0002
        /*0012*/ 	.short	0x0008
        /*0014*/ 	.byte	0x00, 0xf0, 0x41, 0x00


	//----- nvinfo : EIATTR_KPARAM_INFO
	.align		4
.L_3229:
        /*0018*/ 	.byte	0x04, 0x17
        /*001a*/ 	.short	(.L_3231 - .L_3230)
.L_3230:
        /*001c*/ 	.word	0x00000000
        /*0020*/ 	.short	0x0001
        /*0022*/ 	.short	0x0004
        /*0024*/ 	.byte	0x00, 0xf0, 0x05, 0x00


	//----- nvinfo : EIATTR_KPARAM_INFO
	.align		4
.L_3231:
        /*0028*/ 	.byte	0x04, 0x17
        /*002a*/ 	.short	(.L_3233 - .L_3232)
.L_3232:
        /*002c*/ 	.word	0x00000000
        /*0030*/ 	.short	0x0000
        /*0032*/ 	.short	0x0000
        /*0034*/ 	.byte	0x00, 0xf0, 0x11, 0x00


	//----- nvinfo : EIATTR_SPARSE_MMA_MASK
	.align		4
.L_3233:
        /*0038*/ 	.byte	0x03, 0x50
        /*003a*/ 	.short	0x0000


	//----- nvinfo : EIATTR_MAXREG_COUNT
	.align		4
        /*003c*/ 	.byte	0x03, 0x1b
        /*003e*/ 	.short	0x00ff


	//----- nvinfo : EIATTR_MERCURY_ISA_VERSION
	.align		4
        /*0040*/ 	.byte	0x03, 0x5f
        /*0042*/ 	.short	0x0101


	//----- nvinfo : EIATTR_VRC_CTA_INIT_COUNT
	.align		4
        /*0044*/ 	.byte	0x02, 0x4a
	.zero		1
	.zero		1


	//----- nvinfo : EIATTR_EXIT_INSTR_OFFSETS
	.align		4
        /*0048*/ 	.byte	0x04, 0x1c
        /*004a*/ 	.short	(.L_3235 - .L_3234)


	//   ....[0]....
.L_3234:
        /*004c*/ 	.word	0x00000a60


	//   ....[1]....
        /*0050*/ 	.word	0x00000ab0


	//   ....[2]....
        /*0054*/ 	.word	0x00000d70


	//----- nvinfo : EIATTR_MAX_THREADS
	.align		4
.L_3235:
        /*0058*/ 	.byte	0x04, 0x05
        /*005a*/ 	.short	(.L_3237 - .L_3236)
.L_3236:
        /*005c*/ 	.word	0x00000080
        /*0060*/ 	.word	0x00000001
        /*0064*/ 	.word	0x00000001


	//----- nvinfo : EIATTR_CRS_STACK_SIZE
	.align		4
.L_3237:
        /*0068*/ 	.byte	0x04, 0x1e
        /*006a*/ 	.short	(.L_3239 - .L_3238)
.L_3238:
        /*006c*/ 	.word	0x00000000


	//----- nvinfo : EIATTR_CBANK_PARAM_SIZE
	.align		4
.L_3239:
        /*0070*/ 	.byte	0x03, 0x19
        /*0072*/ 	.short	0x0018


	//----- nvinfo : EIATTR_PARAM_CBANK
	.align		4
        /*0074*/ 	.byte	0x04, 0x0a
        /*0076*/ 	.short	(.L_3241 - .L_3240)
	.align		4
.L_3240:
        /*0078*/ 	.word	index@(.nv.constant0._ZN2at6native29vectorized_elementwise_kernelILi4EZZZNS0_22reciprocal_kernel_cudaERNS_18TensorIteratorBaseEENKUlvE_clEvENKUlvE4_clEvEUlN3c108BFloat16EE_St5arrayIPcLm2EEEEviT0_T1_)
        /*007c*/ 	.short	0x0380
        /*007e*/ 	.short	0x0018


	//----- nvinfo : EIATTR_SW_WAR
	.align		4
.L_3241:
        /*0080*/ 	.byte	0x04, 0x36
        /*0082*/ 	.short	(.L_3243 - .L_3242)
.L_3242:
        /*0084*/ 	.word	0x00000008
.L_3243:


//--------------------- .nv.info._ZN2at6native29vectorized_elementwise_kernelILi8EZZZNS0_22reciprocal_kernel_cudaERNS_18TensorIteratorBaseEENKUlvE_clEvENKUlvE4_clEvEUlN3c108BFloat16EE_St5arrayIPcLm2EEEEviT0_T1_ --------------------------
	.section	.nv.info._ZN2at6native29vectorized_elementwise_kernelILi8EZZZNS0_22reciprocal_kernel_cudaERNS_18TensorIteratorBaseEENKUlvE_clEvENKUlvE4_clEvEUlN3c108BFloat16EE_St5arrayIPcLm2EEEEviT0_T1_,"",@"SHT_CUDA_INFO"
	.sectionflags	@""
	.align	4


	//----- nvinfo : EIATTR_CUDA_API_VERSION
	.align		4
        /*0000*/ 	.byte	0x04, 0x37
        /*0002*/ 	.short	(.L_3245 - .L_3244)
.L_3244:
        /*0004*/ 	.word	0x00000082


	//----- nvinfo : EIATTR_KPARAM_INFO
	.align		4
.L_3245:
        /*0008*/ 	.byte	0x04, 0x17
        /*000a*/ 	.short	(.L_3247 - .L_3246)
.L_3246:
        /*000c*/ 	.word	0x00000000
        /*0010*/ 	.short	0x0002
        /*0012*/ 	.short	0x0008
        /*0014*/ 	.byte	0x00, 0xf0, 0x41, 0x00


	//----- nvinfo : EIATTR_KPARAM_INFO
	.align		4
.L_3247:
        /*0018*/ 	.byte	0x04, 0x17
        /*001a*/ 	.short	(.L_3249 - .L_3248)
.L_3248:
        /*001c*/ 	.word	0x00000000
        /*0020*/ 	.short	0x0001
        /*0022*/ 	.short	0x0004
        /*0024*/ 	.byte	0x00, 0xf0, 0x05, 0x00


	//----- nvinfo : EIATTR_KPARAM_INFO
	.align		4
.L_3249:
        /*0028*/ 	.byte	0x04, 0x17
        /*002a*/ 	.short	(.L_3251 - .L_3250)
.L_3250:
        /*002c*/ 	.word	0x00000000
        /*0030*/ 	.short	0x0000
        /*0032*/ 	.short	0x0000
        /*0034*/ 	.byte	0x00, 0xf0, 0x11, 0x00


	//----- nvinfo : EIATTR_SPARSE_MMA_MASK
	.align		4
.L_3251:
        /*0038*/ 	.byte	0x03, 0x50
        /*003a*/ 	.short	0x0000


	//----- nvinfo : EIATTR_MAXREG_COUNT
	.align		4
        /*003c*/ 	.byte	0x03, 0x1b
        /*003e*/ 	.short	0x00ff


	//----- nvinfo : EIATTR_MERCURY_ISA_VERSION
	.align		4
        /*0040*/ 	.byte	0x03, 0x5f
        /*0042*/ 	.short	0x0101


	//----- nvinfo : EIATTR_VRC_CTA_INIT_COUNT
	.align		4
        /*0044*/ 	.byte	0x02, 0x4a
	.zero		1
	.zero		1


	//----- nvinfo : EIATTR_EXIT_INSTR_OFFSETS
	.align		4
        /*0048*/ 	.byte	0x04, 0x1c
        /*004a*/ 	.short	(.L_3253 - .L_3252)


	//   ....[0]....
.L_3252:
        /*004c*/ 	.word	0x00000a60


	//   ....[1]....
        /*0050*/ 	.word	0x00000ab0


	//   ....[2]....
        /*0054*/ 	.word	0x00000d50


	//----- nvinfo : EIATTR_MAX_THREADS
	.align		4
.L_3253:
        /*0058*/ 	.byte	0x04, 0x05
        /*005a*/ 	.short	(.L_3255 - .L_3254)
.L_3254:
        /*005c*/ 	.word	0x00000080
        /*0060*/ 	.word	0x00000001
        /*0064*/ 	.word	0x00000001


	//----- nvinfo : EIATTR_CRS_STACK_SIZE
	.align		4
.L_3255:
        /*0068*/ 	.byte	0x04, 0x1e
        /*006a*/ 	.short	(.L_3257 - .L_3256)
.L_3256:
        /*006c*/ 	.word	0x00000000


	//----- nvinfo : EIATTR_CBANK_PARAM_SIZE
	.align		4
.L_3257:
        /*0070*/ 	.byte	0x03, 0x19
        /*0072*/ 	.short	0x0018


	//----- nvinfo : EIATTR_PARAM_CBANK
	.align		4
        /*0074*/ 	.byte	0x04, 0x0a
        /*0076*/ 	.short	(.L_3259 - .L_3258)
	.align		4
.L_3258:
        /*0078*/ 	.word	index@(.nv.constant0._ZN2at6native29vectorized_elementwise_kernelILi8EZZZNS0_22reciprocal_kernel_cudaERNS_18TensorIteratorBaseEENKUlvE_clEvENKUlvE4_clEvEUlN3c108BFloat16EE_St5arrayIPcLm2EEEEviT0_T1_)
        /*007c*/ 	.short	0x0380
        /*007e*/ 	.short	0x0018


	//----- nvinfo : EIATTR_SW_WAR
	.align		4
.L_3259:
        /*0080*/ 	.byte	0x04, 0x36
        /*0082*/ 	.short	(.L_3261 - .L_3260)
.L_3260:
        /*0084*/ 	.word	0x00000008
.L_3261:


//--------------------- .nv.info._ZN2at6native18elementwise_kernelILi128ELi4EZNS0_15gpu_kernel_implIZZZNS0_22reciprocal_kernel_cudaERNS_18TensorIteratorBaseEENKUlvE_clEvENKUlvE3_clEvEUlN3c104HalfEE_EEvS4_RKT_EUliE_EEviT1_ --------------------------
	.section	.nv.info._ZN2at6native18elementwise_kernelILi128ELi4EZNS0_15gpu_kernel_implIZZZNS0_22reciprocal_kernel_cudaERNS_18TensorIteratorBaseEENKUlvE_clEvENKUlvE3_clEvEUlN3c104HalfEE_EEvS4_RKT_EUliE_EEviT1_,"",@"SHT_CUDA_INFO"
	.sectionflags	@""
	.align	4


	//----- nvinfo : EIATTR_CUDA_API_VERSION
	.align		4
        /*0000*/ 	.byte	0x04, 0x37
        /*0002*/ 	.short	(.L_3263 - .L_3262)
.L_3262:
        /*0004*/ 	.word	0x00000082


	//----- nvinfo : EIATTR_KPARAM_INFO
	.align		4
.L_3263:
        /*0008*/ 	.byte	0x04, 0x17
        /*000a*/ 	.short	(.L_3265 - .L_3264)
.L_3264:
        /*000c*/ 	.word	0x00000000
        /*0010*/ 	.short	0x0001
        /*0012*/ 	.short	0x0008
        /*0014*/ 	.byte	0x00, 0xf0, 0x61, 0x08


	//----- nvinfo : EIATTR_KPARAM_INFO
	.align		4
.L_3265:
        /*0018*/ 	.byte	0x04, 0x17
        /*001a*/ 	.short	(.L_3267 - .L_3266)
.L_3266:
        /*001c*/ 	.word	0x00000000
        /*0020*/ 	.short	0x0000
        /*0022*/ 	.short	0x0000
        /*0024*/ 	.byte	0x00, 0xf0, 0x11, 0x00


	//----- nvinfo : EIATTR_SPARSE_MMA_MASK
	.align		4
.L_3267:
        /*0028*/ 	.byte	0x03, 0x50
        /*002a*/ 	.short	0x0000


	//----- nvinfo : EIATTR_MAXREG_COUNT
	.align		4
        /*002c*/ 	.byte	0x03, 0x1b
        /*002e*/ 	.short	0x0080


	//----- nvinfo : EIATTR_EXTERNS
	.align		4
        /*0030*/ 	.byte	0x04, 0x0f
        /*0032*/ 	.short	(.L_3269 - .L_3268)


	//   ....[0]....
	.align		4
.L_3268:
        /*0034*/ 	.word	index@(__assertfail)


	//----- nvinfo : EIATTR_MERCURY_ISA_VERSION
	.align		4
.L_3269:
        /*0038*/ 	.byte	0x03, 0x5f
        /*003a*/ 	.short	0x0101


	//----- nvinfo : EIATTR_VRC_CTA_INIT_COUNT
	.align		4
        /*003c*/ 	.byte	0x02, 0x4a
	.zero		1
	.zero		1


	//----- nvinfo : EIATTR_SYSCALL_OFFSETS
	.align		4
        /*0040*/ 	.byte	0x04, 0x46
        /*0042*/ 	.short	(.L_3271 - .L_3270)


	//   ....[0]....
.L_3270:
        /*0044*/ 	.word	0x000021f0


	//   ....[1]....
        /*0048*/ 	.word	0x00003110


	//   ....[2]....
        /*004c*/ 	.word	0x000054a0


	//   ....[3]....
        /*0050*/ 	.word	0x000061f0


	//   ....[4]....
        /*0054*/ 	.word	0x00008690


	//   ....[5]....
        /*0058*/ 	.word	0x000093e0


	//   ....[6]....
        /*005c*/ 	.word	0x0000b890


	//   ....[7]....
        /*0060*/ 	.word	0x0000c5b0


	//----- nvinfo : EIATTR_EXIT_INSTR_OFFSETS
	.align		4
.L_3271:
        /*0064*/ 	.byte	0x04, 0x1c
        /*0066*/ 	.short	(.L_3273 - .L_3272)


	//   ....[0]....
.L_3272:
        /*0068*/ 	.word	0x000096c0


	//   ....[1]....
        /*006c*/ 	.word	0x0000ba50


	//   ....[2]....
        /*0070*/ 	.word	0x0000ba90


	//   ....[3]....
        /*0074*/ 	.word	0x0000bb30


	//   ....[4]....
        /*0078*/ 	.word	0x0000bb70


	//   ....[5]....
        /*007c*/ 	.word	0x0000bbb0


	//   ....[6]....
        /*0080*/ 	.word	0x0000bc40


	//   ....[7]....
        /*0084*/ 	.word	0x0000bc60


	//   ....[8]....
        /*0088*/ 	.word	0x0000bd00


	//   ....[9]....
        /*008c*/ 	.word	0x0000bd50


	//   ....[10]....
        /*0090*/ 	.word	0x0000bda0


	//   ....[11]....
        /*0094*/ 	.word	0x0000be80


	//   ....[12]....
        /*0098*/ 	.word	0x0000bff0


	//   ....[13]....
        /*009c*/ 	.word	0x0000c160


	//   ....[14]....
        /*00a0*/ 	.word	0x0000c2c0


	//   ....[15]....
        /*00a4*/ 	.word	0x0000c300


	//   ....[16]....
        /*00a8*/ 	.word	0x0000c340


	//   ....[17]....
        /*00ac*/ 	.word	0x0000c3f0


	//   ....[18]....
        /*00b0*/ 	.word	0x0000c450


	//   ....[19]....
        /*00b4*/ 	.word	0x0000c5c0


	//   ....[20]....
        /*00b8*/ 	.word	0x0000c6d0


	//   ....[21]....
        /*00bc*/ 	.word	0x0000c810


	//   ....[22]....
        /*00c0*/ 	.word	0x0000c850


	//----- nvinfo : EIATTR_MAX_THREADS
	.align		4
.L_3273:
        /*00c4*/ 	.byte	0x04, 0x05
        /*00c6*/ 	.short	(.L_3275 - .L_3274)
.L_3274:
        /*00c8*/ 	.word	0x00000080
        /*00cc*/ 	.word	0x00000001
        /*00d0*/ 	.word	0x00000001


	//----- nvinfo : EIATTR_CRS_STACK_SIZE
	.align		4
.L_3275:
        /*00d4*/ 	.byte	0x04, 0x1e
        /*00d6*/ 	.short	(.L_3277 - .L_3276)
.L_3276:
        /*00d8*/ 	.word	0x00000000


	//----- nvinfo : EIATTR_CBANK_PARAM_SIZE
	.align		4
.L_3277:
        /*00dc*/ 	.byte	0x03, 0x19
        /*00de*/ 	.short	0x0220


	//----- nvinfo : EIATTR_PARAM_CBANK
	.align		4
        /*00e0*/ 	.byte	0x04, 0x0a
        /*00e2*/ 	.short	(.L_3279 - .L_3278)
	.align		4
.L_3278:
        /*00e4*/ 	.word	index@(.nv.constant0._ZN2at6native18elementwise_kernelILi128ELi4EZNS0_15gpu_kernel_implIZZZNS0_22reciprocal_kernel_cudaERNS_18TensorIteratorBaseEENKUlvE_clEvENKUlvE3_clEvEUlN3c104HalfEE_EEvS4_RKT_EUliE_EEviT1_)
        /*00e8*/ 	.short	0x0380
        /*00ea*/ 	.short	0x0220


	//----- nvinfo : EIATTR_SW_WAR
	.align		4
.L_3279:
        /*00ec*/ 	.byte	0x04, 0x36
        /*00ee*/ 	.short	(.L_3281 - .L_3280)
.L_3280:
        /*00f0*/ 	.word	0x00000008
.L_3281:


//--------------------- .nv.info._ZN2at6native27unrolled_elementwise_kernelIZZZNS0_22reciprocal_kernel_cudaERNS_18TensorIteratorBaseEENKUlvE_clEvENKUlvE3_clEvEUlN3c104HalfEE_St5arrayIPcLm2EELi4E23TrivialOffsetCalculatorILi1EjESD_NS0_6memory12LoadWithCastILi1EEENSE_13StoreWithCastILi1EEEEEviT_T0_T2_T3_T4_T5_ --------------------------
	.section	.nv.info._ZN2at6native27unrolled_elementwise_kernelIZZZNS0_22reciprocal_kernel_cudaERNS_18TensorIteratorBaseEENKUlvE_clEvENKUlvE3_clEvEUlN3c104HalfEE_St5arrayIPcLm2EELi4E23TrivialOffsetCalculatorILi1EjESD_NS0_6memory12LoadWithCastILi1EEENSE_13StoreWithCastILi1EEEEEviT_T0_T2_T3_T4_T5_,"",@"SHT_CUDA_INFO"
	.sectionflags	@""
	.align	4


	//----- nvinfo : EIATTR_CUDA_API_VERSION
	.align		4
        /*0000*/ 	.byte	0x04, 0x37
        /*0002*/ 	.short	(.L_3283 - .L_3282)
.L_3282:
        /*0004*/ 	.word	0x00000082


	//----- nvinfo : EIATTR_KPARAM_INFO
	.align		4
.L_3283:
        /*0008*/ 	.byte	0x04, 0x17
        /*000a*/ 	.short	(.L_3285 - .L_3284)
.L_3284:
        /*000c*/ 	.word	0x00000000
        /*0010*/ 	.short	0x0006
        /*0012*/ 	.short	0x0024
        /*0014*/ 	.byte	0x00, 0xf0, 0x21, 0x00


	//----- nvinfo : EIATTR_KPARAM_INFO
	.align		4
.L_3285:
        /*0018*/ 	.byte	0x04, 0x17
        /*001a*/ 	.short	(.L_3287 - .L_3286)
.L_3286:
        /*001c*/ 	.word	0x00000000
        /*0020*/ 	.short	0x0005
        /*0022*/ 	.short	0x001c
        /*0024*/ 	.byte	0x00, 0xf0, 0x21, 0x00


	//----- nvinfo : EIATTR_KPARAM_INFO
	.align		4
.L_3287:
        /*0028*/ 	.byte	0x04, 0x17
        /*002a*/ 	.short	(.L_3289 - .L_3288)
.L_3288:
        /*002c*/ 	.word	0x00000000
        /*0030*/ 	.short	0x0004
        /*0032*/ 	.short	0x0019
        /*0034*/ 	.byte	0x00, 0xf0, 0x05, 0x00


	//----- nvinfo : EIATTR_KPARAM_INFO
	.align		4
.L_3289:
        /*0038*/ 	.byte	0x04, 0x17
        /*003a*/ 	.short	(.L_3291 - .L_3290)
.L_3290:
        /*003c*/ 	.word	0x00000000
        /*0040*/ 	.short	0x0003
        /*0042*/ 	.short	0x0018
        /*0044*/ 	.byte	0x00, 0xf0, 0x05, 0x00


	//----- nvinfo : EIATTR_KPARAM_INFO
	.align		4
.L_3291:
        /*0048*/ 	.byte	0x04, 0x17
        /*004a*/ 	.short	(.L_3293 - .L_3292)
.L_3292:
        /*004c*/ 	.word	0x00000000
        /*0050*/ 	.short	0x0002
        /*0052*/ 	.short	0x0008
        /*0054*/ 	.byte	0x00, 0xf0, 0x41, 0x00


	//----- nvinfo : EIATTR_KPARAM_INFO
	.align		4
.L_3293:
        /*0058*/ 	.byte	0x04, 0x17
        /*005a*/ 	.short	(.L_3295 - .L_3294)
.L_3294:
        /*005c*/ 	.word	0x00000000
        /*0060*/ 	.short	0x0001
        /*0062*/ 	.short	0x0004
        /*0064*/ 	.byte	0x00, 0xf0, 0x05, 0x00


	//----- nvinfo : EIATTR_KPARAM_INFO
	.align		4
.L_3295:
        /*0068*/ 	.byte	0x04, 0x17
        /*006a*/ 	.short	(.L_3297 - .L_3296)
.L_3296:
        /*006c*/ 	.word	0x00000000
        /*0070*/ 	.short	0x0000
        /*0072*/ 	.short	0x0000
        /*0074*/ 	.byte	0x00, 0xf0, 0x11, 0x00


	//----- nvinfo : EIATTR_SPARSE_MMA_MASK
	.align		4
.L_3297:
        /*0078*/ 	.byte	0x03, 0x50
        /*007a*/ 	.short	0x0000


	//----- nvinfo : EIATTR_MAXREG_COUNT
	.align		4
        /*007c*/ 	.byte	0x03, 0x1b
        /*007e*/ 	.short	0x00ff


	//----- nvinfo : EIATTR_EXTERNS
	.align		4
        /*0080*/ 	.byte	0x04, 0x0f
        /*0082*/ 	.short	(.L_3299 - .L_3298)


	//   ....[0]....
	.align		4
.L_3298:
        /*0084*/ 	.word	index@(__assertfail)


	//----- nvinfo : EIATTR_MERCURY_ISA_VERSION
	.align		4
.L_3299:
        /*0088*/ 	.byte	0x03, 0x5f
        /*008a*/ 	.short	0x0101


	//----- nvinfo : EIATTR_VRC_CTA_INIT_COUNT
	.align		4
        /*008c*/ 	.byte	0x02, 0x4a
	.zero		1
	.zero		1


	//----- nvinfo : EIATTR_SYSCALL_OFFSETS
	.align		4
        /*0090*/ 	.byte	0x04, 0x46
        /*0092*/ 	.short	(.L_3301 - .L_3300)


	//   ....[0]....
.L_3300:
        /*0094*/ 	.word	0x00000fc0


	//   ....[1]....
        /*0098*/ 	.word	0x00002160


	//   ....[2]....
        /*009c*/ 	.word	0x00003240


	//   ....[3]....
        /*00a0*/ 	.word	0x00004240


	//   ....[4]....
        /*00a4*/ 	.word	0x00005380


	//   ....[5]....
        /*00a8*/ 	.word	0x00006240


	//   ....[6]....
        /*00ac*/ 	.word	0x000071c0


	//   ....[7]....
        /*00b0*/ 	.word	0x00008140


	//----- nvinfo : EIATTR_EXIT_INSTR_OFFSETS
	.align		4
.L_3301:
        /*00b4*/ 	.byte	0x04, 0x1c
        /*00b6*/ 	.short	(.L_3303 - .L_3302)


	//   ....[0]....
.L_3302:
        /*00b8*/ 	.word	0x00007490


	//   ....[1]....
        /*00bc*/ 	.word	0x000075e0


	//   ....[2]....
        /*00c0*/ 	.word	0x00007620


	//   ....[3]....
        /*00c4*/ 	.word	0x000076c0


	//   ....[4]....
        /*00c8*/ 	.word	0x00007700


	//   ....[5]....
        /*00cc*/ 	.word	0x00007740


	//   ....[6]....
        /*00d0*/ 	.word	0x000077d0


	//   ....[7]....
        /*00d4*/ 	.word	0x000077f0


	//   ....[8]....
        /*00d8*/ 	.word	0x00007890


	//   ....[9]....
        /*00dc*/ 	.word	0x000078e0


	//   ....[10]....
        /*00e0*/ 	.word	0x00007930


	//   ....[11]....
        /*00e4*/ 	.word	0x00007a10


	//   ....[12]....
        /*00e8*/ 	.word	0x00007b80


	//   ....[13]....
        /*00ec*/ 	.word	0x00007cf0


	//   ....[14]....
        /*00f0*/ 	.word	0x00007e50


	//   ....[15]....
        /*00f4*/ 	.word	0x00007e90


	//   ....[16]....
        /*00f8*/ 	.word	0x00007ed0


	//   ....[17]....
        /*00fc*/ 	.word	0x00007f80


	//   ....[18]....
        /*0100*/ 	.word	0x00007fe0


	//   ....[19]....
        /*0104*/ 	.word	0x00008150


	//   ....[20]....
        /*0108*/ 	.word	0x00008260


	//   ....[21]....
        /*010c*/ 	.word	0x000083a0


	//   ....[22]....
        /*0110*/ 	.word	0x000083e0


	//----- nvinfo : EIATTR_MAX_THREADS
	.align		4
.L_3303:
        /*0114*/ 	.byte	0x04, 0x05
        /*0116*/ 	.short	(.L_3305 - .L_3304)
.L_3304:
        /*0118*/ 	.word	0x00000080
        /*011c*/ 	.word	0x00000001
        /*0120*/ 	.word	0x00000001


	//----- nvinfo : EIATTR_CRS_STACK_SIZE
	.align		4
.L_3305:
        /*0124*/ 	.byte	0x04, 0x1e
        /*0126*/ 	.short	(.L_3307 - .L_3306)
.L_3306:
        /*0128*/ 	.word	0x00000000


	//----- nvinfo : EIATTR_CBANK_PARAM_SIZE
	.align		4
.L_3307:
        /*012c*/ 	.byte	0x03, 0x19
        /*012e*/ 	.short	0x002c


	//----- nvinfo : EIATTR_PARAM_CBANK
	.align		4
        /*0130*/ 	.byte	0x04, 0x0a
        /*0132*/ 	.short	(.L_3309 - .L_3308)
	.align		4
.L_3308:
        /*0134*/ 	.word	index@(.nv.constant0._ZN2at6native27unrolled_elementwise_kernelIZZZNS0_22reciprocal_kernel_cudaERNS_18TensorIteratorBaseEENKUlvE_clEvENKUlvE3_clEvEUlN3c104HalfEE_St5arrayIPcLm2EELi4E23TrivialOffsetCalculatorILi1EjESD_NS0_6memory12LoadWithCastILi1EEENSE_13StoreWithCastILi1EEEEEviT_T0_T2_T3_T4_T5_)
        /*0138*/ 	.short	0x0380
        /*013a*/ 	.short	0x002c


	//----- nvinfo : EIATTR_SW_WAR
	.align		4
.L_3309:
        /*013c*/ 	.byte	0x04, 0x36
        /*013e*/ 	.short	(.L_3311 - .L_3310)
.L_3310:
        /*0140*/ 	.word	0x00000008
.L_3311:


//--------------------- .nv.info._ZN2at6native18elementwise_kernelILi128ELi4EZNS0_22gpu_kernel_impl_nocastIZZZNS0_22reciprocal_kernel_cudaERNS_18TensorIteratorBaseEENKUlvE_clEvENKUlvE3_clEvEUlN3c104HalfEE_EEvS4_RKT_EUliE_EEviT1_ --------------------------
	.section	.nv.info._ZN2at6native18elementwise_kernelILi128ELi4EZNS0_22gpu_kernel_impl_nocastIZZZNS0_22reciprocal_kernel_cudaERNS_18TensorIteratorBaseEENKUlvE_clEvENKUlvE3_clEvEUlN3c104HalfEE_EEvS4_RKT_EUliE_EEviT1_,"",@"SHT_CUDA_INFO"
	.sectionflags	@""
	.align	4


	//----- nvinfo : EIATTR_CUDA_API_VERSION
	.align		4
        /*0000*/ 	.byte	0x04, 0x37
        /*0002*/ 	.short	(.L_3313 - .L_3312)
.L_3312:
        /*0004*/ 	.word	0x00000082


	//----- nvinfo : EIATTR_KPARAM_INFO
	.align		4
.L_3313:
        /*0008*/ 	.byte	0x04, 0x17
        /*000a*/ 	.short	(.L_3315 - .L_3314)
.L_3314:
        /*000c*/ 	.word	0x00000000
        /*0010*/ 	.short	0x0001
        /*0012*/ 	.short	0x0008
        /*0014*/ 	.byte	0x00, 0xf0, 0x61, 0x08


	//----- nvinfo : EIATTR_KPARAM_INFO
	.align		4
.L_3315:
        /*0018*/ 	.byte	0x04, 0x17
        /*001a*/ 	.short	(.L_3317 - .L_3316)
.L_3316:
        /*001c*/ 	.word	0x00000000
        /*0020*/ 	.short	0x0000
        /*0022*/ 	.short	0x0000
        /*0024*/ 	.byte	0x00, 0xf0, 0x11, 0x00


	//----- nvinfo : EIATTR_SPARSE_MMA_MASK
	.align		4
.L_3317:
        /*0028*/ 	.byte	0x03, 0x50
        /*002a*/ 	.short	0x0000


	//----- nvinfo : EIATTR_MAXREG_COUNT
	.align		4
        /*002c*/ 	.byte	0x03, 0x1b
        /*002e*/ 	.short	0x0080


	//----- nvinfo : EIATTR_MERCURY_ISA_VERSION
	.align		4
        /*0030*/ 	.byte	0x03, 0x5f
        /*0032*/ 	.short	0x0101


	//----- nvinfo : EIATTR_VRC_CTA_INIT_COUNT
	.align		4
        /*0034*/ 	.byte	0x02, 0x4a
	.zero		1
	.zero		1


	//----- nvinfo : EIATTR_EXIT_INSTR_OFFSETS
	.align		4
        /*0038*/ 	.byte	0x04, 0x1c
        /*003a*/ 	.short	(.L_3319 - .L_3318)


	//   ....[0]....
.L_3318:
        /*003c*/ 	.word	0x00000330


	//   ....[1]....
        /*0040*/ 	.word	0x000003c0


	//   ....[2]....
        /*0044*/ 	.word	0x00003f10


	//   ....[3]....
        /*0048*/ 	.word	0x00005270


	//----- nvinfo : EIATTR_MAX_THREADS
	.align		4
.L_3319:
        /*004c*/ 	.byte	0x04, 0x05
        /*004e*/ 	.short	(.L_3321 - .L_3320)
.L_3320:
        /*0050*/ 	.word	0x00000080
        /*0054*/ 	.word	0x00000001
        /*0058*/ 	.word	0x00000001


	//----- nvinfo : EIATTR_CRS_STACK_SIZE
	.align		4
.L_3321:
        /*005c*/ 	.byte	0x04, 0x1e
        /*005e*/ 	.short	(.L_3323 - .L_3322)
.L_3322:
        /*0060*/ 	.word	0x00000000


	//----- nvinfo : EIATTR_CBANK_PARAM_SIZE
	.align		4
.L_3323:
        /*0064*/ 	.byte	0x03, 0x19
        /*0066*/ 	.short	0x0220


	//----- nvinfo : EIATTR_PARAM_CBANK
	.align		4
        /*0068*/ 	.byte	0x04, 0x0a
        /*006a*/ 	.short	(.L_3325 - .L_3324)
	.align		4
.L_3324:
        /*006c*/ 	.word	index@(.nv.constant0._ZN2at6native18elementwise_kernelILi128ELi4EZNS0_22gpu_kernel_impl_nocastIZZZNS0_22reciprocal_kernel_cudaERNS_18TensorIteratorBaseEENKUlvE_clEvENKUlvE3_clEvEUlN3c104HalfEE_EEvS4_RKT_EUliE_EEviT1_)
        /*0070*/ 	.short	0x0380
        /*0072*/ 	.short	0x0220


	//----- nvinfo : EIATTR_SW_WAR
	.align		4
.L_3325:
        /*0074*/ 	.byte	0x04, 0x36
        /*0076*/ 	.short	(.L_3327 - .L_3326)
.L_3326:
        /*0078*/ 	.word	0x00000008
.L_3327:


//--------------------- .nv.info._ZN2at6native27unrolled_elementwise_kernelIZZZNS0_22reciprocal_kernel_cudaERNS_18TensorIteratorBaseEENKUlvE_clEvENKUlvE3_clEvEUlN3c104HalfEE_St5arrayIPcLm2EELi4E23TrivialOffsetCalculatorILi1EjESD_NS0_6memory15LoadWithoutCastENSE_16StoreWithoutCastEEEviT_T0_T2_T3_T4_T5_ --------------------------
	.section	.nv.info._ZN2at6native27unrolled_elementwise_kernelIZZZNS0_22reciprocal_kernel_cudaERNS_18TensorIteratorBaseEENKUlvE_clEvENKUlvE3_clEvEUlN3c104HalfEE_St5arrayIPcLm2EELi4E23TrivialOffsetCalculatorILi1EjESD_NS0_6memory15LoadWithoutCastENSE_16StoreWithoutCastEEEviT_T0_T2_T3_T4_T5_,"",@"SHT_CUDA_INFO"
	.sectionflags	@""
	.align	4


	//----- nvinfo : EIATTR_CUDA_API_VERSION
	.align		4
        /*0000*/ 	.byte	0x04, 0x37
        /*0002*/ 	.short	(.L_3329 - .L_3328)
.L_3328:
        /*0004*/ 	.word	0x00000082


	//----- nvinfo : EIATTR_KPARAM_INFO
	.align		4
.L_3329:
        /*0008*/ 	.byte	0x04, 0x17
        /*000a*/ 	.short	(.L_3331 - .L_3330)
.L_3330:
        /*000c*/ 	.word	0x00000000
        /*0010*/ 	.short	0x0006
        /*0012*/ 	.short	0x001b
        /*0014*/ 	.byte	0x00, 0xf0, 0x05, 0x00


	//----- nvinfo : EIATTR_KPARAM_INFO
	.align		4
.L_3331:
        /*0018*/ 	.byte	0x04, 0x17
        /*001a*/ 	.short	(.L_3333 - .L_3332)
.L_3332:
        /*001c*/ 	.word	0x00000000
        /*0020*/ 	.short	0x0005
        /*0022*/ 	.short	0x001a
        /*0024*/ 	.byte	0x00, 0xf0, 0x05, 0x00


	//----- nvinfo : EIATTR_KPARAM_INFO
	.align		4
.L_3333:
        /*0028*/ 	.byte	0x04, 0x17
        /*002a*/ 	.short	(.L_3335 - .L_3334)
.L_3334:
        /*002c*/ 	.word	0x00000000
        /*0030*/ 	.short	0x0004
        /*0032*/ 	.short	0x0019
        /*0034*/ 	.byte	0x00, 0xf0, 0x05, 0x00


	//----- nvinfo : EIATTR_KPARAM_INFO
	.align		4
.L_3335:
        /*0038*/ 	.byte	0x04, 0x17
        /*003a*/ 	.short	(.L_3337 - .L_3336)
.L_3336:
        /*003c*/ 	.word	0x00000000
        /*0040*/ 	.short	0x0003
        /*0042*/ 	.short	0x0018
        /*0044*/ 	.byte	0x00, 0xf0, 0x05, 0x00


	//----- nvinfo : EIATTR_KPARAM_INFO
	.align		4
.L_3337:
        /*0048*/ 	.byte	0x04, 0x17
        /*004a*/ 	.short	(.L_3339 - .L_3338)
.L_3338:
        /*004c*/ 	.word	0x00000000
        /*0050*/ 	.short	0x0002
        /*0052*/ 	.short	0x0008
        /*0054*/ 	.byte	0x00, 0xf0, 0x41, 0x00


	//----- nvinfo : EIATTR_KPARAM_INFO
	.align		4
.L_3339:
        /*0058*/ 	.byte	0x04, 0x17
        /*005a*/ 	.short	(.L_3341 - .L_3340)
.L_3340:
        /*005c*/ 	.word	0x00000000
        /*0060*/ 	.short	0x0001
        /*0062*/ 	.short	0x0004
        /*0064*/ 	.byte	0x00, 0xf0, 0x05, 0x00


	//----- nvinfo : EIATTR_KPARAM_INFO
	.align		4
.L_3341:
        /*0068*/ 	.byte	0x04, 0x17
        /*006a*/ 	.short	(.L_3343 - .L_3342)
.L_3342:
        /*006c*/ 	.word	0x00000000
        /*0070*/ 	.short	0x0000
        /*0072*/ 	.short	0x0000
        /*0074*/ 	.byte	0x00, 0xf0, 0x11, 0x00


	//----- nvinfo : EIATTR_SPARSE_MMA_MASK
	.align		4
.L_3343:
        /*0078*/ 	.byte	0x03, 0x50
        /*007a*/ 	.short	0x0000


	//----- nvinfo : EIATTR_MAXREG_COUNT
	.align		4
        /*007c*/ 	.byte	0x03, 0x1b
        /*007e*/ 	.short	0x00ff


	//----- nvinfo : EIATTR_MERCURY_ISA_VERSION
	.align		4
        /*0080*/ 	.byte	0x03, 0x5f
        /*0082*/ 	.short	0x0101


	//----- nvinfo : EIATTR_VRC_CTA_INIT_COUNT
	.align		4
        /*0084*/ 	.byte	0x02, 0x4a
	.zero		1
	.zero		1


	//----- nvinfo : EIATTR_EXIT_INSTR_OFFSETS
	.align		4
        /*0088*/ 	.byte	0x04, 0x1c
        /*008a*/ 	.short	(.L_3345 - .L_3344)


	//   ....[0]....
.L_3344:
        /*008c*/ 	.word	0x000004c0


	//   ....[1]....
        /*0090*/ 	.word	0x00000530


	//----- nvinfo : EIATTR_MAX_THREADS
	.align		4
.L_3345:
        /*0094*/ 	.byte	0x04, 0x05
        /*0096*/ 	.short	(.L_3347 - .L_3346)
.L_3346:
        /*0098*/ 	.word	0x00000080
        /*009c*/ 	.word	0x00000001
        /*00a0*/ 	.word	0x00000001


	//----- nvinfo : EIATTR_CRS_STACK_SIZE
	.align		4
.L_3347:
        /*00a4*/ 	.byte	0x04, 0x1e
        /*00a6*/ 	.short	(.L_3349 - .L_3348)
.L_3348:
        /*00a8*/ 	.word	0x00000000


	//----- nvinfo : EIATTR_CBANK_PARAM_SIZE
	.align		4
.L_3349:
        /*00ac*/ 	.byte	0x03, 0x19
        /*00ae*/ 	.short	0x001c


	//----- nvinfo : EIATTR_PARAM_CBANK
	.align		4
        /*00b0*/ 	.byte	0x04, 0x0a
        /*00b2*/ 	.short	(.L_3351 - .L_3350)
	.align		4
.L_3350:
        /*00b4*/ 	.word	index@(.nv.constant0._ZN2at6native27unrolled_elementwise_kernelIZZZNS0_22reciprocal_kernel_cudaERNS_18TensorIteratorBaseEENKUlvE_clEvENKUlvE3_clEvEUlN3c104HalfEE_St5arrayIPcLm2EELi4E23TrivialOffsetCalculatorILi1EjESD_NS0_6memory15LoadWithoutCastENSE_16StoreWithoutCastEEEviT_T0_T2_T3_T4_T5_)
        /*00b8*/ 	.short	0x0380
        /*00ba*/ 	.short	0x001c


	//----- nvinfo : EIATTR_SW_WAR
	.align		4
.L_3351:
        /*00bc*/ 	.byte	0x04, 0x36
        /*00be*/ 	.short	(.L_3353 - .L_3352)
.L_3352:
        /*00c0*/ 	.word	0x00000008
.L_3353:


//--------------------- .nv.info._ZN2at6native29vectorized_elementwise_kernelILi2EZZZNS0_22reciprocal_kernel_cudaERNS_18TensorIteratorBaseEENKUlvE_clEvENKUlvE3_clEvEUlN3c104HalfEE_St5arrayIPcLm2EEEEviT0_T1_ --------------------------
	.section	.nv.info._ZN2at6native29vectorized_elementwise_kernelILi2EZZZNS0_22reciprocal_kernel_cudaERNS_18TensorIteratorBaseEENKUlvE_clEvENKUlvE3_clEvEUlN3c104HalfEE_St5arrayIPcLm2EEEEviT0_T1_,"",@"SHT_CUDA_INFO"
	.sectionflags	@""
	.align	4


	//----- nvinfo : EIATTR_CUDA_API_VERSION
	.align		4
        /*0000*/ 	.byte	0x04, 0x37
        /*0002*/ 	.short	(.L_3355 - .L_3354)
.L_3354:
        /*0004*/ 	.word	0x00000082


	//----- nvinfo : EIATTR_KPARAM_INFO
	.align		4
.L_3355:
        /*0008*/ 	.byte	0x04, 0x17
        /*000a*/ 	.short	(.L_3357 - .L_3356)
.L_3356:
        /*000c*/ 	.word	0x00000000
        /*0010*/ 	.short	0x0002
        /*0012*/ 	.short	0x0008
        /*0014*/ 	.byte	0x00, 0xf0, 0x41, 0x00


	//----- nvinfo : EIATTR_KPARAM_INFO
	.align		4
.L_3357:
        /*0018*/ 	.byte	0x04, 0x17
        /*001a*/ 	.short	(.L_3359 - .L_3358)
.L_3358:
        /*001c*/ 	.word	0x00000000
        /*0020*/ 	.short	0x0001
        /*0022*/ 	.short	0x0004
        /*0024*/ 	.byte	0x00, 0xf0, 0x05, 0x00


	//----- nvinfo : EIATTR_KPARAM_INFO
	.align		4
.L_3359:
        /*0028*/ 	.byte	0x04, 0x17
        /*002a*/ 	.short	(.L_3361 - .L_3360)
.L_3360:
        /*002c*/ 	.word	0x00000000
        /*0030*/ 	.short	0x0000
        /*0032*/ 	.short	0x0000
        /*0034*/ 	.byte	0x00, 0xf0, 0x11, 0x00


	//----- nvinfo : EIATTR_SPARSE_MMA_MASK
	.align		4
.L_3361:
        /*0038*/ 	.byte	0x03, 0x50
        /*003a*/ 	.short	0x0000


	//----- nvinfo : EIATTR_MAXREG_COUNT
	.align		4
        /*003c*/ 	.byte	0x03, 0x1b
        /*003e*/ 	.short	0x00ff


	//----- nvinfo : EIATTR_MERCURY_ISA_VERSION
	.align		4
        /*0040*/ 	.byte	0x03, 0x5f
        /*0042*/ 	.short	0x0101


	//----- nvinfo : EIATTR_VRC_CTA_INIT_COUNT
	.align		4
        /*0044*/ 	.byte	0x02, 0x4a
	.zero		1
	.zero		1


	//----- nvinfo : EIATTR_EXIT_INSTR_OFFSETS
	.align		4
        /*0048*/ 	.byte	0x04, 0x1c
        /*004a*/ 	.short	(.L_3363 - .L_3362)


	//   ....[0]....
.L_3362:
        /*004c*/ 	.word	0x00000a60


	//   ....[1]....
        /*0050*/ 	.word	0x00000ab0


	//   ....[2]....
        /*0054*/ 	.word	0x00000d70


	//----- nvinfo : EIATTR_MAX_THREADS
	.align		4
.L_3363:
        /*0058*/ 	.byte	0x04, 0x05
        /*005a*/ 	.short	(.L_3365 - .L_3364)
.L_3364:
        /*005c*/ 	.word	0x00000080
        /*0060*/ 	.word	0x00000001
        /*0064*/ 	.word	0x00000001


	//----- nvinfo : EIATTR_CRS_STACK_SIZE
	.align		4
.L_3365:
        /*0068*/ 	.byte	0x04, 0x1e
        /*006a*/ 	.short	(.L_3367 - .L_3366)
.L_3366:
        /*006c*/ 	.word	0x00000000


	//----- nvinfo : EIATTR_CBANK_PARAM_SIZE
	.align		4
.L_3367:
        /*0070*/ 	.byte	0x03, 0x19
        /*0072*/ 	.short	0x0018


	//----- nvinfo : EIATTR_PARAM_CBANK
	.align		4
        /*0074*/ 	.byte	0x04, 0x0a
        /*0076*/ 	.short	(.L_3369 - .L_3368)
	.align		4
.L_3368:
        /*0078*/ 	.word	index@(.nv.constant0._ZN2at6native29vectorized_elementwise_kernelILi2EZZZNS0_22reciprocal_kernel_cudaERNS_18TensorIteratorBaseEENKUlvE_clEvENKUlvE3_clEvEUlN3c104HalfEE_St5arrayIPcLm2EEEEviT0_T1_)
        /*007c*/ 	.short	0x0380
        /*007e*/ 	.short	0x0018


	//----- nvinfo : EIATTR_SW_WAR
	.align		4
.L_3369:
        /*0080*/ 	.byte	0x04, 0x36
        /*0082*/ 	.short	(.L_3371 - .L_3370)
.L_3370:
        /*0084*/ 	.word	0x00000008
.L_3371:


//--------------------- .nv.info._ZN2at6native29vectorized_elementwise_kernelILi4EZZZNS0_22reciprocal_kernel_cudaERNS_18TensorIteratorBaseEENKUlvE_clEvENKUlvE3_clEvEUlN3c104HalfEE_St5arrayIPcLm2EEEEviT0_T1_ --------------------------
	.section	.nv.info._ZN2at6native29vectorized_elementwise_kernelILi4EZZZNS0_22reciprocal_kernel_cudaERNS_18TensorIteratorBaseEENKUlvE_clEvENKUlvE3_clEvEUlN3c104HalfEE_St5arrayIPcLm2EEEEviT0_T1_,"",@"SHT_CUDA_INFO"
	.sectionflags	@""
	.align	4


	//----- nvinfo : EIATTR_CUDA_API_VERSION
	.align		4
        /*0000*/ 	.byte	0x04, 0x37
        /*0002*/ 	.short	(.L_3373 - .L_3372)
.L_3372:
        /*0004*/ 	.word	0x00000082


	//----- nvinfo : EIATTR_KPARAM_INFO
	.align		4
.L_3373:
        /*0008*/ 	.byte	0x04, 0x17
        /*000a*/ 	.short	(.L_3375 - .L_3374)
.L_3374:
        /*000c*/ 	.word	0x00000000
        /*0010*/ 	.short	0x0002
        /*0012*/ 	.short	0x0008
        /*0014*/ 	.byte	0x00, 0xf0, 0x41, 0x00


	//----- nvinfo : EIATTR_KPARAM_INFO
	.align		4
.L_3375:
        /*0018*/ 	.byte	0x04, 0x17
        /*001a*/ 	.short	(.L_3377 - .L_3376)
.L_3376:
        /*001c*/ 	.word	0x00000000
        /*0020*/ 	.short	0x0001
        /*0022*/ 	.short	0x0004
        /*0024*/ 	.byte	0x00, 0xf0, 0x05, 0x00


	//----- nvinfo : EIATTR_KPARAM_INFO
	.align		4
.L_3377:
        /*0028*/ 	.byte	0x04, 0x17
        /*002a*/ 	.short	(.L_3379 - .L_3378)
.L_3378:
        /*002c*/ 	.word	0x00000000
        /*0030*/ 	.short	0x0000
        /*0032*/ 	.short	0x0000
        /*0034*/ 	.byte	0x00, 0xf0, 0x11, 0x00


	//----- nvinfo : EIATTR_SPARSE_MMA_MASK
	.align		4
.L_3379:
        /*0038*/ 	.byte	0x03, 0x50
        /*003a*/ 	.short	0x0000


	//----- nvinfo : EIATTR_MAXREG_COUNT
	.align		4
        /*003c*/ 	.byte	0x03, 0x1b
        /*003e*/ 	.short	0x00ff


	//----- nvinfo : EIATTR_MERCURY_ISA_VERSION
	.align		4
        /*0040*/ 	.byte	0x03, 0x5f
        /*0042*/ 	.short	0x0101


	//----- nvinfo : EIATTR_VRC_CTA_INIT_COUNT
	.align		4
        /*0044*/ 	.byte	0x02, 0x4a
	.zero		1
	.zero		1


	//----- nvinfo : EIATTR_EXIT_INSTR_OFFSETS
	.align		4
        /*0048*/ 	.byte	0x04, 0x1c
        /*004a*/ 	.short	(.L_3381 - .L_3380)


	//   ....[0]....
.L_3380:
        /*004c*/ 	.word	0x00000a60


	//   ....[1]....
        /*0050*/ 	.word	0x00000ab0


	//   ....[2]....
        /*0054*/ 	.word	0x00000d30


	//----- nvinfo : EIATTR_MAX_THREADS
	.align		4
.L_3381:
        /*0058*/ 	.byte	0x04, 0x05
        /*005a*/ 	.short	(.L_3383 - .L_3382)
.L_3382:
        /*005c*/ 	.word	0x00000080
        /*0060*/ 	.word	0x00000001
        /*0064*/ 	.word	0x00000001


	//----- nvinfo : EIATTR_CRS_STACK_SIZE
	.align		4
.L_3383:
        /*0068*/ 	.byte	0x04, 0x1e
        /*006a*/ 	.short	(.L_3385 - .L_3384)
.L_3384:
        /*006c*/ 	.word	0x00000000


	//----- nvinfo : EIATTR_CBANK_PARAM_SIZE
	.align		4
.L_3385:
        /*0070*/ 	.byte	0x03, 0x19
        /*0072*/ 	.short	0x0018


	//----- nvinfo : EIATTR_PARAM_CBANK
	.align		4
        /*0074*/ 	.byte	0x04, 0x0a
        /*0076*/ 	.short	(.L_3387 - .L_3386)
	.align		4
.L_3386:
        /*0078*/ 	.word	index@(.nv.constant0._ZN2at6native29vectorized_elementwise_kernelILi4EZZZNS0_22reciprocal_kernel_cudaERNS_18TensorIteratorBaseEENKUlvE_clEvENKUlvE3_clEvEUlN3c104HalfEE_St5arrayIPcLm2EEEEviT0_T1_)
        /*007c*/ 	.short	0x0380
        /*007e*/ 	.short	0x0018


	//----- nvinfo : EIATTR_SW_WAR
	.align		4
.L_3387:
        /*0080*/ 	.byte	0x04, 0x36
        /*0082*/ 	.short	(.L_3389 - .L_3388)
.L_3388:
        /*0084*/ 	.word	0x00000008
.L_3389:


//--------------------- .nv.info._ZN2at6native29vectorized_elementwise_kernelILi8EZZZNS0_22reciprocal_kernel_cudaERNS_18TensorIteratorBaseEENKUlvE_clEvENKUlvE3_clEvEUlN3c104HalfEE_St5arrayIPcLm2EEEEviT0_T1_ --------------------------
	.section	.nv.info._ZN2at6native29vectorized_elementwise_kernelILi8EZZZNS0_22reciprocal_kernel_cudaERNS_18TensorIteratorBaseEENKUlvE_clEvENKUlvE3_clEvEUlN3c104HalfEE_St5arrayIPcLm2EEEEviT0_T1_,"",@"SHT_CUDA_INFO"
	.sectionflags	@""
	.align	4


	//----- nvinfo : EIATTR_CUDA_API_VERSION
	.align		4
        /*0000*/ 	.byte	0x04, 0x37
        /*0002*/ 	.short	(.L_3391 - .L_3390)
.L_3390:
        /*0004*/ 	.word	0x00000082


	//----- nvinfo : EIATTR_KPARAM_INFO
	.align		4
.L_3391:
        /*0008*/ 	.byte	0x04, 0x17
        /*000a*/ 	.short	(.L_3393 - .L_3392)
.L_3392:
        /*000c*/ 	.word	0x00000000
        /*0010*/ 	.short	0x0002
        /*0012*/ 	.short	0x0008
        /*0014*/ 	.byte	0x00, 0xf0, 0x41, 0x00


	//----- nvinfo : EIATTR_KPARAM_INFO
	.align		4
.L_3393:
        /*0018*/ 	.byte	0x04, 0x17
        /*001a*/ 	.short	(.L_3395 - .L_3394)
.L_3394:
        /*001c*/ 	.word	0x00000000
        /*0020*/ 	.short	0x0001
        /*0022*/ 	.short	0x0004
        /*0024*/ 	.byte	0x00, 0xf0, 0x05, 0x00


	//----- nvinfo : EIATTR_KPARAM_INFO
	.align		4
.L_3395:
        /*0028*/ 	.byte	0x04, 0x17
        /*002a*/ 	.short	(.L_3397 - .L_3396)
.L_3396:
        /*002c*/ 	.word	0x00000000
        /*0030*/ 	.short	0x0000
        /*0032*/ 	.short	0x0000
        /*0034*/ 	.byte	0x00, 0xf0, 0x11, 0x00


	//----- nvinfo : EIATTR_SPARSE_MMA_MASK
	.align		4
.L_3397:
        /*0038*/ 	.byte	0x03, 0x50
        /*003a*/ 	.short	0x0000


	//----- nvinfo : EIATTR_MAXREG_COUNT
	.align		4
        /*003c*/ 	.byte	0x03, 0x1b
        /*003e*/ 	.short	0x00ff


	//----- nvinfo : EIATTR_MERCURY_ISA_VERSION
	.align		4
        /*0040*/ 	.byte	0x03, 0x5f
        /*0042*/ 	.short	0x0101


	//----- nvinfo : EIATTR_VRC_CTA_INIT_COUNT
	.align		4
        /*0044*/ 	.byte	0x02, 0x4a
	.zero		1
	.zero		1


	//----- nvinfo : EIATTR_EXIT_INSTR_OFFSETS
	.align		4
        /*0048*/ 	.byte	0x04, 0x1c
        /*004a*/ 	.short	(.L_3399 - .L_3398)


	//   ....[0]....
.L_3398:
        /*004c*/ 	.word	0x00000a60


	//   ....[1]....
        /*0050*/ 	.word	0x00000ab0


	//   ....[2]....
        /*0054*/ 	.word	0x00000d10


	//----- nvinfo : EIATTR_MAX_THREADS
	.align		4
.L_3399:
        /*0058*/ 	.byte	0x04, 0x05
        /*005a*/ 	.short	(.L_3401 - .L_3400)
.L_3400:
        /*005c*/ 	.word	0x00000080
        /*0060*/ 	.word	0x00000001
        /*0064*/ 	.word	0x00000001


	//----- nvinfo : EIATTR_CRS_STACK_SIZE
	.align		4
.L_3401:
        /*0068*/ 	.byte	0x04, 0x1e
        /*006a*/ 	.short	(.L_3403 - .L_3402)
.L_3402:
        /*006c*/ 	.word	0x00000000


	//----- nvinfo : EIATTR_CBANK_PARAM_SIZE
	.align		4
.L_3403:
        /*0070*/ 	.byte	0x03, 0x19
        /*0072*/ 	.short	0x0018


	//----- nvinfo : EIATTR_PARAM_CBANK
	.align		4
        /*0074*/ 	.byte	0x04, 0x0a
        /*0076*/ 	.short	(.L_3405 - .L_3404)
	.align		4
.L_3404:
        /*0078*/ 	.word	index@(.nv.constant0._ZN2at6native29vectorized_elementwise_kernelILi8EZZZNS0_22reciprocal_kernel_cudaERNS_18TensorIteratorBaseEENKUlvE_clEvENKUlvE3_clEvEUlN3c104HalfEE_St5arrayIPcLm2EEEEviT0_T1_)
        /*007c*/ 	.short	0x0380
        /*007e*/ 	.short	0x0018


	//----- nvinfo : EIATTR_SW_WAR
	.align		4
.L_3405:
        /*0080*/ 	.byte	0x04, 0x36
        /*0082*/ 	.short	(.L_3407 - .L_3406)
.L_3406:
        /*0084*/ 	.word	0x00000008
.L_3407:


//--------------------- .nv.info._ZN2at6native18elementwise_kernelILi128ELi4EZNS0_15gpu_kernel_implIZZZNS0_22reciprocal_kernel_cudaERNS_18TensorIteratorBaseEENKUlvE_clEvENKUlvE2_clEvEUlN3c107complexIfEEE_EEvS4_RKT_EUliE_EEviT1_ --------------------------
	.section	.nv.info._ZN2at6native18elementwise_kernelILi128ELi4EZNS0_15gpu_kernel_implIZZZNS0_22reciprocal_kernel_cudaERNS_18TensorIteratorBaseEENKUlvE_clEvENKUlvE2_clEvEUlN3c107complexIfEEE_EEvS4_RKT_EUliE_EEviT1_,"",@"SHT_CUDA_INFO"
	.sectionflags	@""
	.align	4


	//----- nvinfo : EIATTR_CUDA_API_VERSION
	.align		4
        /*0000*/ 	.byte	0x04, 0x37
        /*0002*/ 	.short	(.L_3409 - .L_3408)
.L_3408:
        /*0004*/ 	.word	0x00000082


	//----- nvinfo : EIATTR_KPARAM_INFO
	.align		4
.L_3409:
        /*0008*/ 	.byte	0x04, 0x17
        /*000a*/ 	.short	(.L_3411 - .L_3410)
.L_3410:
        /*000c*/ 	.word	0x00000000
        /*0010*/ 	.short	0x0001
        /*0012*/ 	.short	0x0008
        /*0014*/ 	.byte	0x00, 0xf0, 0x61, 0x08


	//----- nvinfo : EIATTR_KPARAM_INFO
	.align		4
.L_3411:
        /*0018*/ 	.byte	0x04, 0x17
        /*001a*/ 	.short	(.L_3413 - .L_3412)
.L_3412:
        /*001c*/ 	.word	0x00000000
        /*0020*/ 	.short	0x0000
        /*0022*/ 	.short	0x0000
        /*0024*/ 	.byte	0x00, 0xf0, 0x11, 0x00


	//----- nvinfo : EIATTR_SPARSE_MMA_MASK
	.align		4
.L_3413:
        /*0028*/ 	.byte	0x03, 0x50
        /*002a*/ 	.short	0x0000


	//----- nvinfo : EIATTR_MAXREG_COUNT
	.align		4
        /*002c*/ 	.byte	0x03, 0x1b
        /*002e*/ 	.short	0x0080


	//----- nvinfo : EIATTR_EXTERNS
	.align		4
        /*0030*/ 	.byte	0x04, 0x0f
        /*0032*/ 	.short	(.L_3415 - .L_3414)


	//   ....[0]....
	.align		4
.L_3414:
        /*0034*/ 	.word	index@(__assertfail)


	//----- nvinfo : EIATTR_MERCURY_ISA_VERSION
	.align		4
.L_3415:
        /*0038*/ 	.byte	0x03, 0x5f
        /*003a*/ 	.short	0x0101


	//----- nvinfo : EIATTR_VRC_CTA_INIT_COUNT
	.align		4
        /*003c*/ 	.byte	0x02, 0x4a
	.zero		1
	.zero		1


	//----- nvinfo : EIATTR_SYSCALL_OFFSETS
	.align		4
        /*0040*/ 	.byte	0x04, 0x46
        /*0042*/ 	.short	(.L_3417 - .L_3416)


	//   ....[0]....
.L_3416:
        /*0044*/ 	.word	0x000021e0


	//   ....[1]....
        /*0048*/ 	.word	0x00003280


	//   ....[2]....
        /*004c*/ 	.word	0x000055b0


	//   ....[3]....
        /*0050*/ 	.word	0x000064a0


	//   ....[4]....
        /*0054*/ 	.word	0x000088e0


	//   ....[5]....
        /*0058*/ 	.word	0x000097d0


	//   ....[6]....
        /*005c*/ 	.word	0x0000bc20


	//   ....[7]....
        /*0060*/ 	.word	0x0000cae0


	//----- nvinfo : EIATTR_EXIT_INSTR_OFFSETS
	.align		4
.L_3417:
        /*0064*/ 	.byte	0x04, 0x1c
        /*0066*/ 	.short	(.L_3419 - .L_3418)


	//   ....[0]....
.L_3418:
        /*0068*/ 	.word	0x00009a80


	//   ....[1]....
        /*006c*/ 	.word	0x0000c050


	//   ....[2]....
        /*0070*/ 	.word	0x0000c090


	//   ....[3]....
        /*0074*/ 	.word	0x0000c120


	//   ....[4]....
        /*0078*/ 	.word	0x0000c150


	//   ....[5]....
        /*007c*/ 	.word	0x0000c180


	//   ....[6]....
        /*0080*/ 	.word	0x0000c200


	//   ....[7]....
        /*0084*/ 	.word	0x0000c230


	//   ....[8]....
        /*0088*/ 	.word	0x0000c2b0


	//   ....[9]....
        /*008c*/ 	.word	0x0000c2e0


	//   ....[10]....
        /*0090*/ 	.word	0x0000c320


	//   ....[11]....
        /*0094*/ 	.word	0x0000c3f0


	//   ....[12]....
        /*0098*/ 	.word	0x0000c550


	//   ....[13]....
        /*009c*/ 	.word	0x0000c6b0


	//   ....[14]....
        /*00a0*/ 	.word	0x0000c800


	//   ....[15]....
        /*00a4*/ 	.word	0x0000c830


	//   ....[16]....
        /*00a8*/ 	.word	0x0000c860


	//   ....[17]....
        /*00ac*/ 	.word	0x0000c920


	//   ....[18]....
        /*00b0*/ 	.word	0x0000c980


	//   ....[19]....
        /*00b4*/ 	.word	0x0000caf0


	//   ....[20]....
        /*00b8*/ 	.word	0x0000cbf0


	//   ....[21]....
        /*00bc*/ 	.word	0x0000cd20


	//   ....[22]....
        /*00c0*/ 	.word	0x0000cd50


	//----- nvinfo : EIATTR_MAX_THREADS
	.align		4
.L_3419:
        /*00c4*/ 	.byte	0x04, 0x05
        /*00c6*/ 	.short	(.L_3421 - .L_3420)
.L_3420:
        /*00c8*/ 	.word	0x00000080
        /*00cc*/ 	.word	0x00000001
        /*00d0*/ 	.word	0x00000001


	//----- nvinfo : EIATTR_CRS_STACK_SIZE
	.align		4
.L_3421:
        /*00d4*/ 	.byte	0x04, 0x1e
        /*00d6*/ 	.short	(.L_3423 - .L_3422)
.L_3422:
        /*00d8*/ 	.word	0x00000000


	//----- nvinfo : EIATTR_CBANK_PARAM_SIZE
	.align		4
.L_3423:
        /*00dc*/ 	.byte	0x03, 0x19
        /*00de*/ 	.short	0x0220


	//----- nvinfo : EIATTR_PARAM_CBANK
	.align		4
        /*00e0*/ 	.byte	0x04, 0x0a
        /*00e2*/ 	.short	(.L_3425 - .L_3424)
	.align		4
.L_3424:
        /*00e4*/ 	.word	index@(.nv.constant0._ZN2at6native18elementwise_kernelILi128ELi4EZNS0_15gpu_kernel_implIZZZNS0_22reciprocal_kernel_cudaERNS_18TensorIteratorBaseEENKUlvE_clEvENKUlvE2_clEvEUlN3c107complexIfEEE_EEvS4_RKT_EUliE_EEviT1_)
        /*00e8*/ 	.short	0x0380
        /*00ea*/ 	.short	0x0220


	//----- nvinfo : EIATTR_SW_WAR
	.align		4
.L_3425:
        /*00ec*/ 	.byte	0x04, 0x36
        /*00ee*/ 	.short	(.L_3427 - .L_3426)
.L_3426:
        /*00f0*/ 	.word	0x00000008
.L_3427:


//--------------------- .nv.info._ZN2at6native27unrolled_elementwise_kernelIZZZNS0_22reciprocal_kernel_cudaERNS_18TensorIteratorBaseEENKUlvE_clEvENKUlvE2_clEvEUlN3c107complexIfEEE_St5arrayIPcLm2EELi4E23TrivialOffsetCalculatorILi1EjESE_NS0_6memory12LoadWithCastILi1EEENSF_13StoreWithCastILi1EEEEEviT_T0_T2_T3_T4_T5_ --------------------------
	.section	.nv.info._ZN2at6native27unrolled_elementwise_kernelIZZZNS0_22reciprocal_kernel_cudaERNS_18TensorIteratorBaseEENKUlvE_clEvENKUlvE2_clEvEUlN3c107complexIfEEE_St5arrayIPcLm2EELi4E23TrivialOffsetCalculatorILi1EjESE_NS0_6memory12LoadWithCastILi1EEENSF_13StoreWithCastILi1EEEEEviT_T0_T2_T3_T4_T5_,"",@"SHT_CUDA_INFO"
	.sectionflags	@""
	.align	4


	//----- nvinfo : EIATTR_CUDA_API_VERSION
	.align		4
        /*0000*/ 	.byte	0x04, 0x37
        /*0002*/ 	.short	(.L_3429 - .L_3428)
.L_3428:
        /*0004*/ 	.word	0x00000082


	//----- nvinfo : EIATTR_KPARAM_INFO
	.align		4
.L_3429:
        /*0008*/ 	.byte	0x04, 0x17
        /*000a*/ 	.short	(.L_3431 - .L_3430)
.L_3430:
        /*000c*/ 	.word	0x00000000
        /*0010*/ 	.short	0x0006
        /*0012*/ 	.short	0x0024
        /*0014*/ 	.byte	0x00, 0xf0, 0x21, 0x00


	//----- nvinfo : EIATTR_KPARAM_INFO
	.align		4
.L_3431:
        /*0018*/ 	.byte	0x04, 0x17
        /*001a*/ 	.short	(.L_3433 - .L_3432)
.L_3432:
        /*001c*/ 	.word	0x00000000
        /*0020*/ 	.short	0x0005
        /*0022*/ 	.short	0x001c
        /*0024*/ 	.byte	0x00, 0xf0, 0x21, 0x00


	//----- nvinfo : EIATTR_KPARAM_INFO
	.align		4
.L_3433:
        /*0028*/ 	.byte	0x04, 0x17
        /*002a*/ 	.short	(.L_3435 - .L_3434)
.L_3434:
        /*002c*/ 	.word	0x00000000
        /*0030*/ 	.short	0x0004
        /*0032*/ 	.short	0x0019
        /*0034*/ 	.byte	0x00, 0xf0, 0x05, 0x00


	//----- nvinfo : EIATTR_KPARAM_INFO
	.align		4
.L_3435:
        /*0038*/ 	.byte	0x04, 0x17
        /*003a*/ 	.short	(.L_3437 - .L_3436)
.L_3436:
        /*003c*/ 	.word	0x00000000
        /*0040*/ 	.short	0x0003
        /*0042*/ 	.short	0x0018
        /*0044*/ 	.byte	0x00, 0xf0, 0x05, 0x00


	//----- nvinfo : EIATTR_KPARAM_INFO
	.align		4
.L_3437:
        /*0048*/ 	.byte	0x04, 0x17
        /*004a*/ 	.short	(.L_3439 - .L_3438)
.L_3438:
        /*004c*/ 	.word	0x00000000
        /*0050*/ 	.short	0x0002
        /*0052*/ 	.short	0x0008
        /*0054*/ 	.byte	0x00, 0xf0, 0x41, 0x00


	//----- nvinfo : EIATTR_KPARAM_INFO
	.align		4
.L_3439:
        /*0058*/ 	.byte	0x04, 0x17
        /*005a*/ 	.short	(.L_3441 - .L_3440)
.L_3440:
        /*005c*/ 	.word	0x00000000
        /*0060*/ 	.short	0x0001
        /*0062*/ 	.short	0x0004
        /*0064*/ 	.byte	0x00, 0xf0, 0x05, 0x00


	//----- nvinfo : EIATTR_KPARAM_INFO
	.align		4
.L_3441:
        /*0068*/ 	.byte	0x04, 0x17
        /*006a*/ 	.short	(.L_3443 - .L_3442)
.L_3442:
        /*006c*/ 	.word	0x00000000
        /*0070*/ 	.short	0x0000
        /*0072*/ 	.short	0x0000
        /*0074*/ 	.byte	0x00, 0xf0, 0x11, 0x00


	//----- nvinfo : EIATTR_SPARSE_MMA_MASK
	.align		4
.L_3443:
        /*0078*/ 	.byte	0x03, 0x50
        /*007a*/ 	.short	0x0000


	//----- nvinfo : EIATTR_MAXREG_COUNT
	.align		4
        /*007c*/ 	.byte	0x03, 0x1b
        /*007e*/ 	.short	0x00ff


	//----- nvinfo : EIATTR_EXTERNS
	.align		4
        /*0080*/ 	.byte	0x04, 0x0f
        /*0082*/ 	.short	(.L_3445 - .L_3444)


	//   ....[0]....
	.align		4
.L_3444:
        /*0084*/ 	.word	index@(__assertfail)


	//----- nvinfo : EIATTR_MERCURY_ISA_VERSION
	.align		4
.L_3445:
        /*0088*/ 	.byte	0x03, 0x5f
        /*008a*/ 	.short	0x0101


	//----- nvinfo : EIATTR_VRC_CTA_INIT_COUNT
	.align		4
        /*008c*/ 	.byte	0x02, 0x4a
	.zero		1
	.zero		1


	//----- nvinfo : EIATTR_SYSCALL_OFFSETS
	.align		4
        /*0090*/ 	.byte	0x04, 0x46
        /*0092*/ 	.short	(.L_3447 - .L_3446)


	//   ....[0]....
.L_3446:
        /*0094*/ 	.word	0x00000ef0


	//   ....[1]....
        /*0098*/ 	.word	0x00001f50


	//   ....[2]....
        /*009c*/ 	.word	0x00002f20


	//   ....[3]....
        /*00a0*/ 	.word	0x00003e00


	//   ....[4]....
        /*00a4*/ 	.word	0x00005940


	//   ....[5]....
        /*00a8*/ 	.word	0x000066f0


	//   ....[6]....
        /*00ac*/ 	.word	0x00007560


	//   ....[7]....
        /*00b0*/ 	.word	0x000083d0


	//----- nvinfo : EIATTR_EXIT_INSTR_OFFSETS
	.align		4
.L_3447:
        /*00b4*/ 	.byte	0x04, 0x1c
        /*00b6*/ 	.short	(.L_3449 - .L_3448)


	//   ....[0]....
.L_3448:
        /*00b8*/ 	.word	0x00007800


	//   ....[1]....
        /*00bc*/ 	.word	0x00007940


	//   ....[2]....
        /*00c0*/ 	.word	0x00007980


	//   ....[3]....
        /*00c4*/ 	.word	0x00007a10


	//   ....[4]....
        /*00c8*/ 	.word	0x00007a40


	//   ....[5]....
        /*00cc*/ 	.word	0x00007a70


	//   ....[6]....
        /*00d0*/ 	.word	0x00007af0


	//   ....[7]....
        /*00d4*/ 	.word	0x00007b20


	//   ....[8]....
        /*00d8*/ 	.word	0x00007ba0


	//   ....[9]....
        /*00dc*/ 	.word	0x00007bd0


	//   ....[10]....
        /*00e0*/ 	.word	0x00007c10


	//   ....[11]....
        /*00e4*/ 	.word	0x00007ce0


	//   ....[12]....
        /*00e8*/ 	.word	0x00007e40


	//   ....[13]....
        /*00ec*/ 	.word	0x00007fa0


	//   ....[14]....
        /*00f0*/ 	.word	0x000080f0


	//   ....[15]....
        /*00f4*/ 	.word	0x00008120


	//   ....[16]....
        /*00f8*/ 	.word	0x00008150


	//   ....[17]....
        /*00fc*/ 	.word	0x00008210


	//   ....[18]....
        /*0100*/ 	.word	0x00008270


	//   ....[19]....
        /*0104*/ 	.word	0x000083e0


	//   ....[20]....
        /*0108*/ 	.word	0x000084e0


	//   ....[21]....
        /*010c*/ 	.word	0x00008610


	//   ....[22]....
        /*0110*/ 	.word	0x00008640


	//----- nvinfo : EIATTR_MAX_THREADS
	.align		4
.L_3449:
        /*0114*/ 	.byte	0x04, 0x05
        /*0116*/ 	.short	(.L_3451 - .L_3450)
.L_3450:
        /*0118*/ 	.word	0x00000080
        /*011c*/ 	.word	0x00000001
        /*0120*/ 	.word	0x00000001


	//----- nvinfo : EIATTR_CRS_STACK_SIZE
	.align		4
.L_3451:
        /*0124*/ 	.byte	0x04, 0x1e
        /*0126*/ 	.short	(.L_3453 - .L_3452)
.L_3452:
        /*0128*/ 	.word	0x00000000


	//----- nvinfo : EIATTR_CBANK_PARAM_SIZE
	.align		4
.L_3453:
        /*012c*/ 	.byte	0x03, 0x19
        /*012e*/ 	.short	0x002c


	//----- nvinfo : EIATTR_PARAM_CBANK
	.align		4
        /*0130*/ 	.byte	0x04, 0x0a
        /*0132*/ 	.short	(.L_3455 - .L_3454)
	.align		4
.L_3454:
        /*0134*/ 	.word	index@(.nv.constant0._ZN2at6native27unrolled_elementwise_kernelIZZZNS0_22reciprocal_kernel_cudaERNS_18TensorIteratorBaseEENKUlvE_clEvENKUlvE2_clEvEUlN3c107complexIfEEE_St5arrayIPcLm2EELi4E23TrivialOffsetCalculatorILi1EjESE_NS0_6memory12LoadWithCastILi1EEENSF_13StoreWithCastILi1EEEEEviT_T0_T2_T3_T4_T5_)
        /*0138*/ 	.short	0x0380
        /*013a*/ 	.short	0x002c


	//----- nvinfo : EIATTR_SW_WAR
	.align		4
.L_3455:
        /*013c*/ 	.byte	0x04, 0x36
        /*013e*/ 	.short	(.L_3457 - .L_3456)
.L_3456:
        /*0140*/ 	.word	0x00000008
.L_3457:


//--------------------- .nv.info._ZN2at6native18elementwise_kernelILi128ELi2EZNS0_22gpu_kernel_impl_nocastIZZZNS0_22reciprocal_kernel_cudaERNS_18TensorIteratorBaseEENKUlvE_clEvENKUlvE2_clEvEUlN3c107complexIfEEE_EEvS4_RKT_EUliE_EEviT1_ --------------------------
	.section	.nv.info._ZN2at6native18elementwise_kernelILi128ELi2EZNS0_22gpu_kernel_impl_nocastIZZZNS0_22reciprocal_kernel_cudaERNS_18TensorIteratorBaseEENKUlvE_clEvENKUlvE2_clEvEUlN3c107complexIfEEE_EEvS4_RKT_EUliE_EEviT1_,"",@"SHT_CUDA_INFO"
	.sectionflags	@""
	.align	4


	//----- nvinfo : EIATTR_CUDA_API_VERSION
	.align		4
        /*0000*/ 	.byte	0x04, 0x37
        /*0002*/ 	.short	(.L_3459 - .L_3458)
.L_3458:
        /*0004*/ 	.word	0x00000082


	//----- nvinfo : EIATTR_KPARAM_INFO
	.align		4
.L_3459:
        /*0008*/ 	.byte	0x04, 0x17
        /*000a*/ 	.short	(.L_3461 - .L_3460)
.L_3460:
        /*000c*/ 	.word	0x00000000
        /*0010*/ 	.short	0x0001
        /*0012*/ 	.short	0x0008
        /*0014*/ 	.byte	0x00, 0xf0, 0x61, 0x08


	//----- nvinfo : EIATTR_KPARAM_INFO
	.align		4
.L_3461:
        /*0018*/ 	.byte	0x04, 0x17
        /*001a*/ 	.short	(.L_3463 - .L_3462)
.L_3462:
        /*001c*/ 	.word	0x00000000
        /*0020*/ 	.short	0x0000
        /*0022*/ 	.short	0x0000
        /*0024*/ 	.byte	0x00, 0xf0, 0x11, 0x00


	//----- nvinfo : EIATTR_SPARSE_MMA_MASK
	.align		4
.L_3463:
        /*0028*/ 	.byte	0x03, 0x50
        /*002a*/ 	.short	0x0000


	//----- nvinfo : EIATTR_MAXREG_COUNT
	.align		4
        /*002c*/ 	.byte	0x03, 0x1b
        /*002e*/ 	.short	0x0080


	//----- nvinfo : EIATTR_MERCURY_ISA_VERSION
	.align		4
        /*0030*/ 	.byte	0x03, 0x5f
        /*0032*/ 	.short	0x0101


	//----- nvinfo : EIATTR_VRC_CTA_INIT_COUNT
	.align		4
        /*0034*/ 	.byte	0x02, 0x4a
	.zero		1
	.zero		1


	//----- nvinfo : EIATTR_EXIT_INSTR_OFFSETS
	.align		4
        /*0038*/ 	.byte	0x04, 0x1c
        /*003a*/ 	.short	(.L_3465 - .L_3464)


	//   ....[0]....
.L_3464:
        /*003c*/ 	.word	0x000003d0


	//   ....[1]....
        /*0040*/ 	.word	0x000006b0


	//   ....[2]....
        /*0044*/ 	.word	0x00001d30


	//   ....[3]....
        /*0048*/ 	.word	0x00003300


	//----- nvinfo : EIATTR_MAX_THREADS
	.align		4
.L_3465:
        /*004c*/ 	.byte	0x04, 0x05
        /*004e*/ 	.short	(.L_3467 - .L_3466)
.L_3466:
        /*0050*/ 	.word	0x00000080
        /*0054*/ 	.word	0x00000001
        /*0058*/ 	.word	0x00000001


	//----- nvinfo : EIATTR_CRS_STACK_SIZE
	.align		4
.L_3467:
        /*005c*/ 	.byte	0x04, 0x1e
        /*005e*/ 	.short	(.L_3469 - .L_3468)
.L_3468:
        /*0060*/ 	.word	0x00000000


	//----- nvinfo : EIATTR_CBANK_PARAM_SIZE
	.align		4
.L_3469:
        /*0064*/ 	.byte	0x03, 0x19
        /*0066*/ 	.short	0x0220


	//----- nvinfo : EIATTR_PARAM_CBANK
	.align		4
        /*0068*/ 	.byte	0x04, 0x0a
        /*006a*/ 	.short	(.L_3471 - .L_3470)
	.align		4
.L_3470:
        /*006c*/ 	.word	index@(.nv.constant0._ZN2at6native18elementwise_kernelILi128ELi2EZNS0_22gpu_kernel_impl_nocastIZZZNS0_22reciprocal_kernel_cudaERNS_18TensorIteratorBaseEENKUlvE_clEvENKUlvE2_clEvEUlN3c107complexIfEEE_EEvS4_RKT_EUliE_EEviT1_)
        /*0070*/ 	.short	0x0380
        /*0072*/ 	.short	0x0220


	//----- nvinfo : EIATTR_SW_WAR
	.align		4
.L_3471:
        /*0074*/ 	.byte	0x04, 0x36
        /*0076*/ 	.short	(.L_3473 - .L_3472)
.L_3472:
        /*0078*/ 	.word	0x00000008
.L_3473:


//--------------------- .nv.info._ZN2at6native27unrolled_elementwise_kernelIZZZNS0_22reciprocal_kernel_cudaERNS_18TensorIteratorBaseEENKUlvE_clEvENKUlvE2_clEvEUlN3c107complexIfEEE_St5arrayIPcLm2EELi4E23TrivialOffsetCalculatorILi1EjESE_NS0_6memory15LoadWithoutCastENSF_16StoreWithoutCastEEEviT_T0_T2_T3_T4_T5_ --------------------------
	.section	.nv.info._ZN2at6native27unrolled_elementwise_kernelIZZZNS0_22reciprocal_kernel_cudaERNS_18TensorIteratorBaseEENKUlvE_clEvENKUlvE2_clEvEUlN3c107complexIfEEE_St5arrayIPcLm2EELi4E23TrivialOffsetCalculatorILi1EjESE_NS0_6memory15LoadWithoutCastENSF_16StoreWithoutCastEEEviT_T0_T2_T3_T4_T5_,"",@"SHT_CUDA_INFO"
	.sectionflags	@""
	.align	4


	//----- nvinfo : EIATTR_CUDA_API_VERSION
	.align		4
        /*0000*/ 	.byte	0x04, 0x37
        /*0002*/ 	.short	(.L_3475 - .L_3474)
.L_3474:
        /*0004*/ 	.word	0x00000082


	//----- nvinfo : EIATTR_KPARAM_INFO
	.align		4
.L_3475:
        /*0008*/ 	.byte	0x04, 0x17
        /*000a*/ 	.short	(.L_3477 - .L_3476)
.L_3476:
        /*000c*/ 	.word	0x00000000
        /*0010*/ 	.short	0x0006
        /*0012*/ 	.short	0x001b
        /*0014*/ 	.byte	0x00, 0xf0, 0x05, 0x00


	//----- nvinfo : EIATTR_KPARAM_INFO
	.align		4
.L_3477:
        /*0018*/ 	.byte	0x04, 0x17
        /*001a*/ 	.short	(.L_3479 - .L_3478)
.L_3478:
        /*001c*/ 	.word	0x00000000
        /*0020*/ 	.short	0x0005
        /*0022*/ 	.short	0x001a
        /*0024*/ 	.byte	0x00, 0xf0, 0x05, 0x00


	//----- nvinfo : EIATTR_KPARAM_INFO
	.align		4
.L_3479:
        /*0028*/ 	.byte	0x04, 0x17
        /*002a*/ 	.short	(.L_3481 - .L_3480)
.L_3480:
        /*002c*/ 	.word	0x00000000
        /*0030*/ 	.short	0x0004
        /*0032*/ 	.short	0x0019
        /*0034*/ 	.byte	0x00, 0xf0, 0x05, 0x00


	//----- nvinfo : EIATTR_KPARAM_INFO
	.align		4
.L_3481:
        /*0038*/ 	.byte	0x04, 0x17
        /*003a*/ 	.short	(.L_3483 - .L_3482)
.L_3482:
        /*003c*/ 	.word	0x00000000
        /*0040*/ 	.short	0x0003
        /*0042*/ 	.short	0x0018
        /*0044*/ 	.byte	0x00, 0xf0, 0x05, 0x00


	//----- nvinfo : EIATTR_KPARAM_INFO
	.align		4
.L_3483:
        /*0048*/ 	.byte	0x04, 0x17
        /*004a*/ 	.short	(.L_3485 - .L_3484)
.L_3484:
        /*004c*/ 	.word	0x00000000
        /*0050*/ 	.short	0x0002
        /*0052*/ 	.short	0x0008
        /*0054*/ 	.byte	0x00, 0xf0, 0x41, 0x00


	//----- nvinfo : EIATTR_KPARAM_INFO
	.align		4
.L_3485:
        /*0058*/ 	.byte	0x04, 0x17
        /*005a*/ 	.short	(.L_3487 - .L_3486)
.L_3486:
        /*005c*/ 	.word	0x00000000
        /*0060*/ 	.short	0x0001
        /*0062*/ 	.short	0x0004
        /*0064*/ 	.byte	0x00, 0xf0, 0x05, 0x00


	//----- nvinfo : EIATTR_KPARAM_INFO
	.align		4
.L_3487:
        /*0068*/ 	.byte	0x04, 0x17
        /*006a*/ 	.short	(.L_3489 - .L_3488)
.L_3488:
        /*006c*/ 	.word	0x00000000
        /*0070*/ 	.short	0x0000
        /*0072*/ 	.short	0x0000
        /*0074*/ 	.byte	0x00, 0xf0, 0x11, 0x00


	//----- nvinfo : EIATTR_SPARSE_MMA_MASK
	.align		4
.L_3489:
        /*0078*/ 	.byte	0x03, 0x50
        /*007a*/ 	.short	0x0000


	//----- nvinfo : EIATTR_MAXREG_COUNT
	.align		4
        /*007c*/ 	.byte	0x03, 0x1b
        /*007e*/ 	.short	0x00ff


	//----- nvinfo : EIATTR_MERCURY_ISA_VERSION
	.align		4
        /*0080*/ 	.byte	0x03, 0x5f
        /*0082*/ 	.short	0x0101


	//----- nvinfo : EIATTR_VRC_CTA_INIT_COUNT
	.align		4
        /*0084*/ 	.byte	0x02, 0x4a
	.zero		1
	.zero		1


	//----- nvinfo : EIATTR_EXIT_INSTR_OFFSETS
	.align		4
        /*0088*/ 	.byte	0x04, 0x1c
        /*008a*/ 	.short	(.L_3491 - .L_3490)


	//   ....[0]....
.L_3490:
        /*008c*/ 	.word	0x00000f50


	//   ....[1]....
        /*0090*/ 	.word	0x00000fa0


	//----- nvinfo : EIATTR_MAX_THREADS
	.align		4
.L_3491:
        /*0094*/ 	.byte	0x04, 0x05
        /*0096*/ 	.short	(.L_3493 - .L_3492)
.L_3492:
        /*0098*/ 	.word	0x00000080
        /*009c*/ 	.word	0x00000001
        /*00a0*/ 	.word	0x00000001


	//----- nvinfo : EIATTR_CRS_STACK_SIZE
	.align		4
.L_3493:
        /*00a4*/ 	.byte	0x04, 0x1e
        /*00a6*/ 	.short	(.L_3495 - .L_3494)
.L_3494:
        /*00a8*/ 	.word	0x00000000


	//----- nvinfo : EIATTR_CBANK_PARAM_SIZE
	.align		4
.L_3495:
        /*00ac*/ 	.byte	0x03, 0x19
        /*00ae*/ 	.short	0x001c


	//----- nvinfo : EIATTR_PARAM_CBANK
	.align		4
        /*00b0*/ 	.byte	0x04, 0x0a
        /*00b2*/ 	.short	(.L_3497 - .L_3496)
	.align		4
.L_3496:
        /*00b4*/ 	.word	index@(.nv.constant0._ZN2at6native27unrolled_elementwise_kernelIZZZNS0_22reciprocal_kernel_cudaERNS_18TensorIteratorBaseEENKUlvE_clEvENKUlvE2_clEvEUlN3c107complexIfEEE_St5arrayIPcLm2EELi4E23TrivialOffsetCalculatorILi1EjESE_NS0_6memory15LoadWithoutCastENSF_16StoreWithoutCastEEEviT_T0_T2_T3_T4_T5_)
        /*00b8*/ 	.short	0x0380
        /*00ba*/ 	.short	0x001c


	//----- nvinfo : EIATTR_SW_WAR
	.align		4
.L_3497:
        /*00bc*/ 	.byte	0x04, 0x36
        /*00be*/ 	.short	(.L_3499 - .L_3498)
.L_3498:
        /*00c0*/ 	.word	0x00000008
.L_3499:


//--------------------- .nv.info._ZN2at6native29vectorized_elementwise_kernelILi2EZZZNS0_22reciprocal_kernel_cudaERNS_18TensorIteratorBaseEENKUlvE_clEvENKUlvE2_clEvEUlN3c107complexIfEEE_St5arrayIPcLm2EEEEviT0_T1_ --------------------------
	.section	.nv.info._ZN2at6native29vectorized_elementwise_kernelILi2EZZZNS0_22reciprocal_kernel_cudaERNS_18TensorIteratorBaseEENKUlvE_clEvENKUlvE2_clEvEUlN3c107complexIfEEE_St5arrayIPcLm2EEEEviT0_T1_,"",@"SHT_CUDA_INFO"
	.sectionflags	@""
	.align	4


	//----- nvinfo : EIATTR_CUDA_API_VERSION
	.align		4
        /*0000*/ 	.byte	0x04, 0x37
        /*0002*/ 	.short	(.L_3501 - .L_3500)
.L_3500:
        /*0004*/ 	.word	0x00000082


	//----- nvinfo : EIATTR_KPARAM_INFO
	.align		4
.L_3501:
        /*0008*/ 	.byte	0x04, 0x17
        /*000a*/ 	.short	(.L_3503 - .L_3502)
.L_3502:
        /*000c*/ 	.word	0x00000000
        /*0010*/ 	.short	0x0002
        /*0012*/ 	.short	0x0008
        /*0014*/ 	.byte	0x00, 0xf0, 0x41, 0x00


	//----- nvinfo : EIATTR_KPARAM_INFO
	.align		4
.L_3503:
        /*0018*/ 	.byte	0x04, 0x17
        /*001a*/ 	.short	(.L_3505 - .L_3504)
.L_3504:
        /*001c*/ 	.word	0x00000000
        /*0020*/ 	.short	0x0001
        /*0022*/ 	.short	0x0004
        /*0024*/ 	.byte	0x00, 0xf0, 0x05, 0x00


	//----- nvinfo : EIATTR_KPARAM_INFO
	.align		4
.L_3505:
        /*0028*/ 	.byte	0x04, 0x17
        /*002a*/ 	.short	(.L_3507 - .L_3506)
.L_3506:
        /*002c*/ 	.word	0x00000000
        /*0030*/ 	.short	0x0000
        /*0032*/ 	.short	0x0000
        /*0034*/ 	.byte	0x00, 0xf0, 0x11, 0x00


	//----- nvinfo : EIATTR_SPARSE_MMA_MASK
	.align		4
.L_3507:
        /*0038*/ 	.byte	0x03, 0x50
        /*003a*/ 	.short	0x0000


	//----- nvinfo : EIATTR_MAXREG_COUNT
	.align		4
        /*003c*/ 	.byte	0x03, 0x1b
        /*003e*/ 	.short	0x00ff


	//----- nvinfo : EIATTR_MERCURY_ISA_VERSION
	.align		4
        /*0040*/ 	.byte	0x03, 0x5f
        /*0042*/ 	.short	0x0101


	//----- nvinfo : EIATTR_VRC_CTA_INIT_COUNT
	.align		4
        /*0044*/ 	.byte	0x02, 0x4a
	.zero		1
	.zero		1


	//----- nvinfo : EIATTR_EXIT_INSTR_OFFSETS
	.align		4
        /*0048*/ 	.byte	0x04, 0x1c
        /*004a*/ 	.short	(.L_3509 - .L_3508)


	//   ....[0]....
.L_3508:
        /*004c*/ 	.word	0x00001f70


	//   ....[1]....
        /*0050*/ 	.word	0x00001fc0


	//   ....[2]....
        /*0054*/ 	.word	0x00003620


	//----- nvinfo : EIATTR_MAX_THREADS
	.align		4
.L_3509:
        /*0058*/ 	.byte	0x04, 0x05
        /*005a*/ 	.short	(.L_3511 - .L_3510)
.L_3510:
        /*005c*/ 	.word	0x00000080
        /*0060*/ 	.word	0x00000001
        /*0064*/ 	.word	0x00000001


	//----- nvinfo : EIATTR_CRS_STACK_SIZE
	.align		4
.L_3511:
        /*0068*/ 	.byte	0x04, 0x1e
        /*006a*/ 	.short	(.L_3513 - .L_3512)
.L_3512:
        /*006c*/ 	.word	0x00000000


	//----- nvinfo : EIATTR_CBANK_PARAM_SIZE
	.align		4
.L_3513:
        /*0070*/ 	.byte	0x03, 0x19
        /*0072*/ 	.short	0x0018


	//----- nvinfo : EIATTR_PARAM_CBANK
	.align		4
        /*0074*/ 	.byte	0x04, 0x0a
        /*0076*/ 	.short	(.L_3515 - .L_3514)
	.align		4
.L_3514:
        /*0078*/ 	.word	index@(.nv.constant0._ZN2at6native29vectorized_elementwise_kernelILi2EZZZNS0_22reciprocal_kernel_cudaERNS_18TensorIteratorBaseEENKUlvE_clEvENKUlvE2_clEvEUlN3c107complexIfEEE_St5arrayIPcLm2EEEEviT0_T1_)
        /*007c*/ 	.short	0x0380
        /*007e*/ 	.short	0x0018


	//----- nvinfo : EIATTR_SW_WAR
	.align		4
.L_3515:
        /*0080*/ 	.byte	0x04, 0x36
        /*0082*/ 	.short	(.L_3517 - .L_3516)
.L_3516:
        /*0084*/ 	.word	0x00000008
.L_3517:


//--------------------- .nv.info._ZN2at6native29vectorized_elementwise_kernelILi4EZZZNS0_22reciprocal_kernel_cudaERNS_18TensorIteratorBaseEENKUlvE_clEvENKUlvE2_clEvEUlN3c107complexIfEEE_St5arrayIPcLm2EEEEviT0_T1_ --------------------------
	.section	.nv.info._ZN2at6native29vectorized_elementwise_kernelILi4EZZZNS0_22reciprocal_kernel_cudaERNS_18TensorIteratorBaseEENKUlvE_clEvENKUlvE2_clEvEUlN3c107complexIfEEE_St5arrayIPcLm2EEEEviT0_T1_,"",@"SHT_CUDA_INFO"
	.sectionflags	@""
	.align	4


	//----- nvinfo : EIATTR_CUDA_API_VERSION
	.align		4
        /*0000*/ 	.byte	0x04, 0x37
        /*0002*/ 	.short	(.L_3519 - .L_3518)
.L_3518:
        /*0004*/ 	.word	0x00000082


	//----- nvinfo : EIATTR_KPARAM_INFO
	.align		4
.L_3519:
        /*0008*/ 	.byte	0x04, 0x17
        /*000a*/ 	.short	(.L_3521 - .L_3520)
.L_3520:
        /*000c*/ 	.word	0x00000000
        /*0010*/ 	.short	0x0002
        /*0012*/ 	.short	0x0008
        /*0014*/ 	.byte	0x00, 0xf0, 0x41, 0x00


	//----- nvinfo : EIATTR_KPARAM_INFO
	.align		4
.L_3521:
        /*0018*/ 	.byte	0x04, 0x17
        /*001a*/ 	.short	(.L_3523 - .L_3522)
.L_3522:
        /*001c*/ 	.word	0x00000000
        /*0020*/ 	.short	0x0001
        /*0022*/ 	.short	0x0004
        /*0024*/ 	.byte	0x00, 0xf0, 0x05, 0x00


	//----- nvinfo : EIATTR_KPARAM_INFO
	.align		4
.L_3523:
        /*0028*/ 	.byte	0x04, 0x17
        /*002a*/ 	.short	(.L_3525 - .L_3524)
.L_3524:
        /*002c*/ 	.word	0x00000000
        /*0030*/ 	.short	0x0000
        /*0032*/ 	.short	0x0000
        /*0034*/ 	.byte	0x00, 0xf0, 0x11, 0x00


	//----- nvinfo : EIATTR_SPARSE_MMA_MASK
	.align		4
.L_3525:
        /*0038*/ 	.byte	0x03, 0x50
        /*003a*/ 	.short	0x0000


	//----- nvinfo : EIATTR_MAXREG_COUNT
	.align		4
        /*003c*/ 	.byte	0x03, 0x1b
        /*003e*/ 	.short	0x00ff


	//----- nvinfo : EIATTR_MERCURY_ISA_VERSION
	.align		4
        /*0040*/ 	.byte	0x03, 0x5f
        /*0042*/ 	.short	0x0101


	//----- nvinfo : EIATTR_VRC_CTA_INIT_COUNT
	.align		4
        /*0044*/ 	.byte	0x02, 0x4a
	.zero		1
	.zero		1


	//----- nvinfo : EIATTR_EXIT_INSTR_OFFSETS
	.align		4
        /*0048*/ 	.byte	0x04, 0x1c
        /*004a*/ 	.short	(.L_3527 - .L_3526)


	//   ....[0]....
.L_3526:
        /*004c*/ 	.word	0x00001f70


	//   ....[1]....
        /*0050*/ 	.word	0x00001fc0


	//   ....[2]....
        /*0054*/ 	.word	0x000035e0


	//----- nvinfo : EIATTR_MAX_THREADS
	.align		4
.L_3527:
        /*0058*/ 	.byte	0x04, 0x05
        /*005a*/ 	.short	(.L_3529 - .L_3528)
.L_3528:
        /*005c*/ 	.word	0x00000080
        /*0060*/ 	.word	0x00000001
        /*0064*/ 	.word	0x00000001


	//----- nvinfo : EIATTR_CRS_STACK_SIZE
	.align		4
.L_3529:
        /*0068*/ 	.byte	0x04, 0x1e
        /*006a*/ 	.short	(.L_3531 - .L_3530)
.L_3530:
        /*006c*/ 	.word	0x00000000


	//----- nvinfo : EIATTR_CBANK_PARAM_SIZE
	.align		4
.L_3531:
        /*0070*/ 	.byte	0x03, 0x19
        /*0072*/ 	.short	0x0018


	//----- nvinfo : EIATTR_PARAM_CBANK
	.align		4
        /*0074*/ 	.byte	0x04, 0x0a
        /*0076*/ 	.short	(.L_3533 - .L_3532)
	.align		4
.L_3532:
        /*0078*/ 	.word	index@(.nv.constant0._ZN2at6native29vectorized_elementwise_kernelILi4EZZZNS0_22reciprocal_kernel_cudaERNS_18TensorIteratorBaseEENKUlvE_clEvENKUlvE2_clEvEUlN3c107complexIfEEE_St5arrayIPcLm2EEEEviT0_T1_)
        /*007c*/ 	.short	0x0380
        /*007e*/ 	.short	0x0018


	//----- nvinfo : EIATTR_SW_WAR
	.align		4
.L_3533:
        /*0080*/ 	.byte	0x04, 0x36
        /*0082*/ 	.short	(.L_3535 - .L_3534)
.L_3534:
        /*0084*/ 	.word	0x00000008
.L_3535:


//--------------------- .nv.info._ZN2at6native29vectorized_elementwise_kernelILi8EZZZNS0_22reciprocal_kernel_cudaERNS_18TensorIteratorBaseEENKUlvE_clEvENKUlvE2_clEvEUlN3c107complexIfEEE_St5arrayIPcLm2EEEEviT0_T1_ --------------------------
	.section	.nv.info._ZN2at6native29vectorized_elementwise_kernelILi8EZZZNS0_22reciprocal_kernel_cudaERNS_18TensorIteratorBaseEENKUlvE_clEvENKUlvE2_clEvEUlN3c107complexIfEEE_St5arrayIPcLm2EEEEviT0_T1_,"",@"SHT_CUDA_INFO"
	.sectionflags	@""
	.align	4


	//----- nvinfo : EIATTR_CUDA_API_VERSION
	.align		4
        /*0000*/ 	.byte	0x04, 0x37
        /*0002*/ 	.short	(.L_3537 - .L_3536)
.L_3536:
        /*0004*/ 	.word	0x00000082


	//----- nvinfo : EIATTR_KPARAM_INFO
	.align		4
.L_3537:
        /*0008*/ 	.byte	0x04, 0x17
        /*000a*/ 	.short	(.L_3539 - .L_3538)
.L_3538:
        /*000c*/ 	.word	0x00000000
        /*0010*/ 	.short	0x0002
        /*0012*/ 	.short	0x0008
        /*0014*/ 	.byte	0x00, 0xf0, 0x41, 0x00


	//----- nvinfo : EIATTR_KPARAM_INFO
	.align		4
.L_3539:
        /*0018*/ 	.byte	0x04, 0x17
        /*001a*/ 	.short	(.L_3541 - .L_3540)
.L_3540:
        /*001c*/ 	.word	0x00000000
        /*0020*/ 	.short	0x0001
        /*0022*/ 	.short	0x0004
        /*0024*/ 	.byte	0x00, 0xf0, 0x05, 0x00


	//----- nvinfo : EIATTR_KPARAM_INFO
	.align		4
.L_3541:
        /*0028*/ 	.byte	0x04, 0x17
        /*002a*/ 	.short	(.L_3543 - .L_3542)
.L_3542:
        /*002c*/ 	.word	0x00000000
        /*0030*/ 	.short	0x0000
        /*0032*/ 	.short	0x0000
        /*0034*/ 	.byte	0x00, 0xf0, 0x11, 0x00


	//----- nvinfo : EIATTR_SPARSE_MMA_MASK
	.align		4
.L_3543:
        /*0038*/ 	.byte	0x03, 0x50
        /*003a*/ 	.short	0x0000


	//----- nvinfo : EIATTR_MAXREG_COUNT
	.align		4
        /*003c*/ 	.byte	0x03, 0x1b
        /*003e*/ 	.short	0x00ff


	//----- nvinfo : EIATTR_MERCURY_ISA_VERSION
	.align		4
        /*0040*/ 	.byte	0x03, 0x5f
        /*0042*/ 	.short	0x0101


	//----- nvinfo : EIATTR_VRC_CTA_INIT_COUNT
	.align		4
        /*0044*/ 	.byte	0x02, 0x4a
	.zero		1
	.zero		1


	//----- nvinfo : EIATTR_EXIT_INSTR_OFFSETS
	.align		4
        /*0048*/ 	.byte	0x04, 0x1c
        /*004a*/ 	.short	(.L_3545 - .L_3544)


	//   ....[0]....
.L_3544:
        /*004c*/ 	.word	0x00001f70


	//   ....[1]....
        /*0050*/ 	.word	0x00001fc0


	//   ....[2]....
        /*0054*/ 	.word	0x000035e0


	//----- nvinfo : EIATTR_MAX_THREADS
	.align		4
.L_3545:
        /*0058*/ 	.byte	0x04, 0x05
        /*005a*/ 	.short	(.L_3547 - .L_3546)
.L_3546:
        /*005c*/ 	.word	0x00000080
        /*0060*/ 	.word	0x00000001
        /*0064*/ 	.word	0x00000001


	//----- nvinfo : EIATTR_CRS_STACK_SIZE
	.align		4
.L_3547:
        /*0068*/ 	.byte	0x04, 0x1e
        /*006a*/ 	.short	(.L_3549 - .L_3548)
.L_3548:
        /*006c*/ 	.word	0x00000000


	//----- nvinfo : EIATTR_CBANK_PARAM_SIZE
	.align		4
.L_3549:
        /*0070*/ 	.byte	0x03, 0x19
        /*0072*/ 	.short	0x0018


	//----- nvinfo : EIATTR_PARAM_CBANK
	.align		4
        /*0074*/ 	.byte	0x04, 0x0a
        /*0076*/ 	.short	(.L_3551 - .L_3550)
	.align		4
.L_3550:
        /*0078*/ 	.word	index@(.nv.constant0._ZN2at6native29vectorized_elementwise_kernelILi8EZZZNS0_22reciprocal_kernel_cudaERNS_18TensorIteratorBaseEENKUlvE_clEvENKUlvE2_clEvEUlN3c107complexIfEEE_St5arrayIPcLm2EEEEviT0_T1_)
        /*007c*/ 	.short	0x0380
        /*007e*/ 	.short	0x0018


	//----- nvinfo : EIATTR_SW_WAR
	.align		4
.L_3551:
        /*0080*/ 	.byte	0x04, 0x36
        /*0082*/ 	.short	(.L_3553 - .L_3552)
.L_3552:
        /*0084*/ 	.word	0x00000008
.L_3553:


//--------------------- .nv.info._ZN2at6native18elementwise_kernelILi128ELi4EZNS0_15gpu_kernel_implIZZZNS0_22reciprocal_kernel_cudaERNS_18TensorIteratorBaseEENKUlvE_clEvENKUlvE1_clEvEUlN3c107complexIdEEE_EEvS4_RKT_EUliE_EEviT1_ --------------------------
	.section	.nv.info._ZN2at6native18elementwise_kernelILi128ELi4EZNS0_15gpu_kernel_implIZZZNS0_22reciprocal_kernel_cudaERNS_18TensorIteratorBaseEENKUlvE_clEvENKUlvE1_clEvEUlN3c107complexIdEEE_EEvS4_RKT_EUliE_EEviT1_,"",@"SHT_CUDA_INFO"
	.sectionflags	@""
	.align	4


	//----- nvinfo : EIATTR_CUDA_API_VERSION
	.align		4
        /*0000*/ 	.byte	0x04, 0x37
        /*0002*/ 	.short	(.L_3555 - .L_3554)
.L_3554:
        /*0004*/ 	.word	0x00000082


	//----- nvinfo : EIATTR_KPARAM_INFO
	.align		4
.L_3555:
        /*0008*/ 	.byte	0x04, 0x17
        /*000a*/ 	.short	(.L_3557 - .L_3556)
.L_3556:
        /*000c*/ 	.word	0x00000000
        /*0010*/ 	.short	0x0001
        /*0012*/ 	.short	0x0008
        /*0014*/ 	.byte	0x00, 0xf0, 0x61, 0x08


	//----- nvinfo : EIATTR_KPARAM_INFO
	.align		4
.L_3557:
        /*0018*/ 	.byte	0x04, 0x17
        /*001a*/ 	.short	(.L_3559 - .L_3558)
.L_3558:
        /*001c*/ 	.word	0x00000000
        /*0020*/ 	.short	0x0000
        /*0022*/ 	.short	0x0000
        /*0024*/ 	.byte	0x00, 0xf0, 0x11, 0x00


	//----- nvinfo : EIATTR_SPARSE_MMA_MASK
	.align		4
.L_3559:
        /*0028*/ 	.byte	0x03, 0x50
        /*002a*/ 	.short	0x0000


	//----- nvinfo : EIATTR_MAXREG_COUNT
	.align		4
        /*002c*/ 	.byte	0x03, 0x1b
        /*002e*/ 	.short	0x0080


	//----- nvinfo : EIATTR_EXTERNS
	.align		4
        /*0030*/ 	.byte	0x04, 0x0f
        /*0032*/ 	.short	(.L_3561 - .L_3560)


	//   ....[0]....
	.align		4
.L_3560:
        /*0034*/ 	.word	index@(__assertfail)


	//----- nvinfo : EIATTR_MERCURY_ISA_VERSION
	.align		4
.L_3561:
        /*0038*/ 	.byte	0x03, 0x5f
        /*003a*/ 	.short	0x0101


	//----- nvinfo : EIATTR_VRC_CTA_INIT_COUNT
	.align		4
        /*003c*/ 	.byte	0x02, 0x4a
	.zero		1
	.zero		1


	//----- nvinfo : EIATTR_SYSCALL_OFFSETS
	.align		4
        /*0040*/ 	.byte	0x04, 0x46
        /*0042*/ 	.short	(.L_3563 - .L_3562)


	//   ....[0]....
.L_3562:
        /*0044*/ 	.word	0x000022c0


	//   ....[1]....
        /*0048*/ 	.word	0x00003c90


	//   ....[2]....
        /*004c*/ 	.word	0x00006130


	//   ....[3]....
        /*0050*/ 	.word	0x00007870


	//   ....[4]....
        /*0054*/ 	.word	0x00009ec0


	//   ....[5]....
        /*0058*/ 	.word	0x0000b600


	//   ....[6]....
        /*005c*/ 	.word	0x0000dc60


	//   ....[7]....
        /*0060*/ 	.word	0x0000f370


	//----- nvinfo : EIATTR_EXIT_INSTR_OFFSETS
	.align		4
.L_3563:
        /*0064*/ 	.byte	0x04, 0x1c
        /*0066*/ 	.short	(.L_3565 - .L_3564)


	//   ....[0]....
.L_3564:
        /*0068*/ 	.word	0x0000b9a0


	//   ....[1]....
        /*006c*/ 	.word	0x0000e6c0


	//   ....[2]....
        /*0070*/ 	.word	0x0000e700


	//   ....[3]....
        /*0074*/ 	.word	0x0000e790


	//   ....[4]....
        /*0078*/ 	.word	0x0000e7c0


	//   ....[5]....
        /*007c*/ 	.word	0x0000e7f0


	//   ....[6]....
        /*0080*/ 	.word	0x0000e8c0


	//   ....[7]....
        /*0084*/ 	.word	0x0000e940


	//   ....[8]....
        /*0088*/ 	.word	0x0000ea40


	//   ....[9]....
        /*008c*/ 	.word	0x0000eaf0


	//   ....[10]....
        /*0090*/ 	.word	0x0000eb10


	//   ....[11]....
        /*0094*/ 	.word	0x0000ebe0


	//   ....[12]....
        /*0098*/ 	.word	0x0000ed90


	//   ....[13]....
        /*009c*/ 	.word	0x0000ef40


	//   ....[14]....
        /*00a0*/ 	.word	0x0000f0e0


	//   ....[15]....
        /*00a4*/ 	.word	0x0000f110


	//   ....[16]....
        /*00a8*/ 	.word	0x0000f140


	//   ....[17]....
        /*00ac*/ 	.word	0x0000f1f0


	//   ....[18]....
        /*00b0*/ 	.word	0x0000f210


	//   ....[19]....
        /*00b4*/ 	.word	0x0000f380


	//   ....[20]....
        /*00b8*/ 	.word	0x0000f4d0


	//   ....[21]....
        /*00bc*/ 	.word	0x0000f650


	//   ....[22]....
        /*00c0*/ 	.word	0x0000f6d0


	//----- nvinfo : EIATTR_MAX_THREADS
	.align		4
.L_3565:
        /*00c4*/ 	.byte	0x04, 0x05
        /*00c6*/ 	.short	(.L_3567 - .L_3566)
.L_3566:
        /*00c8*/ 	.word	0x00000080
        /*00cc*/ 	.word	0x00000001
        /*00d0*/ 	.word	0x00000001


	//----- nvinfo : EIATTR_CRS_STACK_SIZE
	.align		4
.L_3567:
        /*00d4*/ 	.byte	0x04, 0x1e
        /*00d6*/ 	.short	(.L_3569 - .L_3568)
.L_3568:
        /*00d8*/ 	.word	0x00000000


	//----- nvinfo : EIATTR_CBANK_PARAM_SIZE
	.align		4
.L_3569:
        /*00dc*/ 	.byte	0x03, 0x19
        /*00de*/ 	.short	0x0220


	//----- nvinfo : EIATTR_PARAM_CBANK
	.align		4
        /*00e0*/ 	.byte	0x04, 0x0a
        /*00e2*/ 	.short	(.L_3571 - .L_3570)
	.align		4
.L_3570:
        /*00e4*/ 	.word	index@(.nv.constant0._ZN2at6native18elementwise_kernelILi128ELi4EZNS0_15gpu_kernel_implIZZZNS0_22reciprocal_kernel_cudaERNS_18TensorIteratorBaseEENKUlvE_clEvENKUlvE1_clEvEUlN3c107complexIdEEE_EEvS4_RKT_EUliE_EEviT1_)
        /*00e8*/ 	.short	0x0380
        /*00ea*/ 	.short	0x0220


	//----- nvinfo : EIATTR_SW_WAR
	.align		4
.L_3571:
        /*00ec*/ 	.byte	0x04, 0x36
        /*00ee*/ 	.short	(.L_3573 - .L_3572)
.L_3572:
        /*00f0*/ 	.word	0x00000008
.L_3573:


//--------------------- .nv.info._ZN2at6native27unrolled_elementwise_kernelIZZZNS0_22reciprocal_kernel_cudaERNS_18TensorIteratorBaseEENKUlvE_clEvENKUlvE1_clEvEUlN3c107complexIdEEE_St5arrayIPcLm2EELi4E23TrivialOffsetCalculatorILi1EjESE_NS0_6memory12LoadWithCastILi1EEENSF_13StoreWithCastILi1EEEEEviT_T0_T2_T3_T4_T5_ --------------------------
	.section	.nv.info._ZN2at6native27unrolled_elementwise_kernelIZZZNS0_22reciprocal_kernel_cudaERNS_18TensorIteratorBaseEENKUlvE_clEvENKUlvE1_clEvEUlN3c107complexIdEEE_St5arrayIPcLm2EELi4E23TrivialOffsetCalculatorILi1EjESE_NS0_6memory12LoadWithCastILi1EEENSF_13StoreWithCastILi1EEEEEviT_T0_T2_T3_T4_T5_,"",@"SHT_CUDA_INFO"
	.sectionflags	@""
	.align	4


	//----- nvinfo : EIATTR_CUDA_API_VERSION
	.align		4
        /*0000*/ 	.byte	0x04, 0x37
        /*0002*/ 	.short	(.L_3575 - .L_3574)
.L_3574:
        /*0004*/ 	.word	0x00000082


	//----- nvinfo : EIATTR_KPARAM_INFO
	.align		4
.L_3575:
        /*0008*/ 	.byte	0x04, 0x17
        /*000a*/ 	.short	(.L_3577 - .L_3576)
.L_3576:
        /*000c*/ 	.word	0x00000000
        /*0010*/ 	.short	0x0006
        /*0012*/ 	.short	0x0024
        /*0014*/ 	.byte	0x00, 0xf0, 0x21, 0x00


	//----- nvinfo : EIATTR_KPARAM_INFO
	.align		4
.L_3577:
        /*0018*/ 	.byte	0x04, 0x17
        /*001a*/ 	.short	(.L_3579 - .L_3578)
.L_3578:
        /*001c*/ 	.word	0x00000000
        /*0020*/ 	.short	0x0005
        /*0022*/ 	.short	0x001c
        /*0024*/ 	.byte	0x00, 0xf0, 0x21, 0x00


	//----- nvinfo : EIATTR_KPARAM_INFO
	.align		4
.L_3579:
        /*0028*/ 	.byte	0x04, 0x17
        /*002a*/ 	.short	(.L_3581 - .L_3580)
.L_3580:
        /*002c*/ 	.word	0x00000000
        /*0030*/ 	.short	0x0004
        /*0032*/ 	.short	0x0019
        /*0034*/ 	.byte	0x00, 0xf0, 0x05, 0x00


	//----- nvinfo : EIATTR_KPARAM_INFO
	.align		4
.L_3581:
        /*0038*/ 	.byte	0x04, 0x17
        /*003a*/ 	.short	(.L_3583 - .L_3582)
.L_3582:
        /*003c*/ 	.word	0x00000000
        /*0040*/ 	.short	0x0003
        /*0042*/ 	.short	0x0018
        /*0044*/ 	.byte	0x00, 0xf0, 0x05, 0x00


	//----- nvinfo : EIATTR_KPARAM_INFO
	.align		4
.L_3583:
        /*0048*/ 	.byte	0x04, 0x17
        /*004a*/ 	.short	(.L_3585 - .L_3584)
.L_3584:
        /*004c*/ 	.word	0x00000000
        /*0050*/ 	.short	0x0002
        /*0052*/ 	.short	0x0008
        /*0054*/ 	.byte	0x00, 0xf0, 0x41, 0x00


	//----- nvinfo : EIATTR_KPARAM_INFO
	.align		4
.L_3585:
        /*0058*/ 	.byte	0x04, 0x17
        /*005a*/ 	.short	(.L_3587 - .L_3586)
.L_3586:
        /*005c*/ 	.word	0x00000000
        /*0060*/ 	.short	0x0001
        /*0062*/ 	.short	0x0004
        /*0064*/ 	.byte	0x00, 0xf0, 0x05, 0x00


	//----- nvinfo : EIATTR_KPARAM_INFO
	.align		4
.L_3587:
        /*0068*/ 	.byte	0x04, 0x17
        /*006a*/ 	.short	(.L_3589 - .L_3588)
.L_3588:
        /*006c*/ 	.word	0x00000000
        /*0070*/ 	.short	0x0000
        /*0072*/ 	.short	0x0000
        /*0074*/ 	.byte	0x00, 0xf0, 0x11, 0x00


	//----- nvinfo : EIATTR_SPARSE_MMA_MASK
	.align		4
.L_3589:
        /*0078*/ 	.byte	0x03, 0x50
        /*007a*/ 	.short	0x0000


	//----- nvinfo : EIATTR_MAXREG_COUNT
	.align		4
        /*007c*/ 	.byte	0x03, 0x1b
        /*007e*/ 	.short	0x00ff


	//----- nvinfo : EIATTR_EXTERNS
	.align		4
        /*0080*/ 	.byte	0x04, 0x0f
        /*0082*/ 	.short	(.L_3591 - .L_3590)


	//   ....[0]....
	.align		4
.L_3590:
        /*0084*/ 	.word	index@(__assertfail)


	//----- nvinfo : EIATTR_MERCURY_ISA_VERSION
	.align		4
.L_3591:
        /*0088*/ 	.byte	0x03, 0x5f
        /*008a*/ 	.short	0x0101


	//----- nvinfo : EIATTR_VRC_CTA_INIT_COUNT
	.align		4
        /*008c*/ 	.byte	0x02, 0x4a
	.zero		1
	.zero		1


	//----- nvinfo : EIATTR_SYSCALL_OFFSETS
	.align		4
        /*0090*/ 	.byte	0x04, 0x46
        /*0092*/ 	.short	(.L_3593 - .L_3592)


	//   ....[0]....
.L_3592:
        /*0094*/ 	.word	0x00000fe0


	//   ....[1]....
        /*0098*/ 	.word	0x000021c0


	//   ....[2]....
        /*009c*/ 	.word	0x000032d0


	//   ....[3]....
        /*00a0*/ 	.word	0x000042d0


	//   ....[4]....
        /*00a4*/ 	.word	0x00007870


	//   ....[5]....
        /*00a8*/ 	.word	0x00008880


	//   ....[6]....
        /*00ac*/ 	.word	0x00009a20


	//   ....[7]....
        /*00b0*/ 	.word	0x0000aba0


	//----- nvinfo : EIATTR_EXIT_INSTR_OFFSETS
	.align		4
.L_3593:
        /*00b4*/ 	.byte	0x04, 0x1c
        /*00b6*/ 	.short	(.L_3595 - .L_3594)


	//   ....[0]....
.L_3594:
        /*00b8*/ 	.word	0x00009db0


	//   ....[1]....
        /*00bc*/ 	.word	0x00009ef0


	//   ....[2]....
        /*00c0*/ 	.word	0x00009f30


	//   ....[3]....
        /*00c4*/ 	.word	0x00009fc0


	//   ....[4]....
        /*00c8*/ 	.word	0x00009ff0


	//   ....[5]....
        /*00cc*/ 	.word	0x0000a020


	//   ....[6]....
        /*00d0*/ 	.word	0x0000a0f0


	//   ....[7]....
        /*00d4*/ 	.word	0x0000a170


	//   ....[8]....
        /*00d8*/ 	.word	0x0000a270


	//   ....[9]....
        /*00dc*/ 	.word	0x0000a320


	//   ....[10]....
        /*00e0*/ 	.word	0x0000a340


	//   ....[11]....
        /*00e4*/ 	.word	0x0000a410


	//   ....[12]....
        /*00e8*/ 	.word	0x0000a5c0


	//   ....[13]....
        /*00ec*/ 	.word	0x0000a770


	//   ....[14]....
        /*00f0*/ 	.word	0x0000a910


	//   ....[15]....
        /*00f4*/ 	.word	0x0000a940


	//   ....[16]....
        /*00f8*/ 	.word	0x0000a970


	//   ....[17]....
        /*00fc*/ 	.word	0x0000aa20


	//   ....[18]....
        /*0100*/ 	.word	0x0000aa40


	//   ....[19]....
        /*0104*/ 	.word	0x0000abb0


	//   ....[20]....
        /*0108*/ 	.word	0x0000ad00


	//   ....[21]....
        /*010c*/ 	.word	0x0000ae80


	//   ....[22]....
        /*0110*/ 	.word	0x0000af00


	//----- nvinfo : EIATTR_MAX_THREADS
	.align		4
.L_3595:
        /*0114*/ 	.byte	0x04, 0x05
        /*0116*/ 	.short	(.L_3597 - .L_3596)
.L_3596:
        /*0118*/ 	.word	0x00000080
        /*011c*/ 	.word	0x00000001
        /*0120*/ 	.word	0x00000001


	//----- nvinfo : EIATTR_CRS_STACK_SIZE
	.align		4
.L_3597:
        /*0124*/ 	.byte	0x04, 0x1e
        /*0126*/ 	.short	(.L_3599 - .L_3598)
.L_3598:
        /*0128*/ 	.word	0x00000000


	//----- nvinfo : EIATTR_CBANK_PARAM_SIZE
	.align		4
.L_3599:
        /*012c*/ 	.byte	0x03, 0x19
        /*012e*/ 	.short	0x002c


	//----- nvinfo : EIATTR_PARAM_CBANK
	.align		4
        /*0130*/ 	.byte	0x04, 0x0a
        /*0132*/ 	.short	(.L_3601 - .L_3600)
	.align		4
.L_3600:
        /*0134*/ 	.word	index@(.nv.constant0._ZN2at6native27unrolled_elementwise_kernelIZZZNS0_22reciprocal_kernel_cudaERNS_18TensorIteratorBaseEENKUlvE_clEvENKUlvE1_clEvEUlN3c107complexIdEEE_St5arrayIPcLm2EELi4E23TrivialOffsetCalculatorILi1EjESE_NS0_6memory12LoadWithCastILi1EEENSF_13StoreWithCastILi1EEEEEviT_T0_T2_T3_T4_T5_)
        /*0138*/ 	.short	0x0380
        /*013a*/ 	.short	0x002c


	//----- nvinfo : EIATTR_SW_WAR
	.align		4
.L_3601:
        /*013c*/ 	.byte	0x04, 0x36
        /*013e*/ 	.short	(.L_3603 - .L_3602)
.L_3602:
        /*0140*/ 	.word	0x00000008
.L_3603:


//--------------------- .nv.info._ZN2at6native18elementwise_kernelILi128ELi2EZNS0_22gpu_kernel_impl_nocastIZZZNS0_22reciprocal_kernel_cudaERNS_18TensorIteratorBaseEENKUlvE_clEvENKUlvE1_clEvEUlN3c107complexIdEEE_EEvS4_RKT_EUliE_EEviT1_ --------------------------
	.section	.nv.info._ZN2at6native18elementwise_kernelILi128ELi2EZNS0_22gpu_kernel_impl_nocastIZZZNS0_22reciprocal_kernel_cudaERNS_18TensorIteratorBaseEENKUlvE_clEvENKUlvE1_clEvEUlN3c107complexIdEEE_EEvS4_RKT_EUliE_EEviT1_,"",@"SHT_CUDA_INFO"
	.sectionflags	@""
	.align	4


	//----- nvinfo : EIATTR_CUDA_API_VERSION
	.align		4
        /*0000*/ 	.byte	0x04, 0x37
        /*0002*/ 	.short	(.L_3605 - .L_3604)
.L_3604:
        /*0004*/ 	.word	0x00000082


	//----- nvinfo : EIATTR_KPARAM_INFO
	.align		4
.L_3605:
        /*0008*/ 	.byte	0x04, 0x17
        /*000a*/ 	.short	(.L_3607 - .L_3606)
.L_3606:
        /*000c*/ 	.word	0x00000000
        /*0010*/ 	.short	0x0001
        /*0012*/ 	.short	0x0008
        /*0014*/ 	.byte	0x00, 0xf0, 0x61, 0x08


	//----- nvinfo : EIATTR_KPARAM_INFO
	.align		4
.L_3607:
        /*0018*/ 	.byte	0x04, 0x17
        /*001a*/ 	.short	(.L_3609 - .L_3608)
.L_3608:
        /*001c*/ 	.word	0x00000000
        /*0020*/ 	.short	0x0000
        /*0022*/ 	.short	0x0000
        /*0024*/ 	.byte	0x00, 0xf0, 0x11, 0x00


	//----- nvinfo : EIATTR_SPARSE_MMA_MASK
	.align		4
.L_3609:
        /*0028*/ 	.byte	0x03, 0x50
        /*002a*/ 	.short	0x0000


	//----- nvinfo : EIATTR_MAXREG_COUNT
	.align		4
        /*002c*/ 	.byte	0x03, 0x1b
        /*002e*/ 	.short	0x0080


	//----- nvinfo : EIATTR_MERCURY_ISA_VERSION
	.align		4
        /*0030*/ 	.byte	0x03, 0x5f
        /*0032*/ 	.short	0x0101


	//----- nvinfo : EIATTR_VRC_CTA_INIT_COUNT
	.align		4
        /*0034*/ 	.byte	0x02, 0x4a
	.zero		1
	.zero		1


	//----- nvinfo : EIATTR_EXIT_INSTR_OFFSETS
	.align		4
        /*0038*/ 	.byte	0x04, 0x1c
        /*003a*/ 	.short	(.L_3611 - .L_3610)


	//   ....[0]....
.L_3610:
        /*003c*/ 	.word	0x00000950


	//   ....[1]....
        /*0040*/ 	.word	0x000011a0


	//   ....[2]....
        /*0044*/ 	.word	0x00002de0


	//   ....[3]....
        /*0048*/ 	.word	0x00004980


	//----- nvinfo : EIATTR_MAX_THREADS
	.align		4
.L_3611:
        /*004c*/ 	.byte	0x04, 0x05
        /*004e*/ 	.short	(.L_3613 - .L_3612)
.L_3612:
        /*0050*/ 	.word	0x00000080
        /*0054*/ 	.word	0x00000001
        /*0058*/ 	.word	0x00000001


	//----- nvinfo : EIATTR_CRS_STACK_SIZE
	.align		4
.L_3613:
        /*005c*/ 	.byte	0x04, 0x1e
        /*005e*/ 	.short	(.L_3615 - .L_3614)
.L_3614:
        /*0060*/ 	.word	0x00000000


	//----- nvinfo : EIATTR_CBANK_PARAM_SIZE
	.align		4
.L_3615:
        /*0064*/ 	.byte	0x03, 0x19
        /*0066*/ 	.short	0x0220


	//----- nvinfo : EIATTR_PARAM_CBANK
	.align		4
        /*0068*/ 	.byte	0x04, 0x0a
        /*006a*/ 	.short	(.L_3617 - .L_3616)
	.align		4
.L_3616:
        /*006c*/ 	.word	index@(.nv.constant0._ZN2at6native18elementwise_kernelILi128ELi2EZNS0_22gpu_kernel_impl_nocastIZZZNS0_22reciprocal_kernel_cudaERNS_18TensorIteratorBaseEENKUlvE_clEvENKUlvE1_clEvEUlN3c107complexIdEEE_EEvS4_RKT_EUliE_EEviT1_)
        /*0070*/ 	.short	0x0380
        /*0072*/ 	.short	0x0220


	//----- nvinfo : EIATTR_SW_WAR
	.align		4
.L_3617:
        /*0074*/ 	.byte	0x04, 0x36
        /*0076*/ 	.short	(.L_3619 - .L_3618)
.L_3618:
        /*0078*/ 	.word	0x00000008
.L_3619:


//--------------------- .nv.info._ZN2at6native27unrolled_elementwise_kernelIZZZNS0_22reciprocal_kernel_cudaERNS_18TensorIteratorBaseEENKUlvE_clEvENKUlvE1_clEvEUlN3c107complexIdEEE_St5arrayIPcLm2EELi4E23TrivialOffsetCalculatorILi1EjESE_NS0_6memory15LoadWithoutCastENSF_16StoreWithoutCastEEEviT_T0_T2_T3_T4_T5_ --------------------------
	.section	.nv.info._ZN2at6native27unrolled_elementwise_kernelIZZZNS0_22reciprocal_kernel_cudaERNS_18TensorIteratorBaseEENKUlvE_clEvENKUlvE1_clEvEUlN3c107complexIdEEE_St5arrayIPcLm2EELi4E23TrivialOffsetCalculatorILi1EjESE_NS0_6memory15LoadWithoutCastENSF_16StoreWithoutCastEEEviT_T0_T2_T3_T4_T5_,"",@"SHT_CUDA_INFO"
	.sectionflags	@""
	.align	4


	//----- nvinfo : EIATTR_CUDA_API_VERSION
	.align		4
        /*0000*/ 	.byte	0x04, 0x37
        /*0002*/ 	.short	(.L_3621 - .L_3620)
.L_3620:
        /*0004*/ 	.word	0x00000082


	//----- nvinfo : EIATTR_KPARAM_INFO
	.align		4
.L_3621:
        /*0008*/ 	.byte	0x04, 0x17
        /*000a*/ 	.short	(.L_3623 - .L_3622)
.L_3622:
        /*000c*/ 	.word	0x00000000
        /*0010*/ 	.short	0x0006
        /*0012*/ 	.short	0x001b
        /*0014*/ 	.byte	0x00, 0xf0, 0x05, 0x00


	//----- nvinfo : EIATTR_KPARAM_INFO
	.align		4
.L_3623:
        /*0018*/ 	.byte	0x04, 0x17
        /*001a*/ 	.short	(.L_3625 - .L_3624)
.L_3624:
        /*001c*/ 	.word	0x00000000
        /*0020*/ 	.short	0x0005
        /*0022*/ 	.short	0x001a
        /*0024*/ 	.byte	0x00, 0xf0, 0x05, 0x00


	//----- nvinfo : EIATTR_KPARAM_INFO
	.align		4
.L_3625:
        /*0028*/ 	.byte	0x04, 0x17
        /*002a*/ 	.short	(.L_3627 - .L_3626)
.L_3626:
        /*002c*/ 	.word	0x00000000
        /*0030*/ 	.short	0x0004
        /*0032*/ 	.short	0x0019
        /*0034*/ 	.byte	0x00, 0xf0, 0x05, 0x00


	//----- nvinfo : EIATTR_KPARAM_INFO
	.align		4
.L_3627:
        /*0038*/ 	.byte	0x04, 0x17
        /*003a*/ 	.short	(.L_3629 - .L_3628)
.L_3628:
        /*003c*/ 	.word	0x00000000
        /*0040*/ 	.short	0x0003
        /*0042*/ 	.short	0x0018
        /*0044*/ 	.byte	0x00, 0xf0, 0x05, 0x00


	//----- nvinfo : EIATTR_KPARAM_INFO
	.align		4
.L_3629:
        /*0048*/ 	.byte	0x04, 0x17
        /*004a*/ 	.short	(.L_3631 - .L_3630)
.L_3630:
        /*004c*/ 	.word	0x00000000
        /*0050*/ 	.short	0x0002
        /*0052*/ 	.short	0x0008
        /*0054*/ 	.byte	0x00, 0xf0, 0x41, 0x00


	//----- nvinfo : EIATTR_KPARAM_INFO
	.align		4
.L_3631:
        /*0058*/ 	.byte	0x04, 0x17
        /*005a*/ 	.short	(.L_3633 - .L_3632)
.L_3632:
        /*005c*/ 	.word	0x00000000
        /*0060*/ 	.short	0x0001
        /*0062*/ 	.short	0x0004
        /*0064*/ 	.byte	0x00, 0xf0, 0x05, 0x00


	//----- nvinfo : EIATTR_KPARAM_INFO
	.align		4
.L_3633:
        /*0068*/ 	.byte	0x04, 0x17
        /*006a*/ 	.short	(.L_3635 - .L_3634)
.L_3634:
        /*006c*/ 	.word	0x00000000
        /*0070*/ 	.short	0x0000
        /*0072*/ 	.short	0x0000
        /*0074*/ 	.byte	0x00, 0xf0, 0x11, 0x00


	//----- nvinfo : EIATTR_SPARSE_MMA_MASK
	.align		4
.L_3635:
        /*0078*/ 	.byte	0x03, 0x50
        /*007a*/ 	.short	0x0000


	//----- nvinfo : EIATTR_MAXREG_COUNT
	.align		4
        /*007c*/ 	.byte	0x03, 0x1b
        /*007e*/ 	.short	0x00ff


	//----- nvinfo : EIATTR_MERCURY_ISA_VERSION
	.align		4
        /*0080*/ 	.byte	0x03, 0x5f
        /*0082*/ 	.short	0x0101


	//----- nvinfo : EIATTR_VRC_CTA_INIT_COUNT
	.align		4
        /*0084*/ 	.byte	0x02, 0x4a
	.zero		1
	.zero		1


	//----- nvinfo : EIATTR_EXIT_INSTR_OFFSETS
	.align		4
        /*0088*/ 	.byte	0x04, 0x1c
        /*008a*/ 	.short	(.L_3637 - .L_3636)


	//   ....[0]....
.L_3636:
        /*008c*/ 	.word	0x00002820


	//   ....[1]....
        /*0090*/ 	.word	0x00002870


	//----- nvinfo : EIATTR_MAX_THREADS
	.align		4
.L_3637:
        /*0094*/ 	.byte	0x04, 0x05
        /*0096*/ 	.short	(.L_3639 - .L_3638)
.L_3638:
        /*0098*/ 	.word	0x00000080
        /*009c*/ 	.word	0x00000001
        /*00a0*/ 	.word	0x00000001


	//----- nvinfo : EIATTR_CRS_STACK_SIZE
	.align		4
.L_3639:
        /*00a4*/ 	.byte	0x04, 0x1e
        /*00a6*/ 	.short	(.L_3641 - .L_3640)
.L_3640:
        /*00a8*/ 	.word	0x00000000


	//----- nvinfo : EIATTR_CBANK_PARAM_SIZE
	.align		4
.L_3641:
        /*00ac*/ 	.byte	0x03, 0x19
        /*00ae*/ 	.short	0x001c


	//----- nvinfo : EIATTR_PARAM_CBANK
	.align		4
        /*00b0*/ 	.byte	0x04, 0x0a
        /*00b2*/ 	.short	(.L_3643 - .L_3642)
	.align		4
.L_3642:
        /*00b4*/ 	.word	index@(.nv.constant0._ZN2at6native27unrolled_elementwise_kernelIZZZNS0_22reciprocal_kernel_cudaERNS_18TensorIteratorBaseEENKUlvE_clEvENKUlvE1_clEvEUlN3c107complexIdEEE_St5arrayIPcLm2EELi4E23TrivialOffsetCalculatorILi1EjESE_NS0_6memory15LoadWithoutCastENSF_16StoreWithoutCastEEEviT_T0_T2_T3_T4_T5_)
        /*00b8*/ 	.short	0x0380
        /*00ba*/ 	.short	0x001c


	//----- nvinfo : EIATTR_SW_WAR
	.align		4
.L_3643:
        /*00bc*/ 	.byte	0x04, 0x36
        /*00be*/ 	.short	(.L_3645 - .L_3644)
.L_3644:
        /*00c0*/ 	.word	0x00000008
.L_3645:


//--------------------- .nv.info._ZN2at6native29vectorized_elementwise_kernelILi2EZZZNS0_22reciprocal_kernel_cudaERNS_18TensorIteratorBaseEENKUlvE_clEvENKUlvE1_clEvEUlN3c107complexIdEEE_St5arrayIPcLm2EEEEviT0_T1_ --------------------------
	.section	.nv.info._ZN2at6native29vectorized_elementwise_kernelILi2EZZZNS0_22reciprocal_kernel_cudaERNS_18TensorIteratorBaseEENKUlvE_clEvENKUlvE1_clEvEUlN3c107complexIdEEE_St5arrayIPcLm2EEEEviT0_T1_,"",@"SHT_CUDA_INFO"
	.sectionflags	@""
	.align	4


	//----- nvinfo : EIATTR_CUDA_API_VERSION
	.align		4
        /*0000*/ 	.byte	0x04, 0x37
        /*0002*/ 	.short	(.L_3647 - .L_3646)
.L_3646:
        /*0004*/ 	.word	0x00000082


	//----- nvinfo : EIATTR_KPARAM_INFO
	.align		4
.L_3647:
        /*0008*/ 	.byte	0x04, 0x17
        /*000a*/ 	.short	(.L_3649 - .L_3648)
.L_3648:
        /*000c*/ 	.word	0x00000000
        /*0010*/ 	.short	0x0002
        /*0012*/ 	.short	0x0008
        /*0014*/ 	.byte	0x00, 0xf0, 0x41, 0x00


	//----- nvinfo : EIATTR_KPARAM_INFO
	.align		4
.L_3649:
        /*0018*/ 	.byte	0x04, 0x17
        /*001a*/ 	.short	(.L_3651 - .L_3650)
.L_3650:
        /*001c*/ 	.word	0x00000000
        /*0020*/ 	.short	0x0001
        /*0022*/ 	.short	0x0004
        /*0024*/ 	.byte	0x00, 0xf0, 0x05, 0x00


	//----- nvinfo : EIATTR_KPARAM_INFO
	.align		4
.L_3651:
        /*0028*/ 	.byte	0x04, 0x17
        /*002a*/ 	.short	(.L_3653 - .L_3652)
.L_3652:
        /*002c*/ 	.word	0x00000000
        /*0030*/ 	.short	0x0000
        /*0032*/ 	.short	0x0000
        /*0034*/ 	.byte	0x00, 0xf0, 0x11, 0x00


	//----- nvinfo : EIATTR_SPARSE_MMA_MASK
	.align		4
.L_3653:
        /*0038*/ 	.byte	0x03, 0x50
        /*003a*/ 	.short	0x0000


	//----- nvinfo : EIATTR_MAXREG_COUNT
	.align		4
        /*003c*/ 	.byte	0x03, 0x1b
        /*003e*/ 	.short	0x00ff


	//----- nvinfo : EIATTR_MERCURY_ISA_VERSION
	.align		4
        /*0040*/ 	.byte	0x03, 0x5f
        /*0042*/ 	.short	0x0101


	//----- nvinfo : EIATTR_VRC_CTA_INIT_COUNT
	.align		4
        /*0044*/ 	.byte	0x02, 0x4a
	.zero		1
	.zero		1


	//----- nvinfo : EIATTR_EXIT_INSTR_OFFSETS
	.align		4
        /*0048*/ 	.byte	0x04, 0x1c
        /*004a*/ 	.short	(.L_3655 - .L_3654)


	//   ....[0]....
.L_3654:
        /*004c*/ 	.word	0x000054a0


	//   ....[1]....
        /*0050*/ 	.word	0x000054f0


	//   ....[2]....
        /*0054*/ 	.word	0x00009db0


	//----- nvinfo : EIATTR_MAX_THREADS
	.align		4
.L_3655:
        /*0058*/ 	.byte	0x04, 0x05
        /*005a*/ 	.short	(.L_3657 - .L_3656)
.L_3656:
        /*005c*/ 	.word	0x00000080
        /*0060*/ 	.word	0x00000001
        /*0064*/ 	.word	0x00000001


	//----- nvinfo : EIATTR_CRS_STACK_SIZE
	.align		4
.L_3657:
        /*0068*/ 	.byte	0x04, 0x1e
        /*006a*/ 	.short	(.L_3659 - .L_3658)
.L_3658:
        /*006c*/ 	.word	0x00000000


	//----- nvinfo : EIATTR_CBANK_PARAM_SIZE
	.align		4
.L_3659:
        /*0070*/ 	.byte	0x03, 0x19
        /*0072*/ 	.short	0x0018


	//----- nvinfo : EIATTR_PARAM_CBANK
	.align		4
        /*0074*/ 	.byte	0x04, 0x0a
        /*0076*/ 	.short	(.L_3661 - .L_3660)
	.align		4
.L_3660:
        /*0078*/ 	.word	index@(.nv.constant0._ZN2at6native29vectorized_elementwise_kernelILi2EZZZNS0_22reciprocal_kernel_cudaERNS_18TensorIteratorBaseEENKUlvE_clEvENKUlvE1_clEvEUlN3c107complexIdEEE_St5arrayIPcLm2EEEEviT0_T1_)
        /*007c*/ 	.short	0x0380
        /*007e*/ 	.short	0x0018


	//----- nvinfo : EIATTR_SW_WAR
	.align		4
.L_3661:
        /*0080*/ 	.byte	0x04, 0x36
        /*0082*/ 	.short	(.L_3663 - .L_3662)
.L_3662:
        /*0084*/ 	.word	0x00000008
.L_3663:


//--------------------- .nv.info._ZN2at6native29vectorized_elementwise_kernelILi4EZZZNS0_22reciprocal_kernel_cudaERNS_18TensorIteratorBaseEENKUlvE_clEvENKUlvE1_clEvEUlN3c107complexIdEEE_St5arrayIPcLm2EEEEviT0_T1_ --------------------------
	.section	.nv.info._ZN2at6native29vectorized_elementwise_kernelILi4EZZZNS0_22reciprocal_kernel_cudaERNS_18TensorIteratorBaseEENKUlvE_clEvENKUlvE1_clEvEUlN3c107complexIdEEE_St5arrayIPcLm2EEEEviT0_T1_,"",@"SHT_CUDA_INFO"
	.sectionflags	@""
	.align	4


	//----- nvinfo : EIATTR_CUDA_API_VERSION
	.align		4
        /*0000*/ 	.byte	0x04, 0x37
        /*0002*/ 	.short	(.L_3665 - .L_3664)
.L_3664:
        /*0004*/ 	.word	0x00000082


	//----- nvinfo : EIATTR_KPARAM_INFO
	.align		4
.L_3665:
        /*0008*/ 	.byte	0x04, 0x17
        /*000a*/ 	.short	(.L_3667 - .L_3666)
.L_3666:
        /*000c*/ 	.word	0x00000000
        /*0010*/ 	.short	0x0002
        /*0012*/ 	.short	0x0008
        /*0014*/ 	.byte	0x00, 0xf0, 0x41, 0x00


	//----- nvinfo : EIATTR_KPARAM_INFO
	.align		4
.L_3667:
        /*0018*/ 	.byte	0x04, 0x17
        /*001a*/ 	.short	(.L_3669 - .L_3668)
.L_3668:
        /*001c*/ 	.word	0x00000000
        /*0020*/ 	.short	0x0001
        /*0022*/ 	.short	0x0004
        /*0024*/ 	.byte	0x00, 0xf0, 0x05, 0x00


	//----- nvinfo : EIATTR_KPARAM_INFO
	.align		4
.L_3669:
        /*0028*/ 	.byte	0x04, 0x17
        /*002a*/ 	.short	(.L_3671 - .L_3670)
.L_3670:
        /*002c*/ 	.word	0x00000000
        /*0030*/ 	.short	0x0000
        /*0032*/ 	.short	0x0000
        /*0034*/ 	.byte	0x00, 0xf0, 0x11, 0x00


	//----- nvinfo : EIATTR_SPARSE_MMA_MASK
	.align		4
.L_3671:
        /*0038*/ 	.byte	0x03, 0x50
        /*003a*/ 	.short	0x0000


	//----- nvinfo : EIATTR_MAXREG_COUNT
	.align		4
        /*003c*/ 	.byte	0x03, 0x1b
        /*003e*/ 	.short	0x00ff


	//----- nvinfo : EIATTR_MERCURY_ISA_VERSION
	.align		4
        /*0040*/ 	.byte	0x03, 0x5f
        /*0042*/ 	.short	0x0101


	//----- nvinfo : EIATTR_VRC_CTA_INIT_COUNT
	.align		4
        /*0044*/ 	.byte	0x02, 0x4a
	.zero		1
	.zero		1


	//----- nvinfo : EIATTR_EXIT_INSTR_OFFSETS
	.align		4
        /*0048*/ 	.byte	0x04, 0x1c
        /*004a*/ 	.short	(.L_3673 - .L_3672)


	//   ....[0]....
.L_3672:
        /*004c*/ 	.word	0x000054a0


	//   ....[1]....
        /*0050*/ 	.word	0x000054f0


	//   ....[2]....
        /*0054*/ 	.word	0x00009db0


	//----- nvinfo : EIATTR_MAX_THREADS
	.align		4
.L_3673:
        /*0058*/ 	.byte	0x04, 0x05
        /*005a*/ 	.short	(.L_3675 - .L_3674)
.L_3674:
        /*005c*/ 	.word	0x00000080
        /*0060*/ 	.word	0x00000001
        /*0064*/ 	.word	0x00000001


	//----- nvinfo : EIATTR_CRS_STACK_SIZE
	.align		4
.L_3675:
        /*0068*/ 	.byte	0x04, 0x1e
        /*006a*/ 	.short	(.L_3677 - .L_3676)
.L_3676:
        /*006c*/ 	.word	0x00000000


	//----- nvinfo : EIATTR_CBANK_PARAM_SIZE
	.align		4
.L_3677:
        /*0070*/ 	.byte	0x03, 0x19
        /*0072*/ 	.short	0x0018


	//----- nvinfo : EIATTR_PARAM_CBANK
	.align		4
        /*0074*/ 	.byte	0x04, 0x0a
        /*0076*/ 	.short	(.L_3679 - .L_3678)
	.align		4
.L_3678:
        /*0078*/ 	.word	index@(.nv.constant0._ZN2at6native29vectorized_elementwise_kernelILi4EZZZNS0_22reciprocal_kernel_cudaERNS_18TensorIteratorBaseEENKUlvE_clEvENKUlvE1_clEvEUlN3c107complexIdEEE_St5arrayIPcLm2EEEEviT0_T1_)
        /*007c*/ 	.short	0x0380
        /*007e*/ 	.short	0x0018


	//----- nvinfo : EIATTR_SW_WAR
	.align		4
.L_3679:
        /*0080*/ 	.byte	0x04, 0x36
        /*0082*/ 	.short	(.L_3681 - .L_3680)
.L_3680:
        /*0084*/ 	.word	0x00000008
.L_3681:


//--------------------- .nv.info._ZN2at6native29vectorized_elementwise_kernelILi8EZZZNS0_22reciprocal_kernel_cudaERNS_18TensorIteratorBaseEENKUlvE_clEvENKUlvE1_clEvEUlN3c107complexIdEEE_St5arrayIPcLm2EEEEviT0_T1_ --------------------------
	.section	.nv.info._ZN2at6native29vectorized_elementwise_kernelILi8EZZZNS0_22reciprocal_kernel_cudaERNS_18TensorIteratorBaseEENKUlvE_clEvENKUlvE1_clEvEUlN3c107complexIdEEE_St5arrayIPcLm2EEEEviT0_T1_,"",@"SHT_CUDA_INFO"
	.sectionflags	@""
	.align	4


	//----- nvinfo : EIATTR_CUDA_API_VERSION
	.align		4
        /*0000*/ 	.byte	0x04, 0x37
        /*0002*/ 	.short	(.L_3683 - .L_3682)
.L_3682:
        /*0004*/ 	.word	0x00000082


	//----- nvinfo : EIATTR_KPARAM_INFO
	.align		4
.L_3683:
        /*0008*/ 	.byte	0x04, 0x17
        /*000a*/ 	.short	(.L_3685 - .L_3684)
.L_3684:
        /*000c*/ 	.word	0x00000000
        /*0010*/ 	.short	0x0002
        /*0012*/ 	.short	0x0008
        /*0014*/ 	.byte	0x00, 0xf0, 0x41, 0x00


	//----- nvinfo : EIATTR_KPARAM_INFO
	.align		4
.L_3685:
        /*0018*/ 	.byte	0x04, 0x17
        /*001a*/ 	.short	(.L_3687 - .L_3686)
.L_3686:
        /*001c*/ 	.word	0x00000000
        /*0020*/ 	.short	0x0001
        /*0022*/ 	.short	0x0004
        /*0024*/ 	.byte	0x00, 0xf0, 0x05, 0x00


	//----- nvinfo : EIATTR_KPARAM_INFO
	.align		4
.L_3687:
        /*0028*/ 	.byte	0x04, 0x17
        /*002a*/ 	.short	(.L_3689 - .L_3688)
.L_3688:
        /*002c*/ 	.word	0x00000000
        /*0030*/ 	.short	0x0000
        /*0032*/ 	.short	0x0000
        /*0034*/ 	.byte	0x00, 0xf0, 0x11, 0x00


	//----- nvinfo : EIATTR_SPARSE_MMA_MASK
	.align		4
.L_3689:
        /*0038*/ 	.byte	0x03, 0x50
        /*003a*/ 	.short	0x0000


	//----- nvinfo : EIATTR_MAXREG_COUNT
	.align		4
        /*003c*/ 	.byte	0x03, 0x1b
        /*003e*/ 	.short	0x00ff


	//----- nvinfo : EIATTR_MERCURY_ISA_VERSION
	.align		4
        /*0040*/ 	.byte	0x03, 0x5f
        /*0042*/ 	.short	0x0101


	//----- nvinfo : EIATTR_VRC_CTA_INIT_COUNT
	.align		4
        /*0044*/ 	.byte	0x02, 0x4a
	.zero		1
	.zero		1


	//----- nvinfo : EIATTR_EXIT_INSTR_OFFSETS
	.align		4
        /*0048*/ 	.byte	0x04, 0x1c
        /*004a*/ 	.short	(.L_3691 - .L_3690)


	//   ....[0]....
.L_3690:
        /*004c*/ 	.word	0x000054a0


	//   ....[1]....
        /*0050*/ 	.word	0x000054f0


	//   ....[2]....
        /*0054*/ 	.word	0x00009db0


	//----- nvinfo : EIATTR_MAX_THREADS
	.align		4
.L_3691:
        /*0058*/ 	.byte	0x04, 0x05
        /*005a*/ 	.short	(.L_3693 - .L_3692)
.L_3692:
        /*005c*/ 	.word	0x00000080
        /*0060*/ 	.word	0x00000001
        /*0064*/ 	.word	0x00000001


	//----- nvinfo : EIATTR_CRS_STACK_SIZE
	.align		4
.L_3693:
        /*0068*/ 	.byte	0x04, 0x1e
        /*006a*/ 	.short	(.L_3695 - .L_3694)
.L_3694:
        /*006c*/ 	.word	0x00000000


	//----- nvinfo : EIATTR_CBANK_PARAM_SIZE
	.align		4
.L_3695:
        /*0070*/ 	.byte	0x03, 0x19
        /*0072*/ 	.short	0x0018


	//----- nvinfo : EIATTR_PARAM_CBANK
	.align		4
        /*0074*/ 	.byte	0x04, 0x0a
        /*0076*/ 	.short	(.L_3697 - .L_3696)
	.align		4
.L_3696:
        /*0078*/ 	.word	index@(.nv.constant0._ZN2at6native29vectorized_elementwise_kernelILi8EZZZNS0_22reciprocal_kernel_cudaERNS_18TensorIteratorBaseEENKUlvE_clEvENKUlvE1_clEvEUlN3c107complexIdEEE_St5arrayIPcLm2EEEEviT0_T1_)
        /*007c*/ 	.short	0x0380
        /*007e*/ 	.short	0x0018


	//----- nvinfo : EIATTR_SW_WAR
	.align		4
.L_3697:
        /*0080*/ 	.byte	0x04, 0x36
        /*0082*/ 	.short	(.L_3699 - .L_3698)
.L_3698:
        /*0084*/ 	.word	0x00000008
.L_3699:


//--------------------- .nv.info._ZN2at6native18elementwise_kernelILi128ELi4EZNS0_15gpu_kernel_implIZZZNS0_22reciprocal_kernel_cudaERNS_18TensorIteratorBaseEENKUlvE_clEvENKUlvE0_clEvEUlfE_EEvS4_RKT_EUliE_EEviT1_ --------------------------
	.section	.nv.info._ZN2at6native18elementwise_kernelILi128ELi4EZNS0_15gpu_kernel_implIZZZNS0_22reciprocal_kernel_cudaERNS_18TensorIteratorBaseEENKUlvE_clEvENKUlvE0_clEvEUlfE_EEvS4_RKT_EUliE_EEviT1_,"",@"SHT_CUDA_INFO"
	.sectionflags	@""
	.align	4


	//----- nvinfo : EIATTR_CUDA_API_VERSION
	.align		4
        /*0000*/ 	.byte	0x04, 0x37
        /*0002*/ 	.short	(.L_3701 - .L_3700)
.L_3700:
        /*0004*/ 	.word	0x00000082


	//----- nvinfo : EIATTR_KPARAM_INFO
	.align		4
.L_3701:
        /*0008*/ 	.byte	0x04, 0x17
        /*000a*/ 	.short	(.L_3703 - .L_3702)
.L_3702:
        /*000c*/ 	.word	0x00000000
        /*0010*/ 	.short	0x0001
        /*0012*/ 	.short	0x0008
        /*0014*/ 	.byte	0x00, 0xf0, 0x61, 0x08


	//----- nvinfo : EIATTR_KPARAM_INFO
	.align		4
.L_3703:
        /*0018*/ 	.byte	0x04, 0x17
        /*001a*/ 	.short	(.L_3705 - .L_3704)
.L_3704:
        /*001c*/ 	.word	0x00000000
        /*0020*/ 	.short	0x0000
        /*0022*/ 	.short	0x0000
        /*0024*/ 	.byte	0x00, 0xf0, 0x11, 0x00


	//----- nvinfo : EIATTR_SPARSE_MMA_MASK
	.align		4
.L_3705:
        /*0028*/ 	.byte	0x03, 0x50
        /*002a*/ 	.short	0x0000


	//----- nvinfo : EIATTR_MAXREG_COUNT
	.align		4
        /*002c*/ 	.byte	0x03, 0x1b
        /*002e*/ 	.short	0x0080


	//----- nvinfo : EIATTR_EXTERNS
	.align		4
        /*0030*/ 	.byte	0x04, 0x0f
        /*0032*/ 	.short	(.L_3707 - .L_3706)


	//   ....[0]....
	.align		4
.L_3706:
        /*0034*/ 	.word	index@(__assertfail)


	//----- nvinfo : EIATTR_MERCURY_ISA_VERSION
	.align		4
.L_3707:
        /*0038*/ 	.byte	0x03, 0x5f
        /*003a*/ 	.short	0x0101


	//----- nvinfo : EIATTR_VRC_CTA_INIT_COUNT
	.align		4
        /*003c*/ 	.byte	0x02, 0x4a
	.zero		1
	.zero		1


	//----- nvinfo : EIATTR_SYSCALL_OFFSETS
	.align		4
        /*0040*/ 	.byte	0x04, 0x46
        /*0042*/ 	.short	(.L_3709 - .L_3708)


	//   ....[0]....
.L_3708:
        /*0044*/ 	.word	0x000020d0


	//   ....[1]....
        /*0048*/ 	.word	0x00002e90


	//   ....[2]....
        /*004c*/ 	.word	0x000050a0


	//   ....[3]....
        /*0050*/ 	.word	0x00005cc0


	//   ....[4]....
        /*0054*/ 	.word	0x00007fe0


	//   ....[5]....
        /*0058*/ 	.word	0x00008c00


	//   ....[6]....
        /*005c*/ 	.word	0x0000af30


	//   ....[7]....
        /*0060*/ 	.word	0x0000bb20


	//----- nvinfo : EIATTR_EXIT_INSTR_OFFSETS
	.align		4
.L_3709:
        /*0064*/ 	.byte	0x04, 0x1c
        /*0066*/ 	.short	(.L_3711 - .L_3710)


	//   ....[0]....
.L_3710:
        /*0068*/ 	.word	0x00008eb0


	//   ....[1]....
        /*006c*/ 	.word	0x0000b0a0


	//   ....[2]....
        /*0070*/ 	.word	0x0000b0e0


	//   ....[3]....
        /*0074*/ 	.word	0x0000b170


	//   ....[4]....
        /*0078*/ 	.word	0x0000b1a0


	//   ....[5]....
        /*007c*/ 	.word	0x0000b1d0


	//   ....[6]....
        /*0080*/ 	.word	0x0000b250


	//   ....[7]....
        /*0084*/ 	.word	0x0000b280


	//   ....[8]....
        /*0088*/ 	.word	0x0000b310


	//   ....[9]....
        /*008c*/ 	.word	0x0000b350


	//   ....[10]....
        /*0090*/ 	.word	0x0000b390


	//   ....[11]....
        /*0094*/ 	.word	0x0000b460


	//   ....[12]....
        /*0098*/ 	.word	0x0000b5c0


	//   ....[13]....
        /*009c*/ 	.word	0x0000b720


	//   ....[14]....
        /*00a0*/ 	.word	0x0000b870


	//   ....[15]....
        /*00a4*/ 	.word	0x0000b8a0


	//   ....[16]....
        /*00a8*/ 	.word	0x0000b8d0


	//   ....[17]....
        /*00ac*/ 	.word	0x0000b970


	//   ....[18]....
        /*00b0*/ 	.word	0x0000b9c0


	//   ....[19]....
        /*00b4*/ 	.word	0x0000bb30


	//   ....[20]....
        /*00b8*/ 	.word	0x0000bc30


	//   ....[21]....
        /*00bc*/ 	.word	0x0000bd60


	//   ....[22]....
        /*00c0*/ 	.word	0x0000bd90


	//----- nvinfo : EIATTR_MAX_THREADS
	.align		4
.L_3711:
        /*00c4*/ 	.byte	0x04, 0x05
        /*00c6*/ 	.short	(.L_3713 - .L_3712)
.L_3712:
        /*00c8*/ 	.word	0x00000080
        /*00cc*/ 	.word	0x00000001
        /*00d0*/ 	.word	0x00000001


	//----- nvinfo : EIATTR_CRS_STACK_SIZE
	.align		4
.L_3713:
        /*00d4*/ 	.byte	0x04, 0x1e
        /*00d6*/ 	.short	(.L_3715 - .L_3714)
.L_3714:
        /*00d8*/ 	.word	0x00000000


	//----- nvinfo : EIATTR_CBANK_PARAM_SIZE
	.align		4
.L_3715:
        /*00dc*/ 	.byte	0x03, 0x19
        /*00de*/ 	.short	0x0220


	//----- nvinfo : EIATTR_PARAM_CBANK
	.align		4
        /*00e0*/ 	.byte	0x04, 0x0a
        /*00e2*/ 	.short	(.L_3717 - .L_3716)
	.align		4
.L_3716:
        /*00e4*/ 	.word	index@(.nv.constant0._ZN2at6native18elementwise_kernelILi128ELi4EZNS0_15gpu_kernel_implIZZZNS0_22reciprocal_kernel_cudaERNS_18TensorIteratorBaseEENKUlvE_clEvENKUlvE0_clEvEUlfE_EEvS4_RKT_EUliE_EEviT1_)
        /*00e8*/ 	.short	0x0380
        /*00ea*/ 	.short	0x0220


	//----- nvinfo : EIATTR_SW_WAR
	.align		4
.L_3717:
        /*00ec*/ 	.byte	0x04, 0x36
        /*00ee*/ 	.short	(.L_3719 - .L_3718)
.L_3718:
        /*00f0*/ 	.word	0x00000008
.L_3719:


//--------------------- .nv.info._ZN2at6native27unrolled_elementwise_kernelIZZZNS0_22reciprocal_kernel_cudaERNS_18TensorIteratorBaseEENKUlvE_clEvENKUlvE0_clEvEUlfE_St5arrayIPcLm2EELi4E23TrivialOffsetCalculatorILi1EjESB_NS0_6memory12LoadWithCastILi1EEENSC_13StoreWithCastILi1EEEEEviT_T0_T2_T3_T4_T5_ --------------------------
	.section	.nv.info._ZN2at6native27unrolled_elementwise_kernelIZZZNS0_22reciprocal_kernel_cudaERNS_18TensorIteratorBaseEENKUlvE_clEvENKUlvE0_clEvEUlfE_St5arrayIPcLm2EELi4E23TrivialOffsetCalculatorILi1EjESB_NS0_6memory12LoadWithCastILi1EEENSC_13StoreWithCastILi1EEEEEviT_T0_T2_T3_T4_T5_,"",@"SHT_CUDA_INFO"
	.sectionflags	@""
	.align	4


	//----- nvinfo : EIATTR_CUDA_API_VERSION
	.align		4
        /*0000*/ 	.byte	0x04, 0x37
        /*0002*/ 	.short	(.L_3721 - .L_3720)
.L_3720:
        /*0004*/ 	.word	0x00000082


	//----- nvinfo : EIATTR_KPARAM_INFO
	.align		4
.L_3721:
        /*0008*/ 	.byte	0x04, 0x17
        /*000a*/ 	.short	(.L_3723 - .L_3722)
.L_3722:
        /*000c*/ 	.word	0x00000000
        /*0010*/ 	.short	0x0006
        /*0012*/ 	.short	0x0024
        /*0014*/ 	.byte	0x00, 0xf0, 0x21, 0x00


	//----- nvinfo : EIATTR_KPARAM_INFO
	.align		4
.L_3723:
        /*0018*/ 	.byte	0x04, 0x17
        /*001a*/ 	.short	(.L_3725 - .L_3724)
.L_3724:
        /*001c*/ 	.word	0x00000000
        /*0020*/ 	.short	0x0005
        /*0022*/ 	.short	0x001c
        /*0024*/ 	.byte	0x00, 0xf0, 0x21, 0x00


	//----- nvinfo : EIATTR_KPARAM_INFO
	.align		4
.L_3725:
        /*0028*/ 	.byte	0x04, 0x17
        /*002a*/ 	.short	(.L_3727 - .L_3726)
.L_3726:
        /*002c*/ 	.word	0x00000000
        /*0030*/ 	.short	0x0004
        /*0032*/ 	.short	0x0019
        /*0034*/ 	.byte	0x00, 0xf0, 0x05, 0x00


	//----- nvinfo : EIATTR_KPARAM_INFO
	.align		4
.L_3727:
        /*0038*/ 	.byte	0x04, 0x17
        /*003a*/ 	.short	(.L_3729 - .L_3728)
.L_3728:
        /*003c*/ 	.word	0x00000000
        /*0040*/ 	.short	0x0003
        /*0042*/ 	.short	0x0018
        /*0044*/ 	.byte	0x00, 0xf0, 0x05, 0x00


	//----- nvinfo : EIATTR_KPARAM_INFO
	.align		4
.L_3729:
        /*0048*/ 	.byte	0x04, 0x17
        /*004a*/ 	.short	(.L_3731 - .L_3730)
.L_3730:
        /*004c*/ 	.word	0x00000000
        /*0050*/ 	.short	0x0002
        /*0052*/ 	.short	0x0008
        /*0054*/ 	.byte	0x00, 0xf0, 0x41, 0x00


	//----- nvinfo : EIATTR_KPARAM_INFO
	.align		4
.L_3731:
        /*0058*/ 	.byte	0x04, 0x17
        /*005a*/ 	.short	(.L_3733 - .L_3732)
.L_3732:
        /*005c*/ 	.word	0x00000000
        /*0060*/ 	.short	0x0001
        /*0062*/ 	.short	0x0004
        /*0064*/ 	.byte	0x00, 0xf0, 0x05, 0x00


	//----- nvinfo : EIATTR_KPARAM_INFO
	.align		4
.L_3733:
        /*0068*/ 	.byte	0x04, 0x17
        /*006a*/ 	.short	(.L_3735 - .L_3734)
.L_3734:
        /*006c*/ 	.word	0x00000000
        /*0070*/ 	.short	0x0000
        /*0072*/ 	.short	0x0000
        /*0074*/ 	.byte	0x00, 0xf0, 0x11, 0x00


	//----- nvinfo : EIATTR_SPARSE_MMA_MASK
	.align		4
.L_3735:
        /*0078*/ 	.byte	0x03, 0x50
        /*007a*/ 	.short	0x0000


	//----- nvinfo : EIATTR_MAXREG_COUNT
	.align		4
        /*007c*/ 	.byte	0x03, 0x1b
        /*007e*/ 	.short	0x00ff


	//----- nvinfo : EIATTR_EXTERNS
	.align		4
        /*0080*/ 	.byte	0x04, 0x0f
        /*0082*/ 	.short	(.L_3737 - .L_3736)


	//   ....[0]....
	.align		4
.L_3736:
        /*0084*/ 	.word	index@(__assertfail)


	//----- nvinfo : EIATTR_MERCURY_ISA_VERSION
	.align		4
.L_3737:
        /*0088*/ 	.byte	0x03, 0x5f
        /*008a*/ 	.short	0x0101


	//----- nvinfo : EIATTR_VRC_CTA_INIT_COUNT
	.align		4
        /*008c*/ 	.byte	0x02, 0x4a
	.zero		1
	.zero		1


	//----- nvinfo : EIATTR_SYSCALL_OFFSETS
	.align		4
        /*0090*/ 	.byte	0x04, 0x46
        /*0092*/ 	.short	(.L_3739 - .L_3738)


	//   ....[0]....
.L_3738:
        /*0094*/ 	.word	0x00000dd0


	//   ....[1]....
        /*0098*/ 	.word	0x00001ce0


	//   ....[2]....
        /*009c*/ 	.word	0x00002b70


	//   ....[3]....
        /*00a0*/ 	.word	0x000039d0


	//   ....[4]....
        /*00a4*/ 	.word	0x000047d0


	//   ....[5]....
        /*00a8*/ 	.word	0x00005520


	//   ....[6]....
        /*00ac*/ 	.word	0x000063a0


	//   ....[7]....
        /*00b0*/ 	.word	0x00007200


	//----- nvinfo : EIATTR_EXIT_INSTR_OFFSETS
	.align		4
.L_3739:
        /*00b4*/ 	.byte	0x04, 0x1c
        /*00b6*/ 	.short	(.L_3741 - .L_3740)


	//   ....[0]....
.L_3740:
        /*00b8*/ 	.word	0x00006640


	//   ....[1]....
        /*00bc*/ 	.word	0x00006780


	//   ....[2]....
        /*00c0*/ 	.word	0x000067c0


	//   ....[3]....
        /*00c4*/ 	.word	0x00006850


	//   ....[4]....
        /*00c8*/ 	.word	0x00006880


	//   ....[5]....
        /*00cc*/ 	.word	0x000068b0


	//   ....[6]....
        /*00d0*/ 	.word	0x00006930


	//   ....[7]....
        /*00d4*/ 	.word	0x00006960


	//   ....[8]....
        /*00d8*/ 	.word	0x000069f0


	//   ....[9]....
        /*00dc*/ 	.word	0x00006a30


	//   ....[10]....
        /*00e0*/ 	.word	0x00006a70


	//   ....[11]....
        /*00e4*/ 	.word	0x00006b40


	//   ....[12]....
        /*00e8*/ 	.word	0x00006ca0


	//   ....[13]....
        /*00ec*/ 	.word	0x00006e00


	//   ....[14]....
        /*00f0*/ 	.word	0x00006f50


	//   ....[15]....
        /*00f4*/ 	.word	0x00006f80


	//   ....[16]....
        /*00f8*/ 	.word	0x00006fb0


	//   ....[17]....
        /*00fc*/ 	.word	0x00007050


	//   ....[18]....
        /*0100*/ 	.word	0x000070a0


	//   ....[19]....
        /*0104*/ 	.word	0x00007210


	//   ....[20]....
        /*0108*/ 	.word	0x00007310


	//   ....[21]....
        /*010c*/ 	.word	0x00007440


	//   ....[22]....
        /*0110*/ 	.word	0x00007470


	//----- nvinfo : EIATTR_MAX_THREADS
	.align		4
.L_3741:
        /*0114*/ 	.byte	0x04, 0x05
        /*0116*/ 	.short	(.L_3743 - .L_3742)
.L_3742:
        /*0118*/ 	.word	0x00000080
        /*011c*/ 	.word	0x00000001
        /*0120*/ 	.word	0x00000001


	//----- nvinfo : EIATTR_CRS_STACK_SIZE
	.align		4
.L_3743:
        /*0124*/ 	.byte	0x04, 0x1e
        /*0126*/ 	.short	(.L_3745 - .L_3744)
.L_3744:
        /*0128*/ 	.word	0x00000000


	//----- nvinfo : EIATTR_CBANK_PARAM_SIZE
	.align		4
.L_3745:
        /*012c*/ 	.byte	0x03, 0x19
        /*012e*/ 	.short	0x002c


	//----- nvinfo : EIATTR_PARAM_CBANK
	.align		4
        /*0130*/ 	.byte	0x04, 0x0a
        /*0132*/ 	.short	(.L_3747 - .L_3746)
	.align		4
.L_3746:
        /*0134*/ 	.word	index@(.nv.constant0._ZN2at6native27unrolled_elementwise_kernelIZZZNS0_22reciprocal_kernel_cudaERNS_18TensorIteratorBaseEENKUlvE_clEvENKUlvE0_clEvEUlfE_St5arrayIPcLm2EELi4E23TrivialOffsetCalculatorILi1EjESB_NS0_6memory12LoadWithCastILi1EEENSC_13StoreWithCastILi1EEEEEviT_T0_T2_T3_T4_T5_)
        /*0138*/ 	.short	0x0380
        /*013a*/ 	.short	0x002c


	//----- nvinfo : EIATTR_SW_WAR
	.align		4
.L_3747:
        /*013c*/ 	.byte	0x04, 0x36
        /*013e*/ 	.short	(.L_3749 - .L_3748)
.L_3748:
        /*0140*/ 	.word	0x00000008
.L_3749:


//--------------------- .nv.info._ZN2at6native18elementwise_kernelILi128ELi2EZNS0_22gpu_kernel_impl_nocastIZZZNS0_22reciprocal_kernel_cudaERNS_18TensorIteratorBaseEENKUlvE_clEvENKUlvE0_clEvEUlfE_EEvS4_RKT_EUliE_EEviT1_ --------------------------
	.section	.nv.info._ZN2at6native18elementwise_kernelILi128ELi2EZNS0_22gpu_kernel_impl_nocastIZZZNS0_22reciprocal_kernel_cudaERNS_18TensorIteratorBaseEENKUlvE_clEvENKUlvE0_clEvEUlfE_EEvS4_RKT_EUliE_EEviT1_,"",@"SHT_CUDA_INFO"
	.sectionflags	@""
	.align	4


	//----- nvinfo : EIATTR_CUDA_API_VERSION
	.align		4
        /*0000*/ 	.byte	0x04, 0x37
        /*0002*/ 	.short	(.L_3751 - .L_3750)
.L_3750:
        /*0004*/ 	.word	0x00000082


	//----- nvinfo : EIATTR_KPARAM_INFO
	.align		4
.L_3751:
        /*0008*/ 	.byte	0x04, 0x17
        /*000a*/ 	.short	(.L_3753 - .L_3752)
.L_3752:
        /*000c*/ 	.word	0x00000000
        /*0010*/ 	.short	0x0001
        /*0012*/ 	.short	0x0008
        /*0014*/ 	.byte	0x00, 0xf0, 0x61, 0x08


	//----- nvinfo : EIATTR_KPARAM_INFO
	.align		4
.L_3753:
        /*0018*/ 	.byte	0x04, 0x17
        /*001a*/ 	.short	(.L_3755 - .L_3754)
.L_3754:
        /*001c*/ 	.word	0x00000000
        /*0020*/ 	.short	0x0000
        /*0022*/ 	.short	0x0000
        /*0024*/ 	.byte	0x00, 0xf0, 0x11, 0x00


	//----- nvinfo : EIATTR_SPARSE_MMA_MASK
	.align		4
.L_3755:
        /*0028*/ 	.byte	0x03, 0x50
        /*002a*/ 	.short	0x0000


	//----- nvinfo : EIATTR_MAXREG_COUNT
	.align		4
        /*002c*/ 	.byte	0x03, 0x1b
        /*002e*/ 	.short	0x0080


	//----- nvinfo : EIATTR_MERCURY_ISA_VERSION
	.align		4
        /*0030*/ 	.byte	0x03, 0x5f
        /*0032*/ 	.short	0x0101


	//----- nvinfo : EIATTR_VRC_CTA_INIT_COUNT
	.align		4
        /*0034*/ 	.byte	0x02, 0x4a
	.zero		1
	.zero		1


	//----- nvinfo : EIATTR_EXIT_INSTR_OFFSETS
	.align		4
        /*0038*/ 	.byte	0x04, 0x1c
        /*003a*/ 	.short	(.L_3757 - .L_3756)


	//   ....[0]....
.L_3756:
        /*003c*/ 	.word	0x00000150


	//   ....[1]....
        /*0040*/ 	.word	0x000001b0


	//   ....[2]....
        /*0044*/ 	.word	0x00001580


	//   ....[3]....
        /*0048*/ 	.word	0x000028b0


	//----- nvinfo : EIATTR_MAX_THREADS
	.align		4
.L_3757:
        /*004c*/ 	.byte	0x04, 0x05
        /*004e*/ 	.short	(.L_3759 - .L_3758)
.L_3758:
        /*0050*/ 	.word	0x00000080
        /*0054*/ 	.word	0x00000001
        /*0058*/ 	.word	0x00000001


	//----- nvinfo : EIATTR_CRS_STACK_SIZE
	.align		4
.L_3759:
        /*005c*/ 	.byte	0x04, 0x1e
        /*005e*/ 	.short	(.L_3761 - .L_3760)
.L_3760:
        /*0060*/ 	.word	0x00000000


	//----- nvinfo : EIATTR_CBANK_PARAM_SIZE
	.align		4
.L_3761:
        /*0064*/ 	.byte	0x03, 0x19
        /*0066*/ 	.short	0x0220


	//----- nvinfo : EIATTR_PARAM_CBANK
	.align		4
        /*0068*/ 	.byte	0x04, 0x0a
        /*006a*/ 	.short	(.L_3763 - .L_3762)
	.align		4
.L_3762:
        /*006c*/ 	.word	index@(.nv.constant0._ZN2at6native18elementwise_kernelILi128ELi2EZNS0_22gpu_kernel_impl_nocastIZZZNS0_22reciprocal_kernel_cudaERNS_18TensorIteratorBaseEENKUlvE_clEvENKUlvE0_clEvEUlfE_EEvS4_RKT_EUliE_EEviT1_)
        /*0070*/ 	.short	0x0380
        /*0072*/ 	.short	0x0220


	//----- nvinfo : EIATTR_SW_WAR
	.align		4
.L_3763:
        /*0074*/ 	.byte	0x04, 0x36
        /*0076*/ 	.short	(.L_3765 - .L_3764)
.L_3764:
        /*0078*/ 	.word	0x00000008
.L_3765:


//--------------------- .nv.info._ZN2at6native27unrolled_elementwise_kernelIZZZNS0_22reciprocal_kernel_cudaERNS_18TensorIteratorBaseEENKUlvE_clEvENKUlvE0_clEvEUlfE_St5arrayIPcLm2EELi4E23TrivialOffsetCalculatorILi1EjESB_NS0_6memory15LoadWithoutCastENSC_16StoreWithoutCastEEEviT_T0_T2_T3_T4_T5_ --------------------------
	.section	.nv.info._ZN2at6native27unrolled_elementwise_kernelIZZZNS0_22reciprocal_kernel_cudaERNS_18TensorIteratorBaseEENKUlvE_clEvENKUlvE0_clEvEUlfE_St5arrayIPcLm2EELi4E23TrivialOffsetCalculatorILi1EjESB_NS0_6memory15LoadWithoutCastENSC_16StoreWithoutCastEEEviT_T0_T2_T3_T4_T5_,"",@"SHT_CUDA_INFO"
	.sectionflags	@""
	.align	4


	//----- nvinfo : EIATTR_CUDA_API_VERSION
	.align		4
        /*0000*/ 	.byte	0x04, 0x37
        /*0002*/ 	.short	(.L_3767 - .L_3766)
.L_3766:
        /*0004*/ 	.word	0x00000082


	//----- nvinfo : EIATTR_KPARAM_INFO
	.align		4
.L_3767:
        /*0008*/ 	.byte	0x04, 0x17
        /*000a*/ 	.short	(.L_3769 - .L_3768)
.L_3768:
        /*000c*/ 	.word	0x00000000
        /*0010*/ 	.short	0x0006
        /*0012*/ 	.short	0x001b
        /*0014*/ 	.byte	0x00, 0xf0, 0x05, 0x00


	//----- nvinfo : EIATTR_KPARAM_INFO
	.align		4
.L_3769:
        /*0018*/ 	.byte	0x04, 0x17
        /*001a*/ 	.short	(.L_3771 - .L_3770)
.L_3770:
        /*001c*/ 	.word	0x00000000
        /*0020*/ 	.short	0x0005
        /*0022*/ 	.short	0x001a
        /*0024*/ 	.byte	0x00, 0xf0, 0x05, 0x00


	//----- nvinfo : EIATTR_KPARAM_INFO
	.align		4
.L_3771:
        /*0028*/ 	.byte	0x04, 0x17
        /*002a*/ 	.short	(.L_3773 - .L_3772)
.L_3772:
        /*002c*/ 	.word	0x00000000
        /*0030*/ 	.short	0x0004
        /*0032*/ 	.short	0x0019
        /*0034*/ 	.byte	0x00, 0xf0, 0x05, 0x00


	//----- nvinfo : EIATTR_KPARAM_INFO
	.align		4
.L_3773:
        /*0038*/ 	.byte	0x04, 0x17
        /*003a*/ 	.short	(.L_3775 - .L_3774)
.L_3774:
        /*003c*/ 	.word	0x00000000
        /*0040*/ 	.short	0x0003
        /*0042*/ 	.short	0x0018
        /*0044*/ 	.byte	0x00, 0xf0, 0x05, 0x00


	//----- nvinfo : EIATTR_KPARAM_INFO
	.align		4
.L_3775:
        /*0048*/ 	.byte	0x04, 0x17
        /*004a*/ 	.short	(.L_3777 - .L_3776)
.L_3776:
        /*004c*/ 	.word	0x00000000
        /*0050*/ 	.short	0x0002
        /*0052*/ 	.short	0x0008
        /*0054*/ 	.byte	0x00, 0xf0, 0x41, 0x00


	//----- nvinfo : EIATTR_KPARAM_INFO
	.align		4
.L_3777:
        /*0058*/ 	.byte	0x04, 0x17
        /*005a*/ 	.short	(.L_3779 - .L_3778)
.L_3778:
        /*005c*/ 	.word	0x00000000
        /*0060*/ 	.short	0x0001
        /*0062*/ 	.short	0x0004
        /*0064*/ 	.byte	0x00, 0xf0, 0x05, 0x00


	//----- nvinfo : EIATTR_KPARAM_INFO
	.align		4
.L_3779:
        /*0068*/ 	.byte	0x04, 0x17
        /*006a*/ 	.short	(.L_3781 - .L_3780)
.L_3780:
        /*006c*/ 	.word	0x00000000
        /*0070*/ 	.short	0x0000
        /*0072*/ 	.short	0x0000
        /*0074*/ 	.byte	0x00, 0xf0, 0x11, 0x00


	//----- nvinfo : EIATTR_SPARSE_MMA_MASK
	.align		4
.L_3781:
        /*0078*/ 	.byte	0x03, 0x50
        /*007a*/ 	.short	0x0000


	//----- nvinfo : EIATTR_MAXREG_COUNT
	.align		4
        /*007c*/ 	.byte	0x03, 0x1b
        /*007e*/ 	.short	0x00ff


	//----- nvinfo : EIATTR_MERCURY_ISA_VERSION
	.align		4
        /*0080*/ 	.byte	0x03, 0x5f
        /*0082*/ 	.short	0x0101


	//----- nvinfo : EIATTR_VRC_CTA_INIT_COUNT
	.align		4
        /*0084*/ 	.byte	0x02, 0x4a
	.zero		1
	.zero		1


	//----- nvinfo : EIATTR_EXIT_INSTR_OFFSETS
	.align		4
        /*0088*/ 	.byte	0x04, 0x1c
        /*008a*/ 	.short	(.L_3783 - .L_3782)


	//   ....[0]....
.L_3782:
        /*008c*/ 	.word	0x000003e0


	//   ....[1]....
        /*0090*/ 	.word	0x00000440


	//----- nvinfo : EIATTR_MAX_THREADS
	.align		4
.L_3783:
        /*0094*/ 	.byte	0x04, 0x05
        /*0096*/ 	.short	(.L_3785 - .L_3784)
.L_3784:
        /*0098*/ 	.word	0x00000080
        /*009c*/ 	.word	0x00000001
        /*00a0*/ 	.word	0x00000001


	//----- nvinfo : EIATTR_CRS_STACK_SIZE
	.align		4
.L_3785:
        /*00a4*/ 	.byte	0x04, 0x1e
        /*00a6*/ 	.short	(.L_3787 - .L_3786)
.L_3786:
        /*00a8*/ 	.word	0x00000000


	//----- nvinfo : EIATTR_CBANK_PARAM_SIZE
	.align		4
.L_3787:
        /*00ac*/ 	.byte	0x03, 0x19
        /*00ae*/ 	.short	0x001c


	//----- nvinfo : EIATTR_PARAM_CBANK
	.align		4
        /*00b0*/ 	.byte	0x04, 0x0a
        /*00b2*/ 	.short	(.L_3789 - .L_3788)
	.align		4
.L_3788:
        /*00b4*/ 	.word	index@(.nv.constant0._ZN2at6native27unrolled_elementwise_kernelIZZZNS0_22reciprocal_kernel_cudaERNS_18TensorIteratorBaseEENKUlvE_clEvENKUlvE0_clEvEUlfE_St5arrayIPcLm2EELi4E23TrivialOffsetCalculatorILi1EjESB_NS0_6memory15LoadWithoutCastENSC_16StoreWithoutCastEEEviT_T0_T2_T3_T4_T5_)
        /*00b8*/ 	.short	0x0380
        /*00ba*/ 	.short	0x001c


	//----- nvinfo : EIATTR_SW_WAR
	.align		4
.L_3789:
        /*00bc*/ 	.byte	0x04, 0x36
        /*00be*/ 	.short	(.L_3791 - .L_3790)
.L_3790:
        /*00c0*/ 	.word	0x00000008
.L_3791:


//--------------------- .nv.info._ZN2at6native29vectorized_elementwise_kernelILi2EZZZNS0_22reciprocal_kernel_cudaERNS_18TensorIteratorBaseEENKUlvE_clEvENKUlvE0_clEvEUlfE_St5arrayIPcLm2EEEEviT0_T1_ --------------------------
	.section	.nv.info._ZN2at6native29vectorized_elementwise_kernelILi2EZZZNS0_22reciprocal_kernel_cudaERNS_18TensorIteratorBaseEENKUlvE_clEvENKUlvE0_clEvEUlfE_St5arrayIPcLm2EEEEviT0_T1_,"",@"SHT_CUDA_INFO"
	.sectionflags	@""
	.align	4


	//----- nvinfo : EIATTR_CUDA_API_VERSION
	.align		4
        /*0000*/ 	.byte	0x04, 0x37
        /*0002*/ 	.short	(.L_3793 - .L_3792)
.L_3792:
        /*0004*/ 	.word	0x00000082


	//----- nvinfo : EIATTR_KPARAM_INFO
	.align		4
.L_3793:
        /*0008*/ 	.byte	0x04, 0x17
        /*000a*/ 	.short	(.L_3795 - .L_3794)
.L_3794:
        /*000c*/ 	.word	0x00000000
        /*0010*/ 	.short	0x0002
        /*0012*/ 	.short	0x0008
        /*0014*/ 	.byte	0x00, 0xf0, 0x41, 0x00


	//----- nvinfo : EIATTR_KPARAM_INFO
	.align		4
.L_3795:
        /*0018*/ 	.byte	0x04, 0x17
        /*001a*/ 	.short	(.L_3797 - .L_3796)
.L_3796:
        /*001c*/ 	.word	0x00000000
        /*0020*/ 	.short	0x0001
        /*0022*/ 	.short	0x0004
        /*0024*/ 	.byte	0x00, 0xf0, 0x05, 0x00


	//----- nvinfo : EIATTR_KPARAM_INFO
	.align		4
.L_3797:
        /*0028*/ 	.byte	0x04, 0x17
        /*002a*/ 	.short	(.L_3799 - .L_3798)
.L_3798:
        /*002c*/ 	.word	0x00000000
        /*0030*/ 	.short	0x0000
        /*0032*/ 	.short	0x0000
        /*0034*/ 	.byte	0x00, 0xf0, 0x11, 0x00


	//----- nvinfo : EIATTR_SPARSE_MMA_MASK
	.align		4
.L_3799:
        /*0038*/ 	.byte	0x03, 0x50
        /*003a*/ 	.short	0x0000


	//----- nvinfo : EIATTR_MAXREG_COUNT
	.align		4
        /*003c*/ 	.byte	0x03, 0x1b
        /*003e*/ 	.short	0x00ff


	//----- nvinfo : EIATTR_MERCURY_ISA_VERSION
	.align		4
        /*0040*/ 	.byte	0x03, 0x5f
        /*0042*/ 	.short	0x0101


	//----- nvinfo : EIATTR_VRC_CTA_INIT_COUNT
	.align		4
        /*0044*/ 	.byte	0x02, 0x4a
	.zero		1
	.zero		1


	//----- nvinfo : EIATTR_EXIT_INSTR_OFFSETS
	.align		4
        /*0048*/ 	.byte	0x04, 0x1c
        /*004a*/ 	.short	(.L_3801 - .L_3800)


	//   ....[0]....
.L_3800:
        /*004c*/ 	.word	0x000007e0


	//   ....[1]....
        /*0050*/ 	.word	0x00000840


	//   ....[2]....
        /*0054*/ 	.word	0x000009c0


	//----- nvinfo : EIATTR_MAX_THREADS
	.align		4
.L_3801:
        /*0058*/ 	.byte	0x04, 0x05
        /*005a*/ 	.short	(.L_3803 - .L_3802)
.L_3802:
        /*005c*/ 	.word	0x00000080
        /*0060*/ 	.word	0x00000001
        /*0064*/ 	.word	0x00000001


	//----- nvinfo : EIATTR_CRS_STACK_SIZE
	.align		4
.L_3803:
        /*0068*/ 	.byte	0x04, 0x1e
        /*006a*/ 	.short	(.L_3805 - .L_3804)
.L_3804:
        /*006c*/ 	.word	0x00000000


	//----- nvinfo : EIATTR_CBANK_PARAM_SIZE
	.align		4
.L_3805:
        /*0070*/ 	.byte	0x03, 0x19
        /*0072*/ 	.short	0x0018


	//----- nvinfo : EIATTR_PARAM_CBANK
	.align		4
        /*0074*/ 	.byte	0x04, 0x0a
        /*0076*/ 	.short	(.L_3807 - .L_3806)
	.align		4
.L_3806:
        /*0078*/ 	.word	index@(.nv.constant0._ZN2at6native29vectorized_elementwise_kernelILi2EZZZNS0_22reciprocal_kernel_cudaERNS_18TensorIteratorBaseEENKUlvE_clEvENKUlvE0_clEvEUlfE_St5arrayIPcLm2EEEEviT0_T1_)
        /*007c*/ 	.short	0x0380
        /*007e*/ 	.short	0x0018


	//----- nvinfo : EIATTR_SW_WAR
	.align		4
.L_3807:
        /*0080*/ 	.byte	0x04, 0x36
        /*0082*/ 	.short	(.L_3809 - .L_3808)
.L_3808:
        /*0084*/ 	.word	0x00000008
.L_3809:


//--------------------- .nv.info._ZN2at6native29vectorized_elementwise_kernelILi4EZZZNS0_22reciprocal_kernel_cudaERNS_18TensorIteratorBaseEENKUlvE_clEvENKUlvE0_clEvEUlfE_St5arrayIPcLm2EEEEviT0_T1_ --------------------------
	.section	.nv.info._ZN2at6native29vectorized_elementwise_kernelILi4EZZZNS0_22reciprocal_kernel_cudaERNS_18TensorIteratorBaseEENKUlvE_clEvENKUlvE0_clEvEUlfE_St5arrayIPcLm2EEEEviT0_T1_,"",@"SHT_CUDA_INFO"
	.sectionflags	@""
	.align	4


	//----- nvinfo : EIATTR_CUDA_API_VERSION
	.align		4
        /*0000*/ 	.byte	0x04, 0x37
        /*0002*/ 	.short	(.L_3811 - .L_3810)
.L_3810:
        /*0004*/ 	.word	0x00000082


	//----- nvinfo : EIATTR_KPARAM_INFO
	.align		4
.L_3811:
        /*0008*/ 	.byte	0x04, 0x17
        /*000a*/ 	.short	(.L_3813 - .L_3812)
.L_3812:
        /*000c*/ 	.word	0x00000000
        /*0010*/ 	.short	0x0002
        /*0012*/ 	.short	0x0008
        /*0014*/ 	.byte	0x00, 0xf0, 0x41, 0x00


	//----- nvinfo : EIATTR_KPARAM_INFO
	.align		4
.L_3813:
        /*0018*/ 	.byte	0x04, 0x17
        /*001a*/ 	.short	(.L_3815 - .L_3814)
.L_3814:
        /*001c*/ 	.word	0x00000000
        /*0020*/ 	.short	0x0001
        /*0022*/ 	.short	0x0004
        /*0024*/ 	.byte	0x00, 0xf0, 0x05, 0x00


	//----- nvinfo : EIATTR_KPARAM_INFO
	.align		4
.L_3815:
        /*0028*/ 	.byte	0x04, 0x17
        /*002a*/ 	.short	(.L_3817 - .L_3816)
.L_3816:
        /*002c*/ 	.word	0x00000000
        /*0030*/ 	.short	0x0000
        /*0032*/ 	.short	0x0000
        /*0034*/ 	.byte	0x00, 0xf0, 0x11, 0x00


	//----- nvinfo : EIATTR_SPARSE_MMA_MASK
	.align		4
.L_3817:
        /*0038*/ 	.byte	0x03, 0x50
        /*003a*/ 	.short	0x0000


	//----- nvinfo : EIATTR_MAXREG_COUNT
	.align		4
        /*003c*/ 	.byte	0x03, 0x1b
        /*003e*/ 	.short	0x00ff


	//----- nvinfo : EIATTR_MERCURY_ISA_VERSION
	.align		4
        /*0040*/ 	.byte	0x03, 0x5f
        /*0042*/ 	.short	0x0101


	//----- nvinfo : EIATTR_VRC_CTA_INIT_COUNT
	.align		4
        /*0044*/ 	.byte	0x02, 0x4a
	.zero		1
	.zero		1


	//----- nvinfo : EIATTR_EXIT_INSTR_OFFSETS
	.align		4
        /*0048*/ 	.byte	0x04, 0x1c
        /*004a*/ 	.short	(.L_3819 - .L_3818)


	//   ....[0]....
.L_3818:
        /*004c*/ 	.word	0x000007e0


	//   ....[1]....
        /*0050*/ 	.word	0x00000840


	//   ....[2]....
        /*0054*/ 	.word	0x00000980


	//----- nvinfo : EIATTR_MAX_THREADS
	.align		4
.L_3819:
        /*0058*/ 	.byte	0x04, 0x05
        /*005a*/ 	.short	(.L_3821 - .L_3820)
.L_3820:
        /*005c*/ 	.word	0x00000080
        /*0060*/ 	.word	0x00000001
        /*0064*/ 	.word	0x00000001


	//----- nvinfo : EIATTR_CRS_STACK_SIZE
	.align		4
.L_3821:
        /*0068*/ 	.byte	0x04, 0x1e
        /*006a*/ 	.short	(.L_3823 - .L_3822)
.L_3822:
        /*006c*/ 	.word	0x00000000


	//----- nvinfo : EIATTR_CBANK_PARAM_SIZE
	.align		4
.L_3823:
        /*0070*/ 	.byte	0x03, 0x19
        /*0072*/ 	.short	0x0018


	//----- nvinfo : EIATTR_PARAM_CBANK
	.align		4
        /*0074*/ 	.byte	0x04, 0x0a
        /*0076*/ 	.short	(.L_3825 - .L_3824)
	.align		4
.L_3824:
        /*0078*/ 	.word	index@(.nv.constant0._ZN2at6native29vectorized_elementwise_kernelILi4EZZZNS0_22reciprocal_kernel_cudaERNS_18TensorIteratorBaseEENKUlvE_clEvENKUlvE0_clEvEUlfE_St5arrayIPcLm2EEEEviT0_T1_)
        /*007c*/ 	.short	0x0380
        /*007e*/ 	.short	0x0018


	//----- nvinfo : EIATTR_SW_WAR
	.align		4
.L_3825:
        /*0080*/ 	.byte	0x04, 0x36
        /*0082*/ 	.short	(.L_3827 - .L_3826)
.L_3826:
        /*0084*/ 	.word	0x00000008
.L_3827:


//--------------------- .nv.info._ZN2at6native29vectorized_elementwise_kernelILi8EZZZNS0_22reciprocal_kernel_cudaERNS_18TensorIteratorBaseEENKUlvE_clEvENKUlvE0_clEvEUlfE_St5arrayIPcLm2EEEEviT0_T1_ --------------------------
	.section	.nv.info._ZN2at6native29vectorized_elementwise_kernelILi8EZZZNS0_22reciprocal_kernel_cudaERNS_18TensorIteratorBaseEENKUlvE_clEvENKUlvE0_clEvEUlfE_St5arrayIPcLm2EEEEviT0_T1_,"",@"SHT_CUDA_INFO"
	.sectionflags	@""
	.align	4


	//----- nvinfo : EIATTR_CUDA_API_VERSION
	.align		4
        /*0000*/ 	.byte	0x04, 0x37
        /*0002*/ 	.short	(.L_3829 - .L_3828)
.L_3828:
        /*0004*/ 	.word	0x00000082


	//----- nvinfo : EIATTR_KPARAM_INFO
	.align		4
.L_3829:
        /*0008*/ 	.byte	0x04, 0x17
        /*000a*/ 	.short	(.L_3831 - .L_3830)
.L_3830:
        /*000c*/ 	.word	0x00000000
        /*0010*/ 	.short	0x0002
        /*0012*/ 	.short	0x0008
        /*0014*/ 	.byte	0x00, 0xf0, 0x41, 0x00


	//----- nvinfo : EIATTR_KPARAM_INFO
	.align		4
.L_3831:
        /*0018*/ 	.byte	0x04, 0x17
        /*001a*/ 	.short	(.L_3833 - .L_3832)
.L_3832:
        /*001c*/ 	.word	0x00000000
        /*0020*/ 	.short	0x0001
        /*0022*/ 	.short	0x0004
        /*0024*/ 	.byte	0x00, 0xf0, 0x05, 0x00


	//----- nvinfo : EIATTR_KPARAM_INFO
	.align		4
.L_3833:
        /*0028*/ 	.byte	0x04, 0x17
        /*002a*/ 	.short	(.L_3835 - .L_3834)
.L_3834:
        /*002c*/ 	.word	0x00000000
        /*0030*/ 	.short	0x0000
        /*0032*/ 	.short	0x0000
        /*0034*/ 	.byte	0x00, 0xf0, 0x11, 0x00


	//----- nvinfo : EIATTR_SPARSE_MMA_MASK
	.align		4
.L_3835:
        /*0038*/ 	.byte	0x03, 0x50
        /*003a*/ 	.short	0x0000


	//----- nvinfo : EIATTR_MAXREG_COUNT
	.align		4
        /*003c*/ 	.byte	0x03, 0x1b
        /*003e*/ 	.short	0x00ff


	//----- nvinfo : EIATTR_MERCURY_ISA_VERSION
	.align		4
        /*0040*/ 	.byte	0x03, 0x5f
        /*0042*/ 	.short	0x0101


	//----- nvinfo : EIATTR_VRC_CTA_INIT_COUNT
	.align		4
        /*0044*/ 	.byte	0x02, 0x4a
	.zero		1
	.zero		1


	//----- nvinfo : EIATTR_EXIT_INSTR_OFFSETS
	.align		4
        /*0048*/ 	.byte	0x04, 0x1c
        /*004a*/ 	.short	(.L_3837 - .L_3836)


	//   ....[0]....
.L_3836:
        /*004c*/ 	.word	0x000007e0


	//   ....[1]....
        /*0050*/ 	.word	0x00000840


	//   ....[2]....
        /*0054*/ 	.word	0x00000960


	//----- nvinfo : EIATTR_MAX_THREADS
	.align		4
.L_3837:
        /*0058*/ 	.byte	0x04, 0x05
        /*005a*/ 	.short	(.L_3839 - .L_3838)
.L_3838:
        /*005c*/ 	.word	0x00000080
        /*0060*/ 	.word	0x00000001
        /*0064*/ 	.word	0x00000001


	//----- nvinfo : EIATTR_CRS_STACK_SIZE
	.align		4
.L_3839:
        /*0068*/ 	.byte	0x04, 0x1e
        /*006a*/ 	.short	(.L_3841 - .L_3840)
.L_3840:
        /*006c*/ 	.word	0x00000000


	//----- nvinfo : EIATTR_CBANK_PARAM_SIZE
	.align		4
.L_3841:
        /*0070*/ 	.byte	0x03, 0x19
        /*0072*/ 	.short	0x0018


	//----- nvinfo : EIATTR_PARAM_CBANK
	.align		4
        /*0074*/ 	.byte	0x04, 0x0a
        /*0076*/ 	.short	(.L_3843 - .L_3842)
	.align		4
.L_3842:
        /*0078*/ 	.word	index@(.nv.constant0._ZN2at6native29vectorized_elementwise_kernelILi8EZZZNS0_22reciprocal_kernel_cudaERNS_18TensorIteratorBaseEENKUlvE_clEvENKUlvE0_clEvEUlfE_St5arrayIPcLm2EEEEviT0_T1_)
        /*007c*/ 	.short	0x0380
        /*007e*/ 	.short	0x0018


	//----- nvinfo : EIATTR_SW_WAR
	.align		4
.L_3843:
        /*0080*/ 	.byte	0x04, 0x36
        /*0082*/ 	.short	(.L_3845 - .L_3844)
.L_3844:
        /*0084*/ 	.word	0x00000008
.L_3845:


//--------------------- .nv.info._ZN2at6native18elementwise_kernelILi128ELi4EZNS0_15gpu_kernel_implIZZZNS0_22reciprocal_kernel_cudaERNS_18TensorIteratorBaseEENKUlvE_clEvENKUlvE_clEvEUldE_EEvS4_RKT_EUliE_EEviT1_ --------------------------
	.section	.nv.info._ZN2at6native18elementwise_kernelILi128ELi4EZNS0_15gpu_kernel_implIZZZNS0_22reciprocal_kernel_cudaERNS_18TensorIteratorBaseEENKUlvE_clEvENKUlvE_clEvEUldE_EEvS4_RKT_EUliE_EEviT1_,"",@"SHT_CUDA_INFO"
	.sectionflags	@""
	.align	4


	//----- nvinfo : EIATTR_CUDA_API_VERSION
	.align		4
        /*0000*/ 	.byte	0x04, 0x37
        /*0002*/ 	.short	(.L_3847 - .L_3846)
.L_3846:
        /*0004*/ 	.word	0x00000082


	//----- nvinfo : EIATTR_KPARAM_INFO
	.align		4
.L_3847:
        /*0008*/ 	.byte	0x04, 0x17
        /*000a*/ 	.short	(.L_3849 - .L_3848)
.L_3848:
        /*000c*/ 	.word	0x00000000
        /*0010*/ 	.short	0x0001
        /*0012*/ 	.short	0x0008
        /*0014*/ 	.byte	0x00, 0xf0, 0x61, 0x08


	//----- nvinfo : EIATTR_KPARAM_INFO
	.align		4
.L_3849:
        /*0018*/ 	.byte	0x04, 0x17
        /*001a*/ 	.short	(.L_3851 - .L_3850)
.L_3850:
        /*001c*/ 	.word	0x00000000
        /*0020*/ 	.short	0x0000
        /*0022*/ 	.short	0x0000
        /*0024*/ 	.byte	0x00, 0xf0, 0x11, 0x00


	//----- nvinfo : EIATTR_SPARSE_MMA_MASK
	.align		4
.L_3851:
        /*0028*/ 	.byte	0x03, 0x50
        /*002a*/ 	.short	0x0000


	//----- nvinfo : EIATTR_MAXREG_COUNT
	.align		4
        /*002c*/ 	.byte	0x03, 0x1b
        /*002e*/ 	.short	0x0080


	//----- nvinfo : EIATTR_EXTERNS
	.align		4
        /*0030*/ 	.byte	0x04, 0x0f
        /*0032*/ 	.short	(.L_3853 - .L_3852)


	//   ....[0]....
	.align		4
.L_3852:
        /*0034*/ 	.word	index@(__assertfail)


	//----- nvinfo : EIATTR_MERCURY_ISA_VERSION
	.align		4
.L_3853:
        /*0038*/ 	.byte	0x03, 0x5f
        /*003a*/ 	.short	0x0101


	//----- nvinfo : EIATTR_VRC_CTA_INIT_COUNT
	.align		4
        /*003c*/ 	.byte	0x02, 0x4a
	.zero		1
	.zero		1


	//----- nvinfo : EIATTR_SYSCALL_OFFSETS
	.align		4
        /*0040*/ 	.byte	0x04, 0x46
        /*0042*/ 	.short	(.L_3855 - .L_3854)


	//   ....[0]....
.L_3854:
        /*0044*/ 	.word	0x00002180


	//   ....[1]....
        /*0048*/ 	.word	0x000032f0


	//   ....[2]....
        /*004c*/ 	.word	0x00005640


	//   ....[3]....
        /*0050*/ 	.word	0x00006530


	//   ....[4]....
        /*0054*/ 	.word	0x00008a30


	//   ....[5]....
        /*0058*/ 	.word	0x00009920


	//   ....[6]....
        /*005c*/ 	.word	0x0000be30


	//   ....[7]....
        /*0060*/ 	.word	0x0000cd30


	//----- nvinfo : EIATTR_EXIT_INSTR_OFFSETS
	.align		4
.L_3855:
        /*0064*/ 	.byte	0x04, 0x1c
        /*0066*/ 	.short	(.L_3857 - .L_3856)


	//   ....[0]....
.L_3856:
        /*0068*/ 	.word	0x00009cc0


	//   ....[1]....
        /*006c*/ 	.word	0x0000c0c0


	//   ....[2]....
        /*0070*/ 	.word	0x0000c100


	//   ....[3]....
        /*0074*/ 	.word	0x0000c190


	//   ....[4]....
        /*0078*/ 	.word	0x0000c1c0


	//   ....[5]....
        /*007c*/ 	.word	0x0000c1f0


	//   ....[6]....
        /*0080*/ 	.word	0x0000c2c0


	//   ....[7]....
        /*0084*/ 	.word	0x0000c340


	//   ....[8]....
        /*0088*/ 	.word	0x0000c420


	//   ....[9]....
        /*008c*/ 	.word	0x0000c4b0


	//   ....[10]....
        /*0090*/ 	.word	0x0000c4d0


	//   ....[11]....
        /*0094*/ 	.word	0x0000c5a0


	//   ....[12]....
        /*0098*/ 	.word	0x0000c750


	//   ....[13]....
        /*009c*/ 	.word	0x0000c900


	//   ....[14]....
        /*00a0*/ 	.word	0x0000caa0


	//   ....[15]....
        /*00a4*/ 	.word	0x0000cad0


	//   ....[16]....
        /*00a8*/ 	.word	0x0000cb00


	//   ....[17]....
        /*00ac*/ 	.word	0x0000cba0


	//   ....[18]....
        /*00b0*/ 	.word	0x0000cbd0


	//   ....[19]....
        /*00b4*/ 	.word	0x0000cd40


	//   ....[20]....
        /*00b8*/ 	.word	0x0000ce90


	//   ....[21]....
        /*00bc*/ 	.word	0x0000d010


	//   ....[22]....
        /*00c0*/ 	.word	0x0000d090


	//----- nvinfo : EIATTR_MAX_THREADS
	.align		4
.L_3857:
        /*00c4*/ 	.byte	0x04, 0x05
        /*00c6*/ 	.short	(.L_3859 - .L_3858)
.L_3858:
        /*00c8*/ 	.word	0x00000080
        /*00cc*/ 	.word	0x00000001
        /*00d0*/ 	.word	0x00000001


	//----- nvinfo : EIATTR_CRS_STACK_SIZE
	.align		4
.L_3859:
        /*00d4*/ 	.byte	0x04, 0x1e
        /*00d6*/ 	.short	(.L_3861 - .L_3860)
.L_3860:
        /*00d8*/ 	.word	0x00000000


	//----- nvinfo : EIATTR_CBANK_PARAM_SIZE
	.align		4
.L_3861:
        /*00dc*/ 	.byte	0x03, 0x19
        /*00de*/ 	.short	0x0220


	//----- nvinfo : EIATTR_PARAM_CBANK
	.align		4
        /*00e0*/ 	.byte	0x04, 0x0a
        /*00e2*/ 	.short	(.L_3863 - .L_3862)
	.align		4
.L_3862:
        /*00e4*/ 	.word	index@(.nv.constant0._ZN2at6native18elementwise_kernelILi128ELi4EZNS0_15gpu_kernel_implIZZZNS0_22reciprocal_kernel_cudaERNS_18TensorIteratorBaseEENKUlvE_clEvENKUlvE_clEvEUldE_EEvS4_RKT_EUliE_EEviT1_)
        /*00e8*/ 	.short	0x0380
        /*00ea*/ 	.short	0x0220


	//----- nvinfo : EIATTR_SW_WAR
	.align		4
.L_3863:
        /*00ec*/ 	.byte	0x04, 0x36
        /*00ee*/ 	.short	(.L_3865 - .L_3864)
.L_3864:
        /*00f0*/ 	.word	0x00000008
.L_3865:


//--------------------- .nv.info._ZN2at6native27unrolled_elementwise_kernelIZZZNS0_22reciprocal_kernel_cudaERNS_18TensorIteratorBaseEENKUlvE_clEvENKUlvE_clEvEUldE_St5arrayIPcLm2EELi4E23TrivialOffsetCalculatorILi1EjESB_NS0_6memory12LoadWithCastILi1EEENSC_13StoreWithCastILi1EEEEEviT_T0_T2_T3_T4_T5_ --------------------------
	.section	.nv.info._ZN2at6native27unrolled_elementwise_kernelIZZZNS0_22reciprocal_kernel_cudaERNS_18TensorIteratorBaseEENKUlvE_clEvENKUlvE_clEvEUldE_St5arrayIPcLm2EELi4E23TrivialOffsetCalculatorILi1EjESB_NS0_6memory12LoadWithCastILi1EEENSC_13StoreWithCastILi1EEEEEviT_T0_T2_T3_T4_T5_,"",@"SHT_CUDA_INFO"
	.sectionflags	@""
	.align	4


	//----- nvinfo : EIATTR_CUDA_API_VERSION
	.align		4
        /*0000*/ 	.byte	0x04, 0x37
        /*0002*/ 	.short	(.L_3867 - .L_3866)
.L_3866:
        /*0004*/ 	.word	0x00000082


	//----- nvinfo : EIATTR_KPARAM_INFO
	.align		4
.L_3867:
        /*0008*/ 	.byte	0x04, 0x17
        /*000a*/ 	.short	(.L_3869 - .L_3868)
.L_3868:
        /*000c*/ 	.word	0x00000000
        /*0010*/ 	.short	0x0006
        /*0012*/ 	.short	0x0024
        /*0014*/ 	.byte	0x00, 0xf0, 0x21, 0x00


	//----- nvinfo : EIATTR_KPARAM_INFO
	.align		4
.L_3869:
        /*0018*/ 	.byte	0x04, 0x17
        /*001a*/ 	.short	(.L_3871 - .L_3870)
.L_3870:
        /*001c*/ 	.word	0x00000000
        /*0020*/ 	.short	0x0005
        /*0022*/ 	.short	0x001c
        /*0024*/ 	.byte	0x00, 0xf0, 0x21, 0x00


	//----- nvinfo : EIATTR_KPARAM_INFO
	.align		4
.L_3871:
        /*0028*/ 	.byte	0x04, 0x17
        /*002a*/ 	.short	(.L_3873 - .L_3872)
.L_3872:
        /*002c*/ 	.word	0x00000000
        /*0030*/ 	.short	0x0004
        /*0032*/ 	.short	0x0019
        /*0034*/ 	.byte	0x00, 0xf0, 0x05, 0x00


	//----- nvinfo : EIATTR_KPARAM_INFO
	.align		4
.L_3873:
        /*0038*/ 	.byte	0x04, 0x17
        /*003a*/ 	.short	(.L_3875 - .L_3874)
.L_3874:
        /*003c*/ 	.word	0x00000000
        /*0040*/ 	.short	0x0003
        /*0042*/ 	.short	0x0018
        /*0044*/ 	.byte	0x00, 0xf0, 0x05, 0x00


	//----- nvinfo : EIATTR_KPARAM_INFO
	.align		4
.L_3875:
        /*0048*/ 	.byte	0x04, 0x17
        /*004a*/ 	.short	(.L_3877 - .L_3876)
.L_3876:
        /*004c*/ 	.word	0x00000000
        /*0050*/ 	.short	0x0002
        /*0052*/ 	.short	0x0008
        /*0054*/ 	.byte	0x00, 0xf0, 0x41, 0x00


	//----- nvinfo : EIATTR_KPARAM_INFO
	.align		4
.L_3877:
        /*0058*/ 	.byte	0x04, 0x17
        /*005a*/ 	.short	(.L_3879 - .L_3878)
.L_3878:
        /*005c*/ 	.word	0x00000000
        /*0060*/ 	.short	0x0001
        /*0062*/ 	.short	0x0004
        /*0064*/ 	.byte	0x00, 0xf0, 0x05, 0x00


	//----- nvinfo : EIATTR_KPARAM_INFO
	.align		4
.L_3879:
        /*0068*/ 	.byte	0x04, 0x17
        /*006a*/ 	.short	(.L_3881 - .L_3880)
.L_3880:
        /*006c*/ 	.word	0x00000000
        /*0070*/ 	.short	0x0000
        /*0072*/ 	.short	0x0000
        /*0074*/ 	.byte	0x00, 0xf0, 0x11, 0x00


	//----- nvinfo : EIATTR_SPARSE_MMA_MASK
	.align		4
.L_3881:
        /*0078*/ 	.byte	0x03, 0x50
        /*007a*/ 	.short	0x0000


	//----- nvinfo : EIATTR_MAXREG_COUNT
	.align		4
        /*007c*/ 	.byte	0x03, 0x1b
        /*007e*/ 	.short	0x00ff


	//----- nvinfo : EIATTR_EXTERNS
	.align		4
        /*0080*/ 	.byte	0x04, 0x0f
        /*0082*/ 	.short	(.L_3883 - .L_3882)


	//   ....[0]....
	.align		4
.L_3882:
        /*0084*/ 	.word	index@(__assertfail)


	//----- nvinfo : EIATTR_MERCURY_ISA_VERSION
	.align		4
.L_3883:
        /*0088*/ 	.byte	0x03, 0x5f
        /*008a*/ 	.short	0x0101


	//----- nvinfo : EIATTR_VRC_CTA_INIT_COUNT
	.align		4
        /*008c*/ 	.byte	0x02, 0x4a
	.zero		1
	.zero		1


	//----- nvinfo : EIATTR_SYSCALL_OFFSETS
	.align		4
        /*0090*/ 	.byte	0x04, 0x46
        /*0092*/ 	.short	(.L_3885 - .L_3884)


	//   ....[0]....
.L_3884:
        /*0094*/ 	.word	0x00000e80


	//   ....[1]....
        /*0098*/ 	.word	0x00001ec0


	//   ....[2]....
        /*009c*/ 	.word	0x00002e40


	//   ....[3]....
        /*00a0*/ 	.word	0x00003d80


	//   ....[4]....
        /*00a4*/ 	.word	0x00005380


	//   ....[5]....
        /*00a8*/ 	.word	0x00006360


	//   ....[6]....
        /*00ac*/ 	.word	0x000074a0


	//   ....[7]....
        /*00b0*/ 	.word	0x000085e0


	//----- nvinfo : EIATTR_EXIT_INSTR_OFFSETS
	.align		4
.L_3885:
        /*00b4*/ 	.byte	0x04, 0x1c
        /*00b6*/ 	.short	(.L_3887 - .L_3886)


	//   ....[0]....
.L_3886:
        /*00b8*/ 	.word	0x00007830


	//   ....[1]....
        /*00bc*/ 	.word	0x00007970


	//   ....[2]....
        /*00c0*/ 	.word	0x000079b0


	//   ....[3]....
        /*00c4*/ 	.word	0x00007a40


	//   ....[4]....
        /*00c8*/ 	.word	0x00007a70


	//   ....[5]....
        /*00cc*/ 	.word	0x00007aa0


	//   ....[6]....
        /*00d0*/ 	.word	0x00007b70


	//   ....[7]....
        /*00d4*/ 	.word	0x00007bf0


	//   ....[8]....
        /*00d8*/ 	.word	0x00007cd0


	//   ....[9]....
        /*00dc*/ 	.word	0x00007d60


	//   ....[10]....
        /*00e0*/ 	.word	0x00007d80


	//   ....[11]....
        /*00e4*/ 	.word	0x00007e50


	//   ....[12]....
        /*00e8*/ 	.word	0x00008000


	//   ....[13]....
        /*00ec*/ 	.word	0x000081b0


	//   ....[14]....
        /*00f0*/ 	.word	0x00008350


	//   ....[15]....
        /*00f4*/ 	.word	0x00008380


	//   ....[16]....
        /*00f8*/ 	.word	0x000083b0


	//   ....[17]....
        /*00fc*/ 	.word	0x00008450


	//   ....[18]....
        /*0100*/ 	.word	0x00008480


	//   ....[19]....
        /*0104*/ 	.word	0x000085f0


	//   ....[20]....
        /*0108*/ 	.word	0x00008740


	//   ....[21]....
        /*010c*/ 	.word	0x000088c0


	//   ....[22]....
        /*0110*/ 	.word	0x00008940


	//----- nvinfo : EIATTR_MAX_THREADS
	.align		4
.L_3887:
        /*0114*/ 	.byte	0x04, 0x05
        /*0116*/ 	.short	(.L_3889 - .L_3888)
.L_3888:
        /*0118*/ 	.word	0x00000080
        /*011c*/ 	.word	0x00000001
        /*0120*/ 	.word	0x00000001


	//----- nvinfo : EIATTR_CRS_STACK_SIZE
	.align		4
.L_3889:
        /*0124*/ 	.byte	0x04, 0x1e
        /*0126*/ 	.short	(.L_3891 - .L_3890)
.L_3890:
        /*0128*/ 	.word	0x00000000


	//----- nvinfo : EIATTR_CBANK_PARAM_SIZE
	.align		4
.L_3891:
        /*012c*/ 	.byte	0x03, 0x19
        /*012e*/ 	.short	0x002c


	//----- nvinfo : EIATTR_PARAM_CBANK
	.align		4
        /*0130*/ 	.byte	0x04, 0x0a
        /*0132*/ 	.short	(.L_3893 - .L_3892)
	.align		4
.L_3892:
        /*0134*/ 	.word	index@(.nv.constant0._ZN2at6native27unrolled_elementwise_kernelIZZZNS0_22reciprocal_kernel_cudaERNS_18TensorIteratorBaseEENKUlvE_clEvENKUlvE_clEvEUldE_St5arrayIPcLm2EELi4E23TrivialOffsetCalculatorILi1EjESB_NS0_6memory12LoadWithCastILi1EEENSC_13StoreWithCastILi1EEEEEviT_T0_T2_T3_T4_T5_)
        /*0138*/ 	.short	0x0380
        /*013a*/ 	.short	0x002c


	//----- nvinfo : EIATTR_SW_WAR
	.align		4
.L_3893:
        /*013c*/ 	.byte	0x04, 0x36
        /*013e*/ 	.short	(.L_3895 - .L_3894)
.L_3894:
        /*0140*/ 	.word	0x00000008
.L_3895:


//--------------------- .nv.info._ZN2at6native18elementwise_kernelILi128ELi2EZNS0_22gpu_kernel_impl_nocastIZZZNS0_22reciprocal_kernel_cudaERNS_18TensorIteratorBaseEENKUlvE_clEvENKUlvE_clEvEUldE_EEvS4_RKT_EUliE_EEviT1_ --------------------------
	.section	.nv.info._ZN2at6native18elementwise_kernelILi128ELi2EZNS0_22gpu_kernel_impl_nocastIZZZNS0_22reciprocal_kernel_cudaERNS_18TensorIteratorBaseEENKUlvE_clEvENKUlvE_clEvEUldE_EEvS4_RKT_EUliE_EEviT1_,"",@"SHT_CUDA_INFO"
	.sectionflags	@""
	.align	4


	//----- nvinfo : EIATTR_CUDA_API_VERSION
	.align		4
        /*0000*/ 	.byte	0x04, 0x37
        /*0002*/ 	.short	(.L_3897 - .L_3896)
.L_3896:
        /*0004*/ 	.word	0x00000082


	//----- nvinfo : EIATTR_KPARAM_INFO
	.align		4
.L_3897:
        /*0008*/ 	.byte	0x04, 0x17
        /*000a*/ 	.short	(.L_3899 - .L_3898)
.L_3898:
        /*000c*/ 	.word	0x00000000
        /*0010*/ 	.short	0x0001
        /*0012*/ 	.short	0x0008
        /*0014*/ 	.byte	0x00, 0xf0, 0x61, 0x08


	//----- nvinfo : EIATTR_KPARAM_INFO
	.align		4
.L_3899:
        /*0018*/ 	.byte	0x04, 0x17
        /*001a*/ 	.short	(.L_3901 - .L_3900)
.L_3900:
        /*001c*/ 	.word	0x00000000
        /*0020*/ 	.short	0x0000
        /*0022*/ 	.short	0x0000
        /*0024*/ 	.byte	0x00, 0xf0, 0x11, 0x00


	//----- nvinfo : EIATTR_SPARSE_MMA_MASK
	.align		4
.L_3901:
        /*0028*/ 	.byte	0x03, 0x50
        /*002a*/ 	.short	0x0000


	//----- nvinfo : EIATTR_MAXREG_COUNT
	.align		4
        /*002c*/ 	.byte	0x03, 0x1b
        /*002e*/ 	.short	0x0080


	//----- nvinfo : EIATTR_MERCURY_ISA_VERSION
	.align		4
        /*0030*/ 	.byte	0x03, 0x5f
        /*0032*/ 	.short	0x0101


	//----- nvinfo : EIATTR_VRC_CTA_INIT_COUNT
	.align		4
        /*0034*/ 	.byte	0x02, 0x4a
	.zero		1
	.zero		1


	//----- nvinfo : EIATTR_EXIT_INSTR_OFFSETS
	.align		4
        /*0038*/ 	.byte	0x04, 0x1c
        /*003a*/ 	.short	(.L_3903 - .L_3902)


	//   ....[0]....
.L_3902:
        /*003c*/ 	.word	0x00000260


	//   ....[1]....
        /*0040*/ 	.word	0x000003a0


	//   ....[2]....
        /*0044*/ 	.word	0x000018a0


	//   ....[3]....
        /*0048*/ 	.word	0x00002cb0


	//----- nvinfo : EIATTR_MAX_THREADS
	.align		4
.L_3903:
        /*004c*/ 	.byte	0x04, 0x05
        /*004e*/ 	.short	(.L_3905 - .L_3904)
.L_3904:
        /*0050*/ 	.word	0x00000080
        /*0054*/ 	.word	0x00000001
        /*0058*/ 	.word	0x00000001


	//----- nvinfo : EIATTR_CRS_STACK_SIZE
	.align		4
.L_3905:
        /*005c*/ 	.byte	0x04, 0x1e
        /*005e*/ 	.short	(.L_3907 - .L_3906)
.L_3906:
        /*0060*/ 	.word	0x00000000


	//----- nvinfo : EIATTR_CBANK_PARAM_SIZE
	.align		4
.L_3907:
        /*0064*/ 	.byte	0x03, 0x19
        /*0066*/ 	.short	0x0220


	//----- nvinfo : EIATTR_PARAM_CBANK
	.align		4
        /*0068*/ 	.byte	0x04, 0x0a
        /*006a*/ 	.short	(.L_3909 - .L_3908)
	.align		4
.L_3908:
        /*006c*/ 	.word	index@(.nv.constant0._ZN2at6native18elementwise_kernelILi128ELi2EZNS0_22gpu_kernel_impl_nocastIZZZNS0_22reciprocal_kernel_cudaERNS_18TensorIteratorBaseEENKUlvE_clEvENKUlvE_clEvEUldE_EEvS4_RKT_EUliE_EEviT1_)
        /*0070*/ 	.short	0x0380
        /*0072*/ 	.short	0x0220


	//----- nvinfo : EIATTR_SW_WAR
	.align		4
.L_3909:
        /*0074*/ 	.byte	0x04, 0x36
        /*0076*/ 	.short	(.L_3911 - .L_3910)
.L_3910:
        /*0078*/ 	.word	0x00000008
.L_3911:


//--------------------- .nv.info._ZN2at6native27unrolled_elementwise_kernelIZZZNS0_22reciprocal_kernel_cudaERNS_18TensorIteratorBaseEENKUlvE_clEvENKUlvE_clEvEUldE_St5arrayIPcLm2EELi4E23TrivialOffsetCalculatorILi1EjESB_NS0_6memory15LoadWithoutCastENSC_16StoreWithoutCastEEEviT_T0_T2_T3_T4_T5_ --------------------------
	.section	.nv.info._ZN2at6native27unrolled_elementwise_kernelIZZZNS0_22reciprocal_kernel_cudaERNS_18TensorIteratorBaseEENKUlvE_clEvENKUlvE_clEvEUldE_St5arrayIPcLm2EELi4E23TrivialOffsetCalculatorILi1EjESB_NS0_6memory15LoadWithoutCastENSC_16StoreWithoutCastEEEviT_T0_T2_T3_T4_T5_,"",@"SHT_CUDA_INFO"
	.sectionflags	@""
	.align	4


	//----- nvinfo : EIATTR_CUDA_API_VERSION
	.align		4
        /*0000*/ 	.byte	0x04, 0x37
        /*0002*/ 	.short	(.L_3913 - .L_3912)
.L_3912:
        /*0004*/ 	.word	0x00000082


	//----- nvinfo : EIATTR_KPARAM_INFO
	.align		4
.L_3913:
        /*0008*/ 	.byte	0x04, 0x17
        /*000a*/ 	.short	(.L_3915 - .L_3914)
.L_3914:
        /*000c*/ 	.word	0x00000000
        /*0010*/ 	.short	0x0006
        /*0012*/ 	.short	0x001b
        /*0014*/ 	.byte	0x00, 0xf0, 0x05, 0x00


	//----- nvinfo : EIATTR_KPARAM_INFO
	.align		4
.L_3915:
        /*0018*/ 	.byte	0x04, 0x17
        /*001a*/ 	.short	(.L_3917 - .L_3916)
.L_3916:
        /*001c*/ 	.word	0x00000000
        /*0020*/ 	.short	0x0005
        /*0022*/ 	.short	0x001a
        /*0024*/ 	.byte	0x00, 0xf0, 0x05, 0x00


	//----- nvinfo : EIATTR_KPARAM_INFO
	.align		4
.L_3917:
        /*0028*/ 	.byte	0x04, 0x17
        /*002a*/ 	.short	(.L_3919 - .L_3918)
.L_3918:
        /*002c*/ 	.word	0x00000000
        /*0030*/ 	.short	0x0004
        /*0032*/ 	.short	0x0019
        /*0034*/ 	.byte	0x00, 0xf0, 0x05, 0x00


	//----- nvinfo : EIATTR_KPARAM_INFO
	.align		4
.L_3919:
        /*0038*/ 	.byte	0x04, 0x17
        /*003a*/ 	.short	(.L_3921 - .L_3920)
.L_3920:
        /*003c*/ 	.word	0x00000000
        /*0040*/ 	.short	0x0003
        /*0042*/ 	.short	0x0018
        /*0044*/ 	.byte	0x00, 0xf0, 0x05, 0x00


	//----- nvinfo : EIATTR_KPARAM_INFO
	.align		4
.L_3921:
        /*0048*/ 	.byte	0x04, 0x17
        /*004a*/ 	.short	(.L_3923 - .L_3922)
.L_3922:
        /*004c*/ 	.word	0x00000000
        /*0050*/ 	.short	0x0002
        /*0052*/ 	.short	0x0008
        /*0054*/ 	.byte	0x00, 0xf0, 0x41, 0x00


	//----- nvinfo : EIATTR_KPARAM_INFO
	.align		4
.L_3923:
        /*0058*/ 	.byte	0x04, 0x17
        /*005a*/ 	.short	(.L_3925 - .L_3924)
.L_3924:
        /*005c*/ 	.word	0x00000000
        /*0060*/ 	.short	0x0001
        /*0062*/ 	.short	0x0004
        /*0064*/ 	.byte	0x00, 0xf0, 0x05, 0x00


	//----- nvinfo : EIATTR_KPARAM_INFO
	.align		4
.L_3925:
        /*0068*/ 	.byte	0x04, 0x17
        /*006a*/ 	.short	(.L_3927 - .L_3926)
.L_3926:
        /*006c*/ 	.word	0x00000000
        /*0070*/ 	.short	0x0000
        /*0072*/ 	.short	0x0000
        /*0074*/ 	.byte	0x00, 0xf0, 0x11, 0x00


	//----- nvinfo : EIATTR_SPARSE_MMA_MASK
	.align		4
.L_3927:
        /*0078*/ 	.byte	0x03, 0x50
        /*007a*/ 	.short	0x0000


	//----- nvinfo : EIATTR_MAXREG_COUNT
	.align		4
        /*007c*/ 	.byte	0x03, 0x1b
        /*007e*/ 	.short	0x00ff


	//----- nvinfo : EIATTR_MERCURY_ISA_VERSION
	.align		4
        /*0080*/ 	.byte	0x03, 0x5f
        /*0082*/ 	.short	0x0101


	//----- nvinfo : EIATTR_VRC_CTA_INIT_COUNT
	.align		4
        /*0084*/ 	.byte	0x02, 0x4a
	.zero		1
	.zero		1


	//----- nvinfo : EIATTR_EXIT_INSTR_OFFSETS
	.align		4
        /*0088*/ 	.byte	0x04, 0x1c
        /*008a*/ 	.short	(.L_3929 - .L_3928)


	//   ....[0]....
.L_3928:
        /*008c*/ 	.word	0x000006f0


	//   ....[1]....
        /*0090*/ 	.word	0x00000870


	//----- nvinfo : EIATTR_MAX_THREADS
	.align		4
.L_3929:
        /*0094*/ 	.byte	0x04, 0x05
        /*0096*/ 	.short	(.L_3931 - .L_3930)
.L_3930:
        /*0098*/ 	.word	0x00000080
        /*009c*/ 	.word	0x00000001
        /*00a0*/ 	.word	0x00000001


	//----- nvinfo : EIATTR_CRS_STACK_SIZE
	.align		4
.L_3931:
        /*00a4*/ 	.byte	0x04, 0x1e
        /*00a6*/ 	.short	(.L_3933 - .L_3932)
.L_3932:
        /*00a8*/ 	.word	0x00000000


	//----- nvinfo : EIATTR_CBANK_PARAM_SIZE
	.align		4
.L_3933:
        /*00ac*/ 	.byte	0x03, 0x19
        /*00ae*/ 	.short	0x001c


	//----- nvinfo : EIATTR_PARAM_CBANK
	.align		4
        /*00b0*/ 	.byte	0x04, 0x0a
        /*00b2*/ 	.short	(.L_3935 - .L_3934)
	.align		4
.L_3934:
        /*00b4*/ 	.word	index@(.nv.constant0._ZN2at6native27unrolled_elementwise_kernelIZZZNS0_22reciprocal_kernel_cudaERNS_18TensorIteratorBaseEENKUlvE_clEvENKUlvE_clEvEUldE_St5arrayIPcLm2EELi4E23TrivialOffsetCalculatorILi1EjESB_NS0_6memory15LoadWithoutCastENSC_16StoreWithoutCastEEEviT_T0_T2_T3_T4_T5_)
        /*00b8*/ 	.short	0x0380
        /*00ba*/ 	.short	0x001c


	//----- nvinfo : EIATTR_SW_WAR
	.align		4
.L_3935:
        /*00bc*/ 	.byte	0x04, 0x36
        /*00be*/ 	.short	(.L_3937 - .L_3936)
.L_3936:
        /*00c0*/ 	.word	0x00000008
.L_3937:


//--------------------- .nv.info._ZN2at6native29vectorized_elementwise_kernelILi2EZZZNS0_22reciprocal_kernel_cudaERNS_18TensorIteratorBaseEENKUlvE_clEvENKUlvE_clEvEUldE_St5arrayIPcLm2EEEEviT0_T1_ --------------------------
	.section	.nv.info._ZN2at6native29vectorized_elementwise_kernelILi2EZZZNS0_22reciprocal_kernel_cudaERNS_18TensorIteratorBaseEENKUlvE_clEvENKUlvE_clEvEUldE_St5arrayIPcLm2EEEEviT0_T1_,"",@"SHT_CUDA_INFO"
	.sectionflags	@""
	.align	4


	//----- nvinfo : EIATTR_CUDA_API_VERSION
	.align		4
        /*0000*/ 	.byte	0x04, 0x37
        /*0002*/ 	.short	(.L_3939 - .L_3938)
.L_3938:
        /*0004*/ 	.word	0x00000082


	//----- nvinfo : EIATTR_KPARAM_INFO
	.align		4
.L_3939:
        /*0008*/ 	.byte	0x04, 0x17
        /*000a*/ 	.short	(.L_3941 - .L_3940)
.L_3940:
        /*000c*/ 	.word	0x00000000
        /*0010*/ 	.short	0x0002
        /*0012*/ 	.short	0x0008
        /*0014*/ 	.byte	0x00, 0xf0, 0x41, 0x00


	//----- nvinfo : EIATTR_KPARAM_INFO
	.align		4
.L_3941:
        /*0018*/ 	.byte	0x04, 0x17
        /*001a*/ 	.short	(.L_3943 - .L_3942)
.L_3942:
        /*001c*/ 	.word	0x00000000
        /*0020*/ 	.short	0x0001
        /*0022*/ 	.short	0x0004
        /*0024*/ 	.byte	0x00, 0xf0, 0x05, 0x00


	//----- nvinfo : EIATTR_KPARAM_INFO
	.align		4
.L_3943:
        /*0028*/ 	.byte	0x04, 0x17
        /*002a*/ 	.short	(.L_3945 - .L_3944)
.L_3944:
        /*002c*/ 	.word	0x00000000
        /*0030*/ 	.short	0x0000
        /*0032*/ 	.short	0x0000
        /*0034*/ 	.byte	0x00, 0xf0, 0x11, 0x00


	//----- nvinfo : EIATTR_SPARSE_MMA_MASK
	.align		4
.L_3945:
        /*0038*/ 	.byte	0x03, 0x50
        /*003a*/ 	.short	0x0000


	//----- nvinfo : EIATTR_MAXREG_COUNT
	.align		4
        /*003c*/ 	.byte	0x03, 0x1b
        /*003e*/ 	.short	0x00ff


	//----- nvinfo : EIATTR_MERCURY_ISA_VERSION
	.align		4
        /*0040*/ 	.byte	0x03, 0x5f
        /*0042*/ 	.short	0x0101


	//----- nvinfo : EIATTR_VRC_CTA_INIT_COUNT
	.align		4
        /*0044*/ 	.byte	0x02, 0x4a
	.zero		1
	.zero		1


	//----- nvinfo : EIATTR_EXIT_INSTR_OFFSETS
	.align		4
        /*0048*/ 	.byte	0x04, 0x1c
        /*004a*/ 	.short	(.L_3947 - .L_3946)


	//   ....[0]....
.L_3946:
        /*004c*/ 	.word	0x00000f70


	//   ....[1]....
        /*0050*/ 	.word	0x000010e0


	//   ....[2]....
        /*0054*/ 	.word	0x00001b60


	//----- nvinfo : EIATTR_MAX_THREADS
	.align		4
.L_3947:
        /*0058*/ 	.byte	0x04, 0x05
        /*005a*/ 	.short	(.L_3949 - .L_3948)
.L_3948:
        /*005c*/ 	.word	0x00000080
        /*0060*/ 	.word	0x00000001
        /*0064*/ 	.word	0x00000001


	//----- nvinfo : EIATTR_CRS_STACK_SIZE
	.align		4
.L_3949:
        /*0068*/ 	.byte	0x04, 0x1e
        /*006a*/ 	.short	(.L_3951 - .L_3950)
.L_3950:
        /*006c*/ 	.word	0x00000000


	//----- nvinfo : EIATTR_CBANK_PARAM_SIZE
	.align		4
.L_3951:
        /*0070*/ 	.byte	0x03, 0x19
        /*0072*/ 	.short	0x0018


	//----- nvinfo : EIATTR_PARAM_CBANK
	.align		4
        /*0074*/ 	.byte	0x04, 0x0a
        /*0076*/ 	.short	(.L_3953 - .L_3952)
	.align		4
.L_3952:
        /*0078*/ 	.word	index@(.nv.constant0._ZN2at6native29vectorized_elementwise_kernelILi2EZZZNS0_22reciprocal_kernel_cudaERNS_18TensorIteratorBaseEENKUlvE_clEvENKUlvE_clEvEUldE_St5arrayIPcLm2EEEEviT0_T1_)
        /*007c*/ 	.short	0x0380
        /*007e*/ 	.short	0x0018


	//----- nvinfo : EIATTR_SW_WAR
	.align		4
.L_3953:
        /*0080*/ 	.byte	0x04, 0x36
        /*0082*/ 	.short	(.L_3955 - .L_3954)
.L_3954:
        /*0084*/ 	.word	0x00000008
.L_3955:


//--------------------- .nv.info._ZN2at6native29vectorized_elementwise_kernelILi4EZZZNS0_22reciprocal_kernel_cudaERNS_18TensorIteratorBaseEENKUlvE_clEvENKUlvE_clEvEUldE_St5arrayIPcLm2EEEEviT0_T1_ --------------------------
	.section	.nv.info._ZN2at6native29vectorized_elementwise_kernelILi4EZZZNS0_22reciprocal_kernel_cudaERNS_18TensorIteratorBaseEENKUlvE_clEvENKUlvE_clEvEUldE_St5arrayIPcLm2EEEEviT0_T1_,"",@"SHT_CUDA_INFO"
	.sectionflags	@""
	.align	4


	//----- nvinfo : EIATTR_CUDA_API_VERSION
	.align		4
        /*0000*/ 	.byte	0x04, 0x37
        /*0002*/ 	.short	(.L_3957 - .L_3956)
.L_3956:
        /*0004*/ 	.word	0x00000082


	//----- nvinfo : EIATTR_KPARAM_INFO
	.align		4
.L_3957:
        /*0008*/ 	.byte	0x04, 0x17
        /*000a*/ 	.short	(.L_3959 - .L_3958)
.L_3958:
        /*000c*/ 	.word	0x00000000
        /*0010*/ 	.short	0x0002
        /*0012*/ 	.short	0x0008
        /*0014*/ 	.byte	0x00, 0xf0, 0x41, 0x00


	//----- nvinfo : EIATTR_KPARAM_INFO
	.align		4
.L_3959:
        /*0018*/ 	.byte	0x04, 0x17
        /*001a*/ 	.short	(.L_3961 - .L_3960)
.L_3960:
        /*001c*/ 	.word	0x00000000
        /*0020*/ 	.short	0x0001
        /*0022*/ 	.short	0x0004
        /*0024*/ 	.byte	0x00, 0xf0, 0x05, 0x00


	//----- nvinfo : EIATTR_KPARAM_INFO
	.align		4
.L_3961:
        /*0028*/ 	.byte	0x04, 0x17
        /*002a*/ 	.short	(.L_3963 - .L_3962)
.L_3962:
        /*002c*/ 	.word	0x00000000
        /*0030*/ 	.short	0x0000
        /*0032*/ 	.short	0x0000
        /*0034*/ 	.byte	0x00, 0xf0, 0x11, 0x00


	//----- nvinfo : EIATTR_SPARSE_MMA_MASK
	.align		4
.L_3963:
        /*0038*/ 	.byte	0x03, 0x50
        /*003a*/ 	.short	0x0000


	//----- nvinfo : EIATTR_MAXREG_COUNT
	.align		4
        /*003c*/ 	.byte	0x03, 0x1b
        /*003e*/ 	.short	0x00ff


	//----- nvinfo : EIATTR_MERCURY_ISA_VERSION
	.align		4
        /*0040*/ 	.byte	0x03, 0x5f
        /*0042*/ 	.short	0x0101


	//----- nvinfo : EIATTR_VRC_CTA_INIT_COUNT
	.align		4
        /*0044*/ 	.byte	0x02, 0x4a
	.zero		1
	.zero		1


	//----- nvinfo : EIATTR_EXIT_INSTR_OFFSETS
	.align		4
        /*0048*/ 	.byte	0x04, 0x1c
        /*004a*/ 	.short	(.L_3965 - .L_3964)


	//   ....[0]....
.L_3964:
        /*004c*/ 	.word	0x00000f70


	//   ....[1]....
        /*0050*/ 	.word	0x000010e0


	//   ....[2]....
        /*0054*/ 	.word	0x00001b20


	//----- nvinfo : EIATTR_MAX_THREADS
	.align		4
.L_3965:
        /*0058*/ 	.byte	0x04, 0x05
        /*005a*/ 	.short	(.L_3967 - .L_3966)
.L_3966:
        /*005c*/ 	.word	0x00000080
        /*0060*/ 	.word	0x00000001
        /*0064*/ 	.word	0x00000001


	//----- nvinfo : EIATTR_CRS_STACK_SIZE
	.align		4
.L_3967:
        /*0068*/ 	.byte	0x04, 0x1e
        /*006a*/ 	.short	(.L_3969 - .L_3968)
.L_3968:
        /*006c*/ 	.word	0x00000000


	//----- nvinfo : EIATTR_CBANK_PARAM_SIZE
	.align		4
.L_3969:
        /*0070*/ 	.byte	0x03, 0x19
        /*0072*/ 	.short	0x0018


	//----- nvinfo : EIATTR_PARAM_CBANK
	.align		4
        /*0074*/ 	.byte	0x04, 0x0a
        /*0076*/ 	.short	(.L_3971 - .L_3970)
	.align		4
.L_3970:
        /*0078*/ 	.word	index@(.nv.constant0._ZN2at6native29vectorized_elementwise_kernelILi4EZZZNS0_22reciprocal_kernel_cudaERNS_18TensorIteratorBaseEENKUlvE_clEvENKUlvE_clEvEUldE_St5arrayIPcLm2EEEEviT0_T1_)
        /*007c*/ 	.short	0x0380
        /*007e*/ 	.short	0x0018


	//----- nvinfo : EIATTR_SW_WAR
	.align		4
.L_3971:
        /*0080*/ 	.byte	0x04, 0x36
        /*0082*/ 	.short	(.L_3973 - .L_3972)
.L_3972:
        /*0084*/ 	.word	0x00000008
.L_3973:


//--------------------- .nv.info._ZN2at6native29vectorized_elementwise_kernelILi8EZZZNS0_22reciprocal_kernel_cudaERNS_18TensorIteratorBaseEENKUlvE_clEvENKUlvE_clEvEUldE_St5arrayIPcLm2EEEEviT0_T1_ --------------------------
	.section	.nv.info._ZN2at6native29vectorized_elementwise_kernelILi8EZZZNS0_22reciprocal_kernel_cudaERNS_18TensorIteratorBaseEENKUlvE_clEvENKUlvE_clEvEUldE_St5arrayIPcLm2EEEEviT0_T1_,"",@"SHT_CUDA_INFO"
	.sectionflags	@""
	.align	4


	//----- nvinfo : EIATTR_CUDA_API_VERSION
	.align		4
        /*0000*/ 	.byte	0x04, 0x37
        /*0002*/ 	.short	(.L_3975 - .L_3974)
.L_3974:
        /*0004*/ 	.word	0x00000082


	//----- nvinfo : EIATTR_KPARAM_INFO
	.align		4
.L_3975:
        /*0008*/ 	.byte	0x04, 0x17
        /*000a*/ 	.short	(.L_3977 - .L_3976)
.L_3976:
        /*000c*/ 	.word	0x00000000
        /*0010*/ 	.short	0x0002
        /*0012*/ 	.short	0x0008
        /*0014*/ 	.byte	0x00, 0xf0, 0x41, 0x00


	//----- nvinfo : EIATTR_KPARAM_INFO
	.align		4
.L_3977:
        /*0018*/ 	.byte	0x04, 0x17
        /*001a*/ 	.short	(.L_3979 - .L_3978)
.L_3978:
        /*001c*/ 	.word	0x00000000
        /*0020*/ 	.short	0x0001
        /*0022*/ 	.short	0x0004
        /*0024*/ 	.byte	0x00, 0xf0, 0x05, 0x00


	//----- nvinfo : EIATTR_KPARAM_INFO
	.align		4
.L_3979:
        /*0028*/ 	.byte	0x04, 0x17
        /*002a*/ 	.short	(.L_3981 - .L_3980)
.L_3980:
        /*002c*/ 	.word	0x00000000
        /*0030*/ 	.short	0x0000
        /*0032*/ 	.short	0x0000
        /*0034*/ 	.byte	0x00, 0xf0, 0x11, 0x00


	//----- nvinfo : EIATTR_SPARSE_MMA_MASK
	.align		4
.L_3981:
        /*0038*/ 	.byte	0x03, 0x50
        /*003a*/ 	.short	0x0000


	//----- nvinfo : EIATTR_MAXREG_COUNT
	.align		4
        /*003c*/ 	.byte	0x03, 0x1b
        /*003e*/ 	.short	0x00ff


	//----- nvinfo : EIATTR_MERCURY_ISA_VERSION
	.align		4
        /*0040*/ 	.byte	0x03, 0x5f
        /*0042*/ 	.short	0x0101


	//----- nvinfo : EIATTR_VRC_CTA_INIT_COUNT
	.align		4
        /*0044*/ 	.byte	0x02, 0x4a
	.zero		1
	.zero		1


	//----- nvinfo : EIATTR_EXIT_INSTR_OFFSETS
	.align		4
        /*0048*/ 	.byte	0x04, 0x1c
        /*004a*/ 	.short	(.L_3983 - .L_3982)


	//   ....[0]....
.L_3982:
        /*004c*/ 	.word	0x00000f70


	//   ....[1]....
        /*0050*/ 	.word	0x000010e0


	//   ....[2]....
        /*0054*/ 	.word	0x00001b20


	//----- nvinfo : EIATTR_MAX_THREADS
	.align		4
.L_3983:
        /*0058*/ 	.byte	0x04, 0x05
        /*005a*/ 	.short	(.L_3985 - .L_3984)
.L_3984:
        /*005c*/ 	.word	0x00000080
        /*0060*/ 	.word	0x00000001
        /*0064*/ 	.word	0x00000001


	//----- nvinfo : EIATTR_CRS_STACK_SIZE
	.align		4
.L_3985:
        /*0068*/ 	.byte	0x04, 0x1e
        /*006a*/ 	.short	(.L_3987 - .L_3986)
.L_3986:
        /*006c*/ 	.word	0x00000000


	//----- nvinfo : EIATTR_CBANK_PARAM_SIZE
	.align		4
.L_3987:
        /*0070*/ 	.byte	0x03, 0x19
        /*0072*/ 	.short	0x0018


	//----- nvinfo : EIATTR_PARAM_CBANK
	.align		4
        /*0074*/ 	.byte	0x04, 0x0a
        /*0076*/ 	.short	(.L_3989 - .L_3988)
	.align		4
.L_3988:
        /*0078*/ 	.word	index@(.nv.constant0._ZN2at6native29vectorized_elementwise_kernelILi8EZZZNS0_22reciprocal_kernel_cudaERNS_18TensorIteratorBaseEENKUlvE_clEvENKUlvE_clEvEUldE_St5arrayIPcLm2EEEEviT0_T1_)
        /*007c*/ 	.short	0x0380
        /*007e*/ 	.short	0x0018


	//----- nvinfo : EIATTR_SW_WAR
	.align		4
.L_3989:
        /*0080*/ 	.byte	0x04, 0x36
        /*0082*/ 	.short	(.L_3991 - .L_3990)
.L_3990:
        /*0084*/ 	.word	0x00000008
.L_3991:


//--------------------- .nv.info._ZN2at6native18elementwise_kernelILi128ELi4EZNS0_15gpu_kernel_implIZZZNS0_17floor_kernel_cudaERNS_18TensorIteratorBaseEENKUlvE_clEvENKUlvE2_clEvEUlN3c108BFloat16EE_EEvS4_RKT_EUliE_EEviT1_ --------------------------
	.section	.nv.info._ZN2at6native18elementwise_kernelILi128ELi4EZNS0_15gpu_kernel_implIZZZNS0_17floor_kernel_cudaERNS_18TensorIteratorBaseEENKUlvE_clEvENKUlvE2_clEvEUlN3c108BFloat16EE_EEvS4_RKT_EUliE_EEviT1_,"",@"SHT_CUDA_INFO"
	.sectionflags	@""
	.align	4


	//----- nvinfo : EIATTR_CUDA_API_VERSION
	.align		4
        /*0000*/ 	.byte	0x04, 0x37
        /*0002*/ 	.short	(.L_3993 - .L_3992)
.L_3992:
        /*0004*/ 	.word	0x00000082


	//----- nvinfo : EIATTR_KPARAM_INFO
	.align		4
.L_3993:
        /*0008*/ 	.byte	0x04, 0x17
        /*000a*/ 	.short	(.L_3995 - .L_3994)
.L_3994:
        /*000c*/ 	.word	0x00000000
        /*0010*/ 	.short	0x0001
        /*0012*/ 	.short	0x0008
        /*0014*/ 	.byte	0x00, 0xf0, 0x61, 0x08


	//----- nvinfo : EIATTR_KPARAM_INFO
	.align		4
.L_3995:
        /*0018*/ 	.byte	0x04, 0x17
        /*001a*/ 	.short	(.L_3997 - .L_3996)
.L_3996:
        /*001c*/ 	.word	0x00000000
        /*0020*/ 	.short	0x0000
        /*0022*/ 	.short	0x0000
        /*0024*/ 	.byte	0x00, 0xf0, 0x11, 0x00


	//----- nvinfo : EIATTR_SPARSE_MMA_MASK
	.align		4
.L_3997:
        /*0028*/ 	.byte	0x03, 0x50
        /*002a*/ 	.short	0x0000


	//----- nvinfo : EIATTR_MAXREG_COUNT
	.align		4
        /*002c*/ 	.byte	0x03, 0x1b
        /*002e*/ 	.short	0x0080


	//----- nvinfo : EIATTR_EXTERNS
	.align		4
        /*0030*/ 	.byte	0x04, 0x0f
        /*0032*/ 	.short	(.L_3999 - .L_3998)


	//   ....[0]....
	.align		4
.L_3998:
        /*0034*/ 	.word	index@(__assertfail)


	//----- nvinfo : EIATTR_MERCURY_ISA_VERSION
	.align		4
.L_3999:
        /*0038*/ 	.byte	0x03, 0x5f
        /*003a*/ 	.short	0x0101


	//----- nvinfo : EIATTR_VRC_CTA_INIT_COUNT
	.align		4
        /*003c*/ 	.byte	0x02, 0x4a
	.zero		1
	.zero		1


	//----- nvinfo : EIATTR_SYSCALL_OFFSETS
	.align		4
        /*0040*/ 	.byte	0x04, 0x46
        /*0042*/ 	.short	(.L_4001 - .L_4000)


	//   ....[0]....
.L_4000:
        /*0044*/ 	.word	0x00002210


	//   ....[1]....
        /*0048*/ 	.word	0x00003120


	//   ....[2]....
        /*004c*/ 	.word	0x000054d0


	//   ....[3]....
        /*0050*/ 	.word	0x00006230


	//   ....[4]....
        /*0054*/ 	.word	0x000086d0


	//   ....[5]....
        /*0058*/ 	.word	0x00009430


	//   ....[6]....
        /*005c*/ 	.word	0x0000b8e0


	//   ....[7]....
        /*0060*/ 	.word	0x0000c610


	//----- nvinfo : EIATTR_EXIT_INSTR_OFFSETS
	.align		4
.L_4001:
        /*0064*/ 	.byte	0x04, 0x1c
        /*0066*/ 	.short	(.L_4003 - .L_4002)


	//   ....[0]....
.L_4002:
        /*0068*/ 	.word	0x000096f0


	//   ....[1]....
        /*006c*/ 	.word	0x0000ba90


	//   ....[2]....
        /*0070*/ 	.word	0x0000bad0


	//   ....[3]....
        /*0074*/ 	.word	0x0000bb70


	//   ....[4]....
        /*0078*/ 	.word	0x0000bbb0


	//   ....[5]....
        /*007c*/ 	.word	0x0000bbf0


	//   ....[6]....
        /*0080*/ 	.word	0x0000bc80


	//   ....[7]....
        /*0084*/ 	.word	0x0000bcc0


	//   ....[8]....
        /*0088*/ 	.word	0x0000bd60


	//   ....[9]....
        /*008c*/ 	.word	0x0000bdb0


	//   ....[10]....
        /*0090*/ 	.word	0x0000be00


	//   ....[11]....
        /*0094*/ 	.word	0x0000bee0


	//   ....[12]....
        /*0098*/ 	.word	0x0000c050


	//   ....[13]....
        /*009c*/ 	.word	0x0000c1c0


	//   ....[14]....
        /*00a0*/ 	.word	0x0000c320


	//   ....[15]....
        /*00a4*/ 	.word	0x0000c360


	//   ....[16]....
        /*00a8*/ 	.word	0x0000c3a0


	//   ....[17]....
        /*00ac*/ 	.word	0x0000c450


	//   ....[18]....
        /*00b0*/ 	.word	0x0000c4b0


	//   ....[19]....
        /*00b4*/ 	.word	0x0000c620


	//   ....[20]....
        /*00b8*/ 	.word	0x0000c730


	//   ....[21]....
        /*00bc*/ 	.word	0x0000c870


	//   ....[22]....
        /*00c0*/ 	.word	0x0000c890


	//----- nvinfo : EIATTR_MAX_THREADS
	.align		4
.L_4003:
        /*00c4*/ 	.byte	0x04, 0x05
        /*00c6*/ 	.short	(.L_4005 - .L_4004)
.L_4004:
        /*00c8*/ 	.word	0x00000080
        /*00cc*/ 	.word	0x00000001
        /*00d0*/ 	.word	0x00000001


	//----- nvinfo : EIATTR_CRS_STACK_SIZE
	.align		4
.L_4005:
        /*00d4*/ 	.byte	0x04, 0x1e
        /*00d6*/ 	.short	(.L_4007 - .L_4006)
.L_4006:
        /*00d8*/ 	.word	0x00000000


	//----- nvinfo : EIATTR_CBANK_PARAM_SIZE
	.align		4
.L_4007:
        /*00dc*/ 	.byte	0x03, 0x19
        /*00de*/ 	.short	0x0220


	//----- nvinfo : EIATTR_PARAM_CBANK
	.align		4
        /*00e0*/ 	.byte	0x04, 0x0a
        /*00e2*/ 	.short	(.L_4009 - .L_4008)
	.align		4
.L_4008:
        /*00e4*/ 	.word	index@(.nv.constant0._ZN2at6native18elementwise_kernelILi128ELi4EZNS0_15gpu_kernel_implIZZZNS0_17floor_kernel_cudaERNS_18TensorIteratorBaseEENKUlvE_clEvENKUlvE2_clEvEUlN3c108BFloat16EE_EEvS4_RKT_EUliE_EEviT1_)
        /*00e8*/ 	.short	0x0380
        /*00ea*/ 	.short	0x0220


	//----- nvinfo : EIATTR_SW_WAR
	.align		4
.L_4009:
        /*00ec*/ 	.byte	0x04, 0x36
        /*00ee*/ 	.short	(.L_4011 - .L_4010)
.L_4010:
        /*00f0*/ 	.word	0x00000008
.L_4011:


//--------------------- .nv.info._ZN2at6native27unrolled_elementwise_kernelIZZZNS0_17floor_kernel_cudaERNS_18TensorIteratorBaseEENKUlvE_clEvENKUlvE2_clEvEUlN3c108BFloat16EE_St5arrayIPcLm2EELi4E23TrivialOffsetCalculatorILi1EjESD_NS0_6memory12LoadWithCastILi1EEENSE_13StoreWithCastILi1EEEEEviT_T0_T2_T3_T4_T5_ --------------------------
	.section	.nv.info._ZN2at6native27unrolled_elementwise_kernelIZZZNS0_17floor_kernel_cudaERNS_18TensorIteratorBaseEENKUlvE_clEvENKUlvE2_clEvEUlN3c108BFloat16EE_St5arrayIPcLm2EELi4E23TrivialOffsetCalculatorILi1EjESD_NS0_6memory12LoadWithCastILi1EEENSE_13StoreWithCastILi1EEEEEviT_T0_T2_T3_T4_T5_,"",@"SHT_CUDA_INFO"
	.sectionflags	@""
	.align	4


	//----- nvinfo : EIATTR_CUDA_API_VERSION
	.align		4
        /*0000*/ 	.byte	0x04, 0x37
        /*0002*/ 	.short	(.L_4013 - .L_4012)
.L_4012:
        /*0004*/ 	.word	0x00000082


	//----- nvinfo : EIATTR_KPARAM_INFO
	.align		4
.L_4013:
        /*0008*/ 	.byte	0x04, 0x17
        /*000a*/ 	.short	(.L_4015 - .L_4014)
.L_4014:
        /*000c*/ 	.word	0x00000000
        /*0010*/ 	.short	0x0006
        /*0012*/ 	.short	0x0024
        /*0014*/ 	.byte	0x00, 0xf0, 0x21, 0x00


	//----- nvinfo : EIATTR_KPARAM_INFO
	.align		4
.L_4015:
        /*0018*/ 	.byte	0x04, 0x17
        /*001a*/ 	.short	(.L_4017 - .L_4016)
.L_4016:
        /*001c*/ 	.word	0x00000000
        /*0020*/ 	.short	0x0005
        /*0022*/ 	.short	0x001c
        /*0024*/ 	.byte	0x00, 0xf0, 0x21, 0x00


	//----- nvinfo : EIATTR_KPARAM_INFO
	.align		4
.L_4017:
        /*0028*/ 	.byte	0x04, 0x17
        /*002a*/ 	.short	(.L_4019 - .L_4018)
.L_4018:
        /*002c*/ 	.word	0x00000000
        /*0030*/ 	.short	0x0004
        /*0032*/ 	.short	0x0019
        /*0034*/ 	.byte	0x00, 0xf0, 0x05, 0x00


	//----- nvinfo : EIATTR_KPARAM_INFO
	.align		4
.L_4019:
        /*0038*/ 	.byte	0x04, 0x17
        /*003a*/ 	.short	(.L_4021 - .L_4020)
.L_4020:
        /*003c*/ 	.word	0x00000000
        /*0040*/ 	.short	0x0003
        /*0042*/ 	.short	0x0018
        /*0044*/ 	.byte	0x00, 0xf0, 0x05, 0x00


	//----- nvinfo : EIATTR_KPARAM_INFO
	.align		4
.L_4021:
        /*0048*/ 	.byte	0x04, 0x17
        /*004a*/ 	.short	(.L_4023 - .L_4022)
.L_4022:
        /*004c*/ 	.word	0x00000000
        /*0050*/ 	.short	0x0002
        /*0052*/ 	.short	0x0008
        /*0054*/ 	.byte	0x00, 0xf0, 0x41, 0x00


	//----- nvinfo : EIATTR_KPARAM_INFO
	.align		4
.L_4023:
        /*0058*/ 	.byte	0x04, 0x17
        /*005a*/ 	.short	(.L_4025 - .L_4024)
.L_4024:
        /*005c*/ 	.word	0x00000000
        /*0060*/ 	.short	0x0001
        /*0062*/ 	.short	0x0004
        /*0064*/ 	.byte	0x00, 0xf0, 0x05, 0x00


	//----- nvinfo : EIATTR_KPARAM_INFO
	.align		4
.L_4025:
        /*0068*/ 	.byte	0x04, 0x17
        /*006a*/ 	.short	(.L_4027 - .L_4026)
.L_4026:
        /*006c*/ 	.word	0x00000000
        /*0070*/ 	.short	0x0000
        /*0072*/ 	.short	0x0000
        /*0074*/ 	.byte	0x00, 0xf0, 0x11, 0x00


	//----- nvinfo : EIATTR_SPARSE_MMA_MASK
	.align		4
.L_4027:
        /*0078*/ 	.byte	0x03, 0x50
        /*007a*/ 	.short	0x0000


	//----- nvinfo : EIATTR_MAXREG_COUNT
	.align		4
        /*007c*/ 	.byte	0x03, 0x1b
        /*007e*/ 	.short	0x00ff


	//----- nvinfo : EIATTR_EXTERNS
	.align		4
        /*0080*/ 	.byte	0x04, 0x0f
        /*0082*/ 	.short	(.L_4029 - .L_4028)


	//   ....[0]....
	.align		4
.L_4028:
        /*0084*/ 	.word	index@(__assertfail)


	//----- nvinfo : EIATTR_MERCURY_ISA_VERSION
	.align		4
.L_4029:
        /*0088*/ 	.byte	0x03, 0x5f
        /*008a*/ 	.short	0x0101


	//----- nvinfo : EIATTR_VRC_CTA_INIT_COUNT
	.align		4
        /*008c*/ 	.byte	0x02, 0x4a
	.zero		1
	.zero		1


	//----- nvinfo : EIATTR_SYSCALL_OFFSETS
	.align		4
        /*0090*/ 	.byte	0x04, 0x46
        /*0092*/ 	.short	(.L_4031 - .L_4030)


	//   ....[0]....
.L_4030:
        /*0094*/ 	.word	0x00001000


	//   ....[1]....
        /*0098*/ 	.word	0x000021e0


	//   ....[2]....
        /*009c*/ 	.word	0x00003300


	//   ....[3]....
        /*00a0*/ 	.word	0x00004330


	//   ....[4]....
        /*00a4*/ 	.word	0x00005430


	//   ....[5]....
        /*00a8*/ 	.word	0x00006310


	//   ....[6]....
        /*00ac*/ 	.word	0x00007290


	//   ....[7]....
        /*00b0*/ 	.word	0x00008210


	//----- nvinfo : EIATTR_EXIT_INSTR_OFFSETS
	.align		4
.L_4031:
        /*00b4*/ 	.byte	0x04, 0x1c
        /*00b6*/ 	.short	(.L_4033 - .L_4032)


	//   ....[0]....
.L_4032:
        /*00b8*/ 	.word	0x00007540


	//   ....[1]....
        /*00bc*/ 	.word	0x00007690


	//   ....[2]....
        /*00c0*/ 	.word	0x000076d0


	//   ....[3]....
        /*00c4*/ 	.word	0x00007770


	//   ....[4]....
        /*00c8*/ 	.word	0x000077b0


	//   ....[5]....
        /*00cc*/ 	.word	0x000077f0


	//   ....[6]....
        /*00d0*/ 	.word	0x00007880


	//   ....[7]....
        /*00d4*/ 	.word	0x000078c0


	//   ....[8]....
        /*00d8*/ 	.word	0x00007960


	//   ....[9]....
        /*00dc*/ 	.word	0x000079b0


	//   ....[10]....
        /*00e0*/ 	.word	0x00007a00


	//   ....[11]....
        /*00e4*/ 	.word	0x00007ae0


	//   ....[12]....
        /*00e8*/ 	.word	0x00007c50


	//   ....[13]....
        /*00ec*/ 	.word	0x00007dc0


	//   ....[14]....
        /*00f0*/ 	.word	0x00007f20


	//   ....[15]....
        /*00f4*/ 	.word	0x00007f60


	//   ....[16]....
        /*00f8*/ 	.word	0x00007fa0


	//   ....[17]....
        /*00fc*/ 	.word	0x00008050


	//   ....[18]....
        /*0100*/ 	.word	0x000080b0


	//   ....[19]....
        /*0104*/ 	.word	0x00008220


	//   ....[20]....
        /*0108*/ 	.word	0x00008330


	//   ....[21]....
        /*010c*/ 	.word	0x00008470


	//   ....[22]....
        /*0110*/ 	.word	0x00008490


	//----- nvinfo : EIATTR_MAX_THREADS
	.align		4
.L_4033:
        /*0114*/ 	.byte	0x04, 0x05
        /*0116*/ 	.short	(.L_4035 - .L_4034)
.L_4034:
        /*0118*/ 	.word	0x00000080
        /*011c*/ 	.word	0x00000001
        /*0120*/ 	.word	0x00000001


	//----- nvinfo : EIATTR_CRS_STACK_SIZE
	.align		4
.L_4035:
        /*0124*/ 	.byte	0x04, 0x1e
        /*0126*/ 	.short	(.L_4037 - .L_4036)
.L_4036:
        /*0128*/ 	.word	0x00000000


	//----- nvinfo : EIATTR_CBANK_PARAM_SIZE
	.align		4
.L_4037:
        /*012c*/ 	.byte	0x03, 0x19
        /*012e*/ 	.short	0x002c


	//----- nvinfo : EIATTR_PARAM_CBANK
	.align		4
        /*0130*/ 	.byte	0x04, 0x0a
        /*0132*/ 	.short	(.L_4039 - .L_4038)
	.align		4
.L_4038:
        /*0134*/ 	.word	index@(.nv.constant0._ZN2at6native27unrolled_elementwise_kernelIZZZNS0_17floor_kernel_cudaERNS_18TensorIteratorBaseEENKUlvE_clEvENKUlvE2_clEvEUlN3c108BFloat16EE_St5arrayIPcLm2EELi4E23TrivialOffsetCalculatorILi1EjESD_NS0_6memory12LoadWithCastILi1EEENSE_13StoreWithCastILi1EEEEEviT_T0_T2_T3_T4_T5_)
        /*0138*/ 	.short	0x0380
        /*013a*/ 	.short	0x002c


	//----- nvinfo : EIATTR_SW_WAR
	.align		4
.L_4039:
        /*013c*/ 	.byte	0x04, 0x36
        /*013e*/ 	.short	(.L_4041 - .L_4040)
.L_4040:
        /*0140*/ 	.word	0x00000008
.L_4041:


//--------------------- .nv.info._ZN2at6native18elementwise_kernelILi128ELi4EZNS0_22gpu_kernel_impl_nocastIZZZNS0_17floor_kernel_cudaERNS_18TensorIteratorBaseEENKUlvE_clEvENKUlvE2_clEvEUlN3c108BFloat16EE_EEvS4_RKT_EUliE_EEviT1_ --------------------------
	.section	.nv.info._ZN2at6native18elementwise_kernelILi128ELi4EZNS0_22gpu_kernel_impl_nocastIZZZNS0_17floor_kernel_cudaERNS_18TensorIteratorBaseEENKUlvE_clEvENKUlvE2_clEvEUlN3c108BFloat16EE_EEvS4_RKT_EUliE_EEviT1_,"",@"SHT_CUDA_INFO"
	.sectionflags	@""
	.align	4


	//----- nvinfo : EIATTR_CUDA_API_VERSION
	.align		4
        /*0000*/ 	.byte	0x04, 0x37
        /*0002*/ 	.short	(.L_4043 - .L_4042)
.L_4042:
        /*0004*/ 	.word	0x00000082


	//----- nvinfo : EIATTR_KPARAM_INFO
	.align		4
.L_4043:
        /*0008*/ 	.byte	0x04, 0x17
        /*000a*/ 	.short	(.L_4045 - .L_4044)
.L_4044:
        /*000c*/ 	.word	0x00000000
        /*0010*/ 	.short	0x0001
        /*0012*/ 	.short	0x0008
        /*0014*/ 	.byte	0x00, 0xf0, 0x61, 0x08


	//----- nvinfo : EIATTR_KPARAM_INFO
	.align		4
.L_4045:
        /*0018*/ 	.byte	0x04, 0x17
        /*001a*/ 	.short	(.L_4047 - .L_4046)
.L_4046:
        /*001c*/ 	.word	0x00000000
        /*0020*/ 	.short	0x0000
        /*0022*/ 	.short	0x0000
        /*0024*/ 	.byte	0x00, 0xf0, 0x11, 0x00


	//----- nvinfo : EIATTR_SPARSE_MMA_MASK
	.align		4
.L_4047:
        /*0028*/ 	.byte	0x03, 0x50
        /*002a*/ 	.short	0x0000


	//----- nvinfo : EIATTR_MAXREG_COUNT
	.align		4
        /*002c*/ 	.byte	0x03, 0x1b
        /*002e*/ 	.short	0x0080


	//----- nvinfo : EIATTR_MERCURY_ISA_VERSION
	.align		4
        /*0030*/ 	.byte	0x03, 0x5f
        /*0032*/ 	.short	0x0101


	//----- nvinfo : EIATTR_VRC_CTA_INIT_COUNT
	.align		4
        /*0034*/ 	.byte	0x02, 0x4a
	.zero		1
	.zero		1


	//----- nvinfo : EIATTR_EXIT_INSTR_OFFSETS
	.align		4
        /*0038*/ 	.byte	0x04, 0x1c
        /*003a*/ 	.short	(.L_4049 - .L_4048)


	//   ....[0]....
.L_4048:
        /*003c*/ 	.word	0x00000300


	//   ....[1]....
        /*0040*/ 	.word	0x00000380


	//   ....[2]....
        /*0044*/ 	.word	0x00003ea0


	//   ....[3]....
        /*0048*/ 	.word	0x000051f0


	//----- nvinfo : EIATTR_MAX_THREADS
	.align		4
.L_4049:
        /*004c*/ 	.byte	0x04, 0x05
        /*004e*/ 	.short	(.L_4051 - .L_4050)
.L_4050:
        /*0050*/ 	.word	0x00000080
        /*0054*/ 	.word	0x00000001
        /*0058*/ 	.word	0x00000001


	//----- nvinfo : EIATTR_CRS_STACK_SIZE
	.align		4
.L_4051:
        /*005c*/ 	.byte	0x04, 0x1e
        /*005e*/ 	.short	(.L_4053 - .L_4052)
.L_4052:
        /*0060*/ 	.word	0x00000000


	//----- nvinfo : EIATTR_CBANK_PARAM_SIZE
	.align		4
.L_4053:
        /*0064*/ 	.byte	0x03, 0x19
        /*0066*/ 	.short	0x0220


	//----- nvinfo : EIATTR_PARAM_CBANK
	.align		4
        /*0068*/ 	.byte	0x04, 0x0a
        /*006a*/ 	.short	(.L_4055 - .L_4054)
	.align		4
.L_4054:
        /*006c*/ 	.word	index@(.nv.constant0._ZN2at6native18elementwise_kernelILi128ELi4EZNS0_22gpu_kernel_impl_nocastIZZZNS0_17floor_kernel_cudaERNS_18TensorIteratorBaseEENKUlvE_clEvENKUlvE2_clEvEUlN3c108BFloat16EE_EEvS4_RKT_EUliE_EEviT1_)
        /*0070*/ 	.short	0x0380
        /*0072*/ 	.short	0x0220


	//----- nvinfo : EIATTR_SW_WAR
	.align		4
.L_4055:
        /*0074*/ 	.byte	0x04, 0x36
        /*0076*/ 	.short	(.L_4057 - .L_4056)
.L_4056:
        /*0078*/ 	.word	0x00000008
.L_4057:


//--------------------- .nv.info._ZN2at6native27unrolled_elementwise_kernelIZZZNS0_17floor_kernel_cudaERNS_18TensorIteratorBaseEENKUlvE_clEvENKUlvE2_clEvEUlN3c108BFloat16EE_St5arrayIPcLm2EELi4E23TrivialOffsetCalculatorILi1EjESD_NS0_6memory15LoadWithoutCastENSE_16StoreWithoutCastEEEviT_T0_T2_T3_T4_T5_ --------------------------
	.section	.nv.info._ZN2at6native27unrolled_elementwise_kernelIZZZNS0_17floor_kernel_cudaERNS_18TensorIteratorBaseEENKUlvE_clEvENKUlvE2_clEvEUlN3c108BFloat16EE_St5arrayIPcLm2EELi4E23TrivialOffsetCalculatorILi1EjESD_NS0_6memory15LoadWithoutCastENSE_16StoreWithoutCastEEEviT_T0_T2_T3_T4_T5_,"",@"SHT_CUDA_INFO"
	.sectionflags	@""
	.align	4


	//----- nvinfo : EIATTR_CUDA_API_VERSION
	.align		4
        /*0000*/ 	.byte	0x04, 0x37
        /*0002*/ 	.short	(.L_4059 - .L_4058)
.L_4058:
        /*0004*/ 	.word	0x00000082


	//----- nvinfo : EIATTR_KPARAM_INFO
	.align		4
.L_4059:
        /*0008*/ 	.byte	0x04, 0x17
        /*000a*/ 	.short	(.L_4061 - .L_4060)
.L_4060:
        /*000c*/ 	.word	0x00000000
        /*0010*/ 	.short	0x0006
        /*0012*/ 	.short	0x001b
        /*0014*/ 	.byte	0x00, 0xf0, 0x05, 0x00


	//----- nvinfo : EIATTR_KPARAM_INFO
	.align		4
.L_4061:
        /*0018*/ 	.byte	0x04, 0x17
        /*001a*/ 	.short	(.L_4063 - .L_4062)
.L_4062:
        /*001c*/ 	.word	0x00000000
        /*0020*/ 	.short	0x0005
        /*0022*/ 	.short	0x001a
        /*0024*/ 	.byte	0x00, 0xf0, 0x05, 0x00


	//----- nvinfo : EIATTR_KPARAM_INFO
	.align		4
.L_4063:
        /*0028*/ 	.byte	0x04, 0x17
        /*002a*/ 	.short	(.L_4065 - .L_4064)
.L_4064:
        /*002c*/ 	.word	0x00000000
        /*0030*/ 	.short	0x0004
        /*0032*/ 	.short	0x0019
        /*0034*/ 	.byte	0x00, 0xf0, 0x05, 0x00


	//----- nvinfo : EIATTR_KPARAM_INFO
	.align		4
.L_4065:
        /*0038*/ 	.byte	0x04, 0x17
        /*003a*/ 	.short	(.L_4067 - .L_4066)
.L_4066:
        /*003c*/ 	.word	0x00000000
        /*0040*/ 	.short	0x0003
        /*0042*/ 	.short	0x0018
        /*0044*/ 	.byte	0x00, 0xf0, 0x05, 0x00


	//----- nvinfo : EIATTR_KPARAM_INFO
	.align		4
.L_4067:
        /*0048*/ 	.byte	0x04, 0x17
        /*004a*/ 	.short	(.L_4069 - .L_4068)
.L_4068:
        /*004c*/ 	.word	0x00000000
        /*0050*/ 	.short	0x0002
        /*0052*/ 	.short	0x0008
        /*0054*/ 	.byte	0x00, 0xf0, 0x41, 0x00


	//----- nvinfo : EIATTR_KPARAM_INFO
	.align		4
.L_4069:
        /*0058*/ 	.byte	0x04, 0x17
        /*005a*/ 	.short	(.L_4071 - .L_4070)
.L_4070:
        /*005c*/ 	.word	0x00000000
        /*0060*/ 	.short	0x0001
        /*0062*/ 	.short	0x0004
        /*0064*/ 	.byte	0x00, 0xf0, 0x05, 0x00


	//----- nvinfo : EIATTR_KPARAM_INFO
	.align		4
.L_4071:
        /*0068*/ 	.byte	0x04, 0x17
        /*006a*/ 	.short	(.L_4073 - .L_4072)
.L_4072:
        /*006c*/ 	.word	0x00000000
        /*0070*/ 	.short	0x0000
        /*0072*/ 	.short	0x0000
        /*0074*/ 	.byte	0x00, 0xf0, 0x11, 0x00


	//----- nvinfo : EIATTR_SPARSE_MMA_MASK
	.align		4
.L_4073:
        /*0078*/ 	.byte	0x03, 0x50
        /*007a*/ 	.short	0x0000


	//----- nvinfo : EIATTR_MAXREG_COUNT
	.align		4
        /*007c*/ 	.byte	0x03, 0x1b
        /*007e*/ 	.short	0x00ff


	//----- nvinfo : EIATTR_MERCURY_ISA_VERSION
	.align		4
        /*0080*/ 	.byte	0x03, 0x5f
        /*0082*/ 	.short	0x0101


	//----- nvinfo : EIATTR_VRC_CTA_INIT_COUNT
	.align		4
        /*0084*/ 	.byte	0x02, 0x4a
	.zero		1
	.zero		1


	//----- nvinfo : EIATTR_EXIT_INSTR_OFFSETS
	.align		4
        /*0088*/ 	.byte	0x04, 0x1c
        /*008a*/ 	.short	(.L_4075 - .L_4074)


	//   ....[0]....
.L_4074:
        /*008c*/ 	.word	0x00000470


	//   ....[1]....
        /*0090*/ 	.word	0x000004f0


	//----- nvinfo : EIATTR_MAX_THREADS
	.align		4
.L_4075:
        /*0094*/ 	.byte	0x04, 0x05
        /*0096*/ 	.short	(.L_4077 - .L_4076)
.L_4076:
        /*0098*/ 	.word	0x00000080
        /*009c*/ 	.word	0x00000001
        /*00a0*/ 	.word	0x00000001


	//----- nvinfo : EIATTR_CRS_STACK_SIZE
	.align		4
.L_4077:
        /*00a4*/ 	.byte	0x04, 0x1e
        /*00a6*/ 	.short	(.L_4079 - .L_4078)
.L_4078:
        /*00a8*/ 	.word	0x00000000


	//----- nvinfo : EIATTR_CBANK_PARAM_SIZE
	.align		4
.L_4079:
        /*00ac*/ 	.byte	0x03, 0x19
        /*00ae*/ 	.short	0x001c


	//----- nvinfo : EIATTR_PARAM_CBANK
	.align		4
        /*00b0*/ 	.byte	0x04, 0x0a
        /*00b2*/ 	.short	(.L_4081 - .L_4080)
	.align		4
.L_4080:
        /*00b4*/ 	.word	index@(.nv.constant0._ZN2at6native27unrolled_elementwise_kernelIZZZNS0_17floor_kernel_cudaERNS_18TensorIteratorBaseEENKUlvE_clEvENKUlvE2_clEvEUlN3c108BFloat16EE_St5arrayIPcLm2EELi4E23TrivialOffsetCalculatorILi1EjESD_NS0_6memory15LoadWithoutCastENSE_16StoreWithoutCastEEEviT_T0_T2_T3_T4_T5_)
        /*00b8*/ 	.short	0x0380
        /*00ba*/ 	.short	0x001c


	//----- nvinfo : EIATTR_SW_WAR
	.align		4
.L_4081:
        /*00bc*/ 	.byte	0x04, 0x36
        /*00be*/ 	.short	(.L_4083 - .L_4082)
.L_4082:
        /*00c0*/ 	.word	0x00000008
.L_4083:


//--------------------- .nv.info._ZN2at6native29vectorized_elementwise_kernelILi2EZZZNS0_17floor_kernel_cudaERNS_18TensorIteratorBaseEENKUlvE_clEvENKUlvE2_clEvEUlN3c108BFloat16EE_St5arrayIPcLm2EEEEviT0_T1_ --------------------------
	.section	.nv.info._ZN2at6native29vectorized_elementwise_kernelILi2EZZZNS0_17floor_kernel_cudaERNS_18TensorIteratorBaseEENKUlvE_clEvENKUlvE2_clEvEUlN3c108BFloat16EE_St5arrayIPcLm2EEEEviT0_T1_,"",@"SHT_CUDA_INFO"
	.sectionflags	@""
	.align	4


	//----- nvinfo : EIATTR_CUDA_API_VERSION
	.align		4
        /*0000*/ 	.byte	0x04, 0x37
        /*0002*/ 	.short	(.L_4085 - .L_4084)
.L_4084:
        /*0004*/ 	.word	0x00000082


	//----- nvinfo : EIATTR_KPARAM_INFO
	.align		4
.L_4085:
        /*0008*/ 	.byte	0x04, 0x17
        /*000a*/ 	.short	(.L_4087 - .L_4086)
.L_4086:
        /*000c*/ 	.word	0x00000000
        /*0010*/ 	.short	0x0002
        /*0012*/ 	.short	0x0008
        /*0014*/ 	.byte	0x00, 0xf0, 0x41, 0x00


	//----- nvinfo : EIATTR_KPARAM_INFO
	.align		4
.L_4087:
        /*0018*/ 	.byte	0x04, 0x17
        /*001a*/ 	.short	(.L_4089 - .L_4088)
.L_4088:
        /*001c*/ 	.word	0x00000000
        /*0020*/ 	.short	0x0001
        /*0022*/ 	.short	0x0004
        /*0024*/ 	.byte	0x00, 0xf0, 0x05, 0x00


	//----- nvinfo : EIATTR_KPARAM_INFO
	.align		4
.L_4089:
        /*0028*/ 	.byte	0x04, 0x17
        /*002a*/ 	.short	(.L_4091 - .L_4090)
.L_4090:
        /*002c*/ 	.word	0x00000000
        /*0030*/ 	.short	0x0000
        /*0032*/ 	.short	0x0000
        /*0034*/ 	.byte	0x00, 0xf0, 0x11, 0x00


	//----- nvinfo : EIATTR_SPARSE_MMA_MASK
	.align		4
.L_4091:
        /*0038*/ 	.byte	0x03, 0x50
        /*003a*/ 	.short	0x0000


	//----- nvinfo : EIATTR_MAXREG_COUNT
	.align		4
        /*003c*/ 	.byte	0x03, 0x1b
        /*003e*/ 	.short	0x00ff


	//----- nvinfo : EIATTR_MERCURY_ISA_VERSION
	.align		4
        /*0040*/ 	.byte	0x03, 0x5f
        /*0042*/ 	.short	0x0101


	//----- nvinfo : EIATTR_VRC_CTA_INIT_COUNT
	.align		4
        /*0044*/ 	.byte	0x02, 0x4a
	.zero		1
	.zero		1


	//----- nvinfo : EIATTR_EXIT_INSTR_OFFSETS
	.align		4
        /*0048*/ 	.byte	0x04, 0x1c
        /*004a*/ 	.short	(.L_4093 - .L_4092)


	//   ....[0]....
.L_4092:
        /*004c*/ 	.word	0x000009d0


	//   ....[1]....
        /*0050*/ 	.word	0x00000a20


	//   ....[2]....
        /*0054*/ 	.word	0x00000ca0


	//----- nvinfo : EIATTR_MAX_THREADS
	.align		4
.L_4093:
        /*0058*/ 	.byte	0x04, 0x05
        /*005a*/ 	.short	(.L_4095 - .L_4094)
.L_4094:
        /*005c*/ 	.word	0x00000080
        /*0060*/ 	.word	0x00000001
        /*0064*/ 	.word	0x00000001


	//----- nvinfo : EIATTR_CRS_STACK_SIZE
	.align		4
.L_4095:
        /*0068*/ 	.byte	0x04, 0x1e
        /*006a*/ 	.short	(.L_4097 - .L_4096)
.L_4096:
        /*006c*/ 	.word	0x00000000


	//----- nvinfo : EIATTR_CBANK_PARAM_SIZE
	.align		4
.L_4097:
        /*0070*/ 	.byte	0x03, 0x19
        /*0072*/ 	.short	0x0018


	//----- nvinfo : EIATTR_PARAM_CBANK
	.align		4
        /*0074*/ 	.byte	0x04, 0x0a
        /*0076*/ 	.short	(.L_4099 - .L_4098)
	.align		4
.L_4098:
        /*0078*/ 	.word	index@(.nv.constant0._ZN2at6native29vectorized_elementwise_kernelILi2EZZZNS0_17floor_kernel_cudaERNS_18TensorIteratorBaseEENKUlvE_clEvENKUlvE2_clEvEUlN3c108BFloat16EE_St5arrayIPcLm2EEEEviT0_T1_)
        /*007c*/ 	.short	0x0380
        /*007e*/ 	.short	0x0018


	//----- nvinfo : EIATTR_SW_WAR
	.align		4
.L_4099:
        /*0080*/ 	.byte	0x04, 0x36
        /*0082*/ 	.short	(.L_4101 - .L_4100)
.L_4100:
        /*0084*/ 	.word	0x00000008
.L_4101:


//--------------------- .nv.info._ZN2at6native29vectorized_elementwise_kernelILi4EZZZNS0_17floor_kernel_cudaERNS_18TensorIteratorBaseEENKUlvE_clEvENKUlvE2_clEvEUlN3c108BFloat16EE_St5arrayIPcLm2EEEEviT0_T1_ --------------------------
	.section	.nv.info._ZN2at6native29vectorized_elementwise_kernelILi4EZZZNS0_17floor_kernel_cudaERNS_18TensorIteratorBaseEENKUlvE_clEvENKUlvE2_clEvEUlN3c108BFloat16EE_St5arrayIPcLm2EEEEviT0_T1_,"",@"SHT_CUDA_INFO"
	.sectionflags	@""
	.align	4


	//----- nvinfo : EIATTR_CUDA_API_VERSION
	.align		4
        /*0000*/ 	.byte	0x04, 0x37
        /*0002*/ 	.short	(.L_4103 - .L_4102)
.L_4102:
        /*0004*/ 	.word	0x00000082


	//----- nvinfo : EIATTR_KPARAM_INFO
	.align		4
.L_4103:
        /*0008*/ 	.byte	0x04, 0x17
        /*000a*/ 	.short	(.L_4105 - .L_4104)
.L_4104:
        /*000c*/ 	.word	0x00000000
        /*0010*/ 	.short	0x0002
        /*0012*/ 	.short	0x0008
        /*0014*/ 	.byte	0x00, 0xf0, 0x41, 0x00


	//----- nvinfo : EIATTR_KPARAM_INFO
	.align		4
.L_4105:
        /*0018*/ 	.byte	0x04, 0x17
        /*001a*/ 	.short	(.L_4107 - .L_4106)
.L_4106:
        /*001c*/ 	.word	0x00000000
        /*0020*/ 	.short	0x0001
        /*0022*/ 	.short	0x0004
        /*0024*/ 	.byte	0x00, 0xf0, 0x05, 0x00


	//----- nvinfo : EIATTR_KPARAM_INFO
	.align		4
.L_4107:
        /*0028*/ 	.byte	0x04, 0x17
        /*002a*/ 	.short	(.L_4109 - .L_4108)
.L_4108:
        /*002c*/ 	.word	0x00000000
        /*0030*/ 	.short	0x0000
        /*0032*/ 	.short	0x0000
        /*0034*/ 	.byte	0x00, 0xf0, 0x11, 0x00


	//----- nvinfo : EIATTR_SPARSE_MMA_MASK
	.align		4
.L_4109:
        /*0038*/ 	.byte	0x03, 0x50
        /*003a*/ 	.short	0x0000


	//----- nvinfo : EIATTR_MAXREG_COUNT
	.align		4
        /*003c*/ 	.byte	0x03, 0x1b
        /*003e*/ 	.short	0x00ff


	//----- nvinfo : EIATTR_MERCURY_ISA_VERSION
	.align		4
        /*0040*/ 	.byte	0x03, 0x5f
        /*0042*/ 	.short	0x0101


	//----- nvinfo : EIATTR_VRC_CTA_INIT_COUNT
	.align		4
        /*0044*/ 	.byte	0x02, 0x4a
	.zero		1
	.zero		1


	//----- nvinfo : EIATTR_EXIT_INSTR_OFFSETS
	.align		4
        /*0048*/ 	.byte	0x04, 0x1c
        /*004a*/ 	.short	(.L_4111 - .L_4110)


	//   ....[0]....
.L_4110:
        /*004c*/ 	.word	0x000009d0


	//   ....[1]....
        /*0050*/ 	.word	0x00000a20


	//   ....[2]....
        /*0054*/ 	.word	0x00000c60


	//----- nvinfo : EIATTR_MAX_THREADS
	.align		4
.L_4111:
        /*0058*/ 	.byte	0x04, 0x05
        /*005a*/ 	.short	(.L_4113 - .L_4112)
.L_4112:
        /*005c*/ 	.word	0x00000080
        /*0060*/ 	.word	0x00000001
        /*0064*/ 	.word	0x00000001


	//----- nvinfo : EIATTR_CRS_STACK_SIZE
	.align		4
.L_4113:
        /*0068*/ 	.byte	0x04, 0x1e
        /*006a*/ 	.short	(.L_4115 - .L_4114)
.L_4114:
        /*006c*/ 	.word	0x00000000


	//----- nvinfo : EIATTR_CBANK_PARAM_SIZE
	.align		4
.L_4115:
        /*0070*/ 	.byte	0x03, 0x19
        /*0072*/ 	.short	0x0018


	//----- nvinfo : EIATTR_PARAM_CBANK
	.align		4
        /*0074*/ 	.byte	0x04, 0x0a
        /*0076*/ 	.short	(.L_4117 - .L_4116)
	.align		4
.L_4116:
        /*0078*/ 	.word	index@(.nv.constant0._ZN2at6native29vectorized_elementwise_kernelILi4EZZZNS0_17floor_kernel_cudaERNS_18TensorIteratorBaseEENKUlvE_clEvENKUlvE2_clEvEUlN3c108BFloat16EE_St5arrayIPcLm2EEEEviT0_T1_)
        /*007c*/ 	.short	0x0380
        /*007e*/ 	.short	0x0018


	//----- nvinfo : EIATTR_SW_WAR
	.align		4
.L_4117:
        /*0080*/ 	.byte	0x04, 0x36
        /*0082*/ 	.short	(.L_4119 - .L_4118)
.L_4118:
        /*0084*/ 	.word	0x00000008
.L_4119:


//--------------------- .nv.info._ZN2at6native29vectorized_elementwise_kernelILi8EZZZNS0_17floor_kernel_cudaERNS_18TensorIteratorBaseEENKUlvE_clEvENKUlvE2_clEvEUlN3c108BFloat16EE_St5arrayIPcLm2EEEEviT0_T1_ --------------------------
	.section	.nv.info._ZN2at6native29vectorized_elementwise_kernelILi8EZZZNS0_17floor_kernel_cudaERNS_18TensorIteratorBaseEENKUlvE_clEvENKUlvE2_clEvEUlN3c108BFloat16EE_St5arrayIPcLm2EEEEviT0_T1_,"",@"SHT_CUDA_INFO"
	.sectionflags	@""
	.align	4


	//----- nvinfo : EIATTR_CUDA_API_VERSION
	.align		4
        /*0000*/ 	.byte	0x04, 0x37
        /*0002*/ 	.short	(.L_4121 - .L_4120)
.L_4120:
        /*0004*/ 	.word	0x00000082


	//----- nvinfo : EIATTR_KPARAM_INFO
	.align		4
.L_4121:
        /*0008*/ 	.byte	0x04, 0x17
        /*000a*/ 	.short	(.L_4123 - .L_4122)
.L_4122:
        /*000c*/ 	.word	0x00000000
        /*0010*/ 	.short	0x0002
        /*0012*/ 	.short	0x0008
        /*0014*/ 	.byte	0x00, 0xf0, 0x41, 0x00


	//----- nvinfo : EIATTR_KPARAM_INFO
	.align		4
.L_4123:
        /*0018*/ 	.byte	0x04, 0x17
        /*001a*/ 	.short	(.L_4125 - .L_4124)
.L_4124:
        /*001c*/ 	.word	0x00000000
        /*0020*/ 	.short	0x0001
        /*0022*/ 	.short	0x0004
        /*0024*/ 	.byte	0x00, 0xf0, 0x05, 0x00


	//----- nvinfo : EIATTR_KPARAM_INFO
	.align		4
.L_4125:
        /*0028*/ 	.byte	0x04, 0x17
        /*002a*/ 	.short	(.L_4127 - .L_4126)
.L_4126:
        /*002c*/ 	.word	0x00000000
        /*0030*/ 	.short	0x0000
        /*0032*/ 	.short	0x0000
        /*0034*/ 	.byte	0x00, 0xf0, 0x11, 0x00


	//----- nvinfo : EIATTR_SPARSE_MMA_MASK
	.align		4
.L_4127:
        /*0038*/ 	.byte	0x03, 0x50
        /*003a*/ 	.short	0x0000


	//----- nvinfo : EIATTR_MAXREG_COUNT
	.align		4
        /*003c*/ 	.byte	0x03, 0x1b
        /*003e*/ 	.short	0x00ff


	//----- nvinfo : EIATTR_MERCURY_ISA_VERSION
	.align		4
        /*0040*/ 	.byte	0x03, 0x5f
        /*0042*/ 	.short	0x0101


	//----- nvinfo : EIATTR_VRC_CTA_INIT_COUNT
	.align		4
        /*0044*/ 	.byte	0x02, 0x4a
	.zero		1
	.zero		1


	//----- nvinfo : EIATTR_EXIT_INSTR_OFFSETS
	.align		4
        /*0048*/ 	.byte	0x04, 0x1c
        /*004a*/ 	.short	(.L_4129 - .L_4128)


	//   ....[0]....
.L_4128:
        /*004c*/ 	.word	0x000009d0


	//   ....[1]....
        /*0050*/ 	.word	0x00000a20


	//   ....[2]....
        /*0054*/ 	.word	0x00000c40


	//----- nvinfo : EIATTR_MAX_THREADS
	.align		4
.L_4129:
        /*0058*/ 	.byte	0x04, 0x05
        /*005a*/ 	.short	(.L_4131 - .L_4130)
.L_4130:
        /*005c*/ 	.word	0x00000080
        /*0060*/ 	.word	0x00000001
        /*0064*/ 	.word	0x00000001


	//----- nvinfo : EIATTR_CRS_STACK_SIZE
	.align		4
.L_4131:
        /*0068*/ 	.byte	0x04, 0x1e
        /*006a*/ 	.short	(.L_4133 - .L_4132)
.L_4132:
        /*006c*/ 	.word	0x00000000


	//----- nvinfo : EIATTR_CBANK_PARAM_SIZE
	.align		4
.L_4133:
        /*0070*/ 	.byte	0x03, 0x19
        /*0072*/ 	.short	0x0018


	//----- nvinfo : EIATTR_PARAM_CBANK
	.align		4
        /*0074*/ 	.byte	0x04, 0x0a
        /*0076*/ 	.short	(.L_4135 - .L_4134)
	.align		4
.L_4134:
        /*0078*/ 	.word	index@(.nv.constant0._ZN2at6native29vectorized_elementwise_kernelILi8EZZZNS0_17floor_kernel_cudaERNS_18TensorIteratorBaseEENKUlvE_clEvENKUlvE2_clEvEUlN3c108BFloat16EE_St5arrayIPcLm2EEEEviT0_T1_)
        /*007c*/ 	.short	0x0380
        /*007e*/ 	.short	0x0018


	//----- nvinfo : EIATTR_SW_WAR
	.align		4
.L_4135:
        /*0080*/ 	.byte	0x04, 0x36
        /*0082*/ 	.short	(.L_4137 - .L_4136)
.L_4136:
        /*0084*/ 	.word	0x00000008
.L_4137:


//--------------------- .nv.info._ZN2at6native18elementwise_kernelILi128ELi4EZNS0_15gpu_kernel_implIZZZNS0_17floor_kernel_cudaERNS_18TensorIteratorBaseEENKUlvE_clEvENKUlvE1_clEvEUlN3c104HalfEE_EEvS4_RKT_EUliE_EEviT1_ --------------------------
	.section	.nv.info._ZN2at6native18elementwise_kernelILi128ELi4EZNS0_15gpu_kernel_implIZZZNS0_17floor_kernel_cudaERNS_18TensorIteratorBaseEENKUlvE_clEvENKUlvE1_clEvEUlN3c104HalfEE_EEvS4_RKT_EUliE_EEviT1_,"",@"SHT_CUDA_INFO"
	.sectionflags	@""
	.align	4


	//----- nvinfo : EIATTR_CUDA_API_VERSION
	.align		4
        /*0000*/ 	.byte	0x04, 0x37
        /*0002*/ 	.short	(.L_4139 - .L_4138)
.L_4138:
        /*0004*/ 	.word	0x00000082


	//----- nvinfo : EIATTR_KPARAM_INFO
	.align		4
.L_4139:
        /*0008*/ 	.byte	0x04, 0x17
        /*000a*/ 	.short	(.L_4141 - .L_4140)
.L_4140:
        /*000c*/ 	.word	0x00000000
        /*0010*/ 	.short	0x0001
        /*0012*/ 	.short	0x0008
        /*0014*/ 	.byte	0x00, 0xf0, 0x61, 0x08


	//----- nvinfo : EIATTR_KPARAM_INFO
	.align		4
.L_4141:
        /*0018*/ 	.byte	0x04, 0x17
        /*001a*/ 	.short	(.L_4143 - .L_4142)
.L_4142:
        /*001c*/ 	.word	0x00000000
        /*0020*/ 	.short	0x0000
        /*0022*/ 	.short	0x0000
        /*0024*/ 	.byte	0x00, 0xf0, 0x11, 0x00


	//----- nvinfo : EIATTR_SPARSE_MMA_MASK
	.align		4
.L_4143:
        /*0028*/ 	.byte	0x03, 0x50
        /*002a*/ 	.short	0x0000


	//----- nvinfo : EIATTR_MAXREG_COUNT
	.align		4
        /*002c*/ 	.byte	0x03, 0x1b
        /*002e*/ 	.short	0x0080


	//----- nvinfo : EIATTR_EXTERNS
	.align		4
        /*0030*/ 	.byte	0x04, 0x0f
        /*0032*/ 	.short	(.L_4145 - .L_4144)


	//   ....[0]....
	.align		4
.L_4144:
        /*0034*/ 	.word	index@(__assertfail)


	//----- nvinfo : EIATTR_MERCURY_ISA_VERSION
	.align		4
.L_4145:
        /*0038*/ 	.byte	0x03, 0x5f
        /*003a*/ 	.short	0x0101


	//----- nvinfo : EIATTR_VRC_CTA_INIT_COUNT
	.align		4
        /*003c*/ 	.byte	0x02, 0x4a
	.zero		1
	.zero		1


	//----- nvinfo : EIATTR_SYSCALL_OFFSETS
	.align		4
        /*0040*/ 	.byte	0x04, 0x46
        /*0042*/ 	.short	(.L_4147 - .L_4146)


	//   ....[0]....
.L_4146:
        /*0044*/ 	.word	0x000021f0


	//   ....[1]....
        /*0048*/ 	.word	0x00003100


	//   ....[2]....
        /*004c*/ 	.word	0x00005490


	//   ....[3]....
        /*0050*/ 	.word	0x000061d0


	//   ....[4]....
        /*0054*/ 	.word	0x00008670


	//   ....[5]....
        /*0058*/ 	.word	0x000093b0


	//   ....[6]....
        /*005c*/ 	.word	0x0000b860


	//   ....[7]....
        /*0060*/ 	.word	0x0000c570


	//----- nvinfo : EIATTR_EXIT_INSTR_OFFSETS
	.align		4
.L_4147:
        /*0064*/ 	.byte	0x04, 0x1c
        /*0066*/ 	.short	(.L_4149 - .L_4148)


	//   ....[0]....
.L_4148:
        /*0068*/ 	.word	0x00009690


	//   ....[1]....
        /*006c*/ 	.word	0x0000ba10


	//   ....[2]....
        /*0070*/ 	.word	0x0000ba50


	//   ....[3]....
        /*0074*/ 	.word	0x0000baf0


	//   ....[4]....
        /*0078*/ 	.word	0x0000bb30


	//   ....[5]....
        /*007c*/ 	.word	0x0000bb70


	//   ....[6]....
        /*0080*/ 	.word	0x0000bc00


	//   ....[7]....
        /*0084*/ 	.word	0x0000bc20


	//   ....[8]....
        /*0088*/ 	.word	0x0000bcc0


	//   ....[9]....
        /*008c*/ 	.word	0x0000bd10


	//   ....[10]....
        /*0090*/ 	.word	0x0000bd60


	//   ....[11]....
        /*0094*/ 	.word	0x0000be40


	//   ....[12]....
        /*0098*/ 	.word	0x0000bfb0


	//   ....[13]....
        /*009c*/ 	.word	0x0000c120


	//   ....[14]....
        /*00a0*/ 	.word	0x0000c280


	//   ....[15]....
        /*00a4*/ 	.word	0x0000c2c0


	//   ....[16]....
        /*00a8*/ 	.word	0x0000c300


	//   ....[17]....
        /*00ac*/ 	.word	0x0000c3b0


	//   ....[18]....
        /*00b0*/ 	.word	0x0000c410


	//   ....[19]....
        /*00b4*/ 	.word	0x0000c580


	//   ....[20]....
        /*00b8*/ 	.word	0x0000c690


	//   ....[21]....
        /*00bc*/ 	.word	0x0000c7d0


	//   ....[22]....
        /*00c0*/ 	.word	0x0000c810


	//----- nvinfo : EIATTR_MAX_THREADS
	.align		4
.L_4149:
        /*00c4*/ 	.byte	0x04, 0x05
        /*00c6*/ 	.short	(.L_4151 - .L_4150)
.L_4150:
        /*00c8*/ 	.word	0x00000080
        /*00cc*/ 	.word	0x00000001
        /*00d0*/ 	.word	0x00000001


	//----- nvinfo : EIATTR_CRS_STACK_SIZE
	.align		4
.L_4151:
        /*00d4*/ 	.byte	0x04, 0x1e
        /*00d6*/ 	.short	(.L_4153 - .L_4152)
.L_4152:
        /*00d8*/ 	.word	0x00000000


	//----- nvinfo : EIATTR_CBANK_PARAM_SIZE
	.align		4
.L_4153:
        /*00dc*/ 	.byte	0x03, 0x19
        /*00de*/ 	.short	0x0220


	//----- nvinfo : EIATTR_PARAM_CBANK
	.align		4
        /*00e0*/ 	.byte	0x04, 0x0a
        /*00e2*/ 	.short	(.L_4155 - .L_4154)
	.align		4
.L_4154:
        /*00e4*/ 	.word	index@(.nv.constant0._ZN2at6native18elementwise_kernelILi128ELi4EZNS0_15gpu_kernel_implIZZZNS0_17floor_kernel_cudaERNS_18TensorIteratorBaseEENKUlvE_clEvENKUlvE1_clEvEUlN3c104HalfEE_EEvS4_RKT_EUliE_EEviT1_)
        /*00e8*/ 	.short	0x0380
        /*00ea*/ 	.short	0x0220


	//----- nvinfo : EIATTR_SW_WAR
	.align		4
.L_4155:
        /*00ec*/ 	.byte	0x04, 0x36
        /*00ee*/ 	.short	(.L_4157 - .L_4156)
.L_4156:
        /*00f0*/ 	.word	0x00000008
.L_4157:


//--------------------- .nv.info._ZN2at6native27unrolled_elementwise_kernelIZZZNS0_17floor_kernel_cudaERNS_18TensorIteratorBaseEENKUlvE_clEvENKUlvE1_clEvEUlN3c104HalfEE_St5arrayIPcLm2EELi4E23TrivialOffsetCalculatorILi1EjESD_NS0_6memory12LoadWithCastILi1EEENSE_13StoreWithCastILi1EEEEEviT_T0_T2_T3_T4_T5_ --------------------------
	.section	.nv.info._ZN2at6native27unrolled_elementwise_kernelIZZZNS0_17floor_kernel_cudaERNS_18TensorIteratorBaseEENKUlvE_clEvENKUlvE1_clEvEUlN3c104HalfEE_St5arrayIPcLm2EELi4E23TrivialOffsetCalculatorILi1EjESD_NS0_6memory12LoadWithCastILi1EEENSE_13StoreWithCastILi1EEEEEviT_T0_T2_T3_T4_T5_,"",@"SHT_CUDA_INFO"
	.sectionflags	@""
	.align	4


	//----- nvinfo : EIATTR_CUDA_API_VERSION
	.align		4
        /*0000*/ 	.byte	0x04, 0x37
        /*0002*/ 	.short	(.L_4159 - .L_4158)
.L_4158:
        /*0004*/ 	.word	0x00000082


	//----- nvinfo : EIATTR_KPARAM_INFO
	.align		4
.L_4159:
        /*0008*/ 	.byte	0x04, 0x17
        /*000a*/ 	.short	(.L_4161 - .L_4160)
.L_4160:
        /*000c*/ 	.word	0x00000000
        /*0010*/ 	.short	0x0006
        /*0012*/ 	.short	0x0024
        /*0014*/ 	.byte	0x00, 0xf0, 0x21, 0x00


	//----- nvinfo : EIATTR_KPARAM_INFO
	.align		4
.L_4161:
        /*0018*/ 	.byte	0x04, 0x17
        /*001a*/ 	.short	(.L_4163 - .L_4162)
.L_4162:
        /*001c*/ 	.word	0x00000000
        /*0020*/ 	.short	0x0005
        /*0022*/ 	.short	0x001c
        /*0024*/ 	.byte	0x00, 0xf0, 0x21, 0x00


	//----- nvinfo : EIATTR_KPARAM_INFO
	.align		4
.L_4163:
        /*0028*/ 	.byte	0x04, 0x17
        /*002a*/ 	.short	(.L_4165 - .L_4164)
.L_4164:
        /*002c*/ 	.word	0x00000000
        /*0030*/ 	.short	0x0004
        /*0032*/ 	.short	0x0019
        /*0034*/ 	.byte	0x00, 0xf0, 0x05, 0x00


	//----- nvinfo : EIATTR_KPARAM_INFO
	.align		4
.L_4165:
        /*0038*/ 	.byte	0x04, 0x17
        /*003a*/ 	.short	(.L_4167 - .L_4166)
.L_4166:
        /*003c*/ 	.word	0x00000000
        /*0040*/ 	.short	0x0003
        /*0042*/ 	.short	0x0018
        /*0044*/ 	.byte	0x00, 0xf0, 0x05, 0x00


	//----- nvinfo : EIATTR_KPARAM_INFO
	.align		4
.L_4167:
        /*0048*/ 	.byte	0x04, 0x17
        /*004a*/ 	.short	(.L_4169 - .L_4168)
.L_4168:
        /*004c*/ 	.word	0x00000000
        /*0050*/ 	.short	0x0002
        /*0052*/ 	.short	0x0008
        /*0054*/ 	.byte	0x00, 0xf0, 0x41, 0x00


	//----- nvinfo : EIATTR_KPARAM_INFO
	.align		4
.L_4169:
        /*0058*/ 	.byte	0x04, 0x17
        /*005a*/ 	.short	(.L_4171 - .L_4170)
.L_4170:
        /*005c*/ 	.word	0x00000000
        /*0060*/ 	.short	0x0001
        /*0062*/ 	.short	0x0004
        /*0064*/ 	.byte	0x00, 0xf0, 0x05, 0x00


	//----- nvinfo : EIATTR_KPARAM_INFO
	.align		4
.L_4171:
        /*0068*/ 	.byte	0x04, 0x17
        /*006a*/ 	.short	(.L_4173 - .L_4172)
.L_4172:
        /*006c*/ 	.word	0x00000000
        /*0070*/ 	.short	0x0000
        /*0072*/ 	.short	0x0000
        /*0074*/ 	.byte	0x00, 0xf0, 0x11, 0x00


	//----- nvinfo : EIATTR_SPARSE_MMA_MASK
	.align		4
.L_4173:
        /*0078*/ 	.byte	0x03, 0x50
        /*007a*/ 	.short	0x0000


	//----- nvinfo : EIATTR_MAXREG_COUNT
	.align		4
        /*007c*/ 	.byte	0x03, 0x1b
        /*007e*/ 	.short	0x00ff


	//----- nvinfo : EIATTR_EXTERNS
	.align		4
        /*0080*/ 	.byte	0x04, 0x0f
        /*0082*/ 	.short	(.L_4175 - .L_4174)


	//   ....[0]....
	.align		4
.L_4174:
        /*0084*/ 	.word	index@(__assertfail)


	//----- nvinfo : EIATTR_MERCURY_ISA_VERSION
	.align		4
.L_4175:
        /*0088*/ 	.byte	0x03, 0x5f
        /*008a*/ 	.short	0x0101


	//----- nvinfo : EIATTR_VRC_CTA_INIT_COUNT
	.align		4
        /*008c*/ 	.byte	0x02, 0x4a
	.zero		1
	.zero		1


	//----- nvinfo : EIATTR_SYSCALL_OFFSETS
	.align		4
        /*0090*/ 	.byte	0x04, 0x46
        /*0092*/ 	.short	(.L_4177 - .L_4176)


	//   ....[0]....
.L_4176:
        /*0094*/ 	.word	0x00000fc0


	//   ....[1]....
        /*0098*/ 	.word	0x00002160


	//   ....[2]....
        /*009c*/ 	.word	0x00003240


	//   ....[3]....
        /*00a0*/ 	.word	0x00004240


	//   ....[4]....
        /*00a4*/ 	.word	0x00005340


	//   ....[5]....
        /*00a8*/ 	.word	0x00006200


	//   ....[6]....
        /*00ac*/ 	.word	0x00007180


	//   ....[7]....
        /*00b0*/ 	.word	0x00008100


	//----- nvinfo : EIATTR_EXIT_INSTR_OFFSETS
	.align		4
.L_4177:
        /*00b4*/ 	.byte	0x04, 0x1c
        /*00b6*/ 	.short	(.L_4179 - .L_4178)


	//   ....[0]....
.L_4178:
        /*00b8*/ 	.word	0x00007450


	//   ....[1]....
        /*00bc*/ 	.word	0x000075a0


	//   ....[2]....
        /*00c0*/ 	.word	0x000075e0


	//   ....[3]....
        /*00c4*/ 	.word	0x00007680


	//   ....[4]....
        /*00c8*/ 	.word	0x000076c0


	//   ....[5]....
        /*00cc*/ 	.word	0x00007700


	//   ....[6]....
        /*00d0*/ 	.word	0x00007790


	//   ....[7]....
        /*00d4*/ 	.word	0x000077b0


	//   ....[8]....
        /*00d8*/ 	.word	0x00007850


	//   ....[9]....
        /*00dc*/ 	.word	0x000078a0


	//   ....[10]....
        /*00e0*/ 	.word	0x000078f0


	//   ....[11]....
        /*00e4*/ 	.word	0x000079d0


	//   ....[12]....
        /*00e8*/ 	.word	0x00007b40


	//   ....[13]....
        /*00ec*/ 	.word	0x00007cb0


	//   ....[14]....
        /*00f0*/ 	.word	0x00007e10


	//   ....[15]....
        /*00f4*/ 	.word	0x00007e50


	//   ....[16]....
        /*00f8*/ 	.word	0x00007e90


	//   ....[17]....
        /*00fc*/ 	.word	0x00007f40


	//   ....[18]....
        /*0100*/ 	.word	0x00007fa0


	//   ....[19]....
        /*0104*/ 	.word	0x00008110


	//   ....[20]....
        /*0108*/ 	.word	0x00008220


	//   ....[21]....
        /*010c*/ 	.word	0x00008360


	//   ....[22]....
        /*0110*/ 	.word	0x000083a0


	//----- nvinfo : EIATTR_MAX_THREADS
	.align		4
.L_4179:
        /*0114*/ 	.byte	0x04, 0x05
        /*0116*/ 	.short	(.L_4181 - .L_4180)
.L_4180:
        /*0118*/ 	.word	0x00000080
        /*011c*/ 	.word	0x00000001
        /*0120*/ 	.word	0x00000001


	//----- nvinfo : EIATTR_CRS_STACK_SIZE
	.align		4
.L_4181:
        /*0124*/ 	.byte	0x04, 0x1e
        /*0126*/ 	.short	(.L_4183 - .L_4182)
.L_4182:
        /*0128*/ 	.word	0x00000000


	//----- nvinfo : EIATTR_CBANK_PARAM_SIZE
	.align		4
.L_4183:
        /*012c*/ 	.byte	0x03, 0x19
        /*012e*/ 	.short	0x002c


	//----- nvinfo : EIATTR_PARAM_CBANK
	.align		4
        /*0130*/ 	.byte	0x04, 0x0a
        /*0132*/ 	.short	(.L_4185 - .L_4184)
	.align		4
.L_4184:
        /*0134*/ 	.word	index@(.nv.constant0._ZN2at6native27unrolled_elementwise_kernelIZZZNS0_17floor_kernel_cudaERNS_18TensorIteratorBaseEENKUlvE_clEvENKUlvE1_clEvEUlN3c104HalfEE_St5arrayIPcLm2EELi4E23TrivialOffsetCalculatorILi1EjESD_NS0_6memory12LoadWithCastILi1EEENSE_13StoreWithCastILi1EEEEEviT_T0_T2_T3_T4_T5_)
        /*0138*/ 	.short	0x0380
        /*013a*/ 	.short	0x002c


	//----- nvinfo : EIATTR_SW_WAR
	.align		4
.L_4185:
        /*013c*/ 	.byte	0x04, 0x36
        /*013e*/ 	.short	(.L_4187 - .L_4186)
.L_4186:
        /*0140*/ 	.word	0x00000008
.L_4187:


//--------------------- .nv.info._ZN2at6native18elementwise_kernelILi128ELi4EZNS0_22gpu_kernel_impl_nocastIZZZNS0_17floor_kernel_cudaERNS_18TensorIteratorBaseEENKUlvE_clEvENKUlvE1_clEvEUlN3c104HalfEE_EEvS4_RKT_EUliE_EEviT1_ --------------------------
	.section	.nv.info._ZN2at6native18elementwise_kernelILi128ELi4EZNS0_22gpu_kernel_impl_nocastIZZZNS0_17floor_kernel_cudaERNS_18TensorIteratorBaseEENKUlvE_clEvENKUlvE1_clEvEUlN3c104HalfEE_EEvS4_RKT_EUliE_EEviT1_,"",@"SHT_CUDA_INFO"
	.sectionflags	@""
	.align	4


	//----- nvinfo : EIATTR_CUDA_API_VERSION
	.align		4
        /*0000*/ 	.byte	0x04, 0x37
        /*0002*/ 	.short	(.L_4189 - .L_4188)
.L_4188:
        /*0004*/ 	.word	0x00000082


	//----- nvinfo : EIATTR_KPARAM_INFO
	.align		4
.L_4189:
        /*0008*/ 	.byte	0x04, 0x17
        /*000a*/ 	.short	(.L_4191 - .L_4190)
.L_4190:
        /*000c*/ 	.word	0x00000000
        /*0010*/ 	.short	0x0001
        /*0012*/ 	.short	0x0008
        /*0014*/ 	.byte	0x00, 0xf0, 0x61, 0x08


	//----- nvinfo : EIATTR_KPARAM_INFO
	.align		4
.L_4191:
        /*0018*/ 	.byte	0x04, 0x17
        /*001a*/ 	.short	(.L_4193 - .L_4192)
.L_4192:
        /*001c*/ 	.word	0x00000000
        /*0020*/ 	.short	0x0000
        /*0022*/ 	.short	0x0000
        /*0024*/ 	.byte	0x00, 0xf0, 0x11, 0x00


	//----- nvinfo : EIATTR_SPARSE_MMA_MASK
	.align		4
.L_4193:
        /*0028*/ 	.byte	0x03, 0x50
        /*002a*/ 	.short	0x0000


	//----- nvinfo : EIATTR_MAXREG_COUNT
	.align		4
        /*002c*/ 	.byte	0x03, 0x1b
        /*002e*/ 	.short	0x0080


	//----- nvinfo : EIATTR_MERCURY_ISA_VERSION
	.align		4
        /*0030*/ 	.byte	0x03, 0x5f
        /*0032*/ 	.short	0x0101


	//----- nvinfo : EIATTR_VRC_CTA_INIT_COUNT
	.align		4
        /*0034*/ 	.byte	0x02, 0x4a
	.zero		1
	.zero		1


	//----- nvinfo : EIATTR_EXIT_INSTR_OFFSETS
	.align		4
        /*0038*/ 	.byte	0x04, 0x1c
        /*003a*/ 	.short	(.L_4195 - .L_4194)


	//   ....[0]....
.L_4194:
        /*003c*/ 	.word	0x00000300


	//   ....[1]....
        /*0040*/ 	.word	0x00000380


	//   ....[2]....
        /*0044*/ 	.word	0x00003ea0


	//   ....[3]....
        /*0048*/ 	.word	0x000051f0


	//----- nvinfo : EIATTR_MAX_THREADS
	.align		4
.L_4195:
        /*004c*/ 	.byte	0x04, 0x05
        /*004e*/ 	.short	(.L_4197 - .L_4196)
.L_4196:
        /*0050*/ 	.word	0x00000080
        /*0054*/ 	.word	0x00000001
        /*0058*/ 	.word	0x00000001


	//----- nvinfo : EIATTR_CRS_STACK_SIZE
	.align		4
.L_4197:
        /*005c*/ 	.byte	0x04, 0x1e
        /*005e*/ 	.short	(.L_4199 - .L_4198)
.L_4198:
        /*0060*/ 	.word	0x00000000


	//----- nvinfo : EIATTR_CBANK_PARAM_SIZE
	.align		4
.L_4199:
        /*0064*/ 	.byte	0x03, 0x19
        /*0066*/ 	.short	0x0220


	//----- nvinfo : EIATTR_PARAM_CBANK
	.align		4
        /*0068*/ 	.byte	0x04, 0x0a
        /*006a*/ 	.short	(.L_4201 - .L_4200)
	.align		4
.L_4200:
        /*006c*/ 	.word	index@(.nv.constant0._ZN2at6native18elementwise_kernelILi128ELi4EZNS0_22gpu_kernel_impl_nocastIZZZNS0_17floor_kernel_cudaERNS_18TensorIteratorBaseEENKUlvE_clEvENKUlvE1_clEvEUlN3c104HalfEE_EEvS4_RKT_EUliE_EEviT1_)
        /*0070*/ 	.short	0x0380
        /*0072*/ 	.short	0x0220


	//----- nvinfo : EIATTR_SW_WAR
	.align		4
.L_4201:
        /*0074*/ 	.byte	0x04, 0x36
        /*0076*/ 	.short	(.L_4203 - .L_4202)
.L_4202:
        /*0078*/ 	.word	0x00000008
.L_4203:


//--------------------- .nv.info._ZN2at6native27unrolled_elementwise_kernelIZZZNS0_17floor_kernel_cudaERNS_18TensorIteratorBaseEENKUlvE_clEvENKUlvE1_clEvEUlN3c104HalfEE_St5arrayIPcLm2EELi4E23TrivialOffsetCalculatorILi1EjESD_NS0_6memory15LoadWithoutCastENSE_16StoreWithoutCastEEEviT_T0_T2_T3_T4_T5_ --------------------------
	.section	.nv.info._ZN2at6native27unrolled_elementwise_kernelIZZZNS0_17floor_kernel_cudaERNS_18TensorIteratorBaseEENKUlvE_clEvENKUlvE1_clEvEUlN3c104HalfEE_St5arrayIPcLm2EELi4E23TrivialOffsetCalculatorILi1EjESD_NS0_6memory15LoadWithoutCastENSE_16StoreWithoutCastEEEviT_T0_T2_T3_T4_T5_,"",@"SHT_CUDA_INFO"
	.sectionflags	@""
	.align	4


	//----- nvinfo : EIATTR_CUDA_API_VERSION
	.align		4
        /*0000*/ 	.byte	0x04, 0x37
        /*0002*/ 	.short	(.L_4205 - .L_4204)
.L_4204:
        /*0004*/ 	.word	0x00000082


	//----- nvinfo : EIATTR_KPARAM_INFO
	.align		4
.L_4205:
        /*0008*/ 	.byte	0x04, 0x17
        /*000a*/ 	.short	(.L_4207 - .L_4206)
.L_4206:
        /*000c*/ 	.word	0x00000000
        /*0010*/ 	.short	0x0006
        /*0012*/ 	.short	0x001b
        /*0014*/ 	.byte	0x00, 0xf0, 0x05, 0x00


	//----- nvinfo : EIATTR_KPARAM_INFO
	.align		4
.L_4207:
        /*0018*/ 	.byte	0x04, 0x17
        /*001a*/ 	.short	(.L_4209 - .L_4208)
.L_4208:
        /*001c*/ 	.word	0x00000000
        /*0020*/ 	.short	0x0005
        /*0022*/ 	.short	0x001a
        /*0024*/ 	.byte	0x00, 0xf0, 0x05, 0x00


	//----- nvinfo : EIATTR_KPARAM_INFO
	.align		4
.L_4209:
        /*0028*/ 	.byte	0x04, 0x17
        /*002a*/ 	.short	(.L_4211 - .L_4210)
.L_4210:
        /*002c*/ 	.word	0x00000000
        /*0030*/ 	.short	0x0004
        /*0032*/ 	.short	0x0019
        /*0034*/ 	.byte	0x00, 0xf0, 0x05, 0x00


	//----- nvinfo : EIATTR_KPARAM_INFO
	.align		4
.L_4211:
        /*0038*/ 	.byte	0x04, 0x17
        /*003a*/ 	.short	(.L_4213 - .L_4212)
.L_4212:
        /*003c*/ 	.word	0x00000000
        /*0040*/ 	.short	0x0003
        /*0042*/ 	.short	0x0018
        /*0044*/ 	.byte	0x00, 0xf0, 0x05, 0x00


	//----- nvinfo : EIATTR_KPARAM_INFO
	.align		4
.L_4213:
        /*0048*/ 	.byte	0x04, 0x17
        /*004a*/ 	.short	(.L_4215 - .L_4214)
.L_4214:
        /*004c*/ 	.word	0x00000000
        /*0050*/ 	.short	0x0002
        /*0052*/ 	.short	0x0008
        /*0054*/ 	.byte	0x00, 0xf0, 0x41, 0x00


	//----- nvinfo : EIATTR_KPARAM_INFO
	.align		4
.L_4215:
        /*0058*/ 	.byte	0x04, 0x17
        /*005a*/ 	.short	(.L_4217 - .L_4216)
.L_4216:
        /*005c*/ 	.word	0x00000000
        /*0060*/ 	.short	0x0001
        /*0062*/ 	.short	0x0004
        /*0064*/ 	.byte	0x00, 0xf0, 0x05, 0x00


	//----- nvinfo : EIATTR_KPARAM_INFO
	.align		4
.L_4217:
        /*0068*/ 	.byte	0x04, 0x17
        /*006a*/ 	.short	(.L_4219 - .L_4218)
.L_4218:
        /*006c*/ 	.word	0x00000000
        /*0070*/ 	.short	0x0000
        /*0072*/ 	.short	0x0000
        /*0074*/ 	.byte	0x00, 0xf0, 0x11, 0x00


	//----- nvinfo : EIATTR_SPARSE_MMA_MASK
	.align		4
.L_4219:
        /*0078*/ 	.byte	0x03, 0x50
        /*007a*/ 	.short	0x0000


	//----- nvinfo : EIATTR_MAXREG_COUNT
	.align		4
        /*007c*/ 	.byte	0x03, 0x1b
        /*007e*/ 	.short	0x00ff


	//----- nvinfo : EIATTR_MERCURY_ISA_VERSION
	.align		4
        /*0080*/ 	.byte	0x03, 0x5f
        /*0082*/ 	.short	0x0101


	//----- nvinfo : EIATTR_VRC_CTA_INIT_COUNT
	.align		4
        /*0084*/ 	.byte	0x02, 0x4a
	.zero		1
	.zero		1


	//----- nvinfo : EIATTR_EXIT_INSTR_OFFSETS
	.align		4
        /*0088*/ 	.byte	0x04, 0x1c
        /*008a*/ 	.short	(.L_4221 - .L_4220)


	//   ....[0]....
.L_4220:
        /*008c*/ 	.word	0x00000470


	//   ....[1]....
        /*0090*/ 	.word	0x000004f0


	//----- nvinfo : EIATTR_MAX_THREADS
	.align		4
.L_4221:
        /*0094*/ 	.byte	0x04, 0x05
        /*0096*/ 	.short	(.L_4223 - .L_4222)
.L_4222:
        /*0098*/ 	.word	0x00000080
        /*009c*/ 	.word	0x00000001
        /*00a0*/ 	.word	0x00000001


	//----- nvinfo : EIATTR_CRS_STACK_SIZE
	.align		4
.L_4223:
        /*00a4*/ 	.byte	0x04, 0x1e
        /*00a6*/ 	.short	(.L_4225 - .L_4224)
.L_4224:
        /*00a8*/ 	.word	0x00000000


	//----- nvinfo : EIATTR_CBANK_PARAM_SIZE
	.align		4
.L_4225:
        /*00ac*/ 	.byte	0x03, 0x19
        /*00ae*/ 	.short	0x001c


	//----- nvinfo : EIATTR_PARAM_CBANK
	.align		4
        /*00b0*/ 	.byte	0x04, 0x0a
        /*00b2*/ 	.short	(.L_4227 - .L_4226)
	.align		4
.L_4226:
        /*00b4*/ 	.word	index@(.nv.constant0._ZN2at6native27unrolled_elementwise_kernelIZZZNS0_17floor_kernel_cudaERNS_18TensorIteratorBaseEENKUlvE_clEvENKUlvE1_clEvEUlN3c104HalfEE_St5arrayIPcLm2EELi4E23TrivialOffsetCalculatorILi1EjESD_NS0_6memory15LoadWithoutCastENSE_16StoreWithoutCastEEEviT_T0_T2_T3_T4_T5_)
        /*00b8*/ 	.short	0x0380
        /*00ba*/ 	.short	0x001c


	//----- nvinfo : EIATTR_SW_WAR
	.align		4
.L_4227:
        /*00bc*/ 	.byte	0x04, 0x36
        /*00be*/ 	.short	(.L_4229 - .L_4228)
.L_4228:
        /*00c0*/ 	.word	0x00000008
.L_4229:


//--------------------- .nv.info._ZN2at6native29vectorized_elementwise_kernelILi2EZZZNS0_17floor_kernel_cudaERNS_18TensorIteratorBaseEENKUlvE_clEvENKUlvE1_clEvEUlN3c104HalfEE_St5arrayIPcLm2EEEEviT0_T1_ --------------------------
	.section	.nv.info._ZN2at6native29vectorized_elementwise_kernelILi2EZZZNS0_17floor_kernel_cudaERNS_18TensorIteratorBaseEENKUlvE_clEvENKUlvE1_clEvEUlN3c104HalfEE_St5arrayIPcLm2EEEEviT0_T1_,"",@"SHT_CUDA_INFO"
	.sectionflags	@""
	.align	4


	//----- nvinfo : EIATTR_CUDA_API_VERSION
	.align		4
        /*0000*/ 	.byte	0x04, 0x37
        /*0002*/ 	.short	(.L_4231 - .L_4230)
.L_4230:
        /*0004*/ 	.word	0x00000082


	//----- nvinfo : EIATTR_KPARAM_INFO
	.align		4
.L_4231:
        /*0008*/ 	.byte	0x04, 0x17
        /*000a*/ 	.short	(.L_4233 - .L_4232)
.L_4232:
        /*000c*/ 	.word	0x00000000
        /*0010*/ 	.short	0x0002
        /*0012*/ 	.short	0x0008
        /*0014*/ 	.byte	0x00, 0xf0, 0x41, 0x00


	//----- nvinfo : EIATTR_KPARAM_INFO
	.align		4
.L_4233:
        /*0018*/ 	.byte	0x04, 0x17
        /*001a*/ 	.short	(.L_4235 - .L_4234)
.L_4234:
        /*001c*/ 	.word	0x00000000
        /*0020*/ 	.short	0x0001
        /*0022*/ 	.short	0x0004
        /*0024*/ 	.byte	0x00, 0xf0, 0x05, 0x00


	//----- nvinfo : EIATTR_KPARAM_INFO
	.align		4
.L_4235:
        /*0028*/ 	.byte	0x04, 0x17
        /*002a*/ 	.short	(.L_4237 - .L_4236)
.L_4236:
        /*002c*/ 	.word	0x00000000
        /*0030*/ 	.short	0x0000
        /*0032*/ 	.short	0x0000
        /*0034*/ 	.byte	0x00, 0xf0, 0x11, 0x00


	//----- nvinfo : EIATTR_SPARSE_MMA_MASK
	.align		4
.L_4237:
        /*0038*/ 	.byte	0x03, 0x50
        /*003a*/ 	.short	0x0000


	//----- nvinfo : EIATTR_MAXREG_COUNT
	.align		4
        /*003c*/ 	.byte	0x03, 0x1b
        /*003e*/ 	.short	0x00ff


	//----- nvinfo : EIATTR_MERCURY_ISA_VERSION
	.align		4
        /*0040*/ 	.byte	0x03, 0x5f
        /*0042*/ 	.short	0x0101


	//----- nvinfo : EIATTR_VRC_CTA_INIT_COUNT
	.align		4
        /*0044*/ 	.byte	0x02, 0x4a
	.zero		1
	.zero		1


	//----- nvinfo : EIATTR_EXIT_INSTR_OFFSETS
	.align		4
        /*0048*/ 	.byte	0x04, 0x1c
        /*004a*/ 	.short	(.L_4239 - .L_4238)


	//   ....[0]....
.L_4238:
        /*004c*/ 	.word	0x000009d0


	//   ....[1]....
        /*0050*/ 	.word	0x00000a20


	//   ....[2]....
        /*0054*/ 	.word	0x00000c60


	//----- nvinfo : EIATTR_MAX_THREADS
	.align		4
.L_4239:
        /*0058*/ 	.byte	0x04, 0x05
        /*005a*/ 	.short	(.L_4241 - .L_4240)
.L_4240:
        /*005c*/ 	.word	0x00000080
        /*0060*/ 	.word	0x00000001
        /*0064*/ 	.word	0x00000001


	//----- nvinfo : EIATTR_CRS_STACK_SIZE
	.align		4
.L_4241:
        /*0068*/ 	.byte	0x04, 0x1e
        /*006a*/ 	.short	(.L_4243 - .L_4242)
.L_4242:
        /*006c*/ 	.word	0x00000000


	//----- nvinfo : EIATTR_CBANK_PARAM_SIZE
	.align		4
.L_4243:
        /*0070*/ 	.byte	0x03, 0x19
        /*0072*/ 	.short	0x0018


	//----- nvinfo : EIATTR_PARAM_CBANK
	.align		4
        /*0074*/ 	.byte	0x04, 0x0a
        /*0076*/ 	.short	(.L_4245 - .L_4244)
	.align		4
.L_4244:
        /*0078*/ 	.word	index@(.nv.constant0._ZN2at6native29vectorized_elementwise_kernelILi2EZZZNS0_17floor_kernel_cudaERNS_18TensorIteratorBaseEENKUlvE_clEvENKUlvE1_clEvEUlN3c104HalfEE_St5arrayIPcLm2EEEEviT0_T1_)
        /*007c*/ 	.short	0x0380
        /*007e*/ 	.short	0x0018


	//----- nvinfo : EIATTR_SW_WAR
	.align		4
.L_4245:
        /*0080*/ 	.byte	0x04, 0x36
        /*0082*/ 	.short	(.L_4247 - .L_4246)
.L_4246:
        /*0084*/ 	.word	0x00000008
.L_4247:


//--------------------- .nv.info._ZN2at6native29vectorized_elementwise_kernelILi4EZZZNS0_17floor_kernel_cudaERNS_18TensorIteratorBaseEENKUlvE_clEvENKUlvE1_clEvEUlN3c104HalfEE_St5arrayIPcLm2EEEEviT0_T1_ --------------------------
	.section	.nv.info._ZN2at6native29vectorized_elementwise_kernelILi4EZZZNS0_17floor_kernel_cudaERNS_18TensorIteratorBaseEENKUlvE_clEvENKUlvE1_clEvEUlN3c104HalfEE_St5arrayIPcLm2EEEEviT0_T1_,"",@"SHT_CUDA_INFO"
	.sectionflags	@""
	.align	4


	//----- nvinfo : EIATTR_CUDA_API_VERSION
	.align		4
        /*0000*/ 	.byte	0x04, 0x37
        /*0002*/ 	.short	(.L_4249 - .L_4248)
.L_4248:
        /*0004*/ 	.word	0x00000082


	//----- nvinfo : EIATTR_KPARAM_INFO
	.align		4
.L_4249:
        /*0008*/ 	.byte	0x04, 0x17
        /*000a*/ 	.short	(.L_4251 - .L_4250)
.L_4250:
        /*000c*/ 	.word	0x00000000
        /*0010*/ 	.short	0x0002
        /*0012*/ 	.short	0x0008
        /*0014*/ 	.byte	0x00, 0xf0, 0x41, 0x00


	//----- nvinfo : EIATTR_KPARAM_INFO
	.align		4
.L_4251:
        /*0018*/ 	.byte	0x04, 0x17
        /*001a*/ 	.short	(.L_4253 - .L_4252)
.L_4252:
        /*001c*/ 	.word	0x00000000
        /*0020*/ 	.short	0x0001
        /*0022*/ 	.short	0x0004
        /*0024*/ 	.byte	0x00, 0xf0, 0x05, 0x00


	//----- nvinfo : EIATTR_KPARAM_INFO
	.align		4
.L_4253:
        /*0028*/ 	.byte	0x04, 0x17
        /*002a*/ 	.short	(.L_4255 - .L_4254)
.L_4254:
        /*002c*/ 	.word	0x00000000
        /*0030*/ 	.short	0x0000
        /*0032*/ 	.short	0x0000
        /*0034*/ 	.byte	0x00, 0xf0, 0x11, 0x00


	//----- nvinfo : EIATTR_SPARSE_MMA_MASK
	.align		4
.L_4255:
        /*0038*/ 	.byte	0x03, 0x50
        /*003a*/ 	.short	0x0000


	//----- nvinfo : EIATTR_MAXREG_COUNT
	.align		4
        /*003c*/ 	.byte	0x03, 0x1b
        /*003e*/ 	.short	0x00ff


	//----- nvinfo : EIATTR_MERCURY_ISA_VERSION
	.align		4
        /*0040*/ 	.byte	0x03, 0x5f
        /*0042*/ 	.short	0x0101


	//----- nvinfo : EIATTR_VRC_CTA_INIT_COUNT
	.align		4
        /*0044*/ 	.byte	0x02, 0x4a
	.zero		1
	.zero		1


	//----- nvinfo : EIATTR_EXIT_INSTR_OFFSETS
	.align		4
        /*0048*/ 	.byte	0x04, 0x1c
        /*004a*/ 	.short	(.L_4257 - .L_4256)


	//   ....[0]....
.L_4256:
        /*004c*/ 	.word	0x000009d0


	//   ....[1]....
        /*0050*/ 	.word	0x00000a20


	//   ....[2]....
        /*0054*/ 	.word	0x00000c20


	//----- nvinfo : EIATTR_MAX_THREADS
	.align		4
.L_4257:
        /*0058*/ 	.byte	0x04, 0x05
        /*005a*/ 	.short	(.L_4259 - .L_4258)
.L_4258:
        /*005c*/ 	.word	0x00000080
        /*0060*/ 	.word	0x00000001
        /*0064*/ 	.word	0x00000001


	//----- nvinfo : EIATTR_CRS_STACK_SIZE
	.align		4
.L_4259:
        /*0068*/ 	.byte	0x04, 0x1e
        /*006a*/ 	.short	(.L_4261 - .L_4260)
.L_4260:
        /*006c*/ 	.word	0x00000000


	//----- nvinfo : EIATTR_CBANK_PARAM_SIZE
	.align		4
.L_4261:
        /*0070*/ 	.byte	0x03, 0x19
        /*0072*/ 	.short	0x0018


	//----- nvinfo : EIATTR_PARAM_CBANK
	.align		4
        /*0074*/ 	.byte	0x04, 0x0a
        /*0076*/ 	.short	(.L_4263 - .L_4262)
	.align		4
.L_4262:
        /*0078*/ 	.word	index@(.nv.constant0._ZN2at6native29vectorized_elementwise_kernelILi4EZZZNS0_17floor_kernel_cudaERNS_18TensorIteratorBaseEENKUlvE_clEvENKUlvE1_clEvEUlN3c104HalfEE_St5arrayIPcLm2EEEEviT0_T1_)
        /*007c*/ 	.short	0x0380
        /*007e*/ 	.short	0x0018


	//----- nvinfo : EIATTR_SW_WAR
	.align		4
.L_4263:
        /*0080*/ 	.byte	0x04, 0x36
        /*0082*/ 	.short	(.L_4265 - .L_4264)
.L_4264:
        /*0084*/ 	.word	0x00000008
.L_4265:


//--------------------- .nv.info._ZN2at6native29vectorized_elementwise_kernelILi8EZZZNS0_17floor_kernel_cudaERNS_18TensorIteratorBaseEENKUlvE_clEvENKUlvE1_clEvEUlN3c104HalfEE_St5arrayIPcLm2EEEEviT0_T1_ --------------------------
	.section	.nv.info._ZN2at6native29vectorized_elementwise_kernelILi8EZZZNS0_17floor_kernel_cudaERNS_18TensorIteratorBaseEENKUlvE_clEvENKUlvE1_clEvEUlN3c104HalfEE_St5arrayIPcLm2EEEEviT0_T1_,"",@"SHT_CUDA_INFO"
	.sectionflags	@""
	.align	4


	//----- nvinfo : EIATTR_CUDA_API_VERSION
	.align		4
        /*0000*/ 	.byte	0x04, 0x37
        /*0002*/ 	.short	(.L_4267 - .L_4266)
.L_4266:
        /*0004*/ 	.word	0x00000082


	//----- nvinfo : EIATTR_KPARAM_INFO
	.align		4
.L_4267:
        /*0008*/ 	.byte	0x04, 0x17
        /*000a*/ 	.short	(.L_4269 - .L_4268)
.L_4268:
        /*000c*/ 	.word	0x00000000
        /*0010*/ 	.short	0x0002
        /*0012*/ 	.short	0x0008
        /*0014*/ 	.byte	0x00, 0xf0, 0x41, 0x00


	//----- nvinfo : EIATTR_KPARAM_INFO
	.align		4
.L_4269:
        /*0018*/ 	.byte	0x04, 0x17
        /*001a*/ 	.short	(.L_4271 - .L_4270)
.L_4270:
        /*001c*/ 	.word	0x00000000
        /*0020*/ 	.short	0x0001
        /*0022*/ 	.short	0x0004
        /*0024*/ 	.byte	0x00, 0xf0, 0x05, 0x00


	//----- nvinfo : EIATTR_KPARAM_INFO
	.align		4
.L_4271:
        /*0028*/ 	.byte	0x04, 0x17
        /*002a*/ 	.short	(.L_4273 - .L_4272)
.L_4272:
        /*002c*/ 	.word	0x00000000
        /*0030*/ 	.short	0x0000
        /*0032*/ 	.short	0x0000
        /*0034*/ 	.byte	0x00, 0xf0, 0x11, 0x00


	//----- nvinfo : EIATTR_SPARSE_MMA_MASK
	.align		4
.L_4273:
        /*0038*/ 	.byte	0x03, 0x50
        /*003a*/ 	.short	0x0000


	//----- nvinfo : EIATTR_MAXREG_COUNT
	.align		4
        /*003c*/ 	.byte	0x03, 0x1b
        /*003e*/ 	.short	0x00ff


	//----- nvinfo : EIATTR_MERCURY_ISA_VERSION
	.align		4
        /*0040*/ 	.byte	0x03, 0x5f
        /*0042*/ 	.short	0x0101


	//----- nvinfo : EIATTR_VRC_CTA_INIT_COUNT
	.align		4
        /*0044*/ 	.byte	0x02, 0x4a
	.zero		1
	.zero		1


	//----- nvinfo : EIATTR_EXIT_INSTR_OFFSETS
	.align		4
        /*0048*/ 	.byte	0x04, 0x1c
        /*004a*/ 	.short	(.L_4275 - .L_4274)


	//   ....[0]....
.L_4274:
        /*004c*/ 	.word	0x000009d0


	//   ....[1]....
        /*0050*/ 	.word	0x00000a20


	//   ....[2]....
        /*0054*/ 	.word	0x00000c00


	//----- nvinfo : EIATTR_MAX_THREADS
	.align		4
.L_4275:
        /*0058*/ 	.byte	0x04, 0x05
        /*005a*/ 	.short	(.L_4277 - .L_4276)
.L_4276:
        /*005c*/ 	.word	0x00000080
        /*0060*/ 	.word	0x00000001
        /*0064*/ 	.word	0x00000001


	//----- nvinfo : EIATTR_CRS_STACK_SIZE
	.align		4
.L_4277:
        /*0068*/ 	.byte	0x04, 0x1e
        /*006a*/ 	.short	(.L_4279 - .L_4278)
.L_4278:
        /*006c*/ 	.word	0x00000000


	//----- nvinfo : EIATTR_CBANK_PARAM_SIZE
	.align		4
.L_4279:
        /*0070*/ 	.byte	0x03, 0x19
        /*0072*/ 	.short	0x0018


	//----- nvinfo : EIATTR_PARAM_CBANK
	.align		4
        /*0074*/ 	.byte	0x04, 0x0a
        /*0076*/ 	.short	(.L_4281 - .L_4280)
	.align		4
.L_4280:
        /*0078*/ 	.word	index@(.nv.constant0._ZN2at6native29vectorized_elementwise_kernelILi8EZZZNS0_17floor_kernel_cudaERNS_18TensorIteratorBaseEENKUlvE_clEvENKUlvE1_clEvEUlN3c104HalfEE_St5arrayIPcLm2EEEEviT0_T1_)
        /*007c*/ 	.short	0x0380
        /*007e*/ 	.short	0x0018


	//----- nvinfo : EIATTR_SW_WAR
	.align		4
.L_4281:
        /*0080*/ 	.byte	0x04, 0x36
        /*0082*/ 	.short	(.L_4283 - .L_4282)
.L_4282:
        /*0084*/ 	.word	0x00000008
.L_4283:


//--------------------- .nv.info._ZN2at6native18elementwise_kernelILi128ELi4EZNS0_15gpu_kernel_implIZZZNS0_17floor_kernel_cudaERNS_18TensorIteratorBaseEENKUlvE_clEvENKUlvE0_clEvEUlfE_EEvS4_RKT_EUliE_EEviT1_ --------------------------
	.section	.nv.info._ZN2at6native18elementwise_kernelILi128ELi4EZNS0_15gpu_kernel_implIZZZNS0_17floor_kernel_cudaERNS_18TensorIteratorBaseEENKUlvE_clEvENKUlvE0_clEvEUlfE_EEvS4_RKT_EUliE_EEviT1_,"",@"SHT_CUDA_INFO"
	.sectionflags	@""
	.align	4


	//----- nvinfo : EIATTR_CUDA_API_VERSION
	.align		4
        /*0000*/ 	.byte	0x04, 0x37
        /*0002*/ 	.short	(.L_4285 - .L_4284)
.L_4284:
        /*0004*/ 	.word	0x00000082


	//----- nvinfo : EIATTR_KPARAM_INFO
	.align		4
.L_4285:
        /*0008*/ 	.byte	0x04, 0x17
        /*000a*/ 	.short	(.L_4287 - .L_4286)
.L_4286:
        /*000c*/ 	.word	0x00000000
        /*0010*/ 	.short	0x0001
        /*0012*/ 	.short	0x0008
        /*0014*/ 	.byte	0x00, 0xf0, 0x61, 0x08


	//----- nvinfo : EIATTR_KPARAM_INFO
	.align		4
.L_4287:
        /*0018*/ 	.byte	0x04, 0x17
        /*001a*/ 	.short	(.L_4289 - .L_4288)
.L_4288:
        /*001c*/ 	.word	0x00000000
        /*0020*/ 	.short	0x0000
        /*0022*/ 	.short	0x0000
        /*0024*/ 	.byte	0x00, 0xf0, 0x11, 0x00


	//----- nvinfo : EIATTR_SPARSE_MMA_MASK
	.align		4
.L_4289:
        /*0028*/ 	.byte	0x03, 0x50
        /*002a*/ 	.short	0x0000


	//----- nvinfo : EIATTR_MAXREG_COUNT
	.align		4
        /*002c*/ 	.byte	0x03, 0x1b
        /*002e*/ 	.short	0x0080


	//----- nvinfo : EIATTR_EXTERNS
	.align		4
        /*0030*/ 	.byte	0x04, 0x0f
        /*0032*/ 	.short	(.L_4291 - .L_4290)


	//   ....[0]....
	.align		4
.L_4290:
        /*0034*/ 	.word	index@(__assertfail)


	//----- nvinfo : EIATTR_MERCURY_ISA_VERSION
	.align		4
.L_4291:
        /*0038*/ 	.byte	0x03, 0x5f
        /*003a*/ 	.short	0x0101


	//----- nvinfo : EIATTR_VRC_CTA_INIT_COUNT
	.align		4
        /*003c*/ 	.byte	0x02, 0x4a
	.zero		1
	.zero		1


	//----- nvinfo : EIATTR_SYSCALL_OFFSETS
	.align		4
        /*0040*/ 	.byte	0x04, 0x46
        /*0042*/ 	.short	(.L_4293 - .L_4292)


	//   ....[0]....
.L_4292:
        /*0044*/ 	.word	0x000020d0


	//   ....[1]....
        /*0048*/ 	.word	0x00002e80


	//   ....[2]....
        /*004c*/ 	.word	0x00005090


	//   ....[3]....
        /*0050*/ 	.word	0x00005ca0


	//   ....[4]....
        /*0054*/ 	.word	0x00007fc0


	//   ....[5]....
        /*0058*/ 	.word	0x00008bd0


	//   ....[6]....
        /*005c*/ 	.word	0x0000af00


	//   ....[7]....
        /*0060*/ 	.word	0x0000bae0


	//----- nvinfo : EIATTR_EXIT_INSTR_OFFSETS
	.align		4
.L_4293:
        /*0064*/ 	.byte	0x04, 0x1c
        /*0066*/ 	.short	(.L_4295 - .L_4294)


	//   ....[0]....
.L_4294:
        /*0068*/ 	.word	0x00008e80


	//   ....[1]....
        /*006c*/ 	.word	0x0000b070


	//   ....[2]....
        /*0070*/ 	.word	0x0000b0a0


	//   ....[3]....
        /*0074*/ 	.word	0x0000b130


	//   ....[4]....
        /*0078*/ 	.word	0x0000b160


	//   ....[5]....
        /*007c*/ 	.word	0x0000b190


	//   ....[6]....
        /*0080*/ 	.word	0x0000b210


	//   ....[7]....
        /*0084*/ 	.word	0x0000b240


	//   ....[8]....
        /*0088*/ 	.word	0x0000b2d0


	//   ....[9]....
        /*008c*/ 	.word	0x0000b310


	//   ....[10]....
        /*0090*/ 	.word	0x0000b350


	//   ....[11]....
        /*0094*/ 	.word	0x0000b420


	//   ....[12]....
        /*0098*/ 	.word	0x0000b580


	//   ....[13]....
        /*009c*/ 	.word	0x0000b6e0


	//   ....[14]....
        /*00a0*/ 	.word	0x0000b830


	//   ....[15]....
        /*00a4*/ 	.word	0x0000b860


	//   ....[16]....
        /*00a8*/ 	.word	0x0000b890


	//   ....[17]....
        /*00ac*/ 	.word	0x0000b930


	//   ....[18]....
        /*00b0*/ 	.word	0x0000b980


	//   ....[19]....
        /*00b4*/ 	.word	0x0000baf0


	//   ....[20]....
        /*00b8*/ 	.word	0x0000bbf0


	//   ....[21]....
        /*00bc*/ 	.word	0x0000bd20


	//   ....[22]....
        /*00c0*/ 	.word	0x0000bd50


	//----- nvinfo : EIATTR_MAX_THREADS
	.align		4
.L_4295:
        /*00c4*/ 	.byte	0x04, 0x05
        /*00c6*/ 	.short	(.L_4297 - .L_4296)
.L_4296:
        /*00c8*/ 	.word	0x00000080
        /*00cc*/ 	.word	0x00000001
        /*00d0*/ 	.word	0x00000001


	//----- nvinfo : EIATTR_CRS_STACK_SIZE
	.align		4
.L_4297:
        /*00d4*/ 	.byte	0x04, 0x1e
        /*00d6*/ 	.short	(.L_4299 - .L_4298)
.L_4298:
        /*00d8*/ 	.word	0x00000000


	//----- nvinfo : EIATTR_CBANK_PARAM_SIZE
	.align		4
.L_4299:
        /*00dc*/ 	.byte	0x03, 0x19
        /*00de*/ 	.short	0x0220


	//----- nvinfo : EIATTR_PARAM_CBANK
	.align		4
        /*00e0*/ 	.byte	0x04, 0x0a
        /*00e2*/ 	.short	(.L_4301 - .L_4300)
	.align		4
.L_4300:
        /*00e4*/ 	.word	index@(.nv.constant0._ZN2at6native18elementwise_kernelILi128ELi4EZNS0_15gpu_kernel_implIZZZNS0_17floor_kernel_cudaERNS_18TensorIteratorBaseEENKUlvE_clEvENKUlvE0_clEvEUlfE_EEvS4_RKT_EUliE_EEviT1_)
        /*00e8*/ 	.short	0x0380
        /*00ea*/ 	.short	0x0220


	//----- nvinfo : EIATTR_SW_WAR
	.align		4
.L_4301:
        /*00ec*/ 	.byte	0x04, 0x36
        /*00ee*/ 	.short	(.L_4303 - .L_4302)
.L_4302:
        /*00f0*/ 	.word	0x00000008
.L_4303:


//--------------------- .nv.info._ZN2at6native27unrolled_elementwise_kernelIZZZNS0_17floor_kernel_cudaERNS_18TensorIteratorBaseEENKUlvE_clEvENKUlvE0_clEvEUlfE_St5arrayIPcLm2EELi4E23TrivialOffsetCalculatorILi1EjESB_NS0_6memory12LoadWithCastILi1EEENSC_13StoreWithCastILi1EEEEEviT_T0_T2_T3_T4_T5_ --------------------------
	.section	.nv.info._ZN2at6native27unrolled_elementwise_kernelIZZZNS0_17floor_kernel_cudaERNS_18TensorIteratorBaseEENKUlvE_clEvENKUlvE0_clEvEUlfE_St5arrayIPcLm2EELi4E23TrivialOffsetCalculatorILi1EjESB_NS0_6memory12LoadWithCastILi1EEENSC_13StoreWithCastILi1EEEEEviT_T0_T2_T3_T4_T5_,"",@"SHT_CUDA_INFO"
	.sectionflags	@""
	.align	4


	//----- nvinfo : EIATTR_CUDA_API_VERSION
	.align		4
        /*0000*/ 	.byte	0x04, 0x37
        /*0002*/ 	.short	(.L_4305 - .L_4304)
.L_4304:
        /*0004*/ 	.word	0x00000082


	//----- nvinfo : EIATTR_KPARAM_INFO
	.align		4
.L_4305:
        /*0008*/ 	.byte	0x04, 0x17
        /*000a*/ 	.short	(.L_4307 - .L_4306)
.L_4306:
        /*000c*/ 	.word	0x00000000
        /*0010*/ 	.short	0x0006
        /*0012*/ 	.short	0x0024
        /*0014*/ 	.byte	0x00, 0xf0, 0x21, 0x00


	//----- nvinfo : EIATTR_KPARAM_INFO
	.align		4
.L_4307:
        /*0018*/ 	.byte	0x04, 0x17
        /*001a*/ 	.short	(.L_4309 - .L_4308)
.L_4308:
        /*001c*/ 	.word	0x00000000
        /*0020*/ 	.short	0x0005
        /*0022*/ 	.short	0x001c
        /*0024*/ 	.byte	0x00, 0xf0, 0x21, 0x00


	//----- nvinfo : EIATTR_KPARAM_INFO
	.align		4
.L_4309:
        /*0028*/ 	.byte	0x04, 0x17
        /*002a*/ 	.short	(.L_4311 - .L_4310)
.L_4310:
        /*002c*/ 	.word	0x00000000
        /*0030*/ 	.short	0x0004
        /*0032*/ 	.short	0x0019
        /*0034*/ 	.byte	0x00, 0xf0, 0x05, 0x00


	//----- nvinfo : EIATTR_KPARAM_INFO
	.align		4
.L_4311:
        /*0038*/ 	.byte	0x04, 0x17
        /*003a*/ 	.short	(.L_4313 - .L_4312)
.L_4312:
        /*003c*/ 	.word	0x00000000
        /*0040*/ 	.short	0x0003
        /*0042*/ 	.short	0x0018
        /*0044*/ 	.byte	0x00, 0xf0, 0x05, 0x00


	//----- nvinfo : EIATTR_KPARAM_INFO
	.align		4
.L_4313:
        /*0048*/ 	.byte	0x04, 0x17
        /*004a*/ 	.short	(.L_4315 - .L_4314)
.L_4314:
        /*004c*/ 	.word	0x00000000
        /*0050*/ 	.short	0x0002
        /*0052*/ 	.short	0x0008
        /*0054*/ 	.byte	0x00, 0xf0, 0x41, 0x00


	//----- nvinfo : EIATTR_KPARAM_INFO
	.align		4
.L_4315:
        /*0058*/ 	.byte	0x04, 0x17
        /*005a*/ 	.short	(.L_4317 - .L_4316)
.L_4316:
        /*005c*/ 	.word	0x00000000
        /*0060*/ 	.short	0x0001
        /*0062*/ 	.short	0x0004
        /*0064*/ 	.byte	0x00, 0xf0, 0x05, 0x00


	//----- nvinfo : EIATTR_KPARAM_INFO
	.align		4
.L_4317:
        /*0068*/ 	.byte	0x04, 0x17
        /*006a*/ 	.short	(.L_4319 - .L_4318)
.L_4318:
        /*006c*/ 	.word	0x00000000
        /*0070*/ 	.short	0x0000
        /*0072*/ 	.short	0x0000
        /*0074*/ 	.byte	0x00, 0xf0, 0x11, 0x00


	//----- nvinfo : EIATTR_SPARSE_MMA_MASK
	.align		4
.L_4319:
        /*0078*/ 	.byte	0x03, 0x50
        /*007a*/ 	.short	0x0000


	//----- nvinfo : EIATTR_MAXREG_COUNT
	.align		4
        /*007c*/ 	.byte	0x03, 0x1b
        /*007e*/ 	.short	0x00ff


	//----- nvinfo : EIATTR_EXTERNS
	.align		4
        /*0080*/ 	.byte	0x04, 0x0f
        /*0082*/ 	.short	(.L_4321 - .L_4320)


	//   ....[0]....
	.align		4
.L_4320:
        /*0084*/ 	.word	index@(__assertfail)


	//----- nvinfo : EIATTR_MERCURY_ISA_VERSION
	.align		4
.L_4321:
        /*0088*/ 	.byte	0x03, 0x5f
        /*008a*/ 	.short	0x0101


	//----- nvinfo : EIATTR_VRC_CTA_INIT_COUNT
	.align		4
        /*008c*/ 	.byte	0x02, 0x4a
	.zero		1
	.zero		1


	//----- nvinfo : EIATTR_SYSCALL_OFFSETS
	.align		4
        /*0090*/ 	.byte	0x04, 0x46
        /*0092*/ 	.short	(.L_4323 - .L_4322)


	//   ....[0]....
.L_4322:
        /*0094*/ 	.word	0x00000de0


	//   ....[1]....
        /*0098*/ 	.word	0x00001ce0


	//   ....[2]....
        /*009c*/ 	.word	0x00002b60


	//   ....[3]....
        /*00a0*/ 	.word	0x000039c0


	//   ....[4]....
        /*00a4*/ 	.word	0x000047b0


	//   ....[5]....
        /*00a8*/ 	.word	0x000054f0


	//   ....[6]....
        /*00ac*/ 	.word	0x00006360


	//   ....[7]....
        /*00b0*/ 	.word	0x000071d0


	//----- nvinfo : EIATTR_EXIT_INSTR_OFFSETS
	.align		4
.L_4323:
        /*00b4*/ 	.byte	0x04, 0x1c
        /*00b6*/ 	.short	(.L_4325 - .L_4324)


	//   ....[0]....
.L_4324:
        /*00b8*/ 	.word	0x00006600


	//   ....[1]....
        /*00bc*/ 	.word	0x00006750


	//   ....[2]....
        /*00c0*/ 	.word	0x00006790


	//   ....[3]....
        /*00c4*/ 	.word	0x00006820


	//   ....[4]....
        /*00c8*/ 	.word	0x00006850


	//   ....[5]....
        /*00cc*/ 	.word	0x00006880


	//   ....[6]....
        /*00d0*/ 	.word	0x00006900


	//   ....[7]....
        /*00d4*/ 	.word	0x00006930


	//   ....[8]....
        /*00d8*/ 	.word	0x000069c0


	//   ....[9]....
        /*00dc*/ 	.word	0x00006a00


	//   ....[10]....
        /*00e0*/ 	.word	0x00006a40


	//   ....[11]....
        /*00e4*/ 	.word	0x00006b10


	//   ....[12]....
        /*00e8*/ 	.word	0x00006c70


	//   ....[13]....
        /*00ec*/ 	.word	0x00006dd0


	//   ....[14]....
        /*00f0*/ 	.word	0x00006f20


	//   ....[15]....
        /*00f4*/ 	.word	0x00006f50


	//   ....[16]....
        /*00f8*/ 	.word	0x00006f80


	//   ....[17]....
        /*00fc*/ 	.word	0x00007020


	//   ....[18]....
        /*0100*/ 	.word	0x00007070


	//   ....[19]....
        /*0104*/ 	.word	0x000071e0


	//   ....[20]....
        /*0108*/ 	.word	0x000072e0


	//   ....[21]....
        /*010c*/ 	.word	0x00007410


	//   ....[22]....
        /*0110*/ 	.word	0x00007440


	//----- nvinfo : EIATTR_MAX_THREADS
	.align		4
.L_4325:
        /*0114*/ 	.byte	0x04, 0x05
        /*0116*/ 	.short	(.L_4327 - .L_4326)
.L_4326:
        /*0118*/ 	.word	0x00000080
        /*011c*/ 	.word	0x00000001
        /*0120*/ 	.word	0x00000001


	//----- nvinfo : EIATTR_CRS_STACK_SIZE
	.align		4
.L_4327:
        /*0124*/ 	.byte	0x04, 0x1e
        /*0126*/ 	.short	(.L_4329 - .L_4328)
.L_4328:
        /*0128*/ 	.word	0x00000000


	//----- nvinfo : EIATTR_CBANK_PARAM_SIZE
	.align		4
.L_4329:
        /*012c*/ 	.byte	0x03, 0x19
        /*012e*/ 	.short	0x002c


	//----- nvinfo : EIATTR_PARAM_CBANK
	.align		4
        /*0130*/ 	.byte	0x04, 0x0a
        /*0132*/ 	.short	(.L_4331 - .L_4330)
	.align		4
.L_4330:
        /*0134*/ 	.word	index@(.nv.constant0._ZN2at6native27unrolled_elementwise_kernelIZZZNS0_17floor_kernel_cudaERNS_18TensorIteratorBaseEENKUlvE_clEvENKUlvE0_clEvEUlfE_St5arrayIPcLm2EELi4E23TrivialOffsetCalculatorILi1EjESB_NS0_6memory12LoadWithCastILi1EEENSC_13StoreWithCastILi1EEEEEviT_T0_T2_T3_T4_T5_)
        /*0138*/ 	.short	0x0380
        /*013a*/ 	.short	0x002c


	//----- nvinfo : EIATTR_SW_WAR
	.align		4
.L_4331:
        /*013c*/ 	.byte	0x04, 0x36
        /*013e*/ 	.short	(.L_4333 - .L_4332)
.L_4332:
        /*0140*/ 	.word	0x00000008
.L_4333:


//--------------------- .nv.info._ZN2at6native18elementwise_kernelILi128ELi2EZNS0_22gpu_kernel_impl_nocastIZZZNS0_17floor_kernel_cudaERNS_18TensorIteratorBaseEENKUlvE_clEvENKUlvE0_clEvEUlfE_EEvS4_RKT_EUliE_EEviT1_ --------------------------
	.section	.nv.info._ZN2at6native18elementwise_kernelILi128ELi2EZNS0_22gpu_kernel_impl_nocastIZZZNS0_17floor_kernel_cudaERNS_18TensorIteratorBaseEENKUlvE_clEvENKUlvE0_clEvEUlfE_EEvS4_RKT_EUliE_EEviT1_,"",@"SHT_CUDA_INFO"
	.sectionflags	@""
	.align	4


	//----- nvinfo : EIATTR_CUDA_API_VERSION
	.align		4
        /*0000*/ 	.byte	0x04, 0x37
        /*0002*/ 	.short	(.L_4335 - .L_4334)
.L_4334:
        /*0004*/ 	.word	0x00000082


	//----- nvinfo : EIATTR_KPARAM_INFO
	.align		4
.L_4335:
        /*0008*/ 	.byte	0x04, 0x17
        /*000a*/ 	.short	(.L_4337 - .L_4336)
.L_4336:
        /*000c*/ 	.word	0x00000000
        /*0010*/ 	.short	0x0001
        /*0012*/ 	.short	0x0008
        /*0014*/ 	.byte	0x00, 0xf0, 0x61, 0x08


	//----- nvinfo : EIATTR_KPARAM_INFO
	.align		4
.L_4337:
        /*0018*/ 	.byte	0x04, 0x17
        /*001a*/ 	.short	(.L_4339 - .L_4338)
.L_4338:
        /*001c*/ 	.word	0x00000000
        /*0020*/ 	.short	0x0000
        /*0022*/ 	.short	0x0000
        /*0024*/ 	.byte	0x00, 0xf0, 0x11, 0x00


	//----- nvinfo : EIATTR_SPARSE_MMA_MASK
	.align		4
.L_4339:
        /*0028*/ 	.byte	0x03, 0x50
        /*002a*/ 	.short	0x0000


	//----- nvinfo : EIATTR_MAXREG_COUNT
	.align		4
        /*002c*/ 	.byte	0x03, 0x1b
        /*002e*/ 	.short	0x0080


	//----- nvinfo : EIATTR_MERCURY_ISA_VERSION
	.align		4
        /*0030*/ 	.byte	0x03, 0x5f
        /*0032*/ 	.short	0x0101


	//----- nvinfo : EIATTR_VRC_CTA_INIT_COUNT
	.align		4
        /*0034*/ 	.byte	0x02, 0x4a
	.zero		1
	.zero		1


	//----- nvinfo : EIATTR_EXIT_INSTR_OFFSETS
	.align		4
        /*0038*/ 	.byte	0x04, 0x1c
        /*003a*/ 	.short	(.L_4341 - .L_4340)


	//   ....[0]....
.L_4340:
        /*003c*/ 	.word	0x00000150


	//   ....[1]....
        /*0040*/ 	.word	0x000001b0


	//   ....[2]....
        /*0044*/ 	.word	0x00001580


	//   ....[3]....
        /*0048*/ 	.word	0x000028b0


	//----- nvinfo : EIATTR_MAX_THREADS
	.align		4
.L_4341:
        /*004c*/ 	.byte	0x04, 0x05
        /*004e*/ 	.short	(.L_4343 - .L_4342)
.L_4342:
        /*0050*/ 	.word	0x00000080
        /*0054*/ 	.word	0x00000001
        /*0058*/ 	.word	0x00000001


	//----- nvinfo : EIATTR_CRS_STACK_SIZE
	.align		4
.L_4343:
        /*005c*/ 	.byte	0x04, 0x1e
        /*005e*/ 	.short	(.L_4345 - .L_4344)
.L_4344:
        /*0060*/ 	.word	0x00000000


	//----- nvinfo : EIATTR_CBANK_PARAM_SIZE
	.align		4
.L_4345:
        /*0064*/ 	.byte	0x03, 0x19
        /*0066*/ 	.short	0x0220


	//----- nvinfo : EIATTR_PARAM_CBANK
	.align		4
        /*0068*/ 	.byte	0x04, 0x0a
        /*006a*/ 	.short	(.L_4347 - .L_4346)
	.align		4
.L_4346:
        /*006c*/ 	.word	index@(.nv.constant0._ZN2at6native18elementwise_kernelILi128ELi2EZNS0_22gpu_kernel_impl_nocastIZZZNS0_17floor_kernel_cudaERNS_18TensorIteratorBaseEENKUlvE_clEvENKUlvE0_clEvEUlfE_EEvS4_RKT_EUliE_EEviT1_)
        /*0070*/ 	.short	0x0380
        /*0072*/ 	.short	0x0220


	//----- nvinfo : EIATTR_SW_WAR
	.align		4
.L_4347:
        /*0074*/ 	.byte	0x04, 0x36
        /*0076*/ 	.short	(.L_4349 - .L_4348)
.L_4348:
        /*0078*/ 	.word	0x00000008
.L_4349:


//--------------------- .nv.info._ZN2at6native27unrolled_elementwise_kernelIZZZNS0_17floor_kernel_cudaERNS_18TensorIteratorBaseEENKUlvE_clEvENKUlvE0_clEvEUlfE_St5arrayIPcLm2EELi4E23TrivialOffsetCalculatorILi1EjESB_NS0_6memory15LoadWithoutCastENSC_16StoreWithoutCastEEEviT_T0_T2_T3_T4_T5_ --------------------------
	.section	.nv.info._ZN2at6native27unrolled_elementwise_kernelIZZZNS0_17floor_kernel_cudaERNS_18TensorIteratorBaseEENKUlvE_clEvENKUlvE0_clEvEUlfE_St5arrayIPcLm2EELi4E23TrivialOffsetCalculatorILi1EjESB_NS0_6memory15LoadWithoutCastENSC_16StoreWithoutCastEEEviT_T0_T2_T3_T4_T5_,"",@"SHT_CUDA_INFO"
	.sectionflags	@""
	.align	4


	//----- nvinfo : EIATTR_CUDA_API_VERSION
	.align		4
        /*0000*/ 	.byte	0x04, 0x37
        /*0002*/ 	.short	(.L_4351 - .L_4350)
.L_4350:
        /*0004*/ 	.word	0x00000082


	//----- nvinfo : EIATTR_KPARAM_INFO
	.align		4
.L_4351:
        /*0008*/ 	.byte	0x04, 0x17
        /*000a*/ 	.short	(.L_4353 - .L_4352)
.L_4352:
        /*000c*/ 	.word	0x00000000
        /*0010*/ 	.short	0x0006
        /*0012*/ 	.short	0x001b
        /*0014*/ 	.byte	0x00, 0xf0, 0x05, 0x00


	//----- nvinfo : EIATTR_KPARAM_INFO
	.align		4
.L_4353:
        /*0018*/ 	.byte	0x04, 0x17
        /*001a*/ 	.short	(.L_4355 - .L_4354)
.L_4354:
        /*001c*/ 	.word	0x00000000
        /*0020*/ 	.short	0x0005
        /*0022*/ 	.short	0x001a
        /*0024*/ 	.byte	0x00, 0xf0, 0x05, 0x00


	//----- nvinfo : EIATTR_KPARAM_INFO
	.align		4
.L_4355:
        /*0028*/ 	.byte	0x04, 0x17
        /*002a*/ 	.short	(.L_4357 - .L_4356)
.L_4356:
        /*002c*/ 	.word	0x00000000
        /*0030*/ 	.short	0x0004
        /*0032*/ 	.short	0x0019
        /*0034*/ 	.byte	0x00, 0xf0, 0x05, 0x00


	//----- nvinfo : EIATTR_KPARAM_INFO
	.align		4
.L_4357:
        /*0038*/ 	.byte	0x04, 0x17
        /*003a*/ 	.short	(.L_4359 - .L_4358)
.L_4358:
        /*003c*/ 	.word	0x00000000
        /*0040*/ 	.short	0x0003
        /*0042*/ 	.short	0x0018
        /*0044*/ 	.byte	0x00, 0xf0, 0x05, 0x00


	//----- nvinfo : EIATTR_KPARAM_INFO
	.align		4
.L_4359:
        /*0048*/ 	.byte	0x04, 0x17
        /*004a*/ 	.short	(.L_4361 - .L_4360)
.L_4360:
        /*004c*/ 	.word	0x00000000
        /*0050*/ 	.short	0x0002
        /*0052*/ 	.short	0x0008
        /*0054*/ 	.byte	0x00, 0xf0, 0x41, 0x00


	//----- nvinfo : EIATTR_KPARAM_INFO
	.align		4
.L_4361:
        /*0058*/ 	.byte	0x04, 0x17
        /*005a*/ 	.short	(.L_4363 - .L_4362)
.L_4362:
        /*005c*/ 	.word	0x00000000
        /*0060*/ 	.short	0x0001
        /*0062*/ 	.short	0x0004
        /*0064*/ 	.byte	0x00, 0xf0, 0x05, 0x00


	//----- nvinfo : EIATTR_KPARAM_INFO
	.align		4
.L_4363:
        /*0068*/ 	.byte	0x04, 0x17
        /*006a*/ 	.short	(.L_4365 - .L_4364)
.L_4364:
        /*006c*/ 	.word	0x00000000
        /*0070*/ 	.short	0x0000
        /*0072*/ 	.short	0x0000
        /*0074*/ 	.byte	0x00, 0xf0, 0x11, 0x00


	//----- nvinfo : EIATTR_SPARSE_MMA_MASK
	.align		4
.L_4365:
        /*0078*/ 	.byte	0x03, 0x50
        /*007a*/ 	.short	0x0000


	//----- nvinfo : EIATTR_MAXREG_COUNT
	.align		4
        /*007c*/ 	.byte	0x03, 0x1b
        /*007e*/ 	.short	0x00ff


	//----- nvinfo : EIATTR_MERCURY_ISA_VERSION
	.align		4
        /*0080*/ 	.byte	0x03, 0x5f
        /*0082*/ 	.short	0x0101


	//----- nvinfo : EIATTR_VRC_CTA_INIT_COUNT
	.align		4
        /*0084*/ 	.byte	0x02, 0x4a
	.zero		1
	.zero		1


	//----- nvinfo : EIATTR_EXIT_INSTR_OFFSETS
	.align		4
        /*0088*/ 	.byte	0x04, 0x1c
        /*008a*/ 	.short	(.L_4367 - .L_4366)


	//   ....[0]....
.L_4366:
        /*008c*/ 	.word	0x000003e0


	//   ....[1]....
        /*0090*/ 	.word	0x00000440


	//----- nvinfo : EIATTR_MAX_THREADS
	.align		4
.L_4367:
        /*0094*/ 	.byte	0x04, 0x05
        /*0096*/ 	.short	(.L_4369 - .L_4368)
.L_4368:
        /*0098*/ 	.word	0x00000080
        /*009c*/ 	.word	0x00000001
        /*00a0*/ 	.word	0x00000001


	//----- nvinfo : EIATTR_CRS_STACK_SIZE
	.align		4
.L_4369:
        /*00a4*/ 	.byte	0x04, 0x1e
        /*00a6*/ 	.short	(.L_4371 - .L_4370)
.L_4370:
        /*00a8*/ 	.word	0x00000000


	//----- nvinfo : EIATTR_CBANK_PARAM_SIZE
	.align		4
.L_4371:
        /*00ac*/ 	.byte	0x03, 0x19
        /*00ae*/ 	.short	0x001c


	//----- nvinfo : EIATTR_PARAM_CBANK
	.align		4
        /*00b0*/ 	.byte	0x04, 0x0a
        /*00b2*/ 	.short	(.L_4373 - .L_4372)
	.align		4
.L_4372:
        /*00b4*/ 	.word	index@(.nv.constant0._ZN2at6native27unrolled_elementwise_kernelIZZZNS0_17floor_kernel_cudaERNS_18TensorIteratorBaseEENKUlvE_clEvENKUlvE0_clEvEUlfE_St5arrayIPcLm2EELi4E23TrivialOffsetCalculatorILi1EjESB_NS0_6memory15LoadWithoutCastENSC_16StoreWithoutCastEEEviT_T0_T2_T3_T4_T5_)
        /*00b8*/ 	.short	0x0380
        /*00ba*/ 	.short	0x001c


	//----- nvinfo : EIATTR_SW_WAR
	.align		4
.L_4373:
        /*00bc*/ 	.byte	0x04, 0x36
        /*00be*/ 	.short	(.L_4375 - .L_4374)
.L_4374:
        /*00c0*/ 	.word	0x00000008
.L_4375:


//--------------------- .nv.info._ZN2at6native29vectorized_elementwise_kernelILi2EZZZNS0_17floor_kernel_cudaERNS_18TensorIteratorBaseEENKUlvE_clEvENKUlvE0_clEvEUlfE_St5arrayIPcLm2EEEEviT0_T1_ --------------------------
	.section	.nv.info._ZN2at6native29vectorized_elementwise_kernelILi2EZZZNS0_17floor_kernel_cudaERNS_18TensorIteratorBaseEENKUlvE_clEvENKUlvE0_clEvEUlfE_St5arrayIPcLm2EEEEviT0_T1_,"",@"SHT_CUDA_INFO"
	.sectionflags	@""
	.align	4


	//----- nvinfo : EIATTR_CUDA_API_VERSION
	.align		4
        /*0000*/ 	.byte	0x04, 0x37
        /*0002*/ 	.short	(.L_4377 - .L_4376)
.L_4376:
        /*0004*/ 	.word	0x00000082


	//----- nvinfo : EIATTR_KPARAM_INFO
	.align		4
.L_4377:
        /*0008*/ 	.byte	0x04, 0x17
        /*000a*/ 	.short	(.L_4379 - .L_4378)
.L_4378:
        /*000c*/ 	.word	0x00000000
        /*0010*/ 	.short	0x0002
        /*0012*/ 	.short	0x0008
        /*0014*/ 	.byte	0x00, 0xf0, 0x41, 0x00


	//----- nvinfo : EIATTR_KPARAM_INFO
	.align		4
.L_4379:
        /*0018*/ 	.byte	0x04, 0x17
        /*001a*/ 	.short	(.L_4381 - .L_4380)
.L_4380:
        /*001c*/ 	.word	0x00000000
        /*0020*/ 	.short	0x0001
        /*0022*/ 	.short	0x0004
        /*0024*/ 	.byte	0x00, 0xf0, 0x05, 0x00


	//----- nvinfo : EIATTR_KPARAM_INFO
	.align		4
.L_4381:
        /*0028*/ 	.byte	0x04, 0x17
        /*002a*/ 	.short	(.L_4383 - .L_4382)
.L_4382:
        /*002c*/ 	.word	0x00000000
        /*0030*/ 	.short	0x0000
        /*0032*/ 	.short	0x0000
        /*0034*/ 	.byte	0x00, 0xf0, 0x11, 0x00


	//----- nvinfo : EIATTR_SPARSE_MMA_MASK
	.align		4
.L_4383:
        /*0038*/ 	.byte	0x03, 0x50
        /*003a*/ 	.short	0x0000


	//----- nvinfo : EIATTR_MAXREG_COUNT
	.align		4
        /*003c*/ 	.byte	0x03, 0x1b
        /*003e*/ 	.short	0x00ff


	//----- nvinfo : EIATTR_MERCURY_ISA_VERSION
	.align		4
        /*0040*/ 	.byte	0x03, 0x5f
        /*0042*/ 	.short	0x0101


	//----- nvinfo : EIATTR_VRC_CTA_INIT_COUNT
	.align		4
        /*0044*/ 	.byte	0x02, 0x4a
	.zero		1
	.zero		1


	//----- nvinfo : EIATTR_EXIT_INSTR_OFFSETS
	.align		4
        /*0048*/ 	.byte	0x04, 0x1c
        /*004a*/ 	.short	(.L_4385 - .L_4384)


	//   ....[0]....
.L_4384:
        /*004c*/ 	.word	0x000007e0


	//   ....[1]....
        /*0050*/ 	.word	0x00000840


	//   ....[2]....
        /*0054*/ 	.word	0x000009c0


	//----- nvinfo : EIATTR_MAX_THREADS
	.align		4
.L_4385:
        /*0058*/ 	.byte	0x04, 0x05
        /*005a*/ 	.short	(.L_4387 - .L_4386)
.L_4386:
        /*005c*/ 	.word	0x00000080
        /*0060*/ 	.word	0x00000001
        /*0064*/ 	.word	0x00000001


	//----- nvinfo : EIATTR_CRS_STACK_SIZE
	.align		4
.L_4387:
        /*0068*/ 	.byte	0x04, 0x1e
        /*006a*/ 	.short	(.L_4389 - .L_4388)
.L_4388:
        /*006c*/ 	.word	0x00000000


	//----- nvinfo : EIATTR_CBANK_PARAM_SIZE
	.align		4
.L_4389:
        /*0070*/ 	.byte	0x03, 0x19
        /*0072*/ 	.short	0x0018


	//----- nvinfo : EIATTR_PARAM_CBANK
	.align		4
        /*0074*/ 	.byte	0x04, 0x0a
        /*0076*/ 	.short	(.L_4391 - .L_4390)
	.align		4
.L_4390:
        /*0078*/ 	.word	index@(.nv.constant0._ZN2at6native29vectorized_elementwise_kernelILi2EZZZNS0_17floor_kernel_cudaERNS_18TensorIteratorBaseEENKUlvE_clEvENKUlvE0_clEvEUlfE_St5arrayIPcLm2EEEEviT0_T1_)
        /*007c*/ 	.short	0x0380
        /*007e*/ 	.short	0x0018


	//----- nvinfo : EIATTR_SW_WAR
	.align		4
.L_4391:
        /*0080*/ 	.byte	0x04, 0x36
        /*0082*/ 	.short	(.L_4393 - .L_4392)
.L_4392:
        /*0084*/ 	.word	0x00000008
.L_4393:


//--------------------- .nv.info._ZN2at6native29vectorized_elementwise_kernelILi4EZZZNS0_17floor_kernel_cudaERNS_18TensorIteratorBaseEENKUlvE_clEvENKUlvE0_clEvEUlfE_St5arrayIPcLm2EEEEviT0_T1_ --------------------------
	.section	.nv.info._ZN2at6native29vectorized_elementwise_kernelILi4EZZZNS0_17floor_kernel_cudaERNS_18TensorIteratorBaseEENKUlvE_clEvENKUlvE0_clEvEUlfE_St5arrayIPcLm2EEEEviT0_T1_,"",@"SHT_CUDA_INFO"
	.sectionflags	@""
	.align	4


	//----- nvinfo : EIATTR_CUDA_API_VERSION
	.align		4
        /*0000*/ 	.byte	0x04, 0x37
        /*0002*/ 	.short	(.L_4395 - .L_4394)
.L_4394:
        /*0004*/ 	.word	0x00000082


	//----- nvinfo : EIATTR_KPARAM_INFO
	.align		4
.L_4395:
        /*0008*/ 	.byte	0x04, 0x17
        /*000a*/ 	.short	(.L_4397 - .L_4396)
.L_4396:
        /*000c*/ 	.word	0x00000000
        /*0010*/ 	.short	0x0002
        /*0012*/ 	.short	0x0008
        /*0014*/ 	.byte	0x00, 0xf0, 0x41, 0x00


	//----- nvinfo : EIATTR_KPARAM_INFO
	.align		4
.L_4397:
        /*0018*/ 	.byte	0x04, 0x17
        /*001a*/ 	.short	(.L_4399 - .L_4398)
.L_4398:
        /*001c*/ 	.word	0x00000000
        /*0020*/ 	.short	0x0001
        /*0022*/ 	.short	0x0004
        /*0024*/ 	.byte	0x00, 0xf0, 0x05, 0x00


	//----- nvinfo : EIATTR_KPARAM_INFO
	.align		4
.L_4399:
        /*0028*/ 	.byte	0x04, 0x17
        /*002a*/ 	.short	(.L_4401 - .L_4400)
.L_4400:
        /*002c*/ 	.word	0x00000000
        /*0030*/ 	.short	0x0000
        /*0032*/ 	.short	0x0000
        /*0034*/ 	.byte	0x00, 0xf0, 0x11, 0x00


	//----- nvinfo : EIATTR_SPARSE_MMA_MASK
	.align		4
.L_4401:
        /*0038*/ 	.byte	0x03, 0x50
        /*003a*/ 	.short	0x0000


	//----- nvinfo : EIATTR_MAXREG_COUNT
	.align		4
        /*003c*/ 	.byte	0x03, 0x1b
        /*003e*/ 	.short	0x00ff


	//----- nvinfo : EIATTR_MERCURY_ISA_VERSION
	.align		4
        /*0040*/ 	.byte	0x03, 0x5f
        /*0042*/ 	.short	0x0101


	//----- nvinfo : EIATTR_VRC_CTA_INIT_COUNT
	.align		4
        /*0044*/ 	.byte	0x02, 0x4a
	.zero		1
	.zero		1


	//----- nvinfo : EIATTR_EXIT_INSTR_OFFSETS
	.align		4
        /*0048*/ 	.byte	0x04, 0x1c
        /*004a*/ 	.short	(.L_4403 - .L_4402)


	//   ....[0]....
.L_4402:
        /*004c*/ 	.word	0x000007e0


	//   ....[1]....
        /*0050*/ 	.word	0x00000840


	//   ....[2]....
        /*0054*/ 	.word	0x00000980


	//----- nvinfo : EIATTR_MAX_THREADS
	.align		4
.L_4403:
        /*0058*/ 	.byte	0x04, 0x05
        /*005a*/ 	.short	(.L_4405 - .L_4404)
.L_4404:
        /*005c*/ 	.word	0x00000080
        /*0060*/ 	.word	0x00000001
        /*0064*/ 	.word	0x00000001


	//----- nvinfo : EIATTR_CRS_STACK_SIZE
	.align		4
.L_4405:
        /*0068*/ 	.byte	0x04, 0x1e
        /*006a*/ 	.short	(.L_4407 - .L_4406)
.L_4406:
        /*006c*/ 	.word	0x00000000


	//----- nvinfo : EIATTR_CBANK_PARAM_SIZE
	.align		4
.L_4407:
        /*0070*/ 	.byte	0x03, 0x19
        /*0072*/ 	.short	0x0018


	//----- nvinfo : EIATTR_PARAM_CBANK
	.align		4
        /*0074*/ 	.byte	0x04, 0x0a
        /*0076*/ 	.short	(.L_4409 - .L_4408)
	.align		4
.L_4408:
        /*0078*/ 	.word	index@(.nv.constant0._ZN2at6native29vectorized_elementwise_kernelILi4EZZZNS0_17floor_kernel_cudaERNS_18TensorIteratorBaseEENKUlvE_clEvENKUlvE0_clEvEUlfE_St5arrayIPcLm2EEEEviT0_T1_)
        /*007c*/ 	.short	0x0380
        /*007e*/ 	.short	0x0018


	//----- nvinfo : EIATTR_SW_WAR
	.align		4
.L_4409:
        /*0080*/ 	.byte	0x04, 0x36
        /*0082*/ 	.short	(.L_4411 - .L_4410)
.L_4410:
        /*0084*/ 	.word	0x00000008
.L_4411:


//--------------------- .nv.info._ZN2at6native29vectorized_elementwise_kernelILi8EZZZNS0_17floor_kernel_cudaERNS_18TensorIteratorBaseEENKUlvE_clEvENKUlvE0_clEvEUlfE_St5arrayIPcLm2EEEEviT0_T1_ --------------------------
	.section	.nv.info._ZN2at6native29vectorized_elementwise_kernelILi8EZZZNS0_17floor_kernel_cudaERNS_18TensorIteratorBaseEENKUlvE_clEvENKUlvE0_clEvEUlfE_St5arrayIPcLm2EEEEviT0_T1_,"",@"SHT_CUDA_INFO"
	.sectionflags	@""
	.align	4


	//----- nvinfo : EIATTR_CUDA_API_VERSION
	.align		4
        /*0000*/ 	.byte	0x04, 0x37
        /*0002*/ 	.short	(.L_4413 - .L_4412)
.L_4412:
        /*0004*/ 	.word	0x00000082


	//----- nvinfo : EIATTR_KPARAM_INFO
	.align		4
.L_4413:
        /*0008*/ 	.byte	0x04, 0x17
        /*000a*/ 	.short	(.L_4415 - .L_4414)
.L_4414:
        /*000c*/ 	.word	0x00000000
        /*0010*/ 	.short	0x0002
        /*0012*/ 	.short	0x0008
        /*0014*/ 	.byte	0x00, 0xf0, 0x41, 0x00


	//----- nvinfo : EIATTR_KPARAM_INFO
	.align		4
.L_4415:
        /*0018*/ 	.byte	0x04, 0x17
        /*001a*/ 	.short	(.L_4417 - .L_4416)
.L_4416:
        /*001c*/ 	.word	0x00000000
        /*0020*/ 	.short	0x0001
        /*0022*/ 	.short	0x0004
        /*0024*/ 	.byte	0x00, 0xf0, 0x05, 0x00


	//----- nvinfo : EIATTR_KPARAM_INFO
	.align		4
.L_4417:
        /*0028*/ 	.byte	0x04, 0x17
        /*002a*/ 	.short	(.L_4419 - .L_4418)
.L_4418:
        /*002c*/ 	.word	0x00000000
        /*0030*/ 	.short	0x0000
        /*0032*/ 	.short	0x0000
        /*0034*/ 	.byte	0x00, 0xf0, 0x11, 0x00


	//----- nvinfo : EIATTR_SPARSE_MMA_MASK
	.align		4
.L_4419:
        /*0038*/ 	.byte	0x03, 0x50
        /*003a*/ 	.short	0x0000


	//----- nvinfo : EIATTR_MAXREG_COUNT
	.align		4
        /*003c*/ 	.byte	0x03, 0x1b
        /*003e*/ 	.short	0x00ff


	//----- nvinfo : EIATTR_MERCURY_ISA_VERSION
	.align		4
        /*0040*/ 	.byte	0x03, 0x5f
        /*0042*/ 	.short	0x0101


	//----- nvinfo : EIATTR_VRC_CTA_INIT_COUNT
	.align		4
        /*0044*/ 	.byte	0x02, 0x4a
	.zero		1
	.zero		1


	//----- nvinfo : EIATTR_EXIT_INSTR_OFFSETS
	.align		4
        /*0048*/ 	.byte	0x04, 0x1c
        /*004a*/ 	.short	(.L_4421 - .L_4420)


	//   ....[0]....
.L_4420:
        /*004c*/ 	.word	0x000007e0


	//   ....[1]....
        /*0050*/ 	.word	0x00000840


	//   ....[2]....
        /*0054*/ 	.word	0x00000960


	//----- nvinfo : EIATTR_MAX_THREADS
	.align		4
.L_4421:
        /*0058*/ 	.byte	0x04, 0x05
        /*005a*/ 	.short	(.L_4423 - .L_4422)
.L_4422:
        /*005c*/ 	.word	0x00000080
        /*0060*/ 	.word	0x00000001
        /*0064*/ 	.word	0x00000001


	//----- nvinfo : EIATTR_CRS_STACK_SIZE
	.align		4
.L_4423:
        /*0068*/ 	.byte	0x04, 0x1e
        /*006a*/ 	.short	(.L_4425 - .L_4424)
.L_4424:
        /*006c*/ 	.word	0x00000000


	//----- nvinfo : EIATTR_CBANK_PARAM_SIZE
	.align		4
.L_4425:
        /*0070*/ 	.byte	0x03, 0x19
        /*0072*/ 	.short	0x0018


	//----- nvinfo : EIATTR_PARAM_CBANK
	.align		4
        /*0074*/ 	.byte	0x04, 0x0a
        /*0076*/ 	.short	(.L_4427 - .L_4426)
	.align		4
.L_4426:
        /*0078*/ 	.word	index@(.nv.constant0._ZN2at6native29vectorized_elementwise_kernelILi8EZZZNS0_17floor_kernel_cudaERNS_18TensorIteratorBaseEENKUlvE_clEvENKUlvE0_clEvEUlfE_St5arrayIPcLm2EEEEviT0_T1_)
        /*007c*/ 	.short	0x0380
        /*007e*/ 	.short	0x0018


	//----- nvinfo : EIATTR_SW_WAR
	.align		4
.L_4427:
        /*0080*/ 	.byte	0x04, 0x36
        /*0082*/ 	.short	(.L_4429 - .L_4428)
.L_4428:
        /*0084*/ 	.word	0x00000008
.L_4429:


//--------------------- .nv.info._ZN2at6native18elementwise_kernelILi128ELi4EZNS0_15gpu_kernel_implIZZZNS0_17floor_kernel_cudaERNS_18TensorIteratorBaseEENKUlvE_clEvENKUlvE_clEvEUldE_EEvS4_RKT_EUliE_EEviT1_ --------------------------
	.section	.nv.info._ZN2at6native18elementwise_kernelILi128ELi4EZNS0_15gpu_kernel_implIZZZNS0_17floor_kernel_cudaERNS_18TensorIteratorBaseEENKUlvE_clEvENKUlvE_clEvEUldE_EEvS4_RKT_EUliE_EEviT1_,"",@"SHT_CUDA_INFO"
	.sectionflags	@""
	.align	4


	//----- nvinfo : EIATTR_CUDA_API_VERSION
	.align		4
        /*0000*/ 	.byte	0x04, 0x37
        /*0002*/ 	.short	(.L_4431 - .L_4430)
.L_4430:
        /*0004*/ 	.word	0x00000082


	//----- nvinfo : EIATTR_KPARAM_INFO
	.align		4
.L_4431:
        /*0008*/ 	.byte	0x04, 0x17
        /*000a*/ 	.short	(.L_4433 - .L_4432)
.L_4432:
        /*000c*/ 	.word	0x00000000
        /*0010*/ 	.short	0x0001
        /*0012*/ 	.short	0x0008
        /*0014*/ 	.byte	0x00, 0xf0, 0x61, 0x08


	//----- nvinfo : EIATTR_KPARAM_INFO
	.align		4
.L_4433:
        /*0018*/ 	.byte	0x04, 0x17
        /*001a*/ 	.short	(.L_4435 - .L_4434)
.L_4434:
        /*001c*/ 	.word	0x00000000
        /*0020*/ 	.short	0x0000
        /*0022*/ 	.short	0x0000
        /*0024*/ 	.byte	0x00, 0xf0, 0x11, 0x00


	//----- nvinfo : EIATTR_SPARSE_MMA_MASK
	.align		4
.L_4435:
        /*0028*/ 	.byte	0x03, 0x50
        /*002a*/ 	.short	0x0000


	//----- nvinfo : EIATTR_MAXREG_COUNT
	.align		4
        /*002c*/ 	.byte	0x03, 0x1b
        /*002e*/ 	.short	0x0080


	//----- nvinfo : EIATTR_EXTERNS
	.align		4
        /*0030*/ 	.byte	0x04, 0x0f
        /*0032*/ 	.short	(.L_4437 - .L_4436)


	//   ....[0]....
	.align		4
.L_4436:
        /*0034*/ 	.word	index@(__assertfail)


	//----- nvinfo : EIATTR_MERCURY_ISA_VERSION
	.align		4
.L_4437:
        /*0038*/ 	.byte	0x03, 0x5f
        /*003a*/ 	.short	0x0101


	//----- nvinfo : EIATTR_VRC_CTA_INIT_COUNT
	.align		4
        /*003c*/ 	.byte	0x02, 0x4a
	.zero		1
	.zero		1


	//----- nvinfo : EIATTR_SYSCALL_OFFSETS
	.align		4
        /*0040*/ 	.byte	0x04, 0x46
        /*0042*/ 	.short	(.L_4439 - .L_4438)


	//   ....[0]....
.L_4438:
        /*0044*/ 	.word	0x00002180


	//   ....[1]....
        /*0048*/ 	.word	0x00003210


	//   ....[2]....
        /*004c*/ 	.word	0x00005560


	//   ....[3]....
        /*0050*/ 	.word	0x00006370


	//   ....[4]....
        /*0054*/ 	.word	0x00008870


	//   ....[5]....
        /*0058*/ 	.word	0x00009680


	//   ....[6]....
        /*005c*/ 	.word	0x0000bb90


	//   ....[7]....
        /*0060*/ 	.word	0x0000c970


	//----- nvinfo : EIATTR_EXIT_INSTR_OFFSETS
	.align		4
.L_4439:
        /*0064*/ 	.byte	0x04, 0x1c
        /*0066*/ 	.short	(.L_4441 - .L_4440)


	//   ....[0]....
.L_4440:
        /*0068*/ 	.word	0x00009a20


	//   ....[1]....
        /*006c*/ 	.word	0x0000bd00


	//   ....[2]....
        /*0070*/ 	.word	0x0000bd40


	//   ....[3]....
        /*0074*/ 	.word	0x0000bdd0


	//   ....[4]....
        /*0078*/ 	.word	0x0000be00


	//   ....[5]....
        /*007c*/ 	.word	0x0000be30


	//   ....[6]....
        /*0080*/ 	.word	0x0000bf00


	//   ....[7]....
        /*0084*/ 	.word	0x0000bf80


	//   ....[8]....
        /*0088*/ 	.word	0x0000c060


	//   ....[9]....
        /*008c*/ 	.word	0x0000c0f0


	//   ....[10]....
        /*0090*/ 	.word	0x0000c110


	//   ....[11]....
        /*0094*/ 	.word	0x0000c1e0


	//   ....[12]....
        /*0098*/ 	.word	0x0000c390


	//   ....[13]....
        /*009c*/ 	.word	0x0000c540


	//   ....[14]....
        /*00a0*/ 	.word	0x0000c6e0


	//   ....[15]....
        /*00a4*/ 	.word	0x0000c710


	//   ....[16]....
        /*00a8*/ 	.word	0x0000c740


	//   ....[17]....
        /*00ac*/ 	.word	0x0000c7e0


	//   ....[18]....
        /*00b0*/ 	.word	0x0000c810


	//   ....[19]....
        /*00b4*/ 	.word	0x0000c980


	//   ....[20]....
        /*00b8*/ 	.word	0x0000cad0


	//   ....[21]....
        /*00bc*/ 	.word	0x0000cc50


	//   ....[22]....
        /*00c0*/ 	.word	0x0000ccd0


	//----- nvinfo : EIATTR_MAX_THREADS
	.align		4
.L_4441:
        /*00c4*/ 	.byte	0x04, 0x05
        /*00c6*/ 	.short	(.L_4443 - .L_4442)
.L_4442:
        /*00c8*/ 	.word	0x00000080
        /*00cc*/ 	.word	0x00000001
        /*00d0*/ 	.word	0x00000001


	//----- nvinfo : EIATTR_CRS_STACK_SIZE
	.align		4
.L_4443:
        /*00d4*/ 	.byte	0x04, 0x1e
        /*00d6*/ 	.short	(.L_4445 - .L_4444)
.L_4444:
        /*00d8*/ 	.word	0x00000000


	//----- nvinfo : EIATTR_CBANK_PARAM_SIZE
	.align		4
.L_4445:
        /*00dc*/ 	.byte	0x03, 0x19
        /*00de*/ 	.short	0x0220


	//----- nvinfo : EIATTR_PARAM_CBANK
	.align		4
        /*00e0*/ 	.byte	0x04, 0x0a
        /*00e2*/ 	.short	(.L_4447 - .L_4446)
	.align		4
.L_4446:
        /*00e4*/ 	.word	index@(.nv.constant0._ZN2at6native18elementwise_kernelILi128ELi4EZNS0_15gpu_kernel_implIZZZNS0_17floor_kernel_cudaERNS_18TensorIteratorBaseEENKUlvE_clEvENKUlvE_clEvEUldE_EEvS4_RKT_EUliE_EEviT1_)
        /*00e8*/ 	.short	0x0380
        /*00ea*/ 	.short	0x0220


	//----- nvinfo : EIATTR_SW_WAR
	.align		4
.L_4447:
        /*00ec*/ 	.byte	0x04, 0x36
        /*00ee*/ 	.short	(.L_4449 - .L_4448)
.L_4448:
        /*00f0*/ 	.word	0x00000008
.L_4449:


//--------------------- .nv.info._ZN2at6native27unrolled_elementwise_kernelIZZZNS0_17floor_kernel_cudaERNS_18TensorIteratorBaseEENKUlvE_clEvENKUlvE_clEvEUldE_St5arrayIPcLm2EELi4E23TrivialOffsetCalculatorILi1EjESB_NS0_6memory12LoadWithCastILi1EEENSC_13StoreWithCastILi1EEEEEviT_T0_T2_T3_T4_T5_ --------------------------
	.section	.nv.info._ZN2at6native27unrolled_elementwise_kernelIZZZNS0_17floor_kernel_cudaERNS_18TensorIteratorBaseEENKUlvE_clEvENKUlvE_clEvEUldE_St5arrayIPcLm2EELi4E23TrivialOffsetCalculatorILi1EjESB_NS0_6memory12LoadWithCastILi1EEENSC_13StoreWithCastILi1EEEEEviT_T0_T2_T3_T4_T5_,"",@"SHT_CUDA_INFO"
	.sectionflags	@""
	.align	4


	//----- nvinfo : EIATTR_CUDA_API_VERSION
	.align		4
        /*0000*/ 	.byte	0x04, 0x37
        /*0002*/ 	.short	(.L_4451 - .L_4450)
.L_4450:
        /*0004*/ 	.word	0x00000082


	//----- nvinfo : EIATTR_KPARAM_INFO
	.align		4
.L_4451:
        /*0008*/ 	.byte	0x04, 0x17
        /*000a*/ 	.short	(.L_4453 - .L_4452)
.L_4452:
        /*000c*/ 	.word	0x00000000
        /*0010*/ 	.short	0x0006
        /*0012*/ 	.short	0x0024
        /*0014*/ 	.byte	0x00, 0xf0, 0x21, 0x00


	//----- nvinfo : EIATTR_KPARAM_INFO
	.align		4
.L_4453:
        /*0018*/ 	.byte	0x04, 0x17
        /*001a*/ 	.short	(.L_4455 - .L_4454)
.L_4454:
        /*001c*/ 	.word	0x00000000
        /*0020*/ 	.short	0x0005
        /*0022*/ 	.short	0x001c
        /*0024*/ 	.byte	0x00, 0xf0, 0x21, 0x00


	//----- nvinfo : EIATTR_KPARAM_INFO
	.align		4
.L_4455:
        /*0028*/ 	.byte	0x04, 0x17
        /*002a*/ 	.short	(.L_4457 - .L_4456)
.L_4456:
        /*002c*/ 	.word	0x00000000
        /*0030*/ 	.short	0x0004
        /*0032*/ 	.short	0x0019
        /*0034*/ 	.byte	0x00, 0xf0, 0x05, 0x00


	//----- nvinfo : EIATTR_KPARAM_INFO
	.align		4
.L_4457:
        /*0038*/ 	.byte	0x04, 0x17
        /*003a*/ 	.short	(.L_4459 - .L_4458)
.L_4458:
        /*003c*/ 	.word	0x00000000
        /*0040*/ 	.short	0x0003
        /*0042*/ 	.short	0x0018
        /*0044*/ 	.byte	0x00, 0xf0, 0x05, 0x00


	//----- nvinfo : EIATTR_KPARAM_INFO
	.align		4
.L_4459:
        /*0048*/ 	.byte	0x04, 0x17
        /*004a*/ 	.short	(.L_4461 - .L_4460)
.L_4460:
        /*004c*/ 	.word	0x00000000
        /*0050*/ 	.short	0x0002
        /*0052*/ 	.short	0x0008
        /*0054*/ 	.byte	0x00, 0xf0, 0x41, 0x00


	//----- nvinfo : EIATTR_KPARAM_INFO
	.align		4
.L_4461:
        /*0058*/ 	.byte	0x04, 0x17
        /*005a*/ 	.short	(.L_4463 - .L_4462)
.L_4462:
        /*005c*/ 	.word	0x00000000
        /*0060*/ 	.short	0x0001
        /*0062*/ 	.short	0x0004
        /*0064*/ 	.byte	0x00, 0xf0, 0x05, 0x00


	//----- nvinfo : EIATTR_KPARAM_INFO
	.align		4
.L_4463:
        /*0068*/ 	.byte	0x04, 0x17
        /*006a*/ 	.short	(.L_4465 - .L_4464)
.L_4464:
        /*006c*/ 	.word	0x00000000
        /*0070*/ 	.short	0x0000
        /*0072*/ 	.short	0x0000
        /*0074*/ 	.byte	0x00, 0xf0, 0x11, 0x00


	//----- nvinfo : EIATTR_SPARSE_MMA_MASK
	.align		4
.L_4465:
        /*0078*/ 	.byte	0x03, 0x50
        /*007a*/ 	.short	0x0000


	//----- nvinfo : EIATTR_MAXREG_COUNT
	.align		4
        /*007c*/ 	.byte	0x03, 0x1b
        /*007e*/ 	.short	0x00ff


	//----- nvinfo : EIATTR_EXTERNS
	.align		4
        /*0080*/ 	.byte	0x04, 0x0f
        /*0082*/ 	.short	(.L_4467 - .L_4466)


	//   ....[0]....
	.align		4
.L_4466:
        /*0084*/ 	.word	index@(__assertfail)


	//----- nvinfo : EIATTR_MERCURY_ISA_VERSION
	.align		4
.L_4467:
        /*0088*/ 	.byte	0x03, 0x5f
        /*008a*/ 	.short	0x0101


	//----- nvinfo : EIATTR_VRC_CTA_INIT_COUNT
	.align		4
        /*008c*/ 	.byte	0x02, 0x4a
	.zero		1
	.zero		1


	//----- nvinfo : EIATTR_SYSCALL_OFFSETS
	.align		4
        /*0090*/ 	.byte	0x04, 0x46
        /*0092*/ 	.short	(.L_4469 - .L_4468)


	//   ....[0]....
.L_4468:
        /*0094*/ 	.word	0x00000e90


	//   ....[1]....
        /*0098*/ 	.word	0x00001ed0


	//   ....[2]....
        /*009c*/ 	.word	0x00002e50


	//   ....[3]....
        /*00a0*/ 	.word	0x00003da0


	//   ....[4]....
        /*00a4*/ 	.word	0x00004e00


	//   ....[5]....
        /*00a8*/ 	.word	0x00005d90


	//   ....[6]....
        /*00ac*/ 	.word	0x00006ef0


	//   ....[7]....
        /*00b0*/ 	.word	0x00008040


	//----- nvinfo : EIATTR_EXIT_INSTR_OFFSETS
	.align		4
.L_4469:
        /*00b4*/ 	.byte	0x04, 0x1c
        /*00b6*/ 	.short	(.L_4471 - .L_4470)


	//   ....[0]....
.L_4470:
        /*00b8*/ 	.word	0x00007280


	//   ....[1]....
        /*00bc*/ 	.word	0x000073d0


	//   ....[2]....
        /*00c0*/ 	.word	0x00007410


	//   ....[3]....
        /*00c4*/ 	.word	0x000074a0


	//   ....[4]....
        /*00c8*/ 	.word	0x000074d0


	//   ....[5]....
        /*00cc*/ 	.word	0x00007500


	//   ....[6]....
        /*00d0*/ 	.word	0x000075d0


	//   ....[7]....
        /*00d4*/ 	.word	0x00007650


	//   ....[8]....
        /*00d8*/ 	.word	0x00007730


	//   ....[9]....
        /*00dc*/ 	.word	0x000077c0


	//   ....[10]....
        /*00e0*/ 	.word	0x000077e0


	//   ....[11]....
        /*00e4*/ 	.word	0x000078b0


	//   ....[12]....
        /*00e8*/ 	.word	0x00007a60


	//   ....[13]....
        /*00ec*/ 	.word	0x00007c10


	//   ....[14]....
        /*00f0*/ 	.word	0x00007db0


	//   ....[15]....
        /*00f4*/ 	.word	0x00007de0


	//   ....[16]....
        /*00f8*/ 	.word	0x00007e10


	//   ....[17]....
        /*00fc*/ 	.word	0x00007eb0


	//   ....[18]....
        /*0100*/ 	.word	0x00007ee0


	//   ....[19]....
        /*0104*/ 	.word	0x00008050


	//   ....[20]....
        /*0108*/ 	.word	0x000081a0


	//   ....[21]....
        /*010c*/ 	.word	0x00008320


	//   ....[22]....
        /*0110*/ 	.word	0x000083a0


	//----- nvinfo : EIATTR_MAX_THREADS
	.align		4
.L_4471:
        /*0114*/ 	.byte	0x04, 0x05
        /*0116*/ 	.short	(.L_4473 - .L_4472)
.L_4472:
        /*0118*/ 	.word	0x00000080
        /*011c*/ 	.word	0x00000001
        /*0120*/ 	.word	0x00000001


	//----- nvinfo : EIATTR_CRS_STACK_SIZE
	.align		4
.L_4473:
        /*0124*/ 	.byte	0x04, 0x1e
        /*0126*/ 	.short	(.L_4475 - .L_4474)
.L_4474:
        /*0128*/ 	.word	0x00000000


	//----- nvinfo : EIATTR_CBANK_PARAM_SIZE
	.align		4
.L_4475:
        /*012c*/ 	.byte	0x03, 0x19
        /*012e*/ 	.short	0x002c


	//----- nvinfo : EIATTR_PARAM_CBANK
	.align		4
        /*0130*/ 	.byte	0x04, 0x0a
        /*0132*/ 	.short	(.L_4477 - .L_4476)
	.align		4
.L_4476:
        /*0134*/ 	.word	index@(.nv.constant0._ZN2at6native27unrolled_elementwise_kernelIZZZNS0_17floor_kernel_cudaERNS_18TensorIteratorBaseEENKUlvE_clEvENKUlvE_clEvEUldE_St5arrayIPcLm2EELi4E23TrivialOffsetCalculatorILi1EjESB_NS0_6memory12LoadWithCastILi1EEENSC_13StoreWithCastILi1EEEEEviT_T0_T2_T3_T4_T5_)
        /*0138*/ 	.short	0x0380
        /*013a*/ 	.short	0x002c


	//----- nvinfo : EIATTR_SW_WAR
	.align		4
.L_4477:
        /*013c*/ 	.byte	0x04, 0x36
        /*013e*/ 	.short	(.L_4479 - .L_4478)
.L_4478:
        /*0140*/ 	.word	0x00000008
.L_4479:


//--------------------- .nv.info._ZN2at6native18elementwise_kernelILi128ELi2EZNS0_22gpu_kernel_impl_nocastIZZZNS0_17floor_kernel_cudaERNS_18TensorIteratorBaseEENKUlvE_clEvENKUlvE_clEvEUldE_EEvS4_RKT_EUliE_EEviT1_ --------------------------
	.section	.nv.info._ZN2at6native18elementwise_kernelILi128ELi2EZNS0_22gpu_kernel_impl_nocastIZZZNS0_17floor_kernel_cudaERNS_18TensorIteratorBaseEENKUlvE_clEvENKUlvE_clEvEUldE_EEvS4_RKT_EUliE_EEviT1_,"",@"SHT_CUDA_INFO"
	.sectionflags	@""
	.align	4


	//----- nvinfo : EIATTR_CUDA_API_VERSION
	.align		4
        /*0000*/ 	.byte	0x04, 0x37
        /*0002*/ 	.short	(.L_4481 - .L_4480)
.L_4480:
        /*0004*/ 	.word	0x00000082


	//----- nvinfo : EIATTR_KPARAM_INFO
	.align		4
.L_4481:
        /*0008*/ 	.byte	0x04, 0x17
        /*000a*/ 	.short	(.L_4483 - .L_4482)
.L_4482:
        /*000c*/ 	.word	0x00000000
        /*0010*/ 	.short	0x0001
        /*0012*/ 	.short	0x0008
        /*0014*/ 	.byte	0x00, 0xf0, 0x61, 0x08


	//----- nvinfo : EIATTR_KPARAM_INFO
	.align		4
.L_4483:
        /*0018*/ 	.byte	0x04, 0x17
        /*001a*/ 	.short	(.L_4485 - .L_4484)
.L_4484:
        /*001c*/ 	.word	0x00000000
        /*0020*/ 	.short	0x0000
        /*0022*/ 	.short	0x0000
        /*0024*/ 	.byte	0x00, 0xf0, 0x11, 0x00


	//----- nvinfo : EIATTR_SPARSE_MMA_MASK
	.align		4
.L_4485:
        /*0028*/ 	.byte	0x03, 0x50
        /*002a*/ 	.short	0x0000


	//----- nvinfo : EIATTR_MAXREG_COUNT
	.align		4
        /*002c*/ 	.byte	0x03, 0x1b
        /*002e*/ 	.short	0x0080


	//----- nvinfo : EIATTR_MERCURY_ISA_VERSION
	.align		4
        /*0030*/ 	.byte	0x03, 0x5f
        /*0032*/ 	.short	0x0101


	//----- nvinfo : EIATTR_VRC_CTA_INIT_COUNT
	.align		4
        /*0034*/ 	.byte	0x02, 0x4a
	.zero		1
	.zero		1


	//----- nvinfo : EIATTR_EXIT_INSTR_OFFSETS
	.align		4
        /*0038*/ 	.byte	0x04, 0x1c
        /*003a*/ 	.short	(.L_4487 - .L_4486)


	//   ....[0]....
.L_4486:
        /*003c*/ 	.word	0x00000150


	//   ....[1]....
        /*0040*/ 	.word	0x000001b0


	//   ....[2]....
        /*0044*/ 	.word	0x00001580


	//   ....[3]....
        /*0048*/ 	.word	0x000028b0


	//----- nvinfo : EIATTR_MAX_THREADS
	.align		4
.L_4487:
        /*004c*/ 	.byte	0x04, 0x05
        /*004e*/ 	.short	(.L_4489 - .L_4488)
.L_4488:
        /*0050*/ 	.word	0x00000080
        /*0054*/ 	.word	0x00000001
        /*0058*/ 	.word	0x00000001


	//----- nvinfo : EIATTR_CRS_STACK_SIZE
	.align		4
.L_4489:
        /*005c*/ 	.byte	0x04, 0x1e
        /*005e*/ 	.short	(.L_4491 - .L_4490)
.L_4490:
        /*0060*/ 	.word	0x00000000


	//----- nvinfo : EIATTR_CBANK_PARAM_SIZE
	.align		4
.L_4491:
        /*0064*/ 	.byte	0x03, 0x19
        /*0066*/ 	.short	0x0220


	//----- nvinfo : EIATTR_PARAM_CBANK
	.align		4
        /*0068*/ 	.byte	0x04, 0x0a
        /*006a*/ 	.short	(.L_4493 - .L_4492)
	.align		4
.L_4492:
        /*006c*/ 	.word	index@(.nv.constant0._ZN2at6native18elementwise_kernelILi128ELi2EZNS0_22gpu_kernel_impl_nocastIZZZNS0_17floor_kernel_cudaERNS_18TensorIteratorBaseEENKUlvE_clEvENKUlvE_clEvEUldE_EEvS4_RKT_EUliE_EEviT1_)
        /*0070*/ 	.short	0x0380
        /*0072*/ 	.short	0x0220


	//----- nvinfo : EIATTR_SW_WAR
	.align		4
.L_4493:
        /*0074*/ 	.byte	0x04, 0x36
        /*0076*/ 	.short	(.L_4495 - .L_4494)
.L_4494:
        /*0078*/ 	.word	0x00000008
.L_4495:


//--------------------- .nv.info._ZN2at6native27unrolled_elementwise_kernelIZZZNS0_17floor_kernel_cudaERNS_18TensorIteratorBaseEENKUlvE_clEvENKUlvE_clEvEUldE_St5arrayIPcLm2EELi4E23TrivialOffsetCalculatorILi1EjESB_NS0_6memory15LoadWithoutCastENSC_16StoreWithoutCastEEEviT_T0_T2_T3_T4_T5_ --------------------------
	.section	.nv.info._ZN2at6native27unrolled_elementwise_kernelIZZZNS0_17floor_kernel_cudaERNS_18TensorIteratorBaseEENKUlvE_clEvENKUlvE_clEvEUldE_St5arrayIPcLm2EELi4E23TrivialOffsetCalculatorILi1EjESB_NS0_6memory15LoadWithoutCastENSC_16StoreWithoutCastEEEviT_T0_T2_T3_T4_T5_,"",@"SHT_CUDA_INFO"
	.sectionflags	@""
	.align	4


	//----- nvinfo : EIATTR_CUDA_API_VERSION
	.align		4
        /*0000*/ 	.byte	0x04, 0x37
        /*0002*/ 	.short	(.L_4497 - .L_4496)
.L_4496:
        /*0004*/ 	.word	0x00000082


	//----- nvinfo : EIATTR_KPARAM_INFO
	.align		4
.L_4497:
        /*0008*/ 	.byte	0x04, 0x17
        /*000a*/ 	.short	(.L_4499 - .L_4498)
.L_4498:
        /*000c*/ 	.word	0x00000000
        /*0010*/ 	.short	0x0006
        /*0012*/ 	.short	0x001b
        /*0014*/ 	.byte	0x00, 0xf0, 0x05, 0x00


	//----- nvinfo : EIATTR_KPARAM_INFO
	.align		4
.L_4499:
        /*0018*/ 	.byte	0x04, 0x17
        /*001a*/ 	.short	(.L_4501 - .L_4500)
.L_4500:
        /*001c*/ 	.word	0x00000000
        /*0020*/ 	.short	0x0005
        /*0022*/ 	.short	0x001a
        /*0024*/ 	.byte	0x00, 0xf0, 0x05, 0x00


	//----- nvinfo : EIATTR_KPARAM_INFO
	.align		4
.L_4501:
        /*0028*/ 	.byte	0x04, 0x17
        /*002a*/ 	.short	(.L_4503 - .L_4502)
.L_4502:
        /*002c*/ 	.word	0x00000000
        /*0030*/ 	.short	0x0004
        /*0032*/ 	.short	0x0019
        /*0034*/ 	.byte	0x00, 0xf0, 0x05, 0x00


	//----- nvinfo : EIATTR_KPARAM_INFO
	.align		4
.L_4503:
        /*0038*/ 	.byte	0x04, 0x17
        /*003a*/ 	.short	(.L_4505 - .L_4504)
.L_4504:
        /*003c*/ 	.word	0x00000000
        /*0040*/ 	.short	0x0003
        /*0042*/ 	.short	0x0018
        /*0044*/ 	.byte	0x00, 0xf0, 0x05, 0x00


	//----- nvinfo : EIATTR_KPARAM_INFO
	.align		4
.L_4505:
        /*0048*/ 	.byte	0x04, 0x17
        /*004a*/ 	.short	(.L_4507 - .L_4506)
.L_4506:
        /*004c*/ 	.word	0x00000000
        /*0050*/ 	.short	0x0002
        /*0052*/ 	.short	0x0008
        /*0054*/ 	.byte	0x00, 0xf0, 0x41, 0x00


	//----- nvinfo : EIATTR_KPARAM_INFO
	.align		4
.L_4507:
        /*0058*/ 	.byte	0x04, 0x17
        /*005a*/ 	.short	(.L_4509 - .L_4508)
.L_4508:
        /*005c*/ 	.word	0x00000000
        /*0060*/ 	.short	0x0001
        /*0062*/ 	.short	0x0004
        /*0064*/ 	.byte	0x00, 0xf0, 0x05, 0x00


	//----- nvinfo : EIATTR_KPARAM_INFO
	.align		4
.L_4509:
        /*0068*/ 	.byte	0x04, 0x17
        /*006a*/ 	.short	(.L_4511 - .L_4510)
.L_4510:
        /*006c*/ 	.word	0x00000000
        /*0070*/ 	.short	0x0000
        /*0072*/ 	.short	0x0000
        /*0074*/ 	.byte	0x00, 0xf0, 0x11, 0x00


	//----- nvinfo : EIATTR_SPARSE_MMA_MASK
	.align		4
.L_4511:
        /*0078*/ 	.byte	0x03, 0x50
        /*007a*/ 	.short	0x0000


	//----- nvinfo : EIATTR_MAXREG_COUNT
	.align		4
        /*007c*/ 	.byte	0x03, 0x1b
        /*007e*/ 	.short	0x00ff


	//----- nvinfo : EIATTR_MERCURY_ISA_VERSION
	.align		4
        /*0080*/ 	.byte	0x03, 0x5f
        /*0082*/ 	.short	0x0101


	//----- nvinfo : EIATTR_VRC_CTA_INIT_COUNT
	.align		4
        /*0084*/ 	.byte	0x02, 0x4a
	.zero		1
	.zero		1


	//----- nvinfo : EIATTR_EXIT_INSTR_OFFSETS
	.align		4
        /*0088*/ 	.byte	0x04, 0x1c
        /*008a*/ 	.short	(.L_4513 - .L_4512)


	//   ....[0]....
.L_4512:
        /*008c*/ 	.word	0x00000400


	//   ....[1]....
        /*0090*/ 	.word	0x00000460


	//----- nvinfo : EIATTR_MAX_THREADS
	.align		4
.L_4513:
        /*0094*/ 	.byte	0x04, 0x05
        /*0096*/ 	.short	(.L_4515 - .L_4514)
.L_4514:
        /*0098*/ 	.word	0x00000080
        /*009c*/ 	.word	0x00000001
        /*00a0*/ 	.word	0x00000001


	//----- nvinfo : EIATTR_CRS_STACK_SIZE
	.align		4
.L_4515:
        /*00a4*/ 	.byte	0x04, 0x1e
        /*00a6*/ 	.short	(.L_4517 - .L_4516)
.L_4516:
        /*00a8*/ 	.word	0x00000000


	//----- nvinfo : EIATTR_CBANK_PARAM_SIZE
	.align		4
.L_4517:
        /*00ac*/ 	.byte	0x03, 0x19
        /*00ae*/ 	.short	0x001c


	//----- nvinfo : EIATTR_PARAM_CBANK
	.align		4
        /*00b0*/ 	.byte	0x04, 0x0a
        /*00b2*/ 	.short	(.L_4519 - .L_4518)
	.align		4
.L_4518:
        /*00b4*/ 	.word	index@(.nv.constant0._ZN2at6native27unrolled_elementwise_kernelIZZZNS0_17floor_kernel_cudaERNS_18TensorIteratorBaseEENKUlvE_clEvENKUlvE_clEvEUldE_St5arrayIPcLm2EELi4E23TrivialOffsetCalculatorILi1EjESB_NS0_6memory15LoadWithoutCastENSC_16StoreWithoutCastEEEviT_T0_T2_T3_T4_T5_)
        /*00b8*/ 	.short	0x0380
        /*00ba*/ 	.short	0x001c


	//----- nvinfo : EIATTR_SW_WAR
	.align		4
.L_4519:
        /*00bc*/ 	.byte	0x04, 0x36
        /*00be*/ 	.short	(.L_4521 - .L_4520)
.L_4520:
        /*00c0*/ 	.word	0x00000008
.L_4521:


//--------------------- .nv.info._ZN2at6native29vectorized_elementwise_kernelILi2EZZZNS0_17floor_kernel_cudaERNS_18TensorIteratorBaseEENKUlvE_clEvENKUlvE_clEvEUldE_St5arrayIPcLm2EEEEviT0_T1_ --------------------------
	.section	.nv.info._ZN2at6native29vectorized_elementwise_kernelILi2EZZZNS0_17floor_kernel_cudaERNS_18TensorIteratorBaseEENKUlvE_clEvENKUlvE_clEvEUldE_St5arrayIPcLm2EEEEviT0_T1_,"",@"SHT_CUDA_INFO"
	.sectionflags	@""
	.align	4


	//----- nvinfo : EIATTR_CUDA_API_VERSION
	.align		4
        /*0000*/ 	.byte	0x04, 0x37
        /*0002*/ 	.short	(.L_4523 - .L_4522)
.L_4522:
        /*0004*/ 	.word	0x00000082


	//----- nvinfo : EIATTR_KPARAM_INFO
	.align		4
.L_4523:
        /*0008*/ 	.byte	0x04, 0x17
        /*000a*/ 	.short	(.L_4525 - .L_4524)
.L_4524:
        /*000c*/ 	.word	0x00000000
        /*0010*/ 	.short	0x0002
        /*0012*/ 	.short	0x0008
        /*0014*/ 	.byte	0x00, 0xf0, 0x41, 0x00


	//----- nvinfo : EIATTR_KPARAM_INFO
	.align		4
.L_4525:
        /*0018*/ 	.byte	0x04, 0x17
        /*001a*/ 	.short	(.L_4527 - .L_4526)
.L_4526:
        /*001c*/ 	.word	0x00000000
        /*0020*/ 	.short	0x0001
        /*0022*/ 	.short	0x0004
        /*0024*/ 	.byte	0x00, 0xf0, 0x05, 0x00


	//----- nvinfo : EIATTR_KPARAM_INFO
	.align		4
.L_4527:
        /*0028*/ 	.byte	0x04, 0x17
        /*002a*/ 	.short	(.L_4529 - .L_4528)
.L_4528:
        /*002c*/ 	.word	0x00000000
        /*0030*/ 	.short	0x0000
        /*0032*/ 	.short	0x0000
        /*0034*/ 	.byte	0x00, 0xf0, 0x11, 0x00


	//----- nvinfo : EIATTR_SPARSE_MMA_MASK
	.align		4
.L_4529:
        /*0038*/ 	.byte	0x03, 0x50
        /*003a*/ 	.short	0x0000


	//----- nvinfo : EIATTR_MAXREG_COUNT
	.align		4
        /*003c*/ 	.byte	0x03, 0x1b
        /*003e*/ 	.short	0x00ff


	//----- nvinfo : EIATTR_MERCURY_ISA_VERSION
	.align		4
        /*0040*/ 	.byte	0x03, 0x5f
        /*0042*/ 	.short	0x0101


	//----- nvinfo : EIATTR_VRC_CTA_INIT_COUNT
	.align		4
        /*0044*/ 	.byte	0x02, 0x4a
	.zero		1
	.zero		1


	//----- nvinfo : EIATTR_EXIT_INSTR_OFFSETS
	.align		4
        /*0048*/ 	.byte	0x04, 0x1c
        /*004a*/ 	.short	(.L_4531 - .L_4530)


	//   ....[0]....
.L_4530:
        /*004c*/ 	.word	0x000007f0


	//   ....[1]....
        /*0050*/ 	.word	0x00000850


	//   ....[2]....
        /*0054*/ 	.word	0x000009d0


	//----- nvinfo : EIATTR_MAX_THREADS
	.align		4
.L_4531:
        /*0058*/ 	.byte	0x04, 0x05
        /*005a*/ 	.short	(.L_4533 - .L_4532)
.L_4532:
        /*005c*/ 	.word	0x00000080
        /*0060*/ 	.word	0x00000001
        /*0064*/ 	.word	0x00000001


	//----- nvinfo : EIATTR_CRS_STACK_SIZE
	.align		4
.L_4533:
        /*0068*/ 	.byte	0x04, 0x1e
        /*006a*/ 	.short	(.L_4535 - .L_4534)
.L_4534:
        /*006c*/ 	.word	0x00000000


	//----- nvinfo : EIATTR_CBANK_PARAM_SIZE
	.align		4
.L_4535:
        /*0070*/ 	.byte	0x03, 0x19
        /*0072*/ 	.short	0x0018


	//----- nvinfo : EIATTR_PARAM_CBANK
	.align		4
        /*0074*/ 	.byte	0x04, 0x0a
        /*0076*/ 	.short	(.L_4537 - .L_4536)
	.align		4
.L_4536:
        /*0078*/ 	.word	index@(.nv.constant0._ZN2at6native29vectorized_elementwise_kernelILi2EZZZNS0_17floor_kernel_cudaERNS_18TensorIteratorBaseEENKUlvE_clEvENKUlvE_clEvEUldE_St5arrayIPcLm2EEEEviT0_T1_)
        /*007c*/ 	.short	0x0380
        /*007e*/ 	.short	0x0018


	//----- nvinfo : EIATTR_SW_WAR
	.align		4
.L_4537:
        /*0080*/ 	.byte	0x04, 0x36
        /*0082*/ 	.short	(.L_4539 - .L_4538)
.L_4538:
        /*0084*/ 	.word	0x00000008
.L_4539:


//--------------------- .nv.info._ZN2at6native29vectorized_elementwise_kernelILi4EZZZNS0_17floor_kernel_cudaERNS_18TensorIteratorBaseEENKUlvE_clEvENKUlvE_clEvEUldE_St5arrayIPcLm2EEEEviT0_T1_ --------------------------
	.section	.nv.info._ZN2at6native29vectorized_elementwise_kernelILi4EZZZNS0_17floor_kernel_cudaERNS_18TensorIteratorBaseEENKUlvE_clEvENKUlvE_clEvEUldE_St5arrayIPcLm2EEEEviT0_T1_,"",@"SHT_CUDA_INFO"
	.sectionflags	@""
	.align	4


	//----- nvinfo : EIATTR_CUDA_API_VERSION
	.align		4
        /*0000*/ 	.byte	0x04, 0x37
        /*0002*/ 	.short	(.L_4541 - .L_4540)
.L_4540:
        /*0004*/ 	.word	0x00000082


	//----- nvinfo : EIATTR_KPARAM_INFO
	.align		4
.L_4541:
        /*0008*/ 	.byte	0x04, 0x17
        /*000a*/ 	.short	(.L_4543 - .L_4542)
.L_4542:
        /*000c*/ 	.word	0x00000000
        /*0010*/ 	.short	0x0002
        /*0012*/ 	.short	0x0008
        /*0014*/ 	.byte	0x00, 0xf0, 0x41, 0x00


	//----- nvinfo : EIATTR_KPARAM_INFO
	.align		4
.L_4543:
        /*0018*/ 	.byte	0x04, 0x17
        /*001a*/ 	.short	(.L_4545 - .L_4544)
.L_4544:
        /*001c*/ 	.word	0x00000000
        /*0020*/ 	.short	0x0001
        /*0022*/ 	.short	0x0004
        /*0024*/ 	.byte	0x00, 0xf0, 0x05, 0x00


	//----- nvinfo : EIATTR_KPARAM_INFO
	.align		4
.L_4545:
        /*0028*/ 	.byte	0x04, 0x17
        /*002a*/ 	.short	(.L_4547 - .L_4546)
.L_4546:
        /*002c*/ 	.word	0x00000000
        /*0030*/ 	.short	0x0000
        /*0032*/ 	.short	0x0000
        /*0034*/ 	.byte	0x00, 0xf0, 0x11, 0x00


	//----- nvinfo : EIATTR_SPARSE_MMA_MASK
	.align		4
.L_4547:
        /*0038*/ 	.byte	0x03, 0x50
        /*003a*/ 	.short	0x0000


	//----- nvinfo : EIATTR_MAXREG_COUNT
	.align		4
        /*003c*/ 	.byte	0x03, 0x1b
        /*003e*/ 	.short	0x00ff


	//----- nvinfo : EIATTR_MERCURY_ISA_VERSION
	.align		4
        /*0040*/ 	.byte	0x03, 0x5f
        /*0042*/ 	.short	0x0101


	//----- nvinfo : EIATTR_VRC_CTA_INIT_COUNT
	.align		4
        /*0044*/ 	.byte	0x02, 0x4a
	.zero		1
	.zero		1


	//----- nvinfo : EIATTR_EXIT_INSTR_OFFSETS
	.align		4
        /*0048*/ 	.byte	0x04, 0x1c
        /*004a*/ 	.short	(.L_4549 - .L_4548)


	//   ....[0]....
.L_4548:
        /*004c*/ 	.word	0x000007f0


	//   ....[1]....
        /*0050*/ 	.word	0x00000850


	//   ....[2]....
        /*0054*/ 	.word	0x00000990


	//----- nvinfo : EIATTR_MAX_THREADS
	.align		4
.L_4549:
        /*0058*/ 	.byte	0x04, 0x05
        /*005a*/ 	.short	(.L_4551 - .L_4550)
.L_4550:
        /*005c*/ 	.word	0x00000080
        /*0060*/ 	.word	0x00000001
        /*0064*/ 	.word	0x00000001


	//----- nvinfo : EIATTR_CRS_STACK_SIZE
	.align		4
.L_4551:
        /*0068*/ 	.byte	0x04, 0x1e
        /*006a*/ 	.short	(.L_4553 - .L_4552)
.L_4552:
        /*006c*/ 	.word	0x00000000


	//----- nvinfo : EIATTR_CBANK_PARAM_SIZE
	.align		4
.L_4553:
        /*0070*/ 	.byte	0x03, 0x19
        /*0072*/ 	.short	0x0018


	//----- nvinfo : EIATTR_PARAM_CBANK
	.align		4
        /*0074*/ 	.byte	0x04, 0x0a
        /*0076*/ 	.short	(.L_4555 - .L_4554)
	.align		4
.L_4554:
        /*0078*/ 	.word	index@(.nv.constant0._ZN2at6native29vectorized_elementwise_kernelILi4EZZZNS0_17floor_kernel_cudaERNS_18TensorIteratorBaseEENKUlvE_clEvENKUlvE_clEvEUldE_St5arrayIPcLm2EEEEviT0_T1_)
        /*007c*/ 	.short	0x0380
        /*007e*/ 	.short	0x0018


	//----- nvinfo : EIATTR_SW_WAR
	.align		4
.L_4555:
        /*0080*/ 	.byte	0x04, 0x36
        /*0082*/ 	.short	(.L_4557 - .L_4556)
.L_4556:
        /*0084*/ 	.word	0x00000008
.L_4557:


//--------------------- .nv.info._ZN2at6native29vectorized_elementwise_kernelILi8EZZZNS0_17floor_kernel_cudaERNS_18TensorIteratorBaseEENKUlvE_clEvENKUlvE_clEvEUldE_St5arrayIPcLm2EEEEviT0_T1_ --------------------------
	.section	.nv.info._ZN2at6native29vectorized_elementwise_kernelILi8EZZZNS0_17floor_kernel_cudaERNS_18TensorIteratorBaseEENKUlvE_clEvENKUlvE_clEvEUldE_St5arrayIPcLm2EEEEviT0_T1_,"",@"SHT_CUDA_INFO"
	.sectionflags	@""
	.align	4


	//----- nvinfo : EIATTR_CUDA_API_VERSION
	.align		4
        /*0000*/ 	.byte	0x04, 0x37
        /*0002*/ 	.short	(.L_4559 - .L_4558)
.L_4558:
        /*0004*/ 	.word	0x00000082


	//----- nvinfo : EIATTR_KPARAM_INFO
	.align		4
.L_4559:
        /*0008*/ 	.byte	0x04, 0x17
        /*000a*/ 	.short	(.L_4561 - .L_4560)
.L_4560:
        /*000c*/ 	.word	0x00000000
        /*0010*/ 	.short	0x0002
        /*0012*/ 	.short	0x0008
        /*0014*/ 	.byte	0x00, 0xf0, 0x41, 0x00


	//----- nvinfo : EIATTR_KPARAM_INFO
	.align		4
.L_4561:
        /*0018*/ 	.byte	0x04, 0x17
        /*001a*/ 	.short	(.L_4563 - .L_4562)
.L_4562:
        /*001c*/ 	.word	0x00000000
        /*0020*/ 	.short	0x0001
        /*0022*/ 	.short	0x0004
        /*0024*/ 	.byte	0x00, 0xf0, 0x05, 0x00


	//----- nvinfo : EIATTR_KPARAM_INFO
	.align		4
.L_4563:
        /*0028*/ 	.byte	0x04, 0x17
        /*002a*/ 	.short	(.L_4565 - .L_4564)
.L_4564:
        /*002c*/ 	.word	0x00000000
        /*0030*/ 	.short	0x0000
        /*0032*/ 	.short	0x0000
        /*0034*/ 	.byte	0x00, 0xf0, 0x11, 0x00


	//----- nvinfo : EIATTR_SPARSE_MMA_MASK
	.align		4
.L_4565:
        /*0038*/ 	.byte	0x03, 0x50
        /*003a*/ 	.short	0x0000


	//----- nvinfo : EIATTR_MAXREG_COUNT
	.align		4
        /*003c*/ 	.byte	0x03, 0x1b
        /*003e*/ 	.short	0x00ff


	//----- nvinfo : EIATTR_MERCURY_ISA_VERSION
	.align		4
        /*0040*/ 	.byte	0x03, 0x5f
        /*0042*/ 	.short	0x0101


	//----- nvinfo : EIATTR_VRC_CTA_INIT_COUNT
	.align		4
        /*0044*/ 	.byte	0x02, 0x4a
	.zero		1
	.zero		1


	//----- nvinfo : EIATTR_EXIT_INSTR_OFFSETS
	.align		4
        /*0048*/ 	.byte	0x04, 0x1c
        /*004a*/ 	.short	(.L_4567 - .L_4566)


	//   ....[0]....
.L_4566:
        /*004c*/ 	.word	0x000007f0


	//   ....[1]....
        /*0050*/ 	.word	0x00000850


	//   ....[2]....
        /*0054*/ 	.word	0x00000990


	//----- nvinfo : EIATTR_MAX_THREADS
	.align		4
.L_4567:
        /*0058*/ 	.byte	0x04, 0x05
        /*005a*/ 	.short	(.L_4569 - .L_4568)
.L_4568:
        /*005c*/ 	.word	0x00000080
        /*0060*/ 	.word	0x00000001
        /*0064*/ 	.word	0x00000001


	//----- nvinfo : EIATTR_CRS_STACK_SIZE
	.align		4
.L_4569:
        /*0068*/ 	.byte	0x04, 0x1e
        /*006a*/ 	.short	(.L_4571 - .L_4570)
.L_4570:
        /*006c*/ 	.word	0x00000000


	//----- nvinfo : EIATTR_CBANK_PARAM_SIZE
	.align		4
.L_4571:
        /*0070*/ 	.byte	0x03, 0x19
        /*0072*/ 	.short	0x0018


	//----- nvinfo : EIATTR_PARAM_CBANK
	.align		4
        /*0074*/ 	.byte	0x04, 0x0a
        /*0076*/ 	.short	(.L_4573 - .L_4572)
	.align		4
.L_4572:
        /*0078*/ 	.word	index@(.nv.constant0._ZN2at6native29vectorized_elementwise_kernelILi8EZZZNS0_17floor_kernel_cudaERNS_18TensorIteratorBaseEENKUlvE_clEvENKUlvE_clEvEUldE_St5arrayIPcLm2EEEEviT0_T1_)
        /*007c*/ 	.short	0x0380
        /*007e*/ 	.short	0x0018


	//----- nvinfo : EIATTR_SW_WAR
	.align		4
.L_4573:
        /*0080*/ 	.byte	0x04, 0x36
        /*0082*/ 	.short	(.L_4575 - .L_4574)
.L_4574:
        /*0084*/ 	.word	0x00000008
.L_4575:


//--------------------- .nv.info._ZN2at6native18elementwise_kernelILi128ELi4EZNS0_15gpu_kernel_implIZZZNS0_16frac_kernel_cudaERNS_18TensorIteratorBaseEENKUlvE_clEvENKUlvE2_clEvEUlN3c108BFloat16EE_EEvS4_RKT_EUliE_EEviT1_ --------------------------
	.section	.nv.info._ZN2at6native18elementwise_kernelILi128ELi4EZNS0_15gpu_kernel_implIZZZNS0_16frac_kernel_cudaERNS_18TensorIteratorBaseEENKUlvE_clEvENKUlvE2_clEvEUlN3c108BFloat16EE_EEvS4_RKT_EUliE_EEviT1_,"",@"SHT_CUDA_INFO"
	.sectionflags	@""
	.align	4


	//----- nvinfo : EIATTR_CUDA_API_VERSION
	.align		4
        /*0000*/ 	.byte	0x04, 0x37
        /*0002*/ 	.short	(.L_4577 - .L_4576)
.L_4576:
        /*0004*/ 	.word	0x00000082


	//----- nvinfo : EIATTR_KPARAM_INFO
	.align		4
.L_4577:
        /*0008*/ 	.byte	0x04, 0x17
        /*000a*/ 	.short	(.L_4579 - .L_4578)
.L_4578:
        /*000c*/ 	.word	0x00000000
        /*0010*/ 	.short	0x0001
        /*0012*/ 	.short	0x0008
        /*0014*/ 	.byte	0x00, 0xf0, 0x61, 0x08


	//----- nvinfo : EIATTR_KPARAM_INFO
	.align		4
.L_4579:
        /*0018*/ 	.byte	0x04, 0x17
        /*001a*/ 	.short	(.L_4581 - .L_4580)
.L_4580:
        /*001c*/ 	.word	0x00000000
        /*0020*/ 	.short	0x0000
        /*0022*/ 	.short	0x0000
        /*0024*/ 	.byte	0x00, 0xf0, 0x11, 0x00


	//----- nvinfo : EIATTR_SPARSE_MMA_MASK
	.align		4
.L_4581:
        /*0028*/ 	.byte	0x03, 0x50
        /*002a*/ 	.short	0x0000


	//----- nvinfo : EIATTR_MAXREG_COUNT
	.align		4
        /*002c*/ 	.byte	0x03, 0x1b
        /*002e*/ 	.short	0x0080


	//----- nvinfo : EIATTR_EXTERNS
	.align		4
        /*0030*/ 	.byte	0x04, 0x0f
        /*0032*/ 	.short	(.L_4583 - .L_4582)


	//   ....[0]....
	.align		4
.L_4582:
        /*0034*/ 	.word	index@(__assertfail)


	//----- nvinfo : EIATTR_MERCURY_ISA_VERSION
	.align		4
.L_4583:
        /*0038*/ 	.byte	0x03, 0x5f
        /*003a*/ 	.short	0x0101


	//----- nvinfo : EIATTR_VRC_CTA_INIT_COUNT
	.align		4
        /*003c*/ 	.byte	0x02, 0x4a
	.zero		1
	.zero		1


	//----- nvinfo : EIATTR_SYSCALL_OFFSETS
	.align		4
        /*0040*/ 	.byte	0x04, 0x46
        /*0042*/ 	.short	(.L_4585 - .L_4584)


	//   ....[0]....
.L_4584:
        /*0044*/ 	.word	0x00002210


	//   ....[1]....
        /*0048*/ 	.word	0x00003130


	//   ....[2]....
        /*004c*/ 	.word	0x000054e0


	//   ....[3]....
        /*0050*/ 	.word	0x00006250


	//   ....[4]....
        /*0054*/ 	.word	0x000086f0


	//   ....[5]....
        /*0058*/ 	.word	0x00009460


	//   ....[6]....
        /*005c*/ 	.word	0x0000b910


	//   ....[7]....
        /*0060*/ 	.word	0x0000c650


	//----- nvinfo : EIATTR_EXIT_INSTR_OFFSETS
	.align		4
.L_4585:
        /*0064*/ 	.byte	0x04, 0x1c
        /*0066*/ 	.short	(.L_4587 - .L_4586)


	//   ....[0]....
.L_4586:
        /*0068*/ 	.word	0x00009720


	//   ....[1]....
        /*006c*/ 	.word	0x0000bad0


	//   ....[2]....
        /*0070*/ 	.word	0x0000bb10


	//   ....[3]....
        /*0074*/ 	.word	0x0000bbb0


	//   ....[4]....
        /*0078*/ 	.word	0x0000bbf0


	//   ....[5]....
        /*007c*/ 	.word	0x0000bc30


	//   ....[6]....
        /*0080*/ 	.word	0x0000bcc0


	//   ....[7]....
        /*0084*/ 	.word	0x0000bd00


	//   ....[8]....
        /*0088*/ 	.word	0x0000bda0


	//   ....[9]....
        /*008c*/ 	.word	0x0000bdf0


	//   ....[10]....
        /*0090*/ 	.word	0x0000be40


	//   ....[11]....
        /*0094*/ 	.word	0x0000bf20


	//   ....[12]....
        /*0098*/ 	.word	0x0000c090


	//   ....[13]....
        /*009c*/ 	.word	0x0000c200


	//   ....[14]....
        /*00a0*/ 	.word	0x0000c360


	//   ....[15]....
        /*00a4*/ 	.word	0x0000c3a0


	//   ....[16]....
        /*00a8*/ 	.word	0x0000c3e0


	//   ....[17]....
        /*00ac*/ 	.word	0x0000c490


	//   ....[18]....
        /*00b0*/ 	.word	0x0000c4f0


	//   ....[19]....
        /*00b4*/ 	.word	0x0000c660


	//   ....[20]....
        /*00b8*/ 	.word	0x0000c770


	//   ....[21]....
        /*00bc*/ 	.word	0x0000c8b0


	//   ....[22]....
        /*00c0*/ 	.word	0x0000c8d0


	//----- nvinfo : EIATTR_MAX_THREADS
	.align		4
.L_4587:
        /*00c4*/ 	.byte	0x04, 0x05
        /*00c6*/ 	.short	(.L_4589 - .L_4588)
.L_4588:
        /*00c8*/ 	.word	0x00000080
        /*00cc*/ 	.word	0x00000001
        /*00d0*/ 	.word	0x00000001


	//----- nvinfo : EIATTR_CRS_STACK_SIZE
	.align		4
.L_4589:
        /*00d4*/ 	.byte	0x04, 0x1e
        /*00d6*/ 	.short	(.L_4591 - .L_4590)
.L_4590:
        /*00d8*/ 	.word	0x00000000


	//----- nvinfo : EIATTR_CBANK_PARAM_SIZE
	.align		4
.L_4591:
        /*00dc*/ 	.byte	0x03, 0x19
        /*00de*/ 	.short	0x0220


	//----- nvinfo : EIATTR_PARAM_CBANK
	.align		4
        /*00e0*/ 	.byte	0x04, 0x0a
        /*00e2*/ 	.short	(.L_4593 - .L_4592)
	.align		4
.L_4592:
        /*00e4*/ 	.word	index@(.nv.constant0._ZN2at6native18elementwise_kernelILi128ELi4EZNS0_15gpu_kernel_implIZZZNS0_16frac_kernel_cudaERNS_18TensorIteratorBaseEENKUlvE_clEvENKUlvE2_clEvEUlN3c108BFloat16EE_EEvS4_RKT_EUliE_EEviT1_)
        /*00e8*/ 	.short	0x0380
        /*00ea*/ 	.short	0x0220


	//----- nvinfo : EIATTR_SW_WAR
	.align		4
.L_4593:
        /*00ec*/ 	.byte	0x04, 0x36
        /*00ee*/ 	.short	(.L_4595 - .L_4594)
.L_4594:
        /*00f0*/ 	.word	0x00000008
.L_4595:


//--------------------- .nv.info._ZN2at6native27unrolled_elementwise_kernelIZZZNS0_16frac_kernel_cudaERNS_18TensorIteratorBaseEENKUlvE_clEvENKUlvE2_clEvEUlN3c108BFloat16EE_St5arrayIPcLm2EELi4E23TrivialOffsetCalculatorILi1EjESD_NS0_6memory12LoadWithCastILi1EEENSE_13StoreWithCastILi1EEEEEviT_T0_T2_T3_T4_T5_ --------------------------
	.section	.nv.info._ZN2at6native27unrolled_elementwise_kernelIZZZNS0_16frac_kernel_cudaERNS_18TensorIteratorBaseEENKUlvE_clEvENKUlvE2_clEvEUlN3c108BFloat16EE_St5arrayIPcLm2EELi4E23TrivialOffsetCalculatorILi1EjESD_NS0_6memory12LoadWithCastILi1EEENSE_13StoreWithCastILi1EEEEEviT_T0_T2_T3_T4_T5_,"",@"SHT_CUDA_INFO"
	.sectionflags	@""
	.align	4


	//----- nvinfo : EIATTR_CUDA_API_VERSION
	.align		4
        /*0000*/ 	.byte	0x04, 0x37
        /*0002*/ 	.short	(.L_4597 - .L_4596)
.L_4596:
        /*0004*/ 	.word	0x00000082


	//----- nvinfo : EIATTR_KPARAM_INFO
	.align		4
.L_4597:
        /*0008*/ 	.byte	0x04, 0x17
        /*000a*/ 	.short	(.L_4599 - .L_4598)
.L_4598:
        /*000c*/ 	.word	0x00000000
        /*0010*/ 	.short	0x0006
        /*0012*/ 	.short	0x0024
        /*0014*/ 	.byte	0x00, 0xf0, 0x21, 0x00


	//----- nvinfo : EIATTR_KPARAM_INFO
	.align		4
.L_4599:
        /*0018*/ 	.byte	0x04, 0x17
        /*001a*/ 	.short	(.L_4601 - .L_4600)
.L_4600:
        /*001c*/ 	.word	0x00000000
        /*0020*/ 	.short	0x0005
        /*0022*/ 	.short	0x001c
        /*0024*/ 	.byte	0x00, 0xf0, 0x21, 0x00


	//----- nvinfo : EIATTR_KPARAM_INFO
	.align		4
.L_4601:
        /*0028*/ 	.byte	0x04, 0x17
        /*002a*/ 	.short	(.L_4603 - .L_4602)
.L_4602:
        /*002c*/ 	.word	0x00000000
        /*0030*/ 	.short	0x0004
        /*0032*/ 	.short	0x0019
        /*0034*/ 	.byte	0x00, 0xf0, 0x05, 0x00


	//----- nvinfo : EIATTR_KPARAM_INFO
	.align		4
.L_4603:
        /*0038*/ 	.byte	0x04, 0x17
        /*003a*/ 	.short	(.L_4605 - .L_4604)
.L_4604:
        /*003c*/ 	.word	0x00000000
        /*0040*/ 	.short	0x0003
        /*0042*/ 	.short	0x0018
        /*0044*/ 	.byte	0x00, 0xf0, 0x05, 0x00


	//----- nvinfo : EIATTR_KPARAM_INFO
	.align		4
.L_4605:
        /*0048*/ 	.byte	0x04, 0x17
        /*004a*/ 	.short	(.L_4607 - .L_4606)
.L_4606:
        /*004c*/ 	.word	0x00000000
        /*0050*/ 	.short	0x0002
        /*0052*/ 	.short	0x0008
        /*0054*/ 	.byte	0x00, 0xf0, 0x41, 0x00


	//----- nvinfo : EIATTR_KPARAM_INFO
	.align		4
.L_4607:
        /*0058*/ 	.byte	0x04, 0x17
        /*005a*/ 	.short	(.L_4609 - .L_4608)
.L_4608:
        /*005c*/ 	.word	0x00000000
        /*0060*/ 	.short	0x0001
        /*0062*/ 	.short	0x0004
        /*0064*/ 	.byte	0x00, 0xf0, 0x05, 0x00


	//----- nvinfo : EIATTR_KPARAM_INFO
	.align		4
.L_4609:
        /*0068*/ 	.byte	0x04, 0x17
        /*006a*/ 	.short	(.L_4611 - .L_4610)
.L_4610:
        /*006c*/ 	.word	0x00000000
        /*0070*/ 	.short	0x0000
        /*0072*/ 	.short	0x0000
        /*0074*/ 	.byte	0x00, 0xf0, 0x11, 0x00


	//----- nvinfo : EIATTR_SPARSE_MMA_MASK
	.align		4
.L_4611:
        /*0078*/ 	.byte	0x03, 0x50
        /*007a*/ 	.short	0x0000


	//----- nvinfo : EIATTR_MAXREG_COUNT
	.align		4
        /*007c*/ 	.byte	0x03, 0x1b
        /*007e*/ 	.short	0x00ff


	//----- nvinfo : EIATTR_EXTERNS
	.align		4
        /*0080*/ 	.byte	0x04, 0x0f
        /*0082*/ 	.short	(.L_4613 - .L_4612)


	//   ....[0]....
	.align		4
.L_4612:
        /*0084*/ 	.word	index@(__assertfail)


	//----- nvinfo : EIATTR_MERCURY_ISA_VERSION
	.align		4
.L_4613:
        /*0088*/ 	.byte	0x03, 0x5f
        /*008a*/ 	.short	0x0101


	//----- nvinfo : EIATTR_VRC_CTA_INIT_COUNT
	.align		4
        /*008c*/ 	.byte	0x02, 0x4a
	.zero		1
	.zero		1


	//----- nvinfo : EIATTR_SYSCALL_OFFSETS
	.align		4
        /*0090*/ 	.byte	0x04, 0x46
        /*0092*/ 	.short	(.L_4615 - .L_4614)


	//   ....[0]....
.L_4614:
        /*0094*/ 	.word	0x00001000


	//   ....[1]....
        /*0098*/ 	.word	0x000021e0


	//   ....[2]....
        /*009c*/ 	.word	0x00003300


	//   ....[3]....
        /*00a0*/ 	.word	0x00004330


	//   ....[4]....
        /*00a4*/ 	.word	0x00005470


	//   ....[5]....
        /*00a8*/ 	.word	0x00006350


	//   ....[6]....
        /*00ac*/ 	.word	0x000072d0


	//   ....[7]....
        /*00b0*/ 	.word	0x00008250


	//----- nvinfo : EIATTR_EXIT_INSTR_OFFSETS
	.align		4
.L_4615:
        /*00b4*/ 	.byte	0x04, 0x1c
        /*00b6*/ 	.short	(.L_4617 - .L_4616)


	//   ....[0]....
.L_4616:
        /*00b8*/ 	.word	0x00007580


	//   ....[1]....
        /*00bc*/ 	.word	0x000076d0


	//   ....[2]....
        /*00c0*/ 	.word	0x00007710


	//   ....[3]....
        /*00c4*/ 	.word	0x000077b0


	//   ....[4]....
        /*00c8*/ 	.word	0x000077f0


	//   ....[5]....
        /*00cc*/ 	.word	0x00007830


	//   ....[6]....
        /*00d0*/ 	.word	0x000078c0


	//   ....[7]....
        /*00d4*/ 	.word	0x00007900


	//   ....[8]....
        /*00d8*/ 	.word	0x000079a0


	//   ....[9]....
        /*00dc*/ 	.word	0x000079f0


	//   ....[10]....
        /*00e0*/ 	.word	0x00007a40


	//   ....[11]....
        /*00e4*/ 	.word	0x00007b20


	//   ....[12]....
        /*00e8*/ 	.word	0x00007c90


	//   ....[13]....
        /*00ec*/ 	.word	0x00007e00


	//   ....[14]....
        /*00f0*/ 	.word	0x00007f60


	//   ....[15]....
        /*00f4*/ 	.word	0x00007fa0


	//   ....[16]....
        /*00f8*/ 	.word	0x00007fe0


	//   ....[17]....
        /*00fc*/ 	.word	0x00008090


	//   ....[18]....
        /*0100*/ 	.word	0x000080f0


	//   ....[19]....
        /*0104*/ 	.word	0x00008260


	//   ....[20]....
        /*0108*/ 	.word	0x00008370


	//   ....[21]....
        /*010c*/ 	.word	0x000084b0


	//   ....[22]....
        /*0110*/ 	.word	0x000084d0


	//----- nvinfo : EIATTR_MAX_THREADS
	.align		4
.L_4617:
        /*0114*/ 	.byte	0x04, 0x05
        /*0116*/ 	.short	(.L_4619 - .L_4618)
.L_4618:
        /*0118*/ 	.word	0x00000080
        /*011c*/ 	.word	0x00000001
        /*0120*/ 	.word	0x00000001


	//----- nvinfo : EIATTR_CRS_STACK_SIZE
	.align		4
.L_4619:
        /*0124*/ 	.byte	0x04, 0x1e
        /*0126*/ 	.short	(.L_4621 - .L_4620)
.L_4620:
        /*0128*/ 	.word	0x00000000


	//----- nvinfo : EIATTR_CBANK_PARAM_SIZE
	.align		4
.L_4621:
        /*012c*/ 	.byte	0x03, 0x19
        /*012e*/ 	.short	0x002c


	//----- nvinfo : EIATTR_PARAM_CBANK
	.align		4
        /*0130*/ 	.byte	0x04, 0x0a
        /*0132*/ 	.short	(.L_4623 - .L_4622)
	.align		4
.L_4622:
        /*0134*/ 	.word	index@(.nv.constant0._ZN2at6native27unrolled_elementwise_kernelIZZZNS0_16frac_kernel_cudaERNS_18TensorIteratorBaseEENKUlvE_clEvENKUlvE2_clEvEUlN3c108BFloat16EE_St5arrayIPcLm2EELi4E23TrivialOffsetCalculatorILi1EjESD_NS0_6memory12LoadWithCastILi1EEENSE_13StoreWithCastILi1EEEEEviT_T0_T2_T3_T4_T5_)
        /*0138*/ 	.short	0x0380
        /*013a*/ 	.short	0x002c


	//----- nvinfo : EIATTR_SW_WAR
	.align		4
.L_4623:
        /*013c*/ 	.byte	0x04, 0x36
        /*013e*/ 	.short	(.L_4625 - .L_4624)
.L_4624:
        /*0140*/ 	.word	0x00000008
.L_4625:


//--------------------- .nv.info._ZN2at6native18elementwise_kernelILi128ELi4EZNS0_22gpu_kernel_impl_nocastIZZZNS0_16frac_kernel_cudaERNS_18TensorIteratorBaseEENKUlvE_clEvENKUlvE2_clEvEUlN3c108BFloat16EE_EEvS4_RKT_EUliE_EEviT1_ --------------------------
	.section	.nv.info._ZN2at6native18elementwise_kernelILi128ELi4EZNS0_22gpu_kernel_impl_nocastIZZZNS0_16frac_kernel_cudaERNS_18TensorIteratorBaseEENKUlvE_clEvENKUlvE2_clEvEUlN3c108BFloat16EE_EEvS4_RKT_EUliE_EEviT1_,"",@"SHT_CUDA_INFO"
	.sectionflags	@""
	.align	4


	//----- nvinfo : EIATTR_CUDA_API_VERSION
	.align		4
        /*0000*/ 	.byte	0x04, 0x37
        /*0002*/ 	.short	(.L_4627 - .L_4626)
.L_4626:
        /*0004*/ 	.word	0x00000082


	//----- nvinfo : EIATTR_KPARAM_INFO
	.align		4
.L_4627:
        /*0008*/ 	.byte	0x04, 0x17
        /*000a*/ 	.short	(.L_4629 - .L_4628)
.L_4628:
        /*000c*/ 	.word	0x00000000
        /*0010*/ 	.short	0x0001
        /*0012*/ 	.short	0x0008
        /*0014*/ 	.byte	0x00, 0xf0, 0x61, 0x08


	//----- nvinfo : EIATTR_KPARAM_INFO
	.align		4
.L_4629:
        /*0018*/ 	.byte	0x04, 0x17
        /*001a*/ 	.short	(.L_4631 - .L_4630)
.L_4630:
        /*001c*/ 	.word	0x00000000
        /*0020*/ 	.short	0x0000
        /*0022*/ 	.short	0x0000
        /*0024*/ 	.byte	0x00, 0xf0, 0x11, 0x00


	//----- nvinfo : EIATTR_SPARSE_MMA_MASK
	.align		4
.L_4631:
        /*0028*/ 	.byte	0x03, 0x50
        /*002a*/ 	.short	0x0000


	//----- nvinfo : EIATTR_MAXREG_COUNT
	.align		4
        /*002c*/ 	.byte	0x03, 0x1b
        /*002e*/ 	.short	0x0080


	//----- nvinfo : EIATTR_MERCURY_ISA_VERSION
	.align		4
        /*0030*/ 	.byte	0x03, 0x5f
        /*0032*/ 	.short	0x0101


	//----- nvinfo : EIATTR_VRC_CTA_INIT_COUNT
	.align		4
        /*0034*/ 	.byte	0x02, 0x4a
	.zero		1
	.zero		1


	//----- nvinfo : EIATTR_EXIT_INSTR_OFFSETS
	.align		4
        /*0038*/ 	.byte	0x04, 0x1c
        /*003a*/ 	.short	(.L_4633 - .L_4632)


	//   ....[0]....
.L_4632:
        /*003c*/ 	.word	0x00000330


	//   ....[1]....
        /*0040*/ 	.word	0x000003c0


	//   ....[2]....
        /*0044*/ 	.word	0x00003f10


	//   ....[3]....
        /*0048*/ 	.word	0x00005270


	//----- nvinfo : EIATTR_MAX_THREADS
	.align		4
.L_4633:
        /*004c*/ 	.byte	0x04, 0x05
        /*004e*/ 	.short	(.L_4635 - .L_4634)
.L_4634:
        /*0050*/ 	.word	0x00000080
        /*0054*/ 	.word	0x00000001
        /*0058*/ 	.word	0x00000001


	//----- nvinfo : EIATTR_CRS_STACK_SIZE
	.align		4
.L_4635:
        /*005c*/ 	.byte	0x04, 0x1e
        /*005e*/ 	.short	(.L_4637 - .L_4636)
.L_4636:
        /*0060*/ 	.word	0x00000000


	//----- nvinfo : EIATTR_CBANK_PARAM_SIZE
	.align		4
.L_4637:
        /*0064*/ 	.byte	0x03, 0x19
        /*0066*/ 	.short	0x0220


	//----- nvinfo : EIATTR_PARAM_CBANK
	.align		4
        /*0068*/ 	.byte	0x04, 0x0a
        /*006a*/ 	.short	(.L_4639 - .L_4638)
	.align		4
.L_4638:
        /*006c*/ 	.word	index@(.nv.constant0._ZN2at6native18elementwise_kernelILi128ELi4EZNS0_22gpu_kernel_impl_nocastIZZZNS0_16frac_kernel_cudaERNS_18TensorIteratorBaseEENKUlvE_clEvENKUlvE2_clEvEUlN3c108BFloat16EE_EEvS4_RKT_EUliE_EEviT1_)
        /*0070*/ 	.short	0x0380
        /*0072*/ 	.short	0x0220


	//----- nvinfo : EIATTR_SW_WAR
	.align		4
.L_4639:
        /*0074*/ 	.byte	0x04, 0x36
        /*0076*/ 	.short	(.L_4641 - .L_4640)
.L_4640:
        /*0078*/ 	.word	0x00000008
.L_4641:


//--------------------- .nv.info._ZN2at6native27unrolled_elementwise_kernelIZZZNS0_16frac_kernel_cudaERNS_18TensorIteratorBaseEENKUlvE_clEvENKUlvE2_clEvEUlN3c108BFloat16EE_St5arrayIPcLm2EELi4E23TrivialOffsetCalculatorILi1EjESD_NS0_6memory15LoadWithoutCastENSE_16StoreWithoutCastEEEviT_T0_T2_T3_T4_T5_ --------------------------
	.section	.nv.info._ZN2at6native27unrolled_elementwise_kernelIZZZNS0_16frac_kernel_cudaERNS_18TensorIteratorBaseEENKUlvE_clEvENKUlvE2_clEvEUlN3c108BFloat16EE_St5arrayIPcLm2EELi4E23TrivialOffsetCalculatorILi1EjESD_NS0_6memory15LoadWithoutCastENSE_16StoreWithoutCastEEEviT_T0_T2_T3_T4_T5_,"",@"SHT_CUDA_INFO"
	.sectionflags	@""
	.align	4


	//----- nvinfo : EIATTR_CUDA_API_VERSION
	.align		4
        /*0000*/ 	.byte	0x04, 0x37
        /*0002*/ 	.short	(.L_4643 - .L_4642)
.L_4642:
        /*0004*/ 	.word	0x00000082


	//----- nvinfo : EIATTR_KPARAM_INFO
	.align		4
.L_4643:
        /*0008*/ 	.byte	0x04, 0x17
        /*000a*/ 	.short	(.L_4645 - .L_4644)
.L_4644:
        /*000c*/ 	.word	0x00000000
        /*0010*/ 	.short	0x0006
        /*0012*/ 	.short	0x001b
        /*0014*/ 	.byte	0x00, 0xf0, 0x05, 0x00


	//----- nvinfo : EIATTR_KPARAM_INFO
	.align		4
.L_4645:
        /*0018*/ 	.byte	0x04, 0x17
        /*001a*/ 	.short	(.L_4647 - .L_4646)
.L_4646:
        /*001c*/ 	.word	0x00000000
        /*0020*/ 	.short	0x0005
        /*0022*/ 	.short	0x001a
        /*0024*/ 	.byte	0x00, 0xf0, 0x05, 0x00


	//----- nvinfo : EIATTR_KPARAM_INFO
	.align		4
.L_4647:
        /*0028*/ 	.byte	0x04, 0x17
        /*002a*/ 	.short	(.L_4649 - .L_4648)
.L_4648:
        /*002c*/ 	.word	0x00000000
        /*0030*/ 	.short	0x0004
        /*0032*/ 	.short	0x0019
        /*0034*/ 	.byte	0x00, 0xf0, 0x05, 0x00


	//----- nvinfo : EIATTR_KPARAM_INFO
	.align		4
.L_4649:
        /*0038*/ 	.byte	0x04, 0x17
        /*003a*/ 	.short	(.L_4651 - .L_4650)
.L_4650:
        /*003c*/ 	.word	0x00000000
        /*0040*/ 	.short	0x0003
        /*0042*/ 	.short	0x0018
        /*0044*/ 	.byte	0x00, 0xf0, 0x05, 0x00


	//----- nvinfo : EIATTR_KPARAM_INFO
	.align		4
.L_4651:
        /*0048*/ 	.byte	0x04, 0x17
        /*004a*/ 	.short	(.L_4653 - .L_4652)
.L_4652:
        /*004c*/ 	.word	0x00000000
        /*0050*/ 	.short	0x0002
        /*0052*/ 	.short	0x0008
        /*0054*/ 	.byte	0x00, 0xf0, 0x41, 0x00


	//----- nvinfo : EIATTR_KPARAM_INFO
	.align		4
.L_4653:
        /*0058*/ 	.byte	0x04, 0x17
        /*005a*/ 	.short	(.L_4655 - .L_4654)
.L_4654:
        /*005c*/ 	.word	0x00000000
        /*0060*/ 	.short	0x0001
        /*0062*/ 	.short	0x0004
        /*0064*/ 	.byte	0x00, 0xf0, 0x05, 0x00


	//----- nvinfo : EIATTR_KPARAM_INFO
	.align		4
.L_4655:
        /*0068*/ 	.byte	0x04, 0x17
        /*006a*/ 	.short	(.L_4657 - .L_4656)
.L_4656:
        /*006c*/ 	.word	0x00000000
        /*0070*/ 	.short	0x0000
        /*0072*/ 	.short	0x0000
        /*0074*/ 	.byte	0x00, 0xf0, 0x11, 0x00


	//----- nvinfo : EIATTR_SPARSE_MMA_MASK
	.align		4
.L_4657:
        /*0078*/ 	.byte	0x03, 0x50
        /*007a*/ 	.short	0x0000


	//----- nvinfo : EIATTR_MAXREG_COUNT
	.align		4
        /*007c*/ 	.byte	0x03, 0x1b
        /*007e*/ 	.short	0x00ff


	//----- nvinfo : EIATTR_MERCURY_ISA_VERSION
	.align		4
        /*0080*/ 	.byte	0x03, 0x5f
        /*0082*/ 	.short	0x0101


	//----- nvinfo : EIATTR_VRC_CTA_INIT_COUNT
	.align		4
        /*0084*/ 	.byte	0x02, 0x4a
	.zero		1
	.zero		1


	//----- nvinfo : EIATTR_EXIT_INSTR_OFFSETS
	.align		4
        /*0088*/ 	.byte	0x04, 0x1c
        /*008a*/ 	.short	(.L_4659 - .L_4658)


	//   ....[0]....
.L_4658:
        /*008c*/ 	.word	0x000004b0


	//   ....[1]....
        /*0090*/ 	.word	0x00000520


	//----- nvinfo : EIATTR_MAX_THREADS
	.align		4
.L_4659:
        /*0094*/ 	.byte	0x04, 0x05
        /*0096*/ 	.short	(.L_4661 - .L_4660)
.L_4660:
        /*0098*/ 	.word	0x00000080
        /*009c*/ 	.word	0x00000001
        /*00a0*/ 	.word	0x00000001


	//----- nvinfo : EIATTR_CRS_STACK_SIZE
	.align		4
.L_4661:
        /*00a4*/ 	.byte	0x04, 0x1e
        /*00a6*/ 	.short	(.L_4663 - .L_4662)
.L_4662:
        /*00a8*/ 	.word	0x00000000


	//----- nvinfo : EIATTR_CBANK_PARAM_SIZE
	.align		4
.L_4663:
        /*00ac*/ 	.byte	0x03, 0x19
        /*00ae*/ 	.short	0x001c


	//----- nvinfo : EIATTR_PARAM_CBANK
	.align		4
        /*00b0*/ 	.byte	0x04, 0x0a
        /*00b2*/ 	.short	(.L_4665 - .L_4664)
	.align		4
.L_4664:
        /*00b4*/ 	.word	index@(.nv.constant0._ZN2at6native27unrolled_elementwise_kernelIZZZNS0_16frac_kernel_cudaERNS_18TensorIteratorBaseEENKUlvE_clEvENKUlvE2_clEvEUlN3c108BFloat16EE_St5arrayIPcLm2EELi4E23TrivialOffsetCalculatorILi1EjESD_NS0_6memory15LoadWithoutCastENSE_16StoreWithoutCastEEEviT_T0_T2_T3_T4_T5_)
        /*00b8*/ 	.short	0x0380
        /*00ba*/ 	.short	0x001c


	//----- nvinfo : EIATTR_SW_WAR
	.align		4
.L_4665:
        /*00bc*/ 	.byte	0x04, 0x36
        /*00be*/ 	.short	(.L_4667 - .L_4666)
.L_4666:
        /*00c0*/ 	.word	0x00000008
.L_4667:


//--------------------- .nv.info._ZN2at6native29vectorized_elementwise_kernelILi2EZZZNS0_16frac_kernel_cudaERNS_18TensorIteratorBaseEENKUlvE_clEvENKUlvE2_clEvEUlN3c108BFloat16EE_St5arrayIPcLm2EEEEviT0_T1_ --------------------------
	.section	.nv.info._ZN2at6native29vectorized_elementwise_kernelILi2EZZZNS0_16frac_kernel_cudaERNS_18TensorIteratorBaseEENKUlvE_clEvENKUlvE2_clEvEUlN3c108BFloat16EE_St5arrayIPcLm2EEEEviT0_T1_,"",@"SHT_CUDA_INFO"
	.sectionflags	@""
	.align	4


	//----- nvinfo : EIATTR_CUDA_API_VERSION
	.align		4
        /*0000*/ 	.byte	0x04, 0x37
        /*0002*/ 	.short	(.L_4669 - .L_4668)
.L_4668:
        /*0004*/ 	.word	0x00000082


	//----- nvinfo : EIATTR_KPARAM_INFO
	.align		4
.L_4669:
        /*0008*/ 	.byte	0x04, 0x17
        /*000a*/ 	.short	(.L_4671 - .L_4670)
.L_4670:
        /*000c*/ 	.word	0x00000000
        /*0010*/ 	.short	0x0002
        /*0012*/ 	.short	0x0008
        /*0014*/ 	.byte	0x00, 0xf0, 0x41, 0x00


	//----- nvinfo : EIATTR_KPARAM_INFO
	.align		4
.L_4671:
        /*0018*/ 	.byte	0x04, 0x17
        /*001a*/ 	.short	(.L_4673 - .L_4672)
.L_4672:
        /*001c*/ 	.word	0x00000000
        /*0020*/ 	.short	0x0001
        /*0022*/ 	.short	0x0004
        /*0024*/ 	.byte	0x00, 0xf0, 0x05, 0x00


	//----- nvinfo : EIATTR_KPARAM_INFO
	.align		4
.L_4673:
        /*0028*/ 	.byte	0x04, 0x17
        /*002a*/ 	.short	(.L_4675 - .L_4674)
.L_4674:
        /*002c*/ 	.word	0x00000000
        /*0030*/ 	.short	0x0000
        /*0032*/ 	.short	0x0000
        /*0034*/ 	.byte	0x00, 0xf0, 0x11, 0x00


	//----- nvinfo : EIATTR_SPARSE_MMA_MASK
	.align		4
.L_4675:
        /*0038*/ 	.byte	0x03, 0x50
        /*003a*/ 	.short	0x0000


	//----- nvinfo : EIATTR_MAXREG_COUNT
	.align		4
        /*003c*/ 	.byte	0x03, 0x1b
        /*003e*/ 	.short	0x00ff


	//----- nvinfo : EIATTR_MERCURY_ISA_VERSION
	.align		4
        /*0040*/ 	.byte	0x03, 0x5f
        /*0042*/ 	.short	0x0101


	//----- nvinfo : EIATTR_VRC_CTA_INIT_COUNT
	.align		4
        /*0044*/ 	.byte	0x02, 0x4a
	.zero		1
	.zero		1


	//----- nvinfo : EIATTR_EXIT_INSTR_OFFSETS
	.align		4
        /*0048*/ 	.byte	0x04, 0x1c
        /*004a*/ 	.short	(.L_4677 - .L_4676)


	//   ....[0]....
.L_4676:
        /*004c*/ 	.word	0x00000a50


	//   ....[1]....
        /*0050*/ 	.word	0x00000aa0


	//   ....[2]....
        /*0054*/ 	.word	0x00000da0


	//----- nvinfo : EIATTR_MAX_THREADS
	.align		4
.L_4677:
        /*0058*/ 	.byte	0x04, 0x05
        /*005a*/ 	.short	(.L_4679 - .L_4678)
.L_4678:
        /*005c*/ 	.word	0x00000080
        /*0060*/ 	.word	0x00000001
        /*0064*/ 	.word	0x00000001


	//----- nvinfo : EIATTR_CRS_STACK_SIZE
	.align		4
.L_4679:
        /*0068*/ 	.byte	0x04, 0x1e
        /*006a*/ 	.short	(.L_4681 - .L_4680)
.L_4680:
        /*006c*/ 	.word	0x00000000


	//----- nvinfo : EIATTR_CBANK_PARAM_SIZE
	.align		4
.L_4681:
        /*0070*/ 	.byte	0x03, 0x19
        /*0072*/ 	.short	0x0018


	//----- nvinfo : EIATTR_PARAM_CBANK
	.align		4
        /*0074*/ 	.byte	0x04, 0x0a
        /*0076*/ 	.short	(.L_4683 - .L_4682)
	.align		4
.L_4682:
        /*0078*/ 	.word	index@(.nv.constant0._ZN2at6native29vectorized_elementwise_kernelILi2EZZZNS0_16frac_kernel_cudaERNS_18TensorIteratorBaseEENKUlvE_clEvENKUlvE2_clEvEUlN3c108BFloat16EE_St5arrayIPcLm2EEEEviT0_T1_)
        /*007c*/ 	.short	0x0380
        /*007e*/ 	.short	0x0018


	//----- nvinfo : EIATTR_SW_WAR
	.align		4
.L_4683:
        /*0080*/ 	.byte	0x04, 0x36
        /*0082*/ 	.short	(.L_4685 - .L_4684)
.L_4684:
        /*0084*/ 	.word	0x00000008
.L_4685:


//--------------------- .nv.info._ZN2at6native29vectorized_elementwise_kernelILi4EZZZNS0_16frac_kernel_cudaERNS_18TensorIteratorBaseEENKUlvE_clEvENKUlvE2_clEvEUlN3c108BFloat16EE_St5arrayIPcLm2EEEEviT0_T1_ --------------------------
	.section	.nv.info._ZN2at6native29vectorized_elementwise_kernelILi4EZZZNS0_16frac_kernel_cudaERNS_18TensorIteratorBaseEENKUlvE_clEvENKUlvE2_clEvEUlN3c108BFloat16EE_St5arrayIPcLm2EEEEviT0_T1_,"",@"SHT_CUDA_INFO"
	.sectionflags	@""
	.align	4


	//----- nvinfo : EIATTR_CUDA_API_VERSION
	.align		4
        /*0000*/ 	.byte	0x04, 0x37
        /*0002*/ 	.short	(.L_4687 - .L_4686)
.L_4686:
        /*0004*/ 	.word	0x00000082


	//----- nvinfo : EIATTR_KPARAM_INFO
	.align		4
.L_4687:
        /*0008*/ 	.byte	0x04, 0x17
        /*000a*/ 	.short	(.L_4689 - .L_4688)
.L_4688:
        /*000c*/ 	.word	0x00000000
        /*0010*/ 	.short	0x0002
        /*0012*/ 	.short	0x0008
        /*0014*/ 	.byte	0x00, 0xf0, 0x41, 0x00


	//----- nvinfo : EIATTR_KPARAM_INFO
	.align		4
.L_4689:
        /*0018*/ 	.byte	0x04, 0x17
        /*001a*/ 	.short	(.L_4691 - .L_4690)
.L_4690:
        /*001c*/ 	.word	0x00000000
        /*0020*/ 	.short	0x0001
        /*0022*/ 	.short	0x0004
        /*0024*/ 	.byte	0x00, 0xf0, 0x05, 0x00


	//----- nvinfo : EIATTR_KPARAM_INFO
	.align		4
.L_4691:
        /*0028*/ 	.byte	0x04, 0x17
        /*002a*/ 	.short	(.L_4693 - .L_4692)
.L_4692:
        /*002c*/ 	.word	0x00000000
        /*0030*/ 	.short	0x0000
        /*0032*/ 	.short	0x0000
        /*0034*/ 	.byte	0x00, 0xf0, 0x11, 0x00


	//----- nvinfo : EIATTR_SPARSE_MMA_MASK
	.align		4
.L_4693:
        /*0038*/ 	.byte	0x03, 0x50
        /*003a*/ 	.short	0x0000


	//----- nvinfo : EIATTR_MAXREG_COUNT
	.align		4
        /*003c*/ 	.byte	0x03, 0x1b
        /*003e*/ 	.short	0x00ff


	//----- nvinfo : EIATTR_MERCURY_ISA_VERSION
	.align		4
        /*0040*/ 	.byte	0x03, 0x5f
        /*0042*/ 	.short	0x0101


	//----- nvinfo : EIATTR_VRC_CTA_INIT_COUNT
	.align		4
        /*0044*/ 	.byte	0x02, 0x4a
	.zero		1
	.zero		1


	//----- nvinfo : EIATTR_EXIT_INSTR_OFFSETS
	.align		4
        /*0048*/ 	.byte	0x04, 0x1c
        /*004a*/ 	.short	(.L_4695 - .L_4694)


	//   ....[0]....
.L_4694:
        /*004c*/ 	.word	0x00000a50


	//   ....[1]....
        /*0050*/ 	.word	0x00000aa0


	//   ....[2]....
        /*0054*/ 	.word	0x00000d60


	//----- nvinfo : EIATTR_MAX_THREADS
	.align		4
.L_4695:
        /*0058*/ 	.byte	0x04, 0x05
        /*005a*/ 	.short	(.L_4697 - .L_4696)
.L_4696:
        /*005c*/ 	.word	0x00000080
        /*0060*/ 	.word	0x00000001
        /*0064*/ 	.word	0x00000001


	//----- nvinfo : EIATTR_CRS_STACK_SIZE
	.align		4
.L_4697:
        /*0068*/ 	.byte	0x04, 0x1e
        /*006a*/ 	.short	(.L_4699 - .L_4698)
.L_4698:
        /*006c*/ 	.word	0x00000000


	//----- nvinfo : EIATTR_CBANK_PARAM_SIZE
	.align		4
.L_4699:
        /*0070*/ 	.byte	0x03, 0x19
        /*0072*/ 	.short	0x0018


	//----- nvinfo : EIATTR_PARAM_CBANK
	.align		4
        /*0074*/ 	.byte	0x04, 0x0a
        /*0076*/ 	.short	(.L_4701 - .L_4700)
	.align		4
.L_4700:
        /*0078*/ 	.word	index@(.nv.constant0._ZN2at6native29vectorized_elementwise_kernelILi4EZZZNS0_16frac_kernel_cudaERNS_18TensorIteratorBaseEENKUlvE_clEvENKUlvE2_clEvEUlN3c108BFloat16EE_St5arrayIPcLm2EEEEviT0_T1_)
        /*007c*/ 	.short	0x0380
        /*007e*/ 	.short	0x0018


	//----- nvinfo : EIATTR_SW_WAR
	.align		4
.L_4701:
        /*0080*/ 	.byte	0x04, 0x36
        /*0082*/ 	.short	(.L_4703 - .L_4702)
.L_4702:
        /*0084*/ 	.word	0x00000008
.L_4703:


//--------------------- .nv.info._ZN2at6native29vectorized_elementwise_kernelILi8EZZZNS0_16frac_kernel_cudaERNS_18TensorIteratorBaseEENKUlvE_clEvENKUlvE2_clEvEUlN3c108BFloat16EE_St5arrayIPcLm2EEEEviT0_T1_ --------------------------
	.section	.nv.info._ZN2at6native29vectorized_elementwise_kernelILi8EZZZNS0_16frac_kernel_cudaERNS_18TensorIteratorBaseEENKUlvE_clEvENKUlvE2_clEvEUlN3c108BFloat16EE_St5arrayIPcLm2EEEEviT0_T1_,"",@"SHT_CUDA_INFO"
	.sectionflags	@""
	.align	4


	//----- nvinfo : EIATTR_CUDA_API_VERSION
	.align		4
        /*0000*/ 	.byte	0x04, 0x37
        /*0002*/ 	.short	(.L_4705 - .L_4704)
.L_4704:
        /*0004*/ 	.word	0x00000082


	//----- nvinfo : EIATTR_KPARAM_INFO
	.align		4
.L_4705:
        /*0008*/ 	.byte	0x04, 0x17
        /*000a*/ 	.short	(.L_4707 - .L_4706)
.L_4706:
        /*000c*/ 	.word	0x00000000
        /*0010*/ 	.short	0x0002
        /*0012*/ 	.short	0x0008
        /*0014*/ 	.byte	0x00, 0xf0, 0x41, 0x00


	//----- nvinfo : EIATTR_KPARAM_INFO
	.align		4
.L_4707:
        /*0018*/ 	.byte	0x04, 0x17
        /*001a*/ 	.short	(.L_4709 - .L_4708)
.L_4708:
        /*001c*/ 	.word	0x00000000
        /*0020*/ 	.short	0x0001
        /*0022*/ 	.short	0x0004
        /*0024*/ 	.byte	0x00, 0xf0, 0x05, 0x00


	//----- nvinfo : EIATTR_KPARAM_INFO
	.align		4
.L_4709:
        /*0028*/ 	.byte	0x04, 0x17
        /*002a*/ 	.short	(.L_4711 - .L_4710)
.L_4710:
        /*002c*/ 	.word	0x00000000
        /*0030*/ 	.short	0x0000
        /*0032*/ 	.short	0x0000
        /*0034*/ 	.byte	0x00, 0xf0, 0x11, 0x00


	//----- nvinfo : EIATTR_SPARSE_MMA_MASK
	.align		4
.L_4711:
        /*0038*/ 	.byte	0x03, 0x50
        /*003a*/ 	.short	0x0000


	//----- nvinfo : EIATTR_MAXREG_COUNT
	.align		4
        /*003c*/ 	.byte	0x03, 0x1b
        /*003e*/ 	.short	0x00ff


	//----- nvinfo : EIATTR_MERCURY_ISA_VERSION
	.align		4
        /*0040*/ 	.byte	0x03, 0x5f
        /*0042*/ 	.short	0x0101


	//----- nvinfo : EIATTR_VRC_CTA_INIT_COUNT
	.align		4
        /*0044*/ 	.byte	0x02, 0x4a
	.zero		1
	.zero		1


	//----- nvinfo : EIATTR_EXIT_INSTR_OFFSETS
	.align		4
        /*0048*/ 	.byte	0x04, 0x1c
        /*004a*/ 	.short	(.L_4713 - .L_4712)


	//   ....[0]....
.L_4712:
        /*004c*/ 	.word	0x00000a50


	//   ....[1]....
        /*0050*/ 	.word	0x00000aa0


	//   ....[2]....
        /*0054*/ 	.word	0x00000d40


	//----- nvinfo : EIATTR_MAX_THREADS
	.align		4
.L_4713:
        /*0058*/ 	.byte	0x04, 0x05
        /*005a*/ 	.short	(.L_4715 - .L_4714)
.L_4714:
        /*005c*/ 	.word	0x00000080
        /*0060*/ 	.word	0x00000001
        /*0064*/ 	.word	0x00000001


	//----- nvinfo : EIATTR_CRS_STACK_SIZE
	.align		4
.L_4715:
        /*0068*/ 	.byte	0x04, 0x1e
        /*006a*/ 	.short	(.L_4717 - .L_4716)
.L_4716:
        /*006c*/ 	.word	0x00000000


	//----- nvinfo : EIATTR_CBANK_PARAM_SIZE
	.align		4
.L_4717:
        /*0070*/ 	.byte	0x03, 0x19
        /*0072*/ 	.short	0x0018


	//----- nvinfo : EIATTR_PARAM_CBANK
	.align		4
        /*0074*/ 	.byte	0x04, 0x0a
        /*0076*/ 	.short	(.L_4719 - .L_4718)
	.align		4
.L_4718:
        /*0078*/ 	.word	index@(.nv.constant0._ZN2at6native29vectorized_elementwise_kernelILi8EZZZNS0_16frac_kernel_cudaERNS_18TensorIteratorBaseEENKUlvE_clEvENKUlvE2_clEvEUlN3c108BFloat16EE_St5arrayIPcLm2EEEEviT0_T1_)
        /*007c*/ 	.short	0x0380
        /*007e*/ 	.short	0x0018


	//----- nvinfo : EIATTR_SW_WAR
	.align		4
.L_4719:
        /*0080*/ 	.byte	0x04, 0x36
        /*0082*/ 	.short	(.L_4721 - .L_4720)
.L_4720:
        /*0084*/ 	.word	0x00000008
.L_4721:


//--------------------- .nv.info._ZN2at6native18elementwise_kernelILi128ELi4EZNS0_15gpu_kernel_implIZZZNS0_16frac_kernel_cudaERNS_18TensorIteratorBaseEENKUlvE_clEvENKUlvE1_clEvEUlN3c104HalfEE_EEvS4_RKT_EUliE_EEviT1_ --------------------------
	.section	.nv.info._ZN2at6native18elementwise_kernelILi128ELi4EZNS0_15gpu_kernel_implIZZZNS0_16frac_kernel_cudaERNS_18TensorIteratorBaseEENKUlvE_clEvENKUlvE1_clEvEUlN3c104HalfEE_EEvS4_RKT_EUliE_EEviT1_,"",@"SHT_CUDA_INFO"
	.sectionflags	@""
	.align	4


	//----- nvinfo : EIATTR_CUDA_API_VERSION
	.align		4
        /*0000*/ 	.byte	0x04, 0x37
        /*0002*/ 	.short	(.L_4723 - .L_4722)
.L_4722:
        /*0004*/ 	.word	0x00000082


	//----- nvinfo : EIATTR_KPARAM_INFO
	.align		4
.L_4723:
        /*0008*/ 	.byte	0x04, 0x17
        /*000a*/ 	.short	(.L_4725 - .L_4724)
.L_4724:
        /*000c*/ 	.word	0x00000000
        /*0010*/ 	.short	0x0001
        /*0012*/ 	.short	0x0008
        /*0014*/ 	.byte	0x00, 0xf0, 0x61, 0x08


	//----- nvinfo : EIATTR_KPARAM_INFO
	.align		4
.L_4725:
        /*0018*/ 	.byte	0x04, 0x17
        /*001a*/ 	.short	(.L_4727 - .L_4726)
.L_4726:
        /*001c*/ 	.word	0x00000000
        /*0020*/ 	.short	0x0000
        /*0022*/ 	.short	0x0000
        /*0024*/ 	.byte	0x00, 0xf0, 0x11, 0x00


	//----- nvinfo : EIATTR_SPARSE_MMA_MASK
	.align		4
.L_4727:
        /*0028*/ 	.byte	0x03, 0x50
        /*002a*/ 	.short	0x0000


	//----- nvinfo : EIATTR_MAXREG_COUNT
	.align		4
        /*002c*/ 	.byte	0x03, 0x1b
        /*002e*/ 	.short	0x0080


	//----- nvinfo : EIATTR_EXTERNS
	.align		4
        /*0030*/ 	.byte	0x04, 0x0f
        /*0032*/ 	.short	(.L_4729 - .L_4728)


	//   ....[0]....
	.align		4
.L_4728:
        /*0034*/ 	.word	index@(__assertfail)


	//----- nvinfo : EIATTR_MERCURY_ISA_VERSION
	.align		4
.L_4729:
        /*0038*/ 	.byte	0x03, 0x5f
        /*003a*/ 	.short	0x0101


	//----- nvinfo : EIATTR_VRC_CTA_INIT_COUNT
	.align		4
        /*003c*/ 	.byte	0x02, 0x4a
	.zero		1
	.zero		1


	//----- nvinfo : EIATTR_SYSCALL_OFFSETS
	.align		4
        /*0040*/ 	.byte	0x04, 0x46
        /*0042*/ 	.short	(.L_4731 - .L_4730)


	//   ....[0]....
.L_4730:
        /*0044*/ 	.word	0x000021f0


	//   ....[1]....
        /*0048*/ 	.word	0x00003110


	//   ....[2]....
        /*004c*/ 	.word	0x000054a0


	//   ....[3]....
        /*0050*/ 	.word	0x000061f0


	//   ....[4]....
        /*0054*/ 	.word	0x00008690


	//   ....[5]....
        /*0058*/ 	.word	0x000093e0


	//   ....[6]....
        /*005c*/ 	.word	0x0000b890


	//   ....[7]....
        /*0060*/ 	.word	0x0000c5b0


	//----- nvinfo : EIATTR_EXIT_INSTR_OFFSETS
	.align		4
.L_4731:
        /*0064*/ 	.byte	0x04, 0x1c
        /*0066*/ 	.short	(.L_4733 - .L_4732)


	//   ....[0]....
.L_4732:
        /*0068*/ 	.word	0x000096c0


	//   ....[1]....
        /*006c*/ 	.word	0x0000ba50


	//   ....[2]....
        /*0070*/ 	.word	0x0000ba90


	//   ....[3]....
        /*0074*/ 	.word	0x0000bb30


	//   ....[4]....
        /*0078*/ 	.word	0x0000bb70


	//   ....[5]....
        /*007c*/ 	.word	0x0000bbb0


	//   ....[6]....
        /*0080*/ 	.word	0x0000bc40


	//   ....[7]....
        /*0084*/ 	.word	0x0000bc60


	//   ....[8]....
        /*0088*/ 	.word	0x0000bd00


	//   ....[9]....
        /*008c*/ 	.word	0x0000bd50


	//   ....[10]....
        /*0090*/ 	.word	0x0000bda0


	//   ....[11]....
        /*0094*/ 	.word	0x0000be80


	//   ....[12]....
        /*0098*/ 	.word	0x0000bff0


	//   ....[13]....
        /*009c*/ 	.word	0x0000c160


	//   ....[14]....
        /*00a0*/ 	.word	0x0000c2c0


	//   ....[15]....
        /*00a4*/ 	.word	0x0000c300


	//   ....[16]....
        /*00a8*/ 	.word	0x0000c340


	//   ....[17]....
        /*00ac*/ 	.word	0x0000c3f0


	//   ....[18]....
        /*00b0*/ 	.word	0x0000c450


	//   ....[19]....
        /*00b4*/ 	.word	0x0000c5c0


	//   ....[20]....
        /*00b8*/ 	.word	0x0000c6d0


	//   ....[21]....
        /*00bc*/ 	.word	0x0000c810


	//   ....[22]....
        /*00c0*/ 	.word	0x0000c850


	//----- nvinfo : EIATTR_MAX_THREADS
	.align		4
.L_4733:
        /*00c4*/ 	.byte	0x04, 0x05
        /*00c6*/ 	.short	(.L_4735 - .L_4734)
.L_4734:
        /*00c8*/ 	.word	0x00000080
        /*00cc*/ 	.word	0x00000001
        /*00d0*/ 	.word	0x00000001


	//----- nvinfo : EIATTR_CRS_STACK_SIZE
	.align		4
.L_4735:
        /*00d4*/ 	.byte	0x04, 0x1e
        /*00d6*/ 	.short	(.L_4737 - .L_4736)
.L_4736:
        /*00d8*/ 	.word	0x00000000


	//----- nvinfo : EIATTR_CBANK_PARAM_SIZE
	.align		4
.L_4737:
        /*00dc*/ 	.byte	0x03, 0x19
        /*00de*/ 	.short	0x0220


	//----- nvinfo : EIATTR_PARAM_CBANK
	.align		4
        /*00e0*/ 	.byte	0x04, 0x0a
        /*00e2*/ 	.short	(.L_4739 - .L_4738)
	.align		4
.L_4738:
        /*00e4*/ 	.word	index@(.nv.constant0._ZN2at6native18elementwise_kernelILi128ELi4EZNS0_15gpu_kernel_implIZZZNS0_16frac_kernel_cudaERNS_18TensorIteratorBaseEENKUlvE_clEvENKUlvE1_clEvEUlN3c104HalfEE_EEvS4_RKT_EUliE_EEviT1_)
        /*00e8*/ 	.short	0x0380
        /*00ea*/ 	.short	0x0220


	//----- nvinfo : EIATTR_SW_WAR
	.align		4
.L_4739:
        /*00ec*/ 	.byte	0x04, 0x36
        /*00ee*/ 	.short	(.L_4741 - .L_4740)
.L_4740:
        /*00f0*/ 	.word	0x00000008
.L_4741:


//--------------------- .nv.info._ZN2at6native27unrolled_elementwise_kernelIZZZNS0_16frac_kernel_cudaERNS_18TensorIteratorBaseEENKUlvE_clEvENKUlvE1_clEvEUlN3c104HalfEE_St5arrayIPcLm2EELi4E23TrivialOffsetCalculatorILi1EjESD_NS0_6memory12LoadWithCastILi1EEENSE_13StoreWithCastILi1EEEEEviT_T0_T2_T3_T4_T5_ --------------------------
	.section	.nv.info._ZN2at6native27unrolled_elementwise_kernelIZZZNS0_16frac_kernel_cudaERNS_18TensorIteratorBaseEENKUlvE_clEvENKUlvE1_clEvEUlN3c104HalfEE_St5arrayIPcLm2EELi4E23TrivialOffsetCalculatorILi1EjESD_NS0_6memory12LoadWithCastILi1EEENSE_13StoreWithCastILi1EEEEEviT_T0_T2_T3_T4_T5_,"",@"SHT_CUDA_INFO"
	.sectionflags	@""
	.align	4


	//----- nvinfo : EIATTR_CUDA_API_VERSION
	.align		4
        /*0000*/ 	.byte	0x04, 0x37
        /*0002*/ 	.short	(.L_4743 - .L_4742)
.L_4742:
        /*0004*/ 	.word	0x00000082


	//----- nvinfo : EIATTR_KPARAM_INFO
	.align		4
.L_4743:
        /*0008*/ 	.byte	0x04, 0x17
        /*000a*/ 	.short	(.L_4745 - .L_4744)
.L_4744:
        /*000c*/ 	.word	0x00000000
        /*0010*/ 	.short	0x0006
        /*0012*/ 	.short	0x0024
        /*0014*/ 	.byte	0x00, 0xf0, 0x21, 0x00


	//----- nvinfo : EIATTR_KPARAM_INFO
	.align		4
.L_4745:
        /*0018*/ 	.byte	0x04, 0x17
        /*001a*/ 	.short	(.L_4747 - .L_4746)
.L_4746:
        /*001c*/ 	.word	0x00000000
        /*0020*/ 	.short	0x0005
        /*0022*/ 	.short	0x001c
        /*0024*/ 	.byte	0x00, 0xf0, 0x21, 0x00


	//----- nvinfo : EIATTR_KPARAM_INFO
	.align		4
.L_4747:
        /*0028*/ 	.byte	0x04, 0x17
        /*002a*/ 	.short	(.L_4749 - .L_4748)
.L_4748:
        /*002c*/ 	.word	0x00000000
        /*0030*/ 	.short	0x0004
        /*0032*/ 	.short	0x0019
        /*0034*/ 	.byte	0x00, 0xf0, 0x05, 0x00


	//----- nvinfo : EIATTR_KPARAM_INFO
	.align		4
.L_4749:
        /*0038*/ 	.byte	0x04, 0x17
        /*003a*/ 	.short	(.L_4751 - .L_4750)
.L_4750:
        /*003c*/ 	.word	0x00000000
        /*0040*/ 	.short	0x0003
        /*0042*/ 	.short	0x0018
        /*0044*/ 	.byte	0x00, 0xf0, 0x05, 0x00


	//----- nvinfo : EIATTR_KPARAM_INFO
	.align		4
.L_4751:
        /*0048*/ 	.byte	0x04, 0x17
        /*004a*/ 	.short	(.L_4753 - .L_4752)
.L_4752:
        /*004c*/ 	.word	0x00000000
        /*0050*/ 	.short	0x0002
        /*0052*/ 	.short	0x0008
        /*0054*/ 	.byte	0x00, 0xf0, 0x41, 0x00


	//----- nvinfo : EIATTR_KPARAM_INFO
	.align		4
.L_4753:
        /*0058*/ 	.byte	0x04, 0x17
        /*005a*/ 	.short	(.L_4755 - .L_4754)
.L_4754:
        /*005c*/ 	.word	0x00000000
        /*0060*/ 	.short	0x0001
        /*0062*/ 	.short	0x0004
        /*0064*/ 	.byte	0x00, 0xf0, 0x05, 0x00


	//----- nvinfo : EIATTR_KPARAM_INFO
	.align		4
.L_4755:
        /*0068*/ 	.byte	0x04, 0x17
        /*006a*/ 	.short	(.L_4757 - .L_4756)
.L_4756:
        /*006c*/ 	.word	0x00000000
        /*0070*/ 	.short	0x0000
        /*0072*/ 	.short	0x0000
        /*0074*/ 	.byte	0x00, 0xf0, 0x11, 0x00


	//----- nvinfo : EIATTR_SPARSE_MMA_MASK
	.align		4
.L_4757:
        /*0078*/ 	.byte	0x03, 0x50
        /*007a*/ 	.short	0x0000


	//----- nvinfo : EIATTR_MAXREG_COUNT
	.align		4
        /*007c*/ 	.byte	0x03, 0x1b
        /*007e*/ 	.short	0x00ff


	//----- nvinfo : EIATTR_EXTERNS
	.align		4
        /*0080*/ 	.byte	0x04, 0x0f
        /*0082*/ 	.short	(.L_4759 - .L_4758)


	//   ....[0]....
	.align		4
.L_4758:
        /*0084*/ 	.word	index@(__assertfail)


	//----- nvinfo : EIATTR_MERCURY_ISA_VERSION
	.align		4
.L_4759:
        /*0088*/ 	.byte	0x03, 0x5f
        /*008a*/ 	.short	0x0101


	//----- nvinfo : EIATTR_VRC_CTA_INIT_COUNT
	.align		4
        /*008c*/ 	.byte	0x02, 0x4a
	.zero		1
	.zero		1


	//----- nvinfo : EIATTR_SYSCALL_OFFSETS
	.align		4
        /*0090*/ 	.byte	0x04, 0x46
        /*0092*/ 	.short	(.L_4761 - .L_4760)


	//   ....[0]....
.L_4760:
        /*0094*/ 	.word	0x00000fc0


	//   ....[1]....
        /*0098*/ 	.word	0x00002160


	//   ....[2]....
        /*009c*/ 	.word	0x00003240


	//   ....[3]....
        /*00a0*/ 	.word	0x00004240


	//   ....[4]....
        /*00a4*/ 	.word	0x00005380


	//   ....[5]....
        /*00a8*/ 	.word	0x00006240


	//   ....[6]....
        /*00ac*/ 	.word	0x000071c0


	//   ....[7]....
        /*00b0*/ 	.word	0x00008140


	//----- nvinfo : EIATTR_EXIT_INSTR_OFFSETS
	.align		4
.L_4761:
        /*00b4*/ 	.byte	0x04, 0x1c
        /*00b6*/ 	.short	(.L_4763 - .L_4762)


	//   ....[0]....
.L_4762:
        /*00b8*/ 	.word	0x00007490


	//   ....[1]....
        /*00bc*/ 	.word	0x000075e0


	//   ....[2]....
        /*00c0*/ 	.word	0x00007620


	//   ....[3]....
        /*00c4*/ 	.word	0x000076c0


	//   ....[4]....
        /*00c8*/ 	.word	0x00007700


	//   ....[5]....
        /*00cc*/ 	.word	0x00007740


	//   ....[6]....
        /*00d0*/ 	.word	0x000077d0


	//   ....[7]....
        /*00d4*/ 	.word	0x000077f0


	//   ....[8]....
        /*00d8*/ 	.word	0x00007890


	//   ....[9]....
        /*00dc*/ 	.word	0x000078e0


	//   ....[10]....
        /*00e0*/ 	.word	0x00007930


	//   ....[11]....
        /*00e4*/ 	.word	0x00007a10


	//   ....[12]....
        /*00e8*/ 	.word	0x00007b80


	//   ....[13]....
        /*00ec*/ 	.word	0x00007cf0


	//   ....[14]....
        /*00f0*/ 	.word	0x00007e50


	//   ....[15]....
        /*00f4*/ 	.word	0x00007e90


	//   ....[16]....
        /*00f8*/ 	.word	0x00007ed0


	//   ....[17]....
        /*00fc*/ 	.word	0x00007f80


	//   ....[18]....
        /*0100*/ 	.word	0x00007fe0


	//   ....[19]....
        /*0104*/ 	.word	0x00008150


	//   ....[20]....
        /*0108*/ 	.word	0x00008260


	//   ....[21]....
        /*010c*/ 	.word	0x000083a0


	//   ....[22]....
        /*0110*/ 	.word	0x000083e0


	//----- nvinfo : EIATTR_MAX_THREADS
	.align		4
.L_4763:
        /*0114*/ 	.byte	0x04, 0x05
        /*0116*/ 	.short	(.L_4765 - .L_4764)
.L_4764:
        /*0118*/ 	.word	0x00000080
        /*011c*/ 	.word	0x00000001
        /*0120*/ 	.word	0x00000001


	//----- nvinfo : EIATTR_CRS_STACK_SIZE
	.align		4
.L_4765:
        /*0124*/ 	.byte	0x04, 0x1e
        /*0126*/ 	.short	(.L_4767 - .L_4766)
.L_4766:
        /*0128*/ 	.word	0x00000000


	//----- nvinfo : EIATTR_CBANK_PARAM_SIZE
	.align		4
.L_4767:
        /*012c*/ 	.byte	0x03, 0x19
        /*012e*/ 	.short	0x002c


	//----- nvinfo : EIATTR_PARAM_CBANK
	.align		4
        /*0130*/ 	.byte	0x04, 0x0a
        /*0132*/ 	.short	(.L_4769 - .L_4768)
	.align		4
.L_4768:
        /*0134*/ 	.word	index@(.nv.constant0._ZN2at6native27unrolled_elementwise_kernelIZZZNS0_16frac_kernel_cudaERNS_18TensorIteratorBaseEENKUlvE_clEvENKUlvE1_clEvEUlN3c104HalfEE_St5arrayIPcLm2EELi4E23TrivialOffsetCalculatorILi1EjESD_NS0_6memory12LoadWithCastILi1EEENSE_13StoreWithCastILi1EEEEEviT_T0_T2_T3_T4_T5_)
        /*0138*/ 	.short	0x0380
        /*013a*/ 	.short	0x002c


	//----- nvinfo : EIATTR_SW_WAR
	.align		4
.L_4769:
        /*013c*/ 	.byte	0x04, 0x36
        /*013e*/ 	.short	(.L_4771 - .L_4770)
.L_4770:
        /*0140*/ 	.word	0x00000008
.L_4771:


//--------------------- .nv.info._ZN2at6native18elementwise_kernelILi128ELi4EZNS0_22gpu_kernel_impl_nocastIZZZNS0_16frac_kernel_cudaERNS_18TensorIteratorBaseEENKUlvE_clEvENKUlvE1_clEvEUlN3c104HalfEE_EEvS4_RKT_EUliE_EEviT1_ --------------------------
	.section	.nv.info._ZN2at6native18elementwise_kernelILi128ELi4EZNS0_22gpu_kernel_impl_nocastIZZZNS0_16frac_kernel_cudaERNS_18TensorIteratorBaseEENKUlvE_clEvENKUlvE1_clEvEUlN3c104HalfEE_EEvS4_RKT_EUliE_EEviT1_,"",@"SHT_CUDA_INFO"
	.sectionflags	@""
	.align	4


	//----- nvinfo : EIATTR_CUDA_API_VERSION
	.align		4
        /*0000*/ 	.byte	0x04, 0x37
        /*0002*/ 	.short	(.L_4773 - .L_4772)
.L_4772:
        /*0004*/ 	.word	0x00000082


	//----- nvinfo : EIATTR_KPARAM_INFO
	.align		4
.L_4773:
        /*0008*/ 	.byte	0x04, 0x17
        /*000a*/ 	.short	(.L_4775 - .L_4774)
.L_4774:
        /*000c*/ 	.word	0x00000000
        /*0010*/ 	.short	0x0001
        /*0012*/ 	.short	0x0008
        /*0014*/ 	.byte	0x00, 0xf0, 0x61, 0x08


	//----- nvinfo : EIATTR_KPARAM_INFO
	.align		4
.L_4775:
        /*0018*/ 	.byte	0x04, 0x17
        /*001a*/ 	.short	(.L_4777 - .L_4776)
.L_4776:
        /*001c*/ 	.word	0x00000000
        /*0020*/ 	.short	0x0000
        /*0022*/ 	.short	0x0000
        /*0024*/ 	.byte	0x00, 0xf0, 0x11, 0x00


	//----- nvinfo : EIATTR_SPARSE_MMA_MASK
	.align		4
.L_4777:
        /*0028*/ 	.byte	0x03, 0x50
        /*002a*/ 	.short	0x0000


	//----- nvinfo : EIATTR_MAXREG_COUNT
	.align		4
        /*002c*/ 	.byte	0x03, 0x1b
        /*002e*/ 	.short	0x0080


	//----- nvinfo : EIATTR_MERCURY_ISA_VERSION
	.align		4
        /*0030*/ 	.byte	0x03, 0x5f
        /*0032*/ 	.short	0x0101


	//----- nvinfo : EIATTR_VRC_CTA_INIT_COUNT
	.align		4
        /*0034*/ 	.byte	0x02, 0x4a
	.zero		1
	.zero		1


	//----- nvinfo : EIATTR_EXIT_INSTR_OFFSETS
	.align		4
        /*0038*/ 	.byte	0x04, 0x1c
        /*003a*/ 	.short	(.L_4779 - .L_4778)


	//   ....[0]....
.L_4778:
        /*003c*/ 	.word	0x00000330


	//   ....[1]....
        /*0040*/ 	.word	0x000003c0


	//   ....[2]....
        /*0044*/ 	.word	0x00003f10


	//   ....[3]....
        /*0048*/ 	.word	0x00005270


	//----- nvinfo : EIATTR_MAX_THREADS
	.align		4
.L_4779:
        /*004c*/ 	.byte	0x04, 0x05
        /*004e*/ 	.short	(.L_4781 - .L_4780)
.L_4780:
        /*0050*/ 	.word	0x00000080
        /*0054*/ 	.word	0x00000001
        /*0058*/ 	.word	0x00000001


	//----- nvinfo : EIATTR_CRS_STACK_SIZE
	.align		4
.L_4781:
        /*005c*/ 	.byte	0x04, 0x1e
        /*005e*/ 	.short	(.L_4783 - .L_4782)
.L_4782:
        /*0060*/ 	.word	0x00000000


	//----- nvinfo : EIATTR_CBANK_PARAM_SIZE
	.align		4
.L_4783:
        /*0064*/ 	.byte	0x03, 0x19
        /*0066*/ 	.short	0x0220


	//----- nvinfo : EIATTR_PARAM_CBANK
	.align		4
        /*0068*/ 	.byte	0x04, 0x0a
        /*006a*/ 	.short	(.L_4785 - .L_4784)
	.align		4
.L_4784:
        /*006c*/ 	.word	index@(.nv.constant0._ZN2at6native18elementwise_kernelILi128ELi4EZNS0_22gpu_kernel_impl_nocastIZZZNS0_16frac_kernel_cudaERNS_18TensorIteratorBaseEENKUlvE_clEvENKUlvE1_clEvEUlN3c104HalfEE_EEvS4_RKT_EUliE_EEviT1_)
        /*0070*/ 	.short	0x0380
        /*0072*/ 	.short	0x0220


	//----- nvinfo : EIATTR_SW_WAR
	.align		4
.L_4785:
        /*0074*/ 	.byte	0x04, 0x36
        /*0076*/ 	.short	(.L_4787 - .L_4786)
.L_4786:
        /*0078*/ 	.word	0x00000008
.L_4787:


//--------------------- .nv.info._ZN2at6native27unrolled_elementwise_kernelIZZZNS0_16frac_kernel_cudaERNS_18TensorIteratorBaseEENKUlvE_clEvENKUlvE1_clEvEUlN3c104HalfEE_St5arrayIPcLm2EELi4E23TrivialOffsetCalculatorILi1EjESD_NS0_6memory15LoadWithoutCastENSE_16StoreWithoutCastEEEviT_T0_T2_T3_T4_T5_ --------------------------
	.section	.nv.info._ZN2at6native27unrolled_elementwise_kernelIZZZNS0_16frac_kernel_cudaERNS_18TensorIteratorBaseEENKUlvE_clEvENKUlvE1_clEvEUlN3c104HalfEE_St5arrayIPcLm2EELi4E23TrivialOffsetCalculatorILi1EjESD_NS0_6memory15LoadWithoutCastENSE_16StoreWithoutCastEEEviT_T0_T2_T3_T4_T5_,"",@"SHT_CUDA_INFO"
	.sectionflags	@""
	.align	4


	//----- nvinfo : EIATTR_CUDA_API_VERSION
	.align		4
        /*0000*/ 	.byte	0x04, 0x37
        /*0002*/ 	.short	(.L_4789 - .L_4788)
.L_4788:
        /*0004*/ 	.word	0x00000082


	//----- nvinfo : EIATTR_KPARAM_INFO
	.align		4
.L_4789:
        /*0008*/ 	.byte	0x04, 0x17
        /*000a*/ 	.short	(.L_4791 - .L_4790)
.L_4790:
        /*000c*/ 	.word	0x00000000
        /*0010*/ 	.short	0x0006
        /*0012*/ 	.short	0x001b
        /*0014*/ 	.byte	0x00, 0xf0, 0x05, 0x00


	//----- nvinfo : EIATTR_KPARAM_INFO
	.align		4
.L_4791:
        /*0018*/ 	.byte	0x04, 0x17
        /*001a*/ 	.short	(.L_4793 - .L_4792)
.L_4792:
        /*001c*/ 	.word	0x00000000
        /*0020*/ 	.short	0x0005
        /*0022*/ 	.short	0x001a
        /*0024*/ 	.byte	0x00, 0xf0, 0x05, 0x00


	//----- nvinfo : EIATTR_KPARAM_INFO
	.align		4
.L_4793:
        /*0028*/ 	.byte	0x04, 0x17
        /*002a*/ 	.short	(.L_4795 - .L_4794)
.L_4794:
        /*002c*/ 	.word	0x00000000
        /*0030*/ 	.short	0x0004
        /*0032*/ 	.short	0x0019
        /*0034*/ 	.byte	0x00, 0xf0, 0x05, 0x00


	//----- nvinfo : EIATTR_KPARAM_INFO
	.align		4
.L_4795:
        /*0038*/ 	.byte	0x04, 0x17
        /*003a*/ 	.short	(.L_4797 - .L_4796)
.L_4796:
        /*003c*/ 	.word	0x00000000
        /*0040*/ 	.short	0x0003
        /*0042*/ 	.short	0x0018
        /*0044*/ 	.byte	0x00, 0xf0, 0x05, 0x00


	//----- nvinfo : EIATTR_KPARAM_INFO
	.align		4
.L_4797:
        /*0048*/ 	.byte	0x04, 0x17
        /*004a*/ 	.short	(.L_4799 - .L_4798)
.L_4798:
        /*004c*/ 	.word	0x00000000
        /*0050*/ 	.short	0x0002
        /*0052*/ 	.short	0x0008
        /*0054*/ 	.byte	0x00, 0xf0, 0x41, 0x00


	//----- nvinfo : EIATTR_KPARAM_INFO
	.align		4
.L_4799:
        /*0058*/ 	.byte	0x04, 0x17
        /*005a*/ 	.short	(.L_4801 - .L_4800)
.L_4800:
        /*005c*/ 	.word	0x00000000
        /*0060*/ 	.short	0x0001
        /*0062*/ 	.short	0x0004
        /*0064*/ 	.byte	0x00, 0xf0, 0x05, 0x00


	//----- nvinfo : EIATTR_KPARAM_INFO
	.align		4
.L_4801:
        /*0068*/ 	.byte	0x04, 0x17
        /*006a*/ 	.short	(.L_4803 - .L_4802)
.L_4802:
        /*006c*/ 	.word	0x00000000
        /*0070*/ 	.short	0x0000
        /*0072*/ 	.short	0x0000
        /*0074*/ 	.byte	0x00, 0xf0, 0x11, 0x00


	//----- nvinfo : EIATTR_SPARSE_MMA_MASK
	.align		4
.L_4803:
        /*0078*/ 	.byte	0x03, 0x50
        /*007a*/ 	.short	0x0000


	//----- nvinfo : EIATTR_MAXREG_COUNT
	.align		4
        /*007c*/ 	.byte	0x03, 0x1b
        /*007e*/ 	.short	0x00ff


	//----- nvinfo : EIATTR_MERCURY_ISA_VERSION
	.align		4
        /*0080*/ 	.byte	0x03, 0x5f
        /*0082*/ 	.short	0x0101


	//----- nvinfo : EIATTR_VRC_CTA_INIT_COUNT
	.align		4
        /*0084*/ 	.byte	0x02, 0x4a
	.zero		1
	.zero		1


	//----- nvinfo : EIATTR_EXIT_INSTR_OFFSETS
	.align		4
        /*0088*/ 	.byte	0x04, 0x1c
        /*008a*/ 	.short	(.L_4805 - .L_4804)


	//   ....[0]....
.L_4804:
        /*008c*/ 	.word	0x000004b0


	//   ....[1]....
        /*0090*/ 	.word	0x00000520


	//----- nvinfo : EIATTR_MAX_THREADS
	.align		4
.L_4805:
        /*0094*/ 	.byte	0x04, 0x05
        /*0096*/ 	.short	(.L_4807 - .L_4806)
.L_4806:
        /*0098*/ 	.word	0x00000080
        /*009c*/ 	.word	0x00000001
        /*00a0*/ 	.word	0x00000001


	//----- nvinfo : EIATTR_CRS_STACK_SIZE
	.align		4
.L_4807:
        /*00a4*/ 	.byte	0x04, 0x1e
        /*00a6*/ 	.short	(.L_4809 - .L_4808)
.L_4808:
        /*00a8*/ 	.word	0x00000000


	//----- nvinfo : EIATTR_CBANK_PARAM_SIZE
	.align		4
.L_4809:
        /*00ac*/ 	.byte	0x03, 0x19
        /*00ae*/ 	.short	0x001c


	//----- nvinfo : EIATTR_PARAM_CBANK
	.align		4
        /*00b0*/ 	.byte	0x04, 0x0a
        /*00b2*/ 	.short	(.L_4811 - .L_4810)
	.align		4
.L_4810:
        /*00b4*/ 	.word	index@(.nv.constant0._ZN2at6native27unrolled_elementwise_kernelIZZZNS0_16frac_kernel_cudaERNS_18TensorIteratorBaseEENKUlvE_clEvENKUlvE1_clEvEUlN3c104HalfEE_St5arrayIPcLm2EELi4E23TrivialOffsetCalculatorILi1EjESD_NS0_6memory15LoadWithoutCastENSE_16StoreWithoutCastEEEviT_T0_T2_T3_T4_T5_)
        /*00b8*/ 	.short	0x0380
        /*00ba*/ 	.short	0x001c


	//----- nvinfo : EIATTR_SW_WAR
	.align		4
.L_4811:
        /*00bc*/ 	.byte	0x04, 0x36
        /*00be*/ 	.short	(.L_4813 - .L_4812)
.L_4812:
        /*00c0*/ 	.word	0x00000008
.L_4813:


//--------------------- .nv.info._ZN2at6native29vectorized_elementwise_kernelILi2EZZZNS0_16frac_kernel_cudaERNS_18TensorIteratorBaseEENKUlvE_clEvENKUlvE1_clEvEUlN3c104HalfEE_St5arrayIPcLm2EEEEviT0_T1_ --------------------------
	.section	.nv.info._ZN2at6native29vectorized_elementwise_kernelILi2EZZZNS0_16frac_kernel_cudaERNS_18TensorIteratorBaseEENKUlvE_clEvENKUlvE1_clEvEUlN3c104HalfEE_St5arrayIPcLm2EEEEviT0_T1_,"",@"SHT_CUDA_INFO"
	.sectionflags	@""
	.align	4


	//----- nvinfo : EIATTR_CUDA_API_VERSION
	.align		4
        /*0000*/ 	.byte	0x04, 0x37
        /*0002*/ 	.short	(.L_4815 - .L_4814)
.L_4814:
        /*0004*/ 	.word	0x00000082


	//----- nvinfo : EIATTR_KPARAM_INFO
	.align		4
.L_4815:
        /*0008*/ 	.byte	0x04, 0x17
        /*000a*/ 	.short	(.L_4817 - .L_4816)
.L_4816:
        /*000c*/ 	.word	0x00000000
        /*0010*/ 	.short	0x0002
        /*0012*/ 	.short	0x0008
        /*0014*/ 	.byte	0x00, 0xf0, 0x41, 0x00


	//----- nvinfo : EIATTR_KPARAM_INFO
	.align		4
.L_4817:
        /*0018*/ 	.byte	0x04, 0x17
        /*001a*/ 	.short	(.L_4819 - .L_4818)
.L_4818:
        /*001c*/ 	.word	0x00000000
        /*0020*/ 	.short	0x0001
        /*0022*/ 	.short	0x0004
        /*0024*/ 	.byte	0x00, 0xf0, 0x05, 0x00


	//----- nvinfo : EIATTR_KPARAM_INFO
	.align		4
.L_4819:
        /*0028*/ 	.byte	0x04, 0x17
        /*002a*/ 	.short	(.L_4821 - .L_4820)
.L_4820:
        /*002c*/ 	.word	0x00000000
        /*0030*/ 	.short	0x0000
        /*0032*/ 	.short	0x0000
        /*0034*/ 	.byte	0x00, 0xf0, 0x11, 0x00


	//----- nvinfo : EIATTR_SPARSE_MMA_MASK
	.align		4
.L_4821:
        /*0038*/ 	.byte	0x03, 0x50
        /*003a*/ 	.short	0x0000


	//----- nvinfo : EIATTR_MAXREG_COUNT
	.align		4
        /*003c*/ 	.byte	0x03, 0x1b
        /*003e*/ 	.short	0x00ff


	//----- nvinfo : EIATTR_MERCURY_ISA_VERSION
	.align		4
        /*0040*/ 	.byte	0x03, 0x5f
        /*0042*/ 	.short	0x0101


	//----- nvinfo : EIATTR_VRC_CTA_INIT_COUNT
	.align		4
        /*0044*/ 	.byte	0x02, 0x4a
	.zero		1
	.zero		1


	//----- nvinfo : EIATTR_EXIT_INSTR_OFFSETS
	.align		4
        /*0048*/ 	.byte	0x04, 0x1c
        /*004a*/ 	.short	(.L_4823 - .L_4822)


	//   ....[0]....
.L_4822:
        /*004c*/ 	.word	0x00000a50


	//   ....[1]....
        /*0050*/ 	.word	0x00000aa0


	//   ....[2]....
        /*0054*/ 	.word	0x00000d60


	//----- nvinfo : EIATTR_MAX_THREADS
	.align		4
.L_4823:
        /*0058*/ 	.byte	0x04, 0x05
        /*005a*/ 	.short	(.L_4825 - .L_4824)
.L_4824:
        /*005c*/ 	.word	0x00000080
        /*0060*/ 	.word	0x00000001
        /*0064*/ 	.word	0x00000001


	//----- nvinfo : EIATTR_CRS_STACK_SIZE
	.align		4
.L_4825:
        /*0068*/ 	.byte	0x04, 0x1e
        /*006a*/ 	.short	(.L_4827 - .L_4826)
.L_4826:
        /*006c*/ 	.word	0x00000000


	//----- nvinfo : EIATTR_CBANK_PARAM_SIZE
	.align		4
.L_4827:
        /*0070*/ 	.byte	0x03, 0x19
        /*0072*/ 	.short	0x0018


	//----- nvinfo : EIATTR_PARAM_CBANK
	.align		4
        /*0074*/ 	.byte	0x04, 0x0a
        /*0076*/ 	.short	(.L_4829 - .L_4828)
	.align		4
.L_4828:
        /*0078*/ 	.word	index@(.nv.constant0._ZN2at6native29vectorized_elementwise_kernelILi2EZZZNS0_16frac_kernel_cudaERNS_18TensorIteratorBaseEENKUlvE_clEvENKUlvE1_clEvEUlN3c104HalfEE_St5arrayIPcLm2EEEEviT0_T1_)
        /*007c*/ 	.short	0x0380
        /*007e*/ 	.short	0x0018


	//----- nvinfo : EIATTR_SW_WAR
	.align		4
.L_4829:
        /*0080*/ 	.byte	0x04, 0x36
        /*0082*/ 	.short	(.L_4831 - .L_4830)
.L_4830:
        /*0084*/ 	.word	0x00000008
.L_4831:


//--------------------- .nv.info._ZN2at6native29vectorized_elementwise_kernelILi4EZZZNS0_16frac_kernel_cudaERNS_18TensorIteratorBaseEENKUlvE_clEvENKUlvE1_clEvEUlN3c104HalfEE_St5arrayIPcLm2EEEEviT0_T1_ --------------------------
	.section	.nv.info._ZN2at6native29vectorized_elementwise_kernelILi4EZZZNS0_16frac_kernel_cudaERNS_18TensorIteratorBaseEENKUlvE_clEvENKUlvE1_clEvEUlN3c104HalfEE_St5arrayIPcLm2EEEEviT0_T1_,"",@"SHT_CUDA_INFO"
	.sectionflags	@""
	.align	4


	//----- nvinfo : EIATTR_CUDA_API_VERSION
	.align		4
        /*0000*/ 	.byte	0x04, 0x37
        /*0002*/ 	.short	(.L_4833 - .L_4832)
.L_4832:
        /*0004*/ 	.word	0x00000082


	//----- nvinfo : EIATTR_KPARAM_INFO
	.align		4
.L_4833:
        /*0008*/ 	.byte	0x04, 0x17
        /*000a*/ 	.short	(.L_4835 - .L_4834)
.L_4834:
        /*000c*/ 	.word	0x00000000
        /*0010*/ 	.short	0x0002
        /*0012*/ 	.short	0x0008
        /*0014*/ 	.byte	0x00, 0xf0, 0x41, 0x00


	//----- nvinfo : EIATTR_KPARAM_INFO
	.align		4
.L_4835:
        /*0018*/ 	.byte	0x04, 0x17
        /*001a*/ 	.short	(.L_4837 - .L_4836)
.L_4836:
        /*001c*/ 	.word	0x00000000
        /*0020*/ 	.short	0x0001
        /*0022*/ 	.short	0x0004
        /*0024*/ 	.byte	0x00, 0xf0, 0x05, 0x00


	//----- nvinfo : EIATTR_KPARAM_INFO
	.align		4
.L_4837:
        /*0028*/ 	.byte	0x04, 0x17
        /*002a*/ 	.short	(.L_4839 - .L_4838)
.L_4838:
        /*002c*/ 	.word	0x00000000
        /*0030*/ 	.short	0x0000
        /*0032*/ 	.short	0x0000
        /*0034*/ 	.byte	0x00, 0xf0, 0x11, 0x00


	//----- nvinfo : EIATTR_SPARSE_MMA_MASK
	.align		4
.L_4839:
        /*0038*/ 	.byte	0x03, 0x50
        /*003a*/ 	.short	0x0000


	//----- nvinfo : EIATTR_MAXREG_COUNT
	.align		4
        /*003c*/ 	.byte	0x03, 0x1b
        /*003e*/ 	.short	0x00ff


	//----- nvinfo : EIATTR_MERCURY_ISA_VERSION
	.align		4
        /*0040*/ 	.byte	0x03, 0x5f
        /*0042*/ 	.short	0x0101


	//----- nvinfo : EIATTR_VRC_CTA_INIT_COUNT
	.align		4
        /*0044*/ 	.byte	0x02, 0x4a
	.zero		1
	.zero		1


	//----- nvinfo : EIATTR_EXIT_INSTR_OFFSETS
	.align		4
        /*0048*/ 	.byte	0x04, 0x1c
        /*004a*/ 	.short	(.L_4841 - .L_4840)


	//   ....[0]....
.L_4840:
        /*004c*/ 	.word	0x00000a50


	//   ....[1]....
        /*0050*/ 	.word	0x00000aa0


	//   ....[2]....
        /*0054*/ 	.word	0x00000d20


	//----- nvinfo : EIATTR_MAX_THREADS
	.align		4
.L_4841:
        /*0058*/ 	.byte	0x04, 0x05
        /*005a*/ 	.short	(.L_4843 - .L_4842)
.L_4842:
        /*005c*/ 	.word	0x00000080
        /*0060*/ 	.word	0x00000001
        /*0064*/ 	.word	0x00000001


	//----- nvinfo : EIATTR_CRS_STACK_SIZE
	.align		4
.L_4843:
        /*0068*/ 	.byte	0x04, 0x1e
        /*006a*/ 	.short	(.L_4845 - .L_4844)
.L_4844:
        /*006c*/ 	.word	0x00000000


	//----- nvinfo : EIATTR_CBANK_PARAM_SIZE
	.align		4
.L_4845:
        /*0070*/ 	.byte	0x03, 0x19
        /*0072*/ 	.short	0x0018


	//----- nvinfo : EIATTR_PARAM_CBANK
	.align		4
        /*0074*/ 	.byte	0x04, 0x0a
        /*0076*/ 	.short	(.L_4847 - .L_4846)
	.align		4
.L_4846:
        /*0078*/ 	.word	index@(.nv.constant0._ZN2at6native29vectorized_elementwise_kernelILi4EZZZNS0_16frac_kernel_cudaERNS_18TensorIteratorBaseEENKUlvE_clEvENKUlvE1_clEvEUlN3c104HalfEE_St5arrayIPcLm2EEEEviT0_T1_)
        /*007c*/ 	.short	0x0380
        /*007e*/ 	.short	0x0018


	//----- nvinfo : EIATTR_SW_WAR
	.align		4
.L_4847:
        /*0080*/ 	.byte	0x04, 0x36
        /*0082*/ 	.short	(.L_4849 - .L_4848)
.L_4848:
        /*0084*/ 	.word	0x00000008
.L_4849:


//--------------------- .nv.info._ZN2at6native29vectorized_elementwise_kernelILi8EZZZNS0_16frac_kernel_cudaERNS_18TensorIteratorBaseEENKUlvE_clEvENKUlvE1_clEvEUlN3c104HalfEE_St5arrayIPcLm2EEEEviT0_T1_ --------------------------
	.section	.nv.info._ZN2at6native29vectorized_elementwise_kernelILi8EZZZNS0_16frac_kernel_cudaERNS_18TensorIteratorBaseEENKUlvE_clEvENKUlvE1_clEvEUlN3c104HalfEE_St5arrayIPcLm2EEEEviT0_T1_,"",@"SHT_CUDA_INFO"
	.sectionflags	@""
	.align	4


	//----- nvinfo : EIATTR_CUDA_API_VERSION
	.align		4
        /*0000*/ 	.byte	0x04, 0x37
        /*0002*/ 	.short	(.L_4851 - .L_4850)
.L_4850:
        /*0004*/ 	.word	0x00000082


	//----- nvinfo : EIATTR_KPARAM_INFO
	.align		4
.L_4851:
        /*0008*/ 	.byte	0x04, 0x17
        /*000a*/ 	.short	(.L_4853 - .L_4852)
.L_4852:
        /*000c*/ 	.word	0x00000000
        /*0010*/ 	.short	0x0002
        /*0012*/ 	.short	0x0008
        /*0014*/ 	.byte	0x00, 0xf0, 0x41, 0x00


	//----- nvinfo : EIATTR_KPARAM_INFO
	.align		4
.L_4853:
        /*0018*/ 	.byte	0x04, 0x17
        /*001a*/ 	.short	(.L_4855 - .L_4854)
.L_4854:
        /*001c*/ 	.word	0x00000000
        /*0020*/ 	.short	0x0001
        /*0022*/ 	.short	0x0004
        /*0024*/ 	.byte	0x00, 0xf0, 0x05, 0x00


	//----- nvinfo : EIATTR_KPARAM_INFO
	.align		4
.L_4855:
        /*0028*/ 	.byte	0x04, 0x17
        /*002a*/ 	.short	(.L_4857 - .L_4856)
.L_4856:
        /*002c*/ 	.word	0x00000000
        /*0030*/ 	.short	0x0000
        /*0032*/ 	.short	0x0000
        /*0034*/ 	.byte	0x00, 0xf0, 0x11, 0x00


	//----- nvinfo : EIATTR_SPARSE_MMA_MASK
	.align		4
.L_4857:
        /*0038*/ 	.byte	0x03, 0x50
        /*003a*/ 	.short	0x0000


	//----- nvinfo : EIATTR_MAXREG_COUNT
	.align		4
        /*003c*/ 	.byte	0x03, 0x1b
        /*003e*/ 	.short	0x00ff


	//----- nvinfo : EIATTR_MERCURY_ISA_VERSION
	.align		4
        /*0040*/ 	.byte	0x03, 0x5f
        /*0042*/ 	.short	0x0101


	//----- nvinfo : EIATTR_VRC_CTA_INIT_COUNT
	.align		4
        /*0044*/ 	.byte	0x02, 0x4a
	.zero		1
	.zero		1


	//----- nvinfo : EIATTR_EXIT_INSTR_OFFSETS
	.align		4
        /*0048*/ 	.byte	0x04, 0x1c
        /*004a*/ 	.short	(.L_4859 - .L_4858)


	//   ....[0]....
.L_4858:
        /*004c*/ 	.word	0x00000a50


	//   ....[1]....
        /*0050*/ 	.word	0x00000aa0


	//   ....[2]....
        /*0054*/ 	.word	0x00000d00


	//----- nvinfo : EIATTR_MAX_THREADS
	.align		4
.L_4859:
        /*0058*/ 	.byte	0x04, 0x05
        /*005a*/ 	.short	(.L_4861 - .L_4860)
.L_4860:
        /*005c*/ 	.word	0x00000080
        /*0060*/ 	.word	0x00000001
        /*0064*/ 	.word	0x00000001


	//----- nvinfo : EIATTR_CRS_STACK_SIZE
	.align		4
.L_4861:
        /*0068*/ 	.byte	0x04, 0x1e
        /*006a*/ 	.short	(.L_4863 - .L_4862)
.L_4862:
        /*006c*/ 	.word	0x00000000


	//----- nvinfo : EIATTR_CBANK_PARAM_SIZE
	.align		4
.L_4863:
        /*0070*/ 	.byte	0x03, 0x19
        /*0072*/ 	.short	0x0018


	//----- nvinfo : EIATTR_PARAM_CBANK
	.align		4
        /*0074*/ 	.byte	0x04, 0x0a
        /*0076*/ 	.short	(.L_4865 - .L_4864)
	.align		4
.L_4864:
        /*0078*/ 	.word	index@(.nv.constant0._ZN2at6native29vectorized_elementwise_kernelILi8EZZZNS0_16frac_kernel_cudaERNS_18TensorIteratorBaseEENKUlvE_clEvENKUlvE1_clEvEUlN3c104HalfEE_St5arrayIPcLm2EEEEviT0_T1_)
        /*007c*/ 	.short	0x0380
        /*007e*/ 	.short	0x0018


	//----- nvinfo : EIATTR_SW_WAR
	.align		4
.L_4865:
        /*0080*/ 	.byte	0x04, 0x36
        /*0082*/ 	.short	(.L_4867 - .L_4866)
.L_4866:
        /*0084*/ 	.word	0x00000008
.L_4867:


//--------------------- .nv.info._ZN2at6native18elementwise_kernelILi128ELi4EZNS0_15gpu_kernel_implIZZZNS0_16frac_kernel_cudaERNS_18TensorIteratorBaseEENKUlvE_clEvENKUlvE0_clEvEUlfE_EEvS4_RKT_EUliE_EEviT1_ --------------------------
	.section	.nv.info._ZN2at6native18elementwise_kernelILi128ELi4EZNS0_15gpu_kernel_implIZZZNS0_16frac_kernel_cudaERNS_18TensorIteratorBaseEENKUlvE_clEvENKUlvE0_clEvEUlfE_EEvS4_RKT_EUliE_EEviT1_,"",@"SHT_CUDA_INFO"
	.sectionflags	@""
	.align	4


	//----- nvinfo : EIATTR_CUDA_API_VERSION
	.align		4
        /*0000*/ 	.byte	0x04, 0x37
        /*0002*/ 	.short	(.L_4869 - .L_4868)
.L_4868:
        /*0004*/ 	.word	0x00000082


	//----- nvinfo : EIATTR_KPARAM_INFO
	.align		4
.L_4869:
        /*0008*/ 	.byte	0x04, 0x17
        /*000a*/ 	.short	(.L_4871 - .L_4870)
.L_4870:
        /*000c*/ 	.word	0x00000000
        /*0010*/ 	.short	0x0001
        /*0012*/ 	.short	0x0008
        /*0014*/ 	.byte	0x00, 0xf0, 0x61, 0x08


	//----- nvinfo : EIATTR_KPARAM_INFO
	.align		4
.L_4871:
        /*0018*/ 	.byte	0x04, 0x17
        /*001a*/ 	.short	(.L_4873 - .L_4872)
.L_4872:
        /*001c*/ 	.word	0x00000000
        /*0020*/ 	.short	0x0000
        /*0022*/ 	.short	0x0000
        /*0024*/ 	.byte	0x00, 0xf0, 0x11, 0x00


	//----- nvinfo : EIATTR_SPARSE_MMA_MASK
	.align		4
.L_4873:
        /*0028*/ 	.byte	0x03, 0x50
        /*002a*/ 	.short	0x0000


	//----- nvinfo : EIATTR_MAXREG_COUNT
	.align		4
        /*002c*/ 	.byte	0x03, 0x1b
        /*002e*/ 	.short	0x0080


	//----- nvinfo : EIATTR_EXTERNS
	.align		4
        /*0030*/ 	.byte	0x04, 0x0f
        /*0032*/ 	.short	(.L_4875 - .L_4874)


	//   ....[0]....
	.align		4
.L_4874:
        /*0034*/ 	.word	index@(__assertfail)


	//----- nvinfo : EIATTR_MERCURY_ISA_VERSION
	.align		4
.L_4875:
        /*0038*/ 	.byte	0x03, 0x5f
        /*003a*/ 	.short	0x0101


	//----- nvinfo : EIATTR_VRC_CTA_INIT_COUNT
	.align		4
        /*003c*/ 	.byte	0x02, 0x4a
	.zero		1
	.zero		1


	//----- nvinfo : EIATTR_SYSCALL_OFFSETS
	.align		4
        /*0040*/ 	.byte	0x04, 0x46
        /*0042*/ 	.short	(.L_4877 - .L_4876)


	//   ....[0]....
.L_4876:
        /*0044*/ 	.word	0x000020d0


	//   ....[1]....
        /*0048*/ 	.word	0x00002ea0


	//   ....[2]....
        /*004c*/ 	.word	0x000050b0


	//   ....[3]....
        /*0050*/ 	.word	0x00005ce0


	//   ....[4]....
        /*0054*/ 	.word	0x00008000


	//   ....[5]....
        /*0058*/ 	.word	0x00008c30


	//   ....[6]....
        /*005c*/ 	.word	0x0000af60


	//   ....[7]....
        /*0060*/ 	.word	0x0000bb60


	//----- nvinfo : EIATTR_EXIT_INSTR_OFFSETS
	.align		4
.L_4877:
        /*0064*/ 	.byte	0x04, 0x1c
        /*0066*/ 	.short	(.L_4879 - .L_4878)


	//   ....[0]....
.L_4878:
        /*0068*/ 	.word	0x00008ee0


	//   ....[1]....
        /*006c*/ 	.word	0x0000b0e0


	//   ....[2]....
        /*0070*/ 	.word	0x0000b120


	//   ....[3]....
        /*0074*/ 	.word	0x0000b1b0


	//   ....[4]....
        /*0078*/ 	.word	0x0000b1e0


	//   ....[5]....
        /*007c*/ 	.word	0x0000b210


	//   ....[6]....
        /*0080*/ 	.word	0x0000b290


	//   ....[7]....
        /*0084*/ 	.word	0x0000b2c0


	//   ....[8]....
        /*0088*/ 	.word	0x0000b350


	//   ....[9]....
        /*008c*/ 	.word	0x0000b390


	//   ....[10]....
        /*0090*/ 	.word	0x0000b3d0


	//   ....[11]....
        /*0094*/ 	.word	0x0000b4a0


	//   ....[12]....
        /*0098*/ 	.word	0x0000b600


	//   ....[13]....
        /*009c*/ 	.word	0x0000b760


	//   ....[14]....
        /*00a0*/ 	.word	0x0000b8b0


	//   ....[15]....
        /*00a4*/ 	.word	0x0000b8e0


	//   ....[16]....
        /*00a8*/ 	.word	0x0000b910


	//   ....[17]....
        /*00ac*/ 	.word	0x0000b9b0


	//   ....[18]....
        /*00b0*/ 	.word	0x0000ba00


	//   ....[19]....
        /*00b4*/ 	.word	0x0000bb70


	//   ....[20]....
        /*00b8*/ 	.word	0x0000bc70


	//   ....[21]....
        /*00bc*/ 	.word	0x0000bda0


	//   ....[22]....
        /*00c0*/ 	.word	0x0000bdd0


	//----- nvinfo : EIATTR_MAX_THREADS
	.align		4
.L_4879:
        /*00c4*/ 	.byte	0x04, 0x05
        /*00c6*/ 	.short	(.L_4881 - .L_4880)
.L_4880:
        /*00c8*/ 	.word	0x00000080
        /*00cc*/ 	.word	0x00000001
        /*00d0*/ 	.word	0x00000001


	//----- nvinfo : EIATTR_CRS_STACK_SIZE
	.align		4
.L_4881:
        /*00d4*/ 	.byte	0x04, 0x1e
        /*00d6*/ 	.short	(.L_4883 - .L_4882)
.L_4882:
        /*00d8*/ 	.word	0x00000000


	//----- nvinfo : EIATTR_CBANK_PARAM_SIZE
	.align		4
.L_4883:
        /*00dc*/ 	.byte	0x03, 0x19
        /*00de*/ 	.short	0x0220


	//----- nvinfo : EIATTR_PARAM_CBANK
	.align		4
        /*00e0*/ 	.byte	0x04, 0x0a
        /*00e2*/ 	.short	(.L_4885 - .L_4884)
	.align		4
.L_4884:
        /*00e4*/ 	.word	index@(.nv.constant0._ZN2at6native18elementwise_kernelILi128ELi4EZNS0_15gpu_kernel_implIZZZNS0_16frac_kernel_cudaERNS_18TensorIteratorBaseEENKUlvE_clEvENKUlvE0_clEvEUlfE_EEvS4_RKT_EUliE_EEviT1_)
        /*00e8*/ 	.short	0x0380
        /*00ea*/ 	.short	0x0220


	//----- nvinfo : EIATTR_SW_WAR
	.align		4
.L_4885:
        /*00ec*/ 	.byte	0x04, 0x36
        /*00ee*/ 	.short	(.L_4887 - .L_4886)
.L_4886:
        /*00f0*/ 	.word	0x00000008
.L_4887:


//--------------------- .nv.info._ZN2at6native27unrolled_elementwise_kernelIZZZNS0_16frac_kernel_cudaERNS_18TensorIteratorBaseEENKUlvE_clEvENKUlvE0_clEvEUlfE_St5arrayIPcLm2EELi4E23TrivialOffsetCalculatorILi1EjESB_NS0_6memory12LoadWithCastILi1EEENSC_13StoreWithCastILi1EEEEEviT_T0_T2_T3_T4_T5_ --------------------------
	.section	.nv.info._ZN2at6native27unrolled_elementwise_kernelIZZZNS0_16frac_kernel_cudaERNS_18TensorIteratorBaseEENKUlvE_clEvENKUlvE0_clEvEUlfE_St5arrayIPcLm2EELi4E23TrivialOffsetCalculatorILi1EjESB_NS0_6memory12LoadWithCastILi1EEENSC_13StoreWithCastILi1EEEEEviT_T0_T2_T3_T4_T5_,"",@"SHT_CUDA_INFO"
	.sectionflags	@""
	.align	4


	//----- nvinfo : EIATTR_CUDA_API_VERSION
	.align		4
        /*0000*/ 	.byte	0x04, 0x37
        /*0002*/ 	.short	(.L_4889 - .L_4888)
.L_4888:
        /*0004*/ 	.word	0x00000082


	//----- nvinfo : EIATTR_KPARAM_INFO
	.align		4
.L_4889:
        /*0008*/ 	.byte	0x04, 0x17
        /*000a*/ 	.short	(.L_4891 - .L_4890)
.L_4890:
        /*000c*/ 	.word	0x00000000
        /*0010*/ 	.short	0x0006
        /*0012*/ 	.short	0x0024
        /*0014*/ 	.byte	0x00, 0xf0, 0x21, 0x00


	//----- nvinfo : EIATTR_KPARAM_INFO
	.align		4
.L_4891:
        /*0018*/ 	.byte	0x04, 0x17
        /*001a*/ 	.short	(.L_4893 - .L_4892)
.L_4892:
        /*001c*/ 	.word	0x00000000
        /*0020*/ 	.short	0x0005
        /*0022*/ 	.short	0x001c
        /*0024*/ 	.byte	0x00, 0xf0, 0x21, 0x00


	//----- nvinfo : EIATTR_KPARAM_INFO
	.align		4
.L_4893:
        /*0028*/ 	.byte	0x04, 0x17
        /*002a*/ 	.short	(.L_4895 - .L_4894)
.L_4894:
        /*002c*/ 	.word	0x00000000
        /*0030*/ 	.short	0x0004
        /*0032*/ 	.short	0x0019
        /*0034*/ 	.byte	0x00, 0xf0, 0x05, 0x00


	//----- nvinfo : EIATTR_KPARAM_INFO
	.align		4
.L_4895:
        /*0038*/ 	.byte	0x04, 0x17
        /*003a*/ 	.short	(.L_4897 - .L_4896)
.L_4896:
        /*003c*/ 	.word	0x00000000
        /*0040*/ 	.short	0x0003
        /*0042*/ 	.short	0x0018
        /*0044*/ 	.byte	0x00, 0xf0, 0x05, 0x00


	//----- nvinfo : EIATTR_KPARAM_INFO
	.align		4
.L_4897:
        /*0048*/ 	.byte	0x04, 0x17
        /*004a*/ 	.short	(.L_4899 - .L_4898)
.L_4898:
        /*004c*/ 	.word	0x00000000
        /*0050*/ 	.short	0x0002
        /*0052*/ 	.short	0x0008
        /*0054*/ 	.byte	0x00, 0xf0, 0x41, 0x00


	//----- nvinfo : EIATTR_KPARAM_INFO
	.align		4
.L_4899:
        /*0058*/ 	.byte	0x04, 0x17
        /*005a*/ 	.short	(.L_4901 - .L_4900)
.L_4900:
        /*005c*/ 	.word	0x00000000
        /*0060*/ 	.short	0x0001
        /*0062*/ 	.short	0x0004
        /*0064*/ 	.byte	0x00, 0xf0, 0x05, 0x00


	//----- nvinfo : EIATTR_KPARAM_INFO
	.align		4
.L_4901:
        /*0068*/ 	.byte	0x04, 0x17
        /*006a*/ 	.short	(.L_4903 - .L_4902)
.L_4902:
        /*006c*/ 	.word	0x00000000
        /*0070*/ 	.short	0x0000
        /*0072*/ 	.short	0x0000
        /*0074*/ 	.byte	0x00, 0xf0, 0x11, 0x00


	//----- nvinfo : EIATTR_SPARSE_MMA_MASK
	.align		4
.L_4903:
        /*0078*/ 	.byte	0x03, 0x50
        /*007a*/ 	.short	0x0000


	//----- nvinfo : EIATTR_MAXREG_COUNT
	.align		4
        /*007c*/ 	.byte	0x03, 0x1b
        /*007e*/ 	.short	0x00ff


	//----- nvinfo : EIATTR_EXTERNS
	.align		4
        /*0080*/ 	.byte	0x04, 0x0f
        /*0082*/ 	.short	(.L_4905 - .L_4904)


	//   ....[0]....
	.align		4
.L_4904:
        /*0084*/ 	.word	index@(__assertfail)


	//----- nvinfo : EIATTR_MERCURY_ISA_VERSION
	.align		4
.L_4905:
        /*0088*/ 	.byte	0x03, 0x5f
        /*008a*/ 	.short	0x0101


	//----- nvinfo : EIATTR_VRC_CTA_INIT_COUNT
	.align		4
        /*008c*/ 	.byte	0x02, 0x4a
	.zero		1
	.zero		1


	//----- nvinfo : EIATTR_SYSCALL_OFFSETS
	.align		4
        /*0090*/ 	.byte	0x04, 0x46
        /*0092*/ 	.short	(.L_4907 - .L_4906)


	//   ....[0]....
.L_4906:
        /*0094*/ 	.word	0x00000de0


	//   ....[1]....
        /*0098*/ 	.word	0x00001ce0


	//   ....[2]....
        /*009c*/ 	.word	0x00002b60


	//   ....[3]....
        /*00a0*/ 	.word	0x000039b0


	//   ....[4]....
        /*00a4*/ 	.word	0x000047f0


	//   ....[5]....
        /*00a8*/ 	.word	0x00005540


	//   ....[6]....
        /*00ac*/ 	.word	0x000063c0


	//   ....[7]....
        /*00b0*/ 	.word	0x00007220


	//----- nvinfo : EIATTR_EXIT_INSTR_OFFSETS
	.align		4
.L_4907:
        /*00b4*/ 	.byte	0x04, 0x1c
        /*00b6*/ 	.short	(.L_4909 - .L_4908)


	//   ....[0]....
.L_4908:
        /*00b8*/ 	.word	0x00006660


	//   ....[1]....
        /*00bc*/ 	.word	0x000067a0


	//   ....[2]....
        /*00c0*/ 	.word	0x000067e0


	//   ....[3]....
        /*00c4*/ 	.word	0x00006870


	//   ....[4]....
        /*00c8*/ 	.word	0x000068a0


	//   ....[5]....
        /*00cc*/ 	.word	0x000068d0


	//   ....[6]....
        /*00d0*/ 	.word	0x00006950


	//   ....[7]....
        /*00d4*/ 	.word	0x00006980


	//   ....[8]....
        /*00d8*/ 	.word	0x00006a10


	//   ....[9]....
        /*00dc*/ 	.word	0x00006a50


	//   ....[10]....
        /*00e0*/ 	.word	0x00006a90


	//   ....[11]....
        /*00e4*/ 	.word	0x00006b60


	//   ....[12]....
        /*00e8*/ 	.word	0x00006cc0


	//   ....[13]....
        /*00ec*/ 	.word	0x00006e20


	//   ....[14]....
        /*00f0*/ 	.word	0x00006f70


	//   ....[15]....
        /*00f4*/ 	.word	0x00006fa0


	//   ....[16]....
        /*00f8*/ 	.word	0x00006fd0


	//   ....[17]....
        /*00fc*/ 	.word	0x00007070


	//   ....[18]....
        /*0100*/ 	.word	0x000070c0


	//   ....[19]....
        /*0104*/ 	.word	0x00007230


	//   ....[20]....
        /*0108*/ 	.word	0x00007330


	//   ....[21]....
        /*010c*/ 	.word	0x00007460


	//   ....[22]....
        /*0110*/ 	.word	0x00007490


	//----- nvinfo : EIATTR_MAX_THREADS
	.align		4
.L_4909:
        /*0114*/ 	.byte	0x04, 0x05
        /*0116*/ 	.short	(.L_4911 - .L_4910)
.L_4910:
        /*0118*/ 	.word	0x00000080
        /*011c*/ 	.word	0x00000001
        /*0120*/ 	.word	0x00000001


	//----- nvinfo : EIATTR_CRS_STACK_SIZE
	.align		4
.L_4911:
        /*0124*/ 	.byte	0x04, 0x1e
        /*0126*/ 	.short	(.L_4913 - .L_4912)
.L_4912:
        /*0128*/ 	.word	0x00000000


	//----- nvinfo : EIATTR_CBANK_PARAM_SIZE
	.align		4
.L_4913:
        /*012c*/ 	.byte	0x03, 0x19
        /*012e*/ 	.short	0x002c


	//----- nvinfo : EIATTR_PARAM_CBANK
	.align		4
        /*0130*/ 	.byte	0x04, 0x0a
        /*0132*/ 	.short	(.L_4915 - .L_4914)
	.align		4
.L_4914:
        /*0134*/ 	.word	index@(.nv.constant0._ZN2at6native27unrolled_elementwise_kernelIZZZNS0_16frac_kernel_cudaERNS_18TensorIteratorBaseEENKUlvE_clEvENKUlvE0_clEvEUlfE_St5arrayIPcLm2EELi4E23TrivialOffsetCalculatorILi1EjESB_NS0_6memory12LoadWithCastILi1EEENSC_13StoreWithCastILi1EEEEEviT_T0_T2_T3_T4_T5_)
        /*0138*/ 	.short	0x0380
        /*013a*/ 	.short	0x002c


	//----- nvinfo : EIATTR_SW_WAR
	.align		4
.L_4915:
        /*013c*/ 	.byte	0x04, 0x36
        /*013e*/ 	.short	(.L_4917 - .L_4916)
.L_4916:
        /*0140*/ 	.word	0x00000008
.L_4917:


//--------------------- .nv.info._ZN2at6native18elementwise_kernelILi128ELi2EZNS0_22gpu_kernel_impl_nocastIZZZNS0_16frac_kernel_cudaERNS_18TensorIteratorBaseEENKUlvE_clEvENKUlvE0_clEvEUlfE_EEvS4_RKT_EUliE_EEviT1_ --------------------------
	.section	.nv.info._ZN2at6native18elementwise_kernelILi128ELi2EZNS0_22gpu_kernel_impl_nocastIZZZNS0_16frac_kernel_cudaERNS_18TensorIteratorBaseEENKUlvE_clEvENKUlvE0_clEvEUlfE_EEvS4_RKT_EUliE_EEviT1_,"",@"SHT_CUDA_INFO"
	.sectionflags	@""
	.align	4


	//----- nvinfo : EIATTR_CUDA_API_VERSION
	.align		4
        /*0000*/ 	.byte	0x04, 0x37
        /*0002*/ 	.short	(.L_4919 - .L_4918)
.L_4918:
        /*0004*/ 	.word	0x00000082


	//----- nvinfo : EIATTR_KPARAM_INFO
	.align		4
.L_4919:
        /*0008*/ 	.byte	0x04, 0x17
        /*000a*/ 	.short	(.L_4921 - .L_4920)
.L_4920:
        /*000c*/ 	.word	0x00000000
        /*0010*/ 	.short	0x0001
        /*0012*/ 	.short	0x0008
        /*0014*/ 	.byte	0x00, 0xf0, 0x61, 0x08


	//----- nvinfo : EIATTR_KPARAM_INFO
	.align		4
.L_4921:
        /*0018*/ 	.byte	0x04, 0x17
        /*001a*/ 	.short	(.L_4923 - .L_4922)
.L_4922:
        /*001c*/ 	.word	0x00000000
        /*0020*/ 	.short	0x0000
        /*0022*/ 	.short	0x0000
        /*0024*/ 	.byte	0x00, 0xf0, 0x11, 0x00


	//----- nvinfo : EIATTR_SPARSE_MMA_MASK
	.align		4
.L_4923:
        /*0028*/ 	.byte	0x03, 0x50
        /*002a*/ 	.short	0x0000


	//----- nvinfo : EIATTR_MAXREG_COUNT
	.align		4
        /*002c*/ 	.byte	0x03, 0x1b
        /*002e*/ 	.short	0x0080


	//----- nvinfo : EIATTR_MERCURY_ISA_VERSION
	.align		4
        /*0030*/ 	.byte	0x03, 0x5f
        /*0032*/ 	.short	0x0101


	//----- nvinfo : EIATTR_VRC_CTA_INIT_COUNT
	.align		4
        /*0034*/ 	.byte	0x02, 0x4a
	.zero		1
	.zero		1


	//----- nvinfo : EIATTR_EXIT_INSTR_OFFSETS
	.align		4
        /*0038*/ 	.byte	0x04, 0x1c
        /*003a*/ 	.short	(.L_4925 - .L_4924)


	//   ....[0]....
.L_4924:
        /*003c*/ 	.word	0x00000160


	//   ....[1]....
        /*0040*/ 	.word	0x000001d0


	//   ....[2]....
        /*0044*/ 	.word	0x000015b0


	//   ....[3]....
        /*0048*/ 	.word	0x000028f0


	//----- nvinfo : EIATTR_MAX_THREADS
	.align		4
.L_4925:
        /*004c*/ 	.byte	0x04, 0x05
        /*004e*/ 	.short	(.L_4927 - .L_4926)
.L_4926:
        /*0050*/ 	.word	0x00000080
        /*0054*/ 	.word	0x00000001
        /*0058*/ 	.word	0x00000001


	//----- nvinfo : EIATTR_CRS_STACK_SIZE
	.align		4
.L_4927:
        /*005c*/ 	.byte	0x04, 0x1e
        /*005e*/ 	.short	(.L_4929 - .L_4928)
.L_4928:
        /*0060*/ 	.word	0x00000000


	//----- nvinfo : EIATTR_CBANK_PARAM_SIZE
	.align		4
.L_4929:
        /*0064*/ 	.byte	0x03, 0x19
        /*0066*/ 	.short	0x0220


	//----- nvinfo : EIATTR_PARAM_CBANK
	.align		4
        /*0068*/ 	.byte	0x04, 0x0a
        /*006a*/ 	.short	(.L_4931 - .L_4930)
	.align		4
.L_4930:
        /*006c*/ 	.word	index@(.nv.constant0._ZN2at6native18elementwise_kernelILi128ELi2EZNS0_22gpu_kernel_impl_nocastIZZZNS0_16frac_kernel_cudaERNS_18TensorIteratorBaseEENKUlvE_clEvENKUlvE0_clEvEUlfE_EEvS4_RKT_EUliE_EEviT1_)
        /*0070*/ 	.short	0x0380
        /*0072*/ 	.short	0x0220


	//----- nvinfo : EIATTR_SW_WAR
	.align		4
.L_4931:
        /*0074*/ 	.byte	0x04, 0x36
        /*0076*/ 	.short	(.L_4933 - .L_4932)
.L_4932:
        /*0078*/ 	.word	0x00000008
.L_4933:


//--------------------- .nv.info._ZN2at6native27unrolled_elementwise_kernelIZZZNS0_16frac_kernel_cudaERNS_18TensorIteratorBaseEENKUlvE_clEvENKUlvE0_clEvEUlfE_St5arrayIPcLm2EELi4E23TrivialOffsetCalculatorILi1EjESB_NS0_6memory15LoadWithoutCastENSC_16StoreWithoutCastEEEviT_T0_T2_T3_T4_T5_ --------------------------
	.section	.nv.info._ZN2at6native27unrolled_elementwise_kernelIZZZNS0_16frac_kernel_cudaERNS_18TensorIteratorBaseEENKUlvE_clEvENKUlvE0_clEvEUlfE_St5arrayIPcLm2EELi4E23TrivialOffsetCalculatorILi1EjESB_NS0_6memory15LoadWithoutCastENSC_16StoreWithoutCastEEEviT_T0_T2_T3_T4_T5_,"",@"SHT_CUDA_INFO"
	.sectionflags	@""
	.align	4


	//----- nvinfo : EIATTR_CUDA_API_VERSION
	.align		4
        /*0000*/ 	.byte	0x04, 0x37
        /*0002*/ 	.short	(.L_4935 - .L_4934)
.L_4934:
        /*0004*/ 	.word	0x00000082


	//----- nvinfo : EIATTR_KPARAM_INFO
	.align		4
.L_4935:
        /*0008*/ 	.byte	0x04, 0x17
        /*000a*/ 	.short	(.L_4937 - .L_4936)
.L_4936:
        /*000c*/ 	.word	0x00000000
        /*0010*/ 	.short	0x0006
        /*0012*/ 	.short	0x001b
        /*0014*/ 	.byte	0x00, 0xf0, 0x05, 0x00


	//----- nvinfo : EIATTR_KPARAM_INFO
	.align		4
.L_4937:
        /*0018*/ 	.byte	0x04, 0x17
        /*001a*/ 	.short	(.L_4939 - .L_4938)
.L_4938:
        /*001c*/ 	.word	0x00000000
        /*0020*/ 	.short	0x0005
        /*0022*/ 	.short	0x001a
        /*0024*/ 	.byte	0x00, 0xf0, 0x05, 0x00


	//----- nvinfo : EIATTR_KPARAM_INFO
	.align		4
.L_4939:
        /*0028*/ 	.byte	0x04, 0x17
        /*002a*/ 	.short	(.L_4941 - .L_4940)
.L_4940:
        /*002c*/ 	.word	0x00000000
        /*0030*/ 	.short	0x0004
        /*0032*/ 	.short	0x0019
        /*0034*/ 	.byte	0x00, 0xf0, 0x05, 0x00


	//----- nvinfo : EIATTR_KPARAM_INFO
	.align		4
.L_4941:
        /*0038*/ 	.byte	0x04, 0x17
        /*003a*/ 	.short	(.L_4943 - .L_4942)
.L_4942:
        /*003c*/ 	.word	0x00000000
        /*0040*/ 	.short	0x0003
        /*0042*/ 	.short	0x0018
        /*0044*/ 	.byte	0x00, 0xf0, 0x05, 0x00


	//----- nvinfo : EIATTR_KPARAM_INFO
	.align		4
.L_4943:
        /*0048*/ 	.byte	0x04, 0x17
        /*004a*/ 	.short	(.L_4945 - .L_4944)
.L_4944:
        /*004c*/ 	.word	0x00000000
        /*0050*/ 	.short	0x0002
        /*0052*/ 	.short	0x0008
        /*0054*/ 	.byte	0x00, 0xf0, 0x41, 0x00


	//----- nvinfo : EIATTR_KPARAM_INFO
	.align		4
.L_4945:
        /*0058*/ 	.byte	0x04, 0x17
        /*005a*/ 	.short	(.L_4947 - .L_4946)
.L_4946:
        /*005c*/ 	.word	0x00000000
        /*0060*/ 	.short	0x0001
        /*0062*/ 	.short	0x0004
        /*0064*/ 	.byte	0x00, 0xf0, 0x05, 0x00


	//----- nvinfo : EIATTR_KPARAM_INFO
	.align		4
.L_4947:
        /*0068*/ 	.byte	0x04, 0x17
        /*006a*/ 	.short	(.L_4949 - .L_4948)
.L_4948:
        /*006c*/ 	.word	0x00000000
        /*0070*/ 	.short	0x0000
        /*0072*/ 	.short	0x0000
        /*0074*/ 	.byte	0x00, 0xf0, 0x11, 0x00


	//----- nvinfo : EIATTR_SPARSE_MMA_MASK
	.align		4
.L_4949:
        /*0078*/ 	.byte	0x03, 0x50
        /*007a*/ 	.short	0x0000


	//----- nvinfo : EIATTR_MAXREG_COUNT
	.align		4
        /*007c*/ 	.byte	0x03, 0x1b
        /*007e*/ 	.short	0x00ff


	//----- nvinfo : EIATTR_MERCURY_ISA_VERSION
	.align		4
        /*0080*/ 	.byte	0x03, 0x5f
        /*0082*/ 	.short	0x0101


	//----- nvinfo : EIATTR_VRC_CTA_INIT_COUNT
	.align		4
        /*0084*/ 	.byte	0x02, 0x4a
	.zero		1
	.zero		1


	//----- nvinfo : EIATTR_EXIT_INSTR_OFFSETS
	.align		4
        /*0088*/ 	.byte	0x04, 0x1c
        /*008a*/ 	.short	(.L_4951 - .L_4950)


	//   ....[0]....
.L_4950:
        /*008c*/ 	.word	0x00000420


	//   ....[1]....
        /*0090*/ 	.word	0x00000490


	//----- nvinfo : EIATTR_MAX_THREADS
	.align		4
.L_4951:
        /*0094*/ 	.byte	0x04, 0x05
        /*0096*/ 	.short	(.L_4953 - .L_4952)
.L_4952:
        /*0098*/ 	.word	0x00000080
        /*009c*/ 	.word	0x00000001
        /*00a0*/ 	.word	0x00000001


	//----- nvinfo : EIATTR_CRS_STACK_SIZE
	.align		4
.L_4953:
        /*00a4*/ 	.byte	0x04, 0x1e
        /*00a6*/ 	.short	(.L_4955 - .L_4954)
.L_4954:
        /*00a8*/ 	.word	0x00000000


	//----- nvinfo : EIATTR_CBANK_PARAM_SIZE
	.align		4
.L_4955:
        /*00ac*/ 	.byte	0x03, 0x19
        /*00ae*/ 	.short	0x001c


	//----- nvinfo : EIATTR_PARAM_CBANK
	.align		4
        /*00b0*/ 	.byte	0x04, 0x0a
        /*00b2*/ 	.short	(.L_4957 - .L_4956)
	.align		4
.L_4956:
        /*00b4*/ 	.word	index@(.nv.constant0._ZN2at6native27unrolled_elementwise_kernelIZZZNS0_16frac_kernel_cudaERNS_18TensorIteratorBaseEENKUlvE_clEvENKUlvE0_clEvEUlfE_St5arrayIPcLm2EELi4E23TrivialOffsetCalculatorILi1EjESB_NS0_6memory15LoadWithoutCastENSC_16StoreWithoutCastEEEviT_T0_T2_T3_T4_T5_)
        /*00b8*/ 	.short	0x0380
        /*00ba*/ 	.short	0x001c


	//----- nvinfo : EIATTR_SW_WAR
	.align		4
.L_4957:
        /*00bc*/ 	.byte	0x04, 0x36
        /*00be*/ 	.short	(.L_4959 - .L_4958)
.L_4958:
        /*00c0*/ 	.word	0x00000008
.L_4959:


//--------------------- .nv.info._ZN2at6native29vectorized_elementwise_kernelILi2EZZZNS0_16frac_kernel_cudaERNS_18TensorIteratorBaseEENKUlvE_clEvENKUlvE0_clEvEUlfE_St5arrayIPcLm2EEEEviT0_T1_ --------------------------
	.section	.nv.info._ZN2at6native29vectorized_elementwise_kernelILi2EZZZNS0_16frac_kernel_cudaERNS_18TensorIteratorBaseEENKUlvE_clEvENKUlvE0_clEvEUlfE_St5arrayIPcLm2EEEEviT0_T1_,"",@"SHT_CUDA_INFO"
	.sectionflags	@""
	.align	4


	//----- nvinfo : EIATTR_CUDA_API_VERSION
	.align		4
        /*0000*/ 	.byte	0x04, 0x37
        /*0002*/ 	.short	(.L_4961 - .L_4960)
.L_4960:
        /*0004*/ 	.word	0x00000082


	//----- nvinfo : EIATTR_KPARAM_INFO
	.align		4
.L_4961:
        /*0008*/ 	.byte	0x04, 0x17
        /*000a*/ 	.short	(.L_4963 - .L_4962)
.L_4962:
        /*000c*/ 	.word	0x00000000
        /*0010*/ 	.short	0x0002
        /*0012*/ 	.short	0x0008
        /*0014*/ 	.byte	0x00, 0xf0, 0x41, 0x00


	//----- nvinfo : EIATTR_KPARAM_INFO
	.align		4
.L_4963:
        /*0018*/ 	.byte	0x04, 0x17
        /*001a*/ 	.short	(.L_4965 - .L_4964)
.L_4964:
        /*001c*/ 	.word	0x00000000
        /*0020*/ 	.short	0x0001
        /*0022*/ 	.short	0x0004
        /*0024*/ 	.byte	0x00, 0xf0, 0x05, 0x00


	//----- nvinfo : EIATTR_KPARAM_INFO
	.align		4
.L_4965:
        /*0028*/ 	.byte	0x04, 0x17
        /*002a*/ 	.short	(.L_4967 - .L_4966)
.L_4966:
        /*002c*/ 	.word	0x00000000
        /*0030*/ 	.short	0x0000
        /*0032*/ 	.short	0x0000
        /*0034*/ 	.byte	0x00, 0xf0, 0x11, 0x00


	//----- nvinfo : EIATTR_SPARSE_MMA_MASK
	.align		4
.L_4967:
        /*0038*/ 	.byte	0x03, 0x50
        /*003a*/ 	.short	0x0000


	//----- nvinfo : EIATTR_MAXREG_COUNT
	.align		4
        /*003c*/ 	.byte	0x03, 0x1b
        /*003e*/ 	.short	0x00ff


	//----- nvinfo : EIATTR_MERCURY_ISA_VERSION
	.align		4
        /*0040*/ 	.byte	0x03, 0x5f
        /*0042*/ 	.short	0x0101


	//----- nvinfo : EIATTR_VRC_CTA_INIT_COUNT
	.align		4
        /*0044*/ 	.byte	0x02, 0x4a
	.zero		1
	.zero		1


	//----- nvinfo : EIATTR_EXIT_INSTR_OFFSETS
	.align		4
        /*0048*/ 	.byte	0x04, 0x1c
        /*004a*/ 	.short	(.L_4969 - .L_4968)


	//   ....[0]....
.L_4968:
        /*004c*/ 	.word	0x00000850


	//   ....[1]....
        /*0050*/ 	.word	0x000008c0


	//   ....[2]....
        /*0054*/ 	.word	0x00000ac0


	//----- nvinfo : EIATTR_MAX_THREADS
	.align		4
.L_4969:
        /*0058*/ 	.byte	0x04, 0x05
        /*005a*/ 	.short	(.L_4971 - .L_4970)
.L_4970:
        /*005c*/ 	.word	0x00000080
        /*0060*/ 	.word	0x00000001
        /*0064*/ 	.word	0x00000001


	//----- nvinfo : EIATTR_CRS_STACK_SIZE
	.align		4
.L_4971:
        /*0068*/ 	.byte	0x04, 0x1e
        /*006a*/ 	.short	(.L_4973 - .L_4972)
.L_4972:
        /*006c*/ 	.word	0x00000000


	//----- nvinfo : EIATTR_CBANK_PARAM_SIZE
	.align		4
.L_4973:
        /*0070*/ 	.byte	0x03, 0x19
        /*0072*/ 	.short	0x0018


	//----- nvinfo : EIATTR_PARAM_CBANK
	.align		4
        /*0074*/ 	.byte	0x04, 0x0a
        /*0076*/ 	.short	(.L_4975 - .L_4974)
	.align		4
.L_4974:
        /*0078*/ 	.word	index@(.nv.constant0._ZN2at6native29vectorized_elementwise_kernelILi2EZZZNS0_16frac_kernel_cudaERNS_18TensorIteratorBaseEENKUlvE_clEvENKUlvE0_clEvEUlfE_St5arrayIPcLm2EEEEviT0_T1_)
        /*007c*/ 	.short	0x0380
        /*007e*/ 	.short	0x0018


	//----- nvinfo : EIATTR_SW_WAR
	.align		4
.L_4975:
        /*0080*/ 	.byte	0x04, 0x36
        /*0082*/ 	.short	(.L_4977 - .L_4976)
.L_4976:
        /*0084*/ 	.word	0x00000008
.L_4977:


//--------------------- .nv.info._ZN2at6native29vectorized_elementwise_kernelILi4EZZZNS0_16frac_kernel_cudaERNS_18TensorIteratorBaseEENKUlvE_clEvENKUlvE0_clEvEUlfE_St5arrayIPcLm2EEEEviT0_T1_ --------------------------
	.section	.nv.info._ZN2at6native29vectorized_elementwise_kernelILi4EZZZNS0_16frac_kernel_cudaERNS_18TensorIteratorBaseEENKUlvE_clEvENKUlvE0_clEvEUlfE_St5arrayIPcLm2EEEEviT0_T1_,"",@"SHT_CUDA_INFO"
	.sectionflags	@""
	.align	4


	//----- nvinfo : EIATTR_CUDA_API_VERSION
	.align		4
        /*0000*/ 	.byte	0x04, 0x37
        /*0002*/ 	.short	(.L_4979 - .L_4978)
.L_4978:
        /*0004*/ 	.word	0x00000082


	//----- nvinfo : EIATTR_KPARAM_INFO
	.align		4
.L_4979:
        /*0008*/ 	.byte	0x04, 0x17
        /*000a*/ 	.short	(.L_4981 - .L_4980)
.L_4980:
        /*000c*/ 	.word	0x00000000
        /*0010*/ 	.short	0x0002
        /*0012*/ 	.short	0x0008
        /*0014*/ 	.byte	0x00, 0xf0, 0x41, 0x00


	//----- nvinfo : EIATTR_KPARAM_INFO
	.align		4
.L_4981:
        /*0018*/ 	.byte	0x04, 0x17
        /*001a*/ 	.short	(.L_4983 - .L_4982)
.L_4982:
        /*001c*/ 	.word	0x00000000
        /*0020*/ 	.short	0x0001
        /*0022*/ 	.short	0x0004
        /*0024*/ 	.byte	0x00, 0xf0, 0x05, 0x00


	//----- nvinfo : EIATTR_KPARAM_INFO
	.align		4
.L_4983:
        /*0028*/ 	.byte	0x04, 0x17
        /*002a*/ 	.short	(.L_4985 - .L_4984)
.L_4984:
        /*002c*/ 	.word	0x00000000
        /*0030*/ 	.short	0x0000
        /*0032*/ 	.short	0x0000
        /*0034*/ 	.byte	0x00, 0xf0, 0x11, 0x00


	//----- nvinfo : EIATTR_SPARSE_MMA_MASK
	.align		4
.L_4985:
        /*0038*/ 	.byte	0x03, 0x50
        /*003a*/ 	.short	0x0000


	//----- nvinfo : EIATTR_MAXREG_COUNT
	.align		4
        /*003c*/ 	.byte	0x03, 0x1b
        /*003e*/ 	.short	0x00ff


	//----- nvinfo : EIATTR_MERCURY_ISA_VERSION
	.align		4
        /*0040*/ 	.byte	0x03, 0x5f
        /*0042*/ 	.short	0x0101


	//----- nvinfo : EIATTR_VRC_CTA_INIT_COUNT
	.align		4
        /*0044*/ 	.byte	0x02, 0x4a
	.zero		1
	.zero		1


	//----- nvinfo : EIATTR_EXIT_INSTR_OFFSETS
	.align		4
        /*0048*/ 	.byte	0x04, 0x1c
        /*004a*/ 	.short	(.L_4987 - .L_4986)


	//   ....[0]....
.L_4986:
        /*004c*/ 	.word	0x00000850


	//   ....[1]....
        /*0050*/ 	.word	0x000008c0


	//   ....[2]....
        /*0054*/ 	.word	0x00000a80


	//----- nvinfo : EIATTR_MAX_THREADS
	.align		4
.L_4987:
        /*0058*/ 	.byte	0x04, 0x05
        /*005a*/ 	.short	(.L_4989 - .L_4988)
.L_4988:
        /*005c*/ 	.word	0x00000080
        /*0060*/ 	.word	0x00000001
        /*0064*/ 	.word	0x00000001


	//----- nvinfo : EIATTR_CRS_STACK_SIZE
	.align		4
.L_4989:
        /*0068*/ 	.byte	0x04, 0x1e
        /*006a*/ 	.short	(.L_4991 - .L_4990)
.L_4990:
        /*006c*/ 	.word	0x00000000


	//----- nvinfo : EIATTR_CBANK_PARAM_SIZE
	.align		4
.L_4991:
        /*0070*/ 	.byte	0x03, 0x19
        /*0072*/ 	.short	0x0018


	//----- nvinfo : EIATTR_PARAM_CBANK
	.align		4
        /*0074*/ 	.byte	0x04, 0x0a
        /*0076*/ 	.short	(.L_4993 - .L_4992)
	.align		4
.L_4992:
        /*0078*/ 	.word	index@(.nv.constant0._ZN2at6native29vectorized_elementwise_kernelILi4EZZZNS0_16frac_kernel_cudaERNS_18TensorIteratorBaseEENKUlvE_clEvENKUlvE0_clEvEUlfE_St5arrayIPcLm2EEEEviT0_T1_)
        /*007c*/ 	.short	0x0380
        /*007e*/ 	.short	0x0018


	//----- nvinfo : EIATTR_SW_WAR
	.align		4
.L_4993:
        /*0080*/ 	.byte	0x04, 0x36
        /*0082*/ 	.short	(.L_4995 - .L_4994)
.L_4994:
        /*0084*/ 	.word	0x00000008
.L_4995:


//--------------------- .nv.info._ZN2at6native29vectorized_elementwise_kernelILi8EZZZNS0_16frac_kernel_cudaERNS_18TensorIteratorBaseEENKUlvE_clEvENKUlvE0_clEvEUlfE_St5arrayIPcLm2EEEEviT0_T1_ --------------------------
	.section	.nv.info._ZN2at6native29vectorized_elementwise_kernelILi8EZZZNS0_16frac_kernel_cudaERNS_18TensorIteratorBaseEENKUlvE_clEvENKUlvE0_clEvEUlfE_St5arrayIPcLm2EEEEviT0_T1_,"",@"SHT_CUDA_INFO"
	.sectionflags	@""
	.align	4


	//----- nvinfo : EIATTR_CUDA_API_VERSION
	.align		4
        /*0000*/ 	.byte	0x04, 0x37
        /*0002*/ 	.short	(.L_4997 - .L_4996)
.L_4996:
        /*0004*/ 	.word	0x00000082


	//----- nvinfo : EIATTR_KPARAM_INFO
	.align		4
.L_4997:
        /*0008*/ 	.byte	0x04, 0x17
        /*000a*/ 	.short	(.L_4999 - .L_4998)
.L_4998:
        /*000c*/ 	.word	0x00000000
        /*0010*/ 	.short	0x0002
        /*0012*/ 	.short	0x0008
        /*0014*/ 	.byte	0x00, 0xf0, 0x41, 0x00


	//----- nvinfo : EIATTR_KPARAM_INFO
	.align		4
.L_4999:
        /*0018*/ 	.byte	0x04, 0x17
        /*001a*/ 	.short	(.L_5001 - .L_5000)
.L_5000:
        /*001c*/ 	.word	0x00000000
        /*0020*/ 	.short	0x0001
        /*0022*/ 	.short	0x0004
        /*0024*/ 	.byte	0x00, 0xf0, 0x05, 0x00


	//----- nvinfo : EIATTR_KPARAM_INFO
	.align		4
.L_5001:
        /*0028*/ 	.byte	0x04, 0x17
        /*002a*/ 	.short	(.L_5003 - .L_5002)
.L_5002:
        /*002c*/ 	.word	0x00000000
        /*0030*/ 	.short	0x0000
        /*0032*/ 	.short	0x0000
        /*0034*/ 	.byte	0x00, 0xf0, 0x11, 0x00


	//----- nvinfo : EIATTR_SPARSE_MMA_MASK
	.align		4
.L_5003:
        /*0038*/ 	.byte	0x03, 0x50
        /*003a*/ 	.short	0x0000


	//----- nvinfo : EIATTR_MAXREG_COUNT
	.align		4
        /*003c*/ 	.byte	0x03, 0x1b
        /*003e*/ 	.short	0x00ff


	//----- nvinfo : EIATTR_MERCURY_ISA_VERSION
	.align		4
        /*0040*/ 	.byte	0x03, 0x5f
        /*0042*/ 	.short	0x0101


	//----- nvinfo : EIATTR_VRC_CTA_INIT_COUNT
	.align		4
        /*0044*/ 	.byte	0x02, 0x4a
	.zero		1
	.zero		1


	//----- nvinfo : EIATTR_EXIT_INSTR_OFFSETS
	.align		4
        /*0048*/ 	.byte	0x04, 0x1c
        /*004a*/ 	.short	(.L_5005 - .L_5004)


	//   ....[0]....
.L_5004:
        /*004c*/ 	.word	0x00000850


	//   ....[1]....
        /*0050*/ 	.word	0x000008c0


	//   ....[2]....
        /*0054*/ 	.word	0x00000a60


	//----- nvinfo : EIATTR_MAX_THREADS
	.align		4
.L_5005:
        /*0058*/ 	.byte	0x04, 0x05
        /*005a*/ 	.short	(.L_5007 - .L_5006)
.L_5006:
        /*005c*/ 	.word	0x00000080
        /*0060*/ 	.word	0x00000001
        /*0064*/ 	.word	0x00000001


	//----- nvinfo : EIATTR_CRS_STACK_SIZE
	.align		4
.L_5007:
        /*0068*/ 	.byte	0x04, 0x1e
        /*006a*/ 	.short	(.L_5009 - .L_5008)
.L_5008:
        /*006c*/ 	.word	0x00000000


	//----- nvinfo : EIATTR_CBANK_PARAM_SIZE
	.align		4
.L_5009:
        /*0070*/ 	.byte	0x03, 0x19
        /*0072*/ 	.short	0x0018


	//----- nvinfo : EIATTR_PARAM_CBANK
	.align		4
        /*0074*/ 	.byte	0x04, 0x0a
        /*0076*/ 	.short	(.L_5011 - .L_5010)
	.align		4
.L_5010:
        /*0078*/ 	.word	index@(.nv.constant0._ZN2at6native29vectorized_elementwise_kernelILi8EZZZNS0_16frac_kernel_cudaERNS_18TensorIteratorBaseEENKUlvE_clEvENKUlvE0_clEvEUlfE_St5arrayIPcLm2EEEEviT0_T1_)
        /*007c*/ 	.short	0x0380
        /*007e*/ 	.short	0x0018


	//----- nvinfo : EIATTR_SW_WAR
	.align		4
.L_5011:
        /*0080*/ 	.byte	0x04, 0x36
        /*0082*/ 	.short	(.L_5013 - .L_5012)
.L_5012:
        /*0084*/ 	.word	0x00000008
.L_5013:


//--------------------- .nv.info._ZN2at6native18elementwise_kernelILi128ELi4EZNS0_15gpu_kernel_implIZZZNS0_16frac_kernel_cudaERNS_18TensorIteratorBaseEENKUlvE_clEvENKUlvE_clEvEUldE_EEvS4_RKT_EUliE_EEviT1_ --------------------------
	.section	.nv.info._ZN2at6native18elementwise_kernelILi128ELi4EZNS0_15gpu_kernel_implIZZZNS0_16frac_kernel_cudaERNS_18TensorIteratorBaseEENKUlvE_clEvENKUlvE_clEvEUldE_EEvS4_RKT_EUliE_EEviT1_,"",@"SHT_CUDA_INFO"
	.sectionflags	@""
	.align	4


	//----- nvinfo : EIATTR_CUDA_API_VERSION
	.align		4
        /*0000*/ 	.byte	0x04, 0x37
        /*0002*/ 	.short	(.L_5015 - .L_5014)
.L_5014:
        /*0004*/ 	.word	0x00000082


	//----- nvinfo : EIATTR_KPARAM_INFO
	.align		4
.L_5015:
        /*0008*/ 	.byte	0x04, 0x17
        /*000a*/ 	.short	(.L_5017 - .L_5016)
.L_5016:
        /*000c*/ 	.word	0x00000000
        /*0010*/ 	.short	0x0001
        /*0012*/ 	.short	0x0008
        /*0014*/ 	.byte	0x00, 0xf0, 0x61, 0x08


	//----- nvinfo : EIATTR_KPARAM_INFO
	.align		4
.L_5017:
        /*0018*/ 	.byte	0x04, 0x17
        /*001a*/ 	.short	(.L_5019 - .L_5018)
.L_5018:
        /*001c*/ 	.word	0x00000000
        /*0020*/ 	.short	0x0000
        /*0022*/ 	.short	0x0000
        /*0024*/ 	.byte	0x00, 0xf0, 0x11, 0x00


	//----- nvinfo : EIATTR_SPARSE_MMA_MASK
	.align		4
.L_5019:
        /*0028*/ 	.byte	0x03, 0x50
        /*002a*/ 	.short	0x0000


	//----- nvinfo : EIATTR_MAXREG_COUNT
	.align		4
        /*002c*/ 	.byte	0x03, 0x1b
        /*002e*/ 	.short	0x0080


	//----- nvinfo : EIATTR_EXTERNS
	.align		4
        /*0030*/ 	.byte	0x04, 0x0f
        /*0032*/ 	.short	(.L_5021 - .L_5020)


	//   ....[0]....
	.align		4
.L_5020:
        /*0034*/ 	.word	index@(__assertfail)


	//----- nvinfo : EIATTR_MERCURY_ISA_VERSION
	.align		4
.L_5021:
        /*0038*/ 	.byte	0x03, 0x5f
        /*003a*/ 	.short	0x0101


	//----- nvinfo : EIATTR_VRC_CTA_INIT_COUNT
	.align		4
        /*003c*/ 	.byte	0x02, 0x4a
	.zero		1
	.zero		1


	//----- nvinfo : EIATTR_SYSCALL_OFFSETS
	.align		4
        /*0040*/ 	.byte	0x04, 0x46
        /*0042*/ 	.short	(.L_5023 - .L_5022)


	//   ....[0]....
.L_5022:
        /*0044*/ 	.word	0x00002180


	//   ....[1]....
        /*0048*/ 	.word	0x00003220


	//   ....[2]....
        /*004c*/ 	.word	0x00005570


	//   ....[3]....
        /*0050*/ 	.word	0x00006390


	//   ....[4]....
        /*0054*/ 	.word	0x00008890


	//   ....[5]....
        /*0058*/ 	.word	0x000096b0


	//   ....[6]....
        /*005c*/ 	.word	0x0000bbc0


	//   ....[7]....
        /*0060*/ 	.word	0x0000c9b0


	//----- nvinfo : EIATTR_EXIT_INSTR_OFFSETS
	.align		4
.L_5023:
        /*0064*/ 	.byte	0x04, 0x1c
        /*0066*/ 	.short	(.L_5025 - .L_5024)


	//   ....[0]....
.L_5024:
        /*0068*/ 	.word	0x00009a50


	//   ....[1]....
        /*006c*/ 	.word	0x0000bd40


	//   ....[2]....
        /*0070*/ 	.word	0x0000bd80


	//   ....[3]....
        /*0074*/ 	.word	0x0000be10


	//   ....[4]....
        /*0078*/ 	.word	0x0000be40


	//   ....[5]....
        /*007c*/ 	.word	0x0000be70


	//   ....[6]....
        /*0080*/ 	.word	0x0000bf40


	//   ....[7]....
        /*0084*/ 	.word	0x0000bfc0


	//   ....[8]....
        /*0088*/ 	.word	0x0000c0a0


	//   ....[9]....
        /*008c*/ 	.word	0x0000c130


	//   ....[10]....
        /*0090*/ 	.word	0x0000c150


	//   ....[11]....
        /*0094*/ 	.word	0x0000c220


	//   ....[12]....
        /*0098*/ 	.word	0x0000c3d0


	//   ....[13]....
        /*009c*/ 	.word	0x0000c580


	//   ....[14]....
        /*00a0*/ 	.word	0x0000c720


	//   ....[15]....
        /*00a4*/ 	.word	0x0000c750


	//   ....[16]....
        /*00a8*/ 	.word	0x0000c780


	//   ....[17]....
        /*00ac*/ 	.word	0x0000c820


	//   ....[18]....
        /*00b0*/ 	.word	0x0000c850


	//   ....[19]....
        /*00b4*/ 	.word	0x0000c9c0


	//   ....[20]....
        /*00b8*/ 	.word	0x0000cb10


	//   ....[21]....
        /*00bc*/ 	.word	0x0000cc90


	//   ....[22]....
        /*00c0*/ 	.word	0x0000cd10


	//----- nvinfo : EIATTR_MAX_THREADS
	.align		4
.L_5025:
        /*00c4*/ 	.byte	0x04, 0x05
        /*00c6*/ 	.short	(.L_5027 - .L_5026)
.L_5026:
        /*00c8*/ 	.word	0x00000080
        /*00cc*/ 	.word	0x00000001
        /*00d0*/ 	.word	0x00000001


	//----- nvinfo : EIATTR_CRS_STACK_SIZE
	.align		4
.L_5027:
        /*00d4*/ 	.byte	0x04, 0x1e
        /*00d6*/ 	.short	(.L_5029 - .L_5028)
.L_5028:
        /*00d8*/ 	.word	0x00000000


	//----- nvinfo : EIATTR_CBANK_PARAM_SIZE
	.align		4
.L_5029:
        /*00dc*/ 	.byte	0x03, 0x19
        /*00de*/ 	.short	0x0220


	//----- nvinfo : EIATTR_PARAM_CBANK
	.align		4
        /*00e0*/ 	.byte	0x04, 0x0a
        /*00e2*/ 	.short	(.L_5031 - .L_5030)
	.align		4
.L_5030:
        /*00e4*/ 	.word	index@(.nv.constant0._ZN2at6native18elementwise_kernelILi128ELi4EZNS0_15gpu_kernel_implIZZZNS0_16frac_kernel_cudaERNS_18TensorIteratorBaseEENKUlvE_clEvENKUlvE_clEvEUldE_EEvS4_RKT_EUliE_EEviT1_)
        /*00e8*/ 	.short	0x0380
        /*00ea*/ 	.short	0x0220


	//----- nvinfo : EIATTR_SW_WAR
	.align		4
.L_5031:
        /*00ec*/ 	.byte	0x04, 0x36
        /*00ee*/ 	.short	(.L_5033 - .L_5032)
.L_5032:
        /*00f0*/ 	.word	0x00000008
.L_5033:


//--------------------- .nv.info._ZN2at6native27unrolled_elementwise_kernelIZZZNS0_16frac_kernel_cudaERNS_18TensorIteratorBaseEENKUlvE_clEvENKUlvE_clEvEUldE_St5arrayIPcLm2EELi4E23TrivialOffsetCalculatorILi1EjESB_NS0_6memory12LoadWithCastILi1EEENSC_13StoreWithCastILi1EEEEEviT_T0_T2_T3_T4_T5_ --------------------------
	.section	.nv.info._ZN2at6native27unrolled_elementwise_kernelIZZZNS0_16frac_kernel_cudaERNS_18TensorIteratorBaseEENKUlvE_clEvENKUlvE_clEvEUldE_St5arrayIPcLm2EELi4E23TrivialOffsetCalculatorILi1EjESB_NS0_6memory12LoadWithCastILi1EEENSC_13StoreWithCastILi1EEEEEviT_T0_T2_T3_T4_T5_,"",@"SHT_CUDA_INFO"
	.sectionflags	@""
	.align	4


	//----- nvinfo : EIATTR_CUDA_API_VERSION
	.align		4
        /*0000*/ 	.byte	0x04, 0x37
        /*0002*/ 	.short	(.L_5035 - .L_5034)
.L_5034:
        /*0004*/ 	.word	0x00000082


	//----- nvinfo : EIATTR_KPARAM_INFO
	.align		4
.L_5035:
        /*0008*/ 	.byte	0x04, 0x17
        /*000a*/ 	.short	(.L_5037 - .L_5036)
.L_5036:
        /*000c*/ 	.word	0x00000000
        /*0010*/ 	.short	0x0006
        /*0012*/ 	.short	0x0024
        /*0014*/ 	.byte	0x00, 0xf0, 0x21, 0x00


	//----- nvinfo : EIATTR_KPARAM_INFO
	.align		4
.L_5037:
        /*0018*/ 	.byte	0x04, 0x17
        /*001a*/ 	.short	(.L_5039 - .L_5038)
.L_5038:
        /*001c*/ 	.word	0x00000000
        /*0020*/ 	.short	0x0005
        /*0022*/ 	.short	0x001c
        /*0024*/ 	.byte	0x00, 0xf0, 0x21, 0x00


	//----- nvinfo : EIATTR_KPARAM_INFO
	.align		4
.L_5039:
        /*0028*/ 	.byte	0x04, 0x17
        /*002a*/ 	.short	(.L_5041 - .L_5040)
.L_5040:
        /*002c*/ 	.word	0x00000000
        /*0030*/ 	.short	0x0004
        /*0032*/ 	.short	0x0019
        /*0034*/ 	.byte	0x00, 0xf0, 0x05, 0x00


	//----- nvinfo : EIATTR_KPARAM_INFO
	.align		4
.L_5041:
        /*0038*/ 	.byte	0x04, 0x17
        /*003a*/ 	.short	(.L_5043 - .L_5042)
.L_5042:
        /*003c*/ 	.word	0x00000000
        /*0040*/ 	.short	0x0003
        /*0042*/ 	.short	0x0018
        /*0044*/ 	.byte	0x00, 0xf0, 0x05, 0x00


	//----- nvinfo : EIATTR_KPARAM_INFO
	.align		4
.L_5043:
        /*0048*/ 	.byte	0x04, 0x17
        /*004a*/ 	.short	(.L_5045 - .L_5044)
.L_5044:
        /*004c*/ 	.word	0x00000000
        /*0050*/ 	.short	0x0002
        /*0052*/ 	.short	0x0008
        /*0054*/ 	.byte	0x00, 0xf0, 0x41, 0x00


	//----- nvinfo : EIATTR_KPARAM_INFO
	.align		4
.L_5045:
        /*0058*/ 	.byte	0x04, 0x17
        /*005a*/ 	.short	(.L_5047 - .L_5046)
.L_5046:
        /*005c*/ 	.word	0x00000000
        /*0060*/ 	.short	0x0001
        /*0062*/ 	.short	0x0004
        /*0064*/ 	.byte	0x00, 0xf0, 0x05, 0x00


	//----- nvinfo : EIATTR_KPARAM_INFO
	.align		4
.L_5047:
        /*0068*/ 	.byte	0x04, 0x17
        /*006a*/ 	.short	(.L_5049 - .L_5048)
.L_5048:
        /*006c*/ 	.word	0x00000000
        /*0070*/ 	.short	0x0000
        /*0072*/ 	.short	0x0000
        /*0074*/ 	.byte	0x00, 0xf0, 0x11, 0x00


	//----- nvinfo : EIATTR_SPARSE_MMA_MASK
	.align		4
.L_5049:
        /*0078*/ 	.byte	0x03, 0x50
        /*007a*/ 	.short	0x0000


	//----- nvinfo : EIATTR_MAXREG_COUNT
	.align		4
        /*007c*/ 	.byte	0x03, 0x1b
        /*007e*/ 	.short	0x00ff


	//----- nvinfo : EIATTR_EXTERNS
	.align		4
        /*0080*/ 	.byte	0x04, 0x0f
        /*0082*/ 	.short	(.L_5051 - .L_5050)


	//   ....[0]....
	.align		4
.L_5050:
        /*0084*/ 	.word	index@(__assertfail)


	//----- nvinfo : EIATTR_MERCURY_ISA_VERSION
	.align		4
.L_5051:
        /*0088*/ 	.byte	0x03, 0x5f
        /*008a*/ 	.short	0x0101


	//----- nvinfo : EIATTR_VRC_CTA_INIT_COUNT
	.align		4
        /*008c*/ 	.byte	0x02, 0x4a
	.zero		1
	.zero		1


	//----- nvinfo : EIATTR_SYSCALL_OFFSETS
	.align		4
        /*0090*/ 	.byte	0x04, 0x46
        /*0092*/ 	.short	(.L_5053 - .L_5052)


	//   ....[0]....
.L_5052:
        /*0094*/ 	.word	0x00000e80


	//   ....[1]....
        /*0098*/ 	.word	0x00001ec0


	//   ....[2]....
        /*009c*/ 	.word	0x00002e40


	//   ....[3]....
        /*00a0*/ 	.word	0x00003d80


	//   ....[4]....
        /*00a4*/ 	.word	0x00004e30


	//   ....[5]....
        /*00a8*/ 	.word	0x00005dc0


	//   ....[6]....
        /*00ac*/ 	.word	0x00006f20


	//   ....[7]....
        /*00b0*/ 	.word	0x00008060


	//----- nvinfo : EIATTR_EXIT_INSTR_OFFSETS
	.align		4
.L_5053:
        /*00b4*/ 	.byte	0x04, 0x1c
        /*00b6*/ 	.short	(.L_5055 - .L_5054)


	//   ....[0]....
.L_5054:
        /*00b8*/ 	.word	0x000072b0


	//   ....[1]....
        /*00bc*/ 	.word	0x000073f0


	//   ....[2]....
        /*00c0*/ 	.word	0x00007430


	//   ....[3]....
        /*00c4*/ 	.word	0x000074c0


	//   ....[4]....
        /*00c8*/ 	.word	0x000074f0


	//   ....[5]....
        /*00cc*/ 	.word	0x00007520


	//   ....[6]....
        /*00d0*/ 	.word	0x000075f0


	//   ....[7]....
        /*00d4*/ 	.word	0x00007670


	//   ....[8]....
        /*00d8*/ 	.word	0x00007750


	//   ....[9]....
        /*00dc*/ 	.word	0x000077e0


	//   ....[10]....
        /*00e0*/ 	.word	0x00007800


	//   ....[11]....
        /*00e4*/ 	.word	0x000078d0


	//   ....[12]....
        /*00e8*/ 	.word	0x00007a80


	//   ....[13]....
        /*00ec*/ 	.word	0x00007c30


	//   ....[14]....
        /*00f0*/ 	.word	0x00007dd0


	//   ....[15]....
        /*00f4*/ 	.word	0x00007e00


	//   ....[16]....
        /*00f8*/ 	.word	0x00007e30


	//   ....[17]....
        /*00fc*/ 	.word	0x00007ed0


	//   ....[18]....
        /*0100*/ 	.word	0x00007f00


	//   ....[19]....
        /*0104*/ 	.word	0x00008070


	//   ....[20]....
        /*0108*/ 	.word	0x000081c0


	//   ....[21]....
        /*010c*/ 	.word	0x00008340


	//   ....[22]....
        /*0110*/ 	.word	0x000083c0


	//----- nvinfo : EIATTR_MAX_THREADS
	.align		4
.L_5055:
        /*0114*/ 	.byte	0x04, 0x05
        /*0116*/ 	.short	(.L_5057 - .L_5056)
.L_5056:
        /*0118*/ 	.word	0x00000080
        /*011c*/ 	.word	0x00000001
        /*0120*/ 	.word	0x00000001


	//----- nvinfo : EIATTR_CRS_STACK_SIZE
	.align		4
.L_5057:
        /*0124*/ 	.byte	0x04, 0x1e
        /*0126*/ 	.short	(.L_5059 - .L_5058)
.L_5058:
        /*0128*/ 	.word	0x00000000


	//----- nvinfo : EIATTR_CBANK_PARAM_SIZE
	.align		4
.L_5059:
        /*012c*/ 	.byte	0x03, 0x19
        /*012e*/ 	.short	0x002c


	//----- nvinfo : EIATTR_PARAM_CBANK
	.align		4
        /*0130*/ 	.byte	0x04, 0x0a
        /*0132*/ 	.short	(.L_5061 - .L_5060)
	.align		4
.L_5060:
        /*0134*/ 	.word	index@(.nv.constant0._ZN2at6native27unrolled_elementwise_kernelIZZZNS0_16frac_kernel_cudaERNS_18TensorIteratorBaseEENKUlvE_clEvENKUlvE_clEvEUldE_St5arrayIPcLm2EELi4E23TrivialOffsetCalculatorILi1EjESB_NS0_6memory12LoadWithCastILi1EEENSC_13StoreWithCastILi1EEEEEviT_T0_T2_T3_T4_T5_)
        /*0138*/ 	.short	0x0380
        /*013a*/ 	.short	0x002c


	//----- nvinfo : EIATTR_SW_WAR
	.align		4
.L_5061:
        /*013c*/ 	.byte	0x04, 0x36
        /*013e*/ 	.short	(.L_5063 - .L_5062)
.L_5062:
        /*0140*/ 	.word	0x00000008
.L_5063:


//--------------------- .nv.info._ZN2at6native18elementwise_kernelILi128ELi2EZNS0_22gpu_kernel_impl_nocastIZZZNS0_16frac_kernel_cudaERNS_18TensorIteratorBaseEENKUlvE_clEvENKUlvE_clEvEUldE_EEvS4_RKT_EUliE_EEviT1_ --------------------------
	.section	.nv.info._ZN2at6native18elementwise_kernelILi128ELi2EZNS0_22gpu_kernel_impl_nocastIZZZNS0_16frac_kernel_cudaERNS_18TensorIteratorBaseEENKUlvE_clEvENKUlvE_clEvEUldE_EEvS4_RKT_EUliE_EEviT1_,"",@"SHT_CUDA_INFO"
	.sectionflags	@""
	.align	4


	//----- nvinfo : EIATTR_CUDA_API_VERSION
	.align		4
        /*0000*/ 	.byte	0x04, 0x37
        /*0002*/ 	.short	(.L_5065 - .L_5064)
.L_5064:
        /*0004*/ 	.word	0x00000082


	//----- nvinfo : EIATTR_KPARAM_INFO
	.align		4
.L_5065:
        /*0008*/ 	.byte	0x04, 0x17
        /*000a*/ 	.short	(.L_5067 - .L_5066)
.L_5066:
        /*000c*/ 	.word	0x00000000
        /*0010*/ 	.short	0x0001
        /*0012*/ 	.short	0x0008
        /*0014*/ 	.byte	0x00, 0xf0, 0x61, 0x08


	//----- nvinfo : EIATTR_KPARAM_INFO
	.align		4
.L_5067:
        /*0018*/ 	.byte	0x04, 0x17
        /*001a*/ 	.short	(.L_5069 - .L_5068)
.L_5068:
        /*001c*/ 	.word	0x00000000
        /*0020*/ 	.short	0x0000
        /*0022*/ 	.short	0x0000
        /*0024*/ 	.byte	0x00, 0xf0, 0x11, 0x00


	//----- nvinfo : EIATTR_SPARSE_MMA_MASK
	.align		4
.L_5069:
        /*0028*/ 	.byte	0x03, 0x50
        /*002a*/ 	.short	0x0000


	//----- nvinfo : EIATTR_MAXREG_COUNT
	.align		4
        /*002c*/ 	.byte	0x03, 0x1b
        /*002e*/ 	.short	0x0080


	//----- nvinfo : EIATTR_MERCURY_ISA_VERSION
	.align		4
        /*0030*/ 	.byte	0x03, 0x5f
        /*0032*/ 	.short	0x0101


	//----- nvinfo : EIATTR_VRC_CTA_INIT_COUNT
	.align		4
        /*0034*/ 	.byte	0x02, 0x4a
	.zero		1
	.zero		1


	//----- nvinfo : EIATTR_EXIT_INSTR_OFFSETS
	.align		4
        /*0038*/ 	.byte	0x04, 0x1c
        /*003a*/ 	.short	(.L_5071 - .L_5070)


	//   ....[0]....
.L_5070:
        /*003c*/ 	.word	0x00000160


	//   ....[1]....
        /*0040*/ 	.word	0x000001d0


	//   ....[2]....
        /*0044*/ 	.word	0x000015b0


	//   ....[3]....
        /*0048*/ 	.word	0x000028f0


	//----- nvinfo : EIATTR_MAX_THREADS
	.align		4
.L_5071:
        /*004c*/ 	.byte	0x04, 0x05
        /*004e*/ 	.short	(.L_5073 - .L_5072)
.L_5072:
        /*0050*/ 	.word	0x00000080
        /*0054*/ 	.word	0x00000001
        /*0058*/ 	.word	0x00000001


	//----- nvinfo : EIATTR_CRS_STACK_SIZE
	.align		4
.L_5073:
        /*005c*/ 	.byte	0x04, 0x1e
        /*005e*/ 	.short	(.L_5075 - .L_5074)
.L_5074:
        /*0060*/ 	.word	0x00000000


	//----- nvinfo : EIATTR_CBANK_PARAM_SIZE
	.align		4
.L_5075:
        /*0064*/ 	.byte	0x03, 0x19
        /*0066*/ 	.short	0x0220


	//----- nvinfo : EIATTR_PARAM_CBANK
	.align		4
        /*0068*/ 	.byte	0x04, 0x0a
        /*006a*/ 	.short	(.L_5077 - .L_5076)
	.align		4
.L_5076:
        /*006c*/ 	.word	index@(.nv.constant0._ZN2at6native18elementwise_kernelILi128ELi2EZNS0_22gpu_kernel_impl_nocastIZZZNS0_16frac_kernel_cudaERNS_18TensorIteratorBaseEENKUlvE_clEvENKUlvE_clEvEUldE_EEvS4_RKT_EUliE_EEviT1_)
        /*0070*/ 	.short	0x0380
        /*0072*/ 	.short	0x0220


	//----- nvinfo : EIATTR_SW_WAR
	.align		4
.L_5077:
        /*0074*/ 	.byte	0x04, 0x36
        /*0076*/ 	.short	(.L_5079 - .L_5078)
.L_5078:
        /*0078*/ 	.word	0x00000008
.L_5079:


//--------------------- .nv.info._ZN2at6native27unrolled_elementwise_kernelIZZZNS0_16frac_kernel_cudaERNS_18TensorIteratorBaseEENKUlvE_clEvENKUlvE_clEvEUldE_St5arrayIPcLm2EELi4E23TrivialOffsetCalculatorILi1EjESB_NS0_6memory15LoadWithoutCastENSC_16StoreWithoutCastEEEviT_T0_T2_T3_T4_T5_ --------------------------
	.section	.nv.info._ZN2at6native27unrolled_elementwise_kernelIZZZNS0_16frac_kernel_cudaERNS_18TensorIteratorBaseEENKUlvE_clEvENKUlvE_clEvEUldE_St5arrayIPcLm2EELi4E23TrivialOffsetCalculatorILi1EjESB_NS0_6memory15LoadWithoutCastENSC_16StoreWithoutCastEEEviT_T0_T2_T3_T4_T5_,"",@"SHT_CUDA_INFO"
	.sectionflags	@""
	.align	4


	//----- nvinfo : EIATTR_CUDA_API_VERSION
	.align		4
        /*0000*/ 	.byte	0x04, 0x37
        /*0002*/ 	.short	(.L_5081 - .L_5080)
.L_5080:
        /*0004*/ 	.word	0x00000082


	//----- nvinfo : EIATTR_KPARAM_INFO
	.align		4
.L_5081:
        /*0008*/ 	.byte	0x04, 0x17
        /*000a*/ 	.short	(.L_5083 - .L_5082)
.L_5082:
        /*000c*/ 	.word	0x00000000
        /*0010*/ 	.short	0x0006
        /*0012*/ 	.short	0x001b
        /*0014*/ 	.byte	0x00, 0xf0, 0x05, 0x00


	//----- nvinfo : EIATTR_KPARAM_INFO
	.align		4
.L_5083:
        /*0018*/ 	.byte	0x04, 0x17
        /*001a*/ 	.short	(.L_5085 - .L_5084)
.L_5084:
        /*001c*/ 	.word	0x00000000
        /*0020*/ 	.short	0x0005
        /*0022*/ 	.short	0x001a
        /*0024*/ 	.byte	0x00, 0xf0, 0x05, 0x00


	//----- nvinfo : EIATTR_KPARAM_INFO
	.align		4
.L_5085:
        /*0028*/ 	.byte	0x04, 0x17
        /*002a*/ 	.short	(.L_5087 - .L_5086)
.L_5086:
        /*002c*/ 	.word	0x00000000
        /*0030*/ 	.short	0x0004
        /*0032*/ 	.short	0x0019
        /*0034*/ 	.byte	0x00, 0xf0, 0x05, 0x00


	//----- nvinfo : EIATTR_KPARAM_INFO
	.align		4
.L_5087:
        /*0038*/ 	.byte	0x04, 0x17
        /*003a*/ 	.short	(.L_5089 - .L_5088)
.L_5088:
        /*003c*/ 	.word	0x00000000
        /*0040*/ 	.short	0x0003
        /*0042*/ 	.short	0x0018
        /*0044*/ 	.byte	0x00, 0xf0, 0x05, 0x00


	//----- nvinfo : EIATTR_KPARAM_INFO
	.align		4
.L_5089:
        /*0048*/ 	.byte	0x04, 0x17
        /*004a*/ 	.short	(.L_5091 - .L_5090)
.L_5090:
        /*004c*/ 	.word	0x00000000
        /*0050*/ 	.short	0x0002
        /*0052*/ 	.short	0x0008
        /*0054*/ 	.byte	0x00, 0xf0, 0x41, 0x00


	//----- nvinfo : EIATTR_KPARAM_INFO
	.align		4
.L_5091:
        /*0058*/ 	.byte	0x04, 0x17
        /*005a*/ 	.short	(.L_5093 - .L_5092)
.L_5092:
        /*005c*/ 	.word	0x00000000
        /*0060*/ 	.short	0x0001
        /*0062*/ 	.short	0x0004
        /*0064*/ 	.byte	0x00, 0xf0, 0x05, 0x00


	//----- nvinfo : EIATTR_KPARAM_INFO
	.align		4
.L_5093:
        /*0068*/ 	.byte	0x04, 0x17
        /*006a*/ 	.short	(.L_5095 - .L_5094)
.L_5094:
        /*006c*/ 	.word	0x00000000
        /*0070*/ 	.short	0x0000
        /*0072*/ 	.short	0x0000
        /*0074*/ 	.byte	0x00, 0xf0, 0x11, 0x00


	//----- nvinfo : EIATTR_SPARSE_MMA_MASK
	.align		4
.L_5095:
        /*0078*/ 	.byte	0x03, 0x50
        /*007a*/ 	.short	0x0000


	//----- nvinfo : EIATTR_MAXREG_COUNT
	.align		4
        /*007c*/ 	.byte	0x03, 0x1b
        /*007e*/ 	.short	0x00ff


	//----- nvinfo : EIATTR_MERCURY_ISA_VERSION
	.align		4
        /*0080*/ 	.byte	0x03, 0x5f
        /*0082*/ 	.short	0x0101


	//----- nvinfo : EIATTR_VRC_CTA_INIT_COUNT
	.align		4
        /*0084*/ 	.byte	0x02, 0x4a
	.zero		1
	.zero		1


	//----- nvinfo : EIATTR_EXIT_INSTR_OFFSETS
	.align		4
        /*0088*/ 	.byte	0x04, 0x1c
        /*008a*/ 	.short	(.L_5097 - .L_5096)


	//   ....[0]....
.L_5096:
        /*008c*/ 	.word	0x00000430


	//   ....[1]....
        /*0090*/ 	.word	0x000004a0


	//----- nvinfo : EIATTR_MAX_THREADS
	.align		4
.L_5097:
        /*0094*/ 	.byte	0x04, 0x05
        /*0096*/ 	.short	(.L_5099 - .L_5098)
.L_5098:
        /*0098*/ 	.word	0x00000080
        /*009c*/ 	.word	0x00000001
        /*00a0*/ 	.word	0x00000001


	//----- nvinfo : EIATTR_CRS_STACK_SIZE
	.align		4
.L_5099:
        /*00a4*/ 	.byte	0x04, 0x1e
        /*00a6*/ 	.short	(.L_5101 - .L_5100)
.L_5100:
        /*00a8*/ 	.word	0x00000000


	//----- nvinfo : EIATTR_CBANK_PARAM_SIZE
	.align		4
.L_5101:
        /*00ac*/ 	.byte	0x03, 0x19
        /*00ae*/ 	.short	0x001c


	//----- nvinfo : EIATTR_PARAM_CBANK
	.align		4
        /*00b0*/ 	.byte	0x04, 0x0a
        /*00b2*/ 	.short	(.L_5103 - .L_5102)
	.align		4
.L_5102:
        /*00b4*/ 	.word	index@(.nv.constant0._ZN2at6native27unrolled_elementwise_kernelIZZZNS0_16frac_kernel_cudaERNS_18TensorIteratorBaseEENKUlvE_clEvENKUlvE_clEvEUldE_St5arrayIPcLm2EELi4E23TrivialOffsetCalculatorILi1EjESB_NS0_6memory15LoadWithoutCastENSC_16StoreWithoutCastEEEviT_T0_T2_T3_T4_T5_)
        /*00b8*/ 	.short	0x0380
        /*00ba*/ 	.short	0x001c


	//----- nvinfo : EIATTR_SW_WAR
	.align		4
.L_5103:
        /*00bc*/ 	.byte	0x04, 0x36
        /*00be*/ 	.short	(.L_5105 - .L_5104)
.L_5104:
        /*00c0*/ 	.word	0x00000008
.L_5105:


//--------------------- .nv.info._ZN2at6native29vectorized_elementwise_kernelILi2EZZZNS0_16frac_kernel_cudaERNS_18TensorIteratorBaseEENKUlvE_clEvENKUlvE_clEvEUldE_St5arrayIPcLm2EEEEviT0_T1_ --------------------------
	.section	.nv.info._ZN2at6native29vectorized_elementwise_kernelILi2EZZZNS0_16frac_kernel_cudaERNS_18TensorIteratorBaseEENKUlvE_clEvENKUlvE_clEvEUldE_St5arrayIPcLm2EEEEviT0_T1_,"",@"SHT_CUDA_INFO"
	.sectionflags	@""
	.align	4


	//----- nvinfo : EIATTR_CUDA_API_VERSION
	.align		4
        /*0000*/ 	.byte	0x04, 0x37
        /*0002*/ 	.short	(.L_5107 - .L_5106)
.L_5106:
        /*0004*/ 	.word	0x00000082


	//----- nvinfo : EIATTR_KPARAM_INFO
	.align		4
.L_5107:
        /*0008*/ 	.byte	0x04, 0x17
        /*000a*/ 	.short	(.L_5109 - .L_5108)
.L_5108:
        /*000c*/ 	.word	0x00000000
        /*0010*/ 	.short	0x0002
        /*0012*/ 	.short	0x0008
        /*0014*/ 	.byte	0x00, 0xf0, 0x41, 0x00


	//----- nvinfo : EIATTR_KPARAM_INFO
	.align		4
.L_5109:
        /*0018*/ 	.byte	0x04, 0x17
        /*001a*/ 	.short	(.L_5111 - .L_5110)
.L_5110:
        /*001c*/ 	.word	0x00000000
        /*0020*/ 	.short	0x0001
        /*0022*/ 	.short	0x0004
        /*0024*/ 	.byte	0x00, 0xf0, 0x05, 0x00


	//----- nvinfo : EIATTR_KPARAM_INFO
	.align		4
.L_5111:
        /*0028*/ 	.byte	0x04, 0x17
        /*002a*/ 	.short	(.L_5113 - .L_5112)
.L_5112:
        /*002c*/ 	.word	0x00000000
        /*0030*/ 	.short	0x0000
        /*0032*/ 	.short	0x0000
        /*0034*/ 	.byte	0x00, 0xf0, 0x11, 0x00


	//----- nvinfo : EIATTR_SPARSE_MMA_MASK
	.align		4
.L_5113:
        /*0038*/ 	.byte	0x03, 0x50
        /*003a*/ 	.short	0x0000


	//----- nvinfo : EIATTR_MAXREG_COUNT
	.align		4
        /*003c*/ 	.byte	0x03, 0x1b
        /*003e*/ 	.short	0x00ff


	//----- nvinfo : EIATTR_MERCURY_ISA_VERSION
	.align		4
        /*0040*/ 	.byte	0x03, 0x5f
        /*0042*/ 	.short	0x0101


	//----- nvinfo : EIATTR_VRC_CTA_INIT_COUNT
	.align		4
        /*0044*/ 	.byte	0x02, 0x4a
	.zero		1
	.zero		1


	//----- nvinfo : EIATTR_EXIT_INSTR_OFFSETS
	.align		4
        /*0048*/ 	.byte	0x04, 0x1c
        /*004a*/ 	.short	(.L_5115 - .L_5114)


	//   ....[0]....
.L_5114:
        /*004c*/ 	.word	0x00000860


	//   ....[1]....
        /*0050*/ 	.word	0x000008d0


	//   ....[2]....
        /*0054*/ 	.word	0x00000ad0


	//----- nvinfo : EIATTR_MAX_THREADS
	.align		4
.L_5115:
        /*0058*/ 	.byte	0x04, 0x05
        /*005a*/ 	.short	(.L_5117 - .L_5116)
.L_5116:
        /*005c*/ 	.word	0x00000080
        /*0060*/ 	.word	0x00000001
        /*0064*/ 	.word	0x00000001


	//----- nvinfo : EIATTR_CRS_STACK_SIZE
	.align		4
.L_5117:
        /*0068*/ 	.byte	0x04, 0x1e
        /*006a*/ 	.short	(.L_5119 - .L_5118)
.L_5118:
        /*006c*/ 	.word	0x00000000


	//----- nvinfo : EIATTR_CBANK_PARAM_SIZE
	.align		4
.L_5119:
        /*0070*/ 	.byte	0x03, 0x19
        /*0072*/ 	.short	0x0018


	//----- nvinfo : EIATTR_PARAM_CBANK
	.align		4
        /*0074*/ 	.byte	0x04, 0x0a
        /*0076*/ 	.short	(.L_5121 - .L_5120)
	.align		4
.L_5120:
        /*0078*/ 	.word	index@(.nv.constant0._ZN2at6native29vectorized_elementwise_kernelILi2EZZZNS0_16frac_kernel_cudaERNS_18TensorIteratorBaseEENKUlvE_clEvENKUlvE_clEvEUldE_St5arrayIPcLm2EEEEviT0_T1_)
        /*007c*/ 	.short	0x0380
        /*007e*/ 	.short	0x0018


	//----- nvinfo : EIATTR_SW_WAR
	.align		4
.L_5121:
        /*0080*/ 	.byte	0x04, 0x36
        /*0082*/ 	.short	(.L_5123 - .L_5122)
.L_5122:
        /*0084*/ 	.word	0x00000008
.L_5123:


//--------------------- .nv.info._ZN2at6native29vectorized_elementwise_kernelILi4EZZZNS0_16frac_kernel_cudaERNS_18TensorIteratorBaseEENKUlvE_clEvENKUlvE_clEvEUldE_St5arrayIPcLm2EEEEviT0_T1_ --------------------------
	.section	.nv.info._ZN2at6native29vectorized_elementwise_kernelILi4EZZZNS0_16frac_kernel_cudaERNS_18TensorIteratorBaseEENKUlvE_clEvENKUlvE_clEvEUldE_St5arrayIPcLm2EEEEviT0_T1_,"",@"SHT_CUDA_INFO"
	.sectionflags	@""
	.align	4


	//----- nvinfo : EIATTR_CUDA_API_VERSION
	.align		4
        /*0000*/ 	.byte	0x04, 0x37
        /*0002*/ 	.short	(.L_5125 - .L_5124)
.L_5124:
        /*0004*/ 	.word	0x00000082


	//----- nvinfo : EIATTR_KPARAM_INFO
	.align		4
.L_5125:
        /*0008*/ 	.byte	0x04, 0x17
        /*000a*/ 	.short	(.L_5127 - .L_5126)
.L_5126:
        /*000c*/ 	.word	0x00000000
        /*0010*/ 	.short	0x0002
        /*0012*/ 	.short	0x0008
        /*0014*/ 	.byte	0x00, 0xf0, 0x41, 0x00


	//----- nvinfo : EIATTR_KPARAM_INFO
	.align		4
.L_5127:
        /*0018*/ 	.byte	0x04, 0x17
        /*001a*/ 	.short	(.L_5129 - .L_5128)
.L_5128:
        /*001c*/ 	.word	0x00000000
        /*0020*/ 	.short	0x0001
        /*0022*/ 	.short	0x0004
        /*0024*/ 	.byte	0x00, 0xf0, 0x05, 0x00


	//----- nvinfo : EIATTR_KPARAM_INFO
	.align		4
.L_5129:
        /*0028*/ 	.byte	0x04, 0x17
        /*002a*/ 	.short	(.L_5131 - .L_5130)
.L_5130:
        /*002c*/ 	.word	0x00000000
        /*0030*/ 	.short	0x0000
        /*0032*/ 	.short	0x0000
        /*0034*/ 	.byte	0x00, 0xf0, 0x11, 0x00


	//----- nvinfo : EIATTR_SPARSE_MMA_MASK
	.align		4
.L_5131:
        /*0038*/ 	.byte	0x03, 0x50
        /*003a*/ 	.short	0x0000


	//----- nvinfo : EIATTR_MAXREG_COUNT
	.align		4
        /*003c*/ 	.byte	0x03, 0x1b
        /*003e*/ 	.short	0x00ff


	//----- nvinfo : EIATTR_MERCURY_ISA_VERSION
	.align		4
        /*0040*/ 	.byte	0x03, 0x5f
        /*0042*/ 	.short	0x0101


	//----- nvinfo : EIATTR_VRC_CTA_INIT_COUNT
	.align		4
        /*0044*/ 	.byte	0x02, 0x4a
	.zero		1
	.zero		1


	//----- nvinfo : EIATTR_EXIT_INSTR_OFFSETS
	.align		4
        /*0048*/ 	.byte	0x04, 0x1c
        /*004a*/ 	.short	(.L_5133 - .L_5132)


	//   ....[0]....
.L_5132:
        /*004c*/ 	.word	0x00000860


	//   ....[1]....
        /*0050*/ 	.word	0x000008d0


	//   ....[2]....
        /*0054*/ 	.word	0x00000a90


	//----- nvinfo : EIATTR_MAX_THREADS
	.align		4
.L_5133:
        /*0058*/ 	.byte	0x04, 0x05
        /*005a*/ 	.short	(.L_5135 - .L_5134)
.L_5134:
        /*005c*/ 	.word	0x00000080
        /*0060*/ 	.word	0x00000001
        /*0064*/ 	.word	0x00000001


	//----- nvinfo : EIATTR_CRS_STACK_SIZE
	.align		4
.L_5135:
        /*0068*/ 	.byte	0x04, 0x1e
        /*006a*/ 	.short	(.L_5137 - .L_5136)
.L_5136:
        /*006c*/ 	.word	0x00000000


	//----- nvinfo : EIATTR_CBANK_PARAM_SIZE
	.align		4
.L_5137:
        /*0070*/ 	.byte	0x03, 0x19
        /*0072*/ 	.short	0x0018


	//----- nvinfo : EIATTR_PARAM_CBANK
	.align		4
        /*0074*/ 	.byte	0x04, 0x0a
        /*0076*/ 	.short	(.L_5139 - .L_5138)
	.align		4
.L_5138:
        /*0078*/ 	.word	index@(.nv.constant0._ZN2at6native29vectorized_elementwise_kernelILi4EZZZNS0_16frac_kernel_cudaERNS_18TensorIteratorBaseEENKUlvE_clEvENKUlvE_clEvEUldE_St5arrayIPcLm2EEEEviT0_T1_)
        /*007c*/ 	.short	0x0380
        /*007e*/ 	.short	0x0018


	//----- nvinfo : EIATTR_SW_WAR
	.align		4
.L_5139:
        /*0080*/ 	.byte	0x04, 0x36
        /*0082*/ 	.short	(.L_5141 - .L_5140)
.L_5140:
        /*0084*/ 	.word	0x00000008
.L_5141:


//--------------------- .nv.info._ZN2at6native29vectorized_elementwise_kernelILi8EZZZNS0_16frac_kernel_cudaERNS_18TensorIteratorBaseEENKUlvE_clEvENKUlvE_clEvEUldE_St5arrayIPcLm2EEEEviT0_T1_ --------------------------
	.section	.nv.info._ZN2at6native29vectorized_elementwise_kernelILi8EZZZNS0_16frac_kernel_cudaERNS_18TensorIteratorBaseEENKUlvE_clEvENKUlvE_clEvEUldE_St5arrayIPcLm2EEEEviT0_T1_,"",@"SHT_CUDA_INFO"
	.sectionflags	@""
	.align	4


	//----- nvinfo : EIATTR_CUDA_API_VERSION
	.align		4
        /*0000*/ 	.byte	0x04, 0x37
        /*0002*/ 	.short	(.L_5143 - .L_5142)
.L_5142:
        /*0004*/ 	.word	0x00000082


	//----- nvinfo : EIATTR_KPARAM_INFO
	.align		4
.L_5143:
        /*0008*/ 	.byte	0x04, 0x17
        /*000a*/ 	.short	(.L_5145 - .L_5144)
.L_5144:
        /*000c*/ 	.word	0x00000000
        /*0010*/ 	.short	0x0002
        /*0012*/ 	.short	0x0008
        /*0014*/ 	.byte	0x00, 0xf0, 0x41, 0x00


	//----- nvinfo : EIATTR_KPARAM_INFO
	.align		4
.L_5145:
        /*0018*/ 	.byte	0x04, 0x17
        /*001a*/ 	.short	(.L_5147 - .L_5146)
.L_5146:
        /*001c*/ 	.word	0x00000000
        /*0020*/ 	.short	0x0001
        /*0022*/ 	.short	0x0004
        /*0024*/ 	.byte	0x00, 0xf0, 0x05, 0x00


	//----- nvinfo : EIATTR_KPARAM_INFO
	.align		4
.L_5147:
        /*0028*/ 	.byte	0x04, 0x17
        /*002a*/ 	.short	(.L_5149 - .L_5148)
.L_5148:
        /*002c*/ 	.word	0x00000000
        /*0030*/ 	.short	0x0000
        /*0032*/ 	.short	0x0000
        /*0034*/ 	.byte	0x00, 0xf0, 0x11, 0x00


	//----- nvinfo : EIATTR_SPARSE_MMA_MASK
	.align		4
.L_5149:
        /*0038*/ 	.byte	0x03, 0x50
        /*003a*/ 	.short	0x0000


	//----- nvinfo : EIATTR_MAXREG_COUNT
	.align		4
        /*003c*/ 	.byte	0x03, 0x1b
        /*003e*/ 	.short	0x00ff


	//----- nvinfo : EIATTR_MERCURY_ISA_VERSION
	.align		4
        /*0040*/ 	.byte	0x03, 0x5f
        /*0042*/ 	.short	0x0101


	//----- nvinfo : EIATTR_VRC_CTA_INIT_COUNT
	.align		4
        /*0044*/ 	.byte	0x02, 0x4a
	.zero		1
	.zero		1


	//----- nvinfo : EIATTR_EXIT_INSTR_OFFSETS
	.align		4
        /*0048*/ 	.byte	0x04, 0x1c
        /*004a*/ 	.short	(.L_5151 - .L_5150)


	//   ....[0]....
.L_5150:
        /*004c*/ 	.word	0x00000860


	//   ....[1]....
        /*0050*/ 	.word	0x000008d0


	//   ....[2]....
        /*0054*/ 	.word	0x00000a90


	//----- nvinfo : EIATTR_MAX_THREADS
	.align		4
.L_5151:
        /*0058*/ 	.byte	0x04, 0x05
        /*005a*/ 	.short	(.L_5153 - .L_5152)
.L_5152:
        /*005c*/ 	.word	0x00000080
        /*0060*/ 	.word	0x00000001
        /*0064*/ 	.word	0x00000001


	//----- nvinfo : EIATTR_CRS_STACK_SIZE
	.align		4
.L_5153:
        /*0068*/ 	.byte	0x04, 0x1e
        /*006a*/ 	.short	(.L_5155 - .L_5154)
.L_5154:
        /*006c*/ 	.word	0x00000000


	//----- nvinfo : EIATTR_CBANK_PARAM_SIZE
	.align		4
.L_5155:
        /*0070*/ 	.byte	0x03, 0x19
        /*0072*/ 	.short	0x0018


	//----- nvinfo : EIATTR_PARAM_CBANK
	.align		4
        /*0074*/ 	.byte	0x04, 0x0a
        /*0076*/ 	.short	(.L_5157 - .L_5156)
	.align		4
.L_5156:
        /*0078*/ 	.word	index@(.nv.constant0._ZN2at6native29vectorized_elementwise_kernelILi8EZZZNS0_16frac_kernel_cudaERNS_18TensorIteratorBaseEENKUlvE_clEvENKUlvE_clEvEUldE_St5arrayIPcLm2EEEEviT0_T1_)
        /*007c*/ 	.short	0x0380
        /*007e*/ 	.short	0x0018


	//----- nvinfo : EIATTR_SW_WAR
	.align		4
.L_5157:
        /*0080*/ 	.byte	0x04, 0x36
        /*0082*/ 	.short	(.L_5159 - .L_5158)
.L_5158:
        /*0084*/ 	.word	0x00000008
.L_5159:


//--------------------- .nv.info._ZN2at6native18elementwise_kernelILi128ELi4EZNS0_15gpu_kernel_implIZZZNS0_16ceil_kernel_cudaERNS_18TensorIteratorBaseEENKUlvE_clEvENKUlvE2_clEvEUlN3c108BFloat16EE_EEvS4_RKT_EUliE_EEviT1_ --------------------------
	.section	.nv.info._ZN2at6native18elementwise_kernelILi128ELi4EZNS0_15gpu_kernel_implIZZZNS0_16ceil_kernel_cudaERNS_18TensorIteratorBaseEENKUlvE_clEvENKUlvE2_clEvEUlN3c108BFloat16EE_EEvS4_RKT_EUliE_EEviT1_,"",@"SHT_CUDA_INFO"
	.sectionflags	@""
	.align	4


	//----- nvinfo : EIATTR_CUDA_API_VERSION
	.align		4
        /*0000*/ 	.byte	0x04, 0x37
        /*0002*/ 	.short	(.L_5161 - .L_5160)
.L_5160:
        /*0004*/ 	.word	0x00000082


	//----- nvinfo : EIATTR_KPARAM_INFO
	.align		4
.L_5161:
        /*0008*/ 	.byte	0x04, 0x17
        /*000a*/ 	.short	(.L_5163 - .L_5162)
.L_5162:
        /*000c*/ 	.word	0x00000000
        /*0010*/ 	.short	0x0001
        /*0012*/ 	.short	0x0008
        /*0014*/ 	.byte	0x00, 0xf0, 0x61, 0x08


	//----- nvinfo : EIATTR_KPARAM_INFO
	.align		4
.L_5163:
        /*0018*/ 	.byte	0x04, 0x17
        /*001a*/ 	.short	(.L_5165 - .L_5164)
.L_5164:
        /*001c*/ 	.word	0x00000000
        /*0020*/ 	.short	0x0000
        /*0022*/ 	.short	0x0000
        /*0024*/ 	.byte	0x00, 0xf0, 0x11, 0x00


	//----- nvinfo : EIATTR_SPARSE_MMA_MASK
	.align		4
.L_5165:
        /*0028*/ 	.byte	0x03, 0x50
        /*002a*/ 	.short	0x0000


	//----- nvinfo : EIATTR_MAXREG_COUNT
	.align		4
        /*002c*/ 	.byte	0x03, 0x1b
        /*002e*/ 	.short	0x0080


	//----- nvinfo : EIATTR_EXTERNS
	.align		4
        /*0030*/ 	.byte	0x04, 0x0f
        /*0032*/ 	.short	(.L_5167 - .L_5166)


	//   ....[0]....
	.align		4
.L_5166:
        /*0034*/ 	.word	index@(__assertfail)


	//----- nvinfo : EIATTR_MERCURY_ISA_VERSION
	.align		4
.L_5167:
        /*0038*/ 	.byte	0x03, 0x5f
        /*003a*/ 	.short	0x0101


	//----- nvinfo : EIATTR_VRC_CTA_INIT_COUNT
	.align		4
        /*003c*/ 	.byte	0x02, 0x4a
	.zero		1
	.zero		1


	//----- nvinfo : EIATTR_SYSCALL_OFFSETS
	.align		4
        /*0040*/ 	.byte	0x04, 0x46
        /*0042*/ 	.short	(.L_5169 - .L_5168)


	//   ....[0]....
.L_5168:
        /*0044*/ 	.word	0x00002210


	//   ....[1]....
        /*0048*/ 	.word	0x00003120


	//   ....[2]....
        /*004c*/ 	.word	0x000054d0


	//   ....[3]....
        /*0050*/ 	.word	0x00006230


	//   ....[4]....
        /*0054*/ 	.word	0x000086d0


	//   ....[5]....
        /*0058*/ 	.word	0x00009430


	//   ....[6]....
        /*005c*/ 	.word	0x0000b8e0


	//   ....[7]....
        /*0060*/ 	.word	0x0000c610


	//----- nvinfo : EIATTR_EXIT_INSTR_OFFSETS
	.align		4
.L_5169:
        /*0064*/ 	.byte	0x04, 0x1c
        /*0066*/ 	.short	(.L_5171 - .L_5170)


	//   ....[0]....
.L_5170:
        /*0068*/ 	.word	0x000096f0


	//   ....[1]....
        /*006c*/ 	.word	0x0000ba90


	//   ....[2]....
        /*0070*/ 	.word	0x0000bad0


	//   ....[3]....
        /*0074*/ 	.word	0x0000bb70


	//   ....[4]....
        /*0078*/ 	.word	0x0000bbb0


	//   ....[5]....
        /*007c*/ 	.word	0x0000bbf0


	//   ....[6]....
        /*0080*/ 	.word	0x0000bc80


	//   ....[7]....
        /*0084*/ 	.word	0x0000bcc0


	//   ....[8]....
        /*0088*/ 	.word	0x0000bd60


	//   ....[9]....
        /*008c*/ 	.word	0x0000bdb0


	//   ....[10]....
        /*0090*/ 	.word	0x0000be00


	//   ....[11]....
        /*0094*/ 	.word	0x0000bee0


	//   ....[12]....
        /*0098*/ 	.word	0x0000c050


	//   ....[13]....
        /*009c*/ 	.word	0x0000c1c0


	//   ....[14]....
        /*00a0*/ 	.word	0x0000c320


	//   ....[15]....
        /*00a4*/ 	.word	0x0000c360


	//   ....[16]....
        /*00a8*/ 	.word	0x0000c3a0


	//   ....[17]....
        /*00ac*/ 	.word	0x0000c450


	//   ....[18]....
        /*00b0*/ 	.word	0x0000c4b0


	//   ....[19]....
        /*00b4*/ 	.word	0x0000c620


	//   ....[20]....
        /*00b8*/ 	.word	0x0000c730


	//   ....[21]....
        /*00bc*/ 	.word	0x0000c870


	//   ....[22]....
        /*00c0*/ 	.word	0x0000c890


	//----- nvinfo : EIATTR_MAX_THREADS
	.align		4
.L_5171:
        /*00c4*/ 	.byte	0x04, 0x05
        /*00c6*/ 	.short	(.L_5173 - .L_5172)
.L_5172:
        /*00c8*/ 	.word	0x00000080
        /*00cc*/ 	.word	0x00000001
        /*00d0*/ 	.word	0x00000001


	//----- nvinfo : EIATTR_CRS_STACK_SIZE
	.align		4
.L_5173:
        /*00d4*/ 	.byte	0x04, 0x1e
        /*00d6*/ 	.short	(.L_5175 - .L_5174)
.L_5174:
        /*00d8*/ 	.word	0x00000000


	//----- nvinfo : EIATTR_CBANK_PARAM_SIZE
	.align		4
.L_5175:
        /*00dc*/ 	.byte	0x03, 0x19
        /*00de*/ 	.short	0x0220


	//----- nvinfo : EIATTR_PARAM_CBANK
	.align		4
        /*00e0*/ 	.byte	0x04, 0x0a
        /*00e2*/ 	.short	(.L_5177 - .L_5176)
	.align		4
.L_5176:
        /*00e4*/ 	.word	index@(.nv.constant0._ZN2at6native18elementwise_kernelILi128ELi4EZNS0_15gpu_kernel_implIZZZNS0_16ceil_kernel_cudaERNS_18TensorIteratorBaseEENKUlvE_clEvENKUlvE2_clEvEUlN3c108BFloat16EE_EEvS4_RKT_EUliE_EEviT1_)
        /*00e8*/ 	.short	0x0380
        /*00ea*/ 	.short	0x0220


	//----- nvinfo : EIATTR_SW_WAR
	.align		4
.L_5177:
        /*00ec*/ 	.byte	0x04, 0x36
        /*00ee*/ 	.short	(.L_5179 - .L_5178)
.L_5178:
        /*00f0*/ 	.word	0x00000008
.L_5179:


//--------------------- .nv.info._ZN2at6native27unrolled_elementwise_kernelIZZZNS0_16ceil_kernel_cudaERNS_18TensorIteratorBaseEENKUlvE_clEvENKUlvE2_clEvEUlN3c108BFloat16EE_St5arrayIPcLm2EELi4E23TrivialOffsetCalculatorILi1EjESD_NS0_6memory12LoadWithCastILi1EEENSE_13StoreWithCastILi1EEEEEviT_T0_T2_T3_T4_T5_ --------------------------
	.section	.nv.info._ZN2at6native27unrolled_elementwise_kernelIZZZNS0_16ceil_kernel_cudaERNS_18TensorIteratorBaseEENKUlvE_clEvENKUlvE2_clEvEUlN3c108BFloat16EE_St5arrayIPcLm2EELi4E23TrivialOffsetCalculatorILi1EjESD_NS0_6memory12LoadWithCastILi1EEENSE_13StoreWithCastILi1EEEEEviT_T0_T2_T3_T4_T5_,"",@"SHT_CUDA_INFO"
	.sectionflags	@""
	.align	4


	//----- nvinfo : EIATTR_CUDA_API_VERSION
	.align		4
        /*0000*/ 	.byte	0x04, 0x37
        /*0002*/ 	.short	(.L_5181 - .L_5180)
.L_5180:
        /*0004*/ 	.word	0x00000082


	//----- nvinfo : EIATTR_KPARAM_INFO
	.align		4
.L_5181:
        /*0008*/ 	.byte	0x04, 0x17
        /*000a*/ 	.short	(.L_5183 - .L_5182)
.L_5182:
        /*000c*/ 	.word	0x00000000
        /*0010*/ 	.short	0x0006
        /*0012*/ 	.short	0x0024
        /*0014*/ 	.byte	0x00, 0xf0, 0x21, 0x00


	//----- nvinfo : EIATTR_KPARAM_INFO
	.align		4
.L_5183:
        /*0018*/ 	.byte	0x04, 0x17
        /*001a*/ 	.short	(.L_5185 - .L_5184)
.L_5184:
        /*001c*/ 	.word	0x00000000
        /*0020*/ 	.short	0x0005
        /*0022*/ 	.short	0x001c
        /*0024*/ 	.byte	0x00, 0xf0, 0x21, 0x00


	//----- nvinfo : EIATTR_KPARAM_INFO
	.align		4
.L_5185:
        /*0028*/ 	.byte	0x04, 0x17
        /*002a*/ 	.short	(.L_5187 - .L_5186)
.L_5186:
        /*002c*/ 	.word	0x00000000
        /*0030*/ 	.short	0x0004
        /*0032*/ 	.short	0x0019
        /*0034*/ 	.byte	0x00, 0xf0, 0x05, 0x00


	//----- nvinfo : EIATTR_KPARAM_INFO
	.align		4
.L_5187:
        /*0038*/ 	.byte	0x04, 0x17
        /*003a*/ 	.short	(.L_5189 - .L_5188)
.L_5188:
        /*003c*/ 	.word	0x00000000
        /*0040*/ 	.short	0x0003
        /*0042*/ 	.short	0x0018
        /*0044*/ 	.byte	0x00, 0xf0, 0x05, 0x00


	//----- nvinfo : EIATTR_KPARAM_INFO
	.align		4
.L_5189:
        /*0048*/ 	.byte	0x04, 0x17
        /*004a*/ 	.short	(.L_5191 - .L_5190)
.L_5190:
        /*004c*/ 	.word	0x00000000
        /*0050*/ 	.short	0x0002
        /*0052*/ 	.short	0x0008
        /*0054*/ 	.byte	0x00, 0xf0, 0x41, 0x00


	//----- nvinfo : EIATTR_KPARAM_INFO
	.align		4
.L_5191:
        /*0058*/ 	.byte	0x04, 0x17
        /*005a*/ 	.short	(.L_5193 - .L_5192)
.L_5192:
        /*005c*/ 	.word	0x00000000
        /*0060*/ 	.short	0x0001
        /*0062*/ 	.short	0x0004
        /*0064*/ 	.byte	0x00, 0xf0, 0x05, 0x00


	//----- nvinfo : EIATTR_KPARAM_INFO
	.align		4
.L_5193:
        /*0068*/ 	.byte	0x04, 0x17
        /*006a*/ 	.short	(.L_5195 - .L_5194)
.L_5194:
        /*006c*/ 	.word	0x00000000
        /*0070*/ 	.short	0x0000
        /*0072*/ 	.short	0x0000
        /*0074*/ 	.byte	0x00, 0xf0, 0x11, 0x00


	//----- nvinfo : EIATTR_SPARSE_MMA_MASK
	.align		4
.L_5195:
        /*0078*/ 	.byte	0x03, 0x50
        /*007a*/ 	.short	0x0000


	//----- nvinfo : EIATTR_MAXREG_COUNT
	.align		4
        /*007c*/ 	.byte	0x03, 0x1b
        /*007e*/ 	.short	0x00ff


	//----- nvinfo : EIATTR_EXTERNS
	.align		4
        /*0080*/ 	.byte	0x04, 0x0f
        /*0082*/ 	.short	(.L_5197 - .L_5196)


	//   ....[0]....
	.align		4
.L_5196:
        /*0084*/ 	.word	index@(__assertfail)


	//----- nvinfo : EIATTR_MERCURY_ISA_VERSION
	.align		4
.L_5197:
        /*0088*/ 	.byte	0x03, 0x5f
        /*008a*/ 	.short	0x0101


	//----- nvinfo : EIATTR_VRC_CTA_INIT_COUNT
	.align		4
        /*008c*/ 	.byte	0x02, 0x4a
	.zero		1
	.zero		1


	//----- nvinfo : EIATTR_SYSCALL_OFFSETS
	.align		4
        /*0090*/ 	.byte	0x04, 0x46
        /*0092*/ 	.short	(.L_5199 - .L_5198)


	//   ....[0]....
.L_5198:
        /*0094*/ 	.word	0x00001000


	//   ....[1]....
        /*0098*/ 	.word	0x000021e0


	//   ....[2]....
        /*009c*/ 	.word	0x00003300


	//   ....[3]....
        /*00a0*/ 	.word	0x00004330


	//   ....[4]....
        /*00a4*/ 	.word	0x00005430


	//   ....[5]....
        /*00a8*/ 	.word	0x00006310


	//   ....[6]....
        /*00ac*/ 	.word	0x00007290


	//   ....[7]....
        /*00b0*/ 	.word	0x00008210


	//----- nvinfo : EIATTR_EXIT_INSTR_OFFSETS
	.align		4
.L_5199:
        /*00b4*/ 	.byte	0x04, 0x1c
        /*00b6*/ 	.short	(.L_5201 - .L_5200)


	//   ....[0]....
.L_5200:
        /*00b8*/ 	.word	0x00007540


	//   ....[1]....
        /*00bc*/ 	.word	0x00007690


	//   ....[2]....
        /*00c0*/ 	.word	0x000076d0


	//   ....[3]....
        /*00c4*/ 	.word	0x00007770


	//   ....[4]....
        /*00c8*/ 	.word	0x000077b0


	//   ....[5]....
        /*00cc*/ 	.word	0x000077f0


	//   ....[6]....
        /*00d0*/ 	.word	0x00007880


	//   ....[7]....
        /*00d4*/ 	.word	0x000078c0


	//   ....[8]....
        /*00d8*/ 	.word	0x00007960


	//   ....[9]....
        /*00dc*/ 	.word	0x000079b0


	//   ....[10]....
        /*00e0*/ 	.word	0x00007a00


	//   ....[11]....
        /*00e4*/ 	.word	0x00007ae0


	//   ....[12]....
        /*00e8*/ 	.word	0x00007c50


	//   ....[13]....
        /*00ec*/ 	.word	0x00007dc0


	//   ....[14]....
        /*00f0*/ 	.word	0x00007f20


	//   ....[15]....
        /*00f4*/ 	.word	0x00007f60


	//   ....[16]....
        /*00f8*/ 	.word	0x00007fa0


	//   ....[17]....
        /*00fc*/ 	.word	0x00008050


	//   ....[18]....
        /*0100*/ 	.word	0x000080b0


	//   ....[19]....
        /*0104*/ 	.word	0x00008220


	//   ....[20]....
        /*0108*/ 	.word	0x00008330


	//   ....[21]....
        /*010c*/ 	.word	0x00008470


	//   ....[22]....
        /*0110*/ 	.word	0x00008490


	//----- nvinfo : EIATTR_MAX_THREADS
	.align		4
.L_5201:
        /*0114*/ 	.byte	0x04, 0x05
        /*0116*/ 	.short	(.L_5203 - .L_5202)
.L_5202:
        /*0118*/ 	.word	0x00000080
        /*011c*/ 	.word	0x00000001
        /*0120*/ 	.word	0x00000001


	//----- nvinfo : EIATTR_CRS_STACK_SIZE
	.align		4
.L_5203:
        /*0124*/ 	.byte	0x04, 0x1e
        /*0126*/ 	.short	(.L_5205 - .L_5204)
.L_5204:
        /*0128*/ 	.word	0x00000000


	//----- nvinfo : EIATTR_CBANK_PARAM_SIZE
	.align		4
.L_5205:
        /*012c*/ 	.byte	0x03, 0x19
        /*012e*/ 	.short	0x002c


	//----- nvinfo : EIATTR_PARAM_CBANK
	.align		4
        /*0130*/ 	.byte	0x04, 0x0a
        /*0132*/ 	.short	(.L_5207 - .L_5206)
	.align		4
.L_5206:
        /*0134*/ 	.word	index@(.nv.constant0._ZN2at6native27unrolled_elementwise_kernelIZZZNS0_16ceil_kernel_cudaERNS_18TensorIteratorBaseEENKUlvE_clEvENKUlvE2_clEvEUlN3c108BFloat16EE_St5arrayIPcLm2EELi4E23TrivialOffsetCalculatorILi1EjESD_NS0_6memory12LoadWithCastILi1EEENSE_13StoreWithCastILi1EEEEEviT_T0_T2_T3_T4_T5_)
        /*0138*/ 	.short	0x0380
        /*013a*/ 	.short	0x002c


	//----- nvinfo : EIATTR_SW_WAR
	.align		4
.L_5207:
        /*013c*/ 	.byte	0x04, 0x36
        /*013e*/ 	.short	(.L_5209 - .L_5208)
.L_5208:
        /*0140*/ 	.word	0x00000008
.L_5209:


//--------------------- .nv.info._ZN2at6native18elementwise_kernelILi128ELi4EZNS0_22gpu_kernel_impl_nocastIZZZNS0_16ceil_kernel_cudaERNS_18TensorIteratorBaseEENKUlvE_clEvENKUlvE2_clEvEUlN3c108BFloat16EE_EEvS4_RKT_EUliE_EEviT1_ --------------------------
	.section	.nv.info._ZN2at6native18elementwise_kernelILi128ELi4EZNS0_22gpu_kernel_impl_nocastIZZZNS0_16ceil_kernel_cudaERNS_18TensorIteratorBaseEENKUlvE_clEvENKUlvE2_clEvEUlN3c108BFloat16EE_EEvS4_RKT_EUliE_EEviT1_,"",@"SHT_CUDA_INFO"
	.sectionflags	@""
	.align	4


	//----- nvinfo : EIATTR_CUDA_API_VERSION
	.align		4
        /*0000*/ 	.byte	0x04, 0x37
        /*0002*/ 	.short	(.L_5211 - .L_5210)
.L_5210:
        /*0004*/ 	.word	0x00000082


	//----- nvinfo : EIATTR_KPARAM_INFO
	.align		4
.L_5211:
        /*0008*/ 	.byte	0x04, 0x17
        /*000a*/ 	.short	(.L_5213 - .L_5212)
.L_5212:
        /*000c*/ 	.word	0x00000000
        /*0010*/ 	.short	0x0001
        /*0012*/ 	.short	0x0008
        /*0014*/ 	.byte	0x00, 0xf0, 0x61, 0x08


	//----- nvinfo : EIATTR_KPARAM_INFO
	.align		4
.L_5213:
        /*0018*/ 	.byte	0x04, 0x17
        /*001a*/ 	.short	(.L_5215 - .L_5214)
.L_5214:
        /*001c*/ 	.word	0x00000000
        /*0020*/ 	.short	0x0000
        /*0022*/ 	.short	0x0000
        /*0024*/ 	.byte	0x00, 0xf0, 0x11, 0x00


	//----- nvinfo : EIATTR_SPARSE_MMA_MASK
	.align		4
.L_5215:
        /*0028*/ 	.byte	0x03, 0x50
        /*002a*/ 	.short	0x0000


	//----- nvinfo : EIATTR_MAXREG_COUNT
	.align		4
        /*002c*/ 	.byte	0x03, 0x1b
        /*002e*/ 	.short	0x0080


	//----- nvinfo : EIATTR_MERCURY_ISA_VERSION
	.align		4
        /*0030*/ 	.byte	0x03, 0x5f
        /*0032*/ 	.short	0x0101


	//----- nvinfo : EIATTR_VRC_CTA_INIT_COUNT
	.align		4
        /*0034*/ 	.byte	0x02, 0x4a
	.zero		1
	.zero		1


	//----- nvinfo : EIATTR_EXIT_INSTR_OFFSETS
	.align		4
        /*0038*/ 	.byte	0x04, 0x1c
        /*003a*/ 	.short	(.L_5217 - .L_5216)


	//   ....[0]....
.L_5216:
        /*003c*/ 	.word	0x00000300


	//   ....[1]....
        /*0040*/ 	.word	0x00000380


	//   ....[2]....
        /*0044*/ 	.word	0x00003ea0


	//   ....[3]....
        /*0048*/ 	.word	0x000051f0


	//----- nvinfo : EIATTR_MAX_THREADS
	.align		4
.L_5217:
        /*004c*/ 	.byte	0x04, 0x05
        /*004e*/ 	.short	(.L_5219 - .L_5218)
.L_5218:
        /*0050*/ 	.word	0x00000080
        /*0054*/ 	.word	0x00000001
        /*0058*/ 	.word	0x00000001


	//----- nvinfo : EIATTR_CRS_STACK_SIZE
	.align		4
.L_5219:
        /*005c*/ 	.byte	0x04, 0x1e
        /*005e*/ 	.short	(.L_5221 - .L_5220)
.L_5220:
        /*0060*/ 	.word	0x00000000


	//----- nvinfo : EIATTR_CBANK_PARAM_SIZE
	.align		4
.L_5221:
        /*0064*/ 	.byte	0x03, 0x19
        /*0066*/ 	.short	0x0220


	//----- nvinfo : EIATTR_PARAM_CBANK
	.align		4
        /*0068*/ 	.byte	0x04, 0x0a
        /*006a*/ 	.short	(.L_5223 - .L_5222)
	.align		4
.L_5222:
        /*006c*/ 	.word	index@(.nv.constant0._ZN2at6native18elementwise_kernelILi128ELi4EZNS0_22gpu_kernel_impl_nocastIZZZNS0_16ceil_kernel_cudaERNS_18TensorIteratorBaseEENKUlvE_clEvENKUlvE2_clEvEUlN3c108BFloat16EE_EEvS4_RKT_EUliE_EEviT1_)
        /*0070*/ 	.short	0x0380
        /*0072*/ 	.short	0x0220


	//----- nvinfo : EIATTR_SW_WAR
	.align		4
.L_5223:
        /*0074*/ 	.byte	0x04, 0x36
        /*0076*/ 	.short	(.L_5225 - .L_5224)
.L_5224:
        /*0078*/ 	.word	0x00000008
.L_5225:


//--------------------- .nv.info._ZN2at6native27unrolled_elementwise_kernelIZZZNS0_16ceil_kernel_cudaERNS_18TensorIteratorBaseEENKUlvE_clEvENKUlvE2_clEvEUlN3c108BFloat16EE_St5arrayIPcLm2EELi4E23TrivialOffsetCalculatorILi1EjESD_NS0_6memory15LoadWithoutCastENSE_16StoreWithoutCastEEEviT_T0_T2_T3_T4_T5_ --------------------------
	.section	.nv.info._ZN2at6native27unrolled_elementwise_kernelIZZZNS0_16ceil_kernel_cudaERNS_18TensorIteratorBaseEENKUlvE_clEvENKUlvE2_clEvEUlN3c108BFloat16EE_St5arrayIPcLm2EELi4E23TrivialOffsetCalculatorILi1EjESD_NS0_6memory15LoadWithoutCastENSE_16StoreWithoutCastEEEviT_T0_T2_T3_T4_T5_,"",@"SHT_CUDA_INFO"
	.sectionflags	@""
	.align	4


	//----- nvinfo : EIATTR_CUDA_API_VERSION
	.align		4
        /*0000*/ 	.byte	0x04, 0x37
        /*0002*/ 	.short	(.L_5227 - .L_5226)
.L_5226:
        /*0004*/ 	.word	0x00000082


	//----- nvinfo : EIATTR_KPARAM_INFO
	.align		4
.L_5227:
        /*0008*/ 	.byte	0x04, 0x17
        /*000a*/ 	.short	(.L_5229 - .L_5228)
.L_5228:
        /*000c*/ 	.word	0x00000000
        /*0010*/ 	.short	0x0006
        /*0012*/ 	.short	0x001b
        /*0014*/ 	.byte	0x00, 0xf0, 0x05, 0x00


	//----- nvinfo : EIATTR_KPARAM_INFO
	.align		4
.L_5229:
        /*0018*/ 	.byte	0x04, 0x17
        /*001a*/ 	.short	(.L_5231 - .L_5230)
.L_5230:
        /*001c*/ 	.word	0x00000000
        /*0020*/ 	.short	0x0005
        /*0022*/ 	.short	0x001a
        /*0024*/ 	.byte	0x00, 0xf0, 0x05, 0x00


	//----- nvinfo : EIATTR_KPARAM_INFO
	.align		4
.L_5231:
        /*0028*/ 	.byte	0x04, 0x17
        /*002a*/ 	.short	(.L_5233 - .L_5232)
.L_5232:
        /*002c*/ 	.word	0x00000000
        /*0030*/ 	.short	0x0004
        /*0032*/ 	.short	0x0019
        /*0034*/ 	.byte	0x00, 0xf0, 0x05, 0x00


	//----- nvinfo : EIATTR_KPARAM_INFO
	.align		4
.L_5233:
        /*0038*/ 	.byte	0x04, 0x17
        /*003a*/ 	.short	(.L_5235 - .L_5234)
.L_5234:
        /*003c*/ 	.word	0x00000000
        /*0040*/ 	.short	0x0003
        /*0042*/ 	.short	0x0018
        /*0044*/ 	.byte	0x00, 0xf0, 0x05, 0x00


	//----- nvinfo : EIATTR_KPARAM_INFO
	.align		4
.L_5235:
        /*0048*/ 	.byte	0x04, 0x17
        /*004a*/ 	.short	(.L_5237 - .L_5236)
.L_5236:
        /*004c*/ 	.word	0x00000000
        /*0050*/ 	.short	0x0002
        /*0052*/ 	.short	0x0008
        /*0054*/ 	.byte	0x00, 0xf0, 0x41, 0x00


	//----- nvinfo : EIATTR_KPARAM_INFO
	.align		4
.L_5237:
        /*0058*/ 	.byte	0x04, 0x17
        /*005a*/ 	.short	(.L_5239 - .L_5238)
.L_5238:
        /*005c*/ 	.word	0x00000000
        /*0060*/ 	.short	0x0001
        /*0062*/ 	.short	0x0004
        /*0064*/ 	.byte	0x00, 0xf0, 0x05, 0x00


	//----- nvinfo : EIATTR_KPARAM_INFO
	.align		4
.L_5239:
        /*0068*/ 	.byte	0x04, 0x17
        /*006a*/ 	.short	(.L_5241 - .L_5240)
.L_5240:
        /*006c*/ 	.word	0x00000000
        /*0070*/ 	.short	0x0000
        /*0072*/ 	.short	0x0000
        /*0074*/ 	.byte	0x00, 0xf0, 0x11, 0x00


	//----- nvinfo : EIATTR_SPARSE_MMA_MASK
	.align		4
.L_5241:
        /*0078*/ 	.byte	0x03, 0x50
        /*007a*/ 	.short	0x0000


	//----- nvinfo : EIATTR_MAXREG_COUNT
	.align		4
        /*007c*/ 	.byte	0x03, 0x1b
        /*007e*/ 	.short	0x00ff


	//----- nvinfo : EIATTR_MERCURY_ISA_VERSION
	.align		4
        /*0080*/ 	.byte	0x03, 0x5f
        /*0082*/ 	.short	0x0101


	//----- nvinfo : EIATTR_VRC_CTA_INIT_COUNT
	.align		4
        /*0084*/ 	.byte	0x02, 0x4a
	.zero		1
	.zero		1


	//----- nvinfo : EIATTR_EXIT_INSTR_OFFSETS
	.align		4
        /*0088*/ 	.byte	0x04, 0x1c
        /*008a*/ 	.short	(.L_5243 - .L_5242)


	//   ....[0]....
.L_5242:
        /*008c*/ 	.word	0x00000470


	//   ....[1]....
        /*0090*/ 	.word	0x000004f0


	//----- nvinfo : EIATTR_MAX_THREADS
	.align		4
.L_5243:
        /*0094*/ 	.byte	0x04, 0x05
        /*0096*/ 	.short	(.L_5245 - .L_5244)
.L_5244:
        /*0098*/ 	.word	0x00000080
        /*009c*/ 	.word	0x00000001
        /*00a0*/ 	.word	0x00000001


	//----- nvinfo : EIATTR_CRS_STACK_SIZE
	.align		4
.L_5245:
        /*00a4*/ 	.byte	0x04, 0x1e
        /*00a6*/ 	.short	(.L_5247 - .L_5246)
.L_5246:
        /*00a8*/ 	.word	0x00000000


	//----- nvinfo : EIATTR_CBANK_PARAM_SIZE
	.align		4
.L_5247:
        /*00ac*/ 	.byte	0x03, 0x19
        /*00ae*/ 	.short	0x001c


	//----- nvinfo : EIATTR_PARAM_CBANK
	.align		4
        /*00b0*/ 	.byte	0x04, 0x0a
        /*00b2*/ 	.short	(.L_5249 - .L_5248)
	.align		4
.L_5248:
        /*00b4*/ 	.word	index@(.nv.constant0._ZN2at6native27unrolled_elementwise_kernelIZZZNS0_16ceil_kernel_cudaERNS_18TensorIteratorBaseEENKUlvE_clEvENKUlvE2_clEvEUlN3c108BFloat16EE_St5arrayIPcLm2EELi4E23TrivialOffsetCalculatorILi1EjESD_NS0_6memory15LoadWithoutCastENSE_16StoreWithoutCastEEEviT_T0_T2_T3_T4_T5_)
        /*00b8*/ 	.short	0x0380
        /*00ba*/ 	.short	0x001c


	//----- nvinfo : EIATTR_SW_WAR
	.align		4
.L_5249:
        /*00bc*/ 	.byte	0x04, 0x36
        /*00be*/ 	.short	(.L_5251 - .L_5250)
.L_5250:
        /*00c0*/ 	.word	0x00000008
.L_5251:


//--------------------- .nv.info._ZN2at6native29vectorized_elementwise_kernelILi2EZZZNS0_16ceil_kernel_cudaERNS_18TensorIteratorBaseEENKUlvE_clEvENKUlvE2_clEvEUlN3c108BFloat16EE_St5arrayIPcLm2EEEEviT0_T1_ --------------------------
	.section	.nv.info._ZN2at6native29vectorized_elementwise_kernelILi2EZZZNS0_16ceil_kernel_cudaERNS_18TensorIteratorBaseEENKUlvE_clEvENKUlvE2_clEvEUlN3c108BFloat16EE_St5arrayIPcLm2EEEEviT0_T1_,"",@"SHT_CUDA_INFO"
	.sectionflags	@""
	.align	4


	//----- nvinfo : EIATTR_CUDA_API_VERSION
	.align		4
        /*0000*/ 	.byte	0x04, 0x37
        /*0002*/ 	.short	(.L_5253 - .L_5252)
.L_5252:
        /*0004*/ 	.word	0x00000082


	//----- nvinfo : EIATTR_KPARAM_INFO
	.align		4
.L_5253:
        /*0008*/ 	.byte	0x04, 0x17
        /*000a*/ 	.short	(.L_5255 - .L_5254)
.L_5254:
        /*000c*/ 	.word	0x00000000
        /*0010*/ 	.short	0x0002
        /*0012*/ 	.short	0x0008
        /*0014*/ 	.byte	0x00, 0xf0, 0x41, 0x00


	//----- nvinfo : EIATTR_KPARAM_INFO
	.align		4
.L_5255:
        /*0018*/ 	.byte	0x04, 0x17
        /*001a*/ 	.short	(.L_5257 - .L_5256)
.L_5256:
        /*001c*/ 	.word	0x00000000
        /*0020*/ 	.short	0x0001
        /*0022*/ 	.short	0x0004
        /*0024*/ 	.byte	0x00, 0xf0, 0x05, 0x00


	//----- nvinfo : EIATTR_KPARAM_INFO
	.align		4
.L_5257:
        /*0028*/ 	.byte	0x04, 0x17
        /*002a*/ 	.short	(.L_5259 - .L_5258)
.L_5258:
        /*002c*/ 	.word	0x00000000
        /*0030*/ 	.short	0x0000
        /*0032*/ 	.short	0x0000
        /*0034*/ 	.byte	0x00, 0xf0, 0x11, 0x00


	//----- nvinfo : EIATTR_SPARSE_MMA_MASK
	.align		4
.L_5259:
        /*0038*/ 	.byte	0x03, 0x50
        /*003a*/ 	.short	0x0000


	//----- nvinfo : EIATTR_MAXREG_COUNT
	.align		4
        /*003c*/ 	.byte	0x03, 0x1b
        /*003e*/ 	.short	0x00ff


	//----- nvinfo : EIATTR_MERCURY_ISA_VERSION
	.align		4
        /*0040*/ 	.byte	0x03, 0x5f
        /*0042*/ 	.short	0x0101


	//----- nvinfo : EIATTR_VRC_CTA_INIT_COUNT
	.align		4
        /*0044*/ 	.byte	0x02, 0x4a
	.zero		1
	.zero		1


	//----- nvinfo : EIATTR_EXIT_INSTR_OFFSETS
	.align		4
        /*0048*/ 	.byte	0x04, 0x1c
        /*004a*/ 	.short	(.L_5261 - .L_5260)


	//   ....[0]....
.L_5260:
        /*004c*/ 	.word	0x000009d0


	//   ....[1]....
        /*0050*/ 	.word	0x00000a20


	//   ....[2]....
        /*0054*/ 	.word	0x00000ca0


	//----- nvinfo : EIATTR_MAX_THREADS
	.align		4
.L_5261:
        /*0058*/ 	.byte	0x04, 0x05
        /*005a*/ 	.short	(.L_5263 - .L_5262)
.L_5262:
        /*005c*/ 	.word	0x00000080
        /*0060*/ 	.word	0x00000001
        /*0064*/ 	.word	0x00000001


	//----- nvinfo : EIATTR_CRS_STACK_SIZE
	.align		4
.L_5263:
        /*0068*/ 	.byte	0x04, 0x1e
        /*006a*/ 	.short	(.L_5265 - .L_5264)
.L_5264:
        /*006c*/ 	.word	0x00000000


	//----- nvinfo : EIATTR_CBANK_PARAM_SIZE
	.align		4
.L_5265:
        /*0070*/ 	.byte	0x03, 0x19
        /*0072*/ 	.short	0x0018


	//----- nvinfo : EIATTR_PARAM_CBANK
	.align		4
        /*0074*/ 	.byte	0x04, 0x0a
        /*0076*/ 	.short	(.L_5267 - .L_5266)
	.align		4
.L_5266:
        /*0078*/ 	.word	index@(.nv.constant0._ZN2at6native29vectorized_elementwise_kernelILi2EZZZNS0_16ceil_kernel_cudaERNS_18TensorIteratorBaseEENKUlvE_clEvENKUlvE2_clEvEUlN3c108BFloat16EE_St5arrayIPcLm2EEEEviT0_T1_)
        /*007c*/ 	.short	0x0380
        /*007e*/ 	.short	0x0018


	//----- nvinfo : EIATTR_SW_WAR
	.align		4
.L_5267:
        /*0080*/ 	.byte	0x04, 0x36
        /*0082*/ 	.short	(.L_5269 - .L_5268)
.L_5268:
        /*0084*/ 	.word	0x00000008
.L_5269:


//--------------------- .nv.info._ZN2at6native29vectorized_elementwise_kernelILi4EZZZNS0_16ceil_kernel_cudaERNS_18TensorIteratorBaseEENKUlvE_clEvENKUlvE2_clEvEUlN3c108BFloat16EE_St5arrayIPcLm2EEEEviT0_T1_ --------------------------
	.section	.nv.info._ZN2at6native29vectorized_elementwise_kernelILi4EZZZNS0_16ceil_kernel_cudaERNS_18TensorIteratorBaseEENKUlvE_clEvENKUlvE2_clEvEUlN3c108BFloat16EE_St5arrayIPcLm2EEEEviT0_T1_,"",@"SHT_CUDA_INFO"
	.sectionflags	@""
	.align	4


	//----- nvinfo : EIATTR_CUDA_API_VERSION
	.align		4
        /*0000*/ 	.byte	0x04, 0x37
        /*0002*/ 	.short	(.L_5271 - .L_5270)
.L_5270:
        /*0004*/ 	.word	0x00000082


	//----- nvinfo : EIATTR_KPARAM_INFO
	.align		4
.L_5271:
        /*0008*/ 	.byte	0x04, 0x17
        /*000a*/ 	.short	(.L_5273 - .L_5272)
.L_5272:
        /*000c*/ 	.word	0x00000000
        /*0010*/ 	.short	0x0002
        /*0012*/ 	.short	0x0008
        /*0014*/ 	.byte	0x00, 0xf0, 0x41, 0x00


	//----- nvinfo : EIATTR_KPARAM_INFO
	.align		4
.L_5273:
        /*0018*/ 	.byte	0x04, 0x17
        /*001a*/ 	.short	(.L_5275 - .L_5274)
.L_5274:
        /*001c*/ 	.word	0x00000000
        /*0020*/ 	.short	0x0001
        /*0022*/ 	.short	0x0004
        /*0024*/ 	.byte	0x00, 0xf0, 0x05, 0x00


	//----- nvinfo : EIATTR_KPARAM_INFO
	.align		4
.L_5275:
        /*0028*/ 	.byte	0x04, 0x17
        /*002a*/ 	.short	(.L_5277 - .L_5276)
.L_5276:
        /*002c*/ 	.word	0x00000000
        /*0030*/ 	.short	0x0000
        /*0032*/ 	.short	0x0000
        /*0034*/ 	.byte	0x00, 0xf0, 0x11, 0x00


	//----- nvinfo : EIATTR_SPARSE_MMA_MASK
	.align		4
.L_5277:
        /*0038*/ 	.byte	0x03, 0x50
        /*003a*/ 	.short	0x0000


	//----- nvinfo : EIATTR_MAXREG_COUNT
	.align		4
        /*003c*/ 	.byte	0x03, 0x1b
        /*003e*/ 	.short	0x00ff


	//----- nvinfo : EIATTR_MERCURY_ISA_VERSION
	.align		4
        /*0040*/ 	.byte	0x03, 0x5f
        /*0042*/ 	.short	0x0101


	//----- nvinfo : EIATTR_VRC_CTA_INIT_COUNT
	.align		4
        /*0044*/ 	.byte	0x02, 0x4a
	.zero		1
	.zero		1


	//----- nvinfo : EIATTR_EXIT_INSTR_OFFSETS
	.align		4
        /*0048*/ 	.byte	0x04, 0x1c
        /*004a*/ 	.short	(.L_5279 - .L_5278)


	//   ....[0]....
.L_5278:
        /*004c*/ 	.word	0x000009d0


	//   ....[1]....
        /*0050*/ 	.word	0x00000a20


	//   ....[2]....
        /*0054*/ 	.word	0x00000c60


	//----- nvinfo : EIATTR_MAX_THREADS
	.align		4
.L_5279:
        /*0058*/ 	.byte	0x04, 0x05
        /*005a*/ 	.short	(.L_5281 - .L_5280)
.L_5280:
        /*005c*/ 	.word	0x00000080
        /*0060*/ 	.word	0x00000001
        /*0064*/ 	.word	0x00000001


	//----- nvinfo : EIATTR_CRS_STACK_SIZE
	.align		4
.L_5281:
        /*0068*/ 	.byte	0x04, 0x1e
        /*006a*/ 	.short	(.L_5283 - .L_5282)
.L_5282:
        /*006c*/ 	.word	0x00000000


	//----- nvinfo : EIATTR_CBANK_PARAM_SIZE
	.align		4
.L_5283:
        /*0070*/ 	.byte	0x03, 0x19
        /*0072*/ 	.short	0x0018


	//----- nvinfo : EIATTR_PARAM_CBANK
	.align		4
        /*0074*/ 	.byte	0x04, 0x0a
        /*0076*/ 	.short	(.L_5285 - .L_5284)
	.align		4
.L_5284:
        /*0078*/ 	.word	index@(.nv.constant0._ZN2at6native29vectorized_elementwise_kernelILi4EZZZNS0_16ceil_kernel_cudaERNS_18TensorIteratorBaseEENKUlvE_clEvENKUlvE2_clEvEUlN3c108BFloat16EE_St5arrayIPcLm2EEEEviT0_T1_)
        /*007c*/ 	.short	0x0380
        /*007e*/ 	.short	0x0018


	//----- nvinfo : EIATTR_SW_WAR
	.align		4
.L_5285:
        /*0080*/ 	.byte	0x04, 0x36
        /*0082*/ 	.short	(.L_5287 - .L_5286)
.L_5286:
        /*0084*/ 	.word	0x00000008
.L_5287:


//--------------------- .nv.info._ZN2at6native29vectorized_elementwise_kernelILi8EZZZNS0_16ceil_kernel_cudaERNS_18TensorIteratorBaseEENKUlvE_clEvENKUlvE2_clEvEUlN3c108BFloat16EE_St5arrayIPcLm2EEEEviT0_T1_ --------------------------
	.section	.nv.info._ZN2at6native29vectorized_elementwise_kernelILi8EZZZNS0_16ceil_kernel_cudaERNS_18TensorIteratorBaseEENKUlvE_clEvENKUlvE2_clEvEUlN3c108BFloat16EE_St5arrayIPcLm2EEEEviT0_T1_,"",@"SHT_CUDA_INFO"
	.sectionflags	@""
	.align	4


	//----- nvinfo : EIATTR_CUDA_API_VERSION
	.align		4
        /*0000*/ 	.byte	0x04, 0x37
        /*0002*/ 	.short	(.L_5289 - .L_5288)
.L_5288:
        /*0004*/ 	.word	0x00000082


	//----- nvinfo : EIATTR_KPARAM_INFO
	.align		4
.L_5289:
        /*0008*/ 	.byte	0x04, 0x17
        /*000a*/ 	.short	(.L_5291 - .L_5290)
.L_5290:
        /*000c*/ 	.word	0x00000000
        /*0010*/ 	.short	0x0002
        /*0012*/ 	.short	0x0008
        /*0014*/ 	.byte	0x00, 0xf0, 0x41, 0x00


	//----- nvinfo : EIATTR_KPARAM_INFO
	.align		4
.L_5291:
        /*0018*/ 	.byte	0x04, 0x17
        /*001a*/ 	.short	(.L_5293 - .L_5292)
.L_5292:
        /*001c*/ 	.word	0x00000000
        /*0020*/ 	.short	0x0001
        /*0022*/ 	.short	0x0004
        /*0024*/ 	.byte	0x00, 0xf0, 0x05, 0x00


	//----- nvinfo : EIATTR_KPARAM_INFO
	.align		4
.L_5293:
        /*0028*/ 	.byte	0x04, 0x17
        /*002a*/ 	.short	(.L_5295 - .L_5294)
.L_5294:
        /*002c*/ 	.word	0x00000000
        /*0030*/ 	.short	0x0000
        /*0032*/ 	.short	0x0000
        /*0034*/ 	.byte	0x00, 0xf0, 0x11, 0x00


	//----- nvinfo : EIATTR_SPARSE_MMA_MASK
	.align		4
.L_5295:
        /*0038*/ 	.byte	0x03, 0x50
        /*003a*/ 	.short	0x0000


	//----- nvinfo : EIATTR_MAXREG_COUNT
	.align		4
        /*003c*/ 	.byte	0x03, 0x1b
        /*003e*/ 	.short	0x00ff


	//----- nvinfo : EIATTR_MERCURY_ISA_VERSION
	.align		4
        /*0040*/ 	.byte	0x03, 0x5f
        /*0042*/ 	.short	0x0101


	//----- nvinfo : EIATTR_VRC_CTA_INIT_COUNT
	.align		4
        /*0044*/ 	.byte	0x02, 0x4a
	.zero		1
	.zero		1


	//----- nvinfo : EIATTR_EXIT_INSTR_OFFSETS
	.align		4
        /*0048*/ 	.byte	0x04, 0x1c
        /*004a*/ 	.short	(.L_5297 - .L_5296)


	//   ....[0]....
.L_5296:
        /*004c*/ 	.word	0x000009d0


	//   ....[1]....
        /*0050*/ 	.word	0x00000a20


	//   ....[2]....
        /*0054*/ 	.word	0x00000c40


	//----- nvinfo : EIATTR_MAX_THREADS
	.align		4
.L_5297:
        /*0058*/ 	.byte	0x04, 0x05
        /*005a*/ 	.short	(.L_5299 - .L_5298)
.L_5298:
        /*005c*/ 	.word	0x00000080
        /*0060*/ 	.word	0x00000001
        /*0064*/ 	.word	0x00000001


	//----- nvinfo : EIATTR_CRS_STACK_SIZE
	.align		4
.L_5299:
        /*0068*/ 	.byte	0x04, 0x1e
        /*006a*/ 	.short	(.L_5301 - .L_5300)
.L_5300:
        /*006c*/ 	.word	0x00000000


	//----- nvinfo : EIATTR_CBANK_PARAM_SIZE
	.align		4
.L_5301:
        /*0070*/ 	.byte	0x03, 0x19
        /*0072*/ 	.short	0x0018


	//----- nvinfo : EIATTR_PARAM_CBANK
	.align		4
        /*0074*/ 	.byte	0x04, 0x0a
        /*0076*/ 	.short	(.L_5303 - .L_5302)
	.align		4
.L_5302:
        /*0078*/ 	.word	index@(.nv.constant0._ZN2at6native29vectorized_elementwise_kernelILi8EZZZNS0_16ceil_kernel_cudaERNS_18TensorIteratorBaseEENKUlvE_clEvENKUlvE2_clEvEUlN3c108BFloat16EE_St5arrayIPcLm2EEEEviT0_T1_)
        /*007c*/ 	.short	0x0380
        /*007e*/ 	.short	0x0018


	//----- nvinfo : EIATTR_SW_WAR
	.align		4
.L_5303:
        /*0080*/ 	.byte	0x04, 0x36
        /*0082*/ 	.short	(.L_5305 - .L_5304)
.L_5304:
        /*0084*/ 	.word	0x00000008
.L_5305:


//--------------------- .nv.info._ZN2at6native18elementwise_kernelILi128ELi4EZNS0_15gpu_kernel_implIZZZNS0_16ceil_kernel_cudaERNS_18TensorIteratorBaseEENKUlvE_clEvENKUlvE1_clEvEUlN3c104HalfEE_EEvS4_RKT_EUliE_EEviT1_ --------------------------
	.section	.nv.info._ZN2at6native18elementwise_kernelILi128ELi4EZNS0_15gpu_kernel_implIZZZNS0_16ceil_kernel_cudaERNS_18TensorIteratorBaseEENKUlvE_clEvENKUlvE1_clEvEUlN3c104HalfEE_EEvS4_RKT_EUliE_EEviT1_,"",@"SHT_CUDA_INFO"
	.sectionflags	@""
	.align	4


	//----- nvinfo : EIATTR_CUDA_API_VERSION
	.align		4
        /*0000*/ 	.byte	0x04, 0x37
        /*0002*/ 	.short	(.L_5307 - .L_5306)
.L_5306:
        /*0004*/ 	.word	0x00000082


	//----- nvinfo : EIATTR_KPARAM_INFO
	.align		4
.L_5307:
        /*0008*/ 	.byte	0x04, 0x17
        /*000a*/ 	.short	(.L_5309 - .L_5308)
.L_5308:
        /*000c*/ 	.word	0x00000000
        /*0010*/ 	.short	0x0001
        /*0012*/ 	.short	0x0008
        /*0014*/ 	.byte	0x00, 0xf0, 0x61, 0x08


	//----- nvinfo : EIATTR_KPARAM_INFO
	.align		4
.L_5309:
        /*0018*/ 	.byte	0x04, 0x17
        /*001a*/ 	.short	(.L_5311 - .L_5310)
.L_5310:
        /*001c*/ 	.word	0x00000000
        /*0020*/ 	.short	0x0000
        /*0022*/ 	.short	0x0000
        /*0024*/ 	.byte	0x00, 0xf0, 0x11, 0x00


	//----- nvinfo : EIATTR_SPARSE_MMA_MASK
	.align		4
.L_5311:
        /*0028*/ 	.byte	0x03, 0x50
        /*002a*/ 	.short	0x0000


	//----- nvinfo : EIATTR_MAXREG_COUNT
	.align		4
        /*002c*/ 	.byte	0x03, 0x1b
        /*002e*/ 	.short	0x0080


	//----- nvinfo : EIATTR_EXTERNS
	.align		4
        /*0030*/ 	.byte	0x04, 0x0f
        /*0032*/ 	.short	(.L_5313 - .L_5312)


	//   ....[0]....
	.align		4
.L_5312:
        /*0034*/ 	.word	index@(__assertfail)


	//----- nvinfo : EIATTR_MERCURY_ISA_VERSION
	.align		4
.L_5313:
        /*0038*/ 	.byte	0x03, 0x5f
        /*003a*/ 	.short	0x0101


	//----- nvinfo : EIATTR_VRC_CTA_INIT_COUNT
	.align		4
        /*003c*/ 	.byte	0x02, 0x4a
	.zero		1
	.zero		1


	//----- nvinfo : EIATTR_SYSCALL_OFFSETS
	.align		4
        /*0040*/ 	.byte	0x04, 0x46
        /*0042*/ 	.short	(.L_5315 - .L_5314)


	//   ....[0]....
.L_5314:
        /*0044*/ 	.word	0x000021f0


	//   ....[1]....
        /*0048*/ 	.word	0x00003100


	//   ....[2]....
        /*004c*/ 	.word	0x00005490


	//   ....[3]....
        /*0050*/ 	.word	0x000061d0


	//   ....[4]....
        /*0054*/ 	.word	0x00008670


	//   ....[5]....
        /*0058*/ 	.word	0x000093b0


	//   ....[6]....
        /*005c*/ 	.word	0x0000b860


	//   ....[7]....
        /*0060*/ 	.word	0x0000c570


	//----- nvinfo : EIATTR_EXIT_INSTR_OFFSETS
	.align		4
.L_5315:
        /*0064*/ 	.byte	0x04, 0x1c
        /*0066*/ 	.short	(.L_5317 - .L_5316)


	//   ....[0]....
.L_5316:
        /*0068*/ 	.word	0x00009690


	//   ....[1]....
        /*006c*/ 	.word	0x0000ba10


	//   ....[2]....
        /*0070*/ 	.word	0x0000ba50


	//   ....[3]....
        /*0074*/ 	.word	0x0000baf0


	//   ....[4]....
        /*0078*/ 	.word	0x0000bb30


	//   ....[5]....
        /*007c*/ 	.word	0x0000bb70


	//   ....[6]....
        /*0080*/ 	.word	0x0000bc00


	//   ....[7]....
        /*0084*/ 	.word	0x0000bc20


	//   ....[8]....
        /*0088*/ 	.word	0x0000bcc0


	//   ....[9]....
        /*008c*/ 	.word	0x0000bd10


	//   ....[10]....
        /*0090*/ 	.word	0x0000bd60


	//   ....[11]....
        /*0094*/ 	.word	0x0000be40


	//   ....[12]....
        /*0098*/ 	.word	0x0000bfb0


	//   ....[13]....
        /*009c*/ 	.word	0x0000c120


	//   ....[14]....
        /*00a0*/ 	.word	0x0000c280


	//   ....[15]....
        /*00a4*/ 	.word	0x0000c2c0


	//   ....[16]....
        /*00a8*/ 	.word	0x0000c300


	//   ....[17]....
        /*00ac*/ 	.word	0x0000c3b0


	//   ....[18]....
        /*00b0*/ 	.word	0x0000c410


	//   ....[19]....
        /*00b4*/ 	.word	0x0000c580


	//   ....[20]....
        /*00b8*/ 	.word	0x0000c690


	//   ....[21]....
        /*00bc*/ 	.word	0x0000c7d0


	//   ....[22]....
        /*00c0*/ 	.word	0x0000c810


	//----- nvinfo : EIATTR_MAX_THREADS
	.align		4
.L_5317:
        /*00c4*/ 	.byte	0x04, 0x05
        /*00c6*/ 	.short	(.L_5319 - .L_5318)
.L_5318:
        /*00c8*/ 	.word	0x00000080
        /*00cc*/ 	.word	0x00000001
        /*00d0*/ 	.word	0x00000001


	//----- nvinfo : EIATTR_CRS_STACK_SIZE
	.align		4
.L_5319:
        /*00d4*/ 	.byte	0x04, 0x1e
        /*00d6*/ 	.short	(.L_5321 - .L_5320)
.L_5320:
        /*00d8*/ 	.word	0x00000000


	//----- nvinfo : EIATTR_CBANK_PARAM_SIZE
	.align		4
.L_5321:
        /*00dc*/ 	.byte	0x03, 0x19
        /*00de*/ 	.short	0x0220


	//----- nvinfo : EIATTR_PARAM_CBANK
	.align		4
        /*00e0*/ 	.byte	0x04, 0x0a
        /*00e2*/ 	.short	(.L_5323 - .L_5322)
	.align		4
.L_5322:
        /*00e4*/ 	.word	index@(.nv.constant0._ZN2at6native18elementwise_kernelILi128ELi4EZNS0_15gpu_kernel_implIZZZNS0_16ceil_kernel_cudaERNS_18TensorIteratorBaseEENKUlvE_clEvENKUlvE1_clEvEUlN3c104HalfEE_EEvS4_RKT_EUliE_EEviT1_)
        /*00e8*/ 	.short	0x0380
        /*00ea*/ 	.short	0x0220


	//----- nvinfo : EIATTR_SW_WAR
	.align		4
.L_5323:
        /*00ec*/ 	.byte	0x04, 0x36
        /*00ee*/ 	.short	(.L_5325 - .L_5324)
.L_5324:
        /*00f0*/ 	.word	0x00000008
.L_5325:


//--------------------- .nv.info._ZN2at6native27unrolled_elementwise_kernelIZZZNS0_16ceil_kernel_cudaERNS_18TensorIteratorBaseEENKUlvE_clEvENKUlvE1_clEvEUlN3c104HalfEE_St5arrayIPcLm2EELi4E23TrivialOffsetCalculatorILi1EjESD_NS0_6memory12LoadWithCastILi1EEENSE_13StoreWithCastILi1EEEEEviT_T0_T2_T3_T4_T5_ --------------------------
	.section	.nv.info._ZN2at6native27unrolled_elementwise_kernelIZZZNS0_16ceil_kernel_cudaERNS_18TensorIteratorBaseEENKUlvE_clEvENKUlvE1_clEvEUlN3c104HalfEE_St5arrayIPcLm2EELi4E23TrivialOffsetCalculatorILi1EjESD_NS0_6memory12LoadWithCastILi1EEENSE_13StoreWithCastILi1EEEEEviT_T0_T2_T3_T4_T5_,"",@"SHT_CUDA_INFO"
	.sectionflags	@""
	.align	4


	//----- nvinfo : EIATTR_CUDA_API_VERSION
	.align		4
        /*0000*/ 	.byte	0x04, 0x37
        /*0002*/ 	.short	(.L_5327 - .L_5326)
.L_5326:
        /*0004*/ 	.word	0x00000082


	//----- nvinfo : EIATTR_KPARAM_INFO
	.align		4
.L_5327:
        /*0008*/ 	.byte	0x04, 0x17
        /*000a*/ 	.short	(.L_5329 - .L_5328)
.L_5328:
        /*000c*/ 	.word	0x00000000
        /*0010*/ 	.short	0x0006
        /*0012*/ 	.short	0x0024
        /*0014*/ 	.byte	0x00, 0xf0, 0x21, 0x00


	//----- nvinfo : EIATTR_KPARAM_INFO
	.align		4
.L_5329:
        /*0018*/ 	.byte	0x04, 0x17
        /*001a*/ 	.short	(.L_5331 - .L_5330)
.L_5330:
        /*001c*/ 	.word	0x00000000
        /*0020*/ 	.short	0x0005
        /*0022*/ 	.short	0x001c
        /*0024*/ 	.byte	0x00, 0xf0, 0x21, 0x00


	//----- nvinfo : EIATTR_KPARAM_INFO
	.align		4
.L_5331:
        /*0028*/ 	.byte	0x04, 0x17
        /*002a*/ 	.short	(.L_5333 - .L_5332)
.L_5332:
        /*002c*/ 	.word	0x00000000
        /*0030*/ 	.short	0x0004
        /*0032*/ 	.short	0x0019
        /*0034*/ 	.byte	0x00, 0xf0, 0x05, 0x00


	//----- nvinfo : EIATTR_KPARAM_INFO
	.align		4
.L_5333:
        /*0038*/ 	.byte	0x04, 0x17
        /*003a*/ 	.short	(.L_5335 - .L_5334)
.L_5334:
        /*003c*/ 	.word	0x00000000
        /*0040*/ 	.short	0x0003
        /*0042*/ 	.short	0x0018
        /*0044*/ 	.byte	0x00, 0xf0, 0x05, 0x00


	//----- nvinfo : EIATTR_KPARAM_INFO
	.align		4
.L_5335:
        /*0048*/ 	.byte	0x04, 0x17
        /*004a*/ 	.short	(.L_5337 - .L_5336)
.L_5336:
        /*004c*/ 	.word	0x00000000
        /*0050*/ 	.short	0x0002
        /*0052*/ 	.short	0x0008
        /*0054*/ 	.byte	0x00, 0xf0, 0x41, 0x00


	//----- nvinfo : EIATTR_KPARAM_INFO
	.align		4
.L_5337:
        /*0058*/ 	.byte	0x04, 0x17
        /*005a*/ 	.short	(.L_5339 - .L_5338)
.L_5338:
        /*005c*/ 	.word	0x00000000
        /*0060*/ 	.short	0x0001
        /*0062*/ 	.short	0x0004
        /*0064*/ 	.byte	0x00, 0xf0, 0x05, 0x00


	//----- nvinfo : EIATTR_KPARAM_INFO
	.align		4
.L_5339:
        /*0068*/ 	.byte	0x04, 0x17
        /*006a*/ 	.short	(.L_5341 - .L_5340)
.L_5340:
        /*006c*/ 	.word	0x00000000
        /*0070*/ 	.short	0x0000
        /*0072*/ 	.short	0x0000
        /*0074*/ 	.byte	0x00, 0xf0, 0x11, 0x00


	//----- nvinfo : EIATTR_SPARSE_MMA_MASK
	.align		4
.L_5341:
        /*0078*/ 	.byte	0x03, 0x50
        /*007a*/ 	.short	0x0000


	//----- nvinfo : EIATTR_MAXREG_COUNT
	.align		4
        /*007c*/ 	.byte	0x03, 0x1b
        /*007e*/ 	.short	0x00ff


	//----- nvinfo : EIATTR_EXTERNS
	.align		4
        /*0080*/ 	.byte	0x04, 0x0f
        /*0082*/ 	.short	(.L_5343 - .L_5342)


	//   ....[0]....
	.align		4
.L_5342:
        /*0084*/ 	.word	index@(__assertfail)


	//----- nvinfo : EIATTR_MERCURY_ISA_VERSION
	.align		4
.L_5343:
        /*0088*/ 	.byte	0x03, 0x5f
        /*008a*/ 	.short	0x0101


	//----- nvinfo : EIATTR_VRC_CTA_INIT_COUNT
	.align		4
        /*008c*/ 	.byte	0x02, 0x4a
	.zero		1
	.zero		1


	//----- nvinfo : EIATTR_SYSCALL_OFFSETS
	.align		4
        /*0090*/ 	.byte	0x04, 0x46
        /*0092*/ 	.short	(.L_5345 - .L_5344)


	//   ....[0]....
.L_5344:
        /*0094*/ 	.word	0x00000fc0


	//   ....[1]....
        /*0098*/ 	.word	0x00002160


	//   ....[2]....
        /*009c*/ 	.word	0x00003240


	//   ....[3]....
        /*00a0*/ 	.word	0x00004240


	//   ....[4]....
        /*00a4*/ 	.word	0x00005340


	//   ....[5]....
        /*00a8*/ 	.word	0x00006200


	//   ....[6]....
        /*00ac*/ 	.word	0x00007180


	//   ....[7]....
        /*00b0*/ 	.word	0x00008100


	//----- nvinfo : EIATTR_EXIT_INSTR_OFFSETS
	.align		4
.L_5345:
        /*00b4*/ 	.byte	0x04, 0x1c
        /*00b6*/ 	.short	(.L_5347 - .L_5346)


	//   ....[0]....
.L_5346:
        /*00b8*/ 	.word	0x00007450


	//   ....[1]....
        /*00bc*/ 	.word	0x000075a0


	//   ....[2]....
        /*00c0*/ 	.word	0x000075e0


	//   ....[3]....
        /*00c4*/ 	.word	0x00007680


	//   ....[4]....
        /*00c8*/ 	.word	0x000076c0


	//   ....[5]....
        /*00cc*/ 	.word	0x00007700


	//   ....[6]....
        /*00d0*/ 	.word	0x00007790


	//   ....[7]....
        /*00d4*/ 	.word	0x000077b0


	//   ....[8]....
        /*00d8*/ 	.word	0x00007850


	//   ....[9]....
        /*00dc*/ 	.word	0x000078a0


	//   ....[10]....
        /*00e0*/ 	.word	0x000078f0


	//   ....[11]....
        /*00e4*/ 	.word	0x000079d0


	//   ....[12]....
        /*00e8*/ 	.word	0x00007b40


	//   ....[13]....
        /*00ec*/ 	.word	0x00007cb0


	//   ....[14]....
        /*00f0*/ 	.word	0x00007e10


	//   ....[15]....
        /*00f4*/ 	.word	0x00007e50


	//   ....[16]....
        /*00f8*/ 	.word	0x00007e90


	//   ....[17]....
        /*00fc*/ 	.word	0x00007f40


	//   ....[18]....
        /*0100*/ 	.word	0x00007fa0


	//   ....[19]....
        /*0104*/ 	.word	0x00008110


	//   ....[20]....
        /*0108*/ 	.word	0x00008220


	//   ....[21]....
        /*010c*/ 	.word	0x00008360


	//   ....[22]....
        /*0110*/ 	.word	0x000083a0


	//----- nvinfo : EIATTR_MAX_THREADS
	.align		4
.L_5347:
        /*0114*/ 	.byte	0x04, 0x05
        /*0116*/ 	.short	(.L_5349 - .L_5348)
.L_5348:
        /*0118*/ 	.word	0x00000080
        /*011c*/ 	.word	0x00000001
        /*0120*/ 	.word	0x00000001


	//----- nvinfo : EIATTR_CRS_STACK_SIZE
	.align		4
.L_5349:
        /*0124*/ 	.byte	0x04, 0x1e
        /*0126*/ 	.short	(.L_5351 - .L_5350)
.L_5350:
        /*0128*/ 	.word	0x00000000


	//----- nvinfo : EIATTR_CBANK_PARAM_SIZE
	.align		4
.L_5351:
        /*012c*/ 	.byte	0x03, 0x19
        /*012e*/ 	.short	0x002c


	//----- nvinfo : EIATTR_PARAM_CBANK
	.align		4
        /*0130*/ 	.byte	0x04, 0x0a
        /*0132*/ 	.short	(.L_5353 - .L_5352)
	.align		4
.L_5352:
        /*0134*/ 	.word	index@(.nv.constant0._ZN2at6native27unrolled_elementwise_kernelIZZZNS0_16ceil_kernel_cudaERNS_18TensorIteratorBaseEENKUlvE_clEvENKUlvE1_clEvEUlN3c104HalfEE_St5arrayIPcLm2EELi4E23TrivialOffsetCalculatorILi1EjESD_NS0_6memory12LoadWithCastILi1EEENSE_13StoreWithCastILi1EEEEEviT_T0_T2_T3_T4_T5_)
        /*0138*/ 	.short	0x0380
        /*013a*/ 	.short	0x002c


	//----- nvinfo : EIATTR_SW_WAR
	.align		4
.L_5353:
        /*013c*/ 	.byte	0x04, 0x36
        /*013e*/ 	.short	(.L_5355 - .L_5354)
.L_5354:
        /*0140*/ 	.word	0x00000008
.L_5355:


//--------------------- .nv.info._ZN2at6native18elementwise_kernelILi128ELi4EZNS0_22gpu_kernel_impl_nocastIZZZNS0_16ceil_kernel_cudaERNS_18TensorIteratorBaseEENKUlvE_clEvENKUlvE1_clEvEUlN3c104HalfEE_EEvS4_RKT_EUliE_EEviT1_ --------------------------
	.section	.nv.info._ZN2at6native18elementwise_kernelILi128ELi4EZNS0_22gpu_kernel_impl_nocastIZZZNS0_16ceil_kernel_cudaERNS_18TensorIteratorBaseEENKUlvE_clEvENKUlvE1_clEvEUlN3c104HalfEE_EEvS4_RKT_EUliE_EEviT1_,"",@"SHT_CUDA_INFO"
	.sectionflags	@""
	.align	4


	//----- nvinfo : EIATTR_CUDA_API_VERSION
	.align		4
        /*0000*/ 	.byte	0x04, 0x37
        /*0002*/ 	.short	(.L_5357 - .L_5356)
.L_5356:
        /*0004*/ 	.word	0x00000082


	//----- nvinfo : EIATTR_KPARAM_INFO
	.align		4
.L_5357:
        /*0008*/ 	.byte	0x04, 0x17
        /*000a*/ 	.short	(.L_5359 - .L_5358)
.L_5358:
        /*000c*/ 	.word	0x00000000
        /*0010*/ 	.short	0x0001
        /*0012*/ 	.short	0x0008
        /*0014*/ 	.byte	0x00, 0xf0, 0x61, 0x08


	//----- nvinfo : EIATTR_KPARAM_INFO
	.align		4
.L_5359:
        /*0018*/ 	.byte	0x04, 0x17
        /*001a*/ 	.short	(.L_5361 - .L_5360)
.L_5360:
        /*001c*/ 	.word	0x00000000
        /*0020*/ 	.short	0x0000
        /*0022*/ 	.short	0x0000
        /*0024*/ 	.byte	0x00, 0xf0, 0x11, 0x00


	//----- nvinfo : EIATTR_SPARSE_MMA_MASK
	.align		4
.L_5361:
        /*0028*/ 	.byte	0x03, 0x50
        /*002a*/ 	.short	0x0000


	//----- nvinfo : EIATTR_MAXREG_COUNT
	.align		4
        /*002c*/ 	.byte	0x03, 0x1b
        /*002e*/ 	.short	0x0080


	//----- nvinfo : EIATTR_MERCURY_ISA_VERSION
	.align		4
        /*0030*/ 	.byte	0x03, 0x5f
        /*0032*/ 	.short	0x0101


	//----- nvinfo : EIATTR_VRC_CTA_INIT_COUNT
	.align		4
        /*0034*/ 	.byte	0x02, 0x4a
	.zero		1
	.zero		1


	//----- nvinfo : EIATTR_EXIT_INSTR_OFFSETS
	.align		4
        /*0038*/ 	.byte	0x04, 0x1c
        /*003a*/ 	.short	(.L_5363 - .L_5362)


	//   ....[0]....
.L_5362:
        /*003c*/ 	.word	0x00000300


	//   ....[1]....
        /*0040*/ 	.word	0x00000380


	//   ....[2]....
        /*0044*/ 	.word	0x00003ea0


	//   ....[3]....
        /*0048*/ 	.word	0x000051f0


	//----- nvinfo : EIATTR_MAX_THREADS
	.align		4
.L_5363:
        /*004c*/ 	.byte	0x04, 0x05
        /*004e*/ 	.short	(.L_5365 - .L_5364)
.L_5364:
        /*0050*/ 	.word	0x00000080
        /*0054*/ 	.word	0x00000001
        /*0058*/ 	.word	0x00000001


	//----- nvinfo : EIATTR_CRS_STACK_SIZE
	.align		4
.L_5365:
        /*005c*/ 	.byte	0x04, 0x1e
        /*005e*/ 	.short	(.L_5367 - .L_5366)
.L_5366:
        /*0060*/ 	.word	0x00000000


	//----- nvinfo : EIATTR_CBANK_PARAM_SIZE
	.align		4
.L_5367:
        /*0064*/ 	.byte	0x03, 0x19
        /*0066*/ 	.short	0x0220


	//----- nvinfo : EIATTR_PARAM_CBANK
	.align		4
        /*0068*/ 	.byte	0x04, 0x0a
        /*006a*/ 	.short	(.L_5369 - .L_5368)
	.align		4
.L_5368:
        /*006c*/ 	.word	index@(.nv.constant0._ZN2at6native18elementwise_kernelILi128ELi4EZNS0_22gpu_kernel_impl_nocastIZZZNS0_16ceil_kernel_cudaERNS_18TensorIteratorBaseEENKUlvE_clEvENKUlvE1_clEvEUlN3c104HalfEE_EEvS4_RKT_EUliE_EEviT1_)
        /*0070*/ 	.short	0x0380
        /*0072*/ 	.short	0x0220


	//----- nvinfo : EIATTR_SW_WAR
	.align		4
.L_5369:
        /*0074*/ 	.byte	0x04, 0x36
        /*0076*/ 	.short	(.L_5371 - .L_5370)
.L_5370:
        /*0078*/ 	.word	0x00000008
.L_5371:


//--------------------- .nv.info._ZN2at6native27unrolled_elementwise_kernelIZZZNS0_16ceil_kernel_cudaERNS_18TensorIteratorBaseEENKUlvE_clEvENKUlvE1_clEvEUlN3c104HalfEE_St5arrayIPcLm2EELi4E23TrivialOffsetCalculatorILi1EjESD_NS0_6memory15LoadWithoutCastENSE_16StoreWithoutCastEEEviT_T0_T2_T3_T4_T5_ --------------------------
	.section	.nv.info._ZN2at6native27unrolled_elementwise_kernelIZZZNS0_16ceil_kernel_cudaERNS_18TensorIteratorBaseEENKUlvE_clEvENKUlvE1_clEvEUlN3c104HalfEE_St5arrayIPcLm2EELi4E23TrivialOffsetCalculatorILi1EjESD_NS0_6memory15LoadWithoutCastENSE_16StoreWithoutCastEEEviT_T0_T2_T3_T4_T5_,"",@"SHT_CUDA_INFO"
	.sectionflags	@""
	.align	4


	//----- nvinfo : EIATTR_CUDA_API_VERSION
	.align		4
        /*0000*/ 	.byte	0x04, 0x37
        /*0002*/ 	.short	(.L_5373 - .L_5372)
.L_5372:
        /*0004*/ 	.word	0x00000082


	//----- nvinfo : EIATTR_KPARAM_INFO
	.align		4
.L_5373:
        /*0008*/ 	.byte	0x04, 0x17
        /*000a*/ 	.short	(.L_5375 - .L_5374)
.L_5374:
        /*000c*/ 	.word	0x00000000
        /*0010*/ 	.short	0x0006
        /*0012*/ 	.short	0x001b
        /*0014*/ 	.byte	0x00, 0xf0, 0x05, 0x00


	//----- nvinfo : EIATTR_KPARAM_INFO
	.align		4
.L_5375:
        /*0018*/ 	.byte	0x04, 0x17
        /*001a*/ 	.short	(.L_5377 - .L_5376)
.L_5376:
        /*001c*/ 	.word	0x00000000
        /*0020*/ 	.short	0x0005
        /*0022*/ 	.short	0x001a
        /*0024*/ 	.byte	0x00, 0xf0, 0x05, 0x00


	//----- nvinfo : EIATTR_KPARAM_INFO
	.align		4
.L_5377:
        /*0028*/ 	.byte	0x04, 0x17
        /*002a*/ 	.short	(.L_5379 - .L_5378)
.L_5378:
        /*002c*/ 	.word	0x00000000
        /*0030*/ 	.short	0x0004
        /*0032*/ 	.short	0x0019
        /*0034*/ 	.byte	0x00, 0xf0, 0x05, 0x00


	//----- nvinfo : EIATTR_KPARAM_INFO
	.align		4
.L_5379:
        /*0038*/ 	.byte	0x04, 0x17
        /*003a*/ 	.short	(.L_5381 - .L_5380)
.L_5380:
        /*003c*/ 	.word	0x00000000
        /*0040*/ 	.short	0x0003
        /*0042*/ 	.short	0x0018
        /*0044*/ 	.byte	0x00, 0xf0, 0x05, 0x00


	//----- nvinfo : EIATTR_KPARAM_INFO
	.align		4
.L_5381:
        /*0048*/ 	.byte	0x04, 0x17
        /*004a*/ 	.short	(.L_5383 - .L_5382)
.L_5382:
        /*004c*/ 	.word	0x00000000
        /*0050*/ 	.short	0x0002
        /*0052*/ 	.short	0x0008
        /*0054*/ 	.byte	0x00, 0xf0, 0x41, 0x00


	//----- nvinfo : EIATTR_KPARAM_INFO
	.align		4
.L_5383:
        /*0058*/ 	.byte	0x04, 0x17
        /*005a*/ 	.short	(.L_5385 - .L_5384)
.L_5384:
        /*005c*/ 	.word	0x00000000
        /*0060*/ 	.short	0x0001
        /*0062*/ 	.short	0x0004
        /*0064*/ 	.byte	0x00, 0xf0, 0x05, 0x00


	//----- nvinfo : EIATTR_KPARAM_INFO
	.align		4
.L_5385:
        /*0068*/ 	.byte	0x04, 0x17
        /*006a*/ 	.short	(.L_5387 - .L_5386)
.L_5386:
        /*006c*/ 	.word	0x00000000
        /*0070*/ 	.short	0x0000
        /*0072*/ 	.short	0x0000
        /*0074*/ 	.byte	0x00, 0xf0, 0x11, 0x00


	//----- nvinfo : EIATTR_SPARSE_MMA_MASK
	.align		4
.L_5387:
        /*0078*/ 	.byte	0x03, 0x50
        /*007a*/ 	.short	0x0000


	//----- nvinfo : EIATTR_MAXREG_COUNT
	.align		4
        /*007c*/ 	.byte	0x03, 0x1b
        /*007e*/ 	.short	0x00ff


	//----- nvinfo : EIATTR_MERCURY_ISA_VERSION
	.align		4
        /*0080*/ 	.byte	0x03, 0x5f
        /*0082*/ 	.short	0x0101


	//----- nvinfo : EIATTR_VRC_CTA_INIT_COUNT
	.align		4
        /*0084*/ 	.byte	0x02, 0x4a
	.zero		1
	.zero		1


	//----- nvinfo : EIATTR_EXIT_INSTR_OFFSETS
	.align		4
        /*0088*/ 	.byte	0x04, 0x1c
        /*008a*/ 	.short	(.L_5389 - .L_5388)


	//   ....[0]....
.L_5388:
        /*008c*/ 	.word	0x00000470


	//   ....[1]....
        /*0090*/ 	.word	0x000004f0


	//----- nvinfo : EIATTR_MAX_THREADS
	.align		4
.L_5389:
        /*0094*/ 	.byte	0x04, 0x05
        /*0096*/ 	.short	(.L_5391 - .L_5390)
.L_5390:
        /*0098*/ 	.word	0x00000080
        /*009c*/ 	.word	0x00000001
        /*00a0*/ 	.word	0x00000001


	//----- nvinfo : EIATTR_CRS_STACK_SIZE
	.align		4
.L_5391:
        /*00a4*/ 	.byte	0x04, 0x1e
        /*00a6*/ 	.short	(.L_5393 - .L_5392)
.L_5392:
        /*00a8*/ 	.word	0x00000000


	//----- nvinfo : EIATTR_CBANK_PARAM_SIZE
	.align		4
.L_5393:
        /*00ac*/ 	.byte	0x03, 0x19
        /*00ae*/ 	.short	0x001c


	//----- nvinfo : EIATTR_PARAM_CBANK
	.align		4
        /*00b0*/ 	.byte	0x04, 0x0a
        /*00b2*/ 	.short	(.L_5395 - .L_5394)
	.align		4
.L_5394:
        /*00b4*/ 	.word	index@(.nv.constant0._ZN2at6native27unrolled_elementwise_kernelIZZZNS0_16ceil_kernel_cudaERNS_18TensorIteratorBaseEENKUlvE_clEvENKUlvE1_clEvEUlN3c104HalfEE_St5arrayIPcLm2EELi4E23TrivialOffsetCalculatorILi1EjESD_NS0_6memory15LoadWithoutCastENSE_16StoreWithoutCastEEEviT_T0_T2_T3_T4_T5_)
        /*00b8*/ 	.short	0x0380
        /*00ba*/ 	.short	0x001c


	//----- nvinfo : EIATTR_SW_WAR
	.align		4
.L_5395:
        /*00bc*/ 	.byte	0x04, 0x36
        /*00be*/ 	.short	(.L_5397 - .L_5396)
.L_5396:
        /*00c0*/ 	.word	0x00000008
.L_5397:


//--------------------- .nv.info._ZN2at6native29vectorized_elementwise_kernelILi2EZZZNS0_16ceil_kernel_cudaERNS_18TensorIteratorBaseEENKUlvE_clEvENKUlvE1_clEvEUlN3c104HalfEE_St5arrayIPcLm2EEEEviT0_T1_ --------------------------
	.section	.nv.info._ZN2at6native29vectorized_elementwise_kernelILi2EZZZNS0_16ceil_kernel_cudaERNS_18TensorIteratorBaseEENKUlvE_clEvENKUlvE1_clEvEUlN3c104HalfEE_St5arrayIPcLm2EEEEviT0_T1_,"",@"SHT_CUDA_INFO"
	.sectionflags	@""
	.align	4


	//----- nvinfo : EIATTR_CUDA_API_VERSION
	.align		4
        /*0000*/ 	.byte	0x04, 0x37
        /*0002*/ 	.short	(.L_5399 - .L_5398)
.L_5398:
        /*0004*/ 	.word	0x00000082


	//----- nvinfo : EIATTR_KPARAM_INFO
	.align		4
.L_5399:
        /*0008*/ 	.byte	0x04, 0x17
        /*000a*/ 	.short	(.L_5401 - .L_5400)
.L_5400:
        /*000c*/ 	.word	0x00000000
        /*0010*/ 	.short	0x0002
        /*0012*/ 	.short	0x0008
        /*0014*/ 	.byte	0x00, 0xf0, 0x41, 0x00


	//----- nvinfo : EIATTR_KPARAM_INFO
	.align		4
.L_5401:
        /*0018*/ 	.byte	0x04, 0x17
        /*001a*/ 	.short	(.L_5403 - .L_5402)
.L_5402:
        /*001c*/ 	.word	0x00000000
        /*0020*/ 	.short	0x0001
        /*0022*/ 	.short	0x0004
        /*0024*/ 	.byte	0x00, 0xf0, 0x05, 0x00


	//----- nvinfo : EIATTR_KPARAM_INFO
	.align		4
.L_5403:
        /*0028*/ 	.byte	0x04, 0x17
        /*002a*/ 	.short	(.L_5405 - .L_5404)
.L_5404:
        /*002c*/ 	.word	0x00000000
        /*0030*/ 	.short	0x0000
        /*0032*/ 	.short	0x0000
        /*0034*/ 	.byte	0x00, 0xf0, 0x11, 0x00


	//----- nvinfo : EIATTR_SPARSE_MMA_MASK
	.align		4
.L_5405:
        /*0038*/ 	.byte	0x03, 0x50
        /*003a*/ 	.short	0x0000


	//----- nvinfo : EIATTR_MAXREG_COUNT
	.align		4
        /*003c*/ 	.byte	0x03, 0x1b
        /*003e*/ 	.short	0x00ff


	//----- nvinfo : EIATTR_MERCURY_ISA_VERSION
	.align		4
        /*0040*/ 	.byte	0x03, 0x5f
        /*0042*/ 	.short	0x0101


	//----- nvinfo : EIATTR_VRC_CTA_INIT_COUNT
	.align		4
        /*0044*/ 	.byte	0x02, 0x4a
	.zero		1
	.zero		1


	//----- nvinfo : EIATTR_EXIT_INSTR_OFFSETS
	.align		4
        /*0048*/ 	.byte	0x04, 0x1c
        /*004a*/ 	.short	(.L_5407 - .L_5406)


	//   ....[0]....
.L_5406:
        /*004c*/ 	.word	0x000009d0


	//   ....[1]....
        /*0050*/ 	.word	0x00000a20


	//   ....[2]....
        /*0054*/ 	.word	0x00000c60


	//----- nvinfo : EIATTR_MAX_THREADS
	.align		4
.L_5407:
        /*0058*/ 	.byte	0x04, 0x05
        /*005a*/ 	.short	(.L_5409 - .L_5408)
.L_5408:
        /*005c*/ 	.word	0x00000080
        /*0060*/ 	.word	0x00000001
        /*0064*/ 	.word	0x00000001


	//----- nvinfo : EIATTR_CRS_STACK_SIZE
	.align		4
.L_5409:
        /*0068*/ 	.byte	0x04, 0x1e
        /*006a*/ 	.short	(.L_5411 - .L_5410)
.L_5410:
        /*006c*/ 	.word	0x00000000


	//----- nvinfo : EIATTR_CBANK_PARAM_SIZE
	.align		4
.L_5411:
        /*0070*/ 	.byte	0x03, 0x19
        /*0072*/ 	.short	0x0018


	//----- nvinfo : EIATTR_PARAM_CBANK
	.align		4
        /*0074*/ 	.byte	0x04, 0x0a
        /*0076*/ 	.short	(.L_5413 - .L_5412)
	.align		4
.L_5412:
        /*0078*/ 	.word	index@(.nv.constant0._ZN2at6native29vectorized_elementwise_kernelILi2EZZZNS0_16ceil_kernel_cudaERNS_18TensorIteratorBaseEENKUlvE_clEvENKUlvE1_clEvEUlN3c104HalfEE_St5arrayIPcLm2EEEEviT0_T1_)
        /*007c*/ 	.short	0x0380
        /*007e*/ 	.short	0x0018


	//----- nvinfo : EIATTR_SW_WAR
	.align		4
.L_5413:
        /*0080*/ 	.byte	0x04, 0x36
        /*0082*/ 	.short	(.L_5415 - .L_5414)
.L_5414:
        /*0084*/ 	.word	0x00000008
.L_5415:


//--------------------- .nv.info._ZN2at6native29vectorized_elementwise_kernelILi4EZZZNS0_16ceil_kernel_cudaERNS_18TensorIteratorBaseEENKUlvE_clEvENKUlvE1_clEvEUlN3c104HalfEE_St5arrayIPcLm2EEEEviT0_T1_ --------------------------
	.section	.nv.info._ZN2at6native29vectorized_elementwise_kernelILi4EZZZNS0_16ceil_kernel_cudaERNS_18TensorIteratorBaseEENKUlvE_clEvENKUlvE1_clEvEUlN3c104HalfEE_St5arrayIPcLm2EEEEviT0_T1_,"",@"SHT_CUDA_INFO"
	.sectionflags	@""
	.align	4


	//----- nvinfo : EIATTR_CUDA_API_VERSION
	.align		4
        /*0000*/ 	.byte	0x04, 0x37
        /*0002*/ 	.short	(.L_5417 - .L_5416)
.L_5416:
        /*0004*/ 	.word	0x00000082


	//----- nvinfo : EIATTR_KPARAM_INFO
	.align		4
.L_5417:
        /*0008*/ 	.byte	0x04, 0x17
        /*000a*/ 	.short	(.L_5419 - .L_5418)
.L_5418:
        /*000c*/ 	.word	0x00000000
        /*0010*/ 	.short	0x0002
        /*0012*/ 	.short	0x0008
        /*0014*/ 	.byte	0x00, 0xf0, 0x41, 0x00


	//----- nvinfo : EIATTR_KPARAM_INFO
	.align		4
.L_5419:
        /*0018*/ 	.byte	0x04, 0x17
        /*001a*/ 	.short	(.L_5421 - .L_5420)
.L_5420:
        /*001c*/ 	.word	0x00000000
        /*0020*/ 	.short	0x0001
        /*0022*/ 	.short	0x0004
        /*0024*/ 	.byte	0x00, 0xf0, 0x05, 0x00


	//----- nvinfo : EIATTR_KPARAM_INFO
	.align		4
.L_5421:
        /*0028*/ 	.byte	0x04, 0x17
        /*002a*/ 	.short	(.L_5423 - .L_5422)
.L_5422:
        /*002c*/ 	.word	0x00000000
        /*0030*/ 	.short	0x0000
        /*0032*/ 	.short	0x0000
        /*0034*/ 	.byte	0x00, 0xf0, 0x11, 0x00


	//----- nvinfo : EIATTR_SPARSE_MMA_MASK
	.align		4
.L_5423:
        /*0038*/ 	.byte	0x03, 0x50
        /*003a*/ 	.short	0x0000


	//----- nvinfo : EIATTR_MAXREG_COUNT
	.align		4
        /*003c*/ 	.byte	0x03, 0x1b
        /*003e*/ 	.short	0x00ff


	//----- nvinfo : EIATTR_MERCURY_ISA_VERSION
	.align		4
        /*0040*/ 	.byte	0x03, 0x5f
        /*0042*/ 	.short	0x0101


	//----- nvinfo : EIATTR_VRC_CTA_INIT_COUNT
	.align		4
        /*0044*/ 	.byte	0x02, 0x4a
	.zero		1
	.zero		1


	//----- nvinfo : EIATTR_EXIT_INSTR_OFFSETS
	.align		4
        /*0048*/ 	.byte	0x04, 0x1c
        /*004a*/ 	.short	(.L_5425 - .L_5424)


	//   ....[0]....
.L_5424:
        /*004c*/ 	.word	0x000009d0


	//   ....[1]....
        /*0050*/ 	.word	0x00000a20


	//   ....[2]....
        /*0054*/ 	.word	0x00000c20


	//----- nvinfo : EIATTR_MAX_THREADS
	.align		4
.L_5425:
        /*0058*/ 	.byte	0x04, 0x05
        /*005a*/ 	.short	(.L_5427 - .L_5426)
.L_5426:
        /*005c*/ 	.word	0x00000080
        /*0060*/ 	.word	0x00000001
        /*0064*/ 	.word	0x00000001


	//----- nvinfo : EIATTR_CRS_STACK_SIZE
	.align		4
.L_5427:
        /*0068*/ 	.byte	0x04, 0x1e
        /*006a*/ 	.short	(.L_5429 - .L_5428)
.L_5428:
        /*006c*/ 	.word	0x00000000


	//----- nvinfo : EIATTR_CBANK_PARAM_SIZE
	.align		4
.L_5429:
        /*0070*/ 	.byte	0x03, 0x19
        /*0072*/ 	.short	0x0018


	//----- nvinfo : EIATTR_PARAM_CBANK
	.align		4
        /*0074*/ 	.byte	0x04, 0x0a
        /*0076*/ 	.short	(.L_5431 - .L_5430)
	.align		4
.L_5430:
        /*0078*/ 	.word	index@(.nv.constant0._ZN2at6native29vectorized_elementwise_kernelILi4EZZZNS0_16ceil_kernel_cudaERNS_18TensorIteratorBaseEENKUlvE_clEvENKUlvE1_clEvEUlN3c104HalfEE_St5arrayIPcLm2EEEEviT0_T1_)
        /*007c*/ 	.short	0x0380
        /*007e*/ 	.short	0x0018


	//----- nvinfo : EIATTR_SW_WAR
	.align		4
.L_5431:
        /*0080*/ 	.byte	0x04, 0x36
        /*0082*/ 	.short	(.L_5433 - .L_5432)
.L_5432:
        /*0084*/ 	.word	0x00000008
.L_5433:


//--------------------- .nv.info._ZN2at6native29vectorized_elementwise_kernelILi8EZZZNS0_16ceil_kernel_cudaERNS_18TensorIteratorBaseEENKUlvE_clEvENKUlvE1_clEvEUlN3c104HalfEE_St5arrayIPcLm2EEEEviT0_T1_ --------------------------
	.section	.nv.info._ZN2at6native29vectorized_elementwise_kernelILi8EZZZNS0_16ceil_kernel_cudaERNS_18TensorIteratorBaseEENKUlvE_clEvENKUlvE1_clEvEUlN3c104HalfEE_St5arrayIPcLm2EEEEviT0_T1_,"",@"SHT_CUDA_INFO"
	.sectionflags	@""
	.align	4


	//----- nvinfo : EIATTR_CUDA_API_VERSION
	.align		4
        /*0000*/ 	.byte	0x04, 0x37
        /*0002*/ 	.short	(.L_5435 - .L_5434)
.L_5434:
        /*0004*/ 	.word	0x00000082


	//----- nvinfo : EIATTR_KPARAM_INFO
	.align		4
.L_5435:
        /*0008*/ 	.byte	0x04, 0x17
        /*000a*/ 	.short	(.L_5437 - .L_5436)
.L_5436:
        /*000c*/ 	.word	0x00000000
        /*0010*/ 	.short	0x0002
        /*0012*/ 	.short	0x0008
        /*0014*/ 	.byte	0x00, 0xf0, 0x41, 0x00


	//----- nvinfo : EIATTR_KPARAM_INFO
	.align		4
.L_5437:
        /*0018*/ 	.byte	0x04, 0x17
        /*001a*/ 	.short	(.L_5439 - .L_5438)
.L_5438:
        /*001c*/ 	.word	0x00000000
        /*0020*/ 	.short	0x0001
        /*0022*/ 	.short	0x0004
        /*0024*/ 	.byte	0x00, 0xf0, 0x05, 0x00


	//----- nvinfo : EIATTR_KPARAM_INFO
	.align		4
.L_5439:
        /*0028*/ 	.byte	0x04, 0x17
        /*002a*/ 	.short	(.L_5441 - .L_5440)
.L_5440:
        /*002c*/ 	.word	0x00000000
        /*0030*/ 	.short	0x0000
        /*0032*/ 	.short	0x0000
        /*0034*/ 	.byte	0x00, 0xf0, 0x11, 0x00


	//----- nvinfo : EIATTR_SPARSE_MMA_MASK
	.align		4
.L_5441:
        /*0038*/ 	.byte	0x03, 0x50
        /*003a*/ 	.short	0x0000


	//----- nvinfo : EIATTR_MAXREG_COUNT
	.align		4
        /*003c*/ 	.byte	0x03, 0x1b
        /*003e*/ 	.short	0x00ff


	//----- nvinfo : EIATTR_MERCURY_ISA_VERSION
	.align		4
        /*0040*/ 	.byte	0x03, 0x5f
        /*0042*/ 	.short	0x0101


	//----- nvinfo : EIATTR_VRC_CTA_INIT_COUNT
	.align		4
        /*0044*/ 	.byte	0x02, 0x4a
	.zero		1
	.zero		1


	//----- nvinfo : EIATTR_EXIT_INSTR_OFFSETS
	.align		4
        /*0048*/ 	.byte	0x04, 0x1c
        /*004a*/ 	.short	(.L_5443 - .L_5442)


	//   ....[0]....
.L_5442:
        /*004c*/ 	.word	0x000009d0


	//   ....[1]....
        /*0050*/ 	.word	0x00000a20


	//   ....[2]....
        /*0054*/ 	.word	0x00000c00


	//----- nvinfo : EIATTR_MAX_THREADS
	.align		4
.L_5443:
        /*0058*/ 	.byte	0x04, 0x05
        /*005a*/ 	.short	(.L_5445 - .L_5444)
.L_5444:
        /*005c*/ 	.word	0x00000080
        /*0060*/ 	.word	0x00000001
        /*0064*/ 	.word	0x00000001


	//----- nvinfo : EIATTR_CRS_STACK_SIZE
	.align		4
.L_5445:
        /*0068*/ 	.byte	0x04, 0x1e
        /*006a*/ 	.short	(.L_5447 - .L_5446)
.L_5446:
        /*006c*/ 	.word	0x00000000


	//----- nvinfo : EIATTR_CBANK_PARAM_SIZE
	.align		4
.L_5447:
        /*0070*/ 	.byte	0x03, 0x19
        /*0072*/ 	.short	0x0018


	//----- nvinfo : EIATTR_PARAM_CBANK
	.align		4
        /*0074*/ 	.byte	0x04, 0x0a
        /*0076*/ 	.short	(.L_5449 - .L_5448)
	.align		4
.L_5448:
        /*0078*/ 	.word	index@(.nv.constant0._ZN2at6native29vectorized_elementwise_kernelILi8EZZZNS0_16ceil_kernel_cudaERNS_18TensorIteratorBaseEENKUlvE_clEvENKUlvE1_clEvEUlN3c104HalfEE_St5arrayIPcLm2EEEEviT0_T1_)
        /*007c*/ 	.short	0x0380
        /*007e*/ 	.short	0x0018


	//----- nvinfo : EIATTR_SW_WAR
	.align		4
.L_5449:
        /*0080*/ 	.byte	0x04, 0x36
        /*0082*/ 	.short	(.L_5451 - .L_5450)
.L_5450:
        /*0084*/ 	.word	0x00000008
.L_5451:


//--------------------- .nv.info._ZN2at6native18elementwise_kernelILi128ELi4EZNS0_15gpu_kernel_implIZZZNS0_16ceil_kernel_cudaERNS_18TensorIteratorBaseEENKUlvE_clEvENKUlvE0_clEvEUlfE_EEvS4_RKT_EUliE_EEviT1_ --------------------------
	.section	.nv.info._ZN2at6native18elementwise_kernelILi128ELi4EZNS0_15gpu_kernel_implIZZZNS0_16ceil_kernel_cudaERNS_18TensorIteratorBaseEENKUlvE_clEvENKUlvE0_clEvEUlfE_EEvS4_RKT_EUliE_EEviT1_,"",@"SHT_CUDA_INFO"
	.sectionflags	@""
	.align	4


	//----- nvinfo : EIATTR_CUDA_API_VERSION
	.align		4
        /*0000*/ 	.byte	0x04, 0x37
        /*0002*/ 	.short	(.L_5453 - .L_5452)
.L_5452:
        /*0004*/ 	.word	0x00000082


	//----- nvinfo : EIATTR_KPARAM_INFO
	.align		4
.L_5453:
        /*0008*/ 	.byte	0x04, 0x17
        /*000a*/ 	.short	(.L_5455 - .L_5454)
.L_5454:
        /*000c*/ 	.word	0x00000000
        /*0010*/ 	.short	0x0001
        /*0012*/ 	.short	0x0008
        /*0014*/ 	.byte	0x00, 0xf0, 0x61, 0x08


	//----- nvinfo : EIATTR_KPARAM_INFO
	.align		4
.L_5455:
        /*0018*/ 	.byte	0x04, 0x17
        /*001a*/ 	.short	(.L_5457 - .L_5456)
.L_5456:
        /*001c*/ 	.word	0x00000000
        /*0020*/ 	.short	0x0000
        /*0022*/ 	.short	0x0000
        /*0024*/ 	.byte	0x00, 0xf0, 0x11, 0x00


	//----- nvinfo : EIATTR_SPARSE_MMA_MASK
	.align		4
.L_5457:
        /*0028*/ 	.byte	0x03, 0x50
        /*002a*/ 	.short	0x0000


	//----- nvinfo : EIATTR_MAXREG_COUNT
	.align		4
        /*002c*/ 	.byte	0x03, 0x1b
        /*002e*/ 	.short	0x0080


	//----- nvinfo : EIATTR_EXTERNS
	.align		4
        /*0030*/ 	.byte	0x04, 0x0f
        /*0032*/ 	.short	(.L_5459 - .L_5458)


	//   ....[0]....
	.align		4
.L_5458:
        /*0034*/ 	.word	index@(__assertfail)


	//----- nvinfo : EIATTR_MERCURY_ISA_VERSION
	.align		4
.L_5459:
        /*0038*/ 	.byte	0x03, 0x5f
        /*003a*/ 	.short	0x0101


	//----- nvinfo : EIATTR_VRC_CTA_INIT_COUNT
	.align		4
        /*003c*/ 	.byte	0x02, 0x4a
	.zero		1
	.zero		1


	//----- nvinfo : EIATTR_SYSCALL_OFFSETS
	.align		4
        /*0040*/ 	.byte	0x04, 0x46
        /*0042*/ 	.short	(.L_5461 - .L_5460)


	//   ....[0]....
.L_5460:
        /*0044*/ 	.word	0x000020d0


	//   ....[1]....
        /*0048*/ 	.word	0x00002e80


	//   ....[2]....
        /*004c*/ 	.word	0x00005090


	//   ....[3]....
        /*0050*/ 	.word	0x00005ca0


	//   ....[4]....
        /*0054*/ 	.word	0x00007fc0


	//   ....[5]....
        /*0058*/ 	.word	0x00008bd0


	//   ....[6]....
        /*005c*/ 	.word	0x0000af00


	//   ....[7]....
        /*0060*/ 	.word	0x0000bae0


	//----- nvinfo : EIATTR_EXIT_INSTR_OFFSETS
	.align		4
.L_5461:
        /*0064*/ 	.byte	0x04, 0x1c
        /*0066*/ 	.short	(.L_5463 - .L_5462)


	//   ....[0]....
.L_5462:
        /*0068*/ 	.word	0x00008e80


	//   ....[1]....
        /*006c*/ 	.word	0x0000b070


	//   ....[2]....
        /*0070*/ 	.word	0x0000b0a0


	//   ....[3]....
        /*0074*/ 	.word	0x0000b130


	//   ....[4]....
        /*0078*/ 	.word	0x0000b160


	//   ....[5]....
        /*007c*/ 	.word	0x0000b190


	//   ....[6]....
        /*0080*/ 	.word	0x0000b210


	//   ....[7]....
        /*0084*/ 	.word	0x0000b240


	//   ....[8]....
        /*0088*/ 	.word	0x0000b2d0


	//   ....[9]....
        /*008c*/ 	.word	0x0000b310


	//   ....[10]....
        /*0090*/ 	.word	0x0000b350


	//   ....[11]....
        /*0094*/ 	.word	0x0000b420


	//   ....[12]....
        /*0098*/ 	.word	0x0000b580


	//   ....[13]....
        /*009c*/ 	.word	0x0000b6e0


	//   ....[14]....
        /*00a0*/ 	.word	0x0000b830


	//   ....[15]....
        /*00a4*/ 	.word	0x0000b860


	//   ....[16]....
        /*00a8*/ 	.word	0x0000b890


	//   ....[17]....
        /*00ac*/ 	.word	0x0000b930


	//   ....[18]....
        /*00b0*/ 	.word	0x0000b980


	//   ....[19]....
        /*00b4*/ 	.word	0x0000baf0


	//   ....[20]....
        /*00b8*/ 	.word	0x0000bbf0


	//   ....[21]....
        /*00bc*/ 	.word	0x0000bd20


	//   ....[22]....
        /*00c0*/ 	.word	0x0000bd50


	//----- nvinfo : EIATTR_MAX_THREADS
	.align		4
.L_5463:
        /*00c4*/ 	.byte	0x04, 0x05
        /*00c6*/ 	.short	(.L_5465 - .L_5464)
.L_5464:
        /*00c8*/ 	.word	0x00000080
        /*00cc*/ 	.word	0x00000001
        /*00d0*/ 	.word	0x00000001


	//----- nvinfo : EIATTR_CRS_STACK_SIZE
	.align		4
.L_5465:
        /*00d4*/ 	.byte	0x04, 0x1e
        /*00d6*/ 	.short	(.L_5467 - .L_5466)
.L_5466:
        /*00d8*/ 	.word	0x00000000


	//----- nvinfo : EIATTR_CBANK_PARAM_SIZE
	.align		4
.L_5467:
        /*00dc*/ 	.byte	0x03, 0x19
        /*00de*/ 	.short	0x0220


	//----- nvinfo : EIATTR_PARAM_CBANK
	.align		4
        /*00e0*/ 	.byte	0x04, 0x0a
        /*00e2*/ 	.short	(.L_5469 - .L_5468)
	.align		4
.L_5468:
        /*00e4*/ 	.word	index@(.nv.constant0._ZN2at6native18elementwise_kernelILi128ELi4EZNS0_15gpu_kernel_implIZZZNS0_16ceil_kernel_cudaERNS_18TensorIteratorBaseEENKUlvE_clEvENKUlvE0_clEvEUlfE_EEvS4_RKT_EUliE_EEviT1_)
        /*00e8*/ 	.short	0x0380
        /*00ea*/ 	.short	0x0220


	//----- nvinfo : EIATTR_SW_WAR
	.align		4
.L_5469:
        /*00ec*/ 	.byte	0x04, 0x36
        /*00ee*/ 	.short	(.L_5471 - .L_5470)
.L_5470:
        /*00f0*/ 	.word	0x00000008
.L_5471:


//--------------------- .nv.info._ZN2at6native27unrolled_elementwise_kernelIZZZNS0_16ceil_kernel_cudaERNS_18TensorIteratorBaseEENKUlvE_clEvENKUlvE0_clEvEUlfE_St5arrayIPcLm2EELi4E23TrivialOffsetCalculatorILi1EjESB_NS0_6memory12LoadWithCastILi1EEENSC_13StoreWithCastILi1EEEEEviT_T0_T2_T3_T4_T5_ --------------------------
	.section	.nv.info._ZN2at6native27unrolled_elementwise_kernelIZZZNS0_16ceil_kernel_cudaERNS_18TensorIteratorBaseEENKUlvE_clEvENKUlvE0_clEvEUlfE_St5arrayIPcLm2EELi4E23TrivialOffsetCalculatorILi1EjESB_NS0_6memory12LoadWithCastILi1EEENSC_13StoreWithCastILi1EEEEEviT_T0_T2_T3_T4_T5_,"",@"SHT_CUDA_INFO"
	.sectionflags	@""
	.align	4


	//----- nvinfo : EIATTR_CUDA_API_VERSION
	.align		4
        /*0000*/ 	.byte	0x04, 0x37
        /*0002*/ 	.short	(.L_5473 - .L_5472)
.L_5472:
        /*0004*/ 	.word	0x00000082


	//----- nvinfo : EIATTR_KPARAM_INFO
	.align		4
.L_5473:
        /*0008*/ 	.byte	0x04, 0x17
        /*000a*/ 	.short	(.L_5475 - .L_5474)
.L_5474:
        /*000c*/ 	.word	0x00000000
        /*0010*/ 	.short	0x0006
        /*0012*/ 	.short	0x0024
        /*0014*/ 	.byte	0x00, 0xf0, 0x21, 0x00


	//----- nvinfo : EIATTR_KPARAM_INFO
	.align		4
.L_5475:
        /*0018*/ 	.byte	0x04, 0x17
        /*001a*/ 	.short	(.L_5477 - .L_5476)
.L_5476:
        /*001c*/ 	.word	0x00000000
        /*0020*/ 	.short	0x0005
        /*0022*/ 	.short	0x001c
        /*0024*/ 	.byte	0x00, 0xf0, 0x21, 0x00


	//----- nvinfo : EIATTR_KPARAM_INFO
	.align		4
.L_5477:
        /*0028*/ 	.byte	0x04, 0x17
        /*002a*/ 	.short	(.L_5479 - .L_5478)
.L_5478:
        /*002c*/ 	.word	0x00000000
        /*0030*/ 	.short	0x0004
        /*0032*/ 	.short	0x0019
        /*0034*/ 	.byte	0x00, 0xf0, 0x05, 0x00


	//----- nvinfo : EIATTR_KPARAM_INFO
	.align		4
.L_5479:
        /*0038*/ 	.byte	0x04, 0x17
        /*003a*/ 	.short	(.L_5481 - .L_5480)
.L_5480:
        /*003c*/ 	.word	0x00000000
        /*0040*/ 	.short	0x0003
        /*0042*/ 	.short	0x0018
        /*0044*/ 	.byte	0x00, 0xf0, 0x05, 0x00


	//----- nvinfo : EIATTR_KPARAM_INFO
	.align		4
.L_5481:
        /*0048*/ 	.byte	0x04, 0x17
        /*004a*/ 	.short	(.L_5483 - .L_5482)
.L_5482:
        /*004c*/ 	.word	0x00000000
        /*0050*/ 	.short	0x0002
        /*0052*/ 	.short	0x0008
        /*0054*/ 	.byte	0x00, 0xf0, 0x41, 0x00


	//----- nvinfo : EIATTR_KPARAM_INFO
	.align		4
.L_5483:
        /*0058*/ 	.byte	0x04, 0x17
        /*005a*/ 	.short	(.L_5485 - .L_5484)
.L_5484:
        /*005c*/ 	.word	0x00000000
        /*0060*/ 	.short	0x0001
        /*0062*/ 	.short	0x0004
        /*0064*/ 	.byte	0x00, 0xf0, 0x05, 0x00


	//----- nvinfo : EIATTR_KPARAM_INFO
	.align		4
.L_5485:
        /*0068*/ 	.byte	0x04, 0x17
        /*006a*/ 	.short	(.L_5487 - .L_5486)
.L_5486:
        /*006c*/ 	.word	0x00000000
        /*0070*/ 	.short	0x0000
        /*0072*/ 	.short	0x0000
        /*0074*/ 	.byte	0x00, 0xf0, 0x11, 0x00


	//----- nvinfo : EIATTR_SPARSE_MMA_MASK
	.align		4
.L_5487:
        /*0078*/ 	.byte	0x03, 0x50
        /*007a*/ 	.short	0x0000


	//----- nvinfo : EIATTR_MAXREG_COUNT
	.align		4
        /*007c*/ 	.byte	0x03, 0x1b
        /*007e*/ 	.short	0x00ff


	//----- nvinfo : EIATTR_EXTERNS
	.align		4
        /*0080*/ 	.byte	0x04, 0x0f
        /*0082*/ 	.short	(.L_5489 - .L_5488)


	//   ....[0]....
	.align		4
.L_5488:
        /*0084*/ 	.word	index@(__assertfail)


	//----- nvinfo : EIATTR_MERCURY_ISA_VERSION
	.align		4
.L_5489:
        /*0088*/ 	.byte	0x03, 0x5f
        /*008a*/ 	.short	0x0101


	//----- nvinfo : EIATTR_VRC_CTA_INIT_COUNT
	.align		4
        /*008c*/ 	.byte	0x02, 0x4a
	.zero		1
	.zero		1


	//----- nvinfo : EIATTR_SYSCALL_OFFSETS
	.align		4
        /*0090*/ 	.byte	0x04, 0x46
        /*0092*/ 	.short	(.L_5491 - .L_5490)


	//   ....[0]....
.L_5490:
        /*0094*/ 	.word	0x00000de0


	//   ....[1]....
        /*0098*/ 	.word	0x00001ce0


	//   ....[2]....
        /*009c*/ 	.word	0x00002b60


	//   ....[3]....
        /*00a0*/ 	.word	0x000039c0


	//   ....[4]....
        /*00a4*/ 	.word	0x000047b0


	//   ....[5]....
        /*00a8*/ 	.word	0x000054f0


	//   ....[6]....
        /*00ac*/ 	.word	0x00006360


	//   ....[7]....
        /*00b0*/ 	.word	0x000071d0


	//----- nvinfo : EIATTR_EXIT_INSTR_OFFSETS
	.align		4
.L_5491:
        /*00b4*/ 	.byte	0x04, 0x1c
        /*00b6*/ 	.short	(.L_5493 - .L_5492)


	//   ....[0]....
.L_5492:
        /*00b8*/ 	.word	0x00006600


	//   ....[1]....
        /*00bc*/ 	.word	0x00006750


	//   ....[2]....
        /*00c0*/ 	.word	0x00006790


	//   ....[3]....
        /*00c4*/ 	.word	0x00006820


	//   ....[4]....
        /*00c8*/ 	.word	0x00006850


	//   ....[5]....
        /*00cc*/ 	.word	0x00006880


	//   ....[6]....
        /*00d0*/ 	.word	0x00006900


	//   ....[7]....
        /*00d4*/ 	.word	0x00006930


	//   ....[8]....
        /*00d8*/ 	.word	0x000069c0


	//   ....[9]....
        /*00dc*/ 	.word	0x00006a00


	//   ....[10]....
        /*00e0*/ 	.word	0x00006a40


	//   ....[11]....
        /*00e4*/ 	.word	0x00006b10


	//   ....[12]....
        /*00e8*/ 	.word	0x00006c70


	//   ....[13]....
        /*00ec*/ 	.word	0x00006dd0


	//   ....[14]....
        /*00f0*/ 	.word	0x00006f20


	//   ....[15]....
        /*00f4*/ 	.word	0x00006f50


	//   ....[16]....
        /*00f8*/ 	.word	0x00006f80


	//   ....[17]....
        /*00fc*/ 	.word	0x00007020


	//   ....[18]....
        /*0100*/ 	.word	0x00007070


	//   ....[19]....
        /*0104*/ 	.word	0x000071e0


	//   ....[20]....
        /*0108*/ 	.word	0x000072e0


	//   ....[21]....
        /*010c*/ 	.word	0x00007410


	//   ....[22]....
        /*0110*/ 	.word	0x00007440


	//----- nvinfo : EIATTR_MAX_THREADS
	.align		4
.L_5493:
        /*0114*/ 	.byte	0x04, 0x05
        /*0116*/ 	.short	(.L_5495 - .L_5494)
.L_5494:
        /*0118*/ 	.word	0x00000080
        /*011c*/ 	.word	0x00000001
        /*0120*/ 	.word	0x00000001


	//----- nvinfo : EIATTR_CRS_STACK_SIZE
	.align		4
.L_5495:
        /*0124*/ 	.byte	0x04, 0x1e
        /*0126*/ 	.short	(.L_5497 - .L_5496)
.L_5496:
        /*0128*/ 	.word	0x00000000


	//----- nvinfo : EIATTR_CBANK_PARAM_SIZE
	.align		4
.L_5497:
        /*012c*/ 	.byte	0x03, 0x19
        /*012e*/ 	.short	0x002c


	//----- nvinfo : EIATTR_PARAM_CBANK
	.align		4
        /*0130*/ 	.byte	0x04, 0x0a
        /*0132*/ 	.short	(.L_5499 - .L_5498)
	.align		4
.L_5498:
        /*0134*/ 	.word	index@(.nv.constant0._ZN2at6native27unrolled_elementwise_kernelIZZZNS0_16ceil_kernel_cudaERNS_18TensorIteratorBaseEENKUlvE_clEvENKUlvE0_clEvEUlfE_St5arrayIPcLm2EELi4E23TrivialOffsetCalculatorILi1EjESB_NS0_6memory12LoadWithCastILi1EEENSC_13StoreWithCastILi1EEEEEviT_T0_T2_T3_T4_T5_)
        /*0138*/ 	.short	0x0380
        /*013a*/ 	.short	0x002c


	//----- nvinfo : EIATTR_SW_WAR
	.align		4
.L_5499:
        /*013c*/ 	.byte	0x04, 0x36
        /*013e*/ 	.short	(.L_5501 - .L_5500)
.L_5500:
        /*0140*/ 	.word	0x00000008
.L_5501:


//--------------------- .nv.info._ZN2at6native18elementwise_kernelILi128ELi2EZNS0_22gpu_kernel_impl_nocastIZZZNS0_16ceil_kernel_cudaERNS_18TensorIteratorBaseEENKUlvE_clEvENKUlvE0_clEvEUlfE_EEvS4_RKT_EUliE_EEviT1_ --------------------------
	.section	.nv.info._ZN2at6native18elementwise_kernelILi128ELi2EZNS0_22gpu_kernel_impl_nocastIZZZNS0_16ceil_kernel_cudaERNS_18TensorIteratorBaseEENKUlvE_clEvENKUlvE0_clEvEUlfE_EEvS4_RKT_EUliE_EEviT1_,"",@"SHT_CUDA_INFO"
	.sectionflags	@""
	.align	4


	//----- nvinfo : EIATTR_CUDA_API_VERSION
	.align		4
        /*0000*/ 	.byte	0x04, 0x37
        /*0002*/ 	.short	(.L_5503 - .L_5502)
.L_5502:
        /*0004*/ 	.word	0x00000082


	//----- nvinfo : EIATTR_KPARAM_INFO
	.align		4
.L_5503:
        /*0008*/ 	.byte	0x04, 0x17
        /*000a*/ 	.short	(.L_5505 - .L_5504)
.L_5504:
        /*000c*/ 	.word	0x00000000
        /*0010*/ 	.short	0x0001
        /*0012*/ 	.short	0x0008
        /*0014*/ 	.byte	0x00, 0xf0, 0x61, 0x08


	//----- nvinfo : EIATTR_KPARAM_INFO
	.align		4
.L_5505:
        /*0018*/ 	.byte	0x04, 0x17
        /*001a*/ 	.short	(.L_5507 - .L_5506)
.L_5506:
        /*001c*/ 	.word	0x00000000
        /*0020*/ 	.short	0x0000
        /*0022*/ 	.short	0x0000
        /*0024*/ 	.byte	0x00, 0xf0, 0x11, 0x00


	//----- nvinfo : EIATTR_SPARSE_MMA_MASK
	.align		4
.L_5507:
        /*0028*/ 	.byte	0x03, 0x50
        /*002a*/ 	.short	0x0000


	//----- nvinfo : EIATTR_MAXREG_COUNT
	.align		4
        /*002c*/ 	.byte	0x03, 0x1b
        /*002e*/ 	.short	0x0080


	//----- nvinfo : EIATTR_MERCURY_ISA_VERSION
	.align		4
        /*0030*/ 	.byte	0x03, 0x5f
        /*0032*/ 	.short	0x0101


	//----- nvinfo : EIATTR_VRC_CTA_INIT_COUNT
	.align		4
        /*0034*/ 	.byte	0x02, 0x4a
	.zero		1
	.zero		1


	//----- nvinfo : EIATTR_EXIT_INSTR_OFFSETS
	.align		4
        /*0038*/ 	.byte	0x04, 0x1c
        /*003a*/ 	.short	(.L_5509 - .L_5508)


	//   ....[0]....
.L_5508:
        /*003c*/ 	.word	0x00000150


	//   ....[1]....
        /*0040*/ 	.word	0x000001b0


	//   ....[2]....
        /*0044*/ 	.word	0x00001580


	//   ....[3]....
        /*0048*/ 	.word	0x000028b0


	//----- nvinfo : EIATTR_MAX_THREADS
	.align		4
.L_5509:
        /*004c*/ 	.byte	0x04, 0x05
        /*004e*/ 	.short	(.L_5511 - .L_5510)
.L_5510:
        /*0050*/ 	.word	0x00000080
        /*0054*/ 	.word	0x00000001
        /*0058*/ 	.word	0x00000001


	//----- nvinfo : EIATTR_CRS_STACK_SIZE
	.align		4
.L_5511:
        /*005c*/ 	.byte	0x04, 0x1e
        /*005e*/ 	.short	(.L_5513 - .L_5512)
.L_5512:
        /*0060*/ 	.word	0x00000000


	//----- nvinfo : EIATTR_CBANK_PARAM_SIZE
	.align		4
.L_5513:
        /*0064*/ 	.byte	0x03, 0x19
        /*0066*/ 	.short	0x0220


	//----- nvinfo : EIATTR_PARAM_CBANK
	.align		4
        /*0068*/ 	.byte	0x04, 0x0a
        /*006a*/ 	.short	(.L_5515 - .L_5514)
	.align		4
.L_5514:
        /*006c*/ 	.word	index@(.nv.constant0._ZN2at6native18elementwise_kernelILi128ELi2EZNS0_22gpu_kernel_impl_nocastIZZZNS0_16ceil_kernel_cudaERNS_18TensorIteratorBaseEENKUlvE_clEvENKUlvE0_clEvEUlfE_EEvS4_RKT_EUliE_EEviT1_)
        /*0070*/ 	.short	0x0380
        /*0072*/ 	.short	0x0220


	//----- nvinfo : EIATTR_SW_WAR
	.align		4
.L_5515:
        /*0074*/ 	.byte	0x04, 0x36
        /*0076*/ 	.short	(.L_5517 - .L_5516)
.L_5516:
        /*0078*/ 	.word	0x00000008
.L_5517:


//--------------------- .nv.info._ZN2at6native27unrolled_elementwise_kernelIZZZNS0_16ceil_kernel_cudaERNS_18TensorIteratorBaseEENKUlvE_clEvENKUlvE0_clEvEUlfE_St5arrayIPcLm2EELi4E23TrivialOffsetCalculatorILi1EjESB_NS0_6memory15LoadWithoutCastENSC_16StoreWithoutCastEEEviT_T0_T2_T3_T4_T5_ --------------------------
	.section	.nv.info._ZN2at6native27unrolled_elementwise_kernelIZZZNS0_16ceil_kernel_cudaERNS_18TensorIteratorBaseEENKUlvE_clEvENKUlvE0_clEvEUlfE_St5arrayIPcLm2EELi4E23TrivialOffsetCalculatorILi1EjESB_NS0_6memory15LoadWithoutCastENSC_16StoreWithoutCastEEEviT_T0_T2_T3_T4_T5_,"",@"SHT_CUDA_INFO"
	.sectionflags	@""
	.align	4


	//----- nvinfo : EIATTR_CUDA_API_VERSION
	.align		4
        /*0000*/ 	.byte	0x04, 0x37
        /*0002*/ 	.short	(.L_5519 - .L_5518)
.L_5518:
        /*0004*/ 	.word	0x00000082


	//----- nvinfo : EIATTR_KPARAM_INFO
	.align		4
.L_5519:
        /*0008*/ 	.byte	0x04, 0x17
        /*000a*/ 	.short	(.L_5521 - .L_5520)
.L_5520:
        /*000c*/ 	.word	0x00000000
        /*0010*/ 	.short	0x0006
        /*0012*/ 	.short	0x001b
        /*0014*/ 	.byte	0x00, 0xf0, 0x05, 0x00


	//----- nvinfo : EIATTR_KPARAM_INFO
	.align		4
.L_5521:
        /*0018*/ 	.byte	0x04, 0x17
        /*001a*/ 	.short	(.L_5523 - .L_5522)
.L_5522:
        /*001c*/ 	.word	0x00000000
        /*0020*/ 	.short	0x0005
        /*0022*/ 	.short	0x001a
        /*0024*/ 	.byte	0x00, 0xf0, 0x05, 0x00


	//----- nvinfo : EIATTR_KPARAM_INFO
	.align		4
.L_5523:
        /*0028*/ 	.byte	0x04, 0x17
        /*002a*/ 	.short	(.L_5525 - .L_5524)
.L_5524:
        /*002c*/ 	.word	0x00000000
        /*0030*/ 	.short	0x0004
        /*0032*/ 	.short	0x0019
        /*0034*/ 	.byte	0x00, 0xf0, 0x05, 0x00


	//----- nvinfo : EIATTR_KPARAM_INFO
	.align		4
.L_5525:
        /*0038*/ 	.byte	0x04, 0x17
        /*003a*/ 	.short	(.L_5527 - .L_5526)
.L_5526:
        /*003c*/ 	.word	0x00000000
        /*0040*/ 	.short	0x0003
        /*0042*/ 	.short	0x0018
        /*0044*/ 	.byte	0x00, 0xf0, 0x05, 0x00


	//----- nvinfo : EIATTR_KPARAM_INFO
	.align		4
.L_5527:
        /*0048*/ 	.byte	0x04, 0x17
        /*004a*/ 	.short	(.L_5529 - .L_5528)
.L_5528:
        /*004c*/ 	.word	0x00000000
        /*0050*/ 	.short	0x0002
        /*0052*/ 	.short	0x0008
        /*0054*/ 	.byte	0x00, 0xf0, 0x41, 0x00


	//----- nvinfo : EIATTR_KPARAM_INFO
	.align		4
.L_5529:
        /*0058*/ 	.byte	0x04, 0x17
        /*005a*/ 	.short	(.L_5531 - .L_5530)
.L_5530:
        /*005c*/ 	.word	0x00000000
        /*0060*/ 	.short	0x0001
        /*0062*/ 	.short	0x0004
        /*0064*/ 	.byte	0x00, 0xf0, 0x05, 0x00


	//----- nvinfo : EIATTR_KPARAM_INFO
	.align		4
.L_5531:
        /*0068*/ 	.byte	0x04, 0x17
        /*006a*/ 	.short	(.L_5533 - .L_5532)
.L_5532:
        /*006c*/ 	.word	0x00000000
        /*0070*/ 	.short	0x0000
        /*0072*/ 	.short	0x0000
        /*0074*/ 	.byte	0x00, 0xf0, 0x11, 0x00


	//----- nvinfo : EIATTR_SPARSE_MMA_MASK
	.align		4
.L_5533:
        /*0078*/ 	.byte	0x03, 0x50
        /*007a*/ 	.short	0x0000


	//----- nvinfo : EIATTR_MAXREG_COUNT
	.align		4
        /*007c*/ 	.byte	0x03, 0x1b
        /*007e*/ 	.short	0x00ff


	//----- nvinfo : EIATTR_MERCURY_ISA_VERSION
	.align		4
        /*0080*/ 	.byte	0x03, 0x5f
        /*0082*/ 	.short	0x0101


	//----- nvinfo : EIATTR_VRC_CTA_INIT_COUNT
	.align		4
        /*0084*/ 	.byte	0x02, 0x4a
	.zero		1
	.zero		1


	//----- nvinfo : EIATTR_EXIT_INSTR_OFFSETS
	.align		4
        /*0088*/ 	.byte	0x04, 0x1c
        /*008a*/ 	.short	(.L_5535 - .L_5534)


	//   ....[0]....
.L_5534:
        /*008c*/ 	.word	0x000003e0


	//   ....[1]....
        /*0090*/ 	.word	0x00000440


	//----- nvinfo : EIATTR_MAX_THREADS
	.align		4
.L_5535:
        /*0094*/ 	.byte	0x04, 0x05
        /*0096*/ 	.short	(.L_5537 - .L_5536)
.L_5536:
        /*0098*/ 	.word	0x00000080
        /*009c*/ 	.word	0x00000001
        /*00a0*/ 	.word	0x00000001


	//----- nvinfo : EIATTR_CRS_STACK_SIZE
	.align		4
.L_5537:
        /*00a4*/ 	.byte	0x04, 0x1e
        /*00a6*/ 	.short	(.L_5539 - .L_5538)
.L_5538:
        /*00a8*/ 	.word	0x00000000


	//----- nvinfo : EIATTR_CBANK_PARAM_SIZE
	.align		4
.L_5539:
        /*00ac*/ 	.byte	0x03, 0x19
        /*00ae*/ 	.short	0x001c


	//----- nvinfo : EIATTR_PARAM_CBANK
	.align		4
        /*00b0*/ 	.byte	0x04, 0x0a
        /*00b2*/ 	.short	(.L_5541 - .L_5540)
	.align		4
.L_5540:
        /*00b4*/ 	.word	index@(.nv.constant0._ZN2at6native27unrolled_elementwise_kernelIZZZNS0_16ceil_kernel_cudaERNS_18TensorIteratorBaseEENKUlvE_clEvENKUlvE0_clEvEUlfE_St5arrayIPcLm2EELi4E23TrivialOffsetCalculatorILi1EjESB_NS0_6memory15LoadWithoutCastENSC_16StoreWithoutCastEEEviT_T0_T2_T3_T4_T5_)
        /*00b8*/ 	.short	0x0380
        /*00ba*/ 	.short	0x001c


	//----- nvinfo : EIATTR_SW_WAR
	.align		4
.L_5541:
        /*00bc*/ 	.byte	0x04, 0x36
        /*00be*/ 	.short	(.L_5543 - .L_5542)
.L_5542:
        /*00c0*/ 	.word	0x00000008
.L_5543:


//--------------------- .nv.info._ZN2at6native29vectorized_elementwise_kernelILi2EZZZNS0_16ceil_kernel_cudaERNS_18TensorIteratorBaseEENKUlvE_clEvENKUlvE0_clEvEUlfE_St5arrayIPcLm2EEEEviT0_T1_ --------------------------
	.section	.nv.info._ZN2at6native29vectorized_elementwise_kernelILi2EZZZNS0_16ceil_kernel_cudaERNS_18TensorIteratorBaseEENKUlvE_clEvENKUlvE0_clEvEUlfE_St5arrayIPcLm2EEEEviT0_T1_,"",@"SHT_CUDA_INFO"
	.sectionflags	@""
	.align	4


	//----- nvinfo : EIATTR_CUDA_API_VERSION
	.align		4
        /*0000*/ 	.byte	0x04, 0x37
        /*0002*/ 	.short	(.L_5545 - .L_5544)
.L_5544:
        /*0004*/ 	.word	0x00000082


	//----- nvinfo : EIATTR_KPARAM_INFO
	.align		4
.L_5545:
        /*0008*/ 	.byte	0x04, 0x17
        /*000a*/ 	.short	(.L_5547 - .L_5546)
.L_5546:
        /*000c*/ 	.word	0x00000000
        /*0010*/ 	.short	0x0002
        /*0012*/ 	.short	0x0008
        /*0014*/ 	.byte	0x00, 0xf0, 0x41, 0x00


	//----- nvinfo : EIATTR_KPARAM_INFO
	.align		4
.L_5547:
        /*0018*/ 	.byte	0x04, 0x17
        /*001a*/ 	.short	(.L_5549 - .L_5548)
.L_5548:
        /*001c*/ 	.word	0x00000000
        /*0020*/ 	.short	0x0001
        /*0022*/ 	.short	0x0004
        /*0024*/ 	.byte	0x00, 0xf0, 0x05, 0x00


	//----- nvinfo : EIATTR_KPARAM_INFO
	.align		4
.L_5549:
        /*0028*/ 	.byte	0x04, 0x17
        /*002a*/ 	.short	(.L_5551 - .L_5550)
.L_5550:
        /*002c*/ 	.word	0x00000000
        /*0030*/ 	.short	0x0000
        /*0032*/ 	.short	0x0000
        /*0034*/ 	.byte	0x00, 0xf0, 0x11, 0x00


	//----- nvinfo : EIATTR_SPARSE_MMA_MASK
	.align		4
.L_5551:
        /*0038*/ 	.byte	0x03, 0x50
        /*003a*/ 	.short	0x0000


	//----- nvinfo : EIATTR_MAXREG_COUNT
	.align		4
        /*003c*/ 	.byte	0x03, 0x1b
        /*003e*/ 	.short	0x00ff


	//----- nvinfo : EIATTR_MERCURY_ISA_VERSION
	.align		4
        /*0040*/ 	.byte	0x03, 0x5f
        /*0042*/ 	.short	0x0101


	//----- nvinfo : EIATTR_VRC_CTA_INIT_COUNT
	.align		4
        /*0044*/ 	.byte	0x02, 0x4a
	.zero		1
	.zero		1


	//----- nvinfo : EIATTR_EXIT_INSTR_OFFSETS
	.align		4
        /*0048*/ 	.byte	0x04, 0x1c
        /*004a*/ 	.short	(.L_5553 - .L_5552)


	//   ....[0]....
.L_5552:
        /*004c*/ 	.word	0x000007e0


	//   ....[1]....
        /*0050*/ 	.word	0x00000840


	//   ....[2]....
        /*0054*/ 	.word	0x000009c0


	//----- nvinfo : EIATTR_MAX_THREADS
	.align		4
.L_5553:
        /*0058*/ 	.byte	0x04, 0x05
        /*005a*/ 	.short	(.L_5555 - .L_5554)
.L_5554:
        /*005c*/ 	.word	0x00000080
        /*0060*/ 	.word	0x00000001
        /*0064*/ 	.word	0x00000001


	//----- nvinfo : EIATTR_CRS_STACK_SIZE
	.align		4
.L_5555:
        /*0068*/ 	.byte	0x04, 0x1e
        /*006a*/ 	.short	(.L_5557 - .L_5556)
.L_5556:
        /*006c*/ 	.word	0x00000000


	//----- nvinfo : EIATTR_CBANK_PARAM_SIZE
	.align		4
.L_5557:
        /*0070*/ 	.byte	0x03, 0x19
        /*0072*/ 	.short	0x0018


	//----- nvinfo : EIATTR_PARAM_CBANK
	.align		4
        /*0074*/ 	.byte	0x04, 0x0a
        /*0076*/ 	.short	(.L_5559 - .L_5558)
	.align		4
.L_5558:
        /*0078*/ 	.word	index@(.nv.constant0._ZN2at6native29vectorized_elementwise_kernelILi2EZZZNS0_16ceil_kernel_cudaERNS_18TensorIteratorBaseEENKUlvE_clEvENKUlvE0_clEvEUlfE_St5arrayIPcLm2EEEEviT0_T1_)
        /*007c*/ 	.short	0x0380
        /*007e*/ 	.short	0x0018


	//----- nvinfo : EIATTR_SW_WAR
	.align		4
.L_5559:
        /*0080*/ 	.byte	0x04, 0x36
        /*0082*/ 	.short	(.L_5561 - .L_5560)
.L_5560:
        /*0084*/ 	.word	0x00000008
.L_5561:


//--------------------- .nv.info._ZN2at6native29vectorized_elementwise_kernelILi4EZZZNS0_16ceil_kernel_cudaERNS_18TensorIteratorBaseEENKUlvE_clEvENKUlvE0_clEvEUlfE_St5arrayIPcLm2EEEEviT0_T1_ --------------------------
	.section	.nv.info._ZN2at6native29vectorized_elementwise_kernelILi4EZZZNS0_16ceil_kernel_cudaERNS_18TensorIteratorBaseEENKUlvE_clEvENKUlvE0_clEvEUlfE_St5arrayIPcLm2EEEEviT0_T1_,"",@"SHT_CUDA_INFO"
	.sectionflags	@""
	.align	4


	//----- nvinfo : EIATTR_CUDA_API_VERSION
	.align		4
        /*0000*/ 	.byte	0x04, 0x37
        /*0002*/ 	.short	(.L_5563 - .L_5562)
.L_5562:
        /*0004*/ 	.word	0x00000082


	//----- nvinfo : EIATTR_KPARAM_INFO
	.align		4
.L_5563:
        /*0008*/ 	.byte	0x04, 0x17
        /*000a*/ 	.short	(.L_5565 - .L_5564)
.L_5564:
        /*000c*/ 	.word	0x00000000
        /*0010*/ 	.short	0x0002
        /*0012*/ 	.short	0x0008
        /*0014*/ 	.byte	0x00, 0xf0, 0x41, 0x00


	//----- nvinfo : EIATTR_KPARAM_INFO
	.align		4
.L_5565:
        /*0018*/ 	.byte	0x04, 0x17
        /*001a*/ 	.short	(.L_5567 - .L_5566)
.L_5566:
        /*001c*/ 	.word	0x00000000
        /*0020*/ 	.short	0x0001
        /*0022*/ 	.short	0x0004
        /*0024*/ 	.byte	0x00, 0xf0, 0x05, 0x00


	//----- nvinfo : EIATTR_KPARAM_INFO
	.align		4
.L_5567:
        /*0028*/ 	.byte	0x04, 0x17
        /*002a*/ 	.short	(.L_5569 - .L_5568)
.L_5568:
        /*002c*/ 	.word	0x00000000
        /*0030*/ 	.short	0x0000
        /*0032*/ 	.short	0x0000
        /*0034*/ 	.byte	0x00, 0xf0, 0x11, 0x00


	//----- nvinfo : EIATTR_SPARSE_MMA_MASK
	.align		4
.L_5569:
        /*0038*/ 	.byte	0x03, 0x50
        /*003a*/ 	.short	0x0000


	//----- nvinfo : EIATTR_MAXREG_COUNT
	.align		4
        /*003c*/ 	.byte	0x03, 0x1b
        /*003e*/ 	.short	0x00ff


	//----- nvinfo : EIATTR_MERCURY_ISA_VERSION
	.align		4
        /*0040*/ 	.byte	0x03, 0x5f
        /*0042*/ 	.short	0x0101


	//----- nvinfo : EIATTR_VRC_CTA_INIT_COUNT
	.align		4
        /*0044*/ 	.byte	0x02, 0x4a
	.zero		1
	.zero		1


	//----- nvinfo : EIATTR_EXIT_INSTR_OFFSETS
	.align		4
        /*0048*/ 	.byte	0x04, 0x1c
        /*004a*/ 	.short	(.L_5571 - .L_5570)


	//   ....[0]....
.L_5570:
        /*004c*/ 	.word	0x000007e0


	//   ....[1]....
        /*0050*/ 	.word	0x00000840


	//   ....[2]....
        /*0054*/ 	.word	0x00000980


	//----- nvinfo : EIATTR_MAX_THREADS
	.align		4
.L_5571:
        /*0058*/ 	.byte	0x04, 0x05
        /*005a*/ 	.short	(.L_5573 - .L_5572)
.L_5572:
        /*005c*/ 	.word	0x00000080
        /*0060*/ 	.word	0x00000001
        /*0064*/ 	.word	0x00000001


	//----- nvinfo : EIATTR_CRS_STACK_SIZE
	.align		4
.L_5573:
        /*0068*/ 	.byte	0x04, 0x1e
        /*006a*/ 	.short	(.L_5575 - .L_5574)
.L_5574:
        /*006c*/ 	.word	0x00000000


	//----- nvinfo : EIATTR_CBANK_PARAM_SIZE
	.align		4
.L_5575:
        /*0070*/ 	.byte	0x03, 0x19
        /*0072*/ 	.short	0x0018


	//----- nvinfo : EIATTR_PARAM_CBANK
	.align		4
        /*0074*/ 	.byte	0x04, 0x0a
        /*0076*/ 	.short	(.L_5577 - .L_5576)
	.align		4
.L_5576:
        /*0078*/ 	.word	index@(.nv.constant0._ZN2at6native29vectorized_elementwise_kernelILi4EZZZNS0_16ceil_kernel_cudaERNS_18TensorIteratorBaseEENKUlvE_clEvENKUlvE0_clEvEUlfE_St5arrayIPcLm2EEEEviT0_T1_)
        /*007c*/ 	.short	0x0380
        /*007e*/ 	.short	0x0018


	//----- nvinfo : EIATTR_SW_WAR
	.align		4
.L_5577:
        /*0080*/ 	.byte	0x04, 0x36
        /*0082*/ 	.short	(.L_5579 - .L_5578)
.L_5578:
        /*0084*/ 	.word	0x00000008
.L_5579:


//--------------------- .nv.info._ZN2at6native29vectorized_elementwise_kernelILi8EZZZNS0_16ceil_kernel_cudaERNS_18TensorIteratorBaseEENKUlvE_clEvENKUlvE0_clEvEUlfE_St5arrayIPcLm2EEEEviT0_T1_ --------------------------
	.section	.nv.info._ZN2at6native29vectorized_elementwise_kernelILi8EZZZNS0_16ceil_kernel_cudaERNS_18TensorIteratorBaseEENKUlvE_clEvENKUlvE0_clEvEUlfE_St5arrayIPcLm2EEEEviT0_T1_,"",@"SHT_CUDA_INFO"
	.sectionflags	@""
	.align	4


	//----- nvinfo : EIATTR_CUDA_API_VERSION
	.align		4
        /*0000*/ 	.byte	0x04, 0x37
        /*0002*/ 	.short	(.L_5581 - .L_5580)
.L_5580:
        /*0004*/ 	.word	0x00000082


	//----- nvinfo : EIATTR_KPARAM_INFO
	.align		4
.L_5581:
        /*0008*/ 	.byte	0x04, 0x17
        /*000a*/ 	.short	(.L_5583 - .L_5582)
.L_5582:
        /*000c*/ 	.word	0x00000000
        /*0010*/ 	.short	0x0002
        /*0012*/ 	.short	0x0008
        /*0014*/ 	.byte	0x00, 0xf0, 0x41, 0x00


	//----- nvinfo : EIATTR_KPARAM_INFO
	.align		4
.L_5583:
        /*0018*/ 	.byte	0x04, 0x17
        /*001a*/ 	.short	(.L_5585 - .L_5584)
.L_5584:
        /*001c*/ 	.word	0x00000000
        /*0020*/ 	.short	0x0001
        /*0022*/ 	.short	0x0004
        /*0024*/ 	.byte	0x00, 0xf0, 0x05, 0x00


	//----- nvinfo : EIATTR_KPARAM_INFO
	.align		4
.L_5585:
        /*0028*/ 	.byte	0x04, 0x17
        /*002a*/ 	.short	(.L_5587 - .L_5586)
.L_5586:
        /*002c*/ 	.word	0x00000000
        /*0030*/ 	.short	0x0000
        /*0032*/ 	.short	0x0000
        /*0034*/ 	.byte	0x00, 0xf0, 0x11, 0x00


	//----- nvinfo : EIATTR_SPARSE_MMA_MASK
	.align		4
.L_5587:
        /*0038*/ 	.byte	0x03, 0x50
        /*003a*/ 	.short	0x0000


	//----- nvinfo : EIATTR_MAXREG_COUNT
	.align		4
        /*003c*/ 	.byte	0x03, 0x1b
        /*003e*/ 	.short	0x00ff


	//----- nvinfo : EIATTR_MERCURY_ISA_VERSION
	.align		4
        /*0040*/ 	.byte	0x03, 0x5f
        /*0042*/ 	.short	0x0101


	//----- nvinfo : EIATTR_VRC_CTA_INIT_COUNT
	.align		4
        /*0044*/ 	.byte	0x02, 0x4a
	.zero		1
	.zero		1


	//----- nvinfo : EIATTR_EXIT_INSTR_OFFSETS
	.align		4
        /*0048*/ 	.byte	0x04, 0x1c
        /*004a*/ 	.short	(.L_5589 - .L_5588)


	//   ....[0]....
.L_5588:
        /*004c*/ 	.word	0x000007e0


	//   ....[1]....
        /*0050*/ 	.word	0x00000840


	//   ....[2]....
        /*0054*/ 	.word	0x00000960


	//----- nvinfo : EIATTR_MAX_THREADS
	.align		4
.L_5589:
        /*0058*/ 	.byte	0x04, 0x05
        /*005a*/ 	.short	(.L_5591 - .L_5590)
.L_5590:
        /*005c*/ 	.word	0x00000080
        /*0060*/ 	.word	0x00000001
        /*0064*/ 	.word	0x00000001


	//----- nvinfo : EIATTR_CRS_STACK_SIZE
	.align		4
.L_5591:
        /*0068*/ 	.byte	0x04, 0x1e
        /*006a*/ 	.short	(.L_5593 - .L_5592)
.L_5592:
        /*006c*/ 	.word	0x00000000


	//----- nvinfo : EIATTR_CBANK_PARAM_SIZE
	.align		4
.L_5593:
        /*0070*/ 	.byte	0x03, 0x19
        /*0072*/ 	.short	0x0018


	//----- nvinfo : EIATTR_PARAM_CBANK
	.align		4
        /*0074*/ 	.byte	0x04, 0x0a
        /*0076*/ 	.short	(.L_5595 - .L_5594)
	.align		4
.L_5594:
        /*0078*/ 	.word	index@(.nv.constant0._ZN2at6native29vectorized_elementwise_kernelILi8EZZZNS0_16ceil_kernel_cudaERNS_18TensorIteratorBaseEENKUlvE_clEvENKUlvE0_clEvEUlfE_St5arrayIPcLm2EEEEviT0_T1_)
        /*007c*/ 	.short	0x0380
        /*007e*/ 	.short	0x0018


	//----- nvinfo : EIATTR_SW_WAR
	.align		4
.L_5595:
        /*0080*/ 	.byte	0x04, 0x36
        /*0082*/ 	.short	(.L_5597 - .L_5596)
.L_5596:
        /*0084*/ 	.word	0x00000008
.L_5597:


//--------------------- .nv.info._ZN2at6native18elementwise_kernelILi128ELi4EZNS0_15gpu_kernel_implIZZZNS0_16ceil_kernel_cudaERNS_18TensorIteratorBaseEENKUlvE_clEvENKUlvE_clEvEUldE_EEvS4_RKT_EUliE_EEviT1_ --------------------------
	.section	.nv.info._ZN2at6native18elementwise_kernelILi128ELi4EZNS0_15gpu_kernel_implIZZZNS0_16ceil_kernel_cudaERNS_18TensorIteratorBaseEENKUlvE_clEvENKUlvE_clEvEUldE_EEvS4_RKT_EUliE_EEviT1_,"",@"SHT_CUDA_INFO"
	.sectionflags	@""
	.align	4


	//----- nvinfo : EIATTR_CUDA_API_VERSION
	.align		4
        /*0000*/ 	.byte	0x04, 0x37
        /*0002*/ 	.short	(.L_5599 - .L_5598)
.L_5598:
        /*0004*/ 	.word	0x00000082


	//----- nvinfo : EIATTR_KPARAM_INFO
	.align		4
.L_5599:
        /*0008*/ 	.byte	0x04, 0x17
        /*000a*/ 	.short	(.L_5601 - .L_5600)
.L_5600:
        /*000c*/ 	.word	0x00000000
        /*0010*/ 	.short	0x0001
        /*0012*/ 	.short	0x0008
        /*0014*/ 	.byte	0x00, 0xf0, 0x61, 0x08


	//----- nvinfo : EIATTR_KPARAM_INFO
	.align		4
.L_5601:
        /*0018*/ 	.byte	0x04, 0x17
        /*001a*/ 	.short	(.L_5603 - .L_5602)
.L_5602:
        /*001c*/ 	.word	0x00000000
        /*0020*/ 	.short	0x0000
        /*0022*/ 	.short	0x0000
        /*0024*/ 	.byte	0x00, 0xf0, 0x11, 0x00


	//----- nvinfo : EIATTR_SPARSE_MMA_MASK
	.align		4
.L_5603:
        /*0028*/ 	.byte	0x03, 0x50
        /*002a*/ 	.short	0x0000


	//----- nvinfo : EIATTR_MAXREG_COUNT
	.align		4
        /*002c*/ 	.byte	0x03, 0x1b
        /*002e*/ 	.short	0x0080


	//----- nvinfo : EIATTR_EXTERNS
	.align		4
        /*0030*/ 	.byte	0x04, 0x0f
        /*0032*/ 	.short	(.L_5605 - .L_5604)


	//   ....[0]....
	.align		4
.L_5604:
        /*0034*/ 	.word	index@(__assertfail)


	//----- nvinfo : EIATTR_MERCURY_ISA_VERSION
	.align		4
.L_5605:
        /*0038*/ 	.byte	0x03, 0x5f
        /*003a*/ 	.short	0x0101


	//----- nvinfo : EIATTR_VRC_CTA_INIT_COUNT
	.align		4
        /*003c*/ 	.byte	0x02, 0x4a
	.zero		1
	.zero		1


	//----- nvinfo : EIATTR_SYSCALL_OFFSETS
	.align		4
        /*0040*/ 	.byte	0x04, 0x46
        /*0042*/ 	.short	(.L_5607 - .L_5606)


	//   ....[0]....
.L_5606:
        /*0044*/ 	.word	0x00002180


	//   ....[1]....
        /*0048*/ 	.word	0x00003210


	//   ....[2]....
        /*004c*/ 	.word	0x00005560


	//   ....[3]....
        /*0050*/ 	.word	0x00006370


	//   ....[4]....
        /*0054*/ 	.word	0x00008870


	//   ....[5]....
        /*0058*/ 	.word	0x00009680


	//   ....[6]....
        /*005c*/ 	.word	0x0000bb90


	//   ....[7]....
        /*0060*/ 	.word	0x0000c970


	//----- nvinfo : EIATTR_EXIT_INSTR_OFFSETS
	.align		4
.L_5607:
        /*0064*/ 	.byte	0x04, 0x1c
        /*0066*/ 	.short	(.L_5609 - .L_5608)


	//   ....[0]....
.L_5608:
        /*0068*/ 	.word	0x00009a20


	//   ....[1]....
        /*006c*/ 	.word	0x0000bd00


	//   ....[2]....
        /*0070*/ 	.word	0x0000bd40


	//   ....[3]....
        /*0074*/ 	.word	0x0000bdd0


	//   ....[4]....
        /*0078*/ 	.word	0x0000be00


	//   ....[5]....
        /*007c*/ 	.word	0x0000be30


	//   ....[6]....
        /*0080*/ 	.word	0x0000bf00


	//   ....[7]....
        /*0084*/ 	.word	0x0000bf80


	//   ....[8]....
        /*0088*/ 	.word	0x0000c060


	//   ....[9]....
        /*008c*/ 	.word	0x0000c0f0


	//   ....[10]....
        /*0090*/ 	.word	0x0000c110


	//   ....[11]....
        /*0094*/ 	.word	0x0000c1e0


	//   ....[12]....
        /*0098*/ 	.word	0x0000c390


	//   ....[13]....
        /*009c*/ 	.word	0x0000c540


	//   ....[14]....
        /*00a0*/ 	.word	0x0000c6e0


	//   ....[15]....
        /*00a4*/ 	.word	0x0000c710


	//   ....[16]....
        /*00a8*/ 	.word	0x0000c740


	//   ....[17]....
        /*00ac*/ 	.word	0x0000c7e0


	//   ....[18]....
        /*00b0*/ 	.word	0x0000c810


	//   ....[19]....
        /*00b4*/ 	.word	0x0000c980


	//   ....[20]....
        /*00b8*/ 	.word	0x0000cad0


	//   ....[21]....
        /*00bc*/ 	.word	0x0000cc50


	//   ....[22]....
        /*00c0*/ 	.word	0x0000ccd0


	//----- nvinfo : EIATTR_MAX_THREADS
	.align		4
.L_5609:
        /*00c4*/ 	.byte	0x04, 0x05
        /*00c6*/ 	.short	(.L_5611 - .L_5610)
.L_5610:
        /*00c8*/ 	.word	0x00000080
        /*00cc*/ 	.word	0x00000001
        /*00d0*/ 	.word	0x00000001


	//----- nvinfo : EIATTR_CRS_STACK_SIZE
	.align		4
.L_5611:
        /*00d4*/ 	.byte	0x04, 0x1e
        /*00d6*/ 	.short	(.L_5613 - .L_5612)
.L_5612:
        /*00d8*/ 	.word	0x00000000


	//----- nvinfo : EIATTR_CBANK_PARAM_SIZE
	.align		4
.L_5613:
        /*00dc*/ 	.byte	0x03, 0x19
        /*00de*/ 	.short	0x0220


	//----- nvinfo : EIATTR_PARAM_CBANK
	.align		4
        /*00e0*/ 	.byte	0x04, 0x0a
        /*00e2*/ 	.short	(.L_5615 - .L_5614)
	.align		4
.L_5614:
        /*00e4*/ 	.word	index@(.nv.constant0._ZN2at6native18elementwise_kernelILi128ELi4EZNS0_15gpu_kernel_implIZZZNS0_16ceil_kernel_cudaERNS_18TensorIteratorBaseEENKUlvE_clEvENKUlvE_clEvEUldE_EEvS4_RKT_EUliE_EEviT1_)
        /*00e8*/ 	.short	0x0380
        /*00ea*/ 	.short	0x0220


	//----- nvinfo : EIATTR_SW_WAR
	.align		4
.L_5615:
        /*00ec*/ 	.byte	0x04, 0x36
        /*00ee*/ 	.short	(.L_5617 - .L_5616)
.L_5616:
        /*00f0*/ 	.word	0x00000008
.L_5617:


//--------------------- .nv.info._ZN2at6native27unrolled_elementwise_kernelIZZZNS0_16ceil_kernel_cudaERNS_18TensorIteratorBaseEENKUlvE_clEvENKUlvE_clEvEUldE_St5arrayIPcLm2EELi4E23TrivialOffsetCalculatorILi1EjESB_NS0_6memory12LoadWithCastILi1EEENSC_13StoreWithCastILi1EEEEEviT_T0_T2_T3_T4_T5_ --------------------------
	.section	.nv.info._ZN2at6native27unrolled_elementwise_kernelIZZZNS0_16ceil_kernel_cudaERNS_18TensorIteratorBaseEENKUlvE_clEvENKUlvE_clEvEUldE_St5arrayIPcLm2EELi4E23TrivialOffsetCalculatorILi1EjESB_NS0_6memory12LoadWithCastILi1EEENSC_13StoreWithCastILi1EEEEEviT_T0_T2_T3_T4_T5_,"",@"SHT_CUDA_INFO"
	.sectionflags	@""
	.align	4


	//----- nvinfo : EIATTR_CUDA_API_VERSION
	.align		4
        /*0000*/ 	.byte	0x04, 0x37
        /*0002*/ 	.short	(.L_5619 - .L_5618)
.L_5618:
        /*0004*/ 	.word	0x00000082


	//----- nvinfo : EIATTR_KPARAM_INFO
	.align		4
.L_5619:
        /*0008*/ 	.byte	0x04, 0x17
        /*000a*/ 	.short	(.L_5621 - .L_5620)
.L_5620:
        /*000c*/ 	.word	0x00000000
        /*0010*/ 	.short	0x0006
        /*0012*/ 	.short	0x0024
        /*0014*/ 	.byte	0x00, 0xf0, 0x21, 0x00


	//----- nvinfo : EIATTR_KPARAM_INFO
	.align		4
.L_5621:
        /*0018*/ 	.byte	0x04, 0x17
        /*001a*/ 	.short	(.L_5623 - .L_5622)
.L_5622:
        /*001c*/ 	.word	0x00000000
        /*0020*/ 	.short	0x0005
        /*0022*/ 	.short	0x001c
        /*0024*/ 	.byte	0x00, 0xf0, 0x21, 0x00


	//----- nvinfo : EIATTR_KPARAM_INFO
	.align		4
.L_5623:
        /*0028*/ 	.byte	0x04, 0x17
        /*002a*/ 	.short	(.L_5625 - .L_5624)
.L_5624:
        /*002c*/ 	.word	0x00000000
        /*0030*/ 	.short	0x0004
        /*0032*/ 	.short	0x0019
        /*0034*/ 	.byte	0x00, 0xf0, 0x05, 0x00


	//----- nvinfo : EIATTR_KPARAM_INFO
	.align		4
.L_5625:
        /*0038*/ 	.byte	0x04, 0x17
        /*003a*/ 	.short	(.L_5627 - .L_5626)
.L_5626:
        /*003c*/ 	.word	0x00000000
        /*0040*/ 	.short	0x0003
        /*0042*/ 	.short	0x0018
        /*0044*/ 	.byte	0x00, 0xf0, 0x05, 0x00


	//----- nvinfo : EIATTR_KPARAM_INFO
	.align		4
.L_5627:
        /*0048*/ 	.byte	0x04, 0x17
        /*004a*/ 	.short	(.L_5629 - .L_5628)
.L_5628:
        /*004c*/ 	.word	0x00000000
        /*0050*/ 	.short	0x0002
        /*0052*/ 	.short	0x0008
        /*0054*/ 	.byte	0x00, 0xf0, 0x41, 0x00


	//----- nvinfo : EIATTR_KPARAM_INFO
	.align		4
.L_5629:
        /*0058*/ 	.byte	0x04, 0x17
        /*005a*/ 	.short	(.L_5631 - .L_5630)
.L_5630:
        /*005c*/ 	.word	0x00000000
        /*0060*/ 	.short	0x0001
        /*0062*/ 	.short	0x0004
        /*0064*/ 	.byte	0x00, 0xf0, 0x05, 0x00


	//----- nvinfo : EIATTR_KPARAM_INFO
	.align		4
.L_5631:
        /*0068*/ 	.byte	0x04, 0x17
        /*006a*/ 	.short	(.L_5633 - .L_5632)
.L_5632:
        /*006c*/ 	.word	0x00000000
        /*0070*/ 	.short	0x0000
        /*0072*/ 	.short	0x0000
        /*0074*/ 	.byte	0x00, 0xf0, 0x11, 0x00


	//----- nvinfo : EIATTR_SPARSE_MMA_MASK
	.align		4
.L_5633:
        /*0078*/ 	.byte	0x03, 0x50
        /*007a*/ 	.short	0x0000


	//----- nvinfo : EIATTR_MAXREG_COUNT
	.align		4
        /*007c*/ 	.byte	0x03, 0x1b
        /*007e*/ 	.short	0x00ff


	//----- nvinfo : EIATTR_EXTERNS
	.align		4
        /*0080*/ 	.byte	0x04, 0x0f
        /*0082*/ 	.short	(.L_5635 - .L_5634)


	//   ....[0]....
	.align		4
.L_5634:
        /*0084*/ 	.word	index@(__assertfail)


	//----- nvinfo : EIATTR_MERCURY_ISA_VERSION
	.align		4
.L_5635:
        /*0088*/ 	.byte	0x03, 0x5f
        /*008a*/ 	.short	0x0101


	//----- nvinfo : EIATTR_VRC_CTA_INIT_COUNT
	.align		4
        /*008c*/ 	.byte	0x02, 0x4a
	.zero		1
	.zero		1


	//----- nvinfo : EIATTR_SYSCALL_OFFSETS
	.align		4
        /*0090*/ 	.byte	0x04, 0x46
        /*0092*/ 	.short	(.L_5637 - .L_5636)


	//   ....[0]....
.L_5636:
        /*0094*/ 	.word	0x00000e90


	//   ....[1]....
        /*0098*/ 	.word	0x00001ed0


	//   ....[2]....
        /*009c*/ 	.word	0x00002e50


	//   ....[3]....
        /*00a0*/ 	.word	0x00003da0


	//   ....[4]....
        /*00a4*/ 	.word	0x00004e00


	//   ....[5]....
        /*00a8*/ 	.word	0x00005d90


	//   ....[6]....
        /*00ac*/ 	.word	0x00006ef0


	//   ....[7]....
        /*00b0*/ 	.word	0x00008040


	//----- nvinfo : EIATTR_EXIT_INSTR_OFFSETS
	.align		4
.L_5637:
        /*00b4*/ 	.byte	0x04, 0x1c
        /*00b6*/ 	.short	(.L_5639 - .L_5638)


	//   ....[0]....
.L_5638:
        /*00b8*/ 	.word	0x00007280


	//   ....[1]....
        /*00bc*/ 	.word	0x000073d0


	//   ....[2]....
        /*00c0*/ 	.word	0x00007410


	//   ....[3]....
        /*00c4*/ 	.word	0x000074a0


	//   ....[4]....
        /*00c8*/ 	.word	0x000074d0


	//   ....[5]....
        /*00cc*/ 	.word	0x00007500


	//   ....[6]....
        /*00d0*/ 	.word	0x000075d0


	//   ....[7]....
        /*00d4*/ 	.word	0x00007650


	//   ....[8]....
        /*00d8*/ 	.word	0x00007730


	//   ....[9]....
        /*00dc*/ 	.word	0x000077c0


	//   ....[10]....
        /*00e0*/ 	.word	0x000077e0


	//   ....[11]....
        /*00e4*/ 	.word	0x000078b0


	//   ....[12]....
        /*00e8*/ 	.word	0x00007a60


	//   ....[13]....
        /*00ec*/ 	.word	0x00007c10


	//   ....[14]....
        /*00f0*/ 	.word	0x00007db0


	//   ....[15]....
        /*00f4*/ 	.word	0x00007de0


	//   ....[16]....
        /*00f8*/ 	.word	0x00007e10


	//   ....[17]....
        /*00fc*/ 	.word	0x00007eb0


	//   ....[18]....
        /*0100*/ 	.word	0x00007ee0


	//   ....[19]....
        /*0104*/ 	.word	0x00008050


	//   ....[20]....
        /*0108*/ 	.word	0x000081a0


	//   ....[21]....
        /*010c*/ 	.word	0x00008320


	//   ....[22]....
        /*0110*/ 	.word	0x000083a0


	//----- nvinfo : EIATTR_MAX_THREADS
	.align		4
.L_5639:
        /*0114*/ 	.byte	0x04, 0x05
        /*0116*/ 	.short	(.L_5641 - .L_5640)
.L_5640:
        /*0118*/ 	.word	0x00000080
        /*011c*/ 	.word	0x00000001
        /*0120*/ 	.word	0x00000001


	//----- nvinfo : EIATTR_CRS_STACK_SIZE
	.align		4
.L_5641:
        /*0124*/ 	.byte	0x04, 0x1e
        /*0126*/ 	.short	(.L_5643 - .L_5642)
.L_5642:
        /*0128*/ 	.word	0x00000000


	//----- nvinfo : EIATTR_CBANK_PARAM_SIZE
	.align		4
.L_5643:
        /*012c*/ 	.byte	0x03, 0x19
        /*012e*/ 	.short	0x002c


	//----- nvinfo : EIATTR_PARAM_CBANK
	.align		4
        /*0130*/ 	.byte	0x04, 0x0a
        /*0132*/ 	.short	(.L_5645 - .L_5644)
	.align		4
.L_5644:
        /*0134*/ 	.word	index@(.nv.constant0._ZN2at6native27unrolled_elementwise_kernelIZZZNS0_16ceil_kernel_cudaERNS_18TensorIteratorBaseEENKUlvE_clEvENKUlvE_clEvEUldE_St5arrayIPcLm2EELi4E23TrivialOffsetCalculatorILi1EjESB_NS0_6memory12LoadWithCastILi1EEENSC_13StoreWithCastILi1EEEEEviT_T0_T2_T3_T4_T5_)
        /*0138*/ 	.short	0x0380
        /*013a*/ 	.short	0x002c


	//----- nvinfo : EIATTR_SW_WAR
	.align		4
.L_5645:
        /*013c*/ 	.byte	0x04, 0x36
        /*013e*/ 	.short	(.L_5647 - .L_5646)
.L_5646:
        /*0140*/ 	.word	0x00000008
.L_5647:


//--------------------- .nv.info._ZN2at6native18elementwise_kernelILi128ELi2EZNS0_22gpu_kernel_impl_nocastIZZZNS0_16ceil_kernel_cudaERNS_18TensorIteratorBaseEENKUlvE_clEvENKUlvE_clEvEUldE_EEvS4_RKT_EUliE_EEviT1_ --------------------------
	.section	.nv.info._ZN2at6native18elementwise_kernelILi128ELi2EZNS0_22gpu_kernel_impl_nocastIZZZNS0_16ceil_kernel_cudaERNS_18TensorIteratorBaseEENKUlvE_clEvENKUlvE_clEvEUldE_EEvS4_RKT_EUliE_EEviT1_,"",@"SHT_CUDA_INFO"
	.sectionflags	@""
	.align	4


	//----- nvinfo : EIATTR_CUDA_API_VERSION
	.align		4
        /*0000*/ 	.byte	0x04, 0x37
        /*0002*/ 	.short	(.L_5649 - .L_5648)
.L_5648:
        /*0004*/ 	.word	0x00000082


	//----- nvinfo : EIATTR_KPARAM_INFO
	.align		4
.L_5649:
        /*0008*/ 	.byte	0x04, 0x17
        /*000a*/ 	.short	(.L_5651 - .L_5650)
.L_5650:
        /*000c*/ 	.word	0x00000000
        /*0010*/ 	.short	0x0001
        /*0012*/ 	.short	0x0008
        /*0014*/ 	.byte	0x00, 0xf0, 0x61, 0x08


	//----- nvinfo : EIATTR_KPARAM_INFO
	.align		4
.L_5651:
        /*0018*/ 	.byte	0x04, 0x17
        /*001a*/ 	.short	(.L_5653 - .L_5652)
.L_5652:
        /*001c*/ 	.word	0x00000000
        /*0020*/ 	.short	0x0000
        /*0022*/ 	.short	0x0000
        /*0024*/ 	.byte	0x00, 0xf0, 0x11, 0x00


	//----- nvinfo : EIATTR_SPARSE_MMA_MASK
	.align		4
.L_5653:
        /*0028*/ 	.byte	0x03, 0x50
        /*002a*/ 	.short	0x0000


	//----- nvinfo : EIATTR_MAXREG_COUNT
	.align		4
        /*002c*/ 	.byte	0x03, 0x1b
        /*002e*/ 	.short	0x0080


	//----- nvinfo : EIATTR_MERCURY_ISA_VERSION
	.align		4
        /*0030*/ 	.byte	0x03, 0x5f
        /*0032*/ 	.short	0x0101


	//----- nvinfo : EIATTR_VRC_CTA_INIT_COUNT
	.align		4
        /*0034*/ 	.byte	0x02, 0x4a
	.zero		1
	.zero		1


	//----- nvinfo : EIATTR_EXIT_INSTR_OFFSETS
	.align		4
        /*0038*/ 	.byte	0x04, 0x1c
        /*003a*/ 	.short	(.L_5655 - .L_5654)


	//   ....[0]....
.L_5654:
        /*003c*/ 	.word	0x00000150


	//   ....[1]....
        /*0040*/ 	.word	0x000001b0


	//   ....[2]....
        /*0044*/ 	.word	0x00001580


	//   ....[3]....
        /*0048*/ 	.word	0x000028b0


	//----- nvinfo : EIATTR_MAX_THREADS
	.align		4
.L_5655:
        /*004c*/ 	.byte	0x04, 0x05
        /*004e*/ 	.short	(.L_5657 - .L_5656)
.L_5656:
        /*0050*/ 	.word	0x00000080
        /*0054*/ 	.word	0x00000001
        /*0058*/ 	.word	0x00000001


	//----- nvinfo : EIATTR_CRS_STACK_SIZE
	.align		4
.L_5657:
        /*005c*/ 	.byte	0x04, 0x1e
        /*005e*/ 	.short	(.L_5659 - .L_5658)
.L_5658:
        /*0060*/ 	.word	0x00000000


	//----- nvinfo : EIATTR_CBANK_PARAM_SIZE
	.align		4
.L_5659:
        /*0064*/ 	.byte	0x03, 0x19
        /*0066*/ 	.short	0x0220


	//----- nvinfo : EIATTR_PARAM_CBANK
	.align		4
        /*0068*/ 	.byte	0x04, 0x0a
        /*006a*/ 	.short	(.L_5661 - .L_5660)
	.align		4
.L_5660:
        /*006c*/ 	.word	index@(.nv.constant0._ZN2at6native18elementwise_kernelILi128ELi2EZNS0_22gpu_kernel_impl_nocastIZZZNS0_16ceil_kernel_cudaERNS_18TensorIteratorBaseEENKUlvE_clEvENKUlvE_clEvEUldE_EEvS4_RKT_EUliE_EEviT1_)
        /*0070*/ 	.short	0x0380
        /*0072*/ 	.short	0x0220


	//----- nvinfo : EIATTR_SW_WAR
	.align		4
.L_5661:
        /*0074*/ 	.byte	0x04, 0x36
        /*0076*/ 	.short	(.L_5663 - .L_5662)
.L_5662:
        /*0078*/ 	.word	0x00000008
.L_5663:


//--------------------- .nv.info._ZN2at6native27unrolled_elementwise_kernelIZZZNS0_16ceil_kernel_cudaERNS_18TensorIteratorBaseEENKUlvE_clEvENKUlvE_clEvEUldE_St5arrayIPcLm2EELi4E23TrivialOffsetCalculatorILi1EjESB_NS0_6memory15LoadWithoutCastENSC_16StoreWithoutCastEEEviT_T0_T2_T3_T4_T5_ --------------------------
	.section	.nv.info._ZN2at6native27unrolled_elementwise_kernelIZZZNS0_16ceil_kernel_cudaERNS_18TensorIteratorBaseEENKUlvE_clEvENKUlvE_clEvEUldE_St5arrayIPcLm2EELi4E23TrivialOffsetCalculatorILi1EjESB_NS0_6memory15LoadWithoutCastENSC_16StoreWithoutCastEEEviT_T0_T2_T3_T4_T5_,"",@"SHT_CUDA_INFO"
	.sectionflags	@""
	.align	4


	//----- nvinfo : EIATTR_CUDA_API_VERSION
	.align		4
        /*0000*/ 	.byte	0x04, 0x37
        /*0002*/ 	.short	(.L_5665 - .L_5664)
.L_5664:
        /*0004*/ 	.word	0x00000082


	//----- nvinfo : EIATTR_KPARAM_INFO
	.align		4
.L_5665:
        /*0008*/ 	.byte	0x04, 0x17
        /*000a*/ 	.short	(.L_5667 - .L_5666)
.L_5666:
        /*000c*/ 	.word	0x00000000
        /*0010*/ 	.short	0x0006
        /*0012*/ 	.short	0x001b
        /*0014*/ 	.byte	0x00, 0xf0, 0x05, 0x00


	//----- nvinfo : EIATTR_KPARAM_INFO
	.align		4
.L_5667:
        /*0018*/ 	.byte	0x04, 0x17
        /*001a*/ 	.short	(.L_5669 - .L_5668)
.L_5668:
        /*001c*/ 	.word	0x00000000
        /*0020*/ 	.short	0x0005
        /*0022*/ 	.short	0x001a
        /*0024*/ 	.byte	0x00, 0xf0, 0x05, 0x00


	//----- nvinfo : EIATTR_KPARAM_INFO
	.align		4
.L_5669:
        /*0028*/ 	.byte	0x04, 0x17
        /*002a*/ 	.short	(.L_5671 - .L_5670)
.L_5670:
        /*002c*/ 	.word	0x00000000
        /*0030*/ 	.short	0x0004
        /*0032*/ 	.short	0x0019
        /*0034*/ 	.byte	0x00, 0xf0, 0x05, 0x00


	//----- nvinfo : EIATTR_KPARAM_INFO
	.align		4
.L_5671:
        /*0038*/ 	.byte	0x04, 0x17
        /*003a*/ 	.short	(.L_5673 - .L_5672)
.L_5672:
        /*003c*/ 	.word	0x00000000
        /*0040*/ 	.short	0x0003
        /*0042*/ 	.short	0x0018
        /*0044*/ 	.byte	0x00, 0xf0, 0x05, 0x00


	//----- nvinfo : EIATTR_KPARAM_INFO
	.align		4
.L_5673:
        /*0048*/ 	.byte	0x04, 0x17
        /*004a*/ 	.short	(.L_5675 - .L_5674)
.L_5674:
        /*004c*/ 	.word	0x00000000
        /*0050*/ 	.short	0x0002
        /*0052*/ 	.short	0x0008
        /*0054*/ 	.byte	0x00, 0xf0, 0x41, 0x00


	//----- nvinfo : EIATTR_KPARAM_INFO
	.align		4
.L_5675:
        /*0058*/ 	.byte	0x04, 0x17
        /*005a*/ 	.short	(.L_5677 - .L_5676)
.L_5676:
        /*005c*/ 	.word	0x00000000
        /*0060*/ 	.short	0x0001
        /*0062*/ 	.short	0x0004
        /*0064*/ 	.byte	0x00, 0xf0, 0x05, 0x00


	//----- nvinfo : EIATTR_KPARAM_INFO
	.align		4
.L_5677:
        /*0068*/ 	.byte	0x04, 0x17
        /*006a*/ 	.short	(.L_5679 - .L_5678)
.L_5678:
        /*006c*/ 	.word	0x00000000
        /*0070*/ 	.short	0x0000
        /*0072*/ 	.short	0x0000
        /*0074*/ 	.byte	0x00, 0xf0, 0x11, 0x00


	//----- nvinfo : EIATTR_SPARSE_MMA_MASK
	.align		4
.L_5679:
        /*0078*/ 	.byte	0x03, 0x50
        /*007a*/ 	.short	0x0000


	//----- nvinfo : EIATTR_MAXREG_COUNT
	.align		4
        /*007c*/ 	.byte	0x03, 0x1b
        /*007e*/ 	.short	0x00ff


	//----- nvinfo : EIATTR_MERCURY_ISA_VERSION
	.align		4
        /*0080*/ 	.byte	0x03, 0x5f
        /*0082*/ 	.short	0x0101


	//----- nvinfo : EIATTR_VRC_CTA_INIT_COUNT
	.align		4
        /*0084*/ 	.byte	0x02, 0x4a
	.zero		1
	.zero		1


	//----- nvinfo : EIATTR_EXIT_INSTR_OFFSETS
	.align		4
        /*0088*/ 	.byte	0x04, 0x1c
        /*008a*/ 	.short	(.L_5681 - .L_5680)


	//   ....[0]....
.L_5680:
        /*008c*/ 	.word	0x00000400


	//   ....[1]....
        /*0090*/ 	.word	0x00000460


	//----- nvinfo : EIATTR_MAX_THREADS
	.align		4
.L_5681:
        /*0094*/ 	.byte	0x04, 0x05
        /*0096*/ 	.short	(.L_5683 - .L_5682)
.L_5682:
        /*0098*/ 	.word	0x00000080
        /*009c*/ 	.word	0x00000001
        /*00a0*/ 	.word	0x00000001


	//----- nvinfo : EIATTR_CRS_STACK_SIZE
	.align		4
.L_5683:
        /*00a4*/ 	.byte	0x04, 0x1e
        /*00a6*/ 	.short	(.L_5685 - .L_5684)
.L_5684:
        /*00a8*/ 	.word	0x00000000


	//----- nvinfo : EIATTR_CBANK_PARAM_SIZE
	.align		4
.L_5685:
        /*00ac*/ 	.byte	0x03, 0x19
        /*00ae*/ 	.short	0x001c


	//----- nvinfo : EIATTR_PARAM_CBANK
	.align		4
        /*00b0*/ 	.byte	0x04, 0x0a
        /*00b2*/ 	.short	(.L_5687 - .L_5686)
	.align		4
.L_5686:
        /*00b4*/ 	.word	index@(.nv.constant0._ZN2at6native27unrolled_elementwise_kernelIZZZNS0_16ceil_kernel_cudaERNS_18TensorIteratorBaseEENKUlvE_clEvENKUlvE_clEvEUldE_St5arrayIPcLm2EELi4E23TrivialOffsetCalculatorILi1EjESB_NS0_6memory15LoadWithoutCastENSC_16StoreWithoutCastEEEviT_T0_T2_T3_T4_T5_)
        /*00b8*/ 	.short	0x0380
        /*00ba*/ 	.short	0x001c


	//----- nvinfo : EIATTR_SW_WAR
	.align		4
.L_5687:
        /*00bc*/ 	.byte	0x04, 0x36
        /*00be*/ 	.short	(.L_5689 - .L_5688)
.L_5688:
        /*00c0*/ 	.word	0x00000008
.L_5689:


//--------------------- .nv.info._ZN2at6native29vectorized_elementwise_kernelILi2EZZZNS0_16ceil_kernel_cudaERNS_18TensorIteratorBaseEENKUlvE_clEvENKUlvE_clEvEUldE_St5arrayIPcLm2EEEEviT0_T1_ --------------------------
	.section	.nv.info._ZN2at6native29vectorized_elementwise_kernelILi2EZZZNS0_16ceil_kernel_cudaERNS_18TensorIteratorBaseEENKUlvE_clEvENKUlvE_clEvEUldE_St5arrayIPcLm2EEEEviT0_T1_,"",@"SHT_CUDA_INFO"
	.sectionflags	@""
	.align	4


	//----- nvinfo : EIATTR_CUDA_API_VERSION
	.align		4
        /*0000*/ 	.byte	0x04, 0x37
        /*0002*/ 	.short	(.L_5691 - .L_5690)
.L_5690:
        /*0004*/ 	.word	0x00000082


	//----- nvinfo : EIATTR_KPARAM_INFO
	.align		4
.L_5691:
        /*0008*/ 	.byte	0x04, 0x17
        /*000a*/ 	.short	(.L_5693 - .L_5692)
.L_5692:
        /*000c*/ 	.word	0x00000000
        /*0010*/ 	.short	0x0002
        /*0012*/ 	.short	0x0008
        /*0014*/ 	.byte	0x00, 0xf0, 0x41, 0x00


	//----- nvinfo : EIATTR_KPARAM_INFO
	.align		4
.L_5693:
        /*0018*/ 	.byte	0x04, 0x17
        /*001a*/ 	.short	(.L_5695 - .L_5694)
.L_5694:
        /*001c*/ 	.word	0x00000000
        /*0020*/ 	.short	0x0001
        /*0022*/ 	.short	0x0004
        /*0024*/ 	.byte	0x00, 0xf0, 0x05, 0x00


	//----- nvinfo : EIATTR_KPARAM_INFO
	.align		4
.L_5695:
        /*0028*/ 	.byte	0x04, 0x17
        /*002a*/ 	.short	(.L_5697 - .L_5696)
.L_5696:
        /*002c*/ 	.word	0x00000000
        /*0030*/ 	.short	0x0000
        /*0032*/ 	.short	0x0000
        /*0034*/ 	.byte	0x00, 0xf0, 0x11, 0x00


	//----- nvinfo : EIATTR_SPARSE_MMA_MASK
	.align		4
.L_5697:
        /*0038*/ 	.byte	0x03, 0x50
        /*003a*/ 	.short	0x0000


	//----- nvinfo : EIATTR_MAXREG_COUNT
	.align		4
        /*003c*/ 	.byte	0x03, 0x1b
        /*003e*/ 	.short	0x00ff


	//----- nvinfo : EIATTR_MERCURY_ISA_VERSION
	.align		4
        /*0040*/ 	.byte	0x03, 0x5f
        /*0042*/ 	.short	0x0101


	//----- nvinfo : EIATTR_VRC_CTA_INIT_COUNT
	.align		4
        /*0044*/ 	.byte	0x02, 0x4a
	.zero		1
	.zero		1


	//----- nvinfo : EIATTR_EXIT_INSTR_OFFSETS
	.align		4
        /*0048*/ 	.byte	0x04, 0x1c
        /*004a*/ 	.short	(.L_5699 - .L_5698)


	//   ....[0]....
.L_5698:
        /*004c*/ 	.word	0x000007f0


	//   ....[1]....
        /*0050*/ 	.word	0x00000850


	//   ....[2]....
        /*0054*/ 	.word	0x000009d0


	//----- nvinfo : EIATTR_MAX_THREADS
	.align		4
.L_5699:
        /*0058*/ 	.byte	0x04, 0x05
        /*005a*/ 	.short	(.L_5701 - .L_5700)
.L_5700:
        /*005c*/ 	.word	0x00000080
        /*0060*/ 	.word	0x00000001
        /*0064*/ 	.word	0x00000001


	//----- nvinfo : EIATTR_CRS_STACK_SIZE
	.align		4
.L_5701:
        /*0068*/ 	.byte	0x04, 0x1e
        /*006a*/ 	.short	(.L_5703 - .L_5702)
.L_5702:
        /*006c*/ 	.word	0x00000000


	//----- nvinfo : EIATTR_CBANK_PARAM_SIZE
	.align		4
.L_5703:
        /*0070*/ 	.byte	0x03, 0x19
        /*0072*/ 	.short	0x0018


	//----- nvinfo : EIATTR_PARAM_CBANK
	.align		4
        /*0074*/ 	.byte	0x04, 0x0a
        /*0076*/ 	.short	(.L_5705 - .L_5704)
	.align		4
.L_5704:
        /*0078*/ 	.word	index@(.nv.constant0._ZN2at6native29vectorized_elementwise_kernelILi2EZZZNS0_16ceil_kernel_cudaERNS_18TensorIteratorBaseEENKUlvE_clEvENKUlvE_clEvEUldE_St5arrayIPcLm2EEEEviT0_T1_)
        /*007c*/ 	.short	0x0380
        /*007e*/ 	.short	0x0018


	//----- nvinfo : EIATTR_SW_WAR
	.align		4
.L_5705:
        /*0080*/ 	.byte	0x04, 0x36
        /*0082*/ 	.short	(.L_5707 - .L_5706)
.L_5706:
        /*0084*/ 	.word	0x00000008
.L_5707:


//--------------------- .nv.info._ZN2at6native29vectorized_elementwise_kernelILi4EZZZNS0_16ceil_kernel_cudaERNS_18TensorIteratorBaseEENKUlvE_clEvENKUlvE_clEvEUldE_St5arrayIPcLm2EEEEviT0_T1_ --------------------------
	.section	.nv.info._ZN2at6native29vectorized_elementwise_kernelILi4EZZZNS0_16ceil_kernel_cudaERNS_18TensorIteratorBaseEENKUlvE_clEvENKUlvE_clEvEUldE_St5arrayIPcLm2EEEEviT0_T1_,"",@"SHT_CUDA_INFO"
	.sectionflags	@""
	.align	4


	//----- nvinfo : EIATTR_CUDA_API_VERSION
	.align		4
        /*0000*/ 	.byte	0x04, 0x37
        /*0002*/ 	.short	(.L_5709 - .L_5708)
.L_5708:
        /*0004*/ 	.word	0x00000082


	//----- nvinfo : EIATTR_KPARAM_INFO
	.align		4
.L_5709:
        /*0008*/ 	.byte	0x04, 0x17
        /*000a*/ 	.short	(.L_5711 - .L_5710)
.L_5710:
        /*000c*/ 	.word	0x00000000
        /*0010*/ 	.short	0x0002
        /*0012*/ 	.short	0x0008
        /*0014*/ 	.byte	0x00, 0xf0, 0x41, 0x00


	//----- nvinfo : EIATTR_KPARAM_INFO
	.align		4
.L_5711:
        /*0018*/ 	.byte	0x04, 0x17
        /*001a*/ 	.short	(.L_5713 - .L_5712)
.L_5712:
        /*001c*/ 	.word	0x00000000
        /*0020*/ 	.short	0x0001
        /*0022*/ 	.short	0x0004
        /*0024*/ 	.byte	0x00, 0xf0, 0x05, 0x00


	//----- nvinfo : EIATTR_KPARAM_INFO
	.align		4
.L_5713:
        /*0028*/ 	.byte	0x04, 0x17
        /*002a*/ 	.short	(.L_5715 - .L_5714)
.L_5714:
        /*002c*/ 	.word	0x00000000
        /*0030*/ 	.short	0x0000
        /*0032*/ 	.short	0x0000
        /*0034*/ 	.byte	0x00, 0xf0, 0x11, 0x00


	//----- nvinfo : EIATTR_SPARSE_MMA_MASK
	.align		4
.L_5715:
        /*0038*/ 	.byte	0x03, 0x50
        /*003a*/ 	.short	0x0000


	//----- nvinfo : EIATTR_MAXREG_COUNT
	.align		4
        /*003c*/ 	.byte	0x03, 0x1b
        /*003e*/ 	.short	0x00ff


	//----- nvinfo : EIATTR_MERCURY_ISA_VERSION
	.align		4
        /*0040*/ 	.byte	0x03, 0x5f
        /*0042*/ 	.short	0x0101


	//----- nvinfo : EIATTR_VRC_CTA_INIT_COUNT
	.align		4
        /*0044*/ 	.byte	0x02, 0x4a
	.zero		1
	.zero		1


	//----- nvinfo : EIATTR_EXIT_INSTR_OFFSETS
	.align		4
        /*0048*/ 	.byte	0x04, 0x1c
        /*004a*/ 	.short	(.L_5717 - .L_5716)


	//   ....[0]....
.L_5716:
        /*004c*/ 	.word	0x000007f0


	//   ....[1]....
        /*0050*/ 	.word	0x00000850


	//   ....[2]....
        /*0054*/ 	.word	0x00000990


	//----- nvinfo : EIATTR_MAX_THREADS
	.align		4
.L_5717:
        /*0058*/ 	.byte	0x04, 0x05
        /*005a*/ 	.short	(.L_5719 - .L_5718)
.L_5718:
        /*005c*/ 	.word	0x00000080
        /*0060*/ 	.word	0x00000001
        /*0064*/ 	.word	0x00000001


	//----- nvinfo : EIATTR_CRS_STACK_SIZE
	.align		4
.L_5719:
        /*0068*/ 	.byte	0x04, 0x1e
        /*006a*/ 	.short	(.L_5721 - .L_5720)
.L_5720:
        /*006c*/ 	.word	0x00000000


	//----- nvinfo : EIATTR_CBANK_PARAM_SIZE
	.align		4
.L_5721:
        /*0070*/ 	.byte	0x03, 0x19
        /*0072*/ 	.short	0x0018


	//----- nvinfo : EIATTR_PARAM_CBANK
	.align		4
        /*0074*/ 	.byte	0x04, 0x0a
        /*0076*/ 	.short	(.L_5723 - .L_5722)
	.align		4
.L_5722:
        /*0078*/ 	.word	index@(.nv.constant0._ZN2at6native29vectorized_elementwise_kernelILi4EZZZNS0_16ceil_kernel_cudaERNS_18TensorIteratorBaseEENKUlvE_clEvENKUlvE_clEvEUldE_St5arrayIPcLm2EEEEviT0_T1_)
        /*007c*/ 	.short	0x0380
        /*007e*/ 	.short	0x0018


	//----- nvinfo : EIATTR_SW_WAR
	.align		4
.L_5723:
        /*0080*/ 	.byte	0x04, 0x36
        /*0082*/ 	.short	(.L_5725 - .L_5724)
.L_5724:
        /*0084*/ 	.word	0x00000008
.L_5725:


//--------------------- .nv.info._ZN2at6native29vectorized_elementwise_kernelILi8EZZZNS0_16ceil_kernel_cudaERNS_18TensorIteratorBaseEENKUlvE_clEvENKUlvE_clEvEUldE_St5arrayIPcLm2EEEEviT0_T1_ --------------------------
	.section	.nv.info._ZN2at6native29vectorized_elementwise_kernelILi8EZZZNS0_16ceil_kernel_cudaERNS_18TensorIteratorBaseEENKUlvE_clEvENKUlvE_clEvEUldE_St5arrayIPcLm2EEEEviT0_T1_,"",@"SHT_CUDA_INFO"
	.sectionflags	@""
	.align	4


	//----- nvinfo : EIATTR_CUDA_API_VERSION
	.align		4
        /*0000*/ 	.byte	0x04, 0x37
        /*0002*/ 	.short	(.L_5727 - .L_5726)
.L_5726:
        /*0004*/ 	.word	0x00000082


	//----- nvinfo : EIATTR_KPARAM_INFO
	.align		4
.L_5727:
        /*0008*/ 	.byte	0x04, 0x17
        /*000a*/ 	.short	(.L_5729 - .L_5728)
.L_5728:
        /*000c*/ 	.word	0x00000000
        /*0010*/ 	.short	0x0002
        /*0012*/ 	.short	0x0008
        /*0014*/ 	.byte	0x00, 0xf0, 0x41, 0x00


	//----- nvinfo : EIATTR_KPARAM_INFO
	.align		4
.L_5729:
        /*0018*/ 	.byte	0x04, 0x17
        /*001a*/ 	.short	(.L_5731 - .L_5730)
.L_5730:
        /*001c*/ 	.word	0x00000000
        /*0020*/ 	.short	0x0001
        /*0022*/ 	.short	0x0004
        /*0024*/ 	.byte	0x00, 0xf0, 0x05, 0x00


	//----- nvinfo : EIATTR_KPARAM_INFO
	.align		4
.L_5731:
        /*0028*/ 	.byte	0x04, 0x17
        /*002a*/ 	.short	(.L_5733 - .L_5732)
.L_5732:
        /*002c*/ 	.word	0x00000000
        /*0030*/ 	.short	0x0000
        /*0032*/ 	.short	0x0000
        /*0034*/ 	.byte	0x00, 0xf0, 0x11, 0x00


	//----- nvinfo : EIATTR_SPARSE_MMA_MASK
	.align		4
.L_5733:
        /*0038*/ 	.byte	0x03, 0x50
        /*003a*/ 	.short	0x0000


	//----- nvinfo : EIATTR_MAXREG_COUNT
	.align		4
        /*003c*/ 	.byte	0x03, 0x1b
        /*003e*/ 	.short	0x00ff


	//----- nvinfo : EIATTR_MERCURY_ISA_VERSION
	.align		4
        /*0040*/ 	.byte	0x03, 0x5f
        /*0042*/ 	.short	0x0101


	//----- nvinfo : EIATTR_VRC_CTA_INIT_COUNT
	.align		4
        /*0044*/ 	.byte	0x02, 0x4a
	.zero		1
	.zero		1


	//----- nvinfo : EIATTR_EXIT_INSTR_OFFSETS
	.align		4
        /*0048*/ 	.byte	0x04, 0x1c
        /*004a*/ 	.short	(.L_5735 - .L_5734)


	//   ....[0]....
.L_5734:
        /*004c*/ 	.word	0x000007f0


	//   ....[1]....
        /*0050*/ 	.word	0x00000850


	//   ....[2]....
        /*0054*/ 	.word	0x00000990


	//----- nvinfo : EIATTR_MAX_THREADS
	.align		4
.L_5735:
        /*0058*/ 	.byte	0x04, 0x05
        /*005a*/ 	.short	(.L_5737 - .L_5736)
.L_5736:
        /*005c*/ 	.word	0x00000080
        /*0060*/ 	.word	0x00000001
        /*0064*/ 	.word	0x00000001


	//----- nvinfo : EIATTR_CRS_STACK_SIZE
	.align		4
.L_5737:
        /*0068*/ 	.byte	0x04, 0x1e
        /*006a*/ 	.short	(.L_5739 - .L_5738)
.L_5738:
        /*006c*/ 	.word	0x00000000


	//----- nvinfo : EIATTR_CBANK_PARAM_SIZE
	.align		4
.L_5739:
        /*0070*/ 	.byte	0x03, 0x19
        /*0072*/ 	.short	0x0018


	//----- nvinfo : EIATTR_PARAM_CBANK
	.align		4
        /*0074*/ 	.byte	0x04, 0x0a
        /*0076*/ 	.short	(.L_5741 - .L_5740)
	.align		4
.L_5740:
        /*0078*/ 	.word	index@(.nv.constant0._ZN2at6native29vectorized_elementwise_kernelILi8EZZZNS0_16ceil_kernel_cudaERNS_18TensorIteratorBaseEENKUlvE_clEvENKUlvE_clEvEUldE_St5arrayIPcLm2EEEEviT0_T1_)
        /*007c*/ 	.short	0x0380
        /*007e*/ 	.short	0x0018


	//----- nvinfo : EIATTR_SW_WAR
	.align		4
.L_5741:
        /*0080*/ 	.byte	0x04, 0x36
        /*0082*/ 	.short	(.L_5743 - .L_5742)
.L_5742:
        /*0084*/ 	.word	0x00000008
.L_5743:


//--------------------- .nv.callgraph             --------------------------
	.section	.nv.callgraph,"",@"SHT_CUDA_CALLGRAPH"
	.align	4
	.sectionentsize	8
	.align		4
        /*0000*/ 	.word	0x00000000
	.align		4
        /*0004*/ 	.word	0xffffffff
	.align		4
        /*0008*/ 	.word	index@(_ZN2at6native18elementwise_kernelILi128ELi4EZNS0_15gpu_kernel_implIZZZNS0_17trunc_kernel_cudaERNS_18TensorIteratorBaseEENKUlvE_clEvENKUlvE2_clEvEUlN3c108BFloat16EE_EEvS4_RKT_EUliE_EEviT1_)
	.align		4
        /*000c*/ 	.word	index@(__assertfail)
	.align		4
        /*0010*/ 	.word	index@(_ZN2at6native27unrolled_elementwise_kernelIZZZNS0_17trunc_kernel_cudaERNS_18TensorIteratorBaseEENKUlvE_clEvENKUlvE2_clEvEUlN3c108BFloat16EE_St5arrayIPcLm2EELi4E23TrivialOffsetCalculatorILi1EjESD_NS0_6memory12LoadWithCastILi1EEENSE_13StoreWithCastILi1EEEEEviT_T0_T2_T3_T4_T5_)
	.align		4
        /*0014*/ 	.word	index@(__assertfail)
	.align		4
        /*0018*/ 	.word	index@(_ZN2at6native18elementwise_kernelILi128ELi4EZNS0_15gpu_kernel_implIZZZNS0_17trunc_kernel_cudaERNS_18TensorIteratorBaseEENKUlvE_clEvENKUlvE1_clEvEUlN3c104HalfEE_EEvS4_RKT_EUliE_EEviT1_)
	.align		4
        /*001c*/ 	.word	index@(__assertfail)
	.align		4
        /*0020*/ 	.word	index@(_ZN2at6native27unrolled_elementwise_kernelIZZZNS0_17trunc_kernel_cudaERNS_18TensorIteratorBaseEENKUlvE_clEvENKUlvE1_clEvEUlN3c104HalfEE_St5arrayIPcLm2EELi4E23TrivialOffsetCalculatorILi1EjESD_NS0_6memory12LoadWithCastILi1EEENSE_13StoreWithCastILi1EEEEEviT_T0_T2_T3_T4_T5_)
	.align		4
        /*0024*/ 	.word	index@(__assertfail)
	.align		4
        /*0028*/ 	.word	index@(_ZN2at6native18elementwise_kernelILi128ELi4EZNS0_15gpu_kernel_implIZZZNS0_17trunc_kernel_cudaERNS_18TensorIteratorBaseEENKUlvE_clEvENKUlvE0_clEvEUlfE_EEvS4_RKT_EUliE_EEviT1_)
	.align		4
        /*002c*/ 	.word	index@(__assertfail)
	.align		4
        /*0030*/ 	.word	index@(_ZN2at6native27unrolled_elementwise_kernelIZZZNS0_17trunc_kernel_cudaERNS_18TensorIteratorBaseEENKUlvE_clEvENKUlvE0_clEvEUlfE_St5arrayIPcLm2EELi4E23TrivialOffsetCalculatorILi1EjESB_NS0_6memory12LoadWithCastILi1EEENSC_13StoreWithCastILi1EEEEEviT_T0_T2_T3_T4_T5_)
	.align		4
        /*0034*/ 	.word	index@(__assertfail)
	.align		4
        /*0038*/ 	.word	index@(_ZN2at6native18elementwise_kernelILi128ELi4EZNS0_15gpu_kernel_implIZZZNS0_17trunc_kernel_cudaERNS_18TensorIteratorBaseEENKUlvE_clEvENKUlvE_clEvEUldE_EEvS4_RKT_EUliE_EEviT1_)
	.align		4
        /*003c*/ 	.word	index@(__assertfail)
	.align		4
        /*0040*/ 	.word	index@(_ZN2at6native27unrolled_elementwise_kernelIZZZNS0_17trunc_kernel_cudaERNS_18TensorIteratorBaseEENKUlvE_clEvENKUlvE_clEvEUldE_St5arrayIPcLm2EELi4E23TrivialOffsetCalculatorILi1EjESB_NS0_6memory12LoadWithCastILi1EEENSC_13StoreWithCastILi1EEEEEviT_T0_T2_T3_T4_T5_)
	.align		4
        /*0044*/ 	.word	index@(__assertfail)
	.align		4
        /*0048*/ 	.word	index@(_ZN2at6native18elementwise_kernelILi128ELi4EZNS0_15gpu_kernel_implIZZZNS0_26round_decimals_kernel_cudaERNS_18TensorIteratorBaseElENKUlvE_clEvENKUlvE2_clEvEUlN3c108BFloat16EE_EEvS4_RKT_EUliE_EEviT1_)
	.align		4
        /*004c*/ 	.word	index@(__assertfail)
	.align		4
        /*0050*/ 	.word	index@(_ZN2at6native27unrolled_elementwise_kernelIZZZNS0_26round_decimals_kernel_cudaERNS_18TensorIteratorBaseElENKUlvE_clEvENKUlvE2_clEvEUlN3c108BFloat16EE_St5arrayIPcLm2EELi4E23TrivialOffsetCalculatorILi1EjESD_NS0_6memory12LoadWithCastILi1EEENSE_13StoreWithCastILi1EEEEEviT_T0_T2_T3_T4_T5_)
	.align		4
        /*0054*/ 	.word	index@(__assertfail)
	.align		4
        /*0058*/ 	.word	index@(_ZN2at6native18elementwise_kernelILi128ELi4EZNS0_15gpu_kernel_implIZZZNS0_26round_decimals_kernel_cudaERNS_18TensorIteratorBaseElENKUlvE_clEvENKUlvE1_clEvEUlN3c104HalfEE_EEvS4_RKT_EUliE_EEviT1_)
	.align		4
        /*005c*/ 	.word	index@(__assertfail)
	.align		4
        /*0060*/ 	.word	index@(_ZN2at6native27unrolled_elementwise_kernelIZZZNS0_26round_decimals_kernel_cudaERNS_18TensorIteratorBaseElENKUlvE_clEvENKUlvE1_clEvEUlN3c104HalfEE_St5arrayIPcLm2EELi4E23TrivialOffsetCalculatorILi1EjESD_NS0_6memory12LoadWithCastILi1EEENSE_13StoreWithCastILi1EEEEEviT_T0_T2_T3_T4_T5_)
	.align		4
        /*0064*/ 	.word	index@(__assertfail)
	.align		4
        /*0068*/ 	.word	index@(_ZN2at6native18elementwise_kernelILi128ELi4EZNS0_15gpu_kernel_implIZZZNS0_26round_decimals_kernel_cudaERNS_18TensorIteratorBaseElENKUlvE_clEvENKUlvE0_clEvEUlfE_EEvS4_RKT_EUliE_EEviT1_)
	.align		4
        /*006c*/ 	.word	index@(__assertfail)
	.align		4
        /*0070*/ 	.word	index@(_ZN2at6native27unrolled_elementwise_kernelIZZZNS0_26round_decimals_kernel_cudaERNS_18TensorIteratorBaseElENKUlvE_clEvENKUlvE0_clEvEUlfE_St5arrayIPcLm2EELi4E23TrivialOffsetCalculatorILi1EjESB_NS0_6memory12LoadWithCastILi1EEENSC_13StoreWithCastILi1EEEEEviT_T0_T2_T3_T4_T5_)
	.align		4
        /*0074*/ 	.word	index@(__assertfail)
	.align		4
        /*0078*/ 	.word	index@(_ZN2at6native18elementwise_kernelILi128ELi4EZNS0_15gpu_kernel_implIZZZNS0_26round_decimals_kernel_cudaERNS_18TensorIteratorBaseElENKUlvE_clEvENKUlvE_clEvEUldE_EEvS4_RKT_EUliE_EEviT1_)
	.align		4
        /*007c*/ 	.word	index@(__assertfail)
	.align		4
        /*0080*/ 	.word	index@(_ZN2at6native27unrolled_elementwise_kernelIZZZNS0_26round_decimals_kernel_cudaERNS_18TensorIteratorBaseElENKUlvE_clEvENKUlvE_clEvEUldE_St5arrayIPcLm2EELi4E23TrivialOffsetCalculatorILi1EjESB_NS0_6memory12LoadWithCastILi1EEENSC_13StoreWithCastILi1EEEEEviT_T0_T2_T3_T4_T5_)
	.align		4
        /*0084*/ 	.word	index@(__assertfail)
	.align		4
        /*0088*/ 	.word	index@(_ZN2at6native18elementwise_kernelILi128ELi4EZNS0_15gpu_kernel_implIZZZNS0_17round_kernel_cudaERNS_18TensorIteratorBaseEENKUlvE_clEvENKUlvE2_clEvEUlN3c108BFloat16EE_EEvS4_RKT_EUliE_EEviT1_)
	.align		4
        /*008c*/ 	.word	index@(__assertfail)
	.align		4
        /*0090*/ 	.word	index@(_ZN2at6native27unrolled_elementwise_kernelIZZZNS0_17round_kernel_cudaERNS_18TensorIteratorBaseEENKUlvE_clEvENKUlvE2_clEvEUlN3c108BFloat16EE_St5arrayIPcLm2EELi4E23TrivialOffsetCalculatorILi1EjESD_NS0_6memory12LoadWithCastILi1EEENSE_13StoreWithCastILi1EEEEEviT_T0_T2_T3_T4_T5_)
	.align		4
        /*0094*/ 	.word	index@(__assertfail)
	.align		4
        /*0098*/ 	.word	index@(_ZN2at6native18elementwise_kernelILi128ELi4EZNS0_15gpu_kernel_implIZZZNS0_17round_kernel_cudaERNS_18TensorIteratorBaseEENKUlvE_clEvENKUlvE1_clEvEUlN3c104HalfEE_EEvS4_RKT_EUliE_EEviT1_)
	.align		4
        /*009c*/ 	.word	index@(__assertfail)
	.align		4
        /*00a0*/ 	.word	index@(_ZN2at6native27unrolled_elementwise_kernelIZZZNS0_17round_kernel_cudaERNS_18TensorIteratorBaseEENKUlvE_clEvENKUlvE1_clEvEUlN3c104HalfEE_St5arrayIPcLm2EELi4E23TrivialOffsetCalculatorILi1EjESD_NS0_6memory12LoadWithCastILi1EEENSE_13StoreWithCastILi1EEEEEviT_T0_T2_T3_T4_T5_)
	.align		4
        /*00a4*/ 	.word	index@(__assertfail)
	.align		4
        /*00a8*/ 	.word	index@(_ZN2at6native18elementwise_kernelILi128ELi4EZNS0_15gpu_kernel_implIZZZNS0_17round_kernel_cudaERNS_18TensorIteratorBaseEENKUlvE_clEvENKUlvE0_clEvEUlfE_EEvS4_RKT_EUliE_EEviT1_)
	.align		4
        /*00ac*/ 	.word	index@(__assertfail)
	.align		4
        /*00b0*/ 	.word	index@(_ZN2at6native27unrolled_elementwise_kernelIZZZNS0_17round_kernel_cudaERNS_18TensorIteratorBaseEENKUlvE_clEvENKUlvE0_clEvEUlfE_St5arrayIPcLm2EELi4E23TrivialOffsetCalculatorILi1EjESB_NS0_6memory12LoadWithCastILi1EEENSC_13StoreWithCastILi1EEEEEviT_T0_T2_T3_T4_T5_)
	.align		4
        /*00b4*/ 	.word	index@(__assertfail)
	.align		4
        /*00b8*/ 	.word	index@(_ZN2at6native18elementwise_kernelILi128ELi4EZNS0_15gpu_kernel_implIZZZNS0_17round_kernel_cudaERNS_18TensorIteratorBaseEENKUlvE_clEvENKUlvE_clEvEUldE_EEvS4_RKT_EUliE_EEviT1_)
	.align		4
        /*00bc*/ 	.word	index@(__assertfail)
	.align		4
        /*00c0*/ 	.word	index@(_ZN2at6native27unrolled_elementwise_kernelIZZZNS0_17round_kernel_cudaERNS_18TensorIteratorBaseEENKUlvE_clEvENKUlvE_clEvEUldE_St5arrayIPcLm2EELi4E23TrivialOffsetCalculatorILi1EjESB_NS0_6memory12LoadWithCastILi1EEENSC_13StoreWithCastILi1EEEEEviT_T0_T2_T3_T4_T5_)
	.align		4
        /*00c4*/ 	.word	index@(__assertfail)
	.align		4
        /*00c8*/ 	.word	index@(_ZN2at6native18elementwise_kernelILi128ELi4EZNS0_15gpu_kernel_implIZZZNS0_22reciprocal_kernel_cudaERNS_18TensorIteratorBaseEENKUlvE_clEvENKUlvE4_clEvEUlN3c108BFloat16EE_EEvS4_RKT_EUliE_EEviT1_)
	.align		4
        /*00cc*/ 	.word	index@(__assertfail)
	.align		4
        /*00d0*/ 	.word	index@(_ZN2at6native27unrolled_elementwise_kernelIZZZNS0_22reciprocal_kernel_cudaERNS_18TensorIteratorBaseEENKUlvE_clEvENKUlvE4_clEvEUlN3c108BFloat16EE_St5arrayIPcLm2EELi4E23TrivialOffsetCalculatorILi1EjESD_NS0_6memory12LoadWithCastILi1EEENSE_13StoreWithCastILi1EEEEEviT_T0_T2_T3_T4_T5_)
	.align		4
        /*00d4*/ 	.word	index@(__assertfail)
	.align		4
        /*00d8*/ 	.word	index@(_ZN2at6native18elementwise_kernelILi128ELi4EZNS0_15gpu_kernel_implIZZZNS0_22reciprocal_kernel_cudaERNS_18TensorIteratorBaseEENKUlvE_clEvENKUlvE3_clEvEUlN3c104HalfEE_EEvS4_RKT_EUliE_EEviT1_)
	.align		4
        /*00dc*/ 	.word	index@(__assertfail)
	.align		4
        /*00e0*/ 	.word	index@(_ZN2at6native27unrolled_elementwise_kernelIZZZNS0_22reciprocal_kernel_cudaERNS_18TensorIteratorBaseEENKUlvE_clEvENKUlvE3_clEvEUlN3c104HalfEE_St5arrayIPcLm2EELi4E23TrivialOffsetCalculatorILi1EjESD_NS0_6memory12LoadWithCastILi1EEENSE_13StoreWithCastILi1EEEEEviT_T0_T2_T3_T4_T5_)
	.align		4
        /*00e4*/ 	.word	index@(__assertfail)
	.align		4
        /*00e8*/ 	.word	index@(_ZN2at6native18elementwise_kernelILi128ELi4EZNS0_15gpu_kernel_implIZZZNS0_22reciprocal_kernel_cudaERNS_18TensorIteratorBaseEENKUlvE_clEvENKUlvE2_clEvEUlN3c107complexIfEEE_EEvS4_RKT_EUliE_EEviT1_)
	.align		4
        /*00ec*/ 	.word	index@(__assertfail)
	.align		4
        /*00f0*/ 	.word	index@(_ZN2at6native27unrolled_elementwise_kernelIZZZNS0_22reciprocal_kernel_cudaERNS_18TensorIteratorBaseEENKUlvE_clEvENKUlvE2_clEvEUlN3c107complexIfEEE_St5arrayIPcLm2EELi4E23TrivialOffsetCalculatorILi1EjESE_NS0_6memory12LoadWithCastILi1EEENSF_13StoreWithCastILi1EEEEEviT_T0_T2_T3_T4_T5_)
	.align		4
        /*00f4*/ 	.word	index@(__assertfail)
	.align		4
        /*00f8*/ 	.word	index@(_ZN2at6native18elementwise_kernelILi128ELi4EZNS0_15gpu_kernel_implIZZZNS0_22reciprocal_kernel_cudaERNS_18TensorIteratorBaseEENKUlvE_clEvENKUlvE1_clEvEUlN3c107complexIdEEE_EEvS4_RKT_EUliE_EEviT1_)
	.align		4
        /*00fc*/ 	.word	index@(__assertfail)
	.align		4
        /*0100*/ 	.word	index@(_ZN2at6native27unrolled_elementwise_kernelIZZZNS0_22reciprocal_kernel_cudaERNS_18TensorIteratorBaseEENKUlvE_clEvENKUlvE1_clEvEUlN3c107complexIdEEE_St5arrayIPcLm2EELi4E23TrivialOffsetCalculatorILi1EjESE_NS0_6memory12LoadWithCastILi1EEENSF_13StoreWithCastILi1EEEEEviT_T0_T2_T3_T4_T5_)
	.align		4
        /*0104*/ 	.word	index@(__assertfail)
	.align		4
        /*0108*/ 	.word	index@(_ZN2at6native18elementwise_kernelILi128ELi4EZNS0_15gpu_kernel_implIZZZNS0_22reciprocal_kernel_cudaERNS_18TensorIteratorBaseEENKUlvE_clEvENKUlvE0_clEvEUlfE_EEvS4_RKT_EUliE_EEviT1_)
	.align		4
        /*010c*/ 	.word	index@(__assertfail)
	.align		4
        /*0110*/ 	.word	index@(_ZN2at6native27unrolled_elementwise_kernelIZZZNS0_22reciprocal_kernel_cudaERNS_18TensorIteratorBaseEENKUlvE_clEvENKUlvE0_clEvEUlfE_St5arrayIPcLm2EELi4E23TrivialOffsetCalculatorILi1EjESB_NS0_6memory12LoadWithCastILi1EEENSC_13StoreWithCastILi1EEEEEviT_T0_T2_T3_T4_T5_)
	.align		4
        /*0114*/ 	.word	index@(__assertfail)
	.align		4
        /*0118*/ 	.word	index@(_ZN2at6native18elementwise_kernelILi128ELi4EZNS0_15gpu_kernel_implIZZZNS0_22reciprocal_kernel_cudaERNS_18TensorIteratorBaseEENKUlvE_clEvENKUlvE_clEvEUldE_EEvS4_RKT_EUliE_EEviT1_)
	.align		4
        /*011c*/ 	.word	index@(__assertfail)
	.align		4
        /*0120*/ 	.word	index@(_ZN2at6native27unrolled_elementwise_kernelIZZZNS0_22reciprocal_kernel_cudaERNS_18TensorIteratorBaseEENKUlvE_clEvENKUlvE_clEvEUldE_St5arrayIPcLm2EELi4E23TrivialOffsetCalculatorILi1EjESB_NS0_6memory12LoadWithCastILi1EEENSC_13StoreWithCastILi1EEEEEviT_T0_T2_T3_T4_T5_)
	.align		4
        /*0124*/ 	.word	index@(__assertfail)
	.align		4
        /*0128*/ 	.word	index@(_ZN2at6native18elementwise_kernelILi128ELi4EZNS0_15gpu_kernel_implIZZZNS0_17floor_kernel_cudaERNS_18TensorIteratorBaseEENKUlvE_clEvENKUlvE2_clEvEUlN3c108BFloat16EE_EEvS4_RKT_EUliE_EEviT1_)
	.align		4
        /*012c*/ 	.word	index@(__assertfail)
	.align		4
        /*0130*/ 	.word	index@(_ZN2at6native27unrolled_elementwise_kernelIZZZNS0_17floor_kernel_cudaERNS_18TensorIteratorBaseEENKUlvE_clEvENKUlvE2_clEvEUlN3c108BFloat16EE_St5arrayIPcLm2EELi4E23TrivialOffsetCalculatorILi1EjESD_NS0_6memory12LoadWithCastILi1EEENSE_13StoreWithCastILi1EEEEEviT_T0_T2_T3_T4_T5_)
	.align		4
        /*0134*/ 	.word	index@(__assertfail)
	.align		4
        /*0138*/ 	.word	index@(_ZN2at6native18elementwise_kernelILi128ELi4EZNS0_15gpu_kernel_implIZZZNS0_17floor_kernel_cudaERNS_18TensorIteratorBaseEENKUlvE_clEvENKUlvE1_clEvEUlN3c104HalfEE_EEvS4_RKT_EUliE_EEviT1_)
	.align		4
        /*013c*/ 	.word	index@(__assertfail)
	.align		4
        /*0140*/ 	.word	index@(_ZN2at6native27unrolled_elementwise_kernelIZZZNS0_17floor_kernel_cudaERNS_18TensorIteratorBaseEENKUlvE_clEvENKUlvE1_clEvEUlN3c104HalfEE_St5arrayIPcLm2EELi4E23TrivialOffsetCalculatorILi1EjESD_NS0_6memory12LoadWithCastILi1EEENSE_13StoreWithCastILi1EEEEEviT_T0_T2_T3_T4_T5_)
	.align		4
        /*0144*/ 	.word	index@(__assertfail)
	.align		4
        /*0148*/ 	.word	index@(_ZN2at6native18elementwise_kernelILi128ELi4EZNS0_15gpu_kernel_implIZZZNS0_17floor_kernel_cudaERNS_18TensorIteratorBaseEENKUlvE_clEvENKUlvE0_clEvEUlfE_EEvS4_RKT_EUliE_EEviT1_)
	.align		4
        /*014c*/ 	.word	index@(__assertfail)
	.align		4
        /*0150*/ 	.word	index@(_ZN2at6native27unrolled_elementwise_kernelIZZZNS0_17floor_kernel_cudaERNS_18TensorIteratorBaseEENKUlvE_clEvENKUlvE0_clEvEUlfE_St5arrayIPcLm2EELi4E23TrivialOffsetCalculatorILi1EjESB_NS0_6memory12LoadWithCastILi1EEENSC_13StoreWithCastILi1EEEEEviT_T0_T2_T3_T4_T5_)
	.align		4
        /*0154*/ 	.word	index@(__assertfail)
	.align		4
        /*0158*/ 	.word	index@(_ZN2at6native18elementwise_kernelILi128ELi4EZNS0_15gpu_kernel_implIZZZNS0_17floor_kernel_cudaERNS_18TensorIteratorBaseEENKUlvE_clEvENKUlvE_clEvEUldE_EEvS4_RKT_EUliE_EEviT1_)
	.align		4
        /*015c*/ 	.word	index@(__assertfail)
	.align		4
        /*0160*/ 	.word	index@(_ZN2at6native27unrolled_elementwise_kernelIZZZNS0_17floor_kernel_cudaERNS_18TensorIteratorBaseEENKUlvE_clEvENKUlvE_clEvEUldE_St5arrayIPcLm2EELi4E23TrivialOffsetCalculatorILi1EjESB_NS0_6memory12LoadWithCastILi1EEENSC_13StoreWithCastILi1EEEEEviT_T0_T2_T3_T4_T5_)
	.align		4
        /*0164*/ 	.word	index@(__assertfail)
	.align		4
        /*0168*/ 	.word	index@(_ZN2at6native18elementwise_kernelILi128ELi4EZNS0_15gpu_kernel_implIZZZNS0_16frac_kernel_cudaERNS_18TensorIteratorBaseEENKUlvE_clEvENKUlvE2_clEvEUlN3c108BFloat16EE_EEvS4_RKT_EUliE_EEviT1_)
	.align		4
        /*016c*/ 	.word	index@(__assertfail)
	.align		4
        /*0170*/ 	.word	index@(_ZN2at6native27unrolled_elementwise_kernelIZZZNS0_16frac_kernel_cudaERNS_18TensorIteratorBaseEENKUlvE_clEvENKUlvE2_clEvEUlN3c108BFloat16EE_St5arrayIPcLm2EELi4E23TrivialOffsetCalculatorILi1EjESD_NS0_6memory12LoadWithCastILi1EEENSE_13StoreWithCastILi1EEEEEviT_T0_T2_T3_T4_T5_)
	.align		4
        /*0174*/ 	.word	index@(__assertfail)
	.align		4
        /*0178*/ 	.word	index@(_ZN2at6native18elementwise_kernelILi128ELi4EZNS0_15gpu_kernel_implIZZZNS0_16frac_kernel_cudaERNS_18TensorIteratorBaseEENKUlvE_clEvENKUlvE1_clEvEUlN3c104HalfEE_EEvS4_RKT_EUliE_EEviT1_)
	.align		4
        /*017c*/ 	.word	index@(__assertfail)
	.align		4
        /*0180*/ 	.word	index@(_ZN2at6native27unrolled_elementwise_kernelIZZZNS0_16frac_kernel_cudaERNS_18TensorIteratorBaseEENKUlvE_clEvENKUlvE1_clEvEUlN3c104HalfEE_St5arrayIPcLm2EELi4E23TrivialOffsetCalculatorILi1EjESD_NS0_6memory12LoadWithCastILi1EEENSE_13StoreWithCastILi1EEEEEviT_T0_T2_T3_T4_T5_)
	.align		4
        /*0184*/ 	.word	index@(__assertfail)
	.align		4
        /*0188*/ 	.word	index@(_ZN2at6native18elementwise_kernelILi128ELi4EZNS0_15gpu_kernel_implIZZZNS0_16frac_kernel_cudaERNS_18TensorIteratorBaseEENKUlvE_clEvENKUlvE0_clEvEUlfE_EEvS4_RKT_EUliE_EEviT1_)
	.align		4
        /*018c*/ 	.word	index@(__assertfail)
	.align		4
        /*0190*/ 	.word	index@(_ZN2at6native27unrolled_elementwise_kernelIZZZNS0_16frac_kernel_cudaERNS_18TensorIteratorBaseEENKUlvE_clEvENKUlvE0_clEvEUlfE_St5arrayIPcLm2EELi4E23TrivialOffsetCalculatorILi1EjESB_NS0_6memory12LoadWithCastILi1EEENSC_13StoreWithCastILi1EEEEEviT_T0_T2_T3_T4_T5_)
	.align		4
        /*0194*/ 	.word	index@(__assertfail)
	.align		4
        /*0198*/ 	.word	index@(_ZN2at6native18elementwise_kernelILi128ELi4EZNS0_15gpu_kernel_implIZZZNS0_16frac_kernel_cudaERNS_18TensorIteratorBaseEENKUlvE_clEvENKUlvE_clEvEUldE_EEvS4_RKT_EUliE_EEviT1_)
	.align		4
        /*019c*/ 	.word	index@(__assertfail)
	.align		4
        /*01a0*/ 	.word	index@(_ZN2at6native27unrolled_elementwise_kernelIZZZNS0_16frac_kernel_cudaERNS_18TensorIteratorBaseEENKUlvE_clEvENKUlvE_clEvEUldE_St5arrayIPcLm2EELi4E23TrivialOffsetCalculatorILi1EjESB_NS0_6memory12LoadWithCastILi1EEENSC_13StoreWithCastILi1EEEEEviT_T0_T2_T3_T4_T5_)
	.align		4
        /*01a4*/ 	.word	index@(__assertfail)
	.align		4
        /*01a8*/ 	.word	index@(_ZN2at6native18elementwise_kernelILi128ELi4EZNS0_15gpu_kernel_implIZZZNS0_16ceil_kernel_cudaERNS_18TensorIteratorBaseEENKUlvE_clEvENKUlvE2_clEvEUlN3c108BFloat16EE_EEvS4_RKT_EUliE_EEviT1_)
	.align		4
        /*01ac*/ 	.word	index@(__assertfail)
	.align		4
        /*01b0*/ 	.word	index@(_ZN2at6native27unrolled_elementwise_kernelIZZZNS0_16ceil_kernel_cudaERNS_18TensorIteratorBaseEENKUlvE_clEvENKUlvE2_clEvEUlN3c108BFloat16EE_St5arrayIPcLm2EELi4E23TrivialOffsetCalculatorILi1EjESD_NS0_6memory12LoadWithCastILi1EEENSE_13StoreWithCastILi1EEEEEviT_T0_T2_T3_T4_T5_)
	.align		4
        /*01b4*/ 	.word	index@(__assertfail)
	.align		4
        /*01b8*/ 	.word	index@(_ZN2at6native18elementwise_kernelILi128ELi4EZNS0_15gpu_kernel_implIZZZNS0_16ceil_kernel_cudaERNS_18TensorIteratorBaseEENKUlvE_clEvENKUlvE1_clEvEUlN3c104HalfEE_EEvS4_RKT_EUliE_EEviT1_)
	.align		4
        /*01bc*/ 	.word	index@(__assertfail)
	.align		4
        /*01c0*/ 	.word	index@(_ZN2at6native27unrolled_elementwise_kernelIZZZNS0_16ceil_kernel_cudaERNS_18TensorIteratorBaseEENKUlvE_clEvENKUlvE1_clEvEUlN3c104HalfEE_St5arrayIPcLm2EELi4E23TrivialOffsetCalculatorILi1EjESD_NS0_6memory12LoadWithCastILi1EEENSE_13StoreWithCastILi1EEEEEviT_T0_T2_T3_T4_T5_)
	.align		4
        /*01c4*/ 	.word	index@(__assertfail)
	.align		4
        /*01c8*/ 	.word	index@(_ZN2at6native18elementwise_kernelILi128ELi4EZNS0_15gpu_kernel_implIZZZNS0_16ceil_kernel_cudaERNS_18TensorIteratorBaseEENKUlvE_clEvENKUlvE0_clEvEUlfE_EEvS4_RKT_EUliE_EEviT1_)
	.align		4
        /*01cc*/ 	.word	index@(__assertfail)
	.align		4
        /*01d0*/ 	.word	index@(_ZN2at6native27unrolled_elementwise_kernelIZZZNS0_16ceil_kernel_cudaERNS_18TensorIteratorBaseEENKUlvE_clEvENKUlvE0_clEvEUlfE_St5arrayIPcLm2EELi4E23TrivialOffsetCalculatorILi1EjESB_NS0_6memory12LoadWithCastILi1EEENSC_13StoreWithCastILi1EEEEEviT_T0_T2_T3_T4_T5_)
	.align		4
        /*01d4*/ 	.word	index@(__assertfail)
	.align		4
        /*01d8*/ 	.word	index@(_ZN2at6native18elementwise_kernelILi128ELi4EZNS0_15gpu_kernel_implIZZZNS0_16ceil_kernel_cudaERNS_18TensorIteratorBaseEENKUlvE_clEvENKUlvE_clEvEUldE_EEvS4_RKT_EUliE_EEviT1_)
	.align		4
        /*01dc*/ 	.word	index@(__assertfail)
	.align		4
        /*01e0*/ 	.word	index@(_ZN2at6native27unrolled_elementwise_kernelIZZZNS0_16ceil_kernel_cudaERNS_18TensorIteratorBaseEENKUlvE_clEvENKUlvE_clEvEUldE_St5arrayIPcLm2EELi4E23TrivialOffsetCalculatorILi1EjESB_NS0_6memory12LoadWithCastILi1EEENSC_13StoreWithCastILi1EEEEEviT_T0_T2_T3_T4_T5_)
	.align		4
        /*01e4*/ 	.word	index@(__assertfail)
	.align		4
        /*01e8*/ 	.word	0x00000000
	.align		4
        /*01ec*/ 	.word	0xfffffffe
	.align		4
        /*01f0*/ 	.word	0x00000000
	.align		4
        /*01f4*/ 	.word	0xfffffffd
	.align		4
        /*01f8*/ 	.word	0x00000000
	.align		4
        /*01fc*/ 	.word	0xfffffffc


//--------------------- .nv.constant4             --------------------------
	.section	.nv.constant4,"a",@progbits
	.align	8
	.align		8
.nv.constant4:
        /*0000*/ 	.dword	__assertfail
	.align		8
        /*0008*/ 	.dword	__unnamed_1
	.align		8
        /*0010*/ 	.dword	__unnamed_2
	.align		8
        /*0018*/ 	.dword	__unnamed_3
	.align		8
        /*0020*/ 	.dword	__unnamed_4
	.align		8
        /*0028*/ 	.dword	__unnamed_5
	.align		8
        /*0030*/ 	.dword	__unnamed_6
	.align		8
        /*0038*/ 	.dword	__unnamed_7
	.align		8
        /*0040*/ 	.dword	__unnamed_8
	.align		8
        /*0048*/ 	.dword	__unnamed_9
	.align		8
        /*0050*/ 	.dword	__unnamed_10
	.align		8
        /*0058*/ 	.dword	__unnamed_11
	.align		8
        /*0060*/ 	.dword	__unnamed_12
	.align		8
        /*0068*/ 	.dword	_ZN54_INTERNAL_21cdf5ef_23_UnaryFractionKernels_cu_944031c04cuda3std3__45__cpo5beginE
	.align		8
        /*0070*/ 	.dword	_ZN54_INTERNAL_21cdf5ef_23_UnaryFractionKernels_cu_944031c04cuda3std3__45__cpo3endE
	.align		8
        /*0078*/ 	.dword	_ZN54_INTERNAL_21cdf5ef_23_UnaryFractionKernels_cu_944031c04cuda3std3__45__cpo6cbeginE
	.align		8
        /*0080*/ 	.dword	_ZN54_INTERNAL_21cdf5ef_23_UnaryFractionKernels_cu_944031c04cuda3std3__45__cpo4cendE
	.align		8
        /*0088*/ 	.dword	_ZN54_INTERNAL_21cdf5ef_23_UnaryFractionKernels_cu_944031c04cuda3std3__45__cpo6rbeginE
	.align		8
        /*0090*/ 	.dword	_ZN54_INTERNAL_21cdf5ef_23_UnaryFractionKernels_cu_944031c04cuda3std3__45__cpo4rendE
	.align		8
        /*0098*/ 	.dword	_ZN54_INTERNAL_21cdf5ef_23_UnaryFractionKernels_cu_944031c04cuda3std3__45__cpo7crbeginE
	.align		8
        /*00a0*/ 	.dword	_ZN54_INTERNAL_21cdf5ef_23_UnaryFractionKernels_cu_944031c04cuda3std3__45__cpo5crendE
	.align		8
        /*00a8*/ 	.dword	_ZN54_INTERNAL_21cdf5ef_23_UnaryFractionKernels_cu_944031c04cuda3std3__456_GLOBAL__N__21cdf5ef_23_UnaryFractionKernels_cu_944031c06ignoreE
	.align		8
        /*00b0*/ 	.dword	_ZN54_INTERNAL_21cdf5ef_23_UnaryFractionKernels_cu_944031c04cuda3std3__419piecewise_constructE
	.align		8
        /*00b8*/ 	.dword	_ZN54_INTERNAL_21cdf5ef_23_UnaryFractionKernels_cu_944031c04cuda3std3__48in_placeE
	.align		8
        /*00c0*/ 	.dword	_ZN54_INTERNAL_21cdf5ef_23_UnaryFractionKernels_cu_944031c04cuda3std3__420unreachable_sentinelE
	.align		8
        /*00c8*/ 	.dword	_ZN54_INTERNAL_21cdf5ef_23_UnaryFractionKernels_cu_944031c04cuda3std6ranges3__45__cpo4swapE
	.align		8
        /*00d0*/ 	.dword	_ZN54_INTERNAL_21cdf5ef_23_UnaryFractionKernels_cu_944031c04cuda3std6ranges3__45__cpo9iter_moveE
	.align		8
        /*00d8*/ 	.dword	_ZN54_INTERNAL_21cdf5ef_23_UnaryFractionKernels_cu_944031c04cuda3std6ranges3__45__cpo5beginE
	.align		8
        /*00e0*/ 	.dword	_ZN54_INTERNAL_21cdf5ef_23_UnaryFractionKernels_cu_944031c04cuda3std6ranges3__45__cpo3endE
	.align		8
        /*00e8*/ 	.dword	_ZN54_INTERNAL_21cdf5ef_23_UnaryFractionKernels_cu_944031c04cuda3std6ranges3__45__cpo6cbeginE
	.align		8
        /*00f0*/ 	.dword	_ZN54_INTERNAL_21cdf5ef_23_UnaryFractionKernels_cu_944031c04cuda3std6ranges3__45__cpo4cendE
	.align		8
        /*00f8*/ 	.dword	_ZN54_INTERNAL_21cdf5ef_23_UnaryFractionKernels_cu_944031c04cuda3std6ranges3__45__cpo7advanceE
	.align		8
        /*0100*/ 	.dword	_ZN54_INTERNAL_21cdf5ef_23_UnaryFractionKernels_cu_944031c04cuda3std6ranges3__45__cpo9iter_swapE
	.align		8
        /*0108*/ 	.dword	_ZN54_INTERNAL_21cdf5ef_23_UnaryFractionKernels_cu_944031c04cuda3std6ranges3__45__cpo4nextE
	.align		8
        /*0110*/ 	.dword	_ZN54_INTERNAL_21cdf5ef_23_UnaryFractionKernels_cu_944031c04cuda3std6ranges3__45__cpo4prevE
	.align		8
        /*0118*/ 	.dword	_ZN54_INTERNAL_21cdf5ef_23_UnaryFractionKernels_cu_944031c04cuda3std6ranges3__45__cpo4dataE
	.align		8
        /*0120*/ 	.dword	_ZN54_INTERNAL_21cdf5ef_23_UnaryFractionKernels_cu_944031c04cuda3std6ranges3__45__cpo5cdataE
	.align		8
        /*0128*/ 	.dword	_ZN54_INTERNAL_21cdf5ef_23_UnaryFractionKernels_cu_944031c04cuda3std6ranges3__45__cpo4sizeE
	.align		8
        /*0130*/ 	.dword	_ZN54_INTERNAL_21cdf5ef_23_UnaryFractionKernels_cu_944031c04cuda3std6ranges3__45__cpo5ssizeE
	.align		8
        /*0138*/ 	.dword	_ZN54_INTERNAL_21cdf5ef_23_UnaryFractionKernels_cu_944031c04cuda3std6ranges3__45__cpo8distanceE
	.align		8
        /*0140*/ 	.dword	_ZN54_INTERNAL_21cdf5ef_23_UnaryFractionKernels_cu_944031c06thrust24THRUST_300001_SM_1000_NS6system6detail10sequential3seqE
	.align		8
        /*0148*/ 	.dword	$str$10
	.align		8
        /*0150*/ 	.dword	$str$11


//--------------------- .text._ZN2at6native18elementwise_kernelILi128ELi4EZNS0_15gpu_kernel_implIZZZNS0_17trunc_kernel_cudaERNS_18TensorIteratorBaseEENKUlvE_clEvENKUlvE2_clEvEUlN3c108BFloat16EE_EEvS4_RKT_EUliE_EEviT1_ --------------------------
	.section	.text._ZN2at6native18elementwise_kernelILi128ELi4EZNS0_15gpu_kernel_implIZZZNS0_17trunc_kernel_cudaERNS_18TensorIteratorBaseEENKUlvE_clEvENKUlvE2_clEvEUlN3c108BFloat16EE_EEvS4_RKT_EUliE_EEviT1_,"ax",@progbits
	.align	128
        .global         _ZN2at6native18elementwise_kernelILi128ELi4EZNS0_15gpu_kernel_implIZZZNS0_17trunc_kernel_cudaERNS_18TensorIteratorBaseEENKUlvE_clEvENKUlvE2_clEvEUlN3c108BFloat16EE_EEvS4_RKT_EUliE_EEviT1_
        .type           _ZN2at6native18elementwise_kernelILi128ELi4EZNS0_15gpu_kernel_implIZZZNS0_17trunc_kernel_cudaERNS_18TensorIteratorBaseEENKUlvE_clEvENKUlvE2_clEvEUlN3c108BFloat16EE_EEvS4_RKT_EUliE_EEviT1_,@function
        .size           _ZN2at6native18elementwise_kernelILi128ELi4EZNS0_15gpu_kernel_implIZZZNS0_17trunc_kernel_cudaERNS_18TensorIteratorBaseEENKUlvE_clEvENKUlvE2_clEvEUlN3c108BFloat16EE_EEvS4_RKT_EUliE_EEviT1_,(.L_x_19819 - _ZN2at6native18elementwise_kernelILi128ELi4EZNS0_15gpu_kernel_implIZZZNS0_17trunc_kernel_cudaERNS_18TensorIteratorBaseEENKUlvE_clEvENKUlvE2_clEvEUlN3c108BFloat16EE_EEvS4_RKT_EUliE_EEviT1_)
        .other          _ZN2at6native18elementwise_kernelILi128ELi4EZNS0_15gpu_kernel_implIZZZNS0_17trunc_kernel_cudaERNS_18TensorIteratorBaseEENKUlvE_clEvENKUlvE2_clEvEUlN3c108BFloat16EE_EEvS4_RKT_EUliE_EEviT1_,@"STO_CUDA_ENTRY STV_DEFAULT"
_ZN2at6native18elementwise_kernelILi128ELi4EZNS0_15gpu_kernel_implIZZZNS0_17trunc_kernel_cudaERNS_18TensorIteratorBaseEENKUlvE_clEvENKUlvE2_clEvEUlN3c108BFloat16EE_EEvS4_RKT_EUliE_EEviT1_:
.text._ZN2at6native18elementwise_kernelILi128ELi4EZNS0_15gpu_kernel_implIZZZNS0_17trunc_kernel_cudaERNS_18TensorIteratorBaseEENKUlvE_clEvENKUlvE2_clEvEUlN3c108BFloat16EE_EEvS4_RKT_EUliE_EEviT1_:
[----:B------:R-:W0:Y:S01]  /*0000*/  LDC R1, c[0x0][0x37c] ;  /* 0x0000df00ff017b82 */ /* 0x000e220000000800 */
[----:B------:R-:W1:Y:S07]  /*0010*/  S2R R17, SR_TID.X ;  /* 0x0000000000117919 */ /* 0x000e6e0000002100 */
[----:B------:R-:W2:Y:S01]  /*0020*/  S2UR UR4, SR_CTAID.X ;  /* 0x00000000000479c3 */ /* 0x000ea20000002500 */
[----:B------:R-:W3:Y:S01]  /*0030*/  LDCU UR39, c[0x0][0x388] ;  /* 0x00007100ff2777ac */ /* 0x000ee20008000800 */
[----:B------:R-:W-:Y:S01]  /*0040*/  BSSY.RECONVERGENT B6, `(.L_x_0) ;  /* 0x0000328000067945 */ /* 0x000fe20003800200 */
[----:B------:R-:W4:Y:S01]  /*0050*/  LDCU UR5, c[0x0][0x380] ;  /* 0x00007000ff0577ac */ /* 0x000f220008000800 */
[----:B------:R-:W0:Y:S01]  /*0060*/  LDCU.64 UR36, c[0x0][0x358] ;  /* 0x00006b00ff2477ac */ /* 0x000e220008000a00 */
[----:B------:R-:W0:Y:S01]  /*0070*/  LDCU.U8 UR41, c[0x0][0x592] ;  /* 0x0000b240ff2977ac */ /* 0x000e220008000000 */
[----:B------:R-:W0:Y:S01]  /*0080*/  LDCU.U8 UR42, c[0x0][0x591] ;  /* 0x0000b220ff2a77ac */ /* 0x000e220008000000 */
[----:B---3--:R-:W-:-:S02]  /*0090*/  UIADD3 UR40, UPT, UPT, UR39, -0x1, URZ ;  /* 0xffffffff27287890 */ /* 0x008fc4000fffe0ff */
[----:B--2---:R-:W-:Y:S02]  /*00a0*/  USHF.L.U32 UR4, UR4, 0x9, URZ ;  /* 0x0000000904047899 */ /* 0x004fe400080006ff */
[----:B------:R-:W-:-:S04]  /*00b0*/  UISETP.LT.U32.AND UP0, UPT, UR40, 0x18, UPT ;  /* 0x000000182800788c */ /* 0x000fc8000bf01070 */
[----:B------:R-:W-:Y:S01]  /*00c0*/  USEL UR38, UR40, 0x18, UP0 ;  /* 0x0000001828267887 */ /* 0x000fe20008000000 */
[----:B-1----:R-:W-:-:S03]  /*00d0*/  LOP3.LUT R17, R17, UR4, RZ, 0xfc, !PT ;  /* 0x0000000411117c12 */ /* 0x002fc6000f8efcff */
[----:B------:R-:W-:Y:S01]  /*00e0*/  UIADD3 UR38, UPT, UPT, UR38, 0x1, URZ ;  /* 0x0000000126267890 */ /* 0x000fe2000fffe0ff */
[----:B----4-:R-:W-:-:S13]  /*00f0*/  ISETP.GE.AND P0, PT, R17, UR5, PT ;  /* 0x0000000511007c0c */ /* 0x010fda000bf06270 */
[----:B0-----:R-:W-:Y:S05]  /*0100*/  @P0 BRA `(.L_x_1) ;  /* 0x00000030006c0947 */ /* 0x001fea0003800000 */
[----:B------:R-:W-:Y:S01]  /*0110*/  UISETP.NE.AND UP0, UPT, UR39, URZ, UPT ;  /* 0x000000ff2700728c */ /* 0x000fe2000bf05270 */
[----:B------:R-:W-:Y:S02]  /*0120*/  IMAD.MOV.U32 R0, RZ, RZ, RZ ;  /* 0x000000ffff007224 */ /* 0x000fe400078e00ff */
[----:B------:R-:W-:-:S06]  /*0130*/  IMAD.MOV.U32 R16, RZ, RZ, RZ ;  /* 0x000000ffff107224 */ /* 0x000fcc00078e00ff */
[----:B------:R-:W-:Y:S05]  /*0140*/  BRA.U !UP0, `(.L_x_2) ;  /* 0x0000001108a87547 */ /* 0x000fea000b800000 */
[----:B------:R-:W0:Y:S01]  /*0150*/  LDCU.64 UR4, c[0x0][0x390] ;  /* 0x00007200ff0477ac */ /* 0x000e220008000a00 */
[----:B------:R-:W-:Y:S01]  /*0160*/  IMAD.MOV.U32 R16, RZ, RZ, RZ ;  /* 0x000000ffff107224 */ /* 0x000fe200078e00ff */
[----:B------:R-:W1:Y:S01]  /*0170*/  LDCU UR6, c[0x0][0x38c] ;  /* 0x00007180ff0677ac */ /* 0x000e620008000800 */
[----:B------:R-:W2:Y:S01]  /*0180*/  LDCU.64 UR8, c[0x0][0x4b8] ;  /* 0x00009700ff0877ac */ /* 0x000ea20008000a00 */
[----:B------:R-:W-:Y:S01]  /*0190*/  UISETP.NE.AND UP0, UPT, UR40, URZ, UPT ;  /* 0x000000ff2800728c */ /* 0x000fe2000bf05270 */
[----:B0-----:R-:W-:-:S05]  /*01a0*/  IMAD.HI.U32 R2, R17, UR4, R16 ;  /* 0x0000000411027c27 */ /* 0x001fca000f8e0010 */
[----:B------:R-:W-:-:S04]  /*01b0*/  SHF.R.U32.HI R3, RZ, UR5, R2 ;  /* 0x00000005ff037c19 */ /* 0x000fc80008011602 */
[----:B------:R-:W-:-:S05]  /*01c0*/  IADD3 R0, PT, PT, -R3, RZ, RZ ;  /* 0x000000ff03007210 */ /* 0x000fca0007ffe1ff */
[----:B-1----:R-:W-:-:S04]  /*01d0*/  IMAD R0, R0, UR6, R17 ;  /* 0x0000000600007c24 */ /* 0x002fc8000f8e0211 */
[C---:B--2---:R-:W-:Y:S02]  /*01e0*/  IMAD R16, R0.reuse, UR8, RZ ;  /* 0x0000000800107c24 */ /* 0x044fe4000f8e02ff */
[----:B------:R-:W-:Y:S01]  /*01f0*/  IMAD R0, R0, UR9, RZ ;  /* 0x0000000900007c24 */ /* 0x000fe2000f8e02ff */
[----:B------:R-:W-:Y:S06]  /*0200*/  BRA.U !UP0, `(.L_x_2) ;  /* 0x0000001108787547 */ /* 0x000fec000b800000 */
[----:B------:R-:W0:Y:S01]  /*0210*/  LDCU.64 UR6, c[0x0][0x398] ;  /* 0x00007300ff0677ac */ /* 0x000e220008000a00 */
[----:B------:R-:W-:Y:S01]  /*0220*/  IMAD.MOV.U32 R2, RZ, RZ, RZ ;  /* 0x000000ffff027224 */ /* 0x000fe200078e00ff */
[----:B------:R-:W1:Y:S01]  /*0230*/  LDCU UR4, c[0x0][0x3a0] ;  /* 0x00007400ff0477ac */ /* 0x000e620008000800 */
[----:B------:R-:W2:Y:S01]  /*0240*/  LDCU.64 UR8, c[0x0][0x4c0] ;  /* 0x00009800ff0877ac */ /* 0x000ea20008000a00 */
[----:B------:R-:W-:Y:S01]  /*0250*/  UISETP.NE.AND UP0, UPT, UR38, 0x2, UPT ;  /* 0x000000022600788c */ /* 0x000fe2000bf05270 */
[----:B0-----:R-:W-:-:S05]  /*0260*/  IMAD.HI.U32 R4, R3, UR7, R2 ;  /* 0x0000000703047c27 */ /* 0x001fca000f8e0002 */
[----:B-1----:R-:W-:-:S05]  /*0270*/  SHF.R.U32.HI R5, RZ, UR4, R4 ;  /* 0x00000004ff057c19 */ /* 0x002fca0008011604 */
[----:B------:R-:W-:-:S04]  /*0280*/  IMAD.MOV R2, RZ, RZ, -R5 ;  /* 0x000000ffff027224 */ /* 0x000fc800078e0a05 */
[----:B------:R-:W-:-:S04]  /*0290*/  IMAD R3, R2, UR6, R3 ;  /* 0x0000000602037c24 */ /* 0x000fc8000f8e0203 */
[C---:B--2---:R-:W-:Y:S02]  /*02a0*/  IMAD R16, R3.reuse, UR8, R16 ;  /* 0x0000000803107c24 */ /* 0x044fe4000f8e0210 */
[----:B------:R-:W-:Y:S01]  /*02b0*/  IMAD R0, R3, UR9, R0 ;  /* 0x0000000903007c24 */ /* 0x000fe2000f8e0200 */
[----:B------:R-:W-:Y:S06]  /*02c0*/  BRA.U !UP0, `(.L_x_2) ;  /* 0x0000001108487547 */ /* 0x000fec000b800000 */
[----:B------:R-:W0:Y:S01]  /*02d0*/  LDCU.64 UR4, c[0x0][0x3a8] ;  /* 0x00007500ff0477ac */ /* 0x000e220008000a00 */
[----:B------:R-:W-:Y:S01]  /*02e0*/  IMAD.MOV.U32 R4, RZ, RZ, RZ ;  /* 0x000000ffff047224 */ /* 0x000fe200078e00ff */
[----:B------:R-:W1:Y:S01]  /*02f0*/  LDCU UR6, c[0x0][0x3a4] ;  /* 0x00007480ff0677ac */ /* 0x000e620008000800 */
[----:B------:R-:W2:Y:S01]  /*0300*/  LDCU.64 UR8, c[0x0][0x4c8] ;  /* 0x00009900ff0877ac */ /* 0x000ea20008000a00 */
[----:B------:R-:W-:Y:S01]  /*0310*/  UISETP.NE.AND UP0, UPT, UR38, 0x3, UPT ;  /* 0x000000032600788c */ /* 0x000fe2000bf05270 */
[----:B0-----:R-:W-:-:S05]  /*0320*/  IMAD.HI.U32 R2, R5, UR4, R4 ;  /* 0x0000000405027c27 */ /* 0x001fca000f8e0004 */
[----:B------:R-:W-:-:S04]  /*0330*/  SHF.R.U32.HI R3, RZ, UR5, R2 ;  /* 0x00000005ff037c19 */ /* 0x000fc80008011602 */
[----:B------:R-:W-:-:S05]  /*0340*/  IADD3 R4, PT, PT, -R3, RZ, RZ ;  /* 0x000000ff03047210 */ /* 0x000fca0007ffe1ff */
[----:B-1----:R-:W-:-:S04]  /*0350*/  IMAD R5, R4, UR6, R5 ;  /* 0x0000000604057c24 */ /* 0x002fc8000f8e0205 */
        /* <DEDUP_REMOVED lines=258> */
[----:B------:R-:W2:Y:S02]  /*1380*/  LDCU.64 UR8, c[0x0][0x578] ;  /* 0x0000af00ff0877ac */ /* 0x000ea40008000a00 */
[----:B0-----:R-:W-:-:S05]  /*1390*/  IMAD.HI.U32 R2, R5, UR4, R4 ;  /* 0x0000000405027c27 */ /* 0x001fca000f8e0004 */
[----:B------:R-:W-:-:S04]  /*13a0*/  SHF.R.U32.HI R2, RZ, UR5, R2 ;  /* 0x00000005ff027c19 */ /* 0x000fc80008011602 */
[----:B------:R-:W-:-:S05]  /*13b0*/  IADD3 R3, PT, PT, -R2, RZ, RZ ;  /* 0x000000ff02037210 */ /* 0x000fca0007ffe1ff */
[----:B-1----:R-:W-:-:S04]  /*13c0*/  IMAD R5, R3, UR6, R5 ;  /* 0x0000000603057c24 */ /* 0x002fc8000f8e0205 */
[C---:B--2---:R-:W-:Y:S02]  /*13d0*/  IMAD R16, R5.reuse, UR8, R16 ;  /* 0x0000000805107c24 */ /* 0x044fe4000f8e0210 */
[----:B------:R-:W-:-:S07]  /*13e0*/  IMAD R0, R5, UR9, R0 ;  /* 0x0000000905007c24 */ /* 0x000fce000f8e0200 */
.L_x_2:
[----:B------:R-:W0:Y:S01]  /*13f0*/  LDCU.64 UR6, c[0x0][0x588] ;  /* 0x0000b100ff0677ac */ /* 0x000e220008000a00 */
[----:B------:R-:W-:-:S04]  /*1400*/  UPRMT UR4, UR41, 0x9910, URZ ;  /* 0x0000991029047896 */ /* 0x000fc800080000ff */
[----:B------:R-:W-:Y:S01]  /*1410*/  UISETP.GT.AND UP0, UPT, UR4, 0x9, UPT ;  /* 0x000000090400788c */ /* 0x000fe2000bf04270 */
[----:B0-----:R-:W-:-:S05]  /*1420*/  IADD3 R2, P0, PT, R0, UR6, RZ ;  /* 0x0000000600027c10 */ /* 0x001fca000ff1e0ff */
[----:B------:R-:W-:-:S03]  /*1430*/  IMAD.X R3, RZ, RZ, UR7, P0 ;  /* 0x00000007ff037e24 */ /* 0x000fc600080e06ff */
[----:B------:R-:W-:Y:S05]  /*1440*/  BRA.U UP0, `(.L_x_3) ;  /* 0x0000000500107547 */ /* 0x000fea000b800000 */
[----:B------:R-:W-:-:S09]  /*1450*/  UISETP.GT.AND UP0, UPT, UR4, 0x4, UPT ;  /* 0x000000040400788c */ /* 0x000fd2000bf04270 */
[----:B------:R-:W-:Y:S05]  /*1460*/  BRA.U UP0, `(.L_x_4) ;  /* 0x0000000100807547 */ /* 0x000fea000b800000 */
[----:B------:R-:W-:-:S09]  /*1470*/  UISETP.GT.AND UP0, UPT, UR4, 0x1, UPT ;  /* 0x000000010400788c */ /* 0x000fd2000bf04270 */
[----:B------:R-:W-:Y:S05]  /*1480*/  BRA.U UP0, `(.L_x_5) ;  /* 0x0000000100307547 */ /* 0x000fea000b800000 */
[----:B------:R-:W-:-:S09]  /*1490*/  UISETP.NE.AND UP0, UPT, UR41, URZ, UPT ;  /* 0x000000ff2900728c */ /* 0x000fd2000bf05270 */
[----:B------:R-:W-:Y:S05]  /*14a0*/  BRA.U !UP0, `(.L_x_6) ;  /* 0x0000000108187547 */ /* 0x000fea000b800000 */
[----:B------:R-:W-:-:S09]  /*14b0*/  UISETP.NE.AND UP0, UPT, UR4, 0x1, UPT ;  /* 0x000000010400788c */ /* 0x000fd2000bf05270 */
[----:B------:R-:W-:Y:S05]  /*14c0*/  BRA.U UP0, `(.L_x_7) ;  /* 0x0000000d00147547 */ /* 0x000fea000b800000 */
[----:B------:R-:W2:Y:S02]  /*14d0*/  LDG.E.S8 R2, desc[UR36][R2.64] ;  /* 0x0000002402027981 */ /* 0x000ea4000c1e1300 */
[----:B--2---:R-:W0:Y:S02]  /*14e0*/  I2F.S16 R0, R2 ;  /* 0x0000000200007306 */ /* 0x004e240000101400 */
[----:B0-----:R-:W-:Y:S01]  /*14f0*/  F2FP.BF16.F32.PACK_AB R0, RZ, R0 ;  /* 0x00000000ff00723e */ /* 0x001fe200000010ff */
[----:B------:R-:W-:Y:S06]  /*1500*/  BRA `(.L_x_8) ;  /* 0x0000000c00947947 */ /* 0x000fec0003800000 */
.L_x_6:
[----:B------:R-:W2:Y:S02]  /*1510*/  LDG.E.U8 R2, desc[UR36][R2.64] ;  /* 0x0000002402027981 */ /* 0x000ea4000c1e1100 */
[----:B--2---:R-:W-:-:S04]  /*1520*/  I2FP.F32.U32 R0, R2 ;  /* 0x0000000200007245 */ /* 0x004fc80000201000 */
[----:B------:R-:W-:Y:S01]  /*1530*/  F2FP.BF16.F32.PACK_AB R0, RZ, R0 ;  /* 0x00000000ff00723e */ /* 0x000fe200000010ff */
[----:B------:R-:W-:Y:S06]  /*1540*/  BRA `(.L_x_8) ;  /* 0x0000000c00847947 */ /* 0x000fec0003800000 */
.L_x_5:
[----:B------:R-:W-:-:S09]  /*1550*/  UISETP.NE.AND UP0, UPT, UR4, 0x2, UPT ;  /* 0x000000020400788c */ /* 0x000fd2000bf05270 */
[----:B------:R-:W-:Y:S05]  /*1560*/  BRA.U !UP0, `(.L_x_9) ;  /* 0x0000000108307547 */ /* 0x000fea000b800000 */
[----:B------:R-:W-:-:S09]  /*1570*/  UISETP.NE.AND UP0, UPT, UR4, 0x3, UPT ;  /* 0x000000030400788c */ /* 0x000fd2000bf05270 */
[----:B------:R-:W-:Y:S05]  /*1580*/  BRA.U !UP0, `(.L_x_10) ;  /* 0x0000000108187547 */ /* 0x000fea000b800000 */
[----:B------:R-:W-:-:S09]  /*1590*/  UISETP.NE.AND UP0, UPT, UR4, 0x4, UPT ;  /* 0x000000040400788c */ /* 0x000fd2000bf05270 */
[----:B------:R-:W-:Y:S05]  /*15a0*/  BRA.U UP0, `(.L_x_7) ;  /* 0x0000000900dc7547 */ /* 0x000fea000b800000 */
[----:B------:R-:W2:Y:S02]  /*15b0*/  LDG.E.64 R2, desc[UR36][R2.64] ;  /* 0x0000002402027981 */ /* 0x000ea4000c1e1b00 */
[----:B--2---:R-:W0:Y:S02]  /*15c0*/  I2F.S64 R0, R2 ;  /* 0x0000000200007312 */ /* 0x004e240000301400 */
[----:B0-----:R-:W-:Y:S01]  /*15d0*/  F2FP.BF16.F32.PACK_AB R0, RZ, R0 ;  /* 0x00000000ff00723e */ /* 0x001fe200000010ff */
[----:B------:R-:W-:Y:S06]  /*15e0*/  BRA `(.L_x_8) ;  /* 0x0000000c005c7947 */ /* 0x000fec0003800000 */
.L_x_10:
[----:B------:R-:W2:Y:S02]  /*15f0*/  LDG.E R2, desc[UR36][R2.64] ;  /* 0x0000002402027981 */ /* 0x000ea4000c1e1900 */
[----:B--2---:R-:W-:-:S04]  /*1600*/  I2FP.F32.S32 R0, R2 ;  /* 0x0000000200007245 */ /* 0x004fc80000201400 */
[----:B------:R-:W-:Y:S01]  /*1610*/  F2FP.BF16.F32.PACK_AB R0, RZ, R0 ;  /* 0x00000000ff00723e */ /* 0x000fe200000010ff */
[----:B------:R-:W-:Y:S06]  /*1620*/  BRA `(.L_x_8) ;  /* 0x0000000c004c7947 */ /* 0x000fec0003800000 */
.L_x_9:
[----:B------:R-:W2:Y:S02]  /*1630*/  LDG.E.U16 R2, desc[UR36][R2.64] ;  /* 0x0000002402027981 */ /* 0x000ea4000c1e1500 */
[----:B--2---:R-:W0:Y:S02]  /*1640*/  I2F.S16 R0, R2 ;  /* 0x0000000200007306 */ /* 0x004e240000101400 */
[----:B0-----:R-:W-:Y:S01]  /*1650*/  F2FP.BF16.F32.PACK_AB R0, RZ, R0 ;  /* 0x00000000ff00723e */ /* 0x001fe200000010ff */
[----:B------:R-:W-:Y:S06]  /*1660*/  BRA `(.L_x_8) ;  /* 0x0000000c003c7947 */ /* 0x000fec0003800000 */
.L_x_4:
[----:B------:R-:W-:-:S09]  /*1670*/  UISETP.GT.AND UP0, UPT, UR4, 0x6, UPT ;  /* 0x000000060400788c */ /* 0x000fd2000bf04270 */
[----:B------:R-:W-:Y:S05]  /*1680*/  BRA.U UP0, `(.L_x_11) ;  /* 0x00000001002c7547 */ /* 0x000fea000b800000 */
[----:B------:R-:W-:-:S09]  /*1690*/  UISETP.NE.AND UP0, UPT, UR4, 0x5, UPT ;  /* 0x000000050400788c */ /* 0x000fd2000bf05270 */
[----:B------:R-:W-:Y:S05]  /*16a0*/  BRA.U !UP0, `(.L_x_12) ;  /* 0x0000000108147547 */ /* 0x000fea000b800000 */
[----:B------:R-:W-:-:S09]  /*16b0*/  UISETP.NE.AND UP0, UPT, UR4, 0x6, UPT ;  /* 0x000000060400788c */ /* 0x000fd2000bf05270 */
[----:B------:R-:W-:Y:S05]  /*16c0*/  BRA.U UP0, `(.L_x_7) ;  /* 0x0000000900947547 */ /* 0x000fea000b800000 */
[----:B------:R-:W2:Y:S02]  /*16d0*/  LDG.E R2, desc[UR36][R2.64] ;  /* 0x0000002402027981 */ /* 0x000ea4000c1e1900 */
[----:B--2---:R-:W-:Y:S01]  /*16e0*/  F2FP.BF16.F32.PACK_AB R0, RZ, R2 ;  /* 0x00000002ff00723e */ /* 0x004fe200000010ff */
[----:B------:R-:W-:Y:S06]  /*16f0*/  BRA `(.L_x_8) ;  /* 0x0000000c00187947 */ /* 0x000fec0003800000 */
.L_x_12:
[----:B------:R-:W2:Y:S02]  /*1700*/  LDG.E.U16 R0, desc[UR36][R2.64] ;  /* 0x0000002402007981 */ /* 0x000ea4000c1e1500 */
[----:B--2---:R-:W-:-:S05]  /*1710*/  HADD2.F32 R0, -RZ, R0.H0_H0 ;  /* 0x20000000ff007230 */ /* 0x004fca0000004100 */
[----:B------:R-:W-:Y:S01]  /*1720*/  F2FP.BF16.F32.PACK_AB R0, RZ, R0 ;  /* 0x00000000ff00723e */ /* 0x000fe200000010ff */
[----:B------:R-:W-:Y:S06]  /*1730*/  BRA `(.L_x_8) ;  /* 0x0000000c00087947 */ /* 0x000fec0003800000 */
.L_x_11:
[----:B------:R-:W-:-:S09]  /*1740*/  UISETP.NE.AND UP0, UPT, UR4, 0x7, UPT ;  /* 0x000000070400788c */ /* 0x000fd2000bf05270 */
[----:B------:R-:W-:Y:S05]  /*1750*/  BRA.U !UP0, `(.L_x_13) ;  /* 0x00000001082c7547 */ /* 0x000fea000b800000 */
[----:B------:R-:W-:-:S09]  /*1760*/  UISETP.NE.AND UP0, UPT, UR4, 0x8, UPT ;  /* 0x000000080400788c */ /* 0x000fd2000bf05270 */
[----:B------:R-:W-:Y:S05]  /*1770*/  BRA.U !UP0, `(.L_x_14) ;  /* 0x0000000108147547 */ /* 0x000fea000b800000 */
[----:B------:R-:W-:-:S09]  /*1780*/  UISETP.NE.AND UP0, UPT, UR4, 0x9, UPT ;  /* 0x000000090400788c */ /* 0x000fd2000bf05270 */
[----:B------:R-:W-:Y:S05]  /*1790*/  BRA.U UP0, `(.L_x_7) ;  /* 0x0000000900607547 */ /* 0x000fea000b800000 */
[----:B------:R-:W2:Y:S02]  /*17a0*/  LDG.E R2, desc[UR36][R2.64] ;  /* 0x0000002402027981 */ /* 0x000ea4000c1e1900 */
[----:B--2---:R-:W-:Y:S01]  /*17b0*/  F2FP.BF16.F32.PACK_AB R0, RZ, R2 ;  /* 0x00000002ff00723e */ /* 0x004fe200000010ff */
[----:B------:R-:W-:Y:S06]  /*17c0*/  BRA `(.L_x_8) ;  /* 0x0000000800e47947 */ /* 0x000fec0003800000 */
.L_x_14:
[----:B------:R-:W2:Y:S02]  /*17d0*/  LDG.E.U16 R2, desc[UR36][R2.64] ;  /* 0x0000002402027981 */ /* 0x000ea4000c1e1500 */
[----:B--2---:R-:W-:-:S05]  /*17e0*/  HADD2.F32 R0, -RZ, R2.H0_H0 ;  /* 0x20000002ff007230 */ /* 0x004fca0000004100 */
[----:B------:R-:W-:Y:S01]  /*17f0*/  F2FP.BF16.F32.PACK_AB R0, RZ, R0 ;  /* 0x00000000ff00723e */ /* 0x000fe200000010ff */
[----:B------:R-:W-:Y:S06]  /*1800*/  BRA `(.L_x_8) ;  /* 0x0000000800d47947 */ /* 0x000fec0003800000 */
.L_x_13:
[----:B------:R-:W2:Y:S01]  /*1810*/  LDG.E.64 R2, desc[UR36][R2.64] ;  /* 0x0000002402027981 */ /* 0x000ea2000c1e1b00 */
[----:B------:R-:W-:Y:S01]  /*1820*/  UMOV UR4, 0xf0000000 ;  /* 0xf000000000047882 */ /* 0x000fe20000000000 */
[----:B------:R-:W-:Y:S01]  /*1830*/  UMOV UR5, 0x380fffff ;  /* 0x380fffff00057882 */ /* 0x000fe20000000000 */
[----:B--2---:R-:W0:Y:S01]  /*1840*/  F2F.F32.F64 R0, R2 ;  /* 0x0000000200007310 */ /* 0x004e220000301000 */
[----:B------:R-:W-:-:S14]  /*1850*/  DSETP.GEU.AND P0, PT, |R2|, UR4, PT ;  /* 0x0000000402007e2a */ /* 0x000fdc000bf0e200 */
[----:B0-----:R-:W-:-:S05]  /*1860*/  @!P0 FMUL R0, R0, 1.175494350822287508e-38 ;  /* 0x0080000000008820 */ /* 0x001fca0000400000 */
[----:B------:R-:W-:Y:S01]  /*1870*/  F2FP.BF16.F32.PACK_AB R0, RZ, R0 ;  /* 0x00000000ff00723e */ /* 0x000fe200000010ff */
[----:B------:R-:W-:Y:S06]  /*1880*/  BRA `(.L_x_8) ;  /* 0x0000000800b47947 */ /* 0x000fec0003800000 */
.L_x_3:
[----:B------:R-:W-:-:S09]  /*1890*/  UISETP.GT.AND UP0, UPT, UR4, 0x18, UPT ;  /* 0x000000180400788c */ /* 0x000fd2000bf04270 */
[----:B------:R-:W-:Y:S05]  /*18a0*/  BRA.U UP0, `(.L_x_15) ;  /* 0x0000000100f47547 */ /* 0x000fea000b800000 */
[----:B------:R-:W-:-:S09]  /*18b0*/  UISETP.GT.AND UP0, UPT, UR4, 0xe, UPT ;  /* 0x0000000e0400788c */ /* 0x000fd2000bf04270 */
[----:B------:R-:W-:Y:S05]  /*18c0*/  BRA.U UP0, `(.L_x_16) ;  /* 0x0000000100447547 */ /* 0x000fea000b800000 */
[----:B------:R-:W-:-:S09]  /*18d0*/  UISETP.NE.AND UP0, UPT, UR4, 0xa, UPT ;  /* 0x0000000a0400788c */ /* 0x000fd2000bf05270 */
[----:B------:R-:W-:Y:S05]  /*18e0*/  BRA.U !UP0, `(.L_x_17) ;  /* 0x00000001081c7547 */ /* 0x000fea000b800000 */
[----:B------:R-:W-:-:S09]  /*18f0*/  UISETP.NE.AND UP0, UPT, UR4, 0xb, UPT ;  /* 0x0000000b0400788c */ /* 0x000fd2000bf05270 */
[----:B------:R-:W-:Y:S05]  /*1900*/  BRA.U UP0, `(.L_x_7) ;  /* 0x0000000900047547 */ /* 0x000fea000b800000 */
[----:B------:R-:W2:Y:S02]  /*1910*/  LDG.E.U8 R2, desc[UR36][R2.64] ;  /* 0x0000002402027981 */ /* 0x000ea4000c1e1100 */
[----:B--2---:R-:W-:-:S04]  /*1920*/  ISETP.NE.AND P0, PT, R2, RZ, PT ;  /* 0x000000ff0200720c */ /* 0x004fc80003f05270 */
[----:B------:R-:W-:-:S04]  /*1930*/  FSEL R0, RZ, 1, !P0 ;  /* 0x3f800000ff007808 */ /* 0x000fc80004000000 */
[----:B------:R-:W-:Y:S01]  /*1940*/  F2FP.BF16.F32.PACK_AB R0, RZ, R0 ;  /* 0x00000000ff00723e */ /* 0x000fe200000010ff */
[----:B------:R-:W-:Y:S06]  /*1950*/  BRA `(.L_x_8) ;  /* 0x0000000800807947 */ /* 0x000fec0003800000 */
.L_x_17:
        /* <DEDUP_REMOVED lines=8> */
.L_x_16:
[----:B------:R-:W-:-:S09]  /*19e0*/  UISETP.NE.AND UP0, UPT, UR4, 0xf, UPT ;  /* 0x0000000f0400788c */ /* 0x000fd2000bf05270 */
[----:B------:R-:W-:Y:S05]  /*19f0*/  BRA.U !UP0, `(.L_x_18) ;  /* 0x0000000108987547 */ /* 0x000fea000b800000 */
[----:B------:R-:W-:-:S09]  /*1a00*/  UISETP.NE.AND UP0, UPT, UR4, 0x17, UPT ;  /* 0x000000170400788c */ /* 0x000fd2000bf05270 */
[----:B------:R-:W-:Y:S05]  /*1a10*/  BRA.U !UP0, `(.L_x_19) ;  /* 0x00000001085c7547 */ /* 0x000fea000b800000 */
[----:B------:R-:W-:-:S09]  /*1a20*/  UISETP.NE.AND UP0, UPT, UR4, 0x18, UPT ;  /* 0x000000180400788c */ /* 0x000fd2000bf05270 */
[----:B------:R-:W-:Y:S05]  /*1a30*/  BRA.U UP0, `(.L_x_7) ;  /* 0x0000000500b87547 */ /* 0x000fea000b800000 */
[----:B------:R-:W2:Y:S01]  /*1a40*/  LDG.E.U8 R0, desc[UR36][R2.64] ;  /* 0x0000002402007981 */ /* 0x000ea2000c1e1100 */
[----:B------:R-:W-:Y:S02]  /*1a50*/  IMAD.MOV.U32 R6, RZ, RZ, 0x1f ;  /* 0x0000001fff067424 */ /* 0x000fe400078e00ff */
[----:B--2---:R-:W-:-:S05]  /*1a60*/  IMAD.SHL.U32 R0, R0, 0x1000000, RZ ;  /* 0x0100000000007824 */ /* 0x004fca00078e00ff */
[C---:B------:R-:W-:Y:S02]  /*1a70*/  LOP3.LUT R4, R0.reuse, 0x7f000000, RZ, 0xc0, !PT ;  /* 0x7f00000000047812 */ /* 0x040fe400078ec0ff */
[----:B------:R-:W-:Y:S02]  /*1a80*/  LOP3.LUT P0, RZ, R0, 0x7f000000, RZ, 0xc0, !PT ;  /* 0x7f00000000ff7812 */ /* 0x000fe4000780c0ff */
[----:B------:R-:W0:Y:S02]  /*1a90*/  FLO.U32 R5, R4 ;  /* 0x0000000400057300 */ /* 0x000e2400000e0000 */
[----:B0-----:R-:W-:-:S04]  /*1aa0*/  IADD3 R5, PT, PT, -R5, RZ, RZ ;  /* 0x000000ff05057210 */ /* 0x001fc80007ffe1ff */
[----:B------:R-:W-:-:S05]  /*1ab0*/  VIADDMNMX.U32 R5, R5, R6, 0x4, !PT ;  /* 0x0000000405057446 */ /* 0x000fca0007800006 */
[----:B------:R-:W-:-:S04]  /*1ac0*/  VIADD R5, R5, 0xfffffffc ;  /* 0xfffffffc05057836 */ /* 0x000fc80000000000 */
[----:B------:R-:W-:Y:S01]  /*1ad0*/  IMAD.SHL.U32 R7, R5, 0x800000, RZ ;  /* 0x0080000005077824 */ /* 0x000fe200078e00ff */
[C---:B------:R-:W-:Y:S01]  /*1ae0*/  SHF.L.U32 R6, R4.reuse, R5, RZ ;  /* 0x0000000504067219 */ /* 0x040fe200000006ff */
[----:B------:R-:W-:-:S03]  /*1af0*/  VIADD R5, R4, 0x1000000 ;  /* 0x0100000004057836 */ /* 0x000fc60000000000 */
[----:B------:R-:W-:Y:S02]  /*1b00*/  LEA.HI R6, R6, -R7, RZ, 0x1c ;  /* 0x8000000706067211 */ /* 0x000fe400078fe0ff */
[----:B------:R-:W-:Y:S02]  /*1b10*/  SHF.R.S32.HI R5, RZ, 0x8, R5 ;  /* 0x00000008ff057819 */ /* 0x000fe40000011405 */
[----:B------:R-:W-:-:S04]  /*1b20*/  IADD3 R6, PT, PT, R6, 0x3c000000, RZ ;  /* 0x3c00000006067810 */ /* 0x000fc80007ffe0ff */
[----:B------:R-:W-:-:S04]  /*1b30*/  LOP3.LUT R5, R6, 0x7f800000, R5, 0xf8, !PT ;  /* 0x7f80000006057812 */ /* 0x000fc800078ef805 */
[----:B------:R-:W-:-:S04]  /*1b40*/  SEL R5, R5, RZ, P0 ;  /* 0x000000ff05057207 */ /* 0x000fc80000000000 */
[----:B------:R-:W-:-:S04]  /*1b50*/  LOP3.LUT R5, R5, 0x80000000, R0, 0xf8, !PT ;  /* 0x8000000005057812 */ /* 0x000fc800078ef800 */
[----:B------:R-:W-:-:S04]  /*1b60*/  F2FP.BF16.F32.PACK_AB R5, RZ, R5 ;  /* 0x00000005ff05723e */ /* 0x000fc800000010ff */
[----:B------:R-:W-:Y:S01]  /*1b70*/  PRMT R0, R5, 0x7610, R0 ;  /* 0x0000761005007816 */ /* 0x000fe20000000000 */
[----:B------:R-:W-:Y:S06]  /*1b80*/  BRA `(.L_x_8) ;  /* 0x0000000400f47947 */ /* 0x000fec0003800000 */
.L_x_19:
[----:B------:R-:W2:Y:S02]  /*1b90*/  LDG.E.U8 R2, desc[UR36][R2.64] ;  /* 0x0000002402027981 */ /* 0x000ea4000c1e1100 */
[C---:B--2---:R-:W-:Y:S02]  /*1ba0*/  IMAD.SHL.U32 R4, R2.reuse, 0x2000000, RZ ;  /* 0x0200000002047824 */ /* 0x044fe400078e00ff */
[----:B------:R-:W-:-:S03]  /*1bb0*/  IMAD.SHL.U32 R5, R2, 0x100, RZ ;  /* 0x0000010002057824 */ /* 0x000fc600078e00ff */
[----:B------:R-:W-:-:S13]  /*1bc0*/  ISETP.GT.U32.AND P0, PT, R4, 0x7ffffff, PT ;  /* 0x07ffffff0400780c */ /* 0x000fda0003f04070 */
[C---:B------:R-:W-:Y:S02]  /*1bd0*/  @!P0 LOP3.LUT R0, R5.reuse, 0x7f00, RZ, 0xc0, !PT ;  /* 0x00007f0005008812 */ /* 0x040fe400078ec0ff */
[----:B------:R-:W-:Y:S02]  /*1be0*/  @P0 LEA.HI R4, R4, 0x70000000, RZ, 0x1c ;  /* 0x7000000004040811 */ /* 0x000fe400078fe0ff */
[----:B------:R-:W-:Y:S02]  /*1bf0*/  @!P0 LOP3.LUT R0, R0, 0x3f000000, RZ, 0xfc, !PT ;  /* 0x3f00000000008812 */ /* 0x000fe400078efcff */
[----:B------:R-:W-:-:S03]  /*1c00*/  PRMT R5, R5, 0x9910, RZ ;  /* 0x0000991005057816 */ /* 0x000fc600000000ff */
[----:B------:R-:W-:Y:S01]  /*1c10*/  @!P0 FADD.FTZ R0, R0, -0.5 ;  /* 0xbf00000000008421 */ /* 0x000fe20000010000 */
[----:B------:R-:W-:-:S05]  /*1c20*/  @P0 FMUL.FTZ R0, R4, 1.9259299443872358531e-34 ;  /* 0x0780000004000820 */ /* 0x000fca0000410000 */
[----:B------:R-:W-:-:S04]  /*1c30*/  LOP3.LUT R0, R0, 0x80000000, R5, 0xf8, !PT ;  /* 0x8000000000007812 */ /* 0x000fc800078ef805 */
[----:B------:R-:W-:Y:S01]  /*1c40*/  F2FP.BF16.F32.PACK_AB R0, RZ, R0 ;  /* 0x00000000ff00723e */ /* 0x000fe200000010ff */
[----:B------:R-:W-:Y:S06]  /*1c50*/  BRA `(.L_x_8) ;  /* 0x0000000400c07947 */ /* 0x000fec0003800000 */
.L_x_18:
[----:B------:R0:W5:Y:S01]  /*1c60*/  LDG.E.U16 R0, desc[UR36][R2.64] ;  /* 0x0000002402007981 */ /* 0x000162000c1e1500 */
[----:B------:R-:W-:Y:S05]  /*1c70*/  BRA `(.L_x_8) ;  /* 0x0000000400b87947 */ /* 0x000fea0003800000 */
.L_x_15:
[----:B------:R-:W-:-:S09]  /*1c80*/  UISETP.GT.AND UP0, UPT, UR4, 0x1b, UPT ;  /* 0x0000001b0400788c */ /* 0x000fd2000bf04270 */
[----:B------:R-:W-:Y:S05]  /*1c90*/  BRA.U UP0, `(.L_x_20) ;  /* 0x0000000500087547 */ /* 0x000fea000b800000 */
[----:B------:R-:W-:-:S09]  /*1ca0*/  UISETP.NE.AND UP0, UPT, UR4, 0x19, UPT ;  /* 0x000000190400788c */ /* 0x000fd2000bf05270 */
[----:B------:R-:W-:Y:S05]  /*1cb0*/  BRA.U !UP0, `(.L_x_21) ;  /* 0x0000000108907547 */ /* 0x000fea000b800000 */
[----:B------:R-:W-:-:S09]  /*1cc0*/  UISETP.NE.AND UP0, UPT, UR4, 0x1a, UPT ;  /* 0x0000001a0400788c */ /* 0x000fd2000bf05270 */
[----:B------:R-:W-:Y:S05]  /*1cd0*/  BRA.U !UP0, `(.L_x_22) ;  /* 0x0000000108187547 */ /* 0x000fea000b800000 */
[----:B------:R-:W-:-:S09]  /*1ce0*/  UISETP.NE.AND UP0, UPT, UR4, 0x1b, UPT ;  /* 0x0000001b0400788c */ /* 0x000fd2000bf05270 */
[----:B------:R-:W-:Y:S05]  /*1cf0*/  BRA.U UP0, `(.L_x_7) ;  /* 0x0000000500087547 */ /* 0x000fea000b800000 */
[----:B------:R-:W2:Y:S02]  /*1d00*/  LDG.E.U16 R0, desc[UR36][R2.64] ;  /* 0x0000002402007981 */ /* 0x000ea4000c1e1500 */
[----:B--2---:R-:W-:-:S04]  /*1d10*/  I2FP.F32.U32 R0, R0 ;  /* 0x0000000000007245 */ /* 0x004fc80000201000 */
[----:B------:R-:W-:Y:S01]  /*1d20*/  F2FP.BF16.F32.PACK_AB R0, RZ, R0 ;  /* 0x00000000ff00723e */ /* 0x000fe200000010ff */
[----:B------:R-:W-:Y:S06]  /*1d30*/  BRA `(.L_x_8) ;  /* 0x0000000400887947 */ /* 0x000fec0003800000 */
.L_x_22:
[----:B------:R-:W2:Y:S01]  /*1d40*/  LDG.E.U8 R3, desc[UR36][R2.64] ;  /* 0x0000002402037981 */ /* 0x000ea2000c1e1100 */
[----:B------:R-:W-:Y:S01]  /*1d50*/  BSSY.RECONVERGENT B0, `(.L_x_23) ;  /* 0x0000018000007945 */ /* 0x000fe20003800200 */
[----:B------:R-:W-:Y:S01]  /*1d60*/  IMAD.MOV.U32 R0, RZ, RZ, RZ ;  /* 0x000000ffff007224 */ /* 0x000fe200078e00ff */
[----:B--2---:R-:W-:-:S13]  /*1d70*/  ISETP.NE.AND P0, PT, R3, RZ, PT ;  /* 0x000000ff0300720c */ /* 0x004fda0003f05270 */
[----:B------:R-:W-:Y:S05]  /*1d80*/  @!P0 BRA `(.L_x_24) ;  /* 0x0000000000508947 */ /* 0x000fea0003800000 */
[----:B------:R-:W-:-:S13]  /*1d90*/  ISETP.NE.AND P0, PT, R3, 0x80, PT ;  /* 0x000000800300780c */ /* 0x000fda0003f05270 */
[----:B------:R-:W-:Y:S01]  /*1da0*/  @!P0 MOV R0, 0x7f800001 ;  /* 0x7f80000100008802 */ /* 0x000fe20000000f00 */
[----:B------:R-:W-:Y:S06]  /*1db0*/  @!P0 BRA `(.L_x_24) ;  /* 0x0000000000448947 */ /* 0x000fec0003800000 */
[--C-:B------:R-:W-:Y:S01]  /*1dc0*/  SHF.R.U32.HI R0, RZ, 0x3, R3.reuse ;  /* 0x00000003ff007819 */ /* 0x100fe20000011603 */
[----:B------:R-:W-:Y:S03]  /*1dd0*/  BSSY.RECONVERGENT B1, `(.L_x_25) ;  /* 0x000000c000017945 */ /* 0x000fe60003800200 */
[----:B------:R-:W-:Y:S02]  /*1de0*/  LOP3.LUT P0, R2, R0, 0xf, RZ, 0xc0, !PT ;  /* 0x0000000f00027812 */ /* 0x000fe4000780c0ff */
[----:B------:R-:W-:-:S05]  /*1df0*/  SHF.R.U32.HI R0, RZ, 0x7, R3 ;  /* 0x00000007ff007819 */ /* 0x000fca0000011603 */
[----:B------:R-:W-:Y:S01]  /*1e00*/  IMAD.U32 R7, R0, -0x80000000, RZ ;  /* 0x8000000000077824 */ /* 0x000fe200078e00ff */
[----:B------:R-:W-:-:S05]  /*1e10*/  LOP3.LUT R0, R3, 0x7, RZ, 0xc0, !PT ;  /* 0x0000000703007812 */ /* 0x000fca00078ec0ff */
[----:B------:R-:W-:Y:S05]  /*1e20*/  @P0 BRA `(.L_x_26) ;  /* 0x0000000000180947 */ /* 0x000fea0003800000 */
[----:B------:R-:W0:Y:S02]  /*1e30*/  FLO.U32 R3, R0 ;  /* 0x0000000000037300 */ /* 0x000e2400000e0000 */
[----:B0-----:R-:W-:-:S04]  /*1e40*/  IADD3 R3, PT, PT, -R3, 0x1f, RZ ;  /* 0x0000001f03037810 */ /* 0x001fc80007ffe1ff */
[----:B------:R-:W-:Y:S01]  /*1e50*/  IADD3 R2, PT, PT, R2, 0x1d, -R3 ;  /* 0x0000001d02027810 */ /* 0x000fe20007ffe803 */
[----:B------:R-:W-:-:S05]  /*1e60*/  VIADD R5, R3, 0xffffffe4 ;  /* 0xffffffe403057836 */ /* 0x000fca0000000000 */
[----:B------:R-:W-:-:S04]  /*1e70*/  SHF.L.U32 R5, R0, R5, RZ ;  /* 0x0000000500057219 */ /* 0x000fc800000006ff */
[----:B------:R-:W-:-:S07]  /*1e80*/  LOP3.LUT R0, R5, 0x7, RZ, 0xc0, !PT ;  /* 0x0000000705007812 */ /* 0x000fce00078ec0ff */
.L_x_26:
[----:B------:R-:W-:Y:S05]  /*1e90*/  BSYNC.RECONVERGENT B1 ;  /* 0x0000000000017941 */ /* 0x000fea0003800200 */
.L_x_25:
[----:B------:R-:W-:Y:S01]  /*1ea0*/  IMAD.SHL.U32 R0, R0, 0x100000, RZ ;  /* 0x0010000000007824 */ /* 0x000fe200078e00ff */
[----:B------:R-:W-:-:S04]  /*1eb0*/  LEA R2, R2, 0x3b800000, 0x17 ;  /* 0x3b80000002027811 */ /* 0x000fc800078eb8ff */
[----:B------:R-:W-:-:S07]  /*1ec0*/  LOP3.LUT R0, R2, R0, R7, 0xfe, !PT ;  /* 0x0000000002007212 */ /* 0x000fce00078efe07 */
.L_x_24:
[----:B------:R-:W-:Y:S05]  /*1ed0*/  BSYNC.RECONVERGENT B0 ;  /* 0x0000000000007941 */ /* 0x000fea0003800200 */
.L_x_23:
[----:B------:R-:W-:Y:S01]  /*1ee0*/  F2FP.BF16.F32.PACK_AB R0, RZ, R0 ;  /* 0x00000000ff00723e */ /* 0x000fe200000010ff */
[----:B------:R-:W-:Y:S06]  /*1ef0*/  BRA `(.L_x_8) ;  /* 0x0000000400187947 */ /* 0x000fec0003800000 */
.L_x_21:
[----:B------:R-:W2:Y:S01]  /*1f00*/  LDG.E.U8 R3, desc[UR36][R2.64] ;  /* 0x0000002402037981 */ /* 0x000ea2000c1e1100 */
[----:B------:R-:W-:Y:S01]  /*1f10*/  BSSY.RECONVERGENT B0, `(.L_x_27) ;  /* 0x0000018000007945 */ /* 0x000fe20003800200 */
[----:B------:R-:W-:Y:S01]  /*1f20*/  HFMA2 R0, -RZ, RZ, 0, 0 ;  /* 0x00000000ff007431 */ /* 0x000fe200000001ff */
[----:B--2---:R-:W-:-:S13]  /*1f30*/  ISETP.NE.AND P0, PT, R3, RZ, PT ;  /* 0x000000ff0300720c */ /* 0x004fda0003f05270 */
[----:B------:R-:W-:Y:S05]  /*1f40*/  @!P0 BRA `(.L_x_28) ;  /* 0x0000000000508947 */ /* 0x000fea0003800000 */
[----:B------:R-:W-:-:S13]  /*1f50*/  ISETP.NE.AND P0, PT, R3, 0x80, PT ;  /* 0x000000800300780c */ /* 0x000fda0003f05270 */
[----:B------:R-:W-:Y:S01]  /*1f60*/  @!P0 IMAD.MOV.U32 R0, RZ, RZ, 0x7f800001 ;  /* 0x7f800001ff008424 */ /* 0x000fe200078e00ff */
        /* <DEDUP_REMOVED lines=14> */
.L_x_30:
[----:B------:R-:W-:Y:S05]  /*2050*/  BSYNC.RECONVERGENT B1 ;  /* 0x0000000000017941 */ /* 0x000fea0003800200 */
.L_x_29:
[----:B------:R-:W-:Y:S02]  /*2060*/  SHF.L.U32 R0, R0, 0x15, RZ ;  /* 0x0000001500007819 */ /* 0x000fe400000006ff */
[----:B------:R-:W-:-:S04]  /*2070*/  LEA R2, R2, 0x37800000, 0x17 ;  /* 0x3780000002027811 */ /* 0x000fc800078eb8ff */
[----:B------:R-:W-:-:S07]  /*2080*/  LOP3.LUT R0, R2, R0, R7, 0xfe, !PT ;  /* 0x0000000002007212 */ /* 0x000fce00078efe07 */
.L_x_28:
[----:B------:R-:W-:Y:S05]  /*2090*/  BSYNC.RECONVERGENT B0 ;  /* 0x0000000000007941 */ /* 0x000fea0003800200 */
.L_x_27:
[----:B------:R-:W-:Y:S01]  /*20a0*/  F2FP.BF16.F32.PACK_AB R0, RZ, R0 ;  /* 0x00000000ff00723e */ /* 0x000fe200000010ff */
[----:B------:R-:W-:Y:S06]  /*20b0*/  BRA `(.L_x_8) ;  /* 0x0000000000a87947 */ /* 0x000fec0003800000 */
.L_x_20:
[----:B------:R-:W-:-:S09]  /*20c0*/  UISETP.NE.AND UP0, UPT, UR4, 0x1c, UPT ;  /* 0x0000001c0400788c */ /* 0x000fd2000bf05270 */
[----:B------:R-:W-:Y:S05]  /*20d0*/  BRA.U !UP0, `(.L_x_31) ;  /* 0x0000000108947547 */ /* 0x000fea000b800000 */
[----:B------:R-:W-:-:S09]  /*20e0*/  UISETP.NE.AND UP0, UPT, UR4, 0x1d, UPT ;  /* 0x0000001d0400788c */ /* 0x000fd2000bf05270 */
[----:B------:R-:W-:Y:S05]  /*20f0*/  BRA.U !UP0, `(.L_x_32) ;  /* 0x00000001087c7547 */ /* 0x000fea000b800000 */
[----:B------:R-:W-:-:S09]  /*2100*/  UISETP.NE.AND UP0, UPT, UR4, 0x2c, UPT ;  /* 0x0000002c0400788c */ /* 0x000fd2000bf05270 */
[----:B------:R-:W-:Y:S05]  /*2110*/  BRA.U !UP0, `(.L_x_33) ;  /* 0x0000000108487547 */ /* 0x000fea000b800000 */
.L_x_7:
[----:B------:R-:W-:Y:S01]  /*2120*/  MOV R2, 0x0 ;  /* 0x0000000000027802 */ /* 0x000fe20000000f00 */
[----:B------:R-:W0:Y:S01]  /*2130*/  LDCU.64 UR4, c[0x4][0x148] ;  /* 0x01002900ff0477ac */ /* 0x000e220008000a00 */
[----:B------:R-:W-:Y:S02]  /*2140*/  HFMA2 R12, -RZ, RZ, 0, 5.9604644775390625e-08 ;  /* 0x00000001ff0c7431 */ /* 0x000fe400000001ff */
[----:B------:R-:W-:Y:S01]  /*2150*/  IMAD.MOV.U32 R8, RZ, RZ, 0x4e ;  /* 0x0000004eff087424 */ /* 0x000fe200078e00ff */
[----:B------:R-:W1:Y:S01]  /*2160*/  LDCU.64 UR6, c[0x4][0x150] ;  /* 0x01002a00ff0677ac */ /* 0x000e620008000a00 */
[----:B------:R-:W2:Y:S01]  /*2170*/  LDC.64 R2, c[0x4][R2] ;  /* 0x0100000002027b82 */ /* 0x000ea20000000a00 */
[----:B------:R-:W-:Y:S01]  /*2180*/  IMAD.MOV.U32 R13, RZ, RZ, RZ ;  /* 0x000000ffff0d7224 */ /* 0x000fe200078e00ff */
[----:B------:R-:W3:Y:S01]  /*2190*/  LDCU.64 UR8, c[0x4][0x38] ;  /* 0x01000700ff0877ac */ /* 0x000ee20008000a00 */
[----:B0-----:R-:W-:Y:S02]  /*21a0*/  IMAD.U32 R4, RZ, RZ, UR4 ;  /* 0x00000004ff047e24 */ /* 0x001fe4000f8e00ff */
[----:B------:R-:W-:-:S02]  /*21b0*/  IMAD.U32 R5, RZ, RZ, UR5 ;  /* 0x00000005ff057e24 */ /* 0x000fc4000f8e00ff */
[----:B-1----:R-:W-:Y:S01]  /*21c0*/  IMAD.U32 R6, RZ, RZ, UR6 ;  /* 0x00000006ff067e24 */ /* 0x002fe2000f8e00ff */
[----:B------:R-:W-:Y:S01]  /*21d0*/  MOV R7, UR7 ;  /* 0x0000000700077c02 */ /* 0x000fe20008000f00 */
[----:B---3--:R-:W-:Y:S02]  /*21e0*/  IMAD.U32 R10, RZ, RZ, UR8 ;  /* 0x00000008ff0a7e24 */ /* 0x008fe4000f8e00ff */
[----:B------:R-:W-:-:S07]  /*21f0*/  IMAD.U32 R11, RZ, RZ, UR9 ;  /* 0x00000009ff0b7e24 */ /* 0x000fce000f8e00ff */
[----:B------:R-:W-:-:S07]  /*2200*/  LEPC R20, `(.L_x_34) ;  /* 0x000000001014794e */ /* 0x000fce0000000000 */
[----:B--2---:R-:W-:Y:S05]  /*2210*/  CALL.ABS.NOINC R2 ;  /* 0x0000000002007343 */ /* 0x004fea0003c00000 */
.L_x_34:
[----:B------:R-:W-:Y:S01]  /*2220*/  PRMT R0, RZ, 0x7610, R0 ;  /* 0x00007610ff007816 */ /* 0x000fe20000000000 */
[----:B------:R-:W-:Y:S06]  /*2230*/  BRA `(.L_x_8) ;  /* 0x0000000000487947 */ /* 0x000fec0003800000 */
.L_x_33:
[----:B------:R-:W2:Y:S01]  /*2240*/  LDG.E.U8 R2, desc[UR36][R2.64] ;  /* 0x0000002402027981 */ /* 0x000ea2000c1e1100 */
[----:B------:R-:W-:Y:S01]  /*2250*/  BSSY.RECONVERGENT B0, `(.L_x_35) ;  /* 0x0000007000007945 */ /* 0x000fe20003800200 */
[----:B------:R-:W-:Y:S01]  /*2260*/  IMAD.MOV.U32 R0, RZ, RZ, 0x400000 ;  /* 0x00400000ff007424 */ /* 0x000fe200078e00ff */
[----:B--2---:R-:W-:-:S13]  /*2270*/  ISETP.NE.AND P0, PT, R2, RZ, PT ;  /* 0x000000ff0200720c */ /* 0x004fda0003f05270 */
[----:B------:R-:W-:Y:S05]  /*2280*/  @!P0 BRA `(.L_x_36) ;  /* 0x00000000000c8947 */ /* 0x000fea0003800000 */
[----:B------:R-:W-:-:S13]  /*2290*/  ISETP.NE.AND P0, PT, R2, 0xff, PT ;  /* 0x000000ff0200780c */ /* 0x000fda0003f05270 */
[----:B------:R-:W-:Y:S01]  /*22a0*/  @!P0 IMAD.MOV.U32 R0, RZ, RZ, 0x7f800001 ;  /* 0x7f800001ff008424 */ /* 0x000fe200078e00ff */
[----:B------:R-:W-:-:S07]  /*22b0*/  @P0 SHF.L.U32 R0, R2, 0x17, RZ ;  /* 0x0000001702000819 */ /* 0x000fce00000006ff */
.L_x_36:
[----:B------:R-:W-:Y:S05]  /*22c0*/  BSYNC.RECONVERGENT B0 ;  /* 0x0000000000007941 */ /* 0x000fea0003800200 */
.L_x_35:
[----:B------:R-:W-:Y:S01]  /*22d0*/  F2FP.BF16.F32.PACK_AB R0, RZ, R0 ;  /* 0x00000000ff00723e */ /* 0x000fe200000010ff */
[----:B------:R-:W-:Y:S06]  /*22e0*/  BRA `(.L_x_8) ;  /* 0x00000000001c7947 */ /* 0x000fec0003800000 */
.L_x_32:
[----:B------:R-:W2:Y:S02]  /*22f0*/  LDG.E.64 R2, desc[UR36][R2.64] ;  /* 0x0000002402027981 */ /* 0x000ea4000c1e1b00 */
[----:B--2---:R-:W0:Y:S02]  /*2300*/  I2F.U64 R0, R2 ;  /* 0x0000000200007312 */ /* 0x004e240000301000 */
[----:B0-----:R-:W-:Y:S01]  /*2310*/  F2FP.BF16.F32.PACK_AB R0, RZ, R0 ;  /* 0x00000000ff00723e */ /* 0x001fe200000010ff */
[----:B------:R-:W-:Y:S06]  /*2320*/  BRA `(.L_x_8) ;  /* 0x00000000000c7947 */ /* 0x000fec0003800000 */
.L_x_31:
[----:B------:R-:W2:Y:S02]  /*2330*/  LDG.E R2, desc[UR36][R2.64] ;  /* 0x0000002402027981 */ /* 0x000ea4000c1e1900 */
[----:B--2---:R-:W-:-:S04]  /*2340*/  I2FP.F32.U32 R0, R2 ;  /* 0x0000000200007245 */ /* 0x004fc80000201000 */
[----:B------:R-:W-:-:S07]  /*2350*/  F2FP.BF16.F32.PACK_AB R0, RZ, R0 ;  /* 0x00000000ff00723e */ /* 0x000fce00000010ff */
.L_x_8:
[----:B-----5:R-:W-:Y:S01]  /*2360*/  IMAD.U32 R0, R0, 0x10000, RZ ;  /* 0x0001000000007824 */ /* 0x020fe200078e00ff */
[----:B------:R-:W0:Y:S01]  /*2370*/  LDCU.64 UR6, c[0x0][0x580] ;  /* 0x0000b000ff0677ac */ /* 0x000e220008000a00 */
[----:B------:R-:W-:-:S04]  /*2380*/  UPRMT UR4, UR42, 0x9910, URZ ;  /* 0x000099102a047896 */ /* 0x000fc800080000ff */
[----:B------:R-:W1:Y:S01]  /*2390*/  FRND.TRUNC R0, R0 ;  /* 0x0000000000007307 */ /* 0x000e62000020d000 */
[----:B------:R-:W-:Y:S01]  /*23a0*/  UISETP.GT.AND UP0, UPT, UR4, 0x9, UPT ;  /* 0x000000090400788c */ /* 0x000fe2000bf04270 */
[----:B0-----:R-:W-:-:S06]  /*23b0*/  IADD3 R2, P0, PT, R16, UR6, RZ ;  /* 0x0000000610027c10 */ /* 0x001fcc000ff1e0ff */
[----:B-1----:R0:W1:Y:S01]  /*23c0*/  F2F.BF16.F32 R5, R0 ;  /* 0x0000000000057304 */ /* 0x0020620000202000 */
[----:B------:R-:W-:Y:S01]  /*23d0*/  IMAD.X R3, RZ, RZ, UR7, P0 ;  /* 0x00000007ff037e24 */ /* 0x000fe200080e06ff */
[----:B------:R-:W-:Y:S06]  /*23e0*/  BRA.U UP0, `(.L_x_37) ;  /* 0x00000005000c7547 */ /* 0x000fec000b800000 */
        /* <DEDUP_REMOVED lines=8> */
[----:B01----:R-:W-:-:S04]  /*2470*/  IMAD.U32 R0, R5, 0x10000, RZ ;  /* 0x0001000005007824 */ /* 0x003fc800078e00ff */
[----:B------:R-:W0:Y:S02]  /*2480*/  F2I.FTZ.TRUNC.NTZ R5, R0 ;  /* 0x0000000000057305 */ /* 0x000e24000021f100 */
[----:B0-----:R0:W-:Y:S01]  /*2490*/  STG.E.U8 desc[UR36][R2.64], R5 ;  /* 0x0000000502007986 */ /* 0x0011e2000c101124 */
[----:B------:R-:W-:Y:S05]  /*24a0*/  BRA `(.L_x_42) ;  /* 0x0000000c00807947 */ /* 0x000fea0003800000 */
.L_x_40:
[----:B-1----:R-:W-:-:S06]  /*24b0*/  SHF.L.U32 R5, R5, 0x10, RZ ;  /* 0x0000001005057819 */ /* 0x002fcc00000006ff */
[----:B------:R-:W1:Y:S02]  /*24c0*/  F2I.S64.TRUNC R4, R5 ;  /* 0x0000000500047311 */ /* 0x000e64000020d900 */
[----:B-1----:R4:W-:Y:S01]  /*24d0*/  STG.E.U8 desc[UR36][R2.64], R4 ;  /* 0x0000000402007986 */ /* 0x0029e2000c101124 */
[----:B------:R-:W-:Y:S05]  /*24e0*/  BRA `(.L_x_42) ;  /* 0x0000000c00707947 */ /* 0x000fea0003800000 */
.L_x_39:
[----:B------:R-:W-:-:S09]  /*24f0*/  UISETP.NE.AND UP0, UPT, UR4, 0x2, UPT ;  /* 0x000000020400788c */ /* 0x000fd2000bf05270 */
[----:B------:R-:W-:Y:S05]  /*2500*/  BRA.U !UP0, `(.L_x_43) ;  /* 0x0000000108307547 */ /* 0x000fea000b800000 */
[----:B------:R-:W-:-:S09]  /*2510*/  UISETP.NE.AND UP0, UPT, UR4, 0x3, UPT ;  /* 0x000000030400788c */ /* 0x000fd2000bf05270 */
[----:B------:R-:W-:Y:S05]  /*2520*/  BRA.U !UP0, `(.L_x_44) ;  /* 0x0000000108187547 */ /* 0x000fea000b800000 */
[----:B------:R-:W-:-:S09]  /*2530*/  UISETP.NE.AND UP0, UPT, UR4, 0x4, UPT ;  /* 0x000000040400788c */ /* 0x000fd2000bf05270 */
[----:B------:R-:W-:Y:S05]  /*2540*/  BRA.U UP0, `(.L_x_41) ;  /* 0x0000000900b87547 */ /* 0x000fea000b800000 */
[----:B-1----:R-:W-:-:S06]  /*2550*/  IMAD.U32 R5, R5, 0x10000, RZ ;  /* 0x0001000005057824 */ /* 0x002fcc00078e00ff */
[----:B------:R-:W1:Y:S02]  /*2560*/  F2I.S64.TRUNC R4, R5 ;  /* 0x0000000500047311 */ /* 0x000e64000020d900 */
[----:B-1----:R1:W-:Y:S01]  /*2570*/  STG.E.64 desc[UR36][R2.64], R4 ;  /* 0x0000000402007986 */ /* 0x0023e2000c101b24 */
[----:B------:R-:W-:Y:S05]  /*2580*/  BRA `(.L_x_42) ;  /* 0x0000000c00487947 */ /* 0x000fea0003800000 */
.L_x_44:
[----:B-1----:R-:W-:-:S06]  /*2590*/  IMAD.U32 R5, R5, 0x10000, RZ ;  /* 0x0001000005057824 */ /* 0x002fcc00078e00ff */
[----:B------:R-:W1:Y:S02]  /*25a0*/  F2I.FTZ.TRUNC.NTZ R5, R5 ;  /* 0x0000000500057305 */ /* 0x000e64000021f100 */
[----:B-1----:R2:W-:Y:S01]  /*25b0*/  STG.E desc[UR36][R2.64], R5 ;  /* 0x0000000502007986 */ /* 0x0025e2000c101924 */
[----:B------:R-:W-:Y:S05]  /*25c0*/  BRA `(.L_x_42) ;  /* 0x0000000c00387947 */ /* 0x000fea0003800000 */
.L_x_43:
[----:B-1----:R-:W-:-:S06]  /*25d0*/  IMAD.U32 R5, R5, 0x10000, RZ ;  /* 0x0001000005057824 */ /* 0x002fcc00078e00ff */
[----:B------:R-:W1:Y:S02]  /*25e0*/  F2I.FTZ.TRUNC.NTZ R5, R5 ;  /* 0x0000000500057305 */ /* 0x000e64000021f100 */
[----:B-1----:R3:W-:Y:S01]  /*25f0*/  STG.E.U16 desc[UR36][R2.64], R5 ;  /* 0x0000000502007986 */ /* 0x0027e2000c101524 */
[----:B------:R-:W-:Y:S05]  /*2600*/  BRA `(.L_x_42) ;  /* 0x0000000c00287947 */ /* 0x000fea0003800000 */
.L_x_38:
[----:B------:R-:W-:-:S09]  /*2610*/  UISETP.GT.AND UP0, UPT, UR4, 0x6, UPT ;  /* 0x000000060400788c */ /* 0x000fd2000bf04270 */
[----:B------:R-:W-:Y:S05]  /*2620*/  BRA.U UP0, `(.L_x_45) ;  /* 0x00000001002c7547 */ /* 0x000fea000b800000 */
[----:B------:R-:W-:-:S09]  /*2630*/  UISETP.NE.AND UP0, UPT, UR4, 0x5, UPT ;  /* 0x000000050400788c */ /* 0x000fd2000bf05270 */
[----:B------:R-:W-:Y:S05]  /*2640*/  BRA.U !UP0, `(.L_x_46) ;  /* 0x0000000108147547 */ /* 0x000fea000b800000 */
[----:B------:R-:W-:-:S09]  /*2650*/  UISETP.NE.AND UP0, UPT, UR4, 0x6, UPT ;  /* 0x000000060400788c */ /* 0x000fd2000bf05270 */
[----:B------:R-:W-:Y:S05]  /*2660*/  BRA.U UP0, `(.L_x_41) ;  /* 0x0000000900707547 */ /* 0x000fea000b800000 */
[----:B-1----:R-:W-:-:S05]  /*2670*/  SHF.L.U32 R5, R5, 0x10, RZ ;  /* 0x0000001005057819 */ /* 0x002fca00000006ff */
[----:B------:R1:W-:Y:S01]  /*2680*/  STG.E desc[UR36][R2.64], R5 ;  /* 0x0000000502007986 */ /* 0x0003e2000c101924 */
[----:B------:R-:W-:Y:S05]  /*2690*/  BRA `(.L_x_42) ;  /* 0x0000000c00047947 */ /* 0x000fea0003800000 */
.L_x_46:
[----:B01----:R-:W-:-:S05]  /*26a0*/  IMAD.U32 R0, R5, 0x10000, RZ ;  /* 0x0001000005007824 */ /* 0x003fca00078e00ff */
[----:B------:R-:W-:-:S05]  /*26b0*/  F2FP.F16.F32.PACK_AB R0, RZ, R0 ;  /* 0x00000000ff00723e */ /* 0x000fca00000000ff */
[----:B------:R0:W-:Y:S01]  /*26c0*/  STG.E.U16 desc[UR36][R2.64], R0 ;  /* 0x0000000002007986 */ /* 0x0001e2000c101524 */
[----:B------:R-:W-:Y:S05]  /*26d0*/  BRA `(.L_x_42) ;  /* 0x0000000800f47947 */ /* 0x000fea0003800000 */
.L_x_45:
[----:B------:R-:W-:-:S09]  /*26e0*/  UISETP.NE.AND UP0, UPT, UR4, 0x7, UPT ;  /* 0x000000070400788c */ /* 0x000fd2000bf05270 */
[----:B------:R-:W-:Y:S05]  /*26f0*/  BRA.U !UP0, `(.L_x_47) ;  /* 0x0000000108347547 */ /* 0x000fea000b800000 */
[----:B------:R-:W-:-:S09]  /*2700*/  UISETP.NE.AND UP0, UPT, UR4, 0x8, UPT ;  /* 0x000000080400788c */ /* 0x000fd2000bf05270 */
[----:B------:R-:W-:Y:S05]  /*2710*/  BRA.U !UP0, `(.L_x_48) ;  /* 0x0000000108187547 */ /* 0x000fea000b800000 */
[----:B------:R-:W-:-:S09]  /*2720*/  UISETP.NE.AND UP0, UPT, UR4, 0x9, UPT ;  /* 0x000000090400788c */ /* 0x000fd2000bf05270 */
[----:B------:R-:W-:Y:S05]  /*2730*/  BRA.U UP0, `(.L_x_41) ;  /* 0x00000009003c7547 */ /* 0x000fea000b800000 */
[----:B-1----:R-:W-:Y:S02]  /*2740*/  IMAD.U32 R4, R5, 0x10000, RZ ;  /* 0x0001000005047824 */ /* 0x002fe400078e00ff */
[----:B------:R-:W-:-:S05]  /*2750*/  IMAD.MOV.U32 R5, RZ, RZ, RZ ;  /* 0x000000ffff057224 */ /* 0x000fca00078e00ff */
[----:B------:R1:W-:Y:S01]  /*2760*/  STG.E.64 desc[UR36][R2.64], R4 ;  /* 0x0000000402007986 */ /* 0x0003e2000c101b24 */
[----:B------:R-:W-:Y:S05]  /*2770*/  BRA `(.L_x_42) ;  /* 0x0000000800cc7947 */ /* 0x000fea0003800000 */
.L_x_48:
[----:B-1----:R-:W-:-:S04]  /*2780*/  SHF.L.U32 R5, R5, 0x10, RZ ;  /* 0x0000001005057819 */ /* 0x002fc800000006ff */
[----:B------:R-:W-:-:S04]  /*2790*/  F2FP.F16.F32.PACK_AB R5, RZ, R5 ;  /* 0x00000005ff05723e */ /* 0x000fc800000000ff */
[----:B------:R-:W-:-:S05]  /*27a0*/  PRMT R5, R5, 0x5410, RZ ;  /* 0x0000541005057816 */ /* 0x000fca00000000ff */
[----:B------:R1:W-:Y:S01]  /*27b0*/  STG.E desc[UR36][R2.64], R5 ;  /* 0x0000000502007986 */ /* 0x0003e2000c101924 */
[----:B------:R-:W-:Y:S05]  /*27c0*/  BRA `(.L_x_42) ;  /* 0x0000000800b87947 */ /* 0x000fea0003800000 */
.L_x_47:
[----:B-1----:R-:W-:-:S04]  /*27d0*/  IMAD.U32 R4, R5, 0x10000, RZ ;  /* 0x0001000005047824 */ /* 0x002fc800078e00ff */
[----:B------:R-:W-:-:S06]  /*27e0*/  FMUL.FTZ R4, R4, 1 ;  /* 0x3f80000004047820 */ /* 0x000fcc0000410000 */
[----:B------:R-:W1:Y:S02]  /*27f0*/  F2F.F64.F32 R4, R4 ;  /* 0x0000000400047310 */ /* 0x000e640000201800 */
[----:B-1----:R1:W-:Y:S01]  /*2800*/  STG.E.64 desc[UR36][R2.64], R4 ;  /* 0x0000000402007986 */ /* 0x0023e2000c101b24 */
[----:B------:R-:W-:Y:S05]  /*2810*/  BRA `(.L_x_42) ;  /* 0x0000000800a47947 */ /* 0x000fea0003800000 */
.L_x_37:
        /* <DEDUP_REMOVED lines=8> */
[----:B-1----:R-:W-:-:S05]  /*28a0*/  IMAD.U32 R5, R5, 0x10000, RZ ;  /* 0x0001000005057824 */ /* 0x002fca00078e00ff */
[----:B------:R-:W-:-:S04]  /*28b0*/  FSETP.NEU.FTZ.AND P0, PT, R5, RZ, PT ;  /* 0x000000ff0500720b */ /* 0x000fc80003f1d000 */
[----:B------:R-:W-:-:S05]  /*28c0*/  SEL R5, RZ, 0x1, !P0 ;  /* 0x00000001ff057807 */ /* 0x000fca0004000000 */
[----:B------:R1:W-:Y:S01]  /*28d0*/  STG.E.U8 desc[UR36][R2.64], R5 ;  /* 0x0000000502007986 */ /* 0x0003e2000c101124 */
[----:B------:R-:W-:Y:S05]  /*28e0*/  BRA `(.L_x_42) ;  /* 0x0000000800707947 */ /* 0x000fea0003800000 */
.L_x_51:
[----:B-1----:R-:W-:Y:S01]  /*28f0*/  IMAD.U32 R5, R5, 0x10000, RZ ;  /* 0x0001000005057824 */ /* 0x002fe200078e00ff */
[----:B------:R-:W-:-:S03]  /*2900*/  CS2R R6, SRZ ;  /* 0x0000000000067805 */ /* 0x000fc6000001ff00 */
[----:B------:R-:W-:-:S06]  /*2910*/  FMUL.FTZ R5, R5, 1 ;  /* 0x3f80000005057820 */ /* 0x000fcc0000410000 */
[----:B------:R-:W1:Y:S02]  /*2920*/  F2F.F64.F32 R4, R5 ;  /* 0x0000000500047310 */ /* 0x000e640000201800 */
[----:B-1----:R1:W-:Y:S01]  /*2930*/  STG.E.128 desc[UR36][R2.64], R4 ;  /* 0x0000000402007986 */ /* 0x0023e2000c101d24 */
[----:B------:R-:W-:Y:S05]  /*2940*/  BRA `(.L_x_42) ;  /* 0x0000000800587947 */ /* 0x000fea0003800000 */
.L_x_50:
[----:B------:R-:W-:-:S09]  /*2950*/  UISETP.NE.AND UP0, UPT, UR4, 0xf, UPT ;  /* 0x0000000f0400788c */ /* 0x000fd2000bf05270 */
[----:B------:R-:W-:Y:S05]  /*2960*/  BRA.U !UP0, `(.L_x_52) ;  /* 0x0000000108a07547 */ /* 0x000fea000b800000 */
[----:B------:R-:W-:-:S09]  /*2970*/  UISETP.NE.AND UP0, UPT, UR4, 0x17, UPT ;  /* 0x000000170400788c */ /* 0x000fd2000bf05270 */
[----:B------:R-:W-:Y:S05]  /*2980*/  BRA.U !UP0, `(.L_x_53) ;  /* 0x00000001084c7547 */ /* 0x000fea000b800000 */
[----:B------:R-:W-:-:S09]  /*2990*/  UISETP.NE.AND UP0, UPT, UR4, 0x18, UPT ;  /* 0x000000180400788c */ /* 0x000fd2000bf05270 */
[----:B------:R-:W-:Y:S05]  /*29a0*/  BRA.U UP0, `(.L_x_41) ;  /* 0x0000000500a07547 */ /* 0x000fea000b800000 */
[----:B-1----:R-:W-:Y:S01]  /*29b0*/  SHF.L.U32 R7, R5, 0x10, RZ ;  /* 0x0000001005077819 */ /* 0x002fe200000006ff */
[----:B------:R-:W-:Y:S01]  /*29c0*/  BSSY.RECONVERGENT B0, `(.L_x_54) ;  /* 0x000000c000007945 */ /* 0x000fe20003800200 */
[----:B0-----:R-:W-:Y:S02]  /*29d0*/  IMAD.MOV.U32 R0, RZ, RZ, 0x7f ;  /* 0x0000007fff007424 */ /* 0x001fe400078e00ff */
[----:B------:R-:W-:Y:S02]  /*29e0*/  LOP3.LUT R6, R7, 0x7fffffff, RZ, 0xc0, !PT ;  /* 0x7fffffff07067812 */ /* 0x000fe400078ec0ff */
[----:B------:R-:W-:Y:S02]  /*29f0*/  SHF.R.U32.HI R5, RZ, 0x18, R7 ;  /* 0x00000018ff057819 */ /* 0x000fe40000011607 */
[----:B------:R-:W-:-:S13]  /*2a00*/  ISETP.GT.U32.AND P0, PT, R6, 0x43efffff, PT ;  /* 0x43efffff0600780c */ /* 0x000fda0003f04070 */
[----:B------:R-:W-:Y:S05]  /*2a10*/  @P0 BRA `(.L_x_55) ;  /* 0x0000000000180947 */ /* 0x000fea0003800000 */
[----:B------:R-:W-:-:S13]  /*2a20*/  ISETP.GT.U32.AND P0, PT, R6, 0x3c7fffff, PT ;  /* 0x3c7fffff0600780c */ /* 0x000fda0003f04070 */
[----:B------:R-:W-:-:S04]  /*2a30*/  @P0 SHF.R.U32.HI R0, RZ, 0x14, R7 ;  /* 0x00000014ff000819 */ /* 0x000fc80000011607 */
[----:B------:R-:W-:Y:S01]  /*2a40*/  @P0 LOP3.LUT R4, R0, 0x1, RZ, 0xc0, !PT ;  /* 0x0000000100040812 */ /* 0x000fe200078ec0ff */
[----:B------:R-:W-:-:S03]  /*2a50*/  @!P0 FADD.FTZ R0, R6, 16384 ;  /* 0x4680000006008421 */ /* 0x000fc60000010000 */
[----:B------:R-:W-:-:S04]  /*2a60*/  @P0 IADD3 R4, PT, PT, R7, 0x407ffff, R4 ;  /* 0x0407ffff07040810 */ /* 0x000fc80007ffe004 */
[----:B------:R-:W-:-:S07]  /*2a70*/  @P0 SHF.R.U32.HI R0, RZ, 0x14, R4 ;  /* 0x00000014ff000819 */ /* 0x000fce0000011604 */
.L_x_55:
[----:B------:R-:W-:Y:S05]  /*2a80*/  BSYNC.RECONVERGENT B0 ;  /* 0x0000000000007941 */ /* 0x000fea0003800200 */
.L_x_54:
[----:B------:R-:W-:-:S05]  /*2a90*/  LOP3.LUT R5, R0, 0x80, R5, 0xf8, !PT ;  /* 0x0000008000057812 */ /* 0x000fca00078ef805 */
[----:B------:R0:W-:Y:S01]  /*2aa0*/  STG.E.U8 desc[UR36][R2.64], R5 ;  /* 0x0000000502007986 */ /* 0x0001e2000c101124 */
[----:B------:R-:W-:Y:S05]  /*2ab0*/  BRA `(.L_x_42) ;  /* 0x0000000400fc7947 */ /* 0x000fea0003800000 */
.L_x_53:
[----:B-1----:R-:W-:Y:S01]  /*2ac0*/  IMAD.U32 R7, R5, 0x10000, RZ ;  /* 0x0001000005077824 */ /* 0x002fe200078e00ff */
[----:B------:R-:W-:Y:S04]  /*2ad0*/  BSSY.RECONVERGENT B0, `(.L_x_56) ;  /* 0x000000e000007945 */ /* 0x000fe80003800200 */
[----:B------:R-:W-:Y:S02]  /*2ae0*/  LOP3.LUT R6, R7, 0x7fffffff, RZ, 0xc0, !PT ;  /* 0x7fffffff07067812 */ /* 0x000fe400078ec0ff */
[----:B------:R-:W-:Y:S02]  /*2af0*/  SHF.R.U32.HI R5, RZ, 0x18, R7 ;  /* 0x00000018ff057819 */ /* 0x000fe40000011607 */
[----:B------:R-:W-:-:S13]  /*2b00*/  ISETP.GE.U32.AND P1, PT, R6, 0x47800000, PT ;  /* 0x478000000600780c */ /* 0x000fda0003f26070 */
[----:B0-----:R-:W-:Y:S01]  /*2b10*/  @P1 IMAD.MOV.U32 R0, RZ, RZ, 0x7f ;  /* 0x0000007fff001424 */ /* 0x001fe200078e00ff */
[----:B------:R-:W-:-:S04]  /*2b20*/  @P1 ISETP.GT.U32.AND P0, PT, R6, 0x7f800000, PT ;  /* 0x7f8000000600180c */ /* 0x000fc80003f04070 */
[----:B------:R-:W-:Y:S01]  /*2b30*/  @P1 SEL R0, R0, 0x7c, P0 ;  /* 0x0000007c00001807 */ /* 0x000fe20000000000 */
[----:B------:R-:W-:Y:S08]  /*2b40*/  @P1 BRA `(.L_x_57) ;  /* 0x0000000000181947 */ /* 0x000ff00003800000 */
[----:B------:R-:W-:-:S13]  /*2b50*/  ISETP.GT.U32.AND P0, PT, R6, 0x387fffff, PT ;  /* 0x387fffff0600780c */ /* 0x000fda0003f04070 */
[----:B------:R-:W-:-:S04]  /*2b60*/  @P0 SHF.R.U32.HI R0, RZ, 0x15, R7 ;  /* 0x00000015ff000819 */ /* 0x000fc80000011607 */
[----:B------:R-:W-:Y:S01]  /*2b70*/  @P0 LOP3.LUT R4, R0, 0x1, RZ, 0xc0, !PT ;  /* 0x0000000100040812 */ /* 0x000fe200078ec0ff */
[----:B------:R-:W-:-:S03]  /*2b80*/  @!P0 FADD.FTZ R0, R6, 128 ;  /* 0x4300000006008421 */ /* 0x000fc60000010000 */
[----:B------:R-:W-:-:S04]  /*2b90*/  @P0 IADD3 R4, PT, PT, R7, 0x80fffff, R4 ;  /* 0x080fffff07040810 */ /* 0x000fc80007ffe004 */
[----:B------:R-:W-:-:S07]  /*2ba0*/  @P0 SHF.R.U32.HI R0, RZ, 0x15, R4 ;  /* 0x00000015ff000819 */ /* 0x000fce0000011604 */
.L_x_57:
[----:B------:R-:W-:Y:S05]  /*2bb0*/  BSYNC.RECONVERGENT B0 ;  /* 0x0000000000007941 */ /* 0x000fea0003800200 */
.L_x_56:
[----:B------:R-:W-:-:S05]  /*2bc0*/  LOP3.LUT R5, R0, 0x80, R5, 0xf8, !PT ;  /* 0x0000008000057812 */ /* 0x000fca00078ef805 */
[----:B------:R0:W-:Y:S01]  /*2bd0*/  STG.E.U8 desc[UR36][R2.64], R5 ;  /* 0x0000000502007986 */ /* 0x0001e2000c101124 */
[----:B------:R-:W-:Y:S05]  /*2be0*/  BRA `(.L_x_42) ;  /* 0x0000000400b07947 */ /* 0x000fea0003800000 */
.L_x_52:
[----:B-1----:R1:W-:Y:S01]  /*2bf0*/  STG.E.U16 desc[UR36][R2.64], R5 ;  /* 0x0000000502007986 */ /* 0x0023e2000c101524 */
[----:B------:R-:W-:Y:S05]  /*2c00*/  BRA `(.L_x_42) ;  /* 0x0000000400a87947 */ /* 0x000fea0003800000 */
.L_x_49:
        /* <DEDUP_REMOVED lines=8> */
[----:B-1----:R-:W-:-:S06]  /*2c90*/  SHF.L.U32 R5, R5, 0x10, RZ ;  /* 0x0000001005057819 */ /* 0x002fcc00000006ff */
[----:B------:R-:W1:Y:S02]  /*2ca0*/  F2I.FTZ.U32.TRUNC.NTZ R5, R5 ;  /* 0x0000000500057305 */ /* 0x000e64000021f000 */
[----:B-1----:R1:W-:Y:S01]  /*2cb0*/  STG.E.U16 desc[UR36][R2.64], R5 ;  /* 0x0000000502007986 */ /* 0x0023e2000c101524 */
[----:B------:R-:W-:Y:S05]  /*2cc0*/  BRA `(.L_x_42) ;  /* 0x0000000400787947 */ /* 0x000fea0003800000 */
.L_x_60:
[----:B-1----:R-:W-:Y:S01]  /*2cd0*/  IMAD.U32 R5, R5, 0x10000, RZ ;  /* 0x0001000005057824 */ /* 0x002fe200078e00ff */
[----:B------:R-:W-:Y:S01]  /*2ce0*/  BSSY.RECONVERGENT B0, `(.L_x_61) ;  /* 0x0000014000007945 */ /* 0x000fe20003800200 */
[----:B0-----:R-:W-:-:S03]  /*2cf0*/  IMAD.MOV.U32 R0, RZ, RZ, 0x80 ;  /* 0x00000080ff007424 */ /* 0x001fc600078e00ff */
[----:B------:R-:W-:-:S04]  /*2d00*/  LOP3.LUT R4, R5, 0x7fffffff, RZ, 0xc0, !PT ;  /* 0x7fffffff05047812 */ /* 0x000fc800078ec0ff */
[----:B------:R-:W-:-:S13]  /*2d10*/  ISETP.GT.U32.AND P0, PT, R4, 0x437fffff, PT ;  /* 0x437fffff0400780c */ /* 0x000fda0003f04070 */
[----:B------:R-:W-:Y:S05]  /*2d20*/  @P0 BRA `(.L_x_62) ;  /* 0x00000000003c0947 */ /* 0x000fea0003800000 */
[----:B------:R-:W-:-:S13]  /*2d30*/  ISETP.GT.U32.AND P0, PT, R4, 0x3bffffff, PT ;  /* 0x3bffffff0400780c */ /* 0x000fda0003f04070 */
[----:B------:R-:W-:Y:S05]  /*2d40*/  @P0 BRA `(.L_x_63) ;  /* 0x0000000000140947 */ /* 0x000fea0003800000 */
[----:B------:R-:W-:-:S05]  /*2d50*/  FADD.FTZ R0, R4, 8192 ;  /* 0x4600000004007421 */ /* 0x000fca0000010000 */
[----:B------:R-:W-:Y:S02]  /*2d60*/  LOP3.LUT P0, R4, R0, 0xff, RZ, 0xc0, !PT ;  /* 0x000000ff00047812 */ /* 0x000fe4000780c0ff */
[----:B------:R-:W-:-:S11]  /*2d70*/  PRMT R0, RZ, 0x7610, R0 ;  /* 0x00007610ff007816 */ /* 0x000fd60000000000 */
[----:B------:R-:W-:Y:S05]  /*2d80*/  @!P0 BRA `(.L_x_62) ;  /* 0x0000000000248947 */ /* 0x000fea0003800000 */
[----:B------:R-:W-:Y:S05]  /*2d90*/  BRA `(.L_x_64) ;  /* 0x0000000000147947 */ /* 0x000fea0003800000 */
.L_x_63:
[----:B------:R-:W-:-:S04]  /*2da0*/  SHF.R.U32.HI R0, RZ, 0x14, R5 ;  /* 0x00000014ff007819 */ /* 0x000fc80000011605 */
[----:B------:R-:W-:-:S04]  /*2db0*/  LOP3.LUT R0, R0, 0x1, RZ, 0xc0, !PT ;  /* 0x0000000100007812 */ /* 0x000fc800078ec0ff */
[----:B------:R-:W-:-:S04]  /*2dc0*/  IADD3 R0, PT, PT, R5, 0x487ffff, R0 ;  /* 0x0487ffff05007810 */ /* 0x000fc80007ffe000 */
[----:B------:R-:W-:-:S04]  /*2dd0*/  SHF.R.U32.HI R0, RZ, 0x14, R0 ;  /* 0x00000014ff007819 */ /* 0x000fc80000011600 */
[----:B------:R-:W-:-:S07]  /*2de0*/  LOP3.LUT R4, R0, 0xff, RZ, 0xc0, !PT ;  /* 0x000000ff00047812 */ /* 0x000fce00078ec0ff */
.L_x_64:
[----:B------:R-:W-:-:S04]  /*2df0*/  SHF.R.U32.HI R5, RZ, 0x18, R5 ;  /* 0x00000018ff057819 */ /* 0x000fc80000011605 */
[----:B------:R-:W-:-:S04]  /*2e00*/  LOP3.LUT R4, R4, 0x80, R5, 0xf8, !PT ;  /* 0x0000008004047812 */ /* 0x000fc800078ef805 */
[----:B------:R-:W-:-:S07]  /*2e10*/  PRMT R0, R4, 0x7610, R0 ;  /* 0x0000761004007816 */ /* 0x000fce0000000000 */
.L_x_62:
[----:B------:R-:W-:Y:S05]  /*2e20*/  BSYNC.RECONVERGENT B0 ;  /* 0x0000000000007941 */ /* 0x000fea0003800200 */
.L_x_61:
[----:B------:R0:W-:Y:S01]  /*2e30*/  STG.E.U8 desc[UR36][R2.64], R0 ;  /* 0x0000000002007986 */ /* 0x0001e2000c101124 */
[----:B------:R-:W-:Y:S05]  /*2e40*/  BRA `(.L_x_42) ;  /* 0x0000000400187947 */ /* 0x000fea0003800000 */
.L_x_59:
[----:B-1----:R-:W-:Y:S01]  /*2e50*/  IMAD.U32 R5, R5, 0x10000, RZ ;  /* 0x0001000005057824 */ /* 0x002fe200078e00ff */
[----:B------:R-:W-:Y:S01]  /*2e60*/  BSSY.RECONVERGENT B0, `(.L_x_65) ;  /* 0x0000014000007945 */ /* 0x000fe20003800200 */
[----:B0-----:R-:W-:-:S03]  /*2e70*/  MOV R0, 0x80 ;  /* 0x0000008000007802 */ /* 0x001fc60000000f00 */
        /* <DEDUP_REMOVED lines=10> */
.L_x_67:
[----:B------:R-:W-:-:S04]  /*2f20*/  SHF.R.U32.HI R0, RZ, 0x15, R5 ;  /* 0x00000015ff007819 */ /* 0x000fc80000011605 */
[----:B------:R-:W-:-:S04]  /*2f30*/  LOP3.LUT R0, R0, 0x1, RZ, 0xc0, !PT ;  /* 0x0000000100007812 */ /* 0x000fc800078ec0ff */
[----:B------:R-:W-:-:S04]  /*2f40*/  IADD3 R0, PT, PT, R5, 0x88fffff, R0 ;  /* 0x088fffff05007810 */ /* 0x000fc80007ffe000 */
[----:B------:R-:W-:-:S04]  /*2f50*/  SHF.R.U32.HI R0, RZ, 0x15, R0 ;  /* 0x00000015ff007819 */ /* 0x000fc80000011600 */
[----:B------:R-:W-:-:S07]  /*2f60*/  LOP3.LUT R4, R0, 0xff, RZ, 0xc0, !PT ;  /* 0x000000ff00047812 */ /* 0x000fce00078ec0ff */
.L_x_68:
[----:B------:R-:W-:-:S04]  /*2f70*/  SHF.R.U32.HI R5, RZ, 0x18, R5 ;  /* 0x00000018ff057819 */ /* 0x000fc80000011605 */
[----:B------:R-:W-:-:S04]  /*2f80*/  LOP3.LUT R4, R4, 0x80, R5, 0xf8, !PT ;  /* 0x0000008004047812 */ /* 0x000fc800078ef805 */
[----:B------:R-:W-:-:S07]  /*2f90*/  PRMT R0, R4, 0x7610, R0 ;  /* 0x0000761004007816 */ /* 0x000fce0000000000 */
.L_x_66:
[----:B------:R-:W-:Y:S05]  /*2fa0*/  BSYNC.RECONVERGENT B0 ;  /* 0x0000000000007941 */ /* 0x000fea0003800200 */
.L_x_65:
[----:B------:R0:W-:Y:S01]  /*2fb0*/  STG.E.U8 desc[UR36][R2.64], R0 ;  /* 0x0000000002007986 */ /* 0x0001e2000c101124 */
[----:B------:R-:W-:Y:S05]  /*2fc0*/  BRA `(.L_x_42) ;  /* 0x0000000000b87947 */ /* 0x000fea0003800000 */
.L_x_58:
[----:B------:R-:W-:-:S09]  /*2fd0*/  UISETP.NE.AND UP0, UPT, UR4, 0x1c, UPT ;  /* 0x0000001c0400788c */ /* 0x000fd2000bf05270 */
[----:B------:R-:W-:Y:S05]  /*2fe0*/  BRA.U !UP0, `(.L_x_69) ;  /* 0x0000000108a47547 */ /* 0x000fea000b800000 */
[----:B------:R-:W-:-:S09]  /*2ff0*/  UISETP.NE.AND UP0, UPT, UR4, 0x1d, UPT ;  /* 0x0000001d0400788c */ /* 0x000fd2000bf05270 */
[----:B------:R-:W-:Y:S05]  /*3000*/  BRA.U !UP0, `(.L_x_70) ;  /* 0x00000001088c7547 */ /* 0x000fea000b800000 */
[----:B------:R-:W-:-:S09]  /*3010*/  UISETP.NE.AND UP0, UPT, UR4, 0x2c, UPT ;  /* 0x0000002c0400788c */ /* 0x000fd2000bf05270 */
[----:B------:R-:W-:Y:S05]  /*3020*/  BRA.U !UP0, `(.L_x_71) ;  /* 0x0000000108447547 */ /* 0x000fea000b800000 */
.L_x_41:
[----:B0-----:R-:W-:Y:S01]  /*3030*/  MOV R0, 0x0 ;  /* 0x0000000000007802 */ /* 0x001fe20000000f00 */
[----:B------:R-:W0:Y:S01]  /*3040*/  LDCU.64 UR6, c[0x4][0x148] ;  /* 0x01002900ff0677ac */ /* 0x000e220008000a00 */
[----:B------:R-:W-:Y:S02]  /*3050*/  HFMA2 R12, -RZ, RZ, 0, 5.9604644775390625e-08 ;  /* 0x00000001ff0c7431 */ /* 0x000fe400000001ff */
[----:B------:R-:W-:Y:S01]  /*3060*/  IMAD.MOV.U32 R8, RZ, RZ, 0x65 ;  /* 0x00000065ff087424 */ /* 0x000fe200078e00ff */
[----:B------:R2:W3:Y:S01]  /*3070*/  LDC.64 R2, c[0x4][R0] ;  /* 0x0100000000027b82 */ /* 0x0004e20000000a00 */
[----:B------:R-:W4:Y:S01]  /*3080*/  LDCU.64 UR8, c[0x4][0x150] ;  /* 0x01002a00ff0877ac */ /* 0x000f220008000a00 */
[----:B------:R-:W-:Y:S01]  /*3090*/  IMAD.MOV.U32 R13, RZ, RZ, RZ ;  /* 0x000000ffff0d7224 */ /* 0x000fe200078e00ff */
[----:B------:R-:W5:Y:S01]  /*30a0*/  LDCU.64 UR4, c[0x4][0x40] ;  /* 0x01000800ff0477ac */ /* 0x000f620008000a00 */
[----:B0-----:R-:W-:Y:S02]  /*30b0*/  IMAD.U32 R4, RZ, RZ, UR6 ;  /* 0x00000006ff047e24 */ /* 0x001fe4000f8e00ff */
[----:B-1----:R-:W-:-:S02]  /*30c0*/  IMAD.U32 R5, RZ, RZ, UR7 ;  /* 0x00000007ff057e24 */ /* 0x002fc4000f8e00ff */
[----:B----4-:R-:W-:Y:S01]  /*30d0*/  IMAD.U32 R6, RZ, RZ, UR8 ;  /* 0x00000008ff067e24 */ /* 0x010fe2000f8e00ff */
[----:B------:R-:W-:Y:S01]  /*30e0*/  MOV R7, UR9 ;  /* 0x0000000900077c02 */ /* 0x000fe20008000f00 */
[----:B-----5:R-:W-:Y:S02]  /*30f0*/  IMAD.U32 R10, RZ, RZ, UR4 ;  /* 0x00000004ff0a7e24 */ /* 0x020fe4000f8e00ff */
[----:B--2---:R-:W-:-:S07]  /*3100*/  IMAD.U32 R11, RZ, RZ, UR5 ;  /* 0x00000005ff0b7e24 */ /* 0x004fce000f8e00ff */
[----:B------:R-:W-:-:S07]  /*3110*/  LEPC R20, `(.L_x_72) ;  /* 0x000000001014794e */ /* 0x000fce0000000000 */
[----:B---3--:R-:W-:Y:S05]  /*3120*/  CALL.ABS.NOINC R2 ;  /* 0x0000000002007343 */ /* 0x008fea0003c00000 */
.L_x_72:
[----:B------:R-:W-:Y:S05]  /*3130*/  BRA `(.L_x_42) ;  /* 0x00000000005c7947 */ /* 0x000fea0003800000 */
.L_x_71:
[----:B-1----:R-:W-:-:S05]  /*3140*/  IMAD.U32 R5, R5, 0x10000, RZ ;  /* 0x0001000005057824 */ /* 0x002fca00078e00ff */
[----:B------:R-:W-:-:S04]  /*3150*/  SHF.R.U32.HI R6, RZ, 0x17, R5 ;  /* 0x00000017ff067819 */ /* 0x000fc80000011605 */
[----:B------:R-:W-:-:S04]  /*3160*/  LOP3.LUT R4, R6, 0xff, RZ, 0xc0, !PT ;  /* 0x000000ff06047812 */ /* 0x000fc800078ec0ff */
[----:B------:R-:W-:-:S13]  /*3170*/  ISETP.NE.AND P1, PT, R4, 0xff, PT ;  /* 0x000000ff0400780c */ /* 0x000fda0003f25270 */
[--C-:B0-----:R-:W-:Y:S02]  /*3180*/  @P1 SHF.R.U32.HI R0, RZ, 0x16, R5.reuse ;  /* 0x00000016ff001819 */ /* 0x101fe40000011605 */
[----:B------:R-:W-:Y:S01]  /*3190*/  @P1 LOP3.LUT P0, RZ, R4, 0x3fffff, R5, 0xf8, !PT ;  /* 0x003fffff04ff1812 */ /* 0x000fe2000780f805 */
[----:B------:R-:W-:Y:S01]  /*31a0*/  IMAD.MOV.U32 R5, RZ, RZ, 0xff ;  /* 0x000000ffff057424 */ /* 0x000fe200078e00ff */
[----:B------:R-:W-:-:S04]  /*31b0*/  @P1 LOP3.LUT R0, R0, 0x1, RZ, 0xc0, !PT ;  /* 0x0000000100001812 */ /* 0x000fc800078ec0ff */
[----:B------:R-:W-:Y:S02]  /*31c0*/  @P1 ISETP.EQ.U32.AND P2, PT, R0, 0x1, P0 ;  /* 0x000000010000180c */ /* 0x000fe40000742070 */
[----:B------:R-:W-:Y:S02]  /*31d0*/  PLOP3.LUT P0, PT, PT, PT, PT, 0x80, 0x8 ;  /* 0x000000000008781c */ /* 0x000fe40003f0f070 */
[----:B------:R-:W-:Y:S02]  /*31e0*/  @P1 PLOP3.LUT P0, PT, P2, PT, PT, 0x80, 0x8 ;  /* 0x000000000008181c */ /* 0x000fe4000170f070 */
[----:B------:R-:W-:-:S11]  /*31f0*/  @P1 IADD3 R0, PT, PT, R6, 0x1, RZ ;  /* 0x0000000106001810 */ /* 0x000fd60007ffe0ff */
[----:B------:R-:W-:-:S04]  /*3200*/  @!P0 IMAD.MOV R0, RZ, RZ, R6 ;  /* 0x000000ffff008224 */ /* 0x000fc800078e0206 */
[----:B------:R-:W-:-:S05]  /*3210*/  @P1 IMAD.MOV.U32 R5, RZ, RZ, R0 ;  /* 0x000000ffff051224 */ /* 0x000fca00078e0000 */
[----:B------:R0:W-:Y:S01]  /*3220*/  STG.E.U8 desc[UR36][R2.64], R5 ;  /* 0x0000000502007986 */ /* 0x0001e2000c101124 */
[----:B------:R-:W-:Y:S05]  /*3230*/  BRA `(.L_x_42) ;  /* 0x00000000001c7947 */ /* 0x000fea0003800000 */
.L_x_70:
[----:B-1----:R-:W-:-:S06]  /*3240*/  IMAD.U32 R5, R5, 0x10000, RZ ;  /* 0x0001000005057824 */ /* 0x002fcc00078e00ff */
[----:B------:R-:W1:Y:S02]  /*3250*/  F2I.U64.TRUNC R4, R5 ;  /* 0x0000000500047311 */ /* 0x000e64000020d800 */
[----:B-1----:R1:W-:Y:S01]  /*3260*/  STG.E.64 desc[UR36][R2.64], R4 ;  /* 0x0000000402007986 */ /* 0x0023e2000c101b24 */
[----:B------:R-:W-:Y:S05]  /*3270*/  BRA `(.L_x_42) ;  /* 0x00000000000c7947 */ /* 0x000fea0003800000 */
.L_x_69:
[----:B-1----:R-:W-:-:S06]  /*3280*/  SHF.L.U32 R5, R5, 0x10, RZ ;  /* 0x0000001005057819 */ /* 0x002fcc00000006ff */
[----:B------:R-:W1:Y:S02]  /*3290*/  F2I.FTZ.U32.TRUNC.NTZ R5, R5 ;  /* 0x0000000500057305 */ /* 0x000e64000021f000 */
[----:B-1----:R1:W-:Y:S02]  /*32a0*/  STG.E desc[UR36][R2.64], R5 ;  /* 0x0000000502007986 */ /* 0x0023e4000c101924 */
.L_x_42:
[----:B------:R-:W-:-:S07]  /*32b0*/  VIADD R17, R17, 0x80 ;  /* 0x0000008011117836 */ /* 0x000fce0000000000 */
.L_x_1:
[----:B------:R-:W-:Y:S05]  /*32c0*/  BSYNC.RECONVERGENT B6 ;  /* 0x0000000000067941 */ /* 0x000fea0003800200 */
.L_x_0:
[----:B------:R-:W5:Y:S01]  /*32d0*/  LDCU UR4, c[0x0][0x380] ;  /* 0x00007000ff0477ac */ /* 0x000f620008000800 */
[----:B------:R-:W-:Y:S01]  /*32e0*/  BSSY.RECONVERGENT B6, `(.L_x_73) ;  /* 0x000031e000067945 */ /* 0x000fe20003800200 */
[----:B-----5:R-:W-:-:S13]  /*32f0*/  ISETP.GE.AND P0, PT, R17, UR4, PT ;  /* 0x0000000411007c0c */ /* 0x020fda000bf06270 */
[----:B------:R-:W-:Y:S05]  /*3300*/  @P0 BRA `(.L_x_74) ;  /* 0x00000030006c0947 */ /* 0x000fea0003800000 */
[----:B------:R-:W5:Y:S01]  /*3310*/  LDCU UR4, c[0x0][0x388] ;  /* 0x00007100ff0477ac */ /* 0x000f620008000800 */
[----:B0-----:R-:W-:Y:S02]  /*3320*/  IMAD.MOV.U32 R0, RZ, RZ, RZ ;  /* 0x000000ffff007224 */ /* 0x001fe400078e00ff */
[----:B------:R-:W-:Y:S01]  /*3330*/  IMAD.MOV.U32 R16, RZ, RZ, RZ ;  /* 0x000000ffff107224 */ /* 0x000fe200078e00ff */
[----:B-----5:R-:W-:-:S09]  /*3340*/  UISETP.NE.AND UP0, UPT, UR4, URZ, UPT ;  /* 0x000000ff0400728c */ /* 0x020fd2000bf05270 */
[----:B------:R-:W-:Y:S05]  /*3350*/  BRA.U !UP0, `(.L_x_75) ;  /* 0x0000001108a87547 */ /* 0x000fea000b800000 */
[----:B------:R-:W1:Y:S01]  /*3360*/  LDCU.64 UR4, c[0x0][0x390] ;  /* 0x00007200ff0477ac */ /* 0x000e620008000a00 */
[----:B------:R-:W-:Y:S01]  /*3370*/  HFMA2 R16, -RZ, RZ, 0, 0 ;  /* 0x00000000ff107431 */ /* 0x000fe200000001ff */
[----:B------:R-:W0:Y:S01]  /*3380*/  LDCU UR6, c[0x0][0x38c] ;  /* 0x00007180ff0677ac */ /* 0x000e220008000800 */
[----:B------:R-:W5:Y:S01]  /*3390*/  LDCU.64 UR8, c[0x0][0x4b8] ;  /* 0x00009700ff0877ac */ /* 0x000f620008000a00 */
[----:B------:R-:W-:Y:S02]  /*33a0*/  UISETP.NE.AND UP0, UPT, UR40, URZ, UPT ;  /* 0x000000ff2800728c */ /* 0x000fe4000bf05270 */
[----:B-1234-:R-:W-:-:S05]  /*33b0*/  IMAD.HI.U32 R2, R17, UR4, R16 ;  /* 0x0000000411027c27 */ /* 0x01efca000f8e0010 */
[----:B------:R-:W-:-:S05]  /*33c0*/  SHF.R.U32.HI R3, RZ, UR5, R2 ;  /* 0x00000005ff037c19 */ /* 0x000fca0008011602 */
[----:B------:R-:W-:-:S04]  /*33d0*/  IMAD.MOV R0, RZ, RZ, -R3 ;  /* 0x000000ffff007224 */ /* 0x000fc800078e0a03 */
[----:B0-----:R-:W-:-:S04]  /*33e0*/  IMAD R0, R0, UR6, R17 ;  /* 0x0000000600007c24 */ /* 0x001fc8000f8e0211 */
[C---:B-----5:R-:W-:Y:S02]  /*33f0*/  IMAD R16, R0.reuse, UR8, RZ ;  /* 0x0000000800107c24 */ /* 0x060fe4000f8e02ff */
        /* <DEDUP_REMOVED lines=15> */
[----:B------:R-:W-:Y:S01]  /*34f0*/  MOV R4, RZ ;  /* 0x000000ff00047202 */ /* 0x000fe20000000f00 */
[----:B------:R-:W1:Y:S01]  /*3500*/  LDCU UR6, c[0x0][0x3a4] ;  /* 0x00007480ff0677ac */ /* 0x000e620008000800 */
[----:B------:R-:W2:Y:S01]  /*3510*/  LDCU.64 UR8, c[0x0][0x4c8] ;  /* 0x00009900ff0877ac */ /* 0x000ea20008000a00 */
[----:B------:R-:W-:Y:S02]  /*3520*/  UISETP.NE.AND UP0, UPT, UR38, 0x3, UPT ;  /* 0x000000032600788c */ /* 0x000fe4000bf05270 */
[----:B0-----:R-:W-:-:S05]  /*3530*/  IMAD.HI.U32 R2, R5, UR4, R4 ;  /* 0x0000000405027c27 */ /* 0x001fca000f8e0004 */
[----:B------:R-:W-:-:S05]  /*3540*/  SHF.R.U32.HI R3, RZ, UR5, R2 ;  /* 0x00000005ff037c19 */ /* 0x000fca0008011602 */
[----:B------:R-:W-:-:S04]  /*3550*/  IMAD.MOV R4, RZ, RZ, -R3 ;  /* 0x000000ffff047224 */ /* 0x000fc800078e0a03 */
        /* <DEDUP_REMOVED lines=17> */
[----:B------:R-:W-:Y:S01]  /*3670*/  HFMA2 R4, -RZ, RZ, 0, 0 ;  /* 0x00000000ff047431 */ /* 0x000fe200000001ff */
        /* <DEDUP_REMOVED lines=160> */
[----:B-1----:R-:W-:-:S04]  /*4080*/  SHF.R.U32.HI R5, RZ, UR4, R4 ;  /* 0x00000004ff057c19 */ /* 0x002fc80008011604 */
[----:B------:R-:W-:-:S05]  /*4090*/  IADD3 R2, PT, PT, -R5, RZ, RZ ;  /* 0x000000ff05027210 */ /* 0x000fca0007ffe1ff */
        /* <DEDUP_REMOVED lines=81> */
[----:B------:R-:W-:-:S05]  /*45b0*/  SHF.R.U32.HI R2, RZ, UR5, R2 ;  /* 0x00000005ff027c19 */ /* 0x000fca0008011602 */
[----:B------:R-:W-:-:S04]  /*45c0*/  IMAD.MOV R3, RZ, RZ, -R2 ;  /* 0x000000ffff037224 */ /* 0x000fc800078e0a02 */
[----:B-1----:R-:W-:-:S04]  /*45d0*/  IMAD R5, R3, UR6, R5 ;  /* 0x0000000603057c24 */ /* 0x002fc8000f8e0205 */
[C---:B--2---:R-:W-:Y:S02]  /*45e0*/  IMAD R16, R5.reuse, UR8, R16 ;  /* 0x0000000805107c24 */ /* 0x044fe4000f8e0210 */
[----:B------:R-:W-:-:S07]  /*45f0*/  IMAD R0, R5, UR9, R0 ;  /* 0x0000000905007c24 */ /* 0x000fce000f8e0200 */
.L_x_75:
[----:B------:R-:W1:Y:S01]  /*4600*/  LDCU.64 UR6, c[0x0][0x588] ;  /* 0x0000b100ff0677ac */ /* 0x000e620008000a00 */
[----:B------:R-:W-:-:S04]  /*4610*/  UPRMT UR4, UR41, 0x9910, URZ ;  /* 0x0000991029047896 */ /* 0x000fc800080000ff */
[----:B------:R-:W-:Y:S01]  /*4620*/  UISETP.GT.AND UP0, UPT, UR4, 0x9, UPT ;  /* 0x000000090400788c */ /* 0x000fe2000bf04270 */
[----:B-1234-:R-:W-:-:S04]  /*4630*/  IADD3 R2, P0, PT, R0, UR6, RZ ;  /* 0x0000000600027c10 */ /* 0x01efc8000ff1e0ff */
[----:B------:R-:W-:-:S04]  /*4640*/  IADD3.X R3, PT, PT, RZ, UR7, RZ, P0, !PT ;  /* 0x00000007ff037c10 */ /* 0x000fc800087fe4ff */
        /* <DEDUP_REMOVED lines=13> */
.L_x_79:
[----:B------:R-:W2:Y:S02]  /*4720*/  LDG.E.U8 R2, desc[UR36][R2.64] ;  /* 0x0000002402027981 */ /* 0x000ea4000c1e1100 */
[----:B--2---:R-:W-:-:S04]  /*4730*/  I2FP.F32.U32 R0, R2 ;  /* 0x0000000200007245 */ /* 0x004fc80000201000 */
[----:B------:R-:W-:Y:S01]  /*4740*/  F2FP.BF16.F32.PACK_AB R0, RZ, R0 ;  /* 0x00000000ff00723e */ /* 0x000fe200000010ff */
[----:B------:R-:W-:Y:S06]  /*4750*/  BRA `(.L_x_81) ;  /* 0x0000000c00847947 */ /* 0x000fec0003800000 */
.L_x_78:
        /* <DEDUP_REMOVED lines=10> */
.L_x_83:
[----:B------:R-:W2:Y:S02]  /*4800*/  LDG.E R2, desc[UR36][R2.64] ;  /* 0x0000002402027981 */ /* 0x000ea4000c1e1900 */
[----:B--2---:R-:W-:-:S04]  /*4810*/  I2FP.F32.S32 R0, R2 ;  /* 0x0000000200007245 */ /* 0x004fc80000201400 */
[----:B------:R-:W-:Y:S01]  /*4820*/  F2FP.BF16.F32.PACK_AB R0, RZ, R0 ;  /* 0x00000000ff00723e */ /* 0x000fe200000010ff */
[----:B------:R-:W-:Y:S06]  /*4830*/  BRA `(.L_x_81) ;  /* 0x0000000c004c7947 */ /* 0x000fec0003800000 */
.L_x_82:
[----:B------:R-:W2:Y:S02]  /*4840*/  LDG.E.U16 R2, desc[UR36][R2.64] ;  /* 0x0000002402027981 */ /* 0x000ea4000c1e1500 */
[----:B--2---:R-:W0:Y:S02]  /*4850*/  I2F.S16 R0, R2 ;  /* 0x0000000200007306 */ /* 0x004e240000101400 */
[----:B0-----:R-:W-:Y:S01]  /*4860*/  F2FP.BF16.F32.PACK_AB R0, RZ, R0 ;  /* 0x00000000ff00723e */ /* 0x001fe200000010ff */
[----:B------:R-:W-:Y:S06]  /*4870*/  BRA `(.L_x_81) ;  /* 0x0000000c003c7947 */ /* 0x000fec0003800000 */
.L_x_77:
        /* <DEDUP_REMOVED lines=9> */
.L_x_85:
[----:B------:R-:W2:Y:S02]  /*4910*/  LDG.E.U16 R0, desc[UR36][R2.64] ;  /* 0x0000002402007981 */ /* 0x000ea4000c1e1500 */
[----:B--2---:R-:W-:-:S05]  /*4920*/  HADD2.F32 R0, -RZ, R0.H0_H0 ;  /* 0x20000000ff007230 */ /* 0x004fca0000004100 */
[----:B------:R-:W-:Y:S01]  /*4930*/  F2FP.BF16.F32.PACK_AB R0, RZ, R0 ;  /* 0x00000000ff00723e */ /* 0x000fe200000010ff */
[----:B------:R-:W-:Y:S06]  /*4940*/  BRA `(.L_x_81) ;  /* 0x0000000c00087947 */ /* 0x000fec0003800000 */
.L_x_84:
        /* <DEDUP_REMOVED lines=9> */
.L_x_87:
[----:B------:R-:W2:Y:S02]  /*49e0*/  LDG.E.U16 R2, desc[UR36][R2.64] ;  /* 0x0000002402027981 */ /* 0x000ea4000c1e1500 */
[----:B--2---:R-:W-:-:S05]  /*49f0*/  HADD2.F32 R0, -RZ, R2.H0_H0 ;  /* 0x20000002ff007230 */ /* 0x004fca0000004100 */
[----:B------:R-:W-:Y:S01]  /*4a00*/  F2FP.BF16.F32.PACK_AB R0, RZ, R0 ;  /* 0x00000000ff00723e */ /* 0x000fe200000010ff */
[----:B------:R-:W-:Y:S06]  /*4a10*/  BRA `(.L_x_81) ;  /* 0x0000000800d47947 */ /* 0x000fec0003800000 */
.L_x_86:
        /* <DEDUP_REMOVED lines=8> */
.L_x_76:
        /* <DEDUP_REMOVED lines=13> */
.L_x_90:
        /* <DEDUP_REMOVED lines=8> */
.L_x_89:
        /* <DEDUP_REMOVED lines=16> */
[C---:B------:R-:W-:Y:S02]  /*4cf0*/  SHF.L.U32 R6, R4.reuse, R5, RZ ;  /* 0x0000000504067219 */ /* 0x040fe400000006ff */
[----:B------:R-:W-:Y:S02]  /*4d00*/  IADD3 R5, PT, PT, R4, 0x1000000, RZ ;  /* 0x0100000004057810 */ /* 0x000fe40007ffe0ff */
[----:B------:R-:W-:Y:S02]  /*4d10*/  LEA.HI R6, R6, -R7, RZ, 0x1c ;  /* 0x8000000706067211 */ /* 0x000fe400078fe0ff */
[----:B------:R-:W-:-:S03]  /*4d20*/  SHF.R.S32.HI R5, RZ, 0x8, R5 ;  /* 0x00000008ff057819 */ /* 0x000fc60000011405 */
[----:B------:R-:W-:-:S05]  /*4d30*/  VIADD R6, R6, 0x3c000000 ;  /* 0x3c00000006067836 */ /* 0x000fca0000000000 */
[----:B------:R-:W-:-:S04]  /*4d40*/  LOP3.LUT R5, R6, 0x7f800000, R5, 0xf8, !PT ;  /* 0x7f80000006057812 */ /* 0x000fc800078ef805 */
[----:B------:R-:W-:-:S04]  /*4d50*/  SEL R5, R5, RZ, P0 ;  /* 0x000000ff05057207 */ /* 0x000fc80000000000 */
[----:B------:R-:W-:-:S04]  /*4d60*/  LOP3.LUT R5, R5, 0x80000000, R0, 0xf8, !PT ;  /* 0x8000000005057812 */ /* 0x000fc800078ef800 */
[----:B------:R-:W-:-:S04]  /*4d70*/  F2FP.BF16.F32.PACK_AB R5, RZ, R5 ;  /* 0x00000005ff05723e */ /* 0x000fc800000010ff */
[----:B------:R-:W-:Y:S01]  /*4d80*/  PRMT R0, R5, 0x7610, R0 ;  /* 0x0000761005007816 */ /* 0x000fe20000000000 */
[----:B------:R-:W-:Y:S06]  /*4d90*/  BRA `(.L_x_81) ;  /* 0x0000000400f47947 */ /* 0x000fec0003800000 */
.L_x_92:
[----:B------:R-:W2:Y:S02]  /*4da0*/  LDG.E.U8 R2, desc[UR36][R2.64] ;  /* 0x0000002402027981 */ /* 0x000ea4000c1e1100 */
[C---:B--2---:R-:W-:Y:S01]  /*4db0*/  IMAD.SHL.U32 R0, R2.reuse, 0x2000000, RZ ;  /* 0x0200000002007824 */ /* 0x044fe200078e00ff */
[----:B------:R-:W-:-:S04]  /*4dc0*/  SHF.L.U32 R5, R2, 0x8, RZ ;  /* 0x0000000802057819 */ /* 0x000fc800000006ff */
[----:B------:R-:W-:-:S13]  /*4dd0*/  ISETP.GE.U32.AND P0, PT, R0, 0x8000000, PT ;  /* 0x080000000000780c */ /* 0x000fda0003f06070 */
[C---:B------:R-:W-:Y:S02]  /*4de0*/  @!P0 LOP3.LUT R4, R5.reuse, 0x7f00, RZ, 0xc0, !PT ;  /* 0x00007f0005048812 */ /* 0x040fe400078ec0ff */
[----:B------:R-:W-:Y:S02]  /*4df0*/  @P0 LEA.HI R0, R0, 0x70000000, RZ, 0x1c ;  /* 0x7000000000000811 */ /* 0x000fe400078fe0ff */
[----:B------:R-:W-:Y:S02]  /*4e00*/  @!P0 LOP3.LUT R4, R4, 0x3f000000, RZ, 0xfc, !PT ;  /* 0x3f00000004048812 */ /* 0x000fe400078efcff */
[----:B------:R-:W-:Y:S01]  /*4e10*/  PRMT R5, R5, 0x9910, RZ ;  /* 0x0000991005057816 */ /* 0x000fe200000000ff */
[----:B------:R-:W-:Y:S02]  /*4e20*/  @P0 FMUL.FTZ R0, R0, 1.9259299443872358531e-34 ;  /* 0x0780000000000820 */ /* 0x000fe40000410000 */
[----:B------:R-:W-:-:S05]  /*4e30*/  @!P0 FADD.FTZ R0, R4, -0.5 ;  /* 0xbf00000004008421 */ /* 0x000fca0000010000 */
[----:B------:R-:W-:-:S04]  /*4e40*/  LOP3.LUT R0, R0, 0x80000000, R5, 0xf8, !PT ;  /* 0x8000000000007812 */ /* 0x000fc800078ef805 */
[----:B------:R-:W-:Y:S01]  /*4e50*/  F2FP.BF16.F32.PACK_AB R0, RZ, R0 ;  /* 0x00000000ff00723e */ /* 0x000fe200000010ff */
[----:B------:R-:W-:Y:S06]  /*4e60*/  BRA `(.L_x_81) ;  /* 0x0000000400c07947 */ /* 0x000fec0003800000 */
.L_x_91:
[----:B------:R0:W5:Y:S01]  /*4e70*/  LDG.E.U16 R0, desc[UR36][R2.64] ;  /* 0x0000002402007981 */ /* 0x000162000c1e1500 */
[----:B------:R-:W-:Y:S05]  /*4e80*/  BRA `(.L_x_81) ;  /* 0x0000000400b87947 */ /* 0x000fea0003800000 */
.L_x_88:
        /* <DEDUP_REMOVED lines=12> */
.L_x_95:
[----:B------:R-:W2:Y:S01]  /*4f50*/  LDG.E.U8 R3, desc[UR36][R2.64] ;  /* 0x0000002402037981 */ /* 0x000ea2000c1e1100 */
[----:B------:R-:W-:Y:S01]  /*4f60*/  BSSY.RECONVERGENT B0, `(.L_x_96) ;  /* 0x0000018000007945 */ /* 0x000fe20003800200 */
[----:B------:R-:W-:Y:S01]  /*4f70*/  IMAD.MOV.U32 R0, RZ, RZ, RZ ;  /* 0x000000ffff007224 */ /* 0x000fe200078e00ff */
        /* <DEDUP_REMOVED lines=8> */
[----:B------:R-:W-:-:S04]  /*5000*/  SHF.R.U32.HI R0, RZ, 0x7, R3 ;  /* 0x00000007ff007819 */ /* 0x000fc80000011603 */
[----:B------:R-:W-:Y:S02]  /*5010*/  SHF.L.U32 R7, R0, 0x1f, RZ ;  /* 0x0000001f00077819 */ /* 0x000fe400000006ff */
        /* <DEDUP_REMOVED lines=8> */
.L_x_99:
[----:B------:R-:W-:Y:S05]  /*50a0*/  BSYNC.RECONVERGENT B1 ;  /* 0x0000000000017941 */ /* 0x000fea0003800200 */
.L_x_98:
[----:B------:R-:W-:Y:S01]  /*50b0*/  IMAD.SHL.U32 R0, R0, 0x100000, RZ ;  /* 0x0010000000007824 */ /* 0x000fe200078e00ff */
[----:B------:R-:W-:-:S04]  /*50c0*/  LEA R2, R2, 0x3b800000, 0x17 ;  /* 0x3b80000002027811 */ /* 0x000fc800078eb8ff */
[----:B------:R-:W-:-:S07]  /*50d0*/  LOP3.LUT R0, R2, R0, R7, 0xfe, !PT ;  /* 0x0000000002007212 */ /* 0x000fce00078efe07 */
.L_x_97:
[----:B------:R-:W-:Y:S05]  /*50e0*/  BSYNC.RECONVERGENT B0 ;  /* 0x0000000000007941 */ /* 0x000fea0003800200 */
.L_x_96:
[----:B------:R-:W-:Y:S01]  /*50f0*/  F2FP.BF16.F32.PACK_AB R0, RZ, R0 ;  /* 0x00000000ff00723e */ /* 0x000fe200000010ff */
[----:B------:R-:W-:Y:S06]  /*5100*/  BRA `(.L_x_81) ;  /* 0x0000000400187947 */ /* 0x000fec0003800000 */
.L_x_94:
[----:B------:R-:W2:Y:S01]  /*5110*/  LDG.E.U8 R3, desc[UR36][R2.64] ;  /* 0x0000002402037981 */ /* 0x000ea2000c1e1100 */
[----:B------:R-:W-:Y:S01]  /*5120*/  BSSY.RECONVERGENT B0, `(.L_x_100) ;  /* 0x0000018000007945 */ /* 0x000fe20003800200 */
[----:B------:R-:W-:Y:S02]  /*5130*/  MOV R0, RZ ;  /* 0x000000ff00007202 */ /* 0x000fe40000000f00 */
        /* <DEDUP_REMOVED lines=14> */
[----:B------:R-:W-:Y:S02]  /*5220*/  IADD3 R5, PT, PT, R3, -0x1d, RZ ;  /* 0xffffffe303057810 */ /* 0x000fe40007ffe0ff */
[----:B------:R-:W-:Y:S02]  /*5230*/  IADD3 R2, PT, PT, R2, 0x1e, -R3 ;  /* 0x0000001e02027810 */ /* 0x000fe40007ffe803 */
[----:B------:R-:W-:-:S04]  /*5240*/  SHF.L.U32 R5, R0, R5, RZ ;  /* 0x0000000500057219 */ /* 0x000fc800000006ff */
[----:B------:R-:W-:-:S07]  /*5250*/  LOP3.LUT R0, R5, 0x3, RZ, 0xc0, !PT ;  /* 0x0000000305007812 */ /* 0x000fce00078ec0ff */
.L_x_103:
[----:B------:R-:W-:Y:S05]  /*5260*/  BSYNC.RECONVERGENT B1 ;  /* 0x0000000000017941 */ /* 0x000fea0003800200 */
.L_x_102:
[----:B------:R-:W-:Y:S01]  /*5270*/  IMAD.SHL.U32 R0, R0, 0x200000, RZ ;  /* 0x0020000000007824 */ /* 0x000fe200078e00ff */
[----:B------:R-:W-:-:S04]  /*5280*/  LEA R2, R2, 0x37800000, 0x17 ;  /* 0x3780000002027811 */ /* 0x000fc800078eb8ff */
[----:B------:R-:W-:-:S07]  /*5290*/  LOP3.LUT R0, R2, R0, R7, 0xfe, !PT ;  /* 0x0000000002007212 */ /* 0x000fce00078efe07 */
.L_x_101:
[----:B------:R-:W-:Y:S05]  /*52a0*/  BSYNC.RECONVERGENT B0 ;  /* 0x0000000000007941 */ /* 0x000fea0003800200 */
.L_x_100:
[----:B------:R-:W-:Y:S01]  /*52b0*/  F2FP.BF16.F32.PACK_AB R0, RZ, R0 ;  /* 0x00000000ff00723e */ /* 0x000fe200000010ff */
[----:B------:R-:W-:Y:S06]  /*52c0*/  BRA `(.L_x_81) ;  /* 0x0000000000a87947 */ /* 0x000fec0003800000 */
.L_x_93:
[----:B------:R-:W-:-:S09]  /*52d0*/  UISETP.NE.AND UP0, UPT, UR4, 0x1c, UPT ;  /* 0x0000001c0400788c */ /* 0x000fd2000bf05270 */
[----:B------:R-:W-:Y:S05]  /*52e0*/  BRA.U !UP0, `(.L_x_104) ;  /* 0x0000000108947547 */ /* 0x000fea000b800000 */
[----:B------:R-:W-:-:S09]  /*52f0*/  UISETP.NE.AND UP0, UPT, UR4, 0x1d, UPT ;  /* 0x0000001d0400788c */ /* 0x000fd2000bf05270 */
[----:B------:R-:W-:Y:S05]  /*5300*/  BRA.U !UP0, `(.L_x_105) ;  /* 0x00000001087c7547 */ /* 0x000fea000b800000 */
[----:B------:R-:W-:-:S09]  /*5310*/  UISETP.NE.AND UP0, UPT, UR4, 0x2c, UPT ;  /* 0x0000002c0400788c */ /* 0x000fd2000bf05270 */
[----:B------:R-:W-:Y:S05]  /*5320*/  BRA.U UP0, `(.L_x_80) ;  /* 0x00000001002c7547 */ /* 0x000fea000b800000 */
[----:B------:R-:W2:Y:S01]  /*5330*/  LDG.E.U8 R2, desc[UR36][R2.64] ;  /* 0x0000002402027981 */ /* 0x000ea2000c1e1100 */
[----:B------:R-:W-:Y:S01]  /*5340*/  BSSY.RECONVERGENT B0, `(.L_x_106) ;  /* 0x0000007000007945 */ /* 0x000fe20003800200 */
[----:B------:R-:W-:Y:S01]  /*5350*/  IMAD.MOV.U32 R0, RZ, RZ, 0x400000 ;  /* 0x00400000ff007424 */ /* 0x000fe200078e00ff */
[----:B--2---:R-:W-:-:S13]  /*5360*/  ISETP.NE.AND P0, PT, R2, RZ, PT ;  /* 0x000000ff0200720c */ /* 0x004fda0003f05270 */
[----:B------:R-:W-:Y:S05]  /*5370*/  @!P0 BRA `(.L_x_107) ;  /* 0x00000000000c8947 */ /* 0x000fea0003800000 */
[----:B------:R-:W-:-:S13]  /*5380*/  ISETP.NE.AND P0, PT, R2, 0xff, PT ;  /* 0x000000ff0200780c */ /* 0x000fda0003f05270 */
[----:B------:R-:W-:Y:S01]  /*5390*/  @!P0 MOV R0, 0x7f800001 ;  /* 0x7f80000100008802 */ /* 0x000fe20000000f00 */
[----:B------:R-:W-:-:S07]  /*53a0*/  @P0 IMAD.SHL.U32 R0, R2, 0x800000, RZ ;  /* 0x0080000002000824 */ /* 0x000fce00078e00ff */
.L_x_107:
[----:B------:R-:W-:Y:S05]  /*53b0*/  BSYNC.RECONVERGENT B0 ;  /* 0x0000000000007941 */ /* 0x000fea0003800200 */
.L_x_106:
[----:B------:R-:W-:Y:S01]  /*53c0*/  F2FP.BF16.F32.PACK_AB R0, RZ, R0 ;  /* 0x00000000ff00723e */ /* 0x000fe200000010ff */
[----:B------:R-:W-:Y:S06]  /*53d0*/  BRA `(.L_x_81) ;  /* 0x0000000000647947 */ /* 0x000fec0003800000 */
.L_x_80:
        /* <DEDUP_REMOVED lines=8> */
[----:B0-----:R-:W-:Y:S01]  /*5460*/  IMAD.U32 R4, RZ, RZ, UR4 ;  /* 0x00000004ff047e24 */ /* 0x001fe2000f8e00ff */
[----:B------:R-:W-:Y:S01]  /*5470*/  MOV R5, UR5 ;  /* 0x0000000500057c02 */ /* 0x000fe20008000f00 */
[----:B-1----:R-:W-:-:S02]  /*5480*/  IMAD.U32 R6, RZ, RZ, UR6 ;  /* 0x00000006ff067e24 */ /* 0x002fc4000f8e00ff */
[----:B------:R-:W-:Y:S01]  /*5490*/  IMAD.U32 R7, RZ, RZ, UR7 ;  /* 0x00000007ff077e24 */ /* 0x000fe2000f8e00ff */
[----:B---3--:R-:W-:Y:S01]  /*54a0*/  MOV R10, UR8 ;  /* 0x00000008000a7c02 */ /* 0x008fe20008000f00 */
[----:B------:R-:W-:-:S07]  /*54b0*/  IMAD.U32 R11, RZ, RZ, UR9 ;  /* 0x00000009ff0b7e24 */ /* 0x000fce000f8e00ff */
[----:B------:R-:W-:-:S07]  /*54c0*/  LEPC R20, `(.L_x_108) ;  /* 0x000000001014794e */ /* 0x000fce0000000000 */
[----:B--2---:R-:W-:Y:S05]  /*54d0*/  CALL.ABS.NOINC R2 ;  /* 0x0000000002007343 */ /* 0x004fea0003c00000 */
.L_x_108:
[----:B------:R-:W-:Y:S01]  /*54e0*/  PRMT R0, RZ, 0x7610, R0 ;  /* 0x00007610ff007816 */ /* 0x000fe20000000000 */
[----:B------:R-:W-:Y:S06]  /*54f0*/  BRA `(.L_x_81) ;  /* 0x00000000001c7947 */ /* 0x000fec0003800000 */
.L_x_105:
[----:B------:R-:W2:Y:S02]  /*5500*/  LDG.E.64 R2, desc[UR36][R2.64] ;  /* 0x0000002402027981 */ /* 0x000ea4000c1e1b00 */
[----:B--2---:R-:W0:Y:S02]  /*5510*/  I2F.U64 R0, R2 ;  /* 0x0000000200007312 */ /* 0x004e240000301000 */
[----:B0-----:R-:W-:Y:S01]  /*5520*/  F2FP.BF16.F32.PACK_AB R0, RZ, R0 ;  /* 0x00000000ff00723e */ /* 0x001fe200000010ff */
[----:B------:R-:W-:Y:S06]  /*5530*/  BRA `(.L_x_81) ;  /* 0x00000000000c7947 */ /* 0x000fec0003800000 */
.L_x_104:
[----:B------:R-:W2:Y:S02]  /*5540*/  LDG.E R2, desc[UR36][R2.64] ;  /* 0x0000002402027981 */ /* 0x000ea4000c1e1900 */
[----:B--2---:R-:W-:-:S04]  /*5550*/  I2FP.F32.U32 R0, R2 ;  /* 0x0000000200007245 */ /* 0x004fc80000201000 */
[----:B------:R-:W-:-:S07]  /*5560*/  F2FP.BF16.F32.PACK_AB R0, RZ, R0 ;  /* 0x00000000ff00723e */ /* 0x000fce00000010ff */
.L_x_81:
[----:B-----5:R-:W-:Y:S01]  /*5570*/  IMAD.U32 R0, R0, 0x10000, RZ ;  /* 0x0001000000007824 */ /* 0x020fe200078e00ff */
[----:B------:R-:W0:Y:S01]  /*5580*/  LDCU.64 UR6, c[0x0][0x580] ;  /* 0x0000b000ff0677ac */ /* 0x000e220008000a00 */
[----:B------:R-:W-:-:S04]  /*5590*/  UPRMT UR4, UR42, 0x9910, URZ ;  /* 0x000099102a047896 */ /* 0x000fc800080000ff */
[----:B------:R-:W1:Y:S01]  /*55a0*/  FRND.TRUNC R0, R0 ;  /* 0x0000000000007307 */ /* 0x000e62000020d000 */
[----:B------:R-:W-:Y:S01]  /*55b0*/  UISETP.GT.AND UP0, UPT, UR4, 0x9, UPT ;  /* 0x000000090400788c */ /* 0x000fe2000bf04270 */
[----:B0-----:R-:W-:-:S06]  /*55c0*/  IADD3 R2, P0, PT, R16, UR6, RZ ;  /* 0x0000000610027c10 */ /* 0x001fcc000ff1e0ff */
[----:B-1----:R0:W1:Y:S01]  /*55d0*/  F2F.BF16.F32 R5, R0 ;  /* 0x0000000000057304 */ /* 0x0020620000202000 */
[----:B------:R-:W-:Y:S01]  /*55e0*/  IADD3.X R3, PT, PT, RZ, UR7, RZ, P0, !PT ;  /* 0x00000007ff037c10 */ /* 0x000fe200087fe4ff */
        /* <DEDUP_REMOVED lines=13> */
.L_x_112:
[----:B-1----:R-:W-:-:S06]  /*56c0*/  IMAD.U32 R5, R5, 0x10000, RZ ;  /* 0x0001000005057824 */ /* 0x002fcc00078e00ff */
[----:B------:R-:W1:Y:S02]  /*56d0*/  F2I.S64.TRUNC R4, R5 ;  /* 0x0000000500047311 */ /* 0x000e64000020d900 */
[----:B-1----:R1:W-:Y:S01]  /*56e0*/  STG.E.U8 desc[UR36][R2.64], R4 ;  /* 0x0000000402007986 */ /* 0x0023e2000c101124 */
[----:B------:R-:W-:Y:S05]  /*56f0*/  BRA `(.L_x_114) ;  /* 0x0000000c006c7947 */ /* 0x000fea0003800000 */
.L_x_111:
[----:B------:R-:W-:-:S09]  /*5700*/  UISETP.NE.AND UP0, UPT, UR4, 0x2, UPT ;  /* 0x000000020400788c */ /* 0x000fd2000bf05270 */
[----:B------:R-:W-:Y:S05]  /*5710*/  BRA.U !UP0, `(.L_x_115) ;  /* 0x0000000108307547 */ /* 0x000fea000b800000 */
[----:B------:R-:W-:-:S09]  /*5720*/  UISETP.NE.AND UP0, UPT, UR4, 0x3, UPT ;  /* 0x000000030400788c */ /* 0x000fd2000bf05270 */
[----:B------:R-:W-:Y:S05]  /*5730*/  BRA.U !UP0, `(.L_x_116) ;  /* 0x0000000108187547 */ /* 0x000fea000b800000 */
[----:B------:R-:W-:-:S09]  /*5740*/  UISETP.NE.AND UP0, UPT, UR4, 0x4, UPT ;  /* 0x000000040400788c */ /* 0x000fd2000bf05270 */
[----:B------:R-:W-:Y:S05]  /*5750*/  BRA.U UP0, `(.L_x_113) ;  /* 0x0000000900787547 */ /* 0x000fea000b800000 */
[----:B-1----:R-:W-:-:S06]  /*5760*/  SHF.L.U32 R5, R5, 0x10, RZ ;  /* 0x0000001005057819 */ /* 0x002fcc00000006ff */
[----:B------:R-:W1:Y:S02]  /*5770*/  F2I.S64.TRUNC R4, R5 ;  /* 0x0000000500047311 */ /* 0x000e64000020d900 */
[----:B-1----:R1:W-:Y:S01]  /*5780*/  STG.E.64 desc[UR36][R2.64], R4 ;  /* 0x0000000402007986 */ /* 0x0023e2000c101b24 */
[----:B------:R-:W-:Y:S05]  /*5790*/  BRA `(.L_x_114) ;  /* 0x0000000c00447947 */ /* 0x000fea0003800000 */
.L_x_116:
[----:B-1----:R-:W-:-:S06]  /*57a0*/  IMAD.U32 R5, R5, 0x10000, RZ ;  /* 0x0001000005057824 */ /* 0x002fcc00078e00ff */
[----:B------:R-:W1:Y:S02]  /*57b0*/  F2I.FTZ.TRUNC.NTZ R5, R5 ;  /* 0x0000000500057305 */ /* 0x000e64000021f100 */
[----:B-1----:R1:W-:Y:S01]  /*57c0*/  STG.E desc[UR36][R2.64], R5 ;  /* 0x0000000502007986 */ /* 0x0023e2000c101924 */
[----:B------:R-:W-:Y:S05]  /*57d0*/  BRA `(.L_x_114) ;  /* 0x0000000c00347947 */ /* 0x000fea0003800000 */
.L_x_115:
[----:B-1----:R-:W-:-:S06]  /*57e0*/  IMAD.U32 R5, R5, 0x10000, RZ ;  /* 0x0001000005057824 */ /* 0x002fcc00078e00ff */
[----:B------:R-:W1:Y:S02]  /*57f0*/  F2I.FTZ.TRUNC.NTZ R5, R5 ;  /* 0x0000000500057305 */ /* 0x000e64000021f100 */
[----:B-1----:R1:W-:Y:S01]  /*5800*/  STG.E.U16 desc[UR36][R2.64], R5 ;  /* 0x0000000502007986 */ /* 0x0023e2000c101524 */
[----:B------:R-:W-:Y:S05]  /*5810*/  BRA `(.L_x_114) ;  /* 0x0000000c00247947 */ /* 0x000fea0003800000 */
.L_x_110:
        /* <DEDUP_REMOVED lines=9> */
.L_x_118:
[----:B01----:R-:W-:-:S05]  /*58b0*/  IMAD.U32 R0, R5, 0x10000, RZ ;  /* 0x0001000005007824 */ /* 0x003fca00078e00ff */
[----:B------:R-:W-:-:S05]  /*58c0*/  F2FP.F16.F32.PACK_AB R0, RZ, R0 ;  /* 0x00000000ff00723e */ /* 0x000fca00000000ff */
[----:B------:R0:W-:Y:S01]  /*58d0*/  STG.E.U16 desc[UR36][R2.64], R0 ;  /* 0x0000000002007986 */ /* 0x0001e2000c101524 */
[----:B------:R-:W-:Y:S05]  /*58e0*/  BRA `(.L_x_114) ;  /* 0x0000000800f07947 */ /* 0x000fea0003800000 */
.L_x_117:
[----:B------:R-:W-:-:S09]  /*58f0*/  UISETP.NE.AND UP0, UPT, UR4, 0x7, UPT ;  /* 0x000000070400788c */ /* 0x000fd2000bf05270 */
[----:B------:R-:W-:Y:S05]  /*5900*/  BRA.U !UP0, `(.L_x_119) ;  /* 0x0000000108347547 */ /* 0x000fea000b800000 */
[----:B------:R-:W-:-:S09]  /*5910*/  UISETP.NE.AND UP0, UPT, UR4, 0x8, UPT ;  /* 0x000000080400788c */ /* 0x000fd2000bf05270 */
[----:B------:R-:W-:Y:S05]  /*5920*/  BRA.U !UP0, `(.L_x_120) ;  /* 0x0000000108187547 */ /* 0x000fea000b800000 */
[----:B------:R-:W-:-:S09]  /*5930*/  UISETP.NE.AND UP0, UPT, UR4, 0x9, UPT ;  /* 0x000000090400788c */ /* 0x000fd2000bf05270 */
[----:B------:R-:W-:Y:S05]  /*5940*/  BRA.U UP0, `(.L_x_113) ;  /* 0x0000000500fc7547 */ /* 0x000fea000b800000 */
[----:B-1----:R-:W-:Y:S01]  /*5950*/  IMAD.U32 R4, R5, 0x10000, RZ ;  /* 0x0001000005047824 */ /* 0x002fe200078e00ff */
[----:B------:R-:W-:-:S05]  /*5960*/  MOV R5, RZ ;  /* 0x000000ff00057202 */ /* 0x000fca0000000f00 */
[----:B------:R1:W-:Y:S01]  /*5970*/  STG.E.64 desc[UR36][R2.64], R4 ;  /* 0x0000000402007986 */ /* 0x0003e2000c101b24 */
[----:B------:R-:W-:Y:S05]  /*5980*/  BRA `(.L_x_114) ;  /* 0x0000000800c87947 */ /* 0x000fea0003800000 */
.L_x_120:
[----:B-1----:R-:W-:-:S05]  /*5990*/  IMAD.U32 R5, R5, 0x10000, RZ ;  /* 0x0001000005057824 */ /* 0x002fca00078e00ff */
[----:B------:R-:W-:-:S04]  /*59a0*/  F2FP.F16.F32.PACK_AB R5, RZ, R5 ;  /* 0x00000005ff05723e */ /* 0x000fc800000000ff */
[----:B------:R-:W-:-:S05]  /*59b0*/  PRMT R5, R5, 0x5410, RZ ;  /* 0x0000541005057816 */ /* 0x000fca00000000ff */
[----:B------:R1:W-:Y:S01]  /*59c0*/  STG.E desc[UR36][R2.64], R5 ;  /* 0x0000000502007986 */ /* 0x0003e2000c101924 */
[----:B------:R-:W-:Y:S05]  /*59d0*/  BRA `(.L_x_114) ;  /* 0x0000000800b47947 */ /* 0x000fea0003800000 */
.L_x_119:
[----:B-1----:R-:W-:-:S04]  /*59e0*/  IMAD.U32 R4, R5, 0x10000, RZ ;  /* 0x0001000005047824 */ /* 0x002fc800078e00ff */
[----:B------:R-:W-:-:S06]  /*59f0*/  FMUL.FTZ R4, R4, 1 ;  /* 0x3f80000004047820 */ /* 0x000fcc0000410000 */
[----:B------:R-:W1:Y:S02]  /*5a00*/  F2F.F64.F32 R4, R4 ;  /* 0x0000000400047310 */ /* 0x000e640000201800 */
[----:B-1----:R1:W-:Y:S01]  /*5a10*/  STG.E.64 desc[UR36][R2.64], R4 ;  /* 0x0000000402007986 */ /* 0x0023e2000c101b24 */
[----:B------:R-:W-:Y:S05]  /*5a20*/  BRA `(.L_x_114) ;  /* 0x0000000800a07947 */ /* 0x000fea0003800000 */
.L_x_109:
[----:B------:R-:W-:-:S09]  /*5a30*/  UISETP.GT.AND UP0, UPT, UR4, 0x18, UPT ;  /* 0x000000180400788c */ /* 0x000fd2000bf04270 */
[----:B------:R-:W-:Y:S05]  /*5a40*/  BRA.U !UP0, `(.L_x_121) ;  /* 0x0000000508607547 */ /* 0x000fea000b800000 */
        /* <DEDUP_REMOVED lines=12> */
.L_x_124:
[----:B-1----:R-:W-:Y:S01]  /*5b10*/  IMAD.U32 R5, R5, 0x10000, RZ ;  /* 0x0001000005057824 */ /* 0x002fe200078e00ff */
[----:B------:R-:W-:Y:S01]  /*5b20*/  BSSY.RECONVERGENT B0, `(.L_x_125) ;  /* 0x0000013000007945 */ /* 0x000fe20003800200 */
[----:B0-----:R-:W-:-:S03]  /*5b30*/  IMAD.MOV.U32 R0, RZ, RZ, 0x80 ;  /* 0x00000080ff007424 */ /* 0x001fc600078e00ff */
[----:B------:R-:W-:-:S04]  /*5b40*/  LOP3.LUT R4, R5, 0x7fffffff, RZ, 0xc0, !PT ;  /* 0x7fffffff05047812 */ /* 0x000fc800078ec0ff */
[----:B------:R-:W-:-:S13]  /*5b50*/  ISETP.GT.U32.AND P0, PT, R4, 0x437fffff, PT ;  /* 0x437fffff0400780c */ /* 0x000fda0003f04070 */
[----:B------:R-:W-:Y:S05]  /*5b60*/  @P0 BRA `(.L_x_126) ;  /* 0x0000000000380947 */ /* 0x000fea0003800000 */
[----:B------:R-:W-:-:S13]  /*5b70*/  ISETP.GE.U32.AND P0, PT, R4, 0x3c000000, PT ;  /* 0x3c0000000400780c */ /* 0x000fda0003f06070 */
[----:B------:R-:W-:-:S04]  /*5b80*/  @P0 SHF.R.U32.HI R0, RZ, 0x14, R5 ;  /* 0x00000014ff000819 */ /* 0x000fc80000011605 */
[----:B------:R-:W-:-:S04]  /*5b90*/  @P0 LOP3.LUT R0, R0, 0x1, RZ, 0xc0, !PT ;  /* 0x0000000100000812 */ /* 0x000fc800078ec0ff */
[----:B------:R-:W-:-:S04]  /*5ba0*/  @P0 IADD3 R0, PT, PT, R5, 0x487ffff, R0 ;  /* 0x0487ffff05000810 */ /* 0x000fc80007ffe000 */
[----:B------:R-:W-:-:S04]  /*5bb0*/  @P0 SHF.R.U32.HI R0, RZ, 0x14, R0 ;  /* 0x00000014ff000819 */ /* 0x000fc80000011600 */
[----:B------:R-:W-:Y:S01]  /*5bc0*/  @P0 LOP3.LUT R0, R0, 0xff, RZ, 0xc0, !PT ;  /* 0x000000ff00000812 */ /* 0x000fe200078ec0ff */
[----:B------:R-:W-:Y:S06]  /*5bd0*/  @P0 BRA `(.L_x_127) ;  /* 0x0000000000140947 */ /* 0x000fec0003800000 */
[----:B------:R-:W-:-:S05]  /*5be0*/  FADD.FTZ R0, R4, 8192 ;  /* 0x4600000004007421 */ /* 0x000fca0000010000 */
[----:B------:R-:W-:Y:S02]  /*5bf0*/  LOP3.LUT P0, R4, R0, 0xff, RZ, 0xc0, !PT ;  /* 0x000000ff00047812 */ /* 0x000fe4000780c0ff */
[----:B------:R-:W-:-:S11]  /*5c00*/  PRMT R0, RZ, 0x7610, R0 ;  /* 0x00007610ff007816 */ /* 0x000fd60000000000 */
[----:B------:R-:W-:Y:S05]  /*5c10*/  @!P0 BRA `(.L_x_126) ;  /* 0x00000000000c8947 */ /* 0x000fea0003800000 */
[----:B------:R-:W-:-:S07]  /*5c20*/  MOV R0, R4 ;  /* 0x0000000400007202 */ /* 0x000fce0000000f00 */
.L_x_127:
[----:B------:R-:W-:-:S04]  /*5c30*/  SHF.R.U32.HI R5, RZ, 0x18, R5 ;  /* 0x00000018ff057819 */ /* 0x000fc80000011605 */
[----:B------:R-:W-:-:S07]  /*5c40*/  LOP3.LUT R0, R0, 0x80, R5, 0xf8, !PT ;  /* 0x0000008000007812 */ /* 0x000fce00078ef805 */
.L_x_126:
[----:B------:R-:W-:Y:S05]  /*5c50*/  BSYNC.RECONVERGENT B0 ;  /* 0x0000000000007941 */ /* 0x000fea0003800200 */
.L_x_125:
[----:B------:R0:W-:Y:S01]  /*5c60*/  STG.E.U8 desc[UR36][R2.64], R0 ;  /* 0x0000000002007986 */ /* 0x0001e2000c101124 */
[----:B------:R-:W-:Y:S05]  /*5c70*/  BRA `(.L_x_114) ;  /* 0x00000008000c7947 */ /* 0x000fea0003800000 */
.L_x_123:
        /* <DEDUP_REMOVED lines=18> */
.L_x_130:
[----:B------:R-:W-:-:S04]  /*5da0*/  SHF.R.U32.HI R5, RZ, 0x18, R5 ;  /* 0x00000018ff057819 */ /* 0x000fc80000011605 */
[----:B------:R-:W-:-:S07]  /*5db0*/  LOP3.LUT R0, R0, 0x80, R5, 0xf8, !PT ;  /* 0x0000008000007812 */ /* 0x000fce00078ef805 */
.L_x_129:
[----:B------:R-:W-:Y:S05]  /*5dc0*/  BSYNC.RECONVERGENT B0 ;  /* 0x0000000000007941 */ /* 0x000fea0003800200 */
.L_x_128:
[----:B------:R0:W-:Y:S01]  /*5dd0*/  STG.E.U8 desc[UR36][R2.64], R0 ;  /* 0x0000000002007986 */ /* 0x0001e2000c101124 */
[----:B------:R-:W-:Y:S05]  /*5de0*/  BRA `(.L_x_114) ;  /* 0x0000000400b07947 */ /* 0x000fea0003800000 */
.L_x_122:
[----:B------:R-:W-:-:S09]  /*5df0*/  UISETP.NE.AND UP0, UPT, UR4, 0x1c, UPT ;  /* 0x0000001c0400788c */ /* 0x000fd2000bf05270 */
[----:B------:R-:W-:Y:S05]  /*5e00*/  BRA.U !UP0, `(.L_x_131) ;  /* 0x0000000108607547 */ /* 0x000fea000b800000 */
[----:B------:R-:W-:-:S09]  /*5e10*/  UISETP.NE.AND UP0, UPT, UR4, 0x1d, UPT ;  /* 0x0000001d0400788c */ /* 0x000fd2000bf05270 */
[----:B------:R-:W-:Y:S05]  /*5e20*/  BRA.U !UP0, `(.L_x_132) ;  /* 0x0000000108487547 */ /* 0x000fea000b800000 */
[----:B------:R-:W-:-:S09]  /*5e30*/  UISETP.NE.AND UP0, UPT, UR4, 0x2c, UPT ;  /* 0x0000002c0400788c */ /* 0x000fd2000bf05270 */
[----:B------:R-:W-:Y:S05]  /*5e40*/  BRA.U UP0, `(.L_x_113) ;  /* 0x0000000100bc7547 */ /* 0x000fea000b800000 */
        /* <DEDUP_REMOVED lines=16> */
.L_x_132:
[----:B-1----:R-:W-:-:S06]  /*5f50*/  SHF.L.U32 R5, R5, 0x10, RZ ;  /* 0x0000001005057819 */ /* 0x002fcc00000006ff */
[----:B------:R-:W1:Y:S02]  /*5f60*/  F2I.U64.TRUNC R4, R5 ;  /* 0x0000000500047311 */ /* 0x000e64000020d800 */
[----:B-1----:R1:W-:Y:S01]  /*5f70*/  STG.E.64 desc[UR36][R2.64], R4 ;  /* 0x0000000402007986 */ /* 0x0023e2000c101b24 */
[----:B------:R-:W-:Y:S05]  /*5f80*/  BRA `(.L_x_114) ;  /* 0x0000000400487947 */ /* 0x000fea0003800000 */
.L_x_131:
[----:B-1----:R-:W-:-:S06]  /*5f90*/  IMAD.U32 R5, R5, 0x10000, RZ ;  /* 0x0001000005057824 */ /* 0x002fcc00078e00ff */
[----:B------:R-:W1:Y:S02]  /*5fa0*/  F2I.FTZ.U32.TRUNC.NTZ R5, R5 ;  /* 0x0000000500057305 */ /* 0x000e64000021f000 */
[----:B-1----:R1:W-:Y:S01]  /*5fb0*/  STG.E desc[UR36][R2.64], R5 ;  /* 0x0000000502007986 */ /* 0x0023e2000c101924 */
[----:B------:R-:W-:Y:S05]  /*5fc0*/  BRA `(.L_x_114) ;  /* 0x0000000400387947 */ /* 0x000fea0003800000 */
.L_x_121:
        /* <DEDUP_REMOVED lines=11> */
.L_x_134:
[----:B-1----:R-:W-:Y:S02]  /*6080*/  SHF.L.U32 R5, R5, 0x10, RZ ;  /* 0x0000001005057819 */ /* 0x002fe400000006ff */
[----:B------:R-:W-:-:S03]  /*6090*/  CS2R R6, SRZ ;  /* 0x0000000000067805 */ /* 0x000fc6000001ff00 */
[----:B------:R-:W-:-:S06]  /*60a0*/  FMUL.FTZ R5, R5, 1 ;  /* 0x3f80000005057820 */ /* 0x000fcc0000410000 */
[----:B------:R-:W1:Y:S02]  /*60b0*/  F2F.F64.F32 R4, R5 ;  /* 0x0000000500047310 */ /* 0x000e640000201800 */
[----:B-1----:R1:W-:Y:S01]  /*60c0*/  STG.E.128 desc[UR36][R2.64], R4 ;  /* 0x0000000402007986 */ /* 0x0023e2000c101d24 */
[----:B------:R-:W-:Y:S05]  /*60d0*/  BRA `(.L_x_114) ;  /* 0x0000000000f47947 */ /* 0x000fea0003800000 */
.L_x_133:
[----:B------:R-:W-:-:S09]  /*60e0*/  UISETP.NE.AND UP0, UPT, UR4, 0xf, UPT ;  /* 0x0000000f0400788c */ /* 0x000fd2000bf05270 */
[----:B------:R-:W-:Y:S05]  /*60f0*/  BRA.U !UP0, `(.L_x_135) ;  /* 0x0000000108e87547 */ /* 0x000fea000b800000 */
[----:B------:R-:W-:-:S09]  /*6100*/  UISETP.NE.AND UP0, UPT, UR4, 0x17, UPT ;  /* 0x000000170400788c */ /* 0x000fd2000bf05270 */
[----:B------:R-:W-:Y:S05]  /*6110*/  BRA.U !UP0, `(.L_x_136) ;  /* 0x0000000108907547 */ /* 0x000fea000b800000 */
[----:B------:R-:W-:-:S09]  /*6120*/  UISETP.NE.AND UP0, UPT, UR4, 0x18, UPT ;  /* 0x000000180400788c */ /* 0x000fd2000bf05270 */
[----:B------:R-:W-:Y:S05]  /*6130*/  BRA.U !UP0, `(.L_x_137) ;  /* 0x0000000108447547 */ /* 0x000fea000b800000 */
.L_x_113:
[----:B0-----:R-:W-:Y:S01]  /*6140*/  MOV R0, 0x0 ;  /* 0x0000000000007802 */ /* 0x001fe20000000f00 */
[----:B------:R-:W0:Y:S01]  /*6150*/  LDCU.64 UR4, c[0x4][0x148] ;  /* 0x01002900ff0477ac */ /* 0x000e220008000a00 */
[----:B------:R-:W-:Y:S02]  /*6160*/  HFMA2 R13, -RZ, RZ, 0, 0 ;  /* 0x00000000ff0d7431 */ /* 0x000fe400000001ff */
[----:B------:R-:W-:Y:S01]  /*6170*/  IMAD.MOV.U32 R8, RZ, RZ, 0x65 ;  /* 0x00000065ff087424 */ /* 0x000fe200078e00ff */
[----:B------:R2:W3:Y:S01]  /*6180*/  LDC.64 R2, c[0x4][R0] ;  /* 0x0100000000027b82 */ /* 0x0004e20000000a00 */
[----:B------:R-:W4:Y:S01]  /*6190*/  LDCU.64 UR6, c[0x4][0x150] ;  /* 0x01002a00ff0677ac */ /* 0x000f220008000a00 */
[----:B------:R-:W-:Y:S01]  /*61a0*/  IMAD.MOV.U32 R12, RZ, RZ, 0x1 ;  /* 0x00000001ff0c7424 */ /* 0x000fe200078e00ff */
[----:B------:R-:W5:Y:S01]  /*61b0*/  LDCU.64 UR8, c[0x4][0x40] ;  /* 0x01000800ff0877ac */ /* 0x000f620008000a00 */
[----:B0-----:R-:W-:Y:S02]  /*61c0*/  IMAD.U32 R4, RZ, RZ, UR4 ;  /* 0x00000004ff047e24 */ /* 0x001fe4000f8e00ff */
[----:B-1----:R-:W-:Y:S01]  /*61d0*/  IMAD.U32 R5, RZ, RZ, UR5 ;  /* 0x00000005ff057e24 */ /* 0x002fe2000f8e00ff */
[----:B----4-:R-:W-:Y:S01]  /*61e0*/  MOV R6, UR6 ;  /* 0x0000000600067c02 */ /* 0x010fe20008000f00 */
[----:B------:R-:W-:-:S02]  /*61f0*/  IMAD.U32 R7, RZ, RZ, UR7 ;  /* 0x00000007ff077e24 */ /* 0x000fc4000f8e00ff */
[----:B-----5:R-:W-:Y:S01]  /*6200*/  IMAD.U32 R10, RZ, RZ, UR8 ;  /* 0x00000008ff0a7e24 */ /* 0x020fe2000f8e00ff */
[----:B--2---:R-:W-:-:S07]  /*6210*/  MOV R11, UR9 ;  /* 0x00000009000b7c02 */ /* 0x004fce0008000f00 */
[----:B------:R-:W-:-:S07]  /*6220*/  LEPC R20, `(.L_x_138) ;  /* 0x000000001014794e */ /* 0x000fce0000000000 */
[----:B---3--:R-:W-:Y:S05]  /*6230*/  CALL.ABS.NOINC R2 ;  /* 0x0000000002007343 */ /* 0x008fea0003c00000 */
.L_x_138:
[----:B------:R-:W-:Y:S05]  /*6240*/  BRA `(.L_x_114) ;  /* 0x0000000000987947 */ /* 0x000fea0003800000 */
.L_x_137:
[----:B-1----:R-:W-:Y:S01]  /*6250*/  IMAD.U32 R7, R5, 0x10000, RZ ;  /* 0x0001000005077824 */ /* 0x002fe200078e00ff */
[----:B------:R-:W-:Y:S01]  /*6260*/  BSSY.RECONVERGENT B0, `(.L_x_139) ;  /* 0x000000c000007945 */ /* 0x000fe20003800200 */
[----:B0-----:R-:W-:-:S03]  /*6270*/  IMAD.MOV.U32 R0, RZ, RZ, 0x7f ;  /* 0x0000007fff007424 */ /* 0x001fc600078e00ff */
[----:B------:R-:W-:Y:S02]  /*6280*/  LOP3.LUT R4, R7, 0x7fffffff, RZ, 0xc0, !PT ;  /* 0x7fffffff07047812 */ /* 0x000fe400078ec0ff */
[----:B------:R-:W-:Y:S02]  /*6290*/  SHF.R.U32.HI R5, RZ, 0x18, R7 ;  /* 0x00000018ff057819 */ /* 0x000fe40000011607 */
[----:B------:R-:W-:-:S13]  /*62a0*/  ISETP.GT.U32.AND P0, PT, R4, 0x43efffff, PT ;  /* 0x43efffff0400780c */ /* 0x000fda0003f04070 */
[----:B------:R-:W-:Y:S05]  /*62b0*/  @P0 BRA `(.L_x_140) ;  /* 0x0000000000180947 */ /* 0x000fea0003800000 */
[----:B------:R-:W-:-:S13]  /*62c0*/  ISETP.GE.U32.AND P0, PT, R4, 0x3c800000, PT ;  /* 0x3c8000000400780c */ /* 0x000fda0003f06070 */
[----:B------:R-:W-:-:S04]  /*62d0*/  @P0 SHF.R.U32.HI R0, RZ, 0x14, R7 ;  /* 0x00000014ff000819 */ /* 0x000fc80000011607 */
[----:B------:R-:W-:-:S04]  /*62e0*/  @P0 LOP3.LUT R0, R0, 0x1, RZ, 0xc0, !PT ;  /* 0x0000000100000812 */ /* 0x000fc800078ec0ff */
[----:B------:R-:W-:-:S04]  /*62f0*/  @P0 IADD3 R0, PT, PT, R7, 0x407ffff, R0 ;  /* 0x0407ffff07000810 */ /* 0x000fc80007ffe000 */
[----:B------:R-:W-:Y:S01]  /*6300*/  @P0 SHF.R.U32.HI R0, RZ, 0x14, R0 ;  /* 0x00000014ff000819 */ /* 0x000fe20000011600 */
[----:B------:R-:W-:-:S07]  /*6310*/  @!P0 FADD.FTZ R0, R4, 16384 ;  /* 0x4680000004008421 */ /* 0x000fce0000010000 */
.L_x_140:
[----:B------:R-:W-:Y:S05]  /*6320*/  BSYNC.RECONVERGENT B0 ;  /* 0x0000000000007941 */ /* 0x000fea0003800200 */
.L_x_139:
[----:B------:R-:W-:-:S05]  /*6330*/  LOP3.LUT R5, R0, 0x80, R5, 0xf8, !PT ;  /* 0x0000008000057812 */ /* 0x000fca00078ef805 */
[----:B------:R3:W-:Y:S01]  /*6340*/  STG.E.U8 desc[UR36][R2.64], R5 ;  /* 0x0000000502007986 */ /* 0x0007e2000c101124 */
[----:B------:R-:W-:Y:S05]  /*6350*/  BRA `(.L_x_114) ;  /* 0x0000000000547947 */ /* 0x000fea0003800000 */
.L_x_136:
[----:B-1----:R-:W-:Y:S01]  /*6360*/  SHF.L.U32 R5, R5, 0x10, RZ ;  /* 0x0000001005057819 */ /* 0x002fe200000006ff */
[----:B------:R-:W-:Y:S03]  /*6370*/  BSSY.RECONVERGENT B0, `(.L_x_141) ;  /* 0x000000e000007945 */ /* 0x000fe60003800200 */
[----:B------:R-:W-:-:S04]  /*6380*/  LOP3.LUT R4, R5, 0x7fffffff, RZ, 0xc0, !PT ;  /* 0x7fffffff05047812 */ /* 0x000fc800078ec0ff */
[----:B------:R-:W-:-:S13]  /*6390*/  ISETP.GT.U32.AND P0, PT, R4, 0x477fffff, PT ;  /* 0x477fffff0400780c */ /* 0x000fda0003f04070 */
[----:B------:R-:W-:Y:S05]  /*63a0*/  @P0 BRA `(.L_x_142) ;  /* 0x00000000001c0947 */ /* 0x000fea0003800000 */
[----:B------:R-:W-:-:S13]  /*63b0*/  ISETP.GE.U32.AND P0, PT, R4, 0x38800000, PT ;  /* 0x388000000400780c */ /* 0x000fda0003f06070 */
[----:B0-----:R-:W-:-:S04]  /*63c0*/  @P0 SHF.R.U32.HI R0, RZ, 0x15, R5 ;  /* 0x00000015ff000819 */ /* 0x001fc80000011605 */
[----:B------:R-:W-:-:S04]  /*63d0*/  @P0 LOP3.LUT R0, R0, 0x1, RZ, 0xc0, !PT ;  /* 0x0000000100000812 */ /* 0x000fc800078ec0ff */
[----:B------:R-:W-:-:S04]  /*63e0*/  @P0 IADD3 R0, PT, PT, R5, 0x80fffff, R0 ;  /* 0x080fffff05000810 */ /* 0x000fc80007ffe000 */
[----:B------:R-:W-:Y:S01]  /*63f0*/  @P0 SHF.R.U32.HI R0, RZ, 0x15, R0 ;  /* 0x00000015ff000819 */ /* 0x000fe20000011600 */
[----:B------:R-:W-:Y:S01]  /*6400*/  @!P0 FADD.FTZ R0, R4, 128 ;  /* 0x4300000004008421 */ /* 0x000fe20000010000 */
[----:B------:R-:W-:Y:S06]  /*6410*/  BRA `(.L_x_143) ;  /* 0x00000000000c7947 */ /* 0x000fec0003800000 */
.L_x_142:
[----:B0-----:R-:W-:Y:S01]  /*6420*/  IMAD.MOV.U32 R0, RZ, RZ, 0x7f ;  /* 0x0000007fff007424 */ /* 0x001fe200078e00ff */
[----:B------:R-:W-:-:S04]  /*6430*/  ISETP.GT.U32.AND P0, PT, R4, 0x7f800000, PT ;  /* 0x7f8000000400780c */ /* 0x000fc80003f04070 */
[----:B------:R-:W-:-:S09]  /*6440*/  SEL R0, R0, 0x7c, P0 ;  /* 0x0000007c00007807 */ /* 0x000fd20000000000 */
.L_x_143:
[----:B------:R-:W-:Y:S05]  /*6450*/  BSYNC.RECONVERGENT B0 ;  /* 0x0000000000007941 */ /* 0x000fea0003800200 */
.L_x_141:
[----:B------:R-:W-:-:S04]  /*6460*/  SHF.R.U32.HI R5, RZ, 0x18, R5 ;  /* 0x00000018ff057819 */ /* 0x000fc80000011605 */
[----:B------:R-:W-:-:S05]  /*6470*/  LOP3.LUT R5, R0, 0x80, R5, 0xf8, !PT ;  /* 0x0000008000057812 */ /* 0x000fca00078ef805 */
[----:B------:R2:W-:Y:S01]  /*6480*/  STG.E.U8 desc[UR36][R2.64], R5 ;  /* 0x0000000502007986 */ /* 0x0005e2000c101124 */
[----:B------:R-:W-:Y:S05]  /*6490*/  BRA `(.L_x_114) ;  /* 0x0000000000047947 */ /* 0x000fea0003800000 */
.L_x_135:
[----:B-1----:R1:W-:Y:S02]  /*64a0*/  STG.E.U16 desc[UR36][R2.64], R5 ;  /* 0x0000000502007986 */ /* 0x0023e4000c101524 */
.L_x_114:
[----:B------:R-:W-:-:S07]  /*64b0*/  VIADD R17, R17, 0x80 ;  /* 0x0000008011117836 */ /* 0x000fce0000000000 */
.L_x_74:
[----:B------:R-:W-:Y:S05]  /*64c0*/  BSYNC.RECONVERGENT B6 ;  /* 0x0000000000067941 */ /* 0x000fea0003800200 */
.L_x_73:
[----:B------:R-:W5:Y:S01]  /*64d0*/  LDCU UR4, c[0x0][0x380] ;  /* 0x00007000ff0477ac */ /* 0x000f620008000800 */
[----:B------:R-:W-:Y:S01]  /*64e0*/  BSSY.RECONVERGENT B6, `(.L_x_144) ;  /* 0x000031e000067945 */ /* 0x000fe20003800200 */
[----:B-----5:R-:W-:-:S13]  /*64f0*/  ISETP.GE.AND P0, PT, R17, UR4, PT ;  /* 0x0000000411007c0c */ /* 0x020fda000bf06270 */
[----:B------:R-:W-:Y:S05]  /*6500*/  @P0 BRA `(.L_x_145) ;  /* 0x00000030006c0947 */ /* 0x000fea0003800000 */
[----:B------:R-:W5:Y:S01]  /*6510*/  LDCU UR4, c[0x0][0x388] ;  /* 0x00007100ff0477ac */ /* 0x000f620008000800 */
[----:B0-----:R-:W-:Y:S01]  /*6520*/  MOV R0, RZ ;  /* 0x000000ff00007202 */ /* 0x001fe20000000f00 */
[----:B------:R-:W-:Y:S01]  /*6530*/  IMAD.MOV.U32 R16, RZ, RZ, RZ ;  /* 0x000000ffff107224 */ /* 0x000fe200078e00ff */
[----:B-----5:R-:W-:-:S09]  /*6540*/  UISETP.NE.AND UP0, UPT, UR4, URZ, UPT ;  /* 0x000000ff0400728c */ /* 0x020fd2000bf05270 */
[----:B------:R-:W-:Y:S05]  /*6550*/  BRA.U !UP0, `(.L_x_146) ;  /* 0x0000001108a87547 */ /* 0x000fea000b800000 */
[----:B------:R-:W1:Y:S01]  /*6560*/  LDCU.64 UR4, c[0x0][0x390] ;  /* 0x00007200ff0477ac */ /* 0x000e620008000a00 */
[----:B------:R-:W-:Y:S01]  /*6570*/  IMAD.MOV.U32 R16, RZ, RZ, RZ ;  /* 0x000000ffff107224 */ /* 0x000fe200078e00ff */
[----:B------:R-:W0:Y:S01]  /*6580*/  LDCU UR6, c[0x0][0x38c] ;  /* 0x00007180ff0677ac */ /* 0x000e220008000800 */
[----:B------:R-:W5:Y:S01]  /*6590*/  LDCU.64 UR8, c[0x0][0x4b8] ;  /* 0x00009700ff0877ac */ /* 0x000f620008000a00 */
[----:B------:R-:W-:Y:S01]  /*65a0*/  UISETP.NE.AND UP0, UPT, UR40, URZ, UPT ;  /* 0x000000ff2800728c */ /* 0x000fe2000bf05270 */
[----:B-1234-:R-:W-:-:S05]  /*65b0*/  IMAD.HI.U32 R2, R17, UR4, R16 ;  /* 0x0000000411027c27 */ /* 0x01efca000f8e0010 */
[----:B------:R-:W-:-:S04]  /*65c0*/  SHF.R.U32.HI R3, RZ, UR5, R2 ;  /* 0x00000005ff037c19 */ /* 0x000fc80008011602 */
[----:B------:R-:W-:-:S05]  /*65d0*/  IADD3 R0, PT, PT, -R3, RZ, RZ ;  /* 0x000000ff03007210 */ /* 0x000fca0007ffe1ff */
        /* <DEDUP_REMOVED lines=290> */
.L_x_146:
[----:B------:R-:W1:Y:S01]  /*7800*/  LDCU.64 UR6, c[0x0][0x588] ;  /* 0x0000b100ff0677ac */ /* 0x000e620008000a00 */
[----:B------:R-:W-:-:S04]  /*7810*/  UPRMT UR4, UR41, 0x9910, URZ ;  /* 0x0000991029047896 */ /* 0x000fc800080000ff */
[----:B------:R-:W-:Y:S01]  /*7820*/  UISETP.GT.AND UP0, UPT, UR4, 0x9, UPT ;  /* 0x000000090400788c */ /* 0x000fe2000bf04270 */
[----:B-1234-:R-:W-:-:S05]  /*7830*/  IADD3 R2, P0, PT, R0, UR6, RZ ;  /* 0x0000000600027c10 */ /* 0x01efca000ff1e0ff */
        /* <DEDUP_REMOVED lines=14> */
.L_x_150:
[----:B------:R-:W2:Y:S02]  /*7920*/  LDG.E.U8 R2, desc[UR36][R2.64] ;  /* 0x0000002402027981 */ /* 0x000ea4000c1e1100 */
[----:B--2---:R-:W-:-:S04]  /*7930*/  I2FP.F32.U32 R0, R2 ;  /* 0x0000000200007245 */ /* 0x004fc80000201000 */
[----:B------:R-:W-:Y:S01]  /*7940*/  F2FP.BF16.F32.PACK_AB R0, RZ, R0 ;  /* 0x00000000ff00723e */ /* 0x000fe200000010ff */
[----:B------:R-:W-:Y:S06]  /*7950*/  BRA `(.L_x_152) ;  /* 0x0000000c00847947 */ /* 0x000fec0003800000 */
.L_x_149:
        /* <DEDUP_REMOVED lines=10> */
.L_x_154:
[----:B------:R-:W2:Y:S02]  /*7a00*/  LDG.E R2, desc[UR36][R2.64] ;  /* 0x0000002402027981 */ /* 0x000ea4000c1e1900 */
[----:B--2---:R-:W-:-:S04]  /*7a10*/  I2FP.F32.S32 R0, R2 ;  /* 0x0000000200007245 */ /* 0x004fc80000201400 */
[----:B------:R-:W-:Y:S01]  /*7a20*/  F2FP.BF16.F32.PACK_AB R0, RZ, R0 ;  /* 0x00000000ff00723e */ /* 0x000fe200000010ff */
[----:B------:R-:W-:Y:S06]  /*7a30*/  BRA `(.L_x_152) ;  /* 0x0000000c004c7947 */ /* 0x000fec0003800000 */
.L_x_153:
[----:B------:R-:W2:Y:S02]  /*7a40*/  LDG.E.U16 R2, desc[UR36][R2.64] ;  /* 0x0000002402027981 */ /* 0x000ea4000c1e1500 */
[----:B--2---:R-:W0:Y:S02]  /*7a50*/  I2F.S16 R0, R2 ;  /* 0x0000000200007306 */ /* 0x004e240000101400 */
[----:B0-----:R-:W-:Y:S01]  /*7a60*/  F2FP.BF16.F32.PACK_AB R0, RZ, R0 ;  /* 0x00000000ff00723e */ /* 0x001fe200000010ff */
[----:B------:R-:W-:Y:S06]  /*7a70*/  BRA `(.L_x_152) ;  /* 0x0000000c003c7947 */ /* 0x000fec0003800000 */
.L_x_148:
        /* <DEDUP_REMOVED lines=9> */
.L_x_156:
[----:B------:R-:W2:Y:S02]  /*7b10*/  LDG.E.U16 R0, desc[UR36][R2.64] ;  /* 0x0000002402007981 */ /* 0x000ea4000c1e1500 */
[----:B--2---:R-:W-:-:S05]  /*7b20*/  HADD2.F32 R0, -RZ, R0.H0_H0 ;  /* 0x20000000ff007230 */ /* 0x004fca0000004100 */
[----:B------:R-:W-:Y:S01]  /*7b30*/  F2FP.BF16.F32.PACK_AB R0, RZ, R0 ;  /* 0x00000000ff00723e */ /* 0x000fe200000010ff */
[----:B------:R-:W-:Y:S06]  /*7b40*/  BRA `(.L_x_152) ;  /* 0x0000000c00087947 */ /* 0x000fec0003800000 */
.L_x_155:
        /* <DEDUP_REMOVED lines=9> */
.L_x_158:
[----:B------:R-:W2:Y:S02]  /*7be0*/  LDG.E.U16 R2, desc[UR36][R2.64] ;  /* 0x0000002402027981 */ /* 0x000ea4000c1e1500 */
[----:B--2---:R-:W-:-:S05]  /*7bf0*/  HADD2.F32 R0, -RZ, R2.H0_H0 ;  /* 0x20000002ff007230 */ /* 0x004fca0000004100 */
[----:B------:R-:W-:Y:S01]  /*7c00*/  F2FP.BF16.F32.PACK_AB R0, RZ, R0 ;  /* 0x00000000ff00723e */ /* 0x000fe200000010ff */
[----:B------:R-:W-:Y:S06]  /*7c10*/  BRA `(.L_x_152) ;  /* 0x0000000800d47947 */ /* 0x000fec0003800000 */
.L_x_157:
        /* <DEDUP_REMOVED lines=8> */
.L_x_147:
        /* <DEDUP_REMOVED lines=13> */
.L_x_161:
        /* <DEDUP_REMOVED lines=8> */
.L_x_160:
[----:B------:R-:W-:-:S09]  /*7df0*/  UISETP.NE.AND UP0, UPT, UR4, 0xf, UPT ;  /* 0x0000000f0400788c */ /* 0x000fd2000bf05270 */
[----:B------:R-:W-:Y:S05]  /*7e00*/  BRA.U !UP0, `(.L_x_162) ;  /* 0x0000000108987547 */ /* 0x000fea000b800000 */
[----:B------:R-:W-:-:S09]  /*7e10*/  UISETP.NE.AND UP0, UPT, UR4, 0x17, UPT ;  /* 0x000000170400788c */ /* 0x000fd2000bf05270 */
[----:B------:R-:W-:Y:S05]  /*7e20*/  BRA.U !UP0, `(.L_x_163) ;  /* 0x00000001085c7547 */ /* 0x000fea000b800000 */
[----:B------:R-:W-:-:S09]  /*7e30*/  UISETP.NE.AND UP0, UPT, UR4, 0x18, UPT ;  /* 0x000000180400788c */ /* 0x000fd2000bf05270 */
[----:B------:R-:W-:Y:S05]  /*7e40*/  BRA.U UP0, `(.L_x_151) ;  /* 0x0000000500e47547 */ /* 0x000fea000b800000 */
[----:B------:R-:W2:Y:S01]  /*7e50*/  LDG.E.U8 R0, desc[UR36][R2.64] ;  /* 0x0000002402007981 */ /* 0x000ea2000c1e1100 */
[----:B------:R-:W-:Y:S01]  /*7e60*/  MOV R6, 0x1f ;  /* 0x0000001f00067802 */ /* 0x000fe20000000f00 */
[----:B--2---:R-:W-:-:S05]  /*7e70*/  IMAD.SHL.U32 R0, R0, 0x1000000, RZ ;  /* 0x0100000000007824 */ /* 0x004fca00078e00ff */
[C---:B------:R-:W-:Y:S02]  /*7e80*/  LOP3.LUT R4, R0.reuse, 0x7f000000, RZ, 0xc0, !PT ;  /* 0x7f00000000047812 */ /* 0x040fe400078ec0ff */
[----:B------:R-:W-:Y:S02]  /*7e90*/  LOP3.LUT P0, RZ, R0, 0x7f000000, RZ, 0xc0, !PT ;  /* 0x7f00000000ff7812 */ /* 0x000fe4000780c0ff */
[----:B------:R-:W0:Y:S02]  /*7ea0*/  FLO.U32 R5, R4 ;  /* 0x0000000400057300 */ /* 0x000e2400000e0000 */
[----:B0-----:R-:W-:-:S05]  /*7eb0*/  IMAD.MOV R5, RZ, RZ, -R5 ;  /* 0x000000ffff057224 */ /* 0x001fca00078e0a05 */
[----:B------:R-:W-:-:S05]  /*7ec0*/  VIADDMNMX.U32 R5, R5, R6, 0x4, !PT ;  /* 0x0000000405057446 */ /* 0x000fca0007800006 */
[----:B------:R-:W-:-:S05]  /*7ed0*/  VIADD R5, R5, 0xfffffffc ;  /* 0xfffffffc05057836 */ /* 0x000fca0000000000 */
[C---:B------:R-:W-:Y:S02]  /*7ee0*/  SHF.L.U32 R6, R4.reuse, R5, RZ ;  /* 0x0000000504067219 */ /* 0x040fe400000006ff */
[----:B------:R-:W-:Y:S01]  /*7ef0*/  SHF.L.U32 R7, R5, 0x17, RZ ;  /* 0x0000001705077819 */ /* 0x000fe200000006ff */
[----:B------:R-:W-:-:S03]  /*7f00*/  VIADD R5, R4, 0x1000000 ;  /* 0x0100000004057836 */ /* 0x000fc60000000000 */
        /* <DEDUP_REMOVED lines=9> */
.L_x_163:
[----:B------:R-:W2:Y:S02]  /*7fa0*/  LDG.E.U8 R2, desc[UR36][R2.64] ;  /* 0x0000002402027981 */ /* 0x000ea4000c1e1100 */
[C---:B--2---:R-:W-:Y:S01]  /*7fb0*/  SHF.L.U32 R0, R2.reuse, 0x19, RZ ;  /* 0x0000001902007819 */ /* 0x044fe200000006ff */
[----:B------:R-:W-:-:S03]  /*7fc0*/  IMAD.SHL.U32 R5, R2, 0x100, RZ ;  /* 0x0000010002057824 */ /* 0x000fc600078e00ff */
        /* <DEDUP_REMOVED lines=10> */
.L_x_162:
[----:B------:R0:W5:Y:S01]  /*8070*/  LDG.E.U16 R0, desc[UR36][R2.64] ;  /* 0x0000002402007981 */ /* 0x000162000c1e1500 */
[----:B------:R-:W-:Y:S05]  /*8080*/  BRA `(.L_x_152) ;  /* 0x0000000400b87947 */ /* 0x000fea0003800000 */
.L_x_159:
        /* <DEDUP_REMOVED lines=12> */
.L_x_166:
        /* <DEDUP_REMOVED lines=21> */
.L_x_170:
[----:B------:R-:W-:Y:S05]  /*82a0*/  BSYNC.RECONVERGENT B1 ;  /* 0x0000000000017941 */ /* 0x000fea0003800200 */
.L_x_169:
[----:B------:R-:W-:Y:S02]  /*82b0*/  SHF.L.U32 R0, R0, 0x14, RZ ;  /* 0x0000001400007819 */ /* 0x000fe400000006ff */
[----:B------:R-:W-:-:S04]  /*82c0*/  LEA R2, R2, 0x3b800000, 0x17 ;  /* 0x3b80000002027811 */ /* 0x000fc800078eb8ff */
[----:B------:R-:W-:-:S07]  /*82d0*/  LOP3.LUT R0, R2, R0, R7, 0xfe, !PT ;  /* 0x0000000002007212 */ /* 0x000fce00078efe07 */
.L_x_168:
[----:B------:R-:W-:Y:S05]  /*82e0*/  BSYNC.RECONVERGENT B0 ;  /* 0x0000000000007941 */ /* 0x000fea0003800200 */
.L_x_167:
[----:B------:R-:W-:Y:S01]  /*82f0*/  F2FP.BF16.F32.PACK_AB R0, RZ, R0 ;  /* 0x00000000ff00723e */ /* 0x000fe200000010ff */
[----:B------:R-:W-:Y:S06]  /*8300*/  BRA `(.L_x_152) ;  /* 0x0000000400187947 */ /* 0x000fec0003800000 */
.L_x_165:
        /* <DEDUP_REMOVED lines=21> */
.L_x_174:
[----:B------:R-:W-:Y:S05]  /*8460*/  BSYNC.RECONVERGENT B1 ;  /* 0x0000000000017941 */ /* 0x000fea0003800200 */
.L_x_173:
[----:B------:R-:W-:Y:S01]  /*8470*/  IMAD.SHL.U32 R0, R0, 0x200000, RZ ;  /* 0x0020000000007824 */ /* 0x000fe200078e00ff */
[----:B------:R-:W-:-:S04]  /*8480*/  LEA R2, R2, 0x37800000, 0x17 ;  /* 0x3780000002027811 */ /* 0x000fc800078eb8ff */
[----:B------:R-:W-:-:S07]  /*8490*/  LOP3.LUT R0, R2, R0, R7, 0xfe, !PT ;  /* 0x0000000002007212 */ /* 0x000fce00078efe07 */
.L_x_172:
[----:B------:R-:W-:Y:S05]  /*84a0*/  BSYNC.RECONVERGENT B0 ;  /* 0x0000000000007941 */ /* 0x000fea0003800200 */
.L_x_171:
[----:B------:R-:W-:Y:S01]  /*84b0*/  F2FP.BF16.F32.PACK_AB R0, RZ, R0 ;  /* 0x00000000ff00723e */ /* 0x000fe200000010ff */
[----:B------:R-:W-:Y:S06]  /*84c0*/  BRA `(.L_x_152) ;  /* 0x0000000000a87947 */ /* 0x000fec0003800000 */
.L_x_164:
        /* <DEDUP_REMOVED lines=8> */
[----:B------:R-:W-:Y:S01]  /*8550*/  HFMA2 R0, -RZ, RZ, 3.814697265625e-06, 0 ;  /* 0x00400000ff007431 */ /* 0x000fe200000001ff */
[----:B--2---:R-:W-:-:S13]  /*8560*/  ISETP.NE.AND P0, PT, R2, RZ, PT ;  /* 0x000000ff0200720c */ /* 0x004fda0003f05270 */
[----:B------:R-:W-:Y:S05]  /*8570*/  @!P0 BRA `(.L_x_178) ;  /* 0x00000000000c8947 */ /* 0x000fea0003800000 */
[----:B------:R-:W-:-:S13]  /*8580*/  ISETP.NE.AND P0, PT, R2, 0xff, PT ;  /* 0x000000ff0200780c */ /* 0x000fda0003f05270 */
[----:B------:R-:W-:Y:S02]  /*8590*/  @!P0 IMAD.MOV.U32 R0, RZ, RZ, 0x7f800001 ;  /* 0x7f800001ff008424 */ /* 0x000fe400078e00ff */
[----:B------:R-:W-:-:S07]  /*85a0*/  @P0 IMAD.SHL.U32 R0, R2, 0x800000, RZ ;  /* 0x0080000002000824 */ /* 0x000fce00078e00ff */
.L_x_178:
[----:B------:R-:W-:Y:S05]  /*85b0*/  BSYNC.RECONVERGENT B0 ;  /* 0x0000000000007941 */ /* 0x000fea0003800200 */
.L_x_177:
[----:B------:R-:W-:Y:S01]  /*85c0*/  F2FP.BF16.F32.PACK_AB R0, RZ, R0 ;  /* 0x00000000ff00723e */ /* 0x000fe200000010ff */
[----:B------:R-:W-:Y:S06]  /*85d0*/  BRA `(.L_x_152) ;  /* 0x0000000000647947 */ /* 0x000fec0003800000 */
.L_x_151:
[----:B------:R-:W-:Y:S01]  /*85e0*/  MOV R2, 0x0 ;  /* 0x0000000000027802 */ /* 0x000fe20000000f00 */
[----:B------:R-:W0:Y:S01]  /*85f0*/  LDCU.64 UR4, c[0x4][0x148] ;  /* 0x01002900ff0477ac */ /* 0x000e220008000a00 */
[----:B------:R-:W-:Y:S02]  /*8600*/  HFMA2 R8, -RZ, RZ, 0, 4.64916229248046875e-06 ;  /* 0x0000004eff087431 */ /* 0x000fe400000001ff */
[----:B------:R-:W-:Y:S01]  /*8610*/  IMAD.MOV.U32 R12, RZ, RZ, 0x1 ;  /* 0x00000001ff0c7424 */ /* 0x000fe200078e00ff */
[----:B------:R-:W1:Y:S01]  /*8620*/  LDCU.64 UR6, c[0x4][0x150] ;  /* 0x01002a00ff0677ac */ /* 0x000e620008000a00 */
[----:B------:R-:W2:Y:S01]  /*8630*/  LDC.64 R2, c[0x4][R2] ;  /* 0x0100000002027b82 */ /* 0x000ea20000000a00 */
[----:B------:R-:W-:Y:S01]  /*8640*/  IMAD.MOV.U32 R13, RZ, RZ, RZ ;  /* 0x000000ffff0d7224 */ /* 0x000fe200078e00ff */
[----:B------:R-:W3:Y:S01]  /*8650*/  LDCU.64 UR8, c[0x4][0x38] ;  /* 0x01000700ff0877ac */ /* 0x000ee20008000a00 */
[----:B0-----:R-:W-:Y:S01]  /*8660*/  MOV R4, UR4 ;  /* 0x0000000400047c02 */ /* 0x001fe20008000f00 */
[----:B------:R-:W-:-:S02]  /*8670*/  IMAD.U32 R5, RZ, RZ, UR5 ;  /* 0x00000005ff057e24 */ /* 0x000fc4000f8e00ff */
[----:B-1----:R-:W-:Y:S01]  /*8680*/  IMAD.U32 R6, RZ, RZ, UR6 ;  /* 0x00000006ff067e24 */ /* 0x002fe2000f8e00ff */
[----:B------:R-:W-:Y:S01]  /*8690*/  MOV R7, UR7 ;  /* 0x0000000700077c02 */ /* 0x000fe20008000f00 */
[----:B---3--:R-:W-:Y:S02]  /*86a0*/  IMAD.U32 R10, RZ, RZ, UR8 ;  /* 0x00000008ff0a7e24 */ /* 0x008fe4000f8e00ff */
[----:B------:R-:W-:-:S07]  /*86b0*/  IMAD.U32 R11, RZ, RZ, UR9 ;  /* 0x00000009ff0b7e24 */ /* 0x000fce000f8e00ff */
[----:B------:R-:W-:-:S07]  /*86c0*/  LEPC R20, `(.L_x_179) ;  /* 0x000000001014794e */ /* 0x000fce0000000000 */
[----:B--2---:R-:W-:Y:S05]  /*86d0*/  CALL.ABS.NOINC R2 ;  /* 0x0000000002007343 */ /* 0x004fea0003c00000 */
.L_x_179:
[----:B------:R-:W-:Y:S01]  /*86e0*/  PRMT R0, RZ, 0x7610, R0 ;  /* 0x00007610ff007816 */ /* 0x000fe20000000000 */
[----:B------:R-:W-:Y:S06]  /*86f0*/  BRA `(.L_x_152) ;  /* 0x00000000001c7947 */ /* 0x000fec0003800000 */
.L_x_176:
[----:B------:R-:W2:Y:S02]  /*8700*/  LDG.E.64 R2, desc[UR36][R2.64] ;  /* 0x0000002402027981 */ /* 0x000ea4000c1e1b00 */
[----:B--2---:R-:W0:Y:S02]  /*8710*/  I2F.U64 R0, R2 ;  /* 0x0000000200007312 */ /* 0x004e240000301000 */
[----:B0-----:R-:W-:Y:S01]  /*8720*/  F2FP.BF16.F32.PACK_AB R0, RZ, R0 ;  /* 0x00000000ff00723e */ /* 0x001fe200000010ff */
[----:B------:R-:W-:Y:S06]  /*8730*/  BRA `(.L_x_152) ;  /* 0x00000000000c7947 */ /* 0x000fec0003800000 */
.L_x_175:
[----:B------:R-:W2:Y:S02]  /*8740*/  LDG.E R2, desc[UR36][R2.64] ;  /* 0x0000002402027981 */ /* 0x000ea4000c1e1900 */
[----:B--2---:R-:W-:-:S04]  /*8750*/  I2FP.F32.U32 R0, R2 ;  /* 0x0000000200007245 */ /* 0x004fc80000201000 */
[----:B------:R-:W-:-:S07]  /*8760*/  F2FP.BF16.F32.PACK_AB R0, RZ, R0 ;  /* 0x00000000ff00723e */ /* 0x000fce00000010ff */
.L_x_152:
[----:B-----5:R-:W-:Y:S01]  /*8770*/  SHF.L.U32 R0, R0, 0x10, RZ ;  /* 0x0000001000007819 */ /* 0x020fe200000006ff */
        /* <DEDUP_REMOVED lines=20> */
.L_x_183:
[----:B-1----:R-:W-:-:S06]  /*88c0*/  SHF.L.U32 R5, R5, 0x10, RZ ;  /* 0x0000001005057819 */ /* 0x002fcc00000006ff */
[----:B------:R-:W1:Y:S02]  /*88d0*/  F2I.S64.TRUNC R4, R5 ;  /* 0x0000000500047311 */ /* 0x000e64000020d900 */
[----:B-1----:R1:W-:Y:S01]  /*88e0*/  STG.E.U8 desc[UR36][R2.64], R4 ;  /* 0x0000000402007986 */ /* 0x0023e2000c101124 */
[----:B------:R-:W-:Y:S05]  /*88f0*/  BRA `(.L_x_185) ;  /* 0x0000000c006c7947 */ /* 0x000fea0003800000 */
.L_x_182:
        /* <DEDUP_REMOVED lines=10> */
.L_x_187:
[----:B-1----:R-:W-:-:S06]  /*89a0*/  IMAD.U32 R5, R5, 0x10000, RZ ;  /* 0x0001000005057824 */ /* 0x002fcc00078e00ff */
[----:B------:R-:W1:Y:S02]  /*89b0*/  F2I.FTZ.TRUNC.NTZ R5, R5 ;  /* 0x0000000500057305 */ /* 0x000e64000021f100 */
[----:B-1----:R3:W-:Y:S01]  /*89c0*/  STG.E desc[UR36][R2.64], R5 ;  /* 0x0000000502007986 */ /* 0x0027e2000c101924 */
[----:B------:R-:W-:Y:S05]  /*89d0*/  BRA `(.L_x_185) ;  /* 0x0000000c00347947 */ /* 0x000fea0003800000 */
.L_x_186:
[----:B-1----:R-:W-:-:S06]  /*89e0*/  SHF.L.U32 R5, R5, 0x10, RZ ;  /* 0x0000001005057819 */ /* 0x002fcc00000006ff */
[----:B------:R-:W1:Y:S02]  /*89f0*/  F2I.FTZ.TRUNC.NTZ R5, R5 ;  /* 0x0000000500057305 */ /* 0x000e64000021f100 */
[----:B-1----:R1:W-:Y:S01]  /*8a00*/  STG.E.U16 desc[UR36][R2.64], R5 ;  /* 0x0000000502007986 */ /* 0x0023e2000c101524 */
[----:B------:R-:W-:Y:S05]  /*8a10*/  BRA `(.L_x_185) ;  /* 0x0000000c00247947 */ /* 0x000fea0003800000 */
.L_x_181:
[----:B------:R-:W-:-:S09]  /*8a20*/  UISETP.GT.AND UP0, UPT, UR4, 0x6, UPT ;  /* 0x000000060400788c */ /* 0x000fd2000bf04270 */
[----:B------:R-:W-:Y:S05]  /*8a30*/  BRA.U UP0, `(.L_x_188) ;  /* 0x00000001002c7547 */ /* 0x000fea000b800000 */
[----:B------:R-:W-:-:S09]  /*8a40*/  UISETP.NE.AND UP0, UPT, UR4, 0x5, UPT ;  /* 0x000000050400788c */ /* 0x000fd2000bf05270 */
[----:B------:R-:W-:Y:S05]  /*8a50*/  BRA.U !UP0, `(.L_x_189) ;  /* 0x0000000108147547 */ /* 0x000fea000b800000 */
[----:B------:R-:W-:-:S09]  /*8a60*/  UISETP.NE.AND UP0, UPT, UR4, 0x6, UPT ;  /* 0x000000060400788c */ /* 0x000fd2000bf05270 */
[----:B------:R-:W-:Y:S05]  /*8a70*/  BRA.U UP0, `(.L_x_184) ;  /* 0x0000000900307547 */ /* 0x000fea000b800000 */
[----:B-1----:R-:W-:-:S05]  /*8a80*/  IMAD.U32 R5, R5, 0x10000, RZ ;  /* 0x0001000005057824 */ /* 0x002fca00078e00ff */
[----:B------:R1:W-:Y:S01]  /*8a90*/  STG.E desc[UR36][R2.64], R5 ;  /* 0x0000000502007986 */ /* 0x0003e2000c101924 */
[----:B------:R-:W-:Y:S05]  /*8aa0*/  BRA `(.L_x_185) ;  /* 0x0000000c00007947 */ /* 0x000fea0003800000 */
.L_x_189:
[----:B01----:R-:W-:-:S05]  /*8ab0*/  IMAD.U32 R0, R5, 0x10000, RZ ;  /* 0x0001000005007824 */ /* 0x003fca00078e00ff */
[----:B------:R-:W-:-:S05]  /*8ac0*/  F2FP.F16.F32.PACK_AB R0, RZ, R0 ;  /* 0x00000000ff00723e */ /* 0x000fca00000000ff */
[----:B------:R0:W-:Y:S01]  /*8ad0*/  STG.E.U16 desc[UR36][R2.64], R0 ;  /* 0x0000000002007986 */ /* 0x0001e2000c101524 */
[----:B------:R-:W-:Y:S05]  /*8ae0*/  BRA `(.L_x_185) ;  /* 0x0000000800f07947 */ /* 0x000fea0003800000 */
.L_x_188:
[----:B------:R-:W-:-:S09]  /*8af0*/  UISETP.NE.AND UP0, UPT, UR4, 0x7, UPT ;  /* 0x000000070400788c */ /* 0x000fd2000bf05270 */
[----:B------:R-:W-:Y:S05]  /*8b00*/  BRA.U !UP0, `(.L_x_190) ;  /* 0x0000000108347547 */ /* 0x000fea000b800000 */
[----:B------:R-:W-:-:S09]  /*8b10*/  UISETP.NE.AND UP0, UPT, UR4, 0x8, UPT ;  /* 0x000000080400788c */ /* 0x000fd2000bf05270 */
[----:B------:R-:W-:Y:S05]  /*8b20*/  BRA.U !UP0, `(.L_x_191) ;  /* 0x0000000108187547 */ /* 0x000fea000b800000 */
[----:B------:R-:W-:-:S09]  /*8b30*/  UISETP.NE.AND UP0, UPT, UR4, 0x9, UPT ;  /* 0x000000090400788c */ /* 0x000fd2000bf05270 */
[----:B------:R-:W-:Y:S05]  /*8b40*/  BRA.U UP0, `(.L_x_184) ;  /* 0x0000000500fc7547 */ /* 0x000fea000b800000 */
[----:B-1----:R-:W-:Y:S01]  /*8b50*/  SHF.L.U32 R4, R5, 0x10, RZ ;  /* 0x0000001005047819 */ /* 0x002fe200000006ff */
[----:B------:R-:W-:-:S05]  /*8b60*/  IMAD.MOV.U32 R5, RZ, RZ, RZ ;  /* 0x000000ffff057224 */ /* 0x000fca00078e00ff */
[----:B------:R1:W-:Y:S01]  /*8b70*/  STG.E.64 desc[UR36][R2.64], R4 ;  /* 0x0000000402007986 */ /* 0x0003e2000c101b24 */
[----:B------:R-:W-:Y:S05]  /*8b80*/  BRA `(.L_x_185) ;  /* 0x0000000800c87947 */ /* 0x000fea0003800000 */
.L_x_191:
[----:B-1----:R-:W-:-:S05]  /*8b90*/  IMAD.U32 R5, R5, 0x10000, RZ ;  /* 0x0001000005057824 */ /* 0x002fca00078e00ff */
[----:B------:R-:W-:-:S04]  /*8ba0*/  F2FP.F16.F32.PACK_AB R5, RZ, R5 ;  /* 0x00000005ff05723e */ /* 0x000fc800000000ff */
[----:B------:R-:W-:-:S05]  /*8bb0*/  PRMT R5, R5, 0x5410, RZ ;  /* 0x0000541005057816 */ /* 0x000fca00000000ff */
[----:B------:R1:W-:Y:S01]  /*8bc0*/  STG.E desc[UR36][R2.64], R5 ;  /* 0x0000000502007986 */ /* 0x0003e2000c101924 */
[----:B------:R-:W-:Y:S05]  /*8bd0*/  BRA `(.L_x_185) ;  /* 0x0000000800b47947 */ /* 0x000fea0003800000 */
.L_x_190:
[----:B-1----:R-:W-:-:S05]  /*8be0*/  SHF.L.U32 R4, R5, 0x10, RZ ;  /* 0x0000001005047819 */ /* 0x002fca00000006ff */
[----:B------:R-:W-:-:S06]  /*8bf0*/  FMUL.FTZ R4, R4, 1 ;  /* 0x3f80000004047820 */ /* 0x000fcc0000410000 */
[----:B------:R-:W1:Y:S02]  /*8c00*/  F2F.F64.F32 R4, R4 ;  /* 0x0000000400047310 */ /* 0x000e640000201800 */
[----:B-1----:R1:W-:Y:S01]  /*8c10*/  STG.E.64 desc[UR36][R2.64], R4 ;  /* 0x0000000402007986 */ /* 0x0023e2000c101b24 */
[----:B------:R-:W-:Y:S05]  /*8c20*/  BRA `(.L_x_185) ;  /* 0x0000000800a07947 */ /* 0x000fea0003800000 */
.L_x_180:
        /* <DEDUP_REMOVED lines=10> */
[----:B-1----:R-:W-:-:S06]  /*8cd0*/  IMAD.U32 R5, R5, 0x10000, RZ ;  /* 0x0001000005057824 */ /* 0x002fcc00078e00ff */
[----:B------:R-:W1:Y:S02]  /*8ce0*/  F2I.FTZ.U32.TRUNC.NTZ R5, R5 ;  /* 0x0000000500057305 */ /* 0x000e64000021f000 */
[----:B-1----:R1:W-:Y:S01]  /*8cf0*/  STG.E.U16 desc[UR36][R2.64], R5 ;  /* 0x0000000502007986 */ /* 0x0023e2000c101524 */
[----:B------:R-:W-:Y:S05]  /*8d00*/  BRA `(.L_x_185) ;  /* 0x0000000800687947 */ /* 0x000fea0003800000 */
.L_x_195:
[----:B-1----:R-:W-:Y:S01]  /*8d10*/  IMAD.U32 R5, R5, 0x10000, RZ ;  /* 0x0001000005057824 */ /* 0x002fe200078e00ff */
[----:B------:R-:W-:Y:S01]  /*8d20*/  BSSY.RECONVERGENT B0, `(.L_x_196) ;  /* 0x0000013000007945 */ /* 0x000fe20003800200 */
[----:B0-----:R-:W-:-:S03]  /*8d30*/  MOV R0, 0x80 ;  /* 0x0000008000007802 */ /* 0x001fc60000000f00 */
        /* <DEDUP_REMOVED lines=14> */
[----:B------:R-:W-:-:S07]  /*8e20*/  IMAD.MOV.U32 R0, RZ, RZ, R4 ;  /* 0x000000ffff007224 */ /* 0x000fce00078e0004 */
.L_x_198:
[----:B------:R-:W-:-:S04]  /*8e30*/  SHF.R.U32.HI R5, RZ, 0x18, R5 ;  /* 0x00000018ff057819 */ /* 0x000fc80000011605 */
[----:B------:R-:W-:-:S07]  /*8e40*/  LOP3.LUT R0, R0, 0x80, R5, 0xf8, !PT ;  /* 0x0000008000007812 */ /* 0x000fce00078ef805 */
.L_x_197:
[----:B------:R-:W-:Y:S05]  /*8e50*/  BSYNC.RECONVERGENT B0 ;  /* 0x0000000000007941 */ /* 0x000fea0003800200 */
.L_x_196:
[----:B------:R0:W-:Y:S01]  /*8e60*/  STG.E.U8 desc[UR36][R2.64], R0 ;  /* 0x0000000002007986 */ /* 0x0001e2000c101124 */
[----:B------:R-:W-:Y:S05]  /*8e70*/  BRA `(.L_x_185) ;  /* 0x00000008000c7947 */ /* 0x000fea0003800000 */
.L_x_194:
[----:B-1----:R-:W-:Y:S01]  /*8e80*/  IMAD.U32 R5, R5, 0x10000, RZ ;  /* 0x0001000005057824 */ /* 0x002fe200078e00ff */
[----:B------:R-:W-:Y:S01]  /*8e90*/  BSSY.RECONVERGENT B0, `(.L_x_199) ;  /* 0x0000013000007945 */ /* 0x000fe20003800200 */
[----:B0-----:R-:W-:-:S03]  /*8ea0*/  HFMA2 R0, -RZ, RZ, 0, 7.62939453125e-06 ;  /* 0x00000080ff007431 */ /* 0x001fc600000001ff */
        /* <DEDUP_REMOVED lines=15> */
.L_x_201:
[----:B------:R-:W-:-:S04]  /*8fa0*/  SHF.R.U32.HI R5, RZ, 0x18, R5 ;  /* 0x00000018ff057819 */ /* 0x000fc80000011605 */
[----:B------:R-:W-:-:S07]  /*8fb0*/  LOP3.LUT R0, R0, 0x80, R5, 0xf8, !PT ;  /* 0x0000008000007812 */ /* 0x000fce00078ef805 */
.L_x_200:
[----:B------:R-:W-:Y:S05]  /*8fc0*/  BSYNC.RECONVERGENT B0 ;  /* 0x0000000000007941 */ /* 0x000fea0003800200 */
.L_x_199:
[----:B------:R0:W-:Y:S01]  /*8fd0*/  STG.E.U8 desc[UR36][R2.64], R0 ;  /* 0x0000000002007986 */ /* 0x0001e2000c101124 */
[----:B------:R-:W-:Y:S05]  /*8fe0*/  BRA `(.L_x_185) ;  /* 0x0000000400b07947 */ /* 0x000fea0003800000 */
.L_x_193:
        /* <DEDUP_REMOVED lines=12> */
[----:B------:R-:W-:Y:S01]  /*90b0*/  HFMA2 R5, -RZ, RZ, 0, 1.5199184417724609375e-05 ;  /* 0x000000ffff057431 */ /* 0x000fe200000001ff */
[----:B------:R-:W-:-:S04]  /*90c0*/  @P1 LOP3.LUT R0, R0, 0x1, RZ, 0xc0, !PT ;  /* 0x0000000100001812 */ /* 0x000fc800078ec0ff */
[----:B------:R-:W-:Y:S01]  /*90d0*/  @P1 ISETP.EQ.U32.AND P2, PT, R0, 0x1, P0 ;  /* 0x000000010000180c */ /* 0x000fe20000742070 */
[----:B------:R-:W-:Y:S01]  /*90e0*/  @P1 VIADD R0, R6, 0x1 ;  /* 0x0000000106001836 */ /* 0x000fe20000000000 */
[----:B------:R-:W-:Y:S02]  /*90f0*/  PLOP3.LUT P0, PT, PT, PT, PT, 0x80, 0x8 ;  /* 0x000000000008781c */ /* 0x000fe40003f0f070 */
[----:B------:R-:W-:-:S13]  /*9100*/  @P1 PLOP3.LUT P0, PT, P2, PT, PT, 0x80, 0x8 ;  /* 0x000000000008181c */ /* 0x000fda000170f070 */
[----:B------:R-:W-:-:S05]  /*9110*/  @!P0 IMAD.MOV R0, RZ, RZ, R6 ;  /* 0x000000ffff008224 */ /* 0x000fca00078e0206 */
[----:B------:R-:W-:-:S05]  /*9120*/  @P1 MOV R5, R0 ;  /* 0x0000000000051202 */ /* 0x000fca0000000f00 */
[----:B------:R0:W-:Y:S01]  /*9130*/  STG.E.U8 desc[UR36][R2.64], R5 ;  /* 0x0000000502007986 */ /* 0x0001e2000c101124 */
[----:B------:R-:W-:Y:S05]  /*9140*/  BRA `(.L_x_185) ;  /* 0x0000000400587947 */ /* 0x000fea0003800000 */
.L_x_203:
[----:B-1----:R-:W-:-:S06]  /*9150*/  IMAD.U32 R5, R5, 0x10000, RZ ;  /* 0x0001000005057824 */ /* 0x002fcc00078e00ff */
[----:B------:R-:W1:Y:S02]  /*9160*/  F2I.U64.TRUNC R4, R5 ;  /* 0x0000000500047311 */ /* 0x000e64000020d800 */
[----:B-1----:R1:W-:Y:S01]  /*9170*/  STG.E.64 desc[UR36][R2.64], R4 ;  /* 0x0000000402007986 */ /* 0x0023e2000c101b24 */
[----:B------:R-:W-:Y:S05]  /*9180*/  BRA `(.L_x_185) ;  /* 0x0000000400487947 */ /* 0x000fea0003800000 */
.L_x_202:
[----:B-1----:R-:W-:-:S06]  /*9190*/  IMAD.U32 R5, R5, 0x10000, RZ ;  /* 0x0001000005057824 */ /* 0x002fcc00078e00ff */
[----:B------:R-:W1:Y:S02]  /*91a0*/  F2I.FTZ.U32.TRUNC.NTZ R5, R5 ;  /* 0x0000000500057305 */ /* 0x000e64000021f000 */
[----:B-1----:R1:W-:Y:S01]  /*91b0*/  STG.E desc[UR36][R2.64], R5 ;  /* 0x0000000502007986 */ /* 0x0023e2000c101924 */
[----:B------:R-:W-:Y:S05]  /*91c0*/  BRA `(.L_x_185) ;  /* 0x0000000400387947 */ /* 0x000fea0003800000 */
.L_x_192:
[----:B------:R-:W-:-:S09]  /*91d0*/  UISETP.GT.AND UP0, UPT, UR4, 0xe, UPT ;  /* 0x0000000e0400788c */ /* 0x000fd2000bf04270 */
[----:B------:R-:W-:Y:S05]  /*91e0*/  BRA.U UP0, `(.L_x_204) ;  /* 0x00000001003c7547 */ /* 0x000fea000b800000 */
[----:B------:R-:W-:-:S09]  /*91f0*/  UISETP.NE.AND UP0, UPT, UR4, 0xa, UPT ;  /* 0x0000000a0400788c */ /* 0x000fd2000bf05270 */
[----:B------:R-:W-:Y:S05]  /*9200*/  BRA.U !UP0, `(.L_x_205) ;  /* 0x00000001081c7547 */ /* 0x000fea000b800000 */
[----:B------:R-:W-:-:S09]  /*9210*/  UISETP.NE.AND UP0, UPT, UR4, 0xb, UPT ;  /* 0x0000000b0400788c */ /* 0x000fd2000bf05270 */
[----:B------:R-:W-:Y:S05]  /*9220*/  BRA.U UP0, `(.L_x_184) ;  /* 0x0000000100447547 */ /* 0x000fea000b800000 */
[----:B-1----:R-:W-:-:S04]  /*9230*/  SHF.L.U32 R5, R5, 0x10, RZ ;  /* 0x0000001005057819 */ /* 0x002fc800000006ff */
[----:B------:R-:W-:-:S04]  /*9240*/  FSETP.NEU.FTZ.AND P0, PT, R5, RZ, PT ;  /* 0x000000ff0500720b */ /* 0x000fc80003f1d000 */
[----:B------:R-:W-:-:S05]  /*9250*/  SEL R5, RZ, 0x1, !P0 ;  /* 0x00000001ff057807 */ /* 0x000fca0004000000 */
[----:B------:R1:W-:Y:S01]  /*9260*/  STG.E.U8 desc[UR36][R2.64], R5 ;  /* 0x0000000502007986 */ /* 0x0003e2000c101124 */
[----:B------:R-:W-:Y:S05]  /*9270*/  BRA `(.L_x_185) ;  /* 0x00000004000c7947 */ /* 0x000fea0003800000 */
.L_x_205:
[----:B-1----:R-:W-:Y:S01]  /*9280*/  IMAD.U32 R5, R5, 0x10000, RZ ;  /* 0x0001000005057824 */ /* 0x002fe200078e00ff */
[----:B------:R-:W-:-:S03]  /*9290*/  CS2R R6, SRZ ;  /* 0x0000000000067805 */ /* 0x000fc6000001ff00 */
[----:B------:R-:W-:-:S06]  /*92a0*/  FMUL.FTZ R5, R5, 1 ;  /* 0x3f80000005057820 */ /* 0x000fcc0000410000 */
[----:B------:R-:W1:Y:S02]  /*92b0*/  F2F.F64.F32 R4, R5 ;  /* 0x0000000500047310 */ /* 0x000e640000201800 */
[----:B-1----:R1:W-:Y:S01]  /*92c0*/  STG.E.128 desc[UR36][R2.64], R4 ;  /* 0x0000000402007986 */ /* 0x0023e2000c101d24 */
[----:B------:R-:W-:Y:S05]  /*92d0*/  BRA `(.L_x_185) ;  /* 0x0000000000f47947 */ /* 0x000fea0003800000 */
.L_x_204:
[----:B------:R-:W-:-:S09]  /*92e0*/  UISETP.NE.AND UP0, UPT, UR4, 0xf, UPT ;  /* 0x0000000f0400788c */ /* 0x000fd2000bf05270 */
[----:B------:R-:W-:Y:S05]  /*92f0*/  BRA.U !UP0, `(.L_x_206) ;  /* 0x0000000108e87547 */ /* 0x000fea000b800000 */
[----:B------:R-:W-:-:S09]  /*9300*/  UISETP.NE.AND UP0, UPT, UR4, 0x17, UPT ;  /* 0x000000170400788c */ /* 0x000fd2000bf05270 */
[----:B------:R-:W-:Y:S05]  /*9310*/  BRA.U !UP0, `(.L_x_207) ;  /* 0x0000000108907547 */ /* 0x000fea000b800000 */
[----:B------:R-:W-:-:S09]  /*9320*/  UISETP.NE.AND UP0, UPT, UR4, 0x18, UPT ;  /* 0x000000180400788c */ /* 0x000fd2000bf05270 */
[----:B------:R-:W-:Y:S05]  /*9330*/  BRA.U !UP0, `(.L_x_208) ;  /* 0x0000000108447547 */ /* 0x000fea000b800000 */
.L_x_184:
        /* <DEDUP_REMOVED lines=8> */
[----:B0-----:R-:W-:Y:S01]  /*93c0*/  IMAD.U32 R4, RZ, RZ, UR4 ;  /* 0x00000004ff047e24 */ /* 0x001fe2000f8e00ff */
[----:B-1----:R-:W-:Y:S01]  /*93d0*/  MOV R5, UR5 ;  /* 0x0000000500057c02 */ /* 0x002fe20008000f00 */
[----:B----4-:R-:W-:-:S02]  /*93e0*/  IMAD.U32 R6, RZ, RZ, UR6 ;  /* 0x00000006ff067e24 */ /* 0x010fc4000f8e00ff */
[----:B------:R-:W-:Y:S01]  /*93f0*/  IMAD.U32 R7, RZ, RZ, UR7 ;  /* 0x00000007ff077e24 */ /* 0x000fe2000f8e00ff */
[----:B-----5:R-:W-:Y:S01]  /*9400*/  MOV R10, UR8 ;  /* 0x00000008000a7c02 */ /* 0x020fe20008000f00 */
[----:B--2---:R-:W-:-:S07]  /*9410*/  IMAD.U32 R11, RZ, RZ, UR9 ;  /* 0x00000009ff0b7e24 */ /* 0x004fce000f8e00ff */
[----:B------:R-:W-:-:S07]  /*9420*/  LEPC R20, `(.L_x_209) ;  /* 0x000000001014794e */ /* 0x000fce0000000000 */
[----:B---3--:R-:W-:Y:S05]  /*9430*/  CALL.ABS.NOINC R2 ;  /* 0x0000000002007343 */ /* 0x008fea0003c00000 */
.L_x_209:
[----:B------:R-:W-:Y:S05]  /*9440*/  BRA `(.L_x_185) ;  /* 0x0000000000987947 */ /* 0x000fea0003800000 */
.L_x_208:
[----:B-1----:R-:W-:Y:S01]  /*9450*/  IMAD.U32 R7, R5, 0x10000, RZ ;  /* 0x0001000005077824 */ /* 0x002fe200078e00ff */
[----:B------:R-:W-:Y:S01]  /*9460*/  BSSY.RECONVERGENT B0, `(.L_x_210) ;  /* 0x000000c000007945 */ /* 0x000fe20003800200 */
[----:B0-----:R-:W-:-:S03]  /*9470*/  MOV R0, 0x7f ;  /* 0x0000007f00007802 */ /* 0x001fc60000000f00 */
        /* <DEDUP_REMOVED lines=10> */
.L_x_211:
[----:B------:R-:W-:Y:S05]  /*9520*/  BSYNC.RECONVERGENT B0 ;  /* 0x0000000000007941 */ /* 0x000fea0003800200 */
.L_x_210:
[----:B------:R-:W-:-:S05]  /*9530*/  LOP3.LUT R5, R0, 0x80, R5, 0xf8, !PT ;  /* 0x0000008000057812 */ /* 0x000fca00078ef805 */
[----:B------:R0:W-:Y:S01]  /*9540*/  STG.E.U8 desc[UR36][R2.64], R5 ;  /* 0x0000000502007986 */ /* 0x0001e2000c101124 */
[----:B------:R-:W-:Y:S05]  /*9550*/  BRA `(.L_x_185) ;  /* 0x0000000000547947 */ /* 0x000fea0003800000 */
.L_x_207:
[----:B-1----:R-:W-:Y:S01]  /*9560*/  IMAD.U32 R5, R5, 0x10000, RZ ;  /* 0x0001000005057824 */ /* 0x002fe200078e00ff */
[----:B------:R-:W-:Y:S04]  /*9570*/  BSSY.RECONVERGENT B0, `(.L_x_212) ;  /* 0x000000e000007945 */ /* 0x000fe80003800200 */
        /* <DEDUP_REMOVED lines=10> */
.L_x_213:
[----:B0-----:R-:W-:Y:S01]  /*9620*/  IMAD.MOV.U32 R0, RZ, RZ, 0x7f ;  /* 0x0000007fff007424 */ /* 0x001fe200078e00ff */
[----:B------:R-:W-:-:S04]  /*9630*/  ISETP.GT.U32.AND P0, PT, R4, 0x7f800000, PT ;  /* 0x7f8000000400780c */ /* 0x000fc80003f04070 */
[----:B------:R-:W-:-:S09]  /*9640*/  SEL R0, R0, 0x7c, P0 ;  /* 0x0000007c00007807 */ /* 0x000fd20000000000 */
.L_x_214:
[----:B------:R-:W-:Y:S05]  /*9650*/  BSYNC.RECONVERGENT B0 ;  /* 0x0000000000007941 */ /* 0x000fea0003800200 */
.L_x_212:
[----:B------:R-:W-:-:S04]  /*9660*/  SHF.R.U32.HI R5, RZ, 0x18, R5 ;  /* 0x00000018ff057819 */ /* 0x000fc80000011605 */
[----:B------:R-:W-:-:S05]  /*9670*/  LOP3.LUT R5, R0, 0x80, R5, 0xf8, !PT ;  /* 0x0000008000057812 */ /* 0x000fca00078ef805 */
[----:B------:R0:W-:Y:S01]  /*9680*/  STG.E.U8 desc[UR36][R2.64], R5 ;  /* 0x0000000502007986 */ /* 0x0001e2000c101124 */
[----:B------:R-:W-:Y:S05]  /*9690*/  BRA `(.L_x_185) ;  /* 0x0000000000047947 */ /* 0x000fea0003800000 */
.L_x_206:
[----:B-1----:R1:W-:Y:S02]  /*96a0*/  STG.E.U16 desc[UR36][R2.64], R5 ;  /* 0x0000000502007986 */ /* 0x0023e4000c101524 */
.L_x_185:
[----:B------:R-:W-:-:S07]  /*96b0*/  IADD3 R17, PT, PT, R17, 0x80, RZ ;  /* 0x0000008011117810 */ /* 0x000fce0007ffe0ff */
.L_x_145:
[----:B------:R-:W-:Y:S05]  /*96c0*/  BSYNC.RECONVERGENT B6 ;  /* 0x0000000000067941 */ /* 0x000fea0003800200 */
.L_x_144:
[----:B------:R-:W5:Y:S02]  /*96d0*/  LDCU UR4, c[0x0][0x380] ;  /* 0x00007000ff0477ac */ /* 0x000f640008000800 */
[----:B-----5:R-:W-:-:S13]  /*96e0*/  ISETP.GE.AND P0, PT, R17, UR4, PT ;  /* 0x0000000411007c0c */ /* 0x020fda000bf06270 */
[----:B------:R-:W-:Y:S05]  /*96f0*/  @P0 EXIT ;  /* 0x000000000000094d */ /* 0x000fea0003800000 */
        /* <DEDUP_REMOVED lines=296> */
[----:B------:R-:W2:Y:S03]  /*a980*/  LDCU.64 UR8, c[0x0][0x578] ;  /* 0x0000af00ff0877ac */ /* 0x000ea60008000a00 */
[----:B0-----:R-:W-:-:S05]  /*a990*/  IMAD.HI.U32 R2, R5, UR4, R4 ;  /* 0x0000000405027c27 */ /* 0x001fca000f8e0004 */
[----:B------:R-:W-:-:S05]  /*a9a0*/  SHF.R.U32.HI R2, RZ, UR5, R2 ;  /* 0x00000005ff027c19 */ /* 0x000fca0008011602 */
[----:B------:R-:W-:-:S04]  /*a9b0*/  IMAD.MOV R3, RZ, RZ, -R2 ;  /* 0x000000ffff037224 */ /* 0x000fc800078e0a02 */
[----:B-1----:R-:W-:-:S04]  /*a9c0*/  IMAD R5, R3, UR6, R5 ;  /* 0x0000000603057c24 */ /* 0x002fc8000f8e0205 */
[C---:B--2---:R-:W-:Y:S02]  /*a9d0*/  IMAD R16, R5.reuse, UR8, R16 ;  /* 0x0000000805107c24 */ /* 0x044fe4000f8e0210 */
[----:B------:R-:W-:-:S07]  /*a9e0*/  IMAD R0, R5, UR9, R0 ;  /* 0x0000000905007c24 */ /* 0x000fce000f8e0200 */
.L_x_215:
[----:B------:R-:W0:Y:S01]  /*a9f0*/  LDCU.128 UR8, c[0x0][0x580] ;  /* 0x0000b000ff0877ac */ /* 0x000e220008000c00 */
[----:B------:R-:W-:-:S04]  /*aa00*/  UPRMT UR4, UR41, 0x9910, URZ ;  /* 0x0000991029047896 */ /* 0x000fc800080000ff */
[----:B------:R-:W-:Y:S01]  /*aa10*/  UISETP.GT.AND UP0, UPT, UR4, 0x9, UPT ;  /* 0x000000090400788c */ /* 0x000fe2000bf04270 */
[----:B0-----:R-:W-:Y:S02]  /*aa20*/  IADD3 R16, P0, PT, R16, UR8, RZ ;  /* 0x0000000810107c10 */ /* 0x001fe4000ff1e0ff */
[----:B-1234-:R-:W-:-:S03]  /*aa30*/  IADD3 R2, P1, PT, R0, UR10, RZ ;  /* 0x0000000a00027c10 */ /* 0x01efc6000ff3e0ff */
[----:B------:R-:W-:Y:S01]  /*aa40*/  IMAD.X R17, RZ, RZ, UR9, P0 ;  /* 0x00000009ff117e24 */ /* 0x000fe200080e06ff */
[----:B------:R-:W-:Y:S02]  /*aa50*/  IADD3.X R3, PT, PT, RZ, UR11, RZ, P1, !PT ;  /* 0x0000000bff037c10 */ /* 0x000fe40008ffe4ff */
[----:B------:R-:W-:Y:S07]  /*aa60*/  BRA.U UP0, `(.L_x_216) ;  /* 0x0000000500107547 */ /* 0x000fee000b800000 */
        /* <DEDUP_REMOVED lines=12> */
.L_x_219:
[----:B------:R-:W2:Y:S02]  /*ab30*/  LDG.E.U8 R2, desc[UR36][R2.64] ;  /* 0x0000002402027981 */ /* 0x000ea4000c1e1100 */
[----:B--2---:R-:W-:-:S04]  /*ab40*/  I2FP.F32.U32 R0, R2 ;  /* 0x0000000200007245 */ /* 0x004fc80000201000 */
[----:B------:R-:W-:Y:S01]  /*ab50*/  F2FP.BF16.F32.PACK_AB R0, RZ, R0 ;  /* 0x00000000ff00723e */ /* 0x000fe200000010ff */
[----:B------:R-:W-:Y:S06]  /*ab60*/  BRA `(.L_x_221) ;  /* 0x0000000c00847947 */ /* 0x000fec0003800000 */
.L_x_218:
        /* <DEDUP_REMOVED lines=10> */
.L_x_223:
[----:B------:R-:W2:Y:S02]  /*ac10*/  LDG.E R2, desc[UR36][R2.64] ;  /* 0x0000002402027981 */ /* 0x000ea4000c1e1900 */
[----:B--2---:R-:W-:-:S04]  /*ac20*/  I2FP.F32.S32 R0, R2 ;  /* 0x0000000200007245 */ /* 0x004fc80000201400 */
[----:B------:R-:W-:Y:S01]  /*ac30*/  F2FP.BF16.F32.PACK_AB R0, RZ, R0 ;  /* 0x00000000ff00723e */ /* 0x000fe200000010ff */
[----:B------:R-:W-:Y:S06]  /*ac40*/  BRA `(.L_x_221) ;  /* 0x0000000c004c7947 */ /* 0x000fec0003800000 */
.L_x_222:
[----:B------:R-:W2:Y:S02]  /*ac50*/  LDG.E.U16 R2, desc[UR36][R2.64] ;  /* 0x0000002402027981 */ /* 0x000ea4000c1e1500 */
[----:B--2---:R-:W0:Y:S02]  /*ac60*/  I2F.S16 R0, R2 ;  /* 0x0000000200007306 */ /* 0x004e240000101400 */
[----:B0-----:R-:W-:Y:S01]  /*ac70*/  F2FP.BF16.F32.PACK_AB R0, RZ, R0 ;  /* 0x00000000ff00723e */ /* 0x001fe200000010ff */
[----:B------:R-:W-:Y:S06]  /*ac80*/  BRA `(.L_x_221) ;  /* 0x0000000c003c7947 */ /* 0x000fec0003800000 */
.L_x_217:
        /* <DEDUP_REMOVED lines=9> */
.L_x_225:
[----:B------:R-:W2:Y:S02]  /*ad20*/  LDG.E.U16 R0, desc[UR36][R2.64] ;  /* 0x0000002402007981 */ /* 0x000ea4000c1e1500 */
[----:B--2---:R-:W-:-:S05]  /*ad30*/  HADD2.F32 R0, -RZ, R0.H0_H0 ;  /* 0x20000000ff007230 */ /* 0x004fca0000004100 */
[----:B------:R-:W-:Y:S01]  /*ad40*/  F2FP.BF16.F32.PACK_AB R0, RZ, R0 ;  /* 0x00000000ff00723e */ /* 0x000fe200000010ff */
[----:B------:R-:W-:Y:S06]  /*ad50*/  BRA `(.L_x_221) ;  /* 0x0000000c00087947 */ /* 0x000fec0003800000 */
.L_x_224:
        /* <DEDUP_REMOVED lines=9> */
.L_x_227:
[----:B------:R-:W2:Y:S02]  /*adf0*/  LDG.E.U16 R2, desc[UR36][R2.64] ;  /* 0x0000002402027981 */ /* 0x000ea4000c1e1500 */
[----:B--2---:R-:W-:-:S05]  /*ae00*/  HADD2.F32 R0, -RZ, R2.H0_H0 ;  /* 0x20000002ff007230 */ /* 0x004fca0000004100 */
[----:B------:R-:W-:Y:S01]  /*ae10*/  F2FP.BF16.F32.PACK_AB R0, RZ, R0 ;  /* 0x00000000ff00723e */ /* 0x000fe200000010ff */
[----:B------:R-:W-:Y:S06]  /*ae20*/  BRA `(.L_x_221) ;  /* 0x0000000800d47947 */ /* 0x000fec0003800000 */
.L_x_226:
        /* <DEDUP_REMOVED lines=8> */
.L_x_216:
        /* <DEDUP_REMOVED lines=13> */
.L_x_230:
        /* <DEDUP_REMOVED lines=8> */
.L_x_229:
        /* <DEDUP_REMOVED lines=27> */
.L_x_232:
        /* <DEDUP_REMOVED lines=13> */
.L_x_231:
[----:B------:R0:W5:Y:S01]  /*b280*/  LDG.E.U16 R0, desc[UR36][R2.64] ;  /* 0x0000002402007981 */ /* 0x000162000c1e1500 */
[----:B------:R-:W-:Y:S05]  /*b290*/  BRA `(.L_x_221) ;  /* 0x0000000400b87947 */ /* 0x000fea0003800000 */
.L_x_228:
        /* <DEDUP_REMOVED lines=12> */
.L_x_235:
        /* <DEDUP_REMOVED lines=21> */
.L_x_239:
[----:B------:R-:W-:Y:S05]  /*b4b0*/  BSYNC.RECONVERGENT B1 ;  /* 0x0000000000017941 */ /* 0x000fea0003800200 */
.L_x_238:
[----:B------:R-:W-:Y:S01]  /*b4c0*/  IMAD.SHL.U32 R0, R0, 0x100000, RZ ;  /* 0x0010000000007824 */ /* 0x000fe200078e00ff */
[----:B------:R-:W-:-:S04]  /*b4d0*/  LEA R2, R2, 0x3b800000, 0x17 ;  /* 0x3b80000002027811 */ /* 0x000fc800078eb8ff */
[----:B------:R-:W-:-:S07]  /*b4e0*/  LOP3.LUT R0, R2, R0, R7, 0xfe, !PT ;  /* 0x0000000002007212 */ /* 0x000fce00078efe07 */
.L_x_237:
[----:B------:R-:W-:Y:S05]  /*b4f0*/  BSYNC.RECONVERGENT B0 ;  /* 0x0000000000007941 */ /* 0x000fea0003800200 */
.L_x_236:
[----:B------:R-:W-:Y:S01]  /*b500*/  F2FP.BF16.F32.PACK_AB R0, RZ, R0 ;  /* 0x00000000ff00723e */ /* 0x000fe200000010ff */
[----:B------:R-:W-:Y:S06]  /*b510*/  BRA `(.L_x_221) ;  /* 0x0000000400187947 */ /* 0x000fec0003800000 */
.L_x_234:
        /* <DEDUP_REMOVED lines=21> */
.L_x_243:
[----:B------:R-:W-:Y:S05]  /*b670*/  BSYNC.RECONVERGENT B1 ;  /* 0x0000000000017941 */ /* 0x000fea0003800200 */
.L_x_242:
[----:B------:R-:W-:Y:S01]  /*b680*/  IMAD.SHL.U32 R0, R0, 0x200000, RZ ;  /* 0x0020000000007824 */ /* 0x000fe200078e00ff */
[----:B------:R-:W-:-:S04]  /*b690*/  LEA R2, R2, 0x37800000, 0x17 ;  /* 0x3780000002027811 */ /* 0x000fc800078eb8ff */
[----:B------:R-:W-:-:S07]  /*b6a0*/  LOP3.LUT R0, R2, R0, R7, 0xfe, !PT ;  /* 0x0000000002007212 */ /* 0x000fce00078efe07 */
.L_x_241:
[----:B------:R-:W-:Y:S05]  /*b6b0*/  BSYNC.RECONVERGENT B0 ;  /* 0x0000000000007941 */ /* 0x000fea0003800200 */
.L_x_240:
[----:B------:R-:W-:Y:S01]  /*b6c0*/  F2FP.BF16.F32.PACK_AB R0, RZ, R0 ;  /* 0x00000000ff00723e */ /* 0x000fe200000010ff */
[----:B------:R-:W-:Y:S06]  /*b6d0*/  BRA `(.L_x_221) ;  /* 0x0000000000a87947 */ /* 0x000fec0003800000 */
.L_x_233:
        /* <DEDUP_REMOVED lines=14> */
.L_x_247:
[----:B------:R-:W-:Y:S05]  /*b7c0*/  BSYNC.RECONVERGENT B0 ;  /* 0x0000000000007941 */ /* 0x000fea0003800200 */
.L_x_246:
[----:B------:R-:W-:Y:S01]  /*b7d0*/  F2FP.BF16.F32.PACK_AB R0, RZ, R0 ;  /* 0x00000000ff00723e */ /* 0x000fe200000010ff */
[----:B------:R-:W-:Y:S06]  /*b7e0*/  BRA `(.L_x_221) ;  /* 0x0000000000647947 */ /* 0x000fec0003800000 */
.L_x_220:
[----:B------:R-:W-:Y:S01]  /*b7f0*/  MOV R0, 0x0 ;  /* 0x0000000000007802 */ /* 0x000fe20000000f00 */
[----:B------:R-:W0:Y:S01]  /*b800*/  LDCU.64 UR4, c[0x4][0x148] ;  /* 0x01002900ff0477ac */ /* 0x000e220008000a00 */
[----:B------:R-:W-:Y:S02]  /*b810*/  HFMA2 R12, -RZ, RZ, 0, 5.9604644775390625e-08 ;  /* 0x00000001ff0c7431 */ /* 0x000fe400000001ff */
[----:B------:R-:W-:Y:S01]  /*b820*/  IMAD.MOV.U32 R8, RZ, RZ, 0x4e ;  /* 0x0000004eff087424 */ /* 0x000fe200078e00ff */
[----:B------:R1:W2:Y:S01]  /*b830*/  LDC.64 R2, c[0x4][R0] ;  /* 0x0100000000027b82 */ /* 0x0002a20000000a00 */
[----:B------:R-:W3:Y:S01]  /*b840*/  LDCU.64 UR6, c[0x4][0x150] ;  /* 0x01002a00ff0677ac */ /* 0x000ee20008000a00 */
[----:B------:R-:W-:Y:S01]  /*b850*/  IMAD.MOV.U32 R13, RZ, RZ, RZ ;  /* 0x000000ffff0d7224 */ /* 0x000fe200078e00ff */
[----:B------:R-:W4:Y:S01]  /*b860*/  LDCU.64 UR8, c[0x4][0x38] ;  /* 0x01000700ff0877ac */ /* 0x000f220008000a00 */
[----:B0-----:R-:W-:Y:S01]  /*b870*/  IMAD.U32 R4, RZ, RZ, UR4 ;  /* 0x00000004ff047e24 */ /* 0x001fe2000f8e00ff */
[----:B------:R-:W-:Y:S01]  /*b880*/  MOV R5, UR5 ;  /* 0x0000000500057c02 */ /* 0x000fe20008000f00 */
[----:B---3--:R-:W-:-:S02]  /*b890*/  IMAD.U32 R6, RZ, RZ, UR6 ;  /* 0x00000006ff067e24 */ /* 0x008fc4000f8e00ff */
[----:B------:R-:W-:Y:S01]  /*b8a0*/  IMAD.U32 R7, RZ, RZ, UR7 ;  /* 0x00000007ff077e24 */ /* 0x000fe2000f8e00ff */
[----:B----4-:R-:W-:Y:S01]  /*b8b0*/  MOV R10, UR8 ;  /* 0x00000008000a7c02 */ /* 0x010fe20008000f00 */
[----:B-1----:R-:W-:-:S07]  /*b8c0*/  IMAD.U32 R11, RZ, RZ, UR9 ;  /* 0x00000009ff0b7e24 */ /* 0x002fce000f8e00ff */
[----:B------:R-:W-:-:S07]  /*b8d0*/  LEPC R20, `(.L_x_248) ;  /* 0x000000001014794e */ /* 0x000fce0000000000 */
[----:B--2---:R-:W-:Y:S05]  /*b8e0*/  CALL.ABS.NOINC R2 ;  /* 0x0000000002007343 */ /* 0x004fea0003c00000 */
.L_x_248:
[----:B------:R-:W-:Y:S01]  /*b8f0*/  PRMT R0, RZ, 0x7610, R0 ;  /* 0x00007610ff007816 */ /* 0x000fe20000000000 */
[----:B------:R-:W-:Y:S06]  /*b900*/  BRA `(.L_x_221) ;  /* 0x00000000001c7947 */ /* 0x000fec0003800000 */
.L_x_245:
[----:B------:R-:W2:Y:S02]  /*b910*/  LDG.E.64 R2, desc[UR36][R2.64] ;  /* 0x0000002402027981 */ /* 0x000ea4000c1e1b00 */
[----:B--2---:R-:W0:Y:S02]  /*b920*/  I2F.U64 R0, R2 ;  /* 0x0000000200007312 */ /* 0x004e240000301000 */
[----:B0-----:R-:W-:Y:S01]  /*b930*/  F2FP.BF16.F32.PACK_AB R0, RZ, R0 ;  /* 0x00000000ff00723e */ /* 0x001fe200000010ff */
[----:B------:R-:W-:Y:S06]  /*b940*/  BRA `(.L_x_221) ;  /* 0x00000000000c7947 */ /* 0x000fec0003800000 */
.L_x_244:
[----:B------:R-:W2:Y:S02]  /*b950*/  LDG.E R2, desc[UR36][R2.64] ;  /* 0x0000002402027981 */ /* 0x000ea4000c1e1900 */
[----:B--2---:R-:W-:-:S04]  /*b960*/  I2FP.F32.U32 R0, R2 ;  /* 0x0000000200007245 */ /* 0x004fc80000201000 */
[----:B------:R-:W-:-:S07]  /*b970*/  F2FP.BF16.F32.PACK_AB R0, RZ, R0 ;  /* 0x00000000ff00723e */ /* 0x000fce00000010ff */
.L_x_221:
[----:B-----5:R-:W-:Y:S01]  /*b980*/  IMAD.U32 R0, R0, 0x10000, RZ ;  /* 0x0001000000007824 */ /* 0x020fe200078e00ff */
[----:B------:R-:W-:-:S04]  /*b990*/  UPRMT UR4, UR42, 0x9910, URZ ;  /* 0x000099102a047896 */ /* 0x000fc800080000ff */
[----:B------:R-:W-:Y:S01]  /*b9a0*/  UISETP.GT.AND UP0, UPT, UR4, 0x9, UPT ;  /* 0x000000090400788c */ /* 0x000fe2000bf04270 */
[----:B------:R-:W0:Y:S08]  /*b9b0*/  FRND.TRUNC R0, R0 ;  /* 0x0000000000007307 */ /* 0x000e30000020d000 */
[----:B0-----:R0:W1:Y:S01]  /*b9c0*/  F2F.BF16.F32 R3, R0 ;  /* 0x0000000000037304 */ /* 0x0010620000202000 */
        /* <DEDUP_REMOVED lines=9> */
[----:B01----:R-:W-:-:S04]  /*ba60*/  SHF.L.U32 R0, R3, 0x10, RZ ;  /* 0x0000001003007819 */ /* 0x003fc800000006ff */
[----:B------:R-:W0:Y:S02]  /*ba70*/  F2I.FTZ.TRUNC.NTZ R3, R0 ;  /* 0x0000000000037305 */ /* 0x000e24000021f100 */
[----:B0-----:R-:W-:Y:S01]  /*ba80*/  STG.E.U8 desc[UR36][R16.64], R3 ;  /* 0x0000000310007986 */ /* 0x001fe2000c101124 */
[----:B------:R-:W-:Y:S05]  /*ba90*/  EXIT ;  /* 0x000000000000794d */ /* 0x000fea0003800000 */
.L_x_252:
[----:B-1----:R-:W-:-:S06]  /*baa0*/  IMAD.U32 R3, R3, 0x10000, RZ ;  /* 0x0001000003037824 */ /* 0x002fcc00078e00ff */
[----:B------:R-:W1:Y:S02]  /*bab0*/  F2I.S64.TRUNC R2, R3 ;  /* 0x0000000300027311 */ /* 0x000e64000020d900 */
[----:B-1----:R-:W-:Y:S01]  /*bac0*/  STG.E.U8 desc[UR36][R16.64], R2 ;  /* 0x0000000210007986 */ /* 0x002fe2000c101124 */
[----:B------:R-:W-:Y:S05]  /*bad0*/  EXIT ;  /* 0x000000000000794d */ /* 0x000fea0003800000 */
.L_x_251:
        /* <DEDUP_REMOVED lines=8> */
[----:B-1----:R-:W-:Y:S01]  /*bb60*/  STG.E.64 desc[UR36][R16.64], R2 ;  /* 0x0000000210007986 */ /* 0x002fe2000c101b24 */
[----:B------:R-:W-:Y:S05]  /*bb70*/  EXIT ;  /* 0x000000000000794d */ /* 0x000fea0003800000 */
.L_x_255:
[----:B-1----:R-:W-:-:S06]  /*bb80*/  SHF.L.U32 R3, R3, 0x10, RZ ;  /* 0x0000001003037819 */ /* 0x002fcc00000006ff */
[----:B------:R-:W1:Y:S02]  /*bb90*/  F2I.FTZ.TRUNC.NTZ R3, R3 ;  /* 0x0000000300037305 */ /* 0x000e64000021f100 */
[----:B-1----:R-:W-:Y:S01]  /*bba0*/  STG.E desc[UR36][R16.64], R3 ;  /* 0x0000000310007986 */ /* 0x002fe2000c101924 */
[----:B------:R-:W-:Y:S05]  /*bbb0*/  EXIT ;  /* 0x000000000000794d */ /* 0x000fea0003800000 */
.L_x_254:
[----:B-1----:R-:W-:-:S06]  /*bbc0*/  IMAD.U32 R3, R3, 0x10000, RZ ;  /* 0x0001000003037824 */ /* 0x002fcc00078e00ff */
[----:B------:R-:W1:Y:S02]  /*bbd0*/  F2I.FTZ.TRUNC.NTZ R3, R3 ;  /* 0x0000000300037305 */ /* 0x000e64000021f100 */
[----:B-1----:R-:W-:Y:S01]  /*bbe0*/  STG.E.U16 desc[UR36][R16.64], R3 ;  /* 0x0000000310007986 */ /* 0x002fe2000c101524 */
[----:B------:R-:W-:Y:S05]  /*bbf0*/  EXIT ;  /* 0x000000000000794d */ /* 0x000fea0003800000 */
.L_x_250:
[----:B------:R-:W-:-:S09]  /*bc00*/  UISETP.GT.AND UP0, UPT, UR4, 0x6, UPT ;  /* 0x000000060400788c */ /* 0x000fd2000bf04270 */
[----:B------:R-:W-:Y:S05]  /*bc10*/  BRA.U UP0, `(.L_x_256) ;  /* 0x00000001002c7547 */ /* 0x000fea000b800000 */
[----:B------:R-:W-:-:S09]  /*bc20*/  UISETP.NE.AND UP0, UPT, UR4, 0x5, UPT ;  /* 0x000000050400788c */ /* 0x000fd2000bf05270 */
[----:B------:R-:W-:Y:S05]  /*bc30*/  BRA.U !UP0, `(.L_x_257) ;  /* 0x0000000108147547 */ /* 0x000fea000b800000 */
[----:B------:R-:W-:-:S09]  /*bc40*/  UISETP.NE.AND UP0, UPT, UR4, 0x6, UPT ;  /* 0x000000060400788c */ /* 0x000fd2000bf05270 */
[----:B------:R-:W-:Y:S05]  /*bc50*/  BRA.U UP0, `(.L_x_253) ;  /* 0x0000000900307547 */ /* 0x000fea000b800000 */
[----:B-1----:R-:W-:-:S05]  /*bc60*/  IMAD.U32 R3, R3, 0x10000, RZ ;  /* 0x0001000003037824 */ /* 0x002fca00078e00ff */
[----:B------:R-:W-:Y:S01]  /*bc70*/  STG.E desc[UR36][R16.64], R3 ;  /* 0x0000000310007986 */ /* 0x000fe2000c101924 */
[----:B------:R-:W-:Y:S05]  /*bc80*/  EXIT ;  /* 0x000000000000794d */ /* 0x000fea0003800000 */
.L_x_257:
[----:B01----:R-:W-:-:S04]  /*bc90*/  SHF.L.U32 R0, R3, 0x10, RZ ;  /* 0x0000001003007819 */ /* 0x003fc800000006ff */
[----:B------:R-:W-:-:S05]  /*bca0*/  F2FP.F16.F32.PACK_AB R0, RZ, R0 ;  /* 0x00000000ff00723e */ /* 0x000fca00000000ff */
[----:B------:R-:W-:Y:S01]  /*bcb0*/  STG.E.U16 desc[UR36][R16.64], R0 ;  /* 0x0000000010007986 */ /* 0x000fe2000c101524 */
[----:B------:R-:W-:Y:S05]  /*bcc0*/  EXIT ;  /* 0x000000000000794d */ /* 0x000fea0003800000 */
.L_x_256:
        /* <DEDUP_REMOVED lines=8> */
[----:B------:R-:W-:Y:S01]  /*bd50*/  STG.E.64 desc[UR36][R16.64], R2 ;  /* 0x0000000210007986 */ /* 0x000fe2000c101b24 */
[----:B------:R-:W-:Y:S05]  /*bd60*/  EXIT ;  /* 0x000000000000794d */ /* 0x000fea0003800000 */
.L_x_259:
[----:B-1----:R-:W-:-:S04]  /*bd70*/  SHF.L.U32 R3, R3, 0x10, RZ ;  /* 0x0000001003037819 */ /* 0x002fc800000006ff */
[----:B------:R-:W-:-:S04]  /*bd80*/  F2FP.F16.F32.PACK_AB R3, RZ, R3 ;  /* 0x00000003ff03723e */ /* 0x000fc800000000ff */
[----:B------:R-:W-:-:S05]  /*bd90*/  PRMT R3, R3, 0x5410, RZ ;  /* 0x0000541003037816 */ /* 0x000fca00000000ff */
[----:B------:R-:W-:Y:S01]  /*bda0*/  STG.E desc[UR36][R16.64], R3 ;  /* 0x0000000310007986 */ /* 0x000fe2000c101924 */
[----:B------:R-:W-:Y:S05]  /*bdb0*/  EXIT ;  /* 0x000000000000794d */ /* 0x000fea0003800000 */
.L_x_258:
[----:B-1----:R-:W-:-:S04]  /*bdc0*/  IMAD.U32 R2, R3, 0x10000, RZ ;  /* 0x0001000003027824 */ /* 0x002fc800078e00ff */
[----:B------:R-:W-:-:S06]  /*bdd0*/  FMUL.FTZ R2, R2, 1 ;  /* 0x3f80000002027820 */ /* 0x000fcc0000410000 */
[----:B------:R-:W1:Y:S02]  /*bde0*/  F2F.F64.F32 R2, R2 ;  /* 0x0000000200027310 */ /* 0x000e640000201800 */
[----:B-1----:R-:W-:Y:S01]  /*bdf0*/  STG.E.64 desc[UR36][R16.64], R2 ;  /* 0x0000000210007986 */ /* 0x002fe2000c101b24 */
[----:B------:R-:W-:Y:S05]  /*be00*/  EXIT ;  /* 0x000000000000794d */ /* 0x000fea0003800000 */
.L_x_249:
        /* <DEDUP_REMOVED lines=12> */
[----:B-1----:R-:W-:Y:S01]  /*bed0*/  STG.E.U16 desc[UR36][R16.64], R3 ;  /* 0x0000000310007986 */ /* 0x002fe2000c101524 */
[----:B------:R-:W-:Y:S05]  /*bee0*/  EXIT ;  /* 0x000000000000794d */ /* 0x000fea0003800000 */
.L_x_263:
[----:B-1----:R-:W-:Y:S01]  /*bef0*/  SHF.L.U32 R3, R3, 0x10, RZ ;  /* 0x0000001003037819 */ /* 0x002fe200000006ff */
[----:B------:R-:W-:Y:S01]  /*bf00*/  BSSY.RECONVERGENT B0, `(.L_x_264) ;  /* 0x0000013000007945 */ /* 0x000fe20003800200 */
[----:B------:R-:W-:Y:S02]  /*bf10*/  IMAD.MOV.U32 R8, RZ, RZ, 0x80 ;  /* 0x00000080ff087424 */ /* 0x000fe400078e00ff */
[----:B------:R-:W-:-:S04]  /*bf20*/  LOP3.LUT R2, R3, 0x7fffffff, RZ, 0xc0, !PT ;  /* 0x7fffffff03027812 */ /* 0x000fc800078ec0ff */
[----:B------:R-:W-:-:S13]  /*bf30*/  ISETP.GT.U32.AND P0, PT, R2, 0x437fffff, PT ;  /* 0x437fffff0200780c */ /* 0x000fda0003f04070 */
[----:B------:R-:W-:Y:S05]  /*bf40*/  @P0 BRA `(.L_x_265) ;  /* 0x0000000000380947 */ /* 0x000fea0003800000 */
[----:B------:R-:W-:-:S13]  /*bf50*/  ISETP.GE.U32.AND P0, PT, R2, 0x3c000000, PT ;  /* 0x3c0000000200780c */ /* 0x000fda0003f06070 */
[----:B0-----:R-:W-:-:S04]  /*bf60*/  @P0 SHF.R.U32.HI R0, RZ, 0x14, R3 ;  /* 0x00000014ff000819 */ /* 0x001fc80000011603 */
[----:B------:R-:W-:-:S04]  /*bf70*/  @P0 LOP3.LUT R0, R0, 0x1, RZ, 0xc0, !PT ;  /* 0x0000000100000812 */ /* 0x000fc800078ec0ff */
[----:B------:R-:W-:-:S04]  /*bf80*/  @P0 IADD3 R0, PT, PT, R3, 0x487ffff, R0 ;  /* 0x0487ffff03000810 */ /* 0x000fc80007ffe000 */
[----:B------:R-:W-:-:S04]  /*bf90*/  @P0 SHF.R.U32.HI R0, RZ, 0x14, R0 ;  /* 0x00000014ff000819 */ /* 0x000fc80000011600 */
[----:B------:R-:W-:Y:S01]  /*bfa0*/  @P0 LOP3.LUT R0, R0, 0xff, RZ, 0xc0, !PT ;  /* 0x000000ff00000812 */ /* 0x000fe200078ec0ff */
[----:B------:R-:W-:Y:S06]  /*bfb0*/  @P0 BRA `(.L_x_266) ;  /* 0x0000000000100947 */ /* 0x000fec0003800000 */
[----:B------:R-:W-:Y:S01]  /*bfc0*/  FADD.FTZ R0, R2, 8192 ;  /* 0x4600000002007421 */ /* 0x000fe20000010000 */
[----:B------:R-:W-:-:S04]  /*bfd0*/  PRMT R8, RZ, 0x7610, R8 ;  /* 0x00007610ff087816 */ /* 0x000fc80000000008 */
[----:B------:R-:W-:-:S13]  /*bfe0*/  LOP3.LUT P0, R0, R0, 0xff, RZ, 0xc0, !PT ;  /* 0x000000ff00007812 */ /* 0x000fda000780c0ff */
[----:B------:R-:W-:Y:S05]  /*bff0*/  @!P0 BRA `(.L_x_265) ;  /* 0x00000000000c8947 */ /* 0x000fea0003800000 */
.L_x_266:
[----:B------:R-:W-:-:S04]  /*c000*/  SHF.R.U32.HI R3, RZ, 0x18, R3 ;  /* 0x00000018ff037819 */ /* 0x000fc80000011603 */
[----:B------:R-:W-:-:S04]  /*c010*/  LOP3.LUT R0, R0, 0x80, R3, 0xf8, !PT ;  /* 0x0000008000007812 */ /* 0x000fc800078ef803 */
[----:B------:R-:W-:-:S07]  /*c020*/  PRMT R8, R0, 0x7610, R8 ;  /* 0x0000761000087816 */ /* 0x000fce0000000008 */
.L_x_265:
[----:B------:R-:W-:Y:S05]  /*c030*/  BSYNC.RECONVERGENT B0 ;  /* 0x0000000000007941 */ /* 0x000fea0003800200 */
.L_x_264:
[----:B------:R-:W-:Y:S01]  /*c040*/  STG.E.U8 desc[UR36][R16.64], R8 ;  /* 0x0000000810007986 */ /* 0x000fe2000c101124 */
[----:B------:R-:W-:Y:S05]  /*c050*/  EXIT ;  /* 0x000000000000794d */ /* 0x000fea0003800000 */
.L_x_262:
[----:B-1----:R-:W-:Y:S01]  /*c060*/  IMAD.U32 R3, R3, 0x10000, RZ ;  /* 0x0001000003037824 */ /* 0x002fe200078e00ff */
[----:B------:R-:W-:Y:S01]  /*c070*/  BSSY.RECONVERGENT B0, `(.L_x_267) ;  /* 0x0000013000007945 */ /* 0x000fe20003800200 */
[----:B------:R-:W-:-:S03]  /*c080*/  MOV R8, 0x80 ;  /* 0x0000008000087802 */ /* 0x000fc60000000f00 */
        /* <DEDUP_REMOVED lines=14> */
.L_x_269:
[----:B------:R-:W-:-:S04]  /*c170*/  SHF.R.U32.HI R3, RZ, 0x18, R3 ;  /* 0x00000018ff037819 */ /* 0x000fc80000011603 */
[----:B------:R-:W-:-:S04]  /*c180*/  LOP3.LUT R0, R0, 0x80, R3, 0xf8, !PT ;  /* 0x0000008000007812 */ /* 0x000fc800078ef803 */
[----:B------:R-:W-:-:S07]  /*c190*/  PRMT R8, R0, 0x7610, R8 ;  /* 0x0000761000087816 */ /* 0x000fce0000000008 */
.L_x_268:
[----:B------:R-:W-:Y:S05]  /*c1a0*/  BSYNC.RECONVERGENT B0 ;  /* 0x0000000000007941 */ /* 0x000fea0003800200 */
.L_x_267:
[----:B------:R-:W-:Y:S01]  /*c1b0*/  STG.E.U8 desc[UR36][R16.64], R8 ;  /* 0x0000000810007986 */ /* 0x000fe2000c101124 */
[----:B------:R-:W-:Y:S05]  /*c1c0*/  EXIT ;  /* 0x000000000000794d */ /* 0x000fea0003800000 */
.L_x_261:
        /* <DEDUP_REMOVED lines=20> */
[----:B------:R-:W-:Y:S01]  /*c310*/  STG.E.U8 desc[UR36][R16.64], R3 ;  /* 0x0000000310007986 */ /* 0x000fe2000c101124 */
[----:B------:R-:W-:Y:S05]  /*c320*/  EXIT ;  /* 0x000000000000794d */ /* 0x000fea0003800000 */
.L_x_271:
[----:B-1----:R-:W-:-:S06]  /*c330*/  SHF.L.U32 R3, R3, 0x10, RZ ;  /* 0x0000001003037819 */ /* 0x002fcc00000006ff */
[----:B------:R-:W1:Y:S02]  /*c340*/  F2I.U64.TRUNC R2, R3 ;  /* 0x0000000300027311 */ /* 0x000e64000020d800 */
[----:B-1----:R-:W-:Y:S01]  /*c350*/  STG.E.64 desc[UR36][R16.64], R2 ;  /* 0x0000000210007986 */ /* 0x002fe2000c101b24 */
[----:B------:R-:W-:Y:S05]  /*c360*/  EXIT ;  /* 0x000000000000794d */ /* 0x000fea0003800000 */
.L_x_270:
[----:B-1----:R-:W-:-:S06]  /*c370*/  IMAD.U32 R3, R3, 0x10000, RZ ;  /* 0x0001000003037824 */ /* 0x002fcc00078e00ff */
[----:B------:R-:W1:Y:S02]  /*c380*/  F2I.FTZ.U32.TRUNC.NTZ R3, R3 ;  /* 0x0000000300037305 */ /* 0x000e64000021f000 */
[----:B-1----:R-:W-:Y:S01]  /*c390*/  STG.E desc[UR36][R16.64], R3 ;  /* 0x0000000310007986 */ /* 0x002fe2000c101924 */
[----:B------:R-:W-:Y:S05]  /*c3a0*/  EXIT ;  /* 0x000000000000794d */ /* 0x000fea0003800000 */
.L_x_260:
        /* <DEDUP_REMOVED lines=9> */
[----:B------:R-:W-:Y:S01]  /*c440*/  STG.E.U8 desc[UR36][R16.64], R3 ;  /* 0x0000000310007986 */ /* 0x000fe2000c101124 */
[----:B------:R-:W-:Y:S05]  /*c450*/  EXIT ;  /* 0x000000000000794d */ /* 0x000fea0003800000 */
.L_x_273:
[----:B-1----:R-:W-:Y:S02]  /*c460*/  SHF.L.U32 R3, R3, 0x10, RZ ;  /* 0x0000001003037819 */ /* 0x002fe400000006ff */
[----:B------:R-:W-:-:S03]  /*c470*/  CS2R R6, SRZ ;  /* 0x0000000000067805 */ /* 0x000fc6000001ff00 */
[----:B------:R-:W-:-:S04]  /*c480*/  FMUL.FTZ R3, R3, 1 ;  /* 0x3f80000003037820 */ /* 0x000fc80000410000 */
[----:B------:R-:W1:Y:S02]  /*c490*/  F2F.F64.F32 R4, R3 ;  /* 0x0000000300047310 */ /* 0x000e640000201800 */
[----:B-1----:R-:W-:Y:S01]  /*c4a0*/  STG.E.128 desc[UR36][R16.64], R4 ;  /* 0x0000000410007986 */ /* 0x002fe2000c101d24 */
[----:B------:R-:W-:Y:S05]  /*c4b0*/  EXIT ;  /* 0x000000000000794d */ /* 0x000fea0003800000 */
.L_x_272:
[----:B------:R-:W-:-:S09]  /*c4c0*/  UISETP.NE.AND UP0, UPT, UR4, 0xf, UPT ;  /* 0x0000000f0400788c */ /* 0x000fd2000bf05270 */
[----:B------:R-:W-:Y:S05]  /*c4d0*/  BRA.U !UP0, `(.L_x_274) ;  /* 0x0000000108e87547 */ /* 0x000fea000b800000 */
[----:B------:R-:W-:-:S09]  /*c4e0*/  UISETP.NE.AND UP0, UPT, UR4, 0x17, UPT ;  /* 0x000000170400788c */ /* 0x000fd2000bf05270 */
[----:B------:R-:W-:Y:S05]  /*c4f0*/  BRA.U !UP0, `(.L_x_275) ;  /* 0x0000000108907547 */ /* 0x000fea000b800000 */
[----:B------:R-:W-:-:S09]  /*c500*/  UISETP.NE.AND UP0, UPT, UR4, 0x18, UPT ;  /* 0x000000180400788c */ /* 0x000fd2000bf05270 */
[----:B------:R-:W-:Y:S05]  /*c510*/  BRA.U !UP0, `(.L_x_276) ;  /* 0x0000000108447547 */ /* 0x000fea000b800000 */
.L_x_253:
[----:B0-----:R-:W-:Y:S01]  /*c520*/  MOV R0, 0x0 ;  /* 0x0000000000007802 */ /* 0x001fe20000000f00 */
[----:B------:R-:W0:Y:S01]  /*c530*/  LDCU.64 UR4, c[0x4][0x148] ;  /* 0x01002900ff0477ac */ /* 0x000e220008000a00 */
[----:B------:R-:W-:Y:S02]  /*c540*/  HFMA2 R13, -RZ, RZ, 0, 0 ;  /* 0x00000000ff0d7431 */ /* 0x000fe400000001ff */
[----:B------:R-:W-:Y:S01]  /*c550*/  IMAD.MOV.U32 R8, RZ, RZ, 0x65 ;  /* 0x00000065ff087424 */ /* 0x000fe200078e00ff */
[----:B-1----:R1:W2:Y:S01]  /*c560*/  LDC.64 R2, c[0x4][R0] ;  /* 0x0100000000027b82 */ /* 0x0022a20000000a00 */
[----:B------:R-:W3:Y:S01]  /*c570*/  LDCU.64 UR6, c[0x4][0x150] ;  /* 0x01002a00ff0677ac */ /* 0x000ee20008000a00 */
[----:B------:R-:W-:Y:S01]  /*c580*/  IMAD.MOV.U32 R12, RZ, RZ, 0x1 ;  /* 0x00000001ff0c7424 */ /* 0x000fe200078e00ff */
[----:B------:R-:W4:Y:S01]  /*c590*/  LDCU.64 UR8, c[0x4][0x40] ;  /* 0x01000800ff0877ac */ /* 0x000f220008000a00 */
[----:B0-----:R-:W-:Y:S02]  /*c5a0*/  IMAD.U32 R4, RZ, RZ, UR4 ;  /* 0x00000004ff047e24 */ /* 0x001fe4000f8e00ff */
[----:B------:R-:W-:Y:S01]  /*c5b0*/  IMAD.U32 R5, RZ, RZ, UR5 ;  /* 0x00000005ff057e24 */ /* 0x000fe2000f8e00ff */
[----:B---3--:R-:W-:Y:S01]  /*c5c0*/  MOV R6, UR6 ;  /* 0x0000000600067c02 */ /* 0x008fe20008000f00 */
[----:B------:R-:W-:-:S02]  /*c5d0*/  IMAD.U32 R7, RZ, RZ, UR7 ;  /* 0x00000007ff077e24 */ /* 0x000fc4000f8e00ff */
[----:B----4-:R-:W-:Y:S01]  /*c5e0*/  IMAD.U32 R10, RZ, RZ, UR8 ;  /* 0x00000008ff0a7e24 */ /* 0x010fe2000f8e00ff */
[----:B-1----:R-:W-:-:S07]  /*c5f0*/  MOV R11, UR9 ;  /* 0x00000009000b7c02 */ /* 0x002fce0008000f00 */
[----:B------:R-:W-:-:S07]  /*c600*/  LEPC R20, `(.L_x_277) ;  /* 0x000000001014794e */ /* 0x000fce0000000000 */
[----:B--2---:R-:W-:Y:S05]  /*c610*/  CALL.ABS.NOINC R2 ;  /* 0x0000000002007343 */ /* 0x004fea0003c00000 */
.L_x_277:
[----:B------:R-:W-:Y:S05]  /*c620*/  EXIT ;  /* 0x000000000000794d */ /* 0x000fea0003800000 */
.L_x_276:
        /* <DEDUP_REMOVED lines=13> */
.L_x_279:
[----:B------:R-:W-:Y:S05]  /*c700*/  BSYNC.RECONVERGENT B0 ;  /* 0x0000000000007941 */ /* 0x000fea0003800200 */
.L_x_278:
[----:B------:R-:W-:-:S05]  /*c710*/  LOP3.LUT R3, R0, 0x80, R3, 0xf8, !PT ;  /* 0x0000008000037812 */ /* 0x000fca00078ef803 */
[----:B------:R-:W-:Y:S01]  /*c720*/  STG.E.U8 desc[UR36][R16.64], R3 ;  /* 0x0000000310007986 */ /* 0x000fe2000c101124 */
[----:B------:R-:W-:Y:S05]  /*c730*/  EXIT ;  /* 0x000000000000794d */ /* 0x000fea0003800000 */
.L_x_275:
        /* <DEDUP_REMOVED lines=12> */
.L_x_281:
[----:B0-----:R-:W-:Y:S01]  /*c800*/  IMAD.MOV.U32 R0, RZ, RZ, 0x7f ;  /* 0x0000007fff007424 */ /* 0x001fe200078e00ff */
[----:B------:R-:W-:-:S04]  /*c810*/  ISETP.GT.U32.AND P0, PT, R2, 0x7f800000, PT ;  /* 0x7f8000000200780c */ /* 0x000fc80003f04070 */
[----:B------:R-:W-:-:S09]  /*c820*/  SEL R0, R0, 0x7c, P0 ;  /* 0x0000007c00007807 */ /* 0x000fd20000000000 */
.L_x_282:
[----:B------:R-:W-:Y:S05]  /*c830*/  BSYNC.RECONVERGENT B0 ;  /* 0x0000000000007941 */ /* 0x000fea0003800200 */
.L_x_280:
[----:B------:R-:W-:-:S04]  /*c840*/  SHF.R.U32.HI R3, RZ, 0x18, R3 ;  /* 0x00000018ff037819 */ /* 0x000fc80000011603 */
[----:B------:R-:W-:-:S05]  /*c850*/  LOP3.LUT R3, R0, 0x80, R3, 0xf8, !PT ;  /* 0x0000008000037812 */ /* 0x000fca00078ef803 */
[----:B------:R-:W-:Y:S01]  /*c860*/  STG.E.U8 desc[UR36][R16.64], R3 ;  /* 0x0000000310007986 */ /* 0x000fe2000c101124 */
[----:B------:R-:W-:Y:S05]  /*c870*/  EXIT ;  /* 0x000000000000794d */ /* 0x000fea0003800000 */
.L_x_274:
[----:B-1----:R-:W-:Y:S01]  /*c880*/  STG.E.U16 desc[UR36][R16.64], R3 ;  /* 0x0000000310007986 */ /* 0x002fe2000c101524 */
[----:B------:R-:W-:Y:S05]  /*c890*/  EXIT ;  /* 0x000000000000794d */ /* 0x000fea0003800000 */
.L_x_283:
[----:B------:R-:W-:-:S00]  /*c8a0*/  BRA `(.L_x_283) ;  /* 0xfffffffc00fc7947 */ /* 0x000fc0000383ffff */
[----:B------:R-:W-:-:S00]  /*c8b0*/  NOP ;  /* 0x0000000000007918 */ /* 0x000fc00000000000 */
        /* <DEDUP_REMOVED lines=12> */
.L_x_19819:


//--------------------- .text._ZN2at6native27unrolled_elementwise_kernelIZZZNS0_17trunc_kernel_cudaERNS_18TensorIteratorBaseEENKUlvE_clEvENKUlvE2_clEvEUlN3c108BFloat16EE_St5arrayIPcLm2EELi4E23TrivialOffsetCalculatorILi1EjESD_NS0_6memory12LoadWithCastILi1EEENSE_13StoreWithCastILi1EEEEEviT_T0_T2_T3_T4_T5_ --------------------------
	.section	.text._ZN2at6native27unrolled_elementwise_kernelIZZZNS0_17trunc_kernel_cudaERNS_18TensorIteratorBaseEENKUlvE_clEvENKUlvE2_clEvEUlN3c108BFloat16EE_St5arrayIPcLm2EELi4E23TrivialOffsetCalculatorILi1EjESD_NS0_6memory12LoadWithCastILi1EEENSE_13StoreWithCastILi1EEEEEviT_T0_T2_T3_T4_T5_,"ax",@progbits
	.align	128
        .global         _ZN2at6native27unrolled_elementwise_kernelIZZZNS0_17trunc_kernel_cudaERNS_18TensorIteratorBaseEENKUlvE_clEvENKUlvE2_clEvEUlN3c108BFloat16EE_St5arrayIPcLm2EELi4E23TrivialOffsetCalculatorILi1EjESD_NS0_6memory12LoadWithCastILi1EEENSE_13StoreWithCastILi1EEEEEviT_T0_T2_T3_T4_T5_
        .type           _ZN2at6native27unrolled_elementwise_kernelIZZZNS0_17trunc_kernel_cudaERNS_18TensorIteratorBaseEENKUlvE_clEvENKUlvE2_clEvEUlN3c108BFloat16EE_St5arrayIPcLm2EELi4E23TrivialOffsetCalculatorILi1EjESD_NS0_6memory12LoadWithCastILi1EEENSE_13StoreWithCastILi1EEEEEviT_T0_T2_T3_T4_T5_,@function
        .size           _ZN2at6native27unrolled_elementwise_kernelIZZZNS0_17trunc_kernel_cudaERNS_18TensorIteratorBaseEENKUlvE_clEvENKUlvE2_clEvEUlN3c108BFloat16EE_St5arrayIPcLm2EELi4E23TrivialOffsetCalculatorILi1EjESD_NS0_6memory12LoadWithCastILi1EEENSE_13StoreWithCastILi1EEEEEviT_T0_T2_T3_T4_T5_,(.L_x_19820 - _ZN2at6native27unrolled_elementwise_kernelIZZZNS0_17trunc_kernel_cudaERNS_18TensorIteratorBaseEENKUlvE_clEvENKUlvE2_clEvEUlN3c108BFloat16EE_St5arrayIPcLm2EELi4E23TrivialOffsetCalculatorILi1EjESD_NS0_6memory12LoadWithCastILi1EEENSE_13StoreWithCastILi1EEEEEviT_T0_T2_T3_T4_T5_)
        .other          _ZN2at6native27unrolled_elementwise_kernelIZZZNS0_17trunc_kernel_cudaERNS_18TensorIteratorBaseEENKUlvE_clEvENKUlvE2_clEvEUlN3c108BFloat16EE_St5arrayIPcLm2EELi4E23TrivialOffsetCalculatorILi1EjESD_NS0_6memory12LoadWithCastILi1EEENSE_13StoreWithCastILi1EEEEEviT_T0_T2_T3_T4_T5_,@"STO_CUDA_ENTRY STV_DEFAULT"
_ZN2at6native27unrolled_elementwise_kernelIZZZNS0_17trunc_kernel_cudaERNS_18TensorIteratorBaseEENKUlvE_clEvENKUlvE2_clEvEUlN3c108BFloat16EE_St5arrayIPcLm2EELi4E23TrivialOffsetCalculatorILi1EjESD_NS0_6memory12LoadWithCastILi1EEENSE_13StoreWithCastILi1EEEEEviT_T0_T2_T3_T4_T5_:
.text._ZN2at6native27unrolled_elementwise_kernelIZZZNS0_17trunc_kernel_cudaERNS_18TensorIteratorBaseEENKUlvE_clEvENKUlvE2_clEvEUlN3c108BFloat16EE_St5arrayIPcLm2EELi4E23TrivialOffsetCalculatorILi1EjESD_NS0_6memory12LoadWithCastILi1EEENSE_13StoreWithCastILi1EEEEEviT_T0_T2_T3_T4_T5_:
[----:B------:R-:W0:Y:S01]  /*0000*/  LDC R1, c[0x0][0x37c] ;  /* 0x0000df00ff017b82 */ /* 0x000e220000000800 */
[----:B------:R-:W1:Y:S07]  /*0010*/  S2R R2, SR_CTAID.X ;  /* 0x0000000000027919 */ /* 0x000e6e0000002500 */
[----:B------:R-:W1:Y:S01]  /*0020*/  LDC R3, c[0x0][0x380] ;  /* 0x0000e000ff037b82 */ /* 0x000e620000000800 */
[----:B------:R-:W2:Y:S01]  /*0030*/  LDCU.64 UR36, c[0x0][0x358] ;  /* 0x00006b00ff2477ac */ /* 0x000ea20008000a00 */
[----:B------:R-:W-:Y:S01]  /*0040*/  BSSY.RECONVERGENT B6, `(.L_x_284) ;  /* 0x0000115000067945 */ /* 0x000fe20003800200 */
[----:B------:R-:W3:Y:S01]  /*0050*/  S2R R23, SR_TID.X ;  /* 0x0000000000177919 */ /* 0x000ee20000002100 */
[----:B------:R-:W-:Y:S01]  /*0060*/  PRMT R17, RZ, 0x7610, R17 ;  /* 0x00007610ff117816 */ /* 0x000fe20000000011 */
[----:B------:R-:W4:Y:S01]  /*0070*/  LDCU.U8 UR38, c[0x0][0x39c] ;  /* 0x00007380ff2677ac */ /* 0x000f220008000000 */
[----:B-1----:R-:W-:-:S02]  /*0080*/  IMAD R16, R2, -0x200, R3 ;  /* 0xfffffe0002107824 */ /* 0x002fc400078e0203 */
[----:B---3--:R-:W-:-:S03]  /*0090*/  IMAD.MOV.U32 R25, RZ, RZ, R23 ;  /* 0x000000ffff197224 */ /* 0x008fc600078e0017 */
[----:B------:R-:W-:-:S13]  /*00a0*/  ISETP.GE.AND P0, PT, R23, R16, PT ;  /* 0x000000101700720c */ /* 0x000fda0003f06270 */
[----:B0-2-4-:R-:W-:Y:S05]  /*00b0*/  @P0 BRA `(.L_x_285) ;  /* 0x0000001000340947 */ /* 0x015fea0003800000 */
[----:B------:R-:W0:Y:S01]  /*00c0*/  LDC.64 R4, c[0x0][0x390] ;  /* 0x0000e400ff047b82 */ /* 0x000e220000000a00 */
[----:B------:R-:W1:Y:S01]  /*00d0*/  LDCU UR5, c[0x0][0x3a0] ;  /* 0x00007400ff0577ac */ /* 0x000e620008000800 */
[----:B------:R-:W-:Y:S01]  /*00e0*/  IMAD R0, R2, 0x200, R25 ;  /* 0x0000020002007824 */ /* 0x000fe200078e0219 */
[----:B------:R-:W-:-:S04]  /*00f0*/  UPRMT UR4, UR38, 0x9910, URZ ;  /* 0x0000991026047896 */ /* 0x000fc800080000ff */
[----:B------:R-:W-:Y:S01]  /*0100*/  UISETP.GT.AND UP0, UPT, UR4, 0x9, UPT ;  /* 0x000000090400788c */ /* 0x000fe2000bf04270 */
[----:B-1----:R-:W-:-:S05]  /*0110*/  IMAD R3, R0, UR5, RZ ;  /* 0x0000000500037c24 */ /* 0x002fca000f8e02ff */
[----:B0-----:R-:W-:-:S05]  /*0120*/  IADD3 R4, P0, PT, R3, R4, RZ ;  /* 0x0000000403047210 */ /* 0x001fca0007f1e0ff */
[----:B------:R-:W-:Y:S01]  /*0130*/  IMAD.X R5, RZ, RZ, R5, P0 ;  /* 0x000000ffff057224 */ /* 0x000fe200000e0605 */
        /* <DEDUP_REMOVED lines=11> */
[----:B0-----:R-:W-:-:S04]  /*01f0*/  F2FP.BF16.F32.PACK_AB R0, RZ, R0 ;  /* 0x00000000ff00723e */ /* 0x001fc800000010ff */
[----:B------:R-:W-:Y:S01]  /*0200*/  PRMT R17, R0, 0x7610, R17 ;  /* 0x0000761000117816 */ /* 0x000fe20000000011 */
[----:B------:R-:W-:Y:S06]  /*0210*/  BRA `(.L_x_291) ;  /* 0x0000000c00d87947 */ /* 0x000fec0003800000 */
.L_x_289:
[----:B------:R-:W2:Y:S02]  /*0220*/  LDG.E.U8 R4, desc[UR36][R4.64] ;  /* 0x0000002404047981 */ /* 0x000ea4000c1e1100 */
[----:B--2---:R-:W-:-:S04]  /*0230*/  I2FP.F32.U32 R0, R4 ;  /* 0x0000000400007245 */ /* 0x004fc80000201000 */
[----:B------:R-:W-:-:S04]  /*0240*/  F2FP.BF16.F32.PACK_AB R0, RZ, R0 ;  /* 0x00000000ff00723e */ /* 0x000fc800000010ff */
[----:B------:R-:W-:Y:S01]  /*0250*/  PRMT R17, R0, 0x7610, R17 ;  /* 0x0000761000117816 */ /* 0x000fe20000000011 */
[----:B------:R-:W-:Y:S06]  /*0260*/  BRA `(.L_x_291) ;  /* 0x0000000c00c47947 */ /* 0x000fec0003800000 */
.L_x_288:
        /* <DEDUP_REMOVED lines=8> */
[----:B0-----:R-:W-:-:S04]  /*02f0*/  F2FP.BF16.F32.PACK_AB R0, RZ, R0 ;  /* 0x00000000ff00723e */ /* 0x001fc800000010ff */
[----:B------:R-:W-:Y:S01]  /*0300*/  PRMT R17, R0, 0x7610, R17 ;  /* 0x0000761000117816 */ /* 0x000fe20000000011 */
[----:B------:R-:W-:Y:S06]  /*0310*/  BRA `(.L_x_291) ;  /* 0x0000000c00987947 */ /* 0x000fec0003800000 */
.L_x_293:
[----:B------:R-:W2:Y:S02]  /*0320*/  LDG.E R4, desc[UR36][R4.64] ;  /* 0x0000002404047981 */ /* 0x000ea4000c1e1900 */
[----:B--2---:R-:W-:-:S04]  /*0330*/  I2FP.F32.S32 R0, R4 ;  /* 0x0000000400007245 */ /* 0x004fc80000201400 */
[----:B------:R-:W-:-:S04]  /*0340*/  F2FP.BF16.F32.PACK_AB R0, RZ, R0 ;  /* 0x00000000ff00723e */ /* 0x000fc800000010ff */
[----:B------:R-:W-:Y:S01]  /*0350*/  PRMT R17, R0, 0x7610, R17 ;  /* 0x0000761000117816 */ /* 0x000fe20000000011 */
[----:B------:R-:W-:Y:S06]  /*0360*/  BRA `(.L_x_291) ;  /* 0x0000000c00847947 */ /* 0x000fec0003800000 */
.L_x_292:
[----:B------:R-:W2:Y:S02]  /*0370*/  LDG.E.U16 R4, desc[UR36][R4.64] ;  /* 0x0000002404047981 */ /* 0x000ea4000c1e1500 */
[----:B--2---:R-:W0:Y:S02]  /*0380*/  I2F.S16 R0, R4 ;  /* 0x0000000400007306 */ /* 0x004e240000101400 */
[----:B0-----:R-:W-:-:S04]  /*0390*/  F2FP.BF16.F32.PACK_AB R0, RZ, R0 ;  /* 0x00000000ff00723e */ /* 0x001fc800000010ff */
[----:B------:R-:W-:Y:S01]  /*03a0*/  PRMT R17, R0, 0x7610, R17 ;  /* 0x0000761000117816 */ /* 0x000fe20000000011 */
[----:B------:R-:W-:Y:S06]  /*03b0*/  BRA `(.L_x_291) ;  /* 0x0000000c00707947 */ /* 0x000fec0003800000 */
.L_x_287:
        /* <DEDUP_REMOVED lines=9> */
.L_x_295:
[----:B------:R-:W2:Y:S02]  /*0450*/  LDG.E.U16 R0, desc[UR36][R4.64] ;  /* 0x0000002404007981 */ /* 0x000ea4000c1e1500 */
[----:B--2---:R-:W-:-:S05]  /*0460*/  HADD2.F32 R0, -RZ, R0.H0_H0 ;  /* 0x20000000ff007230 */ /* 0x004fca0000004100 */
[----:B------:R-:W-:-:S04]  /*0470*/  F2FP.BF16.F32.PACK_AB R0, RZ, R0 ;  /* 0x00000000ff00723e */ /* 0x000fc800000010ff */
[----:B------:R-:W-:Y:S01]  /*0480*/  PRMT R17, R0, 0x7610, R17 ;  /* 0x0000761000117816 */ /* 0x000fe20000000011 */
[----:B------:R-:W-:Y:S06]  /*0490*/  BRA `(.L_x_291) ;  /* 0x0000000c00387947 */ /* 0x000fec0003800000 */
.L_x_294:
        /* <DEDUP_REMOVED lines=9> */
.L_x_297:
[----:B------:R-:W2:Y:S02]  /*0530*/  LDG.E.U16 R4, desc[UR36][R4.64] ;  /* 0x0000002404047981 */ /* 0x000ea4000c1e1500 */
[----:B--2---:R-:W-:-:S05]  /*0540*/  HADD2.F32 R0, -RZ, R4.H0_H0 ;  /* 0x20000004ff007230 */ /* 0x004fca0000004100 */
[----:B------:R-:W-:-:S04]  /*0550*/  F2FP.BF16.F32.PACK_AB R0, RZ, R0 ;  /* 0x00000000ff00723e */ /* 0x000fc800000010ff */
[----:B------:R-:W-:Y:S01]  /*0560*/  PRMT R17, R0, 0x7610, R17 ;  /* 0x0000761000117816 */ /* 0x000fe20000000011 */
[----:B------:R-:W-:Y:S06]  /*0570*/  BRA `(.L_x_291) ;  /* 0x0000000c00007947 */ /* 0x000fec0003800000 */
.L_x_296:
[----:B------:R-:W2:Y:S01]  /*0580*/  LDG.E.64 R4, desc[UR36][R4.64] ;  /* 0x0000002404047981 */ /* 0x000ea2000c1e1b00 */
[----:B------:R-:W-:Y:S01]  /*0590*/  UMOV UR4, 0xf0000000 ;  /* 0xf000000000047882 */ /* 0x000fe20000000000 */
[----:B------:R-:W-:Y:S01]  /*05a0*/  UMOV UR5, 0x380fffff ;  /* 0x380fffff00057882 */ /* 0x000fe20000000000 */
[----:B--2---:R-:W0:Y:S01]  /*05b0*/  F2F.F32.F64 R0, R4 ;  /* 0x0000000400007310 */ /* 0x004e220000301000 */
[----:B------:R-:W-:-:S14]  /*05c0*/  DSETP.GEU.AND P0, PT, |R4|, UR4, PT ;  /* 0x0000000404007e2a */ /* 0x000fdc000bf0e200 */
[----:B0-----:R-:W-:-:S05]  /*05d0*/  @!P0 FMUL R0, R0, 1.175494350822287508e-38 ;  /* 0x0080000000008820 */ /* 0x001fca0000400000 */
[----:B------:R-:W-:-:S04]  /*05e0*/  F2FP.BF16.F32.PACK_AB R0, RZ, R0 ;  /* 0x00000000ff00723e */ /* 0x000fc800000010ff */
[----:B------:R-:W-:Y:S01]  /*05f0*/  PRMT R17, R0, 0x7610, R17 ;  /* 0x0000761000117816 */ /* 0x000fe20000000011 */
[----:B------:R-:W-:Y:S06]  /*0600*/  BRA `(.L_x_291) ;  /* 0x0000000800dc7947 */ /* 0x000fec0003800000 */
.L_x_286:
        /* <DEDUP_REMOVED lines=11> */
[----:B------:R-:W-:-:S04]  /*06c0*/  F2FP.BF16.F32.PACK_AB R0, RZ, R0 ;  /* 0x00000000ff00723e */ /* 0x000fc800000010ff */
[----:B------:R-:W-:Y:S01]  /*06d0*/  PRMT R17, R0, 0x7610, R17 ;  /* 0x0000761000117816 */ /* 0x000fe20000000011 */
[----:B------:R-:W-:Y:S06]  /*06e0*/  BRA `(.L_x_291) ;  /* 0x0000000800a47947 */ /* 0x000fec0003800000 */
.L_x_300:
        /* <DEDUP_REMOVED lines=9> */
.L_x_299:
        /* <DEDUP_REMOVED lines=12> */
[----:B0-----:R-:W-:-:S05]  /*0840*/  IMAD.MOV R6, RZ, RZ, -R6 ;  /* 0x000000ffff067224 */ /* 0x001fca00078e0a06 */
[----:B------:R-:W-:-:S05]  /*0850*/  VIADDMNMX.U32 R6, R6, R7, 0x4, !PT ;  /* 0x0000000406067446 */ /* 0x000fca0007800007 */
[----:B------:R-:W-:-:S04]  /*0860*/  VIADD R6, R6, 0xfffffffc ;  /* 0xfffffffc06067836 */ /* 0x000fc80000000000 */
[----:B------:R-:W-:Y:S01]  /*0870*/  IMAD.SHL.U32 R8, R6, 0x800000, RZ ;  /* 0x0080000006087824 */ /* 0x000fe200078e00ff */
[C---:B------:R-:W-:Y:S01]  /*0880*/  SHF.L.U32 R7, R3.reuse, R6, RZ ;  /* 0x0000000603077219 */ /* 0x040fe200000006ff */
        /* <DEDUP_REMOVED lines=10> */
.L_x_302:
[----:B------:R-:W2:Y:S02]  /*0930*/  LDG.E.U8 R4, desc[UR36][R4.64] ;  /* 0x0000002404047981 */ /* 0x000ea4000c1e1100 */
[C---:B--2---:R-:W-:Y:S02]  /*0940*/  IMAD.SHL.U32 R3, R4.reuse, 0x2000000, RZ ;  /* 0x0200000004037824 */ /* 0x044fe400078e00ff */
[----:B------:R-:W-:-:S03]  /*0950*/  IMAD.SHL.U32 R6, R4, 0x100, RZ ;  /* 0x0000010004067824 */ /* 0x000fc600078e00ff */
[----:B------:R-:W-:-:S13]  /*0960*/  ISETP.GT.U32.AND P0, PT, R3, 0x7ffffff, PT ;  /* 0x07ffffff0300780c */ /* 0x000fda0003f04070 */
[----:B------:R-:W-:Y:S02]  /*0970*/  @!P0 LOP3.LUT R0, R6, 0x7f00, RZ, 0xc0, !PT ;  /* 0x00007f0006008812 */ /* 0x000fe400078ec0ff */
[----:B------:R-:W-:Y:S02]  /*0980*/  @P0 LEA.HI R3, R3, 0x70000000, RZ, 0x1c ;  /* 0x7000000003030811 */ /* 0x000fe400078fe0ff */
[----:B------:R-:W-:Y:S02]  /*0990*/  @!P0 LOP3.LUT R0, R0, 0x3f000000, RZ, 0xfc, !PT ;  /* 0x3f00000000008812 */ /* 0x000fe400078efcff */
[----:B------:R-:W-:-:S03]  /*09a0*/  PRMT R6, R6, 0x9910, RZ ;  /* 0x0000991006067816 */ /* 0x000fc600000000ff */
[----:B------:R-:W-:Y:S01]  /*09b0*/  @!P0 FADD.FTZ R0, R0, -0.5 ;  /* 0xbf00000000008421 */ /* 0x000fe20000010000 */
[----:B------:R-:W-:Y:S01]  /*09c0*/  @P0 FMUL.FTZ R0, R3, 1.9259299443872358531e-34 ;  /* 0x0780000003000820 */ /* 0x000fe20000410000 */
[----:B------:R-:W-:-:S05]  /*09d0*/  IMAD.MOV.U32 R3, RZ, RZ, R6 ;  /* 0x000000ffff037224 */ /* 0x000fca00078e0006 */
[----:B------:R-:W-:-:S04]  /*09e0*/  LOP3.LUT R0, R0, 0x80000000, R3, 0xf8, !PT ;  /* 0x8000000000007812 */ /* 0x000fc800078ef803 */
[----:B------:R-:W-:-:S04]  /*09f0*/  F2FP.BF16.F32.PACK_AB R0, RZ, R0 ;  /* 0x00000000ff00723e */ /* 0x000fc800000010ff */
[----:B------:R-:W-:Y:S01]  /*0a00*/  PRMT R17, R0, 0x7610, R17 ;  /* 0x0000761000117816 */ /* 0x000fe20000000011 */
[----:B------:R-:W-:Y:S06]  /*0a10*/  BRA `(.L_x_291) ;  /* 0x0000000400d87947 */ /* 0x000fec0003800000 */
.L_x_301:
[----:B------:R0:W5:Y:S01]  /*0a20*/  LDG.E.U16 R17, desc[UR36][R4.64] ;  /* 0x0000002404117981 */ /* 0x000162000c1e1500 */
[----:B------:R-:W-:Y:S05]  /*0a30*/  BRA `(.L_x_291) ;  /* 0x0000000400d07947 */ /* 0x000fea0003800000 */
.L_x_298:
        /* <DEDUP_REMOVED lines=10> */
[----:B------:R-:W-:-:S04]  /*0ae0*/  F2FP.BF16.F32.PACK_AB R0, RZ, R0 ;  /* 0x00000000ff00723e */ /* 0x000fc800000010ff */
[----:B------:R-:W-:Y:S01]  /*0af0*/  PRMT R17, R0, 0x7610, R17 ;  /* 0x0000761000117816 */ /* 0x000fe20000000011 */
[----:B------:R-:W-:Y:S06]  /*0b00*/  BRA `(.L_x_291) ;  /* 0x00000004009c7947 */ /* 0x000fec0003800000 */
.L_x_305:
        /* <DEDUP_REMOVED lines=21> */
.L_x_309:
[----:B------:R-:W-:Y:S05]  /*0c60*/  BSYNC.RECONVERGENT B1 ;  /* 0x0000000000017941 */ /* 0x000fea0003800200 */
.L_x_308:
[----:B------:R-:W-:Y:S01]  /*0c70*/  IMAD.SHL.U32 R0, R0, 0x100000, RZ ;  /* 0x0010000000007824 */ /* 0x000fe200078e00ff */
[----:B------:R-:W-:-:S04]  /*0c80*/  LEA R3, R3, 0x3b800000, 0x17 ;  /* 0x3b80000003037811 */ /* 0x000fc800078eb8ff */
[----:B------:R-:W-:-:S07]  /*0c90*/  LOP3.LUT R0, R3, R0, R7, 0xfe, !PT ;  /* 0x0000000003007212 */ /* 0x000fce00078efe07 */
.L_x_307:
[----:B------:R-:W-:Y:S05]  /*0ca0*/  BSYNC.RECONVERGENT B0 ;  /* 0x0000000000007941 */ /* 0x000fea0003800200 */
.L_x_306:
[----:B------:R-:W-:-:S04]  /*0cb0*/  F2FP.BF16.F32.PACK_AB R0, RZ, R0 ;  /* 0x00000000ff00723e */ /* 0x000fc800000010ff */
[----:B------:R-:W-:Y:S01]  /*0cc0*/  PRMT R17, R0, 0x7610, R17 ;  /* 0x0000761000117816 */ /* 0x000fe20000000011 */
[----:B------:R-:W-:Y:S06]  /*0cd0*/  BRA `(.L_x_291) ;  /* 0x0000000400287947 */ /* 0x000fec0003800000 */
.L_x_304:
        /* <DEDUP_REMOVED lines=21> */
.L_x_313:
[----:B------:R-:W-:Y:S05]  /*0e30*/  BSYNC.RECONVERGENT B1 ;  /* 0x0000000000017941 */ /* 0x000fea0003800200 */
.L_x_312:
[----:B------:R-:W-:Y:S01]  /*0e40*/  IMAD.SHL.U32 R0, R0, 0x200000, RZ ;  /* 0x0020000000007824 */ /* 0x000fe200078e00ff */
[----:B------:R-:W-:-:S04]  /*0e50*/  LEA R3, R3, 0x37800000, 0x17 ;  /* 0x3780000003037811 */ /* 0x000fc800078eb8ff */
[----:B------:R-:W-:-:S07]  /*0e60*/  LOP3.LUT R0, R3, R0, R7, 0xfe, !PT ;  /* 0x0000000003007212 */ /* 0x000fce00078efe07 */
.L_x_311:
[----:B------:R-:W-:Y:S05]  /*0e70*/  BSYNC.RECONVERGENT B0 ;  /* 0x0000000000007941 */ /* 0x000fea0003800200 */
.L_x_310:
[----:B------:R-:W-:-:S04]  /*0e80*/  F2FP.BF16.F32.PACK_AB R0, RZ, R0 ;  /* 0x00000000ff00723e */ /* 0x000fc800000010ff */
[----:B------:R-:W-:Y:S01]  /*0e90*/  PRMT R17, R0, 0x7610, R17 ;  /* 0x0000761000117816 */ /* 0x000fe20000000011 */
[----:B------:R-:W-:Y:S06]  /*0ea0*/  BRA `(.L_x_291) ;  /* 0x0000000000b47947 */ /* 0x000fec0003800000 */
.L_x_303:
[----:B------:R-:W-:-:S09]  /*0eb0*/  UISETP.NE.AND UP0, UPT, UR4, 0x1c, UPT ;  /* 0x0000001c0400788c */ /* 0x000fd2000bf05270 */
[----:B------:R-:W-:Y:S05]  /*0ec0*/  BRA.U !UP0, `(.L_x_314) ;  /* 0x00000001089c7547 */ /* 0x000fea000b800000 */
[----:B------:R-:W-:-:S09]  /*0ed0*/  UISETP.NE.AND UP0, UPT, UR4, 0x1d, UPT ;  /* 0x0000001d0400788c */ /* 0x000fd2000bf05270 */
[----:B------:R-:W-:Y:S05]  /*0ee0*/  BRA.U !UP0, `(.L_x_315) ;  /* 0x0000000108807547 */ /* 0x000fea000b800000 */
[----:B------:R-:W-:-:S09]  /*0ef0*/  UISETP.NE.AND UP0, UPT, UR4, 0x2c, UPT ;  /* 0x0000002c0400788c */ /* 0x000fd2000bf05270 */
[----:B------:R-:W-:Y:S05]  /*0f00*/  BRA.U !UP0, `(.L_x_316) ;  /* 0x0000000108487547 */ /* 0x000fea000b800000 */
.L_x_290:
[----:B------:R-:W-:Y:S01]  /*0f10*/  MOV R14, 0x0 ;  /* 0x00000000000e7802 */ /* 0x000fe20000000f00 */
[----:B------:R-:W0:Y:S01]  /*0f20*/  LDCU.64 UR4, c[0x4][0x148] ;  /* 0x01002900ff0477ac */ /* 0x000e220008000a00 */
[----:B------:R-:W-:Y:S02]  /*0f30*/  IMAD.MOV.U32 R8, RZ, RZ, 0x4e ;  /* 0x0000004eff087424 */ /* 0x000fe400078e00ff */
[----:B------:R-:W-:Y:S01]  /*0f40*/  IMAD.MOV.U32 R12, RZ, RZ, 0x1 ;  /* 0x00000001ff0c7424 */ /* 0x000fe200078e00ff */
[----:B------:R-:W1:Y:S01]  /*0f50*/  LDCU.64 UR6, c[0x4][0x150] ;  /* 0x01002a00ff0677ac */ /* 0x000e620008000a00 */
[----:B------:R-:W2:Y:S01]  /*0f60*/  LDC.64 R14, c[0x4][R14] ;  /* 0x010000000e0e7b82 */ /* 0x000ea20000000a00 */
[----:B------:R-:W-:Y:S01]  /*0f70*/  IMAD.MOV.U32 R13, RZ, RZ, RZ ;  /* 0x000000ffff0d7224 */ /* 0x000fe200078e00ff */
[----:B------:R-:W3:Y:S01]  /*0f80*/  LDCU.64 UR8, c[0x4][0x38] ;  /* 0x01000700ff0877ac */ /* 0x000ee20008000a00 */
[----:B0-----:R-:W-:Y:S02]  /*0f90*/  IMAD.U32 R4, RZ, RZ, UR4 ;  /* 0x00000004ff047e24 */ /* 0x001fe4000f8e00ff */
[----:B------:R-:W-:-:S02]  /*0fa0*/  IMAD.U32 R5, RZ, RZ, UR5 ;  /* 0x00000005ff057e24 */ /* 0x000fc4000f8e00ff */
[----:B-1----:R-:W-:Y:S02]  /*0fb0*/  IMAD.U32 R6, RZ, RZ, UR6 ;  /* 0x00000006ff067e24 */ /* 0x002fe4000f8e00ff */
[----:B------:R-:W-:Y:S02]  /*0fc0*/  IMAD.U32 R7, RZ, RZ, UR7 ;  /* 0x00000007ff077e24 */ /* 0x000fe4000f8e00ff */
[----:B---3--:R-:W-:Y:S02]  /*0fd0*/  IMAD.U32 R10, RZ, RZ, UR8 ;  /* 0x00000008ff0a7e24 */ /* 0x008fe4000f8e00ff */
[----:B------:R-:W-:-:S07]  /*0fe0*/  IMAD.U32 R11, RZ, RZ, UR9 ;  /* 0x00000009ff0b7e24 */ /* 0x000fce000f8e00ff */
[----:B------:R-:W-:-:S07]  /*0ff0*/  LEPC R20, `(.L_x_317) ;  /* 0x000000001014794e */ /* 0x000fce0000000000 */
[----:B--2---:R-:W-:Y:S05]  /*1000*/  CALL.ABS.NOINC R14 ;  /* 0x000000000e007343 */ /* 0x004fea0003c00000 */
.L_x_317:
[----:B------:R-:W-:Y:S01]  /*1010*/  PRMT R17, RZ, 0x7610, R17 ;  /* 0x00007610ff117816 */ /* 0x000fe20000000011 */
[----:B------:R-:W-:Y:S06]  /*1020*/  BRA `(.L_x_291) ;  /* 0x0000000000547947 */ /* 0x000fec0003800000 */
.L_x_316:
[----:B------:R-:W2:Y:S01]  /*1030*/  LDG.E.U8 R4, desc[UR36][R4.64] ;  /* 0x0000002404047981 */ /* 0x000ea2000c1e1100 */
[----:B------:R-:W-:Y:S01]  /*1040*/  BSSY.RECONVERGENT B0, `(.L_x_318) ;  /* 0x0000007000007945 */ /* 0x000fe20003800200 */
[----:B------:R-:W-:Y:S01]  /*1050*/  IMAD.MOV.U32 R0, RZ, RZ, 0x400000 ;  /* 0x00400000ff007424 */ /* 0x000fe200078e00ff */
[----:B--2---:R-:W-:-:S13]  /*1060*/  ISETP.NE.AND P0, PT, R4, RZ, PT ;  /* 0x000000ff0400720c */ /* 0x004fda0003f05270 */
[----:B------:R-:W-:Y:S05]  /*1070*/  @!P0 BRA `(.L_x_319) ;  /* 0x00000000000c8947 */ /* 0x000fea0003800000 */
[----:B------:R-:W-:-:S13]  /*1080*/  ISETP.NE.AND P0, PT, R4, 0xff, PT ;  /* 0x000000ff0400780c */ /* 0x000fda0003f05270 */
[----:B------:R-:W-:Y:S02]  /*1090*/  @!P0 IMAD.MOV.U32 R0, RZ, RZ, 0x7f800001 ;  /* 0x7f800001ff008424 */ /* 0x000fe400078e00ff */
[----:B------:R-:W-:-:S07]  /*10a0*/  @P0 IMAD.SHL.U32 R0, R4, 0x800000, RZ ;  /* 0x0080000004000824 */ /* 0x000fce00078e00ff */
.L_x_319:
[----:B------:R-:W-:Y:S05]  /*10b0*/  BSYNC.RECONVERGENT B0 ;  /* 0x0000000000007941 */ /* 0x000fea0003800200 */
.L_x_318:
[----:B------:R-:W-:-:S04]  /*10c0*/  F2FP.BF16.F32.PACK_AB R0, RZ, R0 ;  /* 0x00000000ff00723e */ /* 0x000fc800000010ff */
[----:B------:R-:W-:Y:S01]  /*10d0*/  PRMT R17, R0, 0x7610, R17 ;  /* 0x0000761000117816 */ /* 0x000fe20000000011 */
[----:B------:R-:W-:Y:S06]  /*10e0*/  BRA `(.L_x_291) ;  /* 0x0000000000247947 */ /* 0x000fec0003800000 */
.L_x_315:
[----:B------:R-:W2:Y:S02]  /*10f0*/  LDG.E.64 R4, desc[UR36][R4.64] ;  /* 0x0000002404047981 */ /* 0x000ea4000c1e1b00 */
[----:B--2---:R-:W0:Y:S02]  /*1100*/  I2F.U64 R0, R4 ;  /* 0x0000000400007312 */ /* 0x004e240000301000 */
[----:B0-----:R-:W-:-:S04]  /*1110*/  F2FP.BF16.F32.PACK_AB R0, RZ, R0 ;  /* 0x00000000ff00723e */ /* 0x001fc800000010ff */
[----:B------:R-:W-:Y:S01]  /*1120*/  PRMT R17, R0, 0x7610, R17 ;  /* 0x0000761000117816 */ /* 0x000fe20000000011 */
[----:B------:R-:W-:Y:S06]  /*1130*/  BRA `(.L_x_291) ;  /* 0x0000000000107947 */ /* 0x000fec0003800000 */
.L_x_314:
[----:B------:R-:W2:Y:S02]  /*1140*/  LDG.E R4, desc[UR36][R4.64] ;  /* 0x0000002404047981 */ /* 0x000ea4000c1e1900 */
[----:B--2---:R-:W-:-:S04]  /*1150*/  I2FP.F32.U32 R0, R4 ;  /* 0x0000000400007245 */ /* 0x004fc80000201000 */
[----:B------:R-:W-:-:S04]  /*1160*/  F2FP.BF16.F32.PACK_AB R0, RZ, R0 ;  /* 0x00000000ff00723e */ /* 0x000fc800000010ff */
[----:B------:R-:W-:-:S07]  /*1170*/  PRMT R17, R0, 0x7610, R17 ;  /* 0x0000761000117816 */ /* 0x000fce0000000011 */
.L_x_291:
[----:B------:R-:W-:-:S07]  /*1180*/  VIADD R23, R25, 0x80 ;  /* 0x0000008019177836 */ /* 0x000fce0000000000 */
.L_x_285:
[----:B------:R-:W-:Y:S05]  /*1190*/  BSYNC.RECONVERGENT B6 ;  /* 0x0000000000067941 */ /* 0x000fea0003800200 */
.L_x_284:
[----:B------:R-:W-:Y:S01]  /*11a0*/  ISETP.GE.AND P0, PT, R23, R16, PT ;  /* 0x000000101700720c */ /* 0x000fe20003f06270 */
[----:B------:R-:W-:Y:S01]  /*11b0*/  BSSY.RECONVERGENT B6, `(.L_x_320) ;  /* 0x0000110000067945 */ /* 0x000fe20003800200 */
[----:B------:R-:W-:-:S11]  /*11c0*/  PRMT R18, RZ, 0x7610, R18 ;  /* 0x00007610ff127816 */ /* 0x000fd60000000012 */
[----:B------:R-:W-:Y:S05]  /*11d0*/  @P0 BRA `(.L_x_321) ;  /* 0x0000001000340947 */ /* 0x000fea0003800000 */
[----:B0-----:R-:W0:Y:S01]  /*11e0*/  LDC.64 R4, c[0x0][0x390] ;  /* 0x0000e400ff047b82 */ /* 0x001e220000000a00 */
        /* <DEDUP_REMOVED lines=21> */
.L_x_325:
[----:B------:R-:W2:Y:S02]  /*1340*/  LDG.E.U8 R4, desc[UR36][R4.64] ;  /* 0x0000002404047981 */ /* 0x000ea4000c1e1100 */
[----:B--2---:R-:W-:-:S04]  /*1350*/  I2FP.F32.U32 R0, R4 ;  /* 0x0000000400007245 */ /* 0x004fc80000201000 */
[----:B------:R-:W-:-:S04]  /*1360*/  F2FP.BF16.F32.PACK_AB R0, RZ, R0 ;  /* 0x00000000ff00723e */ /* 0x000fc800000010ff */
[----:B------:R-:W-:Y:S01]  /*1370*/  PRMT R18, R0, 0x7610, R18 ;  /* 0x0000761000127816 */ /* 0x000fe20000000012 */
[----:B------:R-:W-:Y:S06]  /*1380*/  BRA `(.L_x_327) ;  /* 0x0000000c00c47947 */ /* 0x000fec0003800000 */
.L_x_324:
        /* <DEDUP_REMOVED lines=11> */
.L_x_329:
[----:B------:R-:W2:Y:S02]  /*1440*/  LDG.E R4, desc[UR36][R4.64] ;  /* 0x0000002404047981 */ /* 0x000ea4000c1e1900 */
[----:B--2---:R-:W-:-:S04]  /*1450*/  I2FP.F32.S32 R0, R4 ;  /* 0x0000000400007245 */ /* 0x004fc80000201400 */
[----:B------:R-:W-:-:S04]  /*1460*/  F2FP.BF16.F32.PACK_AB R0, RZ, R0 ;  /* 0x00000000ff00723e */ /* 0x000fc800000010ff */
[----:B------:R-:W-:Y:S01]  /*1470*/  PRMT R18, R0, 0x7610, R18 ;  /* 0x0000761000127816 */ /* 0x000fe20000000012 */
[----:B------:R-:W-:Y:S06]  /*1480*/  BRA `(.L_x_327) ;  /* 0x0000000c00847947 */ /* 0x000fec0003800000 */
.L_x_328:
[----:B------:R-:W2:Y:S02]  /*1490*/  LDG.E.U16 R4, desc[UR36][R4.64] ;  /* 0x0000002404047981 */ /* 0x000ea4000c1e1500 */
[----:B--2---:R-:W0:Y:S02]  /*14a0*/  I2F.S16 R0, R4 ;  /* 0x0000000400007306 */ /* 0x004e240000101400 */
[----:B0-----:R-:W-:-:S04]  /*14b0*/  F2FP.BF16.F32.PACK_AB R0, RZ, R0 ;  /* 0x00000000ff00723e */ /* 0x001fc800000010ff */
[----:B------:R-:W-:Y:S01]  /*14c0*/  PRMT R18, R0, 0x7610, R18 ;  /* 0x0000761000127816 */ /* 0x000fe20000000012 */
[----:B------:R-:W-:Y:S06]  /*14d0*/  BRA `(.L_x_327) ;  /* 0x0000000c00707947 */ /* 0x000fec0003800000 */
.L_x_323:
        /* <DEDUP_REMOVED lines=9> */
.L_x_331:
[----:B------:R-:W2:Y:S02]  /*1570*/  LDG.E.U16 R0, desc[UR36][R4.64] ;  /* 0x0000002404007981 */ /* 0x000ea4000c1e1500 */
[----:B--2---:R-:W-:-:S05]  /*1580*/  HADD2.F32 R0, -RZ, R0.H0_H0 ;  /* 0x20000000ff007230 */ /* 0x004fca0000004100 */
[----:B------:R-:W-:-:S04]  /*1590*/  F2FP.BF16.F32.PACK_AB R0, RZ, R0 ;  /* 0x00000000ff00723e */ /* 0x000fc800000010ff */
[----:B------:R-:W-:Y:S01]  /*15a0*/  PRMT R18, R0, 0x7610, R18 ;  /* 0x0000761000127816 */ /* 0x000fe20000000012 */
[----:B------:R-:W-:Y:S06]  /*15b0*/  BRA `(.L_x_327) ;  /* 0x0000000c00387947 */ /* 0x000fec0003800000 */
.L_x_330:
        /* <DEDUP_REMOVED lines=9> */
.L_x_333:
[----:B------:R-:W2:Y:S02]  /*1650*/  LDG.E.U16 R4, desc[UR36][R4.64] ;  /* 0x0000002404047981 */ /* 0x000ea4000c1e1500 */
[----:B--2---:R-:W-:-:S05]  /*1660*/  HADD2.F32 R0, -RZ, R4.H0_H0 ;  /* 0x20000004ff007230 */ /* 0x004fca0000004100 */
[----:B------:R-:W-:-:S04]  /*1670*/  F2FP.BF16.F32.PACK_AB R0, RZ, R0 ;  /* 0x00000000ff00723e */ /* 0x000fc800000010ff */
[----:B------:R-:W-:Y:S01]  /*1680*/  PRMT R18, R0, 0x7610, R18 ;  /* 0x0000761000127816 */ /* 0x000fe20000000012 */
[----:B------:R-:W-:Y:S06]  /*1690*/  BRA `(.L_x_327) ;  /* 0x0000000c00007947 */ /* 0x000fec0003800000 */
.L_x_332:
        /* <DEDUP_REMOVED lines=9> */
.L_x_322:
        /* <DEDUP_REMOVED lines=14> */
.L_x_336:
        /* <DEDUP_REMOVED lines=9> */
.L_x_335:
        /* <DEDUP_REMOVED lines=27> */
.L_x_338:
[----:B------:R-:W2:Y:S02]  /*1a50*/  LDG.E.U8 R4, desc[UR36][R4.64] ;  /* 0x0000002404047981 */ /* 0x000ea4000c1e1100 */
[C---:B--2---:R-:W-:Y:S02]  /*1a60*/  IMAD.SHL.U32 R0, R4.reuse, 0x2000000, RZ ;  /* 0x0200000004007824 */ /* 0x044fe400078e00ff */
[----:B------:R-:W-:-:S03]  /*1a70*/  IMAD.SHL.U32 R6, R4, 0x100, RZ ;  /* 0x0000010004067824 */ /* 0x000fc600078e00ff */
[----:B------:R-:W-:-:S13]  /*1a80*/  ISETP.GE.U32.AND P0, PT, R0, 0x8000000, PT ;  /* 0x080000000000780c */ /* 0x000fda0003f06070 */
[----:B------:R-:W-:Y:S02]  /*1a90*/  @!P0 LOP3.LUT R3, R6, 0x7f00, RZ, 0xc0, !PT ;  /* 0x00007f0006038812 */ /* 0x000fe400078ec0ff */
[----:B------:R-:W-:Y:S02]  /*1aa0*/  @P0 LEA.HI R0, R0, 0x70000000, RZ, 0x1c ;  /* 0x7000000000000811 */ /* 0x000fe400078fe0ff */
[----:B------:R-:W-:Y:S02]  /*1ab0*/  @!P0 LOP3.LUT R3, R3, 0x3f000000, RZ, 0xfc, !PT ;  /* 0x3f00000003038812 */ /* 0x000fe400078efcff */
[----:B------:R-:W-:Y:S01]  /*1ac0*/  PRMT R6, R6, 0x9910, RZ ;  /* 0x0000991006067816 */ /* 0x000fe200000000ff */
[----:B------:R-:W-:Y:S02]  /*1ad0*/  @P0 FMUL.FTZ R0, R0, 1.9259299443872358531e-34 ;  /* 0x0780000000000820 */ /* 0x000fe40000410000 */
[----:B------:R-:W-:Y:S02]  /*1ae0*/  @!P0 FADD.FTZ R0, R3, -0.5 ;  /* 0xbf00000003008421 */ /* 0x000fe40000010000 */
[----:B------:R-:W-:-:S05]  /*1af0*/  IMAD.MOV.U32 R3, RZ, RZ, R6 ;  /* 0x000000ffff037224 */ /* 0x000fca00078e0006 */
[----:B------:R-:W-:-:S04]  /*1b00*/  LOP3.LUT R0, R0, 0x80000000, R3, 0xf8, !PT ;  /* 0x8000000000007812 */ /* 0x000fc800078ef803 */
[----:B------:R-:W-:-:S04]  /*1b10*/  F2FP.BF16.F32.PACK_AB R0, RZ, R0 ;  /* 0x00000000ff00723e */ /* 0x000fc800000010ff */
[----:B------:R-:W-:Y:S01]  /*1b20*/  PRMT R18, R0, 0x7610, R18 ;  /* 0x0000761000127816 */ /* 0x000fe20000000012 */
[----:B------:R-:W-:Y:S06]  /*1b30*/  BRA `(.L_x_327) ;  /* 0x0000000400d87947 */ /* 0x000fec0003800000 */
.L_x_337:
[----:B------:R0:W5:Y:S01]  /*1b40*/  LDG.E.U16 R18, desc[UR36][R4.64] ;  /* 0x0000002404127981 */ /* 0x000162000c1e1500 */
[----:B------:R-:W-:Y:S05]  /*1b50*/  BRA `(.L_x_327) ;  /* 0x0000000400d07947 */ /* 0x000fea0003800000 */
.L_x_334:
        /* <DEDUP_REMOVED lines=13> */
.L_x_341:
        /* <DEDUP_REMOVED lines=21> */
.L_x_345:
[----:B------:R-:W-:Y:S05]  /*1d80*/  BSYNC.RECONVERGENT B1 ;  /* 0x0000000000017941 */ /* 0x000fea0003800200 */
.L_x_344:
[----:B------:R-:W-:Y:S01]  /*1d90*/  IMAD.SHL.U32 R0, R0, 0x100000, RZ ;  /* 0x0010000000007824 */ /* 0x000fe200078e00ff */
[----:B------:R-:W-:-:S04]  /*1da0*/  LEA R3, R3, 0x3b800000, 0x17 ;  /* 0x3b80000003037811 */ /* 0x000fc800078eb8ff */
[----:B------:R-:W-:-:S07]  /*1db0*/  LOP3.LUT R0, R3, R0, R7, 0xfe, !PT ;  /* 0x0000000003007212 */ /* 0x000fce00078efe07 */
.L_x_343:
[----:B------:R-:W-:Y:S05]  /*1dc0*/  BSYNC.RECONVERGENT B0 ;  /* 0x0000000000007941 */ /* 0x000fea0003800200 */
.L_x_342:
[----:B------:R-:W-:-:S04]  /*1dd0*/  F2FP.BF16.F32.PACK_AB R0, RZ, R0 ;  /* 0x00000000ff00723e */ /* 0x000fc800000010ff */
[----:B------:R-:W-:Y:S01]  /*1de0*/  PRMT R18, R0, 0x7610, R18 ;  /* 0x0000761000127816 */ /* 0x000fe20000000012 */
[----:B------:R-:W-:Y:S06]  /*1df0*/  BRA `(.L_x_327) ;  /* 0x0000000400287947 */ /* 0x000fec0003800000 */
.L_x_340:
        /* <DEDUP_REMOVED lines=21> */
.L_x_349:
[----:B------:R-:W-:Y:S05]  /*1f50*/  BSYNC.RECONVERGENT B1 ;  /* 0x0000000000017941 */ /* 0x000fea0003800200 */
.L_x_348:
[----:B------:R-:W-:Y:S01]  /*1f60*/  IMAD.SHL.U32 R0, R0, 0x200000, RZ ;  /* 0x0020000000007824 */ /* 0x000fe200078e00ff */
[----:B------:R-:W-:-:S04]  /*1f70*/  LEA R3, R3, 0x37800000, 0x17 ;  /* 0x3780000003037811 */ /* 0x000fc800078eb8ff */
[----:B------:R-:W-:-:S07]  /*1f80*/  LOP3.LUT R0, R3, R0, R7, 0xfe, !PT ;  /* 0x0000000003007212 */ /* 0x000fce00078efe07 */
.L_x_347:
[----:B------:R-:W-:Y:S05]  /*1f90*/  BSYNC.RECONVERGENT B0 ;  /* 0x0000000000007941 */ /* 0x000fea0003800200 */
.L_x_346:
[----:B------:R-:W-:-:S04]  /*1fa0*/  F2FP.BF16.F32.PACK_AB R0, RZ, R0 ;  /* 0x00000000ff00723e */ /* 0x000fc800000010ff */
[----:B------:R-:W-:Y:S01]  /*1fb0*/  PRMT R18, R0, 0x7610, R18 ;  /* 0x0000761000127816 */ /* 0x000fe20000000012 */
[----:B------:R-:W-:Y:S06]  /*1fc0*/  BRA `(.L_x_327) ;  /* 0x0000000000b47947 */ /* 0x000fec0003800000 */
.L_x_339:
        /* <DEDUP_REMOVED lines=14> */
.L_x_353:
[----:B------:R-:W-:Y:S05]  /*20b0*/  BSYNC.RECONVERGENT B0 ;  /* 0x0000000000007941 */ /* 0x000fea0003800200 */
.L_x_352:
[----:B------:R-:W-:-:S04]  /*20c0*/  F2FP.BF16.F32.PACK_AB R0, RZ, R0 ;  /* 0x00000000ff00723e */ /* 0x000fc800000010ff */
[----:B------:R-:W-:Y:S01]  /*20d0*/  PRMT R18, R0, 0x7610, R18 ;  /* 0x0000761000127816 */ /* 0x000fe20000000012 */
[----:B------:R-:W-:Y:S06]  /*20e0*/  BRA `(.L_x_327) ;  /* 0x00000000006c7947 */ /* 0x000fec0003800000 */
.L_x_326:
        /* <DEDUP_REMOVED lines=15> */
[----:B--2--5:R-:W-:Y:S05]  /*21e0*/  CALL.ABS.NOINC R14 ;  /* 0x000000000e007343 */ /* 0x024fea0003c00000 */
.L_x_354:
[----:B------:R-:W-:Y:S01]  /*21f0*/  PRMT R18, RZ, 0x7610, R18 ;  /* 0x00007610ff127816 */ /* 0x000fe20000000012 */
[----:B------:R-:W-:Y:S06]  /*2200*/  BRA `(.L_x_327) ;  /* 0x0000000000247947 */ /* 0x000fec0003800000 */
.L_x_351:
[----:B------:R-:W2:Y:S02]  /*2210*/  LDG.E.64 R4, desc[UR36][R4.64] ;  /* 0x0000002404047981 */ /* 0x000ea4000c1e1b00 */
[----:B--2---:R-:W0:Y:S02]  /*2220*/  I2F.U64 R0, R4 ;  /* 0x0000000400007312 */ /* 0x004e240000301000 */
[----:B0-----:R-:W-:-:S04]  /*2230*/  F2FP.BF16.F32.PACK_AB R0, RZ, R0 ;  /* 0x00000000ff00723e */ /* 0x001fc800000010ff */
[----:B------:R-:W-:Y:S01]  /*2240*/  PRMT R18, R0, 0x7610, R18 ;  /* 0x0000761000127816 */ /* 0x000fe20000000012 */
[----:B------:R-:W-:Y:S06]  /*2250*/  BRA `(.L_x_327) ;  /* 0x0000000000107947 */ /* 0x000fec0003800000 */
.L_x_350:
[----:B------:R-:W2:Y:S02]  /*2260*/  LDG.E R4, desc[UR36][R4.64] ;  /* 0x0000002404047981 */ /* 0x000ea4000c1e1900 */
[----:B--2---:R-:W-:-:S04]  /*2270*/  I2FP.F32.U32 R0, R4 ;  /* 0x0000000400007245 */ /* 0x004fc80000201000 */
[----:B------:R-:W-:-:S04]  /*2280*/  F2FP.BF16.F32.PACK_AB R0, RZ, R0 ;  /* 0x00000000ff00723e */ /* 0x000fc800000010ff */
[----:B------:R-:W-:-:S07]  /*2290*/  PRMT R18, R0, 0x7610, R18 ;  /* 0x0000761000127816 */ /* 0x000fce0000000012 */
.L_x_327:
[----:B------:R-:W-:-:S07]  /*22a0*/  VIADD R23, R23, 0x80 ;  /* 0x0000008017177836 */ /* 0x000fce0000000000 */
.L_x_321:
[----:B------:R-:W-:Y:S05]  /*22b0*/  BSYNC.RECONVERGENT B6 ;  /* 0x0000000000067941 */ /* 0x000fea0003800200 */
.L_x_320:
        /* <DEDUP_REMOVED lines=26> */
.L_x_360:
[----:B------:R-:W2:Y:S02]  /*2460*/  LDG.E.U8 R4, desc[UR36][R4.64] ;  /* 0x0000002404047981 */ /* 0x000ea4000c1e1100 */
[----:B--2---:R-:W-:-:S04]  /*2470*/  I2FP.F32.U32 R0, R4 ;  /* 0x0000000400007245 */ /* 0x004fc80000201000 */
[----:B------:R-:W-:-:S04]  /*2480*/  F2FP.BF16.F32.PACK_AB R0, RZ, R0 ;  /* 0x00000000ff00723e */ /* 0x000fc800000010ff */
[----:B------:R-:W-:Y:S01]  /*2490*/  PRMT R19, R0, 0x7610, R19 ;  /* 0x0000761000137816 */ /* 0x000fe20000000013 */
[----:B------:R-:W-:Y:S06]  /*24a0*/  BRA `(.L_x_362) ;  /* 0x0000000c00c47947 */ /* 0x000fec0003800000 */
.L_x_359:
        /* <DEDUP_REMOVED lines=11> */
.L_x_364:
[----:B------:R-:W2:Y:S02]  /*2560*/  LDG.E R4, desc[UR36][R4.64] ;  /* 0x0000002404047981 */ /* 0x000ea4000c1e1900 */
[----:B--2---:R-:W-:-:S04]  /*2570*/  I2FP.F32.S32 R0, R4 ;  /* 0x0000000400007245 */ /* 0x004fc80000201400 */
[----:B------:R-:W-:-:S04]  /*2580*/  F2FP.BF16.F32.PACK_AB R0, RZ, R0 ;  /* 0x00000000ff00723e */ /* 0x000fc800000010ff */
[----:B------:R-:W-:Y:S01]  /*2590*/  PRMT R19, R0, 0x7610, R19 ;  /* 0x0000761000137816 */ /* 0x000fe20000000013 */
[----:B------:R-:W-:Y:S06]  /*25a0*/  BRA `(.L_x_362) ;  /* 0x0000000c00847947 */ /* 0x000fec0003800000 */
.L_x_363:
[----:B------:R-:W2:Y:S02]  /*25b0*/  LDG.E.U16 R4, desc[UR36][R4.64] ;  /* 0x0000002404047981 */ /* 0x000ea4000c1e1500 */
[----:B--2---:R-:W0:Y:S02]  /*25c0*/  I2F.S16 R0, R4 ;  /* 0x0000000400007306 */ /* 0x004e240000101400 */
[----:B0-----:R-:W-:-:S04]  /*25d0*/  F2FP.BF16.F32.PACK_AB R0, RZ, R0 ;  /* 0x00000000ff00723e */ /* 0x001fc800000010ff */
[----:B------:R-:W-:Y:S01]  /*25e0*/  PRMT R19, R0, 0x7610, R19 ;  /* 0x0000761000137816 */ /* 0x000fe20000000013 */
[----:B------:R-:W-:Y:S06]  /*25f0*/  BRA `(.L_x_362) ;  /* 0x0000000c00707947 */ /* 0x000fec0003800000 */
.L_x_358:
        /* <DEDUP_REMOVED lines=9> */
.L_x_366:
[----:B------:R-:W2:Y:S02]  /*2690*/  LDG.E.U16 R0, desc[UR36][R4.64] ;  /* 0x0000002404007981 */ /* 0x000ea4000c1e1500 */
[----:B--2---:R-:W-:-:S05]  /*26a0*/  HADD2.F32 R0, -RZ, R0.H0_H0 ;  /* 0x20000000ff007230 */ /* 0x004fca0000004100 */
[----:B------:R-:W-:-:S04]  /*26b0*/  F2FP.BF16.F32.PACK_AB R0, RZ, R0 ;  /* 0x00000000ff00723e */ /* 0x000fc800000010ff */
[----:B------:R-:W-:Y:S01]  /*26c0*/  PRMT R19, R0, 0x7610, R19 ;  /* 0x0000761000137816 */ /* 0x000fe20000000013 */
[----:B------:R-:W-:Y:S06]  /*26d0*/  BRA `(.L_x_362) ;  /* 0x0000000c00387947 */ /* 0x000fec0003800000 */
.L_x_365:
        /* <DEDUP_REMOVED lines=9> */
.L_x_368:
[----:B------:R-:W2:Y:S02]  /*2770*/  LDG.E.U16 R4, desc[UR36][R4.64] ;  /* 0x0000002404047981 */ /* 0x000ea4000c1e1500 */
[----:B--2---:R-:W-:-:S05]  /*2780*/  HADD2.F32 R0, -RZ, R4.H0_H0 ;  /* 0x20000004ff007230 */ /* 0x004fca0000004100 */
[----:B------:R-:W-:-:S04]  /*2790*/  F2FP.BF16.F32.PACK_AB R0, RZ, R0 ;  /* 0x00000000ff00723e */ /* 0x000fc800000010ff */
[----:B------:R-:W-:Y:S01]  /*27a0*/  PRMT R19, R0, 0x7610, R19 ;  /* 0x0000761000137816 */ /* 0x000fe20000000013 */
[----:B------:R-:W-:Y:S06]  /*27b0*/  BRA `(.L_x_362) ;  /* 0x0000000c00007947 */ /* 0x000fec0003800000 */
.L_x_367:
        /* <DEDUP_REMOVED lines=9> */
.L_x_357:
        /* <DEDUP_REMOVED lines=14> */
.L_x_371:
        /* <DEDUP_REMOVED lines=9> */
.L_x_370:
        /* <DEDUP_REMOVED lines=27> */
.L_x_373:
        /* <DEDUP_REMOVED lines=15> */
.L_x_372:
[----:B------:R0:W5:Y:S01]  /*2c60*/  LDG.E.U16 R19, desc[UR36][R4.64] ;  /* 0x0000002404137981 */ /* 0x000162000c1e1500 */
[----:B------:R-:W-:Y:S05]  /*2c70*/  BRA `(.L_x_362) ;  /* 0x0000000400d07947 */ /* 0x000fea0003800000 */
.L_x_369:
        /* <DEDUP_REMOVED lines=13> */
.L_x_376:
        /* <DEDUP_REMOVED lines=21> */
.L_x_380:
[----:B------:R-:W-:Y:S05]  /*2ea0*/  BSYNC.RECONVERGENT B1 ;  /* 0x0000000000017941 */ /* 0x000fea0003800200 */
.L_x_379:
[----:B------:R-:W-:Y:S01]  /*2eb0*/  IMAD.SHL.U32 R0, R0, 0x100000, RZ ;  /* 0x0010000000007824 */ /* 0x000fe200078e00ff */
[----:B------:R-:W-:-:S04]  /*2ec0*/  LEA R3, R3, 0x3b800000, 0x17 ;  /* 0x3b80000003037811 */ /* 0x000fc800078eb8ff */
[----:B------:R-:W-:-:S07]  /*2ed0*/  LOP3.LUT R0, R3, R0, R7, 0xfe, !PT ;  /* 0x0000000003007212 */ /* 0x000fce00078efe07 */
.L_x_378:
[----:B------:R-:W-:Y:S05]  /*2ee0*/  BSYNC.RECONVERGENT B0 ;  /* 0x0000000000007941 */ /* 0x000fea0003800200 */
.L_x_377:
[----:B------:R-:W-:-:S04]  /*2ef0*/  F2FP.BF16.F32.PACK_AB R0, RZ, R0 ;  /* 0x00000000ff00723e */ /* 0x000fc800000010ff */
[----:B------:R-:W-:Y:S01]  /*2f00*/  PRMT R19, R0, 0x7610, R19 ;  /* 0x0000761000137816 */ /* 0x000fe20000000013 */
[----:B------:R-:W-:Y:S06]  /*2f10*/  BRA `(.L_x_362) ;  /* 0x0000000400287947 */ /* 0x000fec0003800000 */
.L_x_375:
        /* <DEDUP_REMOVED lines=21> */
.L_x_384:
[----:B------:R-:W-:Y:S05]  /*3070*/  BSYNC.RECONVERGENT B1 ;  /* 0x0000000000017941 */ /* 0x000fea0003800200 */
.L_x_383:
[----:B------:R-:W-:Y:S01]  /*3080*/  IMAD.SHL.U32 R0, R0, 0x200000, RZ ;  /* 0x0020000000007824 */ /* 0x000fe200078e00ff */
[----:B------:R-:W-:-:S04]  /*3090*/  LEA R3, R3, 0x37800000, 0x17 ;  /* 0x3780000003037811 */ /* 0x000fc800078eb8ff */
[----:B------:R-:W-:-:S07]  /*30a0*/  LOP3.LUT R0, R3, R0, R7, 0xfe, !PT ;  /* 0x0000000003007212 */ /* 0x000fce00078efe07 */
.L_x_382:
[----:B------:R-:W-:Y:S05]  /*30b0*/  BSYNC.RECONVERGENT B0 ;  /* 0x0000000000007941 */ /* 0x000fea0003800200 */
.L_x_381:
[----:B------:R-:W-:-:S04]  /*30c0*/  F2FP.BF16.F32.PACK_AB R0, RZ, R0 ;  /* 0x00000000ff00723e */ /* 0x000fc800000010ff */
[----:B------:R-:W-:Y:S01]  /*30d0*/  PRMT R19, R0, 0x7610, R19 ;  /* 0x0000761000137816 */ /* 0x000fe20000000013 */
[----:B------:R-:W-:Y:S06]  /*30e0*/  BRA `(.L_x_362) ;  /* 0x0000000000b47947 */ /* 0x000fec0003800000 */
.L_x_374:
        /* <DEDUP_REMOVED lines=14> */
.L_x_388:
[----:B------:R-:W-:Y:S05]  /*31d0*/  BSYNC.RECONVERGENT B0 ;  /* 0x0000000000007941 */ /* 0x000fea0003800200 */
.L_x_387:
[----:B------:R-:W-:-:S04]  /*31e0*/  F2FP.BF16.F32.PACK_AB R0, RZ, R0 ;  /* 0x00000000ff00723e */ /* 0x000fc800000010ff */
[----:B------:R-:W-:Y:S01]  /*31f0*/  PRMT R19, R0, 0x7610, R19 ;  /* 0x0000761000137816 */ /* 0x000fe20000000013 */
[----:B------:R-:W-:Y:S06]  /*3200*/  BRA `(.L_x_362) ;  /* 0x00000000006c7947 */ /* 0x000fec0003800000 */
.L_x_361:
        /* <DEDUP_REMOVED lines=16> */
.L_x_389:
[----:B------:R-:W-:Y:S01]  /*3310*/  PRMT R19, RZ, 0x7610, R19 ;  /* 0x00007610ff137816 */ /* 0x000fe20000000013 */
[----:B------:R-:W-:Y:S06]  /*3320*/  BRA `(.L_x_362) ;  /* 0x0000000000247947 */ /* 0x000fec0003800000 */
.L_x_386:
[----:B------:R-:W2:Y:S02]  /*3330*/  LDG.E.64 R4, desc[UR36][R4.64] ;  /* 0x0000002404047981 */ /* 0x000ea4000c1e1b00 */
[----:B--2---:R-:W0:Y:S02]  /*3340*/  I2F.U64 R0, R4 ;  /* 0x0000000400007312 */ /* 0x004e240000301000 */
[----:B0-----:R-:W-:-:S04]  /*3350*/  F2FP.BF16.F32.PACK_AB R0, RZ, R0 ;  /* 0x00000000ff00723e */ /* 0x001fc800000010ff */
[----:B------:R-:W-:Y:S01]  /*3360*/  PRMT R19, R0, 0x7610, R19 ;  /* 0x0000761000137816 */ /* 0x000fe20000000013 */
[----:B------:R-:W-:Y:S06]  /*3370*/  BRA `(.L_x_362) ;  /* 0x0000000000107947 */ /* 0x000fec0003800000 */
.L_x_385:
[----:B------:R-:W2:Y:S02]  /*3380*/  LDG.E R4, desc[UR36][R4.64] ;  /* 0x0000002404047981 */ /* 0x000ea4000c1e1900 */
[----:B--2---:R-:W-:-:S04]  /*3390*/  I2FP.F32.U32 R0, R4 ;  /* 0x0000000400007245 */ /* 0x004fc80000201000 */
[----:B------:R-:W-:-:S04]  /*33a0*/  F2FP.BF16.F32.PACK_AB R0, RZ, R0 ;  /* 0x00000000ff00723e */ /* 0x000fc800000010ff */
[----:B------:R-:W-:-:S07]  /*33b0*/  PRMT R19, R0, 0x7610, R19 ;  /* 0x0000761000137816 */ /* 0x000fce0000000013 */
.L_x_362:
[----:B------:R-:W-:-:S07]  /*33c0*/  VIADD R23, R23, 0x80 ;  /* 0x0000008017177836 */ /* 0x000fce0000000000 */
.L_x_356:
[----:B------:R-:W-:Y:S05]  /*33d0*/  BSYNC.RECONVERGENT B6 ;  /* 0x0000000000067941 */ /* 0x000fea0003800200 */
.L_x_355:
        /* <DEDUP_REMOVED lines=25> */
.L_x_395:
[----:B------:R-:W2:Y:S02]  /*3570*/  LDG.E.U8 R4, desc[UR36][R4.64] ;  /* 0x0000002404047981 */ /* 0x000ea4000c1e1100 */
[----:B--2---:R-:W-:-:S04]  /*3580*/  I2FP.F32.U32 R0, R4 ;  /* 0x0000000400007245 */ /* 0x004fc80000201000 */
[----:B------:R-:W-:Y:S01]  /*3590*/  F2FP.BF16.F32.PACK_AB R0, RZ, R0 ;  /* 0x00000000ff00723e */ /* 0x000fe200000010ff */
[----:B------:R-:W-:Y:S06]  /*35a0*/  BRA `(.L_x_391) ;  /* 0x0000000c00887947 */ /* 0x000fec0003800000 */
.L_x_394:
        /* <DEDUP_REMOVED lines=10> */
.L_x_398:
[----:B------:R-:W2:Y:S02]  /*3650*/  LDG.E R4, desc[UR36][R4.64] ;  /* 0x0000002404047981 */ /* 0x000ea4000c1e1900 */
[----:B--2---:R-:W-:-:S04]  /*3660*/  I2FP.F32.S32 R0, R4 ;  /* 0x0000000400007245 */ /* 0x004fc80000201400 */
[----:B------:R-:W-:Y:S01]  /*3670*/  F2FP.BF16.F32.PACK_AB R0, RZ, R0 ;  /* 0x00000000ff00723e */ /* 0x000fe200000010ff */
[----:B------:R-:W-:Y:S06]  /*3680*/  BRA `(.L_x_391) ;  /* 0x0000000c00507947 */ /* 0x000fec0003800000 */
.L_x_397:
[----:B------:R-:W2:Y:S02]  /*3690*/  LDG.E.U16 R4, desc[UR36][R4.64] ;  /* 0x0000002404047981 */ /* 0x000ea4000c1e1500 */
[----:B--2---:R-:W0:Y:S02]  /*36a0*/  I2F.S16 R0, R4 ;  /* 0x0000000400007306 */ /* 0x004e240000101400 */
[----:B0-----:R-:W-:Y:S01]  /*36b0*/  F2FP.BF16.F32.PACK_AB R0, RZ, R0 ;  /* 0x00000000ff00723e */ /* 0x001fe200000010ff */
[----:B------:R-:W-:Y:S06]  /*36c0*/  BRA `(.L_x_391) ;  /* 0x0000000c00407947 */ /* 0x000fec0003800000 */
.L_x_393:
        /* <DEDUP_REMOVED lines=9> */
.L_x_400:
[----:B------:R-:W2:Y:S02]  /*3760*/  LDG.E.U16 R0, desc[UR36][R4.64] ;  /* 0x0000002404007981 */ /* 0x000ea4000c1e1500 */
[----:B--2---:R-:W-:-:S05]  /*3770*/  HADD2.F32 R0, -RZ, R0.H0_H0 ;  /* 0x20000000ff007230 */ /* 0x004fca0000004100 */
[----:B------:R-:W-:Y:S01]  /*3780*/  F2FP.BF16.F32.PACK_AB R0, RZ, R0 ;  /* 0x00000000ff00723e */ /* 0x000fe200000010ff */
[----:B------:R-:W-:Y:S06]  /*3790*/  BRA `(.L_x_391) ;  /* 0x0000000c000c7947 */ /* 0x000fec0003800000 */
.L_x_399:
        /* <DEDUP_REMOVED lines=9> */
.L_x_402:
[----:B------:R-:W2:Y:S02]  /*3830*/  LDG.E.U16 R4, desc[UR36][R4.64] ;  /* 0x0000002404047981 */ /* 0x000ea4000c1e1500 */
[----:B--2---:R-:W-:-:S05]  /*3840*/  HADD2.F32 R0, -RZ, R4.H0_H0 ;  /* 0x20000004ff007230 */ /* 0x004fca0000004100 */
[----:B------:R-:W-:Y:S01]  /*3850*/  F2FP.BF16.F32.PACK_AB R0, RZ, R0 ;  /* 0x00000000ff00723e */ /* 0x000fe200000010ff */
[----:B------:R-:W-:Y:S06]  /*3860*/  BRA `(.L_x_391) ;  /* 0x0000000800d87947 */ /* 0x000fec0003800000 */
.L_x_401:
        /* <DEDUP_REMOVED lines=8> */
.L_x_392:
        /* <DEDUP_REMOVED lines=13> */
.L_x_405:
        /* <DEDUP_REMOVED lines=8> */
.L_x_404:
        /* <DEDUP_REMOVED lines=27> */
.L_x_407:
        /* <DEDUP_REMOVED lines=12> */
[----:B------:R-:W-:Y:S01]  /*3cb0*/  F2FP.BF16.F32.PACK_AB R0, RZ, R0 ;  /* 0x00000000ff00723e */ /* 0x000fe200000010ff */
[----:B------:R-:W-:Y:S06]  /*3cc0*/  BRA `(.L_x_391) ;  /* 0x0000000400c07947 */ /* 0x000fec0003800000 */
.L_x_406:
[----:B------:R1:W5:Y:S01]  /*3cd0*/  LDG.E.U16 R0, desc[UR36][R4.64] ;  /* 0x0000002404007981 */ /* 0x000362000c1e1500 */
[----:B------:R-:W-:Y:S05]  /*3ce0*/  BRA `(.L_x_391) ;  /* 0x0000000400b87947 */ /* 0x000fea0003800000 */
.L_x_403:
        /* <DEDUP_REMOVED lines=12> */
.L_x_410:
        /* <DEDUP_REMOVED lines=21> */
.L_x_414:
[----:B------:R-:W-:Y:S05]  /*3f00*/  BSYNC.RECONVERGENT B1 ;  /* 0x0000000000017941 */ /* 0x000fea0003800200 */
.L_x_413:
[----:B------:R-:W-:Y:S01]  /*3f10*/  IMAD.SHL.U32 R0, R0, 0x100000, RZ ;  /* 0x0010000000007824 */ /* 0x000fe200078e00ff */
[----:B------:R-:W-:-:S04]  /*3f20*/  LEA R3, R3, 0x3b800000, 0x17 ;  /* 0x3b80000003037811 */ /* 0x000fc800078eb8ff */
[----:B------:R-:W-:-:S07]  /*3f30*/  LOP3.LUT R0, R3, R0, R7, 0xfe, !PT ;  /* 0x0000000003007212 */ /* 0x000fce00078efe07 */
.L_x_412:
[----:B------:R-:W-:Y:S05]  /*3f40*/  BSYNC.RECONVERGENT B0 ;  /* 0x0000000000007941 */ /* 0x000fea0003800200 */
.L_x_411:
[----:B------:R-:W-:Y:S01]  /*3f50*/  F2FP.BF16.F32.PACK_AB R0, RZ, R0 ;  /* 0x00000000ff00723e */ /* 0x000fe200000010ff */
[----:B------:R-:W-:Y:S06]  /*3f60*/  BRA `(.L_x_391) ;  /* 0x0000000400187947 */ /* 0x000fec0003800000 */
.L_x_409:
        /* <DEDUP_REMOVED lines=21> */
.L_x_418:
[----:B------:R-:W-:Y:S05]  /*40c0*/  BSYNC.RECONVERGENT B1 ;  /* 0x0000000000017941 */ /* 0x000fea0003800200 */
.L_x_417:
[----:B------:R-:W-:Y:S01]  /*40d0*/  IMAD.SHL.U32 R0, R0, 0x200000, RZ ;  /* 0x0020000000007824 */ /* 0x000fe200078e00ff */
[----:B------:R-:W-:-:S04]  /*40e0*/  LEA R3, R3, 0x37800000, 0x17 ;  /* 0x3780000003037811 */ /* 0x000fc800078eb8ff */
[----:B------:R-:W-:-:S07]  /*40f0*/  LOP3.LUT R0, R3, R0, R7, 0xfe, !PT ;  /* 0x0000000003007212 */ /* 0x000fce00078efe07 */
.L_x_416:
[----:B------:R-:W-:Y:S05]  /*4100*/  BSYNC.RECONVERGENT B0 ;  /* 0x0000000000007941 */ /* 0x000fea0003800200 */
.L_x_415:
[----:B------:R-:W-:Y:S01]  /*4110*/  F2FP.BF16.F32.PACK_AB R0, RZ, R0 ;  /* 0x00000000ff00723e */ /* 0x000fe200000010ff */
[----:B------:R-:W-:Y:S06]  /*4120*/  BRA `(.L_x_391) ;  /* 0x0000000000a87947 */ /* 0x000fec0003800000 */
.L_x_408:
        /* <DEDUP_REMOVED lines=14> */
.L_x_422:
[----:B------:R-:W-:Y:S05]  /*4210*/  BSYNC.RECONVERGENT B0 ;  /* 0x0000000000007941 */ /* 0x000fea0003800200 */
.L_x_421:
[----:B------:R-:W-:Y:S01]  /*4220*/  F2FP.BF16.F32.PACK_AB R0, RZ, R0 ;  /* 0x00000000ff00723e */ /* 0x000fe200000010ff */
[----:B------:R-:W-:Y:S06]  /*4230*/  BRA `(.L_x_391) ;  /* 0x0000000000647947 */ /* 0x000fec0003800000 */
.L_x_396:
        /* <DEDUP_REMOVED lines=16> */
.L_x_423:
[----:B------:R-:W-:Y:S01]  /*4340*/  PRMT R0, RZ, 0x7610, R0 ;  /* 0x00007610ff007816 */ /* 0x000fe20000000000 */
[----:B------:R-:W-:Y:S06]  /*4350*/  BRA `(.L_x_391) ;  /* 0x00000000001c7947 */ /* 0x000fec0003800000 */
.L_x_420:
[----:B------:R-:W2:Y:S02]  /*4360*/  LDG.E.64 R4, desc[UR36][R4.64] ;  /* 0x0000002404047981 */ /* 0x000ea4000c1e1b00 */
[----:B--2---:R-:W0:Y:S02]  /*4370*/  I2F.U64 R0, R4 ;  /* 0x0000000400007312 */ /* 0x004e240000301000 */
[----:B0-----:R-:W-:Y:S01]  /*4380*/  F2FP.BF16.F32.PACK_AB R0, RZ, R0 ;  /* 0x00000000ff00723e */ /* 0x001fe200000010ff */
[----:B------:R-:W-:Y:S06]  /*4390*/  BRA `(.L_x_391) ;  /* 0x00000000000c7947 */ /* 0x000fec0003800000 */
.L_x_419:
[----:B------:R-:W2:Y:S02]  /*43a0*/  LDG.E R4, desc[UR36][R4.64] ;  /* 0x0000002404047981 */ /* 0x000ea4000c1e1900 */
[----:B--2---:R-:W-:-:S04]  /*43b0*/  I2FP.F32.U32 R0, R4 ;  /* 0x0000000400007245 */ /* 0x004fc80000201000 */
[----:B------:R-:W-:-:S07]  /*43c0*/  F2FP.BF16.F32.PACK_AB R0, RZ, R0 ;  /* 0x00000000ff00723e */ /* 0x000fce00000010ff */
.L_x_391:
[----:B------:R-:W-:Y:S05]  /*43d0*/  BSYNC.RECONVERGENT B6 ;  /* 0x0000000000067941 */ /* 0x000fea0003800200 */
.L_x_390:
[C---:B01----:R-:W-:Y:S01]  /*43e0*/  VIADD R5, R25.reuse, 0x100 ;  /* 0x0000010019057836 */ /* 0x043fe20000000000 */
[CC--:B------:R-:W-:Y:S01]  /*43f0*/  ISETP.GE.AND P0, PT, R25.reuse, R16.reuse, PT ;  /* 0x000000101900720c */ /* 0x0c0fe20003f06270 */
[----:B------:R-:W-:Y:S01]  /*4400*/  VIADD R23, R25, 0x80 ;  /* 0x0000008019177836 */ /* 0x000fe20000000000 */
[----:B------:R-:W-:Y:S02]  /*4410*/  BSSY.RECONVERGENT B6, `(.L_x_424) ;  /* 0x000011f000067945 */ /* 0x000fe40003800200 */
[-C--:B------:R-:W-:Y:S01]  /*4420*/  ISETP.GE.AND P2, PT, R5, R16.reuse, PT ;  /* 0x000000100500720c */ /* 0x080fe20003f46270 */
[----:B------:R-:W-:Y:S01]  /*4430*/  VIADD R5, R25, 0x180 ;  /* 0x0000018019057836 */ /* 0x000fe20000000000 */
[----:B------:R-:W-:-:S04]  /*4440*/  ISETP.GE.AND P1, PT, R23, R16, PT ;  /* 0x000000101700720c */ /* 0x000fc80003f26270 */
[----:B------:R-:W-:-:S03]  /*4450*/  ISETP.GE.AND P3, PT, R5, R16, PT ;  /* 0x000000100500720c */ /* 0x000fc60003f66270 */
[----:B-----5:R-:W-:-:S04]  /*4460*/  @!P0 IMAD.U32 R4, R17, 0x10000, RZ ;  /* 0x0001000011048824 */ /* 0x020fc800078e00ff */
[----:B------:R-:W-:Y:S02]  /*4470*/  @!P2 IMAD.U32 R5, R19, 0x10000, RZ ;  /* 0x000100001305a824 */ /* 0x000fe400078e00ff */
[----:B------:R-:W0:Y:S04]  /*4480*/  @!P0 FRND.TRUNC R4, R4 ;  /* 0x0000000400048307 */ /* 0x000e28000020d000 */
[----:B------:R-:W-:Y:S02]  /*4490*/  @!P3 IMAD.U32 R6, R0, 0x10000, RZ ;  /* 0x000100000006b824 */ /* 0x000fe400078e00ff */
[----:B------:R-:W-:Y:S02]  /*44a0*/  @!P1 IMAD.U32 R0, R18, 0x10000, RZ ;  /* 0x0001000012009824 */ /* 0x000fe400078e00ff */
[----:B------:R-:W1:Y:S01]  /*44b0*/  @!P2 FRND.TRUNC R5, R5 ;  /* 0x000000050005a307 */ /* 0x000e62000020d000 */
[----:B------:R-:W2:Y:S07]  /*44c0*/  LDC.U8 R18, c[0x0][0x3a4] ;  /* 0x0000e900ff127b82 */ /* 0x000eae0000000000 */
[----:B------:R-:W3:Y:S08]  /*44d0*/  @!P3 FRND.TRUNC R6, R6 ;  /* 0x000000060006b307 */ /* 0x000ef0000020d000 */
[----:B------:R-:W4:Y:S08]  /*44e0*/  @!P1 FRND.TRUNC R0, R0 ;  /* 0x0000000000009307 */ /* 0x000f30000020d000 */
[----:B0-----:R0:W0:Y:S08]  /*44f0*/  @!P0 F2F.BF16.F32 R3, R4 ;  /* 0x0000000400038304 */ /* 0x0010300000202000 */
[----:B-1----:R1:W0:Y:S08]  /*4500*/  @!P2 F2F.BF16.F32 R17, R5 ;  /* 0x000000050011a304 */ /* 0x0022300000202000 */
[----:B---3--:R1:W3:Y:S08]  /*4510*/  @!P3 F2F.BF16.F32 R19, R6 ;  /* 0x000000060013b304 */ /* 0x0082f00000202000 */
[----:B----4-:R1:W4:Y:S01]  /*4520*/  @!P1 F2F.BF16.F32 R22, R0 ;  /* 0x0000000000169304 */ /* 0x0103220000202000 */
[----:B0-2---:R-:W-:Y:S05]  /*4530*/  @P0 BRA `(.L_x_425) ;  /* 0x0000001000300947 */ /* 0x005fea0003800000 */
[----:B------:R-:W0:Y:S01]  /*4540*/  LDCU UR4, c[0x0][0x3a8] ;  /* 0x00007500ff0477ac */ /* 0x000e220008000800 */
[----:B------:R-:W2:Y:S01]  /*4550*/  LDC.64 R8, c[0x0][0x388] ;  /* 0x0000e200ff087b82 */ /* 0x000ea20000000a00 */
[----:B-1----:R-:W-:Y:S01]  /*4560*/  IMAD R0, R2, 0x200, R25 ;  /* 0x0000020002007824 */ /* 0x002fe200078e0219 */
[----:B------:R-:W-:-:S03]  /*4570*/  PRMT R4, R18, 0x9910, RZ ;  /* 0x0000991012047816 */ /* 0x000fc600000000ff */
[----:B0-----:R-:W-:Y:S02]  /*4580*/  IMAD R5, R0, UR4, RZ ;  /* 0x0000000400057c24 */ /* 0x001fe4000f8e02ff */
[----:B------:R-:W-:-:S05]  /*4590*/  IMAD.MOV.U32 R0, RZ, RZ, R4 ;  /* 0x000000ffff007224 */ /* 0x000fca00078e0004 */
[----:B------:R-:W-:Y:S02]  /*45a0*/  ISETP.GT.AND P0, PT, R0, 0x9, PT ;  /* 0x000000090000780c */ /* 0x000fe40003f04270 */
[----:B--2---:R-:W-:-:S05]  /*45b0*/  IADD3 R8, P1, PT, R5, R8, RZ ;  /* 0x0000000805087210 */ /* 0x004fca0007f3e0ff */
[----:B------:R-:W-:-:S06]  /*45c0*/  IMAD.X R9, RZ, RZ, R9, P1 ;  /* 0x000000ffff097224 */ /* 0x000fcc00008e0609 */
[----:B------:R-:W-:Y:S05]  /*45d0*/  @P0 BRA `(.L_x_426) ;  /* 0x0000000400340947 */ /* 0x000fea0003800000 */
[----:B------:R-:W-:-:S13]  /*45e0*/  ISETP.GT.AND P0, PT, R0, 0x4, PT ;  /* 0x000000040000780c */ /* 0x000fda0003f04270 */
[----:B------:R-:W-:Y:S05]  /*45f0*/  @P0 BRA `(.L_x_427) ;  /* 0x0000000000940947 */ /* 0x000fea0003800000 */
[----:B------:R-:W-:-:S13]  /*4600*/  ISETP.GT.AND P0, PT, R0, 0x1, PT ;  /* 0x000000010000780c */ /* 0x000fda0003f04270 */
[----:B------:R-:W-:Y:S05]  /*4610*/  @P0 BRA `(.L_x_428) ;  /* 0x0000000000380947 */ /* 0x000fea0003800000 */
[----:B------:R-:W-:-:S13]  /*4620*/  ISETP.NE.AND P0, PT, R18, RZ, PT ;  /* 0x000000ff1200720c */ /* 0x000fda0003f05270 */
[----:B------:R-:W-:Y:S05]  /*4630*/  @!P0 BRA `(.L_x_429) ;  /* 0x00000000001c8947 */ /* 0x000fea0003800000 */
[----:B------:R-:W-:-:S13]  /*4640*/  ISETP.NE.AND P0, PT, R0, 0x1, PT ;  /* 0x000000010000780c */ /* 0x000fda0003f05270 */
[----:B------:R-:W-:Y:S05]  /*4650*/  @P0 BRA `(.L_x_430) ;  /* 0x0000000c00380947 */ /* 0x000fea0003800000 */
[----:B------:R-:W-:Y:S02]  /*4660*/  IMAD.U32 R3, R3, 0x10000, RZ ;  /* 0x0001000003037824 */ /* 0x000fe400078e00ff */
[----:B------:R-:W-:-:S04]  /*4670*/  IMAD.MOV.U32 R25, RZ, RZ, R23 ;  /* 0x000000ffff197224 */ /* 0x000fc800078e0017 */
[----:B------:R-:W0:Y:S02]  /*4680*/  F2I.FTZ.TRUNC.NTZ R3, R3 ;  /* 0x0000000300037305 */ /* 0x000e24000021f100 */
[----:B0-----:R0:W-:Y:S01]  /*4690*/  STG.E.U8 desc[UR36][R8.64], R3 ;  /* 0x0000000308007986 */ /* 0x0011e2000c101124 */
[----:B------:R-:W-:Y:S05]  /*46a0*/  BRA `(.L_x_425) ;  /* 0x0000000c00d47947 */ /* 0x000fea0003800000 */
.L_x_429:
[----:B------:R-:W-:Y:S02]  /*46b0*/  IMAD.U32 R5, R3, 0x10000, RZ ;  /* 0x0001000003057824 */ /* 0x000fe400078e00ff */
[----:B------:R-:W-:-:S04]  /*46c0*/  IMAD.MOV.U32 R25, RZ, RZ, R23 ;  /* 0x000000ffff197224 */ /* 0x000fc800078e0017 */
[----:B------:R-:W0:Y:S02]  /*46d0*/  F2I.S64.TRUNC R4, R5 ;  /* 0x0000000500047311 */ /* 0x000e24000020d900 */
[----:B0-----:R0:W-:Y:S01]  /*46e0*/  STG.E.U8 desc[UR36][R8.64], R4 ;  /* 0x0000000408007986 */ /* 0x0011e2000c101124 */
[----:B------:R-:W-:Y:S05]  /*46f0*/  BRA `(.L_x_425) ;  /* 0x0000000c00c07947 */ /* 0x000fea0003800000 */
.L_x_428:
[----:B------:R-:W-:-:S13]  /*4700*/  ISETP.NE.AND P0, PT, R0, 0x2, PT ;  /* 0x000000020000780c */ /* 0x000fda0003f05270 */
[----:B------:R-:W-:Y:S05]  /*4710*/  @!P0 BRA `(.L_x_431) ;  /* 0x0000000000388947 */ /* 0x000fea0003800000 */
[----:B------:R-:W-:-:S13]  /*4720*/  ISETP.NE.AND P0, PT, R0, 0x3, PT ;  /* 0x000000030000780c */ /* 0x000fda0003f05270 */
[----:B------:R-:W-:Y:S05]  /*4730*/  @!P0 BRA `(.L_x_432) ;  /* 0x00000000001c8947 */ /* 0x000fea0003800000 */
[----:B------:R-:W-:-:S13]  /*4740*/  ISETP.NE.AND P0, PT, R0, 0x4, PT ;  /* 0x000000040000780c */ /* 0x000fda0003f05270 */
[----:B------:R-:W-:Y:S05]  /*4750*/  @P0 BRA `(.L_x_430) ;  /* 0x0000000800f80947 */ /* 0x000fea0003800000 */
[----:B------:R-:W-:Y:S02]  /*4760*/  IMAD.U32 R4, R3, 0x10000, RZ ;  /* 0x0001000003047824 */ /* 0x000fe400078e00ff */
[----:B------:R-:W-:-:S04]  /*4770*/  IMAD.MOV.U32 R25, RZ, RZ, R23 ;  /* 0x000000ffff197224 */ /* 0x000fc800078e0017 */
[----:B------:R-:W0:Y:S02]  /*4780*/  F2I.S64.TRUNC R4, R4 ;  /* 0x0000000400047311 */ /* 0x000e24000020d900 */
[----:B0-----:R0:W-:Y:S01]  /*4790*/  STG.E.64 desc[UR36][R8.64], R4 ;  /* 0x0000000408007986 */ /* 0x0011e2000c101b24 */
[----:B------:R-:W-:Y:S05]  /*47a0*/  BRA `(.L_x_425) ;  /* 0x0000000c00947947 */ /* 0x000fea0003800000 */
.L_x_432:
[----:B------:R-:W-:Y:S02]  /*47b0*/  IMAD.U32 R3, R3, 0x10000, RZ ;  /* 0x0001000003037824 */ /* 0x000fe400078e00ff */
[----:B------:R-:W-:-:S04]  /*47c0*/  IMAD.MOV.U32 R25, RZ, RZ, R23 ;  /* 0x000000ffff197224 */ /* 0x000fc800078e0017 */
[----:B------:R-:W0:Y:S02]  /*47d0*/  F2I.FTZ.TRUNC.NTZ R3, R3 ;  /* 0x0000000300037305 */ /* 0x000e24000021f100 */
[----:B0-----:R0:W-:Y:S01]  /*47e0*/  STG.E desc[UR36][R8.64], R3 ;  /* 0x0000000308007986 */ /* 0x0011e2000c101924 */
[----:B------:R-:W-:Y:S05]  /*47f0*/  BRA `(.L_x_425) ;  /* 0x0000000c00807947 */ /* 0x000fea0003800000 */
.L_x_431:
[----:B------:R-:W-:Y:S02]  /*4800*/  IMAD.U32 R3, R3, 0x10000, RZ ;  /* 0x0001000003037824 */ /* 0x000fe400078e00ff */
[----:B------:R-:W-:-:S04]  /*4810*/  IMAD.MOV.U32 R25, RZ, RZ, R23 ;  /* 0x000000ffff197224 */ /* 0x000fc800078e0017 */
[----:B------:R-:W0:Y:S02]  /*4820*/  F2I.FTZ.TRUNC.NTZ R3, R3 ;  /* 0x0000000300037305 */ /* 0x000e24000021f100 */
[----:B0-----:R0:W-:Y:S01]  /*4830*/  STG.E.U16 desc[UR36][R8.64], R3 ;  /* 0x0000000308007986 */ /* 0x0011e2000c101524 */
[----:B------:R-:W-:Y:S05]  /*4840*/  BRA `(.L_x_425) ;  /* 0x0000000c006c7947 */ /* 0x000fea0003800000 */
.L_x_427:
[----:B------:R-:W-:-:S13]  /*4850*/  ISETP.GT.AND P0, PT, R0, 0x6, PT ;  /* 0x000000060000780c */ /* 0x000fda0003f04270 */
[----:B------:R-:W-:Y:S05]  /*4860*/  @P0 BRA `(.L_x_433) ;  /* 0x0000000000340947 */ /* 0x000fea0003800000 */
[----:B------:R-:W-:-:S13]  /*4870*/  ISETP.NE.AND P0, PT, R0, 0x5, PT ;  /* 0x000000050000780c */ /* 0x000fda0003f05270 */
[----:B------:R-:W-:Y:S05]  /*4880*/  @!P0 BRA `(.L_x_434) ;  /* 0x0000000000188947 */ /* 0x000fea0003800000 */
[----:B------:R-:W-:-:S13]  /*4890*/  ISETP.NE.AND P0, PT, R0, 0x6, PT ;  /* 0x000000060000780c */ /* 0x000fda0003f05270 */
[----:B------:R-:W-:Y:S05]  /*48a0*/  @P0 BRA `(.L_x_430) ;  /* 0x0000000800a40947 */ /* 0x000fea0003800000 */
[----:B------:R-:W-:Y:S02]  /*48b0*/  IMAD.U32 R3, R3, 0x10000, RZ ;  /* 0x0001000003037824 */ /* 0x000fe400078e00ff */
[----:B------:R-:W-:-:S03]  /*48c0*/  IMAD.MOV.U32 R25, RZ, RZ, R23 ;  /* 0x000000ffff197224 */ /* 0x000fc600078e0017 */
[----:B------:R0:W-:Y:S01]  /*48d0*/  STG.E desc[UR36][R8.64], R3 ;  /* 0x0000000308007986 */ /* 0x0001e2000c101924 */
[----:B------:R-:W-:Y:S05]  /*48e0*/  BRA `(.L_x_425) ;  /* 0x0000000c00447947 */ /* 0x000fea0003800000 */
.L_x_434:
[----:B------:R-:W-:Y:S02]  /*48f0*/  IMAD.U32 R0, R3, 0x10000, RZ ;  /* 0x0001000003007824 */ /* 0x000fe400078e00ff */
[----:B------:R-:W-:-:S03]  /*4900*/  IMAD.MOV.U32 R25, RZ, RZ, R23 ;  /* 0x000000ffff197224 */ /* 0x000fc600078e0017 */
[----:B------:R-:W-:-:S05]  /*4910*/  F2FP.F16.F32.PACK_AB R0, RZ, R0 ;  /* 0x00000000ff00723e */ /* 0x000fca00000000ff */
[----:B------:R0:W-:Y:S01]  /*4920*/  STG.E.U16 desc[UR36][R8.64], R0 ;  /* 0x0000000008007986 */ /* 0x0001e2000c101524 */
[----:B------:R-:W-:Y:S05]  /*4930*/  BRA `(.L_x_425) ;  /* 0x0000000c00307947 */ /* 0x000fea0003800000 */
.L_x_433:
[----:B------:R-:W-:-:S13]  /*4940*/  ISETP.NE.AND P0, PT, R0, 0x7, PT ;  /* 0x000000070000780c */ /* 0x000fda0003f05270 */
[----:B------:R-:W-:Y:S05]  /*4950*/  @!P0 BRA `(.L_x_435) ;  /* 0x00000000003c8947 */ /* 0x000fea0003800000 */
[----:B------:R-:W-:-:S13]  /*4960*/  ISETP.NE.AND P0, PT, R0, 0x8, PT ;  /* 0x000000080000780c */ /* 0x000fda0003f05270 */
[----:B------:R-:W-:Y:S05]  /*4970*/  @!P0 BRA `(.L_x_436) ;  /* 0x00000000001c8947 */ /* 0x000fea0003800000 */
[----:B------:R-:W-:-:S13]  /*4980*/  ISETP.NE.AND P0, PT, R0, 0x9, PT ;  /* 0x000000090000780c */ /* 0x000fda0003f05270 */
[----:B------:R-:W-:Y:S05]  /*4990*/  @P0 BRA `(.L_x_430) ;  /* 0x0000000800680947 */ /* 0x000fea0003800000 */
[----:B------:R-:W-:Y:S02]  /*49a0*/  IMAD.U32 R4, R3, 0x10000, RZ ;  /* 0x0001000003047824 */ /* 0x000fe400078e00ff */
[----:B------:R-:W-:Y:S02]  /*49b0*/  IMAD.MOV.U32 R5, RZ, RZ, RZ ;  /* 0x000000ffff057224 */ /* 0x000fe400078e00ff */
[----:B------:R-:W-:-:S03]  /*49c0*/  IMAD.MOV.U32 R25, RZ, RZ, R23 ;  /* 0x000000ffff197224 */ /* 0x000fc600078e0017 */
[----:B------:R0:W-:Y:S01]  /*49d0*/  STG.E.64 desc[UR36][R8.64], R4 ;  /* 0x0000000408007986 */ /* 0x0001e2000c101b24 */
[----:B------:R-:W-:Y:S05]  /*49e0*/  BRA `(.L_x_425) ;  /* 0x0000000c00047947 */ /* 0x000fea0003800000 */
.L_x_436:
[----:B------:R-:W-:Y:S02]  /*49f0*/  IMAD.U32 R3, R3, 0x10000, RZ ;  /* 0x0001000003037824 */ /* 0x000fe400078e00ff */
[----:B------:R-:W-:-:S03]  /*4a00*/  IMAD.MOV.U32 R25, RZ, RZ, R23 ;  /* 0x000000ffff197224 */ /* 0x000fc600078e0017 */
[----:B------:R-:W-:-:S04]  /*4a10*/  F2FP.F16.F32.PACK_AB R3, RZ, R3 ;  /* 0x00000003ff03723e */ /* 0x000fc800000000ff */
[----:B------:R-:W-:-:S05]  /*4a20*/  PRMT R3, R3, 0x5410, RZ ;  /* 0x0000541003037816 */ /* 0x000fca00000000ff */
[----:B------:R0:W-:Y:S01]  /*4a30*/  STG.E desc[UR36][R8.64], R3 ;  /* 0x0000000308007986 */ /* 0x0001e2000c101924 */
[----:B------:R-:W-:Y:S05]  /*4a40*/  BRA `(.L_x_425) ;  /* 0x0000000800ec7947 */ /* 0x000fea0003800000 */
.L_x_435:
[----:B------:R-:W-:Y:S02]  /*4a50*/  IMAD.U32 R4, R3, 0x10000, RZ ;  /* 0x0001000003047824 */ /* 0x000fe400078e00ff */
[----:B------:R-:W-:Y:S02]  /*4a60*/  IMAD.MOV.U32 R25, RZ, RZ, R23 ;  /* 0x000000ffff197224 */ /* 0x000fe400078e0017 */
[----:B------:R-:W-:-:S06]  /*4a70*/  FMUL.FTZ R4, R4, 1 ;  /* 0x3f80000004047820 */ /* 0x000fcc0000410000 */
[----:B------:R-:W0:Y:S02]  /*4a80*/  F2F.F64.F32 R4, R4 ;  /* 0x0000000400047310 */ /* 0x000e240000201800 */
[----:B0-----:R0:W-:Y:S01]  /*4a90*/  STG.E.64 desc[UR36][R8.64], R4 ;  /* 0x0000000408007986 */ /* 0x0011e2000c101b24 */
[----:B------:R-:W-:Y:S05]  /*4aa0*/  BRA `(.L_x_425) ;  /* 0x0000000800d47947 */ /* 0x000fea0003800000 */
.L_x_426:
[----:B------:R-:W-:-:S13]  /*4ab0*/  ISETP.GT.AND P0, PT, R0, 0x18, PT ;  /* 0x000000180000780c */ /* 0x000fda0003f04270 */
[----:B------:R-:W-:Y:S05]  /*4ac0*/  @P0 BRA `(.L_x_437) ;  /* 0x0000000400080947 */ /* 0x000fea0003800000 */
        /* <DEDUP_REMOVED lines=8> */
[----:B------:R-:W-:-:S04]  /*4b50*/  FSETP.NEU.FTZ.AND P0, PT, R3, RZ, PT ;  /* 0x000000ff0300720b */ /* 0x000fc80003f1d000 */
[----:B------:R-:W-:-:S05]  /*4b60*/  SEL R3, RZ, 0x1, !P0 ;  /* 0x00000001ff037807 */ /* 0x000fca0004000000 */
[----:B------:R0:W-:Y:S01]  /*4b70*/  STG.E.U8 desc[UR36][R8.64], R3 ;  /* 0x0000000308007986 */ /* 0x0001e2000c101124 */
[----:B------:R-:W-:Y:S05]  /*4b80*/  BRA `(.L_x_425) ;  /* 0x00000008009c7947 */ /* 0x000fea0003800000 */
.L_x_439:
[----:B------:R-:W-:Y:S01]  /*4b90*/  IMAD.U32 R3, R3, 0x10000, RZ ;  /* 0x0001000003037824 */ /* 0x000fe200078e00ff */
[----:B------:R-:W-:Y:S01]  /*4ba0*/  CS2R R6, SRZ ;  /* 0x0000000000067805 */ /* 0x000fe2000001ff00 */
[----:B------:R-:W-:Y:S02]  /*4bb0*/  IMAD.MOV.U32 R25, RZ, RZ, R23 ;  /* 0x000000ffff197224 */ /* 0x000fe400078e0017 */
[----:B------:R-:W-:-:S04]  /*4bc0*/  FMUL.FTZ R3, R3, 1 ;  /* 0x3f80000003037820 */ /* 0x000fc80000410000 */
[----:B------:R-:W0:Y:S02]  /*4bd0*/  F2F.F64.F32 R4, R3 ;  /* 0x0000000300047310 */ /* 0x000e240000201800 */
[----:B0-----:R0:W-:Y:S01]  /*4be0*/  STG.E.128 desc[UR36][R8.64], R4 ;  /* 0x0000000408007986 */ /* 0x0011e2000c101d24 */
[----:B------:R-:W-:Y:S05]  /*4bf0*/  BRA `(.L_x_425) ;  /* 0x0000000800807947 */ /* 0x000fea0003800000 */
.L_x_438:
[----:B------:R-:W-:-:S13]  /*4c00*/  ISETP.NE.AND P0, PT, R0, 0xf, PT ;  /* 0x0000000f0000780c */ /* 0x000fda0003f05270 */
[----:B------:R-:W-:Y:S05]  /*4c10*/  @!P0 BRA `(.L_x_440) ;  /* 0x0000000000a88947 */ /* 0x000fea0003800000 */
[----:B------:R-:W-:-:S13]  /*4c20*/  ISETP.NE.AND P0, PT, R0, 0x17, PT ;  /* 0x000000170000780c */ /* 0x000fda0003f05270 */
[----:B------:R-:W-:Y:S05]  /*4c30*/  @!P0 BRA `(.L_x_441) ;  /* 0x0000000000508947 */ /* 0x000fea0003800000 */
[----:B------:R-:W-:-:S13]  /*4c40*/  ISETP.NE.AND P0, PT, R0, 0x18, PT ;  /* 0x000000180000780c */ /* 0x000fda0003f05270 */
[----:B------:R-:W-:Y:S05]  /*4c50*/  @P0 BRA `(.L_x_430) ;  /* 0x0000000400b80947 */ /* 0x000fea0003800000 */
[----:B------:R-:W-:Y:S01]  /*4c60*/  IMAD.U32 R6, R3, 0x10000, RZ ;  /* 0x0001000003067824 */ /* 0x000fe200078e00ff */
[----:B------:R-:W-:Y:S01]  /*4c70*/  BSSY.RECONVERGENT B0, `(.L_x_442) ;  /* 0x000000c000007945 */ /* 0x000fe20003800200 */
[----:B------:R-:W-:-:S03]  /*4c80*/  IMAD.MOV.U32 R0, RZ, RZ, 0x7f ;  /* 0x0000007fff007424 */ /* 0x000fc600078e00ff */
        /* <DEDUP_REMOVED lines=10> */
.L_x_443:
[----:B------:R-:W-:Y:S05]  /*4d30*/  BSYNC.RECONVERGENT B0 ;  /* 0x0000000000007941 */ /* 0x000fea0003800200 */
.L_x_442:
[----:B------:R-:W-:Y:S01]  /*4d40*/  LOP3.LUT R5, R0, 0x80, R5, 0xf8, !PT ;  /* 0x0000008000057812 */ /* 0x000fe200078ef805 */
[----:B------:R-:W-:-:S04]  /*4d50*/  IMAD.MOV.U32 R25, RZ, RZ, R23 ;  /* 0x000000ffff197224 */ /* 0x000fc800078e0017 */
[----:B------:R0:W-:Y:S01]  /*4d60*/  STG.E.U8 desc[UR36][R8.64], R5 ;  /* 0x0000000508007986 */ /* 0x0001e2000c101124 */
[----:B------:R-:W-:Y:S05]  /*4d70*/  BRA `(.L_x_425) ;  /* 0x0000000800207947 */ /* 0x000fea0003800000 */
.L_x_441:
[----:B------:R-:W-:Y:S01]  /*4d80*/  IMAD.U32 R6, R3, 0x10000, RZ ;  /* 0x0001000003067824 */ /* 0x000fe200078e00ff */
[----:B------:R-:W-:Y:S04]  /*4d90*/  BSSY.RECONVERGENT B0, `(.L_x_444) ;  /* 0x000000e000007945 */ /* 0x000fe80003800200 */
[----:B------:R-:W-:Y:S02]  /*4da0*/  LOP3.LUT R4, R6, 0x7fffffff, RZ, 0xc0, !PT ;  /* 0x7fffffff06047812 */ /* 0x000fe400078ec0ff */
[----:B------:R-:W-:Y:S02]  /*4db0*/  SHF.R.U32.HI R5, RZ, 0x18, R6 ;  /* 0x00000018ff057819 */ /* 0x000fe40000011606 */
[----:B------:R-:W-:-:S13]  /*4dc0*/  ISETP.GE.U32.AND P1, PT, R4, 0x47800000, PT ;  /* 0x478000000400780c */ /* 0x000fda0003f26070 */
[----:B------:R-:W-:Y:S01]  /*4dd0*/  @P1 IMAD.MOV.U32 R0, RZ, RZ, 0x7f ;  /* 0x0000007fff001424 */ /* 0x000fe200078e00ff */
        /* <DEDUP_REMOVED lines=9> */
.L_x_445:
[----:B------:R-:W-:Y:S05]  /*4e70*/  BSYNC.RECONVERGENT B0 ;  /* 0x0000000000007941 */ /* 0x000fea0003800200 */
.L_x_444:
[----:B------:R-:W-:Y:S01]  /*4e80*/  LOP3.LUT R5, R0, 0x80, R5, 0xf8, !PT ;  /* 0x0000008000057812 */ /* 0x000fe200078ef805 */
[----:B------:R-:W-:-:S04]  /*4e90*/  IMAD.MOV.U32 R25, RZ, RZ, R23 ;  /* 0x000000ffff197224 */ /* 0x000fc800078e0017 */
[----:B------:R2:W-:Y:S01]  /*4ea0*/  STG.E.U8 desc[UR36][R8.64], R5 ;  /* 0x0000000508007986 */ /* 0x0005e2000c101124 */
[----:B------:R-:W-:Y:S05]  /*4eb0*/  BRA `(.L_x_425) ;  /* 0x0000000400d07947 */ /* 0x000fea0003800000 */
.L_x_440:
[----:B------:R0:W-:Y:S01]  /*4ec0*/  STG.E.U16 desc[UR36][R8.64], R3 ;  /* 0x0000000308007986 */ /* 0x0001e2000c101524 */
[----:B------:R-:W-:Y:S01]  /*4ed0*/  IMAD.MOV.U32 R25, RZ, RZ, R23 ;  /* 0x000000ffff197224 */ /* 0x000fe200078e0017 */
[----:B------:R-:W-:Y:S06]  /*4ee0*/  BRA `(.L_x_425) ;  /* 0x0000000400c47947 */ /* 0x000fec0003800000 */
.L_x_437:
[----:B------:R-:W-:-:S13]  /*4ef0*/  ISETP.GT.AND P0, PT, R0, 0x1b, PT ;  /* 0x0000001b0000780c */ /* 0x000fda0003f04270 */
[----:B------:R-:W-:Y:S05]  /*4f00*/  @P0 BRA `(.L_x_446) ;  /* 0x0000000000f40947 */ /* 0x000fea0003800000 */
        /* <DEDUP_REMOVED lines=8> */
[----:B------:R-:W0:Y:S02]  /*4f90*/  F2I.FTZ.U32.TRUNC.NTZ R3, R3 ;  /* 0x0000000300037305 */ /* 0x000e24000021f000 */
[----:B0-----:R0:W-:Y:S01]  /*4fa0*/  STG.E.U16 desc[UR36][R8.64], R3 ;  /* 0x0000000308007986 */ /* 0x0011e2000c101524 */
[----:B------:R-:W-:Y:S05]  /*4fb0*/  BRA `(.L_x_425) ;  /* 0x0000000400907947 */ /* 0x000fea0003800000 */
.L_x_448:
[----:B------:R-:W-:Y:S01]  /*4fc0*/  IMAD.U32 R3, R3, 0x10000, RZ ;  /* 0x0001000003037824 */ /* 0x000fe200078e00ff */
[----:B------:R-:W-:Y:S01]  /*4fd0*/  BSSY.RECONVERGENT B0, `(.L_x_449) ;  /* 0x0000014000007945 */ /* 0x000fe20003800200 */
[----:B------:R-:W-:-:S03]  /*4fe0*/  IMAD.MOV.U32 R4, RZ, RZ, 0x80 ;  /* 0x00000080ff047424 */ /* 0x000fc600078e00ff */
[----:B------:R-:W-:-:S04]  /*4ff0*/  LOP3.LUT R0, R3, 0x7fffffff, RZ, 0xc0, !PT ;  /* 0x7fffffff03007812 */ /* 0x000fc800078ec0ff */
[----:B------:R-:W-:-:S13]  /*5000*/  ISETP.GT.U32.AND P0, PT, R0, 0x437fffff, PT ;  /* 0x437fffff0000780c */ /* 0x000fda0003f04070 */
[----:B------:R-:W-:Y:S05]  /*5010*/  @P0 BRA `(.L_x_450) ;  /* 0x00000000003c0947 */ /* 0x000fea0003800000 */
[----:B------:R-:W-:-:S13]  /*5020*/  ISETP.GT.U32.AND P0, PT, R0, 0x3bffffff, PT ;  /* 0x3bffffff0000780c */ /* 0x000fda0003f04070 */
[----:B------:R-:W-:Y:S05]  /*5030*/  @P0 BRA `(.L_x_451) ;  /* 0x0000000000140947 */ /* 0x000fea0003800000 */
[----:B------:R-:W-:Y:S01]  /*5040*/  FADD.FTZ R0, R0, 8192 ;  /* 0x4600000000007421 */ /* 0x000fe20000010000 */
[----:B------:R-:W-:-:S04]  /*5050*/  PRMT R4, RZ, 0x7610, R4 ;  /* 0x00007610ff047816 */ /* 0x000fc80000000004 */
[----:B------:R-:W-:-:S13]  /*5060*/  LOP3.LUT P0, R0, R0, 0xff, RZ, 0xc0, !PT ;  /* 0x000000ff00007812 */ /* 0x000fda000780c0ff */
[----:B------:R-:W-:Y:S05]  /*5070*/  @!P0 BRA `(.L_x_450) ;  /* 0x0000000000248947 */ /* 0x000fea0003800000 */
[----:B------:R-:W-:Y:S05]  /*5080*/  BRA `(.L_x_452) ;  /* 0x0000000000147947 */ /* 0x000fea0003800000 */
.L_x_451:
[----:B------:R-:W-:-:S04]  /*5090*/  SHF.R.U32.HI R0, RZ, 0x14, R3 ;  /* 0x00000014ff007819 */ /* 0x000fc80000011603 */
[----:B------:R-:W-:-:S04]  /*50a0*/  LOP3.LUT R0, R0, 0x1, RZ, 0xc0, !PT ;  /* 0x0000000100007812 */ /* 0x000fc800078ec0ff */
[----:B------:R-:W-:-:S04]  /*50b0*/  IADD3 R0, PT, PT, R3, 0x487ffff, R0 ;  /* 0x0487ffff03007810 */ /* 0x000fc80007ffe000 */
[----:B------:R-:W-:-:S04]  /*50c0*/  SHF.R.U32.HI R0, RZ, 0x14, R0 ;  /* 0x00000014ff007819 */ /* 0x000fc80000011600 */
[----:B------:R-:W-:-:S07]  /*50d0*/  LOP3.LUT R0, R0, 0xff, RZ, 0xc0, !PT ;  /* 0x000000ff00007812 */ /* 0x000fce00078ec0ff */
.L_x_452:
[----:B------:R-:W-:-:S04]  /*50e0*/  SHF.R.U32.HI R3, RZ, 0x18, R3 ;  /* 0x00000018ff037819 */ /* 0x000fc80000011603 */
[----:B------:R-:W-:-:S04]  /*50f0*/  LOP3.LUT R0, R0, 0x80, R3, 0xf8, !PT ;  /* 0x0000008000007812 */ /* 0x000fc800078ef803 */
[----:B------:R-:W-:-:S07]  /*5100*/  PRMT R4, R0, 0x7610, R4 ;  /* 0x0000761000047816 */ /* 0x000fce0000000004 */
.L_x_450:
[----:B------:R-:W-:Y:S05]  /*5110*/  BSYNC.RECONVERGENT B0 ;  /* 0x0000000000007941 */ /* 0x000fea0003800200 */
.L_x_449:
[----:B------:R0:W-:Y:S01]  /*5120*/  STG.E.U8 desc[UR36][R8.64], R4 ;  /* 0x0000000408007986 */ /* 0x0001e2000c101124 */
[----:B------:R-:W-:Y:S01]  /*5130*/  IMAD.MOV.U32 R25, RZ, RZ, R23 ;  /* 0x000000ffff197224 */ /* 0x000fe200078e0017 */
[----:B------:R-:W-:Y:S06]  /*5140*/  BRA `(.L_x_425) ;  /* 0x00000004002c7947 */ /* 0x000fec0003800000 */
.L_x_447:
        /* <DEDUP_REMOVED lines=13> */
.L_x_455:
[----:B------:R-:W-:-:S04]  /*5220*/  SHF.R.U32.HI R0, RZ, 0x15, R3 ;  /* 0x00000015ff007819 */ /* 0x000fc80000011603 */
[----:B------:R-:W-:-:S04]  /*5230*/  LOP3.LUT R0, R0, 0x1, RZ, 0xc0, !PT ;  /* 0x0000000100007812 */ /* 0x000fc800078ec0ff */
[----:B------:R-:W-:-:S04]  /*5240*/  IADD3 R0, PT, PT, R3, 0x88fffff, R0 ;  /* 0x088fffff03007810 */ /* 0x000fc80007ffe000 */
[----:B------:R-:W-:-:S04]  /*5250*/  SHF.R.U32.HI R0, RZ, 0x15, R0 ;  /* 0x00000015ff007819 */ /* 0x000fc80000011600 */
[----:B------:R-:W-:-:S07]  /*5260*/  LOP3.LUT R0, R0, 0xff, RZ, 0xc0, !PT ;  /* 0x000000ff00007812 */ /* 0x000fce00078ec0ff */
.L_x_456:
[----:B------:R-:W-:-:S04]  /*5270*/  SHF.R.U32.HI R3, RZ, 0x18, R3 ;  /* 0x00000018ff037819 */ /* 0x000fc80000011603 */
[----:B------:R-:W-:-:S04]  /*5280*/  LOP3.LUT R0, R0, 0x80, R3, 0xf8, !PT ;  /* 0x0000008000007812 */ /* 0x000fc800078ef803 */
[----:B------:R-:W-:-:S07]  /*5290*/  PRMT R4, R0, 0x7610, R4 ;  /* 0x0000761000047816 */ /* 0x000fce0000000004 */
.L_x_454:
[----:B------:R-:W-:Y:S05]  /*52a0*/  BSYNC.RECONVERGENT B0 ;  /* 0x0000000000007941 */ /* 0x000fea0003800200 */
.L_x_453:
[----:B------:R0:W-:Y:S01]  /*52b0*/  STG.E.U8 desc[UR36][R8.64], R4 ;  /* 0x0000000408007986 */ /* 0x0001e2000c101124 */
[----:B------:R-:W-:Y:S01]  /*52c0*/  IMAD.MOV.U32 R25, RZ, RZ, R23 ;  /* 0x000000ffff197224 */ /* 0x000fe200078e0017 */
[----:B------:R-:W-:Y:S06]  /*52d0*/  BRA `(.L_x_425) ;  /* 0x0000000000c87947 */ /* 0x000fec0003800000 */
.L_x_446:
[----:B------:R-:W-:-:S13]  /*52e0*/  ISETP.NE.AND P0, PT, R0, 0x1c, PT ;  /* 0x0000001c0000780c */ /* 0x000fda0003f05270 */
[----:B------:R-:W-:Y:S05]  /*52f0*/  @!P0 BRA `(.L_x_457) ;  /* 0x0000000000b08947 */ /* 0x000fea0003800000 */
[----:B------:R-:W-:-:S13]  /*5300*/  ISETP.NE.AND P0, PT, R0, 0x1d, PT ;  /* 0x0000001d0000780c */ /* 0x000fda0003f05270 */
[----:B------:R-:W-:Y:S05]  /*5310*/  @!P0 BRA `(.L_x_458) ;  /* 0x0000000000948947 */ /* 0x000fea0003800000 */
[----:B------:R-:W-:-:S13]  /*5320*/  ISETP.NE.AND P0, PT, R0, 0x2c, PT ;  /* 0x0000002c0000780c */ /* 0x000fda0003f05270 */
[----:B------:R-:W-:Y:S05]  /*5330*/  @!P0 BRA `(.L_x_459) ;  /* 0x0000000000488947 */ /* 0x000fea0003800000 */
.L_x_430:
[----:B------:R-:W-:Y:S01]  /*5340*/  MOV R14, 0x0 ;  /* 0x00000000000e7802 */ /* 0x000fe20000000f00 */
[----:B------:R-:W0:Y:S01]  /*5350*/  LDCU.64 UR6, c[0x4][0x148] ;  /* 0x01002900ff0677ac */ /* 0x000e220008000a00 */
[----:B------:R-:W-:Y:S02]  /*5360*/  IMAD.MOV.U32 R8, RZ, RZ, 0x65 ;  /* 0x00000065ff087424 */ /* 0x000fe400078e00ff */
[----:B------:R-:W-:Y:S01]  /*5370*/  IMAD.MOV.U32 R12, RZ, RZ, 0x1 ;  /* 0x00000001ff0c7424 */ /* 0x000fe200078e00ff */
[----:B------:R-:W1:Y:S01]  /*5380*/  LDCU.64 UR8, c[0x4][0x150] ;  /* 0x01002a00ff0877ac */ /* 0x000e620008000a00 */
[----:B------:R-:W2:Y:S01]  /*5390*/  LDC.64 R14, c[0x4][R14] ;  /* 0x010000000e0e7b82 */ /* 0x000ea20000000a00 */
[----:B------:R-:W-:Y:S01]  /*53a0*/  IMAD.MOV.U32 R13, RZ, RZ, RZ ;  /* 0x000000ffff0d7224 */ /* 0x000fe200078e00ff */
[----:B------:R-:W5:Y:S01]  /*53b0*/  LDCU.64 UR4, c[0x4][0x40] ;  /* 0x01000800ff0477ac */ /* 0x000f620008000a00 */
[----:B0-----:R-:W-:Y:S02]  /*53c0*/  IMAD.U32 R4, RZ, RZ, UR6 ;  /* 0x00000006ff047e24 */ /* 0x001fe4000f8e00ff */
[----:B------:R-:W-:-:S02]  /*53d0*/  IMAD.U32 R5, RZ, RZ, UR7 ;  /* 0x00000007ff057e24 */ /* 0x000fc4000f8e00ff */
[----:B-1----:R-:W-:Y:S02]  /*53e0*/  IMAD.U32 R6, RZ, RZ, UR8 ;  /* 0x00000008ff067e24 */ /* 0x002fe4000f8e00ff */
[----:B------:R-:W-:Y:S02]  /*53f0*/  IMAD.U32 R7, RZ, RZ, UR9 ;  /* 0x00000009ff077e24 */ /* 0x000fe4000f8e00ff */
[----:B-----5:R-:W-:Y:S02]  /*5400*/  IMAD.U32 R10, RZ, RZ, UR4 ;  /* 0x00000004ff0a7e24 */ /* 0x020fe4000f8e00ff */
[----:B------:R-:W-:-:S07]  /*5410*/  IMAD.U32 R11, RZ, RZ, UR5 ;  /* 0x00000005ff0b7e24 */ /* 0x000fce000f8e00ff */
[----:B------:R-:W-:-:S07]  /*5420*/  LEPC R20, `(.L_x_460) ;  /* 0x000000001014794e */ /* 0x000fce0000000000 */
[----:B--234-:R-:W-:Y:S05]  /*5430*/  CALL.ABS.NOINC R14 ;  /* 0x000000000e007343 */ /* 0x01cfea0003c00000 */
.L_x_460:
[----:B------:R-:W-:Y:S01]  /*5440*/  IMAD.MOV.U32 R25, RZ, RZ, R23 ;  /* 0x000000ffff197224 */ /* 0x000fe200078e0017 */
[----:B------:R-:W-:Y:S06]  /*5450*/  BRA `(.L_x_425) ;  /* 0x0000000000687947 */ /* 0x000fec0003800000 */
.L_x_459:
[----:B------:R-:W-:Y:S02]  /*5460*/  IMAD.U32 R4, R3, 0x10000, RZ ;  /* 0x0001000003047824 */ /* 0x000fe400078e00ff */
[----:B------:R-:W-:-:S03]  /*5470*/  IMAD.MOV.U32 R25, RZ, RZ, R23 ;  /* 0x000000ffff197224 */ /* 0x000fc600078e0017 */
[----:B------:R-:W-:-:S04]  /*5480*/  SHF.R.U32.HI R5, RZ, 0x17, R4 ;  /* 0x00000017ff057819 */ /* 0x000fc80000011604 */
[----:B------:R-:W-:-:S04]  /*5490*/  LOP3.LUT R3, R5, 0xff, RZ, 0xc0, !PT ;  /* 0x000000ff05037812 */ /* 0x000fc800078ec0ff */
[----:B------:R-:W-:-:S13]  /*54a0*/  ISETP.NE.AND P2, PT, R3, 0xff, PT ;  /* 0x000000ff0300780c */ /* 0x000fda0003f45270 */
[--C-:B------:R-:W-:Y:S02]  /*54b0*/  @P2 SHF.R.U32.HI R0, RZ, 0x16, R4.reuse ;  /* 0x00000016ff002819 */ /* 0x100fe40000011604 */
[----:B------:R-:W-:Y:S01]  /*54c0*/  @P2 LOP3.LUT P0, RZ, R3, 0x3fffff, R4, 0xf8, !PT ;  /* 0x003fffff03ff2812 */ /* 0x000fe2000780f804 */
[----:B------:R-:W-:Y:S01]  /*54d0*/  IMAD.MOV.U32 R3, RZ, RZ, 0xff ;  /* 0x000000ffff037424 */ /* 0x000fe200078e00ff */
[----:B------:R-:W-:-:S04]  /*54e0*/  @P2 LOP3.LUT R0, R0, 0x1, RZ, 0xc0, !PT ;  /* 0x0000000100002812 */ /* 0x000fc800078ec0ff */
[----:B------:R-:W-:Y:S01]  /*54f0*/  @P2 ISETP.EQ.U32.AND P1, PT, R0, 0x1, P0 ;  /* 0x000000010000280c */ /* 0x000fe20000722070 */
[----:B------:R-:W-:Y:S01]  /*5500*/  @P2 VIADD R0, R5, 0x1 ;  /* 0x0000000105002836 */ /* 0x000fe20000000000 */
[----:B------:R-:W-:Y:S02]  /*5510*/  PLOP3.LUT P0, PT, PT, PT, PT, 0x80, 0x8 ;  /* 0x000000000008781c */ /* 0x000fe40003f0f070 */
[----:B------:R-:W-:-:S13]  /*5520*/  @P2 PLOP3.LUT P0, PT, P1, PT, PT, 0x80, 0x8 ;  /* 0x000000000008281c */ /* 0x000fda0000f0f070 */
[----:B------:R-:W-:-:S04]  /*5530*/  @!P0 IMAD.MOV R0, RZ, RZ, R5 ;  /* 0x000000ffff008224 */ /* 0x000fc800078e0205 */
[----:B------:R-:W-:-:S05]  /*5540*/  @P2 IMAD.MOV.U32 R3, RZ, RZ, R0 ;  /* 0x000000ffff032224 */ /* 0x000fca00078e0000 */
[----:B------:R0:W-:Y:S01]  /*5550*/  STG.E.U8 desc[UR36][R8.64], R3 ;  /* 0x0000000308007986 */ /* 0x0001e2000c101124 */
[----:B------:R-:W-:Y:S05]  /*5560*/  BRA `(.L_x_425) ;  /* 0x0000000000247947 */ /* 0x000fea0003800000 */
.L_x_458:
[----:B------:R-:W-:Y:S02]  /*5570*/  IMAD.U32 R4, R3, 0x10000, RZ ;  /* 0x0001000003047824 */ /* 0x000fe400078e00ff */
[----:B------:R-:W-:-:S04]  /*5580*/  IMAD.MOV.U32 R25, RZ, RZ, R23 ;  /* 0x000000ffff197224 */ /* 0x000fc800078e0017 */
[----:B------:R-:W0:Y:S02]  /*5590*/  F2I.U64.TRUNC R4, R4 ;  /* 0x0000000400047311 */ /* 0x000e24000020d800 */
[----:B0-----:R0:W-:Y:S01]  /*55a0*/  STG.E.64 desc[UR36][R8.64], R4 ;  /* 0x0000000408007986 */ /* 0x0011e2000c101b24 */
[----:B------:R-:W-:Y:S05]  /*55b0*/  BRA `(.L_x_425) ;  /* 0x0000000000107947 */ /* 0x000fea0003800000 */
.L_x_457:
[----:B------:R-:W-:Y:S02]  /*55c0*/  IMAD.U32 R3, R3, 0x10000, RZ ;  /* 0x0001000003037824 */ /* 0x000fe400078e00ff */
[----:B------:R-:W-:-:S04]  /*55d0*/  IMAD.MOV.U32 R25, RZ, RZ, R23 ;  /* 0x000000ffff197224 */ /* 0x000fc800078e0017 */
[----:B------:R-:W0:Y:S02]  /*55e0*/  F2I.FTZ.U32.TRUNC.NTZ R3, R3 ;  /* 0x0000000300037305 */ /* 0x000e24000021f000 */
[----:B0-----:R0:W-:Y:S02]  /*55f0*/  STG.E desc[UR36][R8.64], R3 ;  /* 0x0000000308007986 */ /* 0x0011e4000c101924 */
.L_x_425:
[----:B------:R-:W-:Y:S05]  /*5600*/  BSYNC.RECONVERGENT B6 ;  /* 0x0000000000067941 */ /* 0x000fea0003800200 */
.L_x_424:
[----:B------:R-:W-:Y:S01]  /*5610*/  ISETP.GE.AND P0, PT, R25, R16, PT ;  /* 0x000000101900720c */ /* 0x000fe20003f06270 */
[----:B------:R-:W-:-:S12]  /*5620*/  BSSY.RECONVERGENT B6, `(.L_x_461) ;  /* 0x00001f0000067945 */ /* 0x000fd80003800200 */
[----:B------:R-:W-:Y:S05]  /*5630*/  @P0 BRA `(.L_x_462) ;  /* 0x0000001c00b80947 */ /* 0x000fea0003800000 */
[----:B------:R-:W5:Y:S01]  /*5640*/  LDCU UR4, c[0x0][0x3a8] ;  /* 0x00007500ff0477ac */ /* 0x000f620008000800 */
[----:B0-2---:R-:W0:Y:S01]  /*5650*/  LDC.64 R8, c[0x0][0x388] ;  /* 0x0000e200ff087b82 */ /* 0x005e220000000a00 */
[----:B-1----:R-:W-:Y:S01]  /*5660*/  IMAD R0, R2, 0x200, R25 ;  /* 0x0000020002007824 */ /* 0x002fe200078e0219 */
[----:B------:R-:W-:-:S03]  /*5670*/  PRMT R4, R18, 0x9910, RZ ;  /* 0x0000991012047816 */ /* 0x000fc600000000ff */
[----:B-----5:R-:W-:Y:S02]  /*5680*/  IMAD R3, R0, UR4, RZ ;  /* 0x0000000400037c24 */ /* 0x020fe4000f8e02ff */
[----:B------:R-:W-:-:S05]  /*5690*/  IMAD.MOV.U32 R0, RZ, RZ, R4 ;  /* 0x000000ffff007224 */ /* 0x000fca00078e0004 */
[----:B------:R-:W-:Y:S02]  /*56a0*/  ISETP.GT.AND P1, PT, R0, 0x9, PT ;  /* 0x000000090000780c */ /* 0x000fe40003f24270 */
[----:B0-----:R-:W-:-:S05]  /*56b0*/  IADD3 R8, P0, PT, R3, R8, RZ ;  /* 0x0000000803087210 */ /* 0x001fca0007f1e0ff */
        /* <DEDUP_REMOVED lines=10> */
[----:B----4-:R-:W-:-:S04]  /*5760*/  IMAD.U32 R22, R22, 0x10000, RZ ;  /* 0x0001000016167824 */ /* 0x010fc800078e00ff */
[----:B------:R-:W0:Y:S02]  /*5770*/  F2I.FTZ.TRUNC.NTZ R3, R22 ;  /* 0x0000001600037305 */ /* 0x000e24000021f100 */
[----:B0-----:R0:W-:Y:S01]  /*5780*/  STG.E.U8 desc[UR36][R8.64], R3 ;  /* 0x0000000308007986 */ /* 0x0011e2000c101124 */
[----:B------:R-:W-:Y:S05]  /*5790*/  BRA `(.L_x_468) ;  /* 0x0000000c007c7947 */ /* 0x000fea0003800000 */
.L_x_466:
[----:B----4-:R-:W-:-:S06]  /*57a0*/  IMAD.U32 R5, R22, 0x10000, RZ ;  /* 0x0001000016057824 */ /* 0x010fcc00078e00ff */
[----:B------:R-:W0:Y:S02]  /*57b0*/  F2I.S64.TRUNC R4, R5 ;  /* 0x0000000500047311 */ /* 0x000e24000020d900 */
[----:B0-----:R0:W-:Y:S01]  /*57c0*/  STG.E.U8 desc[UR36][R8.64], R4 ;  /* 0x0000000408007986 */ /* 0x0011e2000c101124 */
[----:B------:R-:W-:Y:S05]  /*57d0*/  BRA `(.L_x_468) ;  /* 0x0000000c006c7947 */ /* 0x000fea0003800000 */
.L_x_465:
[----:B------:R-:W-:-:S13]  /*57e0*/  ISETP.NE.AND P0, PT, R0, 0x2, PT ;  /* 0x000000020000780c */ /* 0x000fda0003f05270 */
[----:B------:R-:W-:Y:S05]  /*57f0*/  @!P0 BRA `(.L_x_469) ;  /* 0x0000000000308947 */ /* 0x000fea0003800000 */
[----:B------:R-:W-:-:S13]  /*5800*/  ISETP.NE.AND P0, PT, R0, 0x3, PT ;  /* 0x000000030000780c */ /* 0x000fda0003f05270 */
[----:B------:R-:W-:Y:S05]  /*5810*/  @!P0 BRA `(.L_x_470) ;  /* 0x0000000000188947 */ /* 0x000fea0003800000 */
[----:B------:R-:W-:-:S13]  /*5820*/  ISETP.NE.AND P0, PT, R0, 0x4, PT ;  /* 0x000000040000780c */ /* 0x000fda0003f05270 */
[----:B------:R-:W-:Y:S05]  /*5830*/  @P0 BRA `(.L_x_467) ;  /* 0x0000000800780947 */ /* 0x000fea0003800000 */
[----:B----4-:R-:W-:-:S06]  /*5840*/  IMAD.U32 R4, R22, 0x10000, RZ ;  /* 0x0001000016047824 */ /* 0x010fcc00078e00ff */
[----:B------:R-:W0:Y:S02]  /*5850*/  F2I.S64.TRUNC R4, R4 ;  /* 0x0000000400047311 */ /* 0x000e24000020d900 */
[----:B0-----:R0:W-:Y:S01]  /*5860*/  STG.E.64 desc[UR36][R8.64], R4 ;  /* 0x0000000408007986 */ /* 0x0011e2000c101b24 */
[----:B------:R-:W-:Y:S05]  /*5870*/  BRA `(.L_x_468) ;  /* 0x0000000c00447947 */ /* 0x000fea0003800000 */
.L_x_470:
[----:B----4-:R-:W-:-:S04]  /*5880*/  IMAD.U32 R22, R22, 0x10000, RZ ;  /* 0x0001000016167824 */ /* 0x010fc800078e00ff */
[----:B------:R-:W0:Y:S02]  /*5890*/  F2I.FTZ.TRUNC.NTZ R3, R22 ;  /* 0x0000001600037305 */ /* 0x000e24000021f100 */
[----:B0-----:R0:W-:Y:S01]  /*58a0*/  STG.E desc[UR36][R8.64], R3 ;  /* 0x0000000308007986 */ /* 0x0011e2000c101924 */
[----:B------:R-:W-:Y:S05]  /*58b0*/  BRA `(.L_x_468) ;  /* 0x0000000c00347947 */ /* 0x000fea0003800000 */
.L_x_469:
[----:B----4-:R-:W-:-:S04]  /*58c0*/  IMAD.U32 R22, R22, 0x10000, RZ ;  /* 0x0001000016167824 */ /* 0x010fc800078e00ff */
[----:B------:R-:W0:Y:S02]  /*58d0*/  F2I.FTZ.TRUNC.NTZ R3, R22 ;  /* 0x0000001600037305 */ /* 0x000e24000021f100 */
[----:B0-----:R0:W-:Y:S01]  /*58e0*/  STG.E.U16 desc[UR36][R8.64], R3 ;  /* 0x0000000308007986 */ /* 0x0011e2000c101524 */
[----:B------:R-:W-:Y:S05]  /*58f0*/  BRA `(.L_x_468) ;  /* 0x0000000c00247947 */ /* 0x000fea0003800000 */
.L_x_464:
[----:B------:R-:W-:-:S13]  /*5900*/  ISETP.GT.AND P0, PT, R0, 0x6, PT ;  /* 0x000000060000780c */ /* 0x000fda0003f04270 */
[----:B------:R-:W-:Y:S05]  /*5910*/  @P0 BRA `(.L_x_471) ;  /* 0x00000000002c0947 */ /* 0x000fea0003800000 */
[----:B------:R-:W-:-:S13]  /*5920*/  ISETP.NE.AND P0, PT, R0, 0x5, PT ;  /* 0x000000050000780c */ /* 0x000fda0003f05270 */
[----:B------:R-:W-:Y:S05]  /*5930*/  @!P0 BRA `(.L_x_472) ;  /* 0x0000000000148947 */ /* 0x000fea0003800000 */
[----:B------:R-:W-:-:S13]  /*5940*/  ISETP.NE.AND P0, PT, R0, 0x6, PT ;  /* 0x000000060000780c */ /* 0x000fda0003f05270 */
[----:B------:R-:W-:Y:S05]  /*5950*/  @P0 BRA `(.L_x_467) ;  /* 0x0000000800300947 */ /* 0x000fea0003800000 */
[----:B----4-:R-:W-:-:S05]  /*5960*/  IMAD.U32 R3, R22, 0x10000, RZ ;  /* 0x0001000016037824 */ /* 0x010fca00078e00ff */
[----:B------:R0:W-:Y:S01]  /*5970*/  STG.E desc[UR36][R8.64], R3 ;  /* 0x0000000308007986 */ /* 0x0001e2000c101924 */
[----:B------:R-:W-:Y:S05]  /*5980*/  BRA `(.L_x_468) ;  /* 0x0000000c00007947 */ /* 0x000fea0003800000 */
.L_x_472:
[----:B----4-:R-:W-:-:S05]  /*5990*/  IMAD.U32 R0, R22, 0x10000, RZ ;  /* 0x0001000016007824 */ /* 0x010fca00078e00ff */
[----:B------:R-:W-:-:S05]  /*59a0*/  F2FP.F16.F32.PACK_AB R0, RZ, R0 ;  /* 0x00000000ff00723e */ /* 0x000fca00000000ff */
[----:B------:R0:W-:Y:S01]  /*59b0*/  STG.E.U16 desc[UR36][R8.64], R0 ;  /* 0x0000000008007986 */ /* 0x0001e2000c101524 */
[----:B------:R-:W-:Y:S05]  /*59c0*/  BRA `(.L_x_468) ;  /* 0x0000000800f07947 */ /* 0x000fea0003800000 */
.L_x_471:
[----:B------:R-:W-:-:S13]  /*59d0*/  ISETP.NE.AND P0, PT, R0, 0x7, PT ;  /* 0x000000070000780c */ /* 0x000fda0003f05270 */
[----:B------:R-:W-:Y:S05]  /*59e0*/  @!P0 BRA `(.L_x_473) ;  /* 0x0000000000348947 */ /* 0x000fea0003800000 */
[----:B------:R-:W-:-:S13]  /*59f0*/  ISETP.NE.AND P0, PT, R0, 0x8, PT ;  /* 0x000000080000780c */ /* 0x000fda0003f05270 */
[----:B------:R-:W-:Y:S05]  /*5a00*/  @!P0 BRA `(.L_x_474) ;  /* 0x0000000000188947 */ /* 0x000fea0003800000 */
[----:B------:R-:W-:-:S13]  /*5a10*/  ISETP.NE.AND P0, PT, R0, 0x9, PT ;  /* 0x000000090000780c */ /* 0x000fda0003f05270 */
[----:B------:R-:W-:Y:S05]  /*5a20*/  @P0 BRA `(.L_x_467) ;  /* 0x0000000400fc0947 */ /* 0x000fea0003800000 */
[----:B----4-:R-:W-:Y:S02]  /*5a30*/  IMAD.U32 R22, R22, 0x10000, RZ ;  /* 0x0001000016167824 */ /* 0x010fe400078e00ff */
[----:B------:R-:W-:-:S05]  /*5a40*/  IMAD.MOV.U32 R23, RZ, RZ, RZ ;  /* 0x000000ffff177224 */ /* 0x000fca00078e00ff */
[----:B------:R0:W-:Y:S01]  /*5a50*/  STG.E.64 desc[UR36][R8.64], R22 ;  /* 0x0000001608007986 */ /* 0x0001e2000c101b24 */
[----:B------:R-:W-:Y:S05]  /*5a60*/  BRA `(.L_x_468) ;  /* 0x0000000800c87947 */ /* 0x000fea0003800000 */
.L_x_474:
[----:B----4-:R-:W-:-:S05]  /*5a70*/  IMAD.U32 R22, R22, 0x10000, RZ ;  /* 0x0001000016167824 */ /* 0x010fca00078e00ff */
[----:B------:R-:W-:-:S04]  /*5a80*/  F2FP.F16.F32.PACK_AB R3, RZ, R22 ;  /* 0x00000016ff03723e */ /* 0x000fc800000000ff */
[----:B------:R-:W-:-:S05]  /*5a90*/  PRMT R3, R3, 0x5410, RZ ;  /* 0x0000541003037816 */ /* 0x000fca00000000ff */
[----:B------:R0:W-:Y:S01]  /*5aa0*/  STG.E desc[UR36][R8.64], R3 ;  /* 0x0000000308007986 */ /* 0x0001e2000c101924 */
[----:B------:R-:W-:Y:S05]  /*5ab0*/  BRA `(.L_x_468) ;  /* 0x0000000800b47947 */ /* 0x000fea0003800000 */
.L_x_473:
[----:B----4-:R-:W-:-:S04]  /*5ac0*/  IMAD.U32 R4, R22, 0x10000, RZ ;  /* 0x0001000016047824 */ /* 0x010fc800078e00ff */
[----:B------:R-:W-:-:S06]  /*5ad0*/  FMUL.FTZ R4, R4, 1 ;  /* 0x3f80000004047820 */ /* 0x000fcc0000410000 */
[----:B------:R-:W0:Y:S02]  /*5ae0*/  F2F.F64.F32 R4, R4 ;  /* 0x0000000400047310 */ /* 0x000e240000201800 */
[----:B0-----:R0:W-:Y:S01]  /*5af0*/  STG.E.64 desc[UR36][R8.64], R4 ;  /* 0x0000000408007986 */ /* 0x0011e2000c101b24 */
[----:B------:R-:W-:Y:S05]  /*5b00*/  BRA `(.L_x_468) ;  /* 0x0000000800a07947 */ /* 0x000fea0003800000 */
.L_x_463:
[----:B------:R-:W-:-:S13]  /*5b10*/  ISETP.GT.AND P0, PT, R0, 0x18, PT ;  /* 0x000000180000780c */ /* 0x000fda0003f04270 */
[----:B------:R-:W-:Y:S05]  /*5b20*/  @!P0 BRA `(.L_x_475) ;  /* 0x0000000400608947 */ /* 0x000fea0003800000 */
        /* <DEDUP_REMOVED lines=8> */
[----:B----4-:R-:W-:-:S06]  /*5bb0*/  IMAD.U32 R3, R22, 0x10000, RZ ;  /* 0x0001000016037824 */ /* 0x010fcc00078e00ff */
[----:B------:R-:W0:Y:S02]  /*5bc0*/  F2I.FTZ.U32.TRUNC.NTZ R3, R3 ;  /* 0x0000000300037305 */ /* 0x000e24000021f000 */
[----:B0-----:R0:W-:Y:S01]  /*5bd0*/  STG.E.U16 desc[UR36][R8.64], R3 ;  /* 0x0000000308007986 */ /* 0x0011e2000c101524 */
[----:B------:R-:W-:Y:S05]  /*5be0*/  BRA `(.L_x_468) ;  /* 0x0000000800687947 */ /* 0x000fea0003800000 */
.L_x_478:
[----:B----4-:R-:W-:Y:S01]  /*5bf0*/  IMAD.U32 R5, R22, 0x10000, RZ ;  /* 0x0001000016057824 */ /* 0x010fe200078e00ff */
[----:B------:R-:W-:Y:S01]  /*5c00*/  BSSY.RECONVERGENT B0, `(.L_x_479) ;  /* 0x0000013000007945 */ /* 0x000fe20003800200 */
[----:B------:R-:W-:-:S03]  /*5c10*/  IMAD.MOV.U32 R4, RZ, RZ, 0x80 ;  /* 0x00000080ff047424 */ /* 0x000fc600078e00ff */
        /* <DEDUP_REMOVED lines=14> */
.L_x_481:
[----:B------:R-:W-:-:S04]  /*5d00*/  SHF.R.U32.HI R3, RZ, 0x18, R5 ;  /* 0x00000018ff037819 */ /* 0x000fc80000011605 */
[----:B------:R-:W-:-:S04]  /*5d10*/  LOP3.LUT R0, R0, 0x80, R3, 0xf8, !PT ;  /* 0x0000008000007812 */ /* 0x000fc800078ef803 */
[----:B------:R-:W-:-:S07]  /*5d20*/  PRMT R4, R0, 0x7610, R4 ;  /* 0x0000761000047816 */ /* 0x000fce0000000004 */
.L_x_480:
[----:B------:R-:W-:Y:S05]  /*5d30*/  BSYNC.RECONVERGENT B0 ;  /* 0x0000000000007941 */ /* 0x000fea0003800200 */
.L_x_479:
[----:B------:R0:W-:Y:S01]  /*5d40*/  STG.E.U8 desc[UR36][R8.64], R4 ;  /* 0x0000000408007986 */ /* 0x0001e2000c101124 */
[----:B------:R-:W-:Y:S05]  /*5d50*/  BRA `(.L_x_468) ;  /* 0x00000008000c7947 */ /* 0x000fea0003800000 */
.L_x_477:
        /* <DEDUP_REMOVED lines=17> */
.L_x_484:
[----:B------:R-:W-:-:S04]  /*5e70*/  SHF.R.U32.HI R3, RZ, 0x18, R5 ;  /* 0x00000018ff037819 */ /* 0x000fc80000011605 */
[----:B------:R-:W-:-:S04]  /*5e80*/  LOP3.LUT R0, R0, 0x80, R3, 0xf8, !PT ;  /* 0x0000008000007812 */ /* 0x000fc800078ef803 */
[----:B------:R-:W-:-:S07]  /*5e90*/  PRMT R4, R0, 0x7610, R4 ;  /* 0x0000761000047816 */ /* 0x000fce0000000004 */
.L_x_483:
[----:B------:R-:W-:Y:S05]  /*5ea0*/  BSYNC.RECONVERGENT B0 ;  /* 0x0000000000007941 */ /* 0x000fea0003800200 */
.L_x_482:
[----:B------:R0:W-:Y:S01]  /*5eb0*/  STG.E.U8 desc[UR36][R8.64], R4 ;  /* 0x0000000408007986 */ /* 0x0001e2000c101124 */
[----:B------:R-:W-:Y:S05]  /*5ec0*/  BRA `(.L_x_468) ;  /* 0x0000000400b07947 */ /* 0x000fea0003800000 */
.L_x_476:
[----:B------:R-:W-:-:S13]  /*5ed0*/  ISETP.NE.AND P0, PT, R0, 0x1c, PT ;  /* 0x0000001c0000780c */ /* 0x000fda0003f05270 */
[----:B------:R-:W-:Y:S05]  /*5ee0*/  @!P0 BRA `(.L_x_485) ;  /* 0x0000000000608947 */ /* 0x000fea0003800000 */
[----:B------:R-:W-:-:S13]  /*5ef0*/  ISETP.NE.AND P0, PT, R0, 0x1d, PT ;  /* 0x0000001d0000780c */ /* 0x000fda0003f05270 */
[----:B------:R-:W-:Y:S05]  /*5f00*/  @!P0 BRA `(.L_x_486) ;  /* 0x0000000000488947 */ /* 0x000fea0003800000 */
[----:B------:R-:W-:-:S13]  /*5f10*/  ISETP.NE.AND P0, PT, R0, 0x2c, PT ;  /* 0x0000002c0000780c */ /* 0x000fda0003f05270 */
[----:B------:R-:W-:Y:S05]  /*5f20*/  @P0 BRA `(.L_x_467) ;  /* 0x0000000000bc0947 */ /* 0x000fea0003800000 */
[----:B----4-:R-:W-:-:S05]  /*5f30*/  IMAD.U32 R22, R22, 0x10000, RZ ;  /* 0x0001000016167824 */ /* 0x010fca00078e00ff */
        /* <DEDUP_REMOVED lines=15> */
.L_x_486:
[----:B----4-:R-:W-:-:S06]  /*6030*/  IMAD.U32 R4, R22, 0x10000, RZ ;  /* 0x0001000016047824 */ /* 0x010fcc00078e00ff */
[----:B------:R-:W0:Y:S02]  /*6040*/  F2I.U64.TRUNC R4, R4 ;  /* 0x0000000400047311 */ /* 0x000e24000020d800 */
[----:B0-----:R0:W-:Y:S01]  /*6050*/  STG.E.64 desc[UR36][R8.64], R4 ;  /* 0x0000000408007986 */ /* 0x0011e2000c101b24 */
[----:B------:R-:W-:Y:S05]  /*6060*/  BRA `(.L_x_468) ;  /* 0x0000000400487947 */ /* 0x000fea0003800000 */
.L_x_485:
[----:B----4-:R-:W-:-:S04]  /*6070*/  IMAD.U32 R22, R22, 0x10000, RZ ;  /* 0x0001000016167824 */ /* 0x010fc800078e00ff */
[----:B------:R-:W0:Y:S02]  /*6080*/  F2I.FTZ.U32.TRUNC.NTZ R3, R22 ;  /* 0x0000001600037305 */ /* 0x000e24000021f000 */
[----:B0-----:R0:W-:Y:S01]  /*6090*/  STG.E desc[UR36][R8.64], R3 ;  /* 0x0000000308007986 */ /* 0x0011e2000c101924 */
[----:B------:R-:W-:Y:S05]  /*60a0*/  BRA `(.L_x_468) ;  /* 0x0000000400387947 */ /* 0x000fea0003800000 */
.L_x_475:
[----:B------:R-:W-:-:S13]  /*60b0*/  ISETP.GT.AND P0, PT, R0, 0xe, PT ;  /* 0x0000000e0000780c */ /* 0x000fda0003f04270 */
[----:B------:R-:W-:Y:S05]  /*60c0*/  @P0 BRA `(.L_x_487) ;  /* 0x00000000003c0947 */ /* 0x000fea0003800000 */
[----:B------:R-:W-:-:S13]  /*60d0*/  ISETP.NE.AND P0, PT, R0, 0xa, PT ;  /* 0x0000000a0000780c */ /* 0x000fda0003f05270 */
[----:B------:R-:W-:Y:S05]  /*60e0*/  @!P0 BRA `(.L_x_488) ;  /* 0x00000000001c8947 */ /* 0x000fea0003800000 */
[----:B------:R-:W-:-:S13]  /*60f0*/  ISETP.NE.AND P0, PT, R0, 0xb, PT ;  /* 0x0000000b0000780c */ /* 0x000fda0003f05270 */
[----:B------:R-:W-:Y:S05]  /*6100*/  @P0 BRA `(.L_x_467) ;  /* 0x0000000000440947 */ /* 0x000fea0003800000 */
[----:B----4-:R-:W-:-:S05]  /*6110*/  IMAD.U32 R22, R22, 0x10000, RZ ;  /* 0x0001000016167824 */ /* 0x010fca00078e00ff */
[----:B------:R-:W-:-:S04]  /*6120*/  FSETP.NEU.FTZ.AND P0, PT, R22, RZ, PT ;  /* 0x000000ff1600720b */ /* 0x000fc80003f1d000 */
[----:B------:R-:W-:-:S05]  /*6130*/  SEL R3, RZ, 0x1, !P0 ;  /* 0x00000001ff037807 */ /* 0x000fca0004000000 */
[----:B------:R4:W-:Y:S01]  /*6140*/  STG.E.U8 desc[UR36][R8.64], R3 ;  /* 0x0000000308007986 */ /* 0x0009e2000c101124 */
[----:B------:R-:W-:Y:S05]  /*6150*/  BRA `(.L_x_468) ;  /* 0x00000004000c7947 */ /* 0x000fea0003800000 */
.L_x_488:
[----:B----4-:R-:W-:Y:S01]  /*6160*/  IMAD.U32 R22, R22, 0x10000, RZ ;  /* 0x0001000016167824 */ /* 0x010fe200078e00ff */
[----:B------:R-:W-:-:S03]  /*6170*/  CS2R R6, SRZ ;  /* 0x0000000000067805 */ /* 0x000fc6000001ff00 */
[----:B------:R-:W-:-:S06]  /*6180*/  FMUL.FTZ R4, R22, 1 ;  /* 0x3f80000016047820 */ /* 0x000fcc0000410000 */
[----:B------:R-:W0:Y:S02]  /*6190*/  F2F.F64.F32 R4, R4 ;  /* 0x0000000400047310 */ /* 0x000e240000201800 */
[----:B0-----:R0:W-:Y:S01]  /*61a0*/  STG.E.128 desc[UR36][R8.64], R4 ;  /* 0x0000000408007986 */ /* 0x0011e2000c101d24 */
[----:B------:R-:W-:Y:S05]  /*61b0*/  BRA `(.L_x_468) ;  /* 0x0000000000f47947 */ /* 0x000fea0003800000 */
.L_x_487:
[----:B------:R-:W-:-:S13]  /*61c0*/  ISETP.NE.AND P0, PT, R0, 0xf, PT ;  /* 0x0000000f0000780c */ /* 0x000fda0003f05270 */
[----:B------:R-:W-:Y:S05]  /*61d0*/  @!P0 BRA `(.L_x_489) ;  /* 0x0000000000e88947 */ /* 0x000fea0003800000 */
[----:B------:R-:W-:-:S13]  /*61e0*/  ISETP.NE.AND P0, PT, R0, 0x17, PT ;  /* 0x000000170000780c */ /* 0x000fda0003f05270 */
[----:B------:R-:W-:Y:S05]  /*61f0*/  @!P0 BRA `(.L_x_490) ;  /* 0x0000000000908947 */ /* 0x000fea0003800000 */
[----:B------:R-:W-:-:S13]  /*6200*/  ISETP.NE.AND P0, PT, R0, 0x18, PT ;  /* 0x000000180000780c */ /* 0x000fda0003f05270 */
[----:B------:R-:W-:Y:S05]  /*6210*/  @!P0 BRA `(.L_x_491) ;  /* 0x0000000000448947 */ /* 0x000fea0003800000 */
.L_x_467:
        /* <DEDUP_REMOVED lines=16> */
.L_x_492:
[----:B------:R-:W-:Y:S05]  /*6320*/  BRA `(.L_x_468) ;  /* 0x0000000000987947 */ /* 0x000fea0003800000 */
.L_x_491:
[----:B----4-:R-:W-:Y:S01]  /*6330*/  IMAD.U32 R5, R22, 0x10000, RZ ;  /* 0x0001000016057824 */ /* 0x010fe200078e00ff */
[----:B------:R-:W-:Y:S01]  /*6340*/  BSSY.RECONVERGENT B0, `(.L_x_493) ;  /* 0x000000c000007945 */ /* 0x000fe20003800200 */
[----:B------:R-:W-:-:S03]  /*6350*/  IMAD.MOV.U32 R0, RZ, RZ, 0x7f ;  /* 0x0000007fff007424 */ /* 0x000fc600078e00ff */
        /* <DEDUP_REMOVED lines=10> */
.L_x_494:
[----:B------:R-:W-:Y:S05]  /*6400*/  BSYNC.RECONVERGENT B0 ;  /* 0x0000000000007941 */ /* 0x000fea0003800200 */
.L_x_493:
[----:B------:R-:W-:-:S05]  /*6410*/  LOP3.LUT R3, R0, 0x80, R3, 0xf8, !PT ;  /* 0x0000008000037812 */ /* 0x000fca00078ef803 */
[----:B------:R2:W-:Y:S01]  /*6420*/  STG.E.U8 desc[UR36][R8.64], R3 ;  /* 0x0000000308007986 */ /* 0x0005e2000c101124 */
[----:B------:R-:W-:Y:S05]  /*6430*/  BRA `(.L_x_468) ;  /* 0x0000000000547947 */ /* 0x000fea0003800000 */
.L_x_490:
[----:B----4-:R-:W-:Y:S01]  /*6440*/  IMAD.U32 R3, R22, 0x10000, RZ ;  /* 0x0001000016037824 */ /* 0x010fe200078e00ff */
[----:B------:R-:W-:Y:S04]  /*6450*/  BSSY.RECONVERGENT B0, `(.L_x_495) ;  /* 0x000000e000007945 */ /* 0x000fe80003800200 */
[----:B------:R-:W-:-:S04]  /*6460*/  LOP3.LUT R4, R3, 0x7fffffff, RZ, 0xc0, !PT ;  /* 0x7fffffff03047812 */ /* 0x000fc800078ec0ff */
[----:B------:R-:W-:-:S13]  /*6470*/  ISETP.GT.U32.AND P0, PT, R4, 0x477fffff, PT ;  /* 0x477fffff0400780c */ /* 0x000fda0003f04070 */
[----:B------:R-:W-:Y:S05]  /*6480*/  @P0 BRA `(.L_x_496) ;  /* 0x00000000001c0947 */ /* 0x000fea0003800000 */
[----:B------:R-:W-:-:S13]  /*6490*/  ISETP.GE.U32.AND P0, PT, R4, 0x38800000, PT ;  /* 0x388000000400780c */ /* 0x000fda0003f06070 */
[----:B------:R-:W-:-:S04]  /*64a0*/  @P0 SHF.R.U32.HI R0, RZ, 0x15, R3 ;  /* 0x00000015ff000819 */ /* 0x000fc80000011603 */
[----:B------:R-:W-:-:S04]  /*64b0*/  @P0 LOP3.LUT R0, R0, 0x1, RZ, 0xc0, !PT ;  /* 0x0000000100000812 */ /* 0x000fc800078ec0ff */
[----:B------:R-:W-:-:S04]  /*64c0*/  @P0 IADD3 R0, PT, PT, R3, 0x80fffff, R0 ;  /* 0x080fffff03000810 */ /* 0x000fc80007ffe000 */
[----:B------:R-:W-:Y:S01]  /*64d0*/  @P0 SHF.R.U32.HI R0, RZ, 0x15, R0 ;  /* 0x00000015ff000819 */ /* 0x000fe20000011600 */
[----:B------:R-:W-:Y:S01]  /*64e0*/  @!P0 FADD.FTZ R0, R4, 128 ;  /* 0x4300000004008421 */ /* 0x000fe20000010000 */
[----:B------:R-:W-:Y:S06]  /*64f0*/  BRA `(.L_x_497) ;  /* 0x00000000000c7947 */ /* 0x000fec0003800000 */
.L_x_496:
[----:B------:R-:W-:Y:S01]  /*6500*/  IMAD.MOV.U32 R0, RZ, RZ, 0x7f ;  /* 0x0000007fff007424 */ /* 0x000fe200078e00ff */
[----:B------:R-:W-:-:S04]  /*6510*/  ISETP.GT.U32.AND P0, PT, R4, 0x7f800000, PT ;  /* 0x7f8000000400780c */ /* 0x000fc80003f04070 */
[----:B------:R-:W-:-:S09]  /*6520*/  SEL R0, R0, 0x7c, P0 ;  /* 0x0000007c00007807 */ /* 0x000fd20000000000 */
.L_x_497:
[----:B------:R-:W-:Y:S05]  /*6530*/  BSYNC.RECONVERGENT B0 ;  /* 0x0000000000007941 */ /* 0x000fea0003800200 */
.L_x_495:
[----:B------:R-:W-:-:S04]  /*6540*/  SHF.R.U32.HI R3, RZ, 0x18, R3 ;  /* 0x00000018ff037819 */ /* 0x000fc80000011603 */
[----:B------:R-:W-:-:S05]  /*6550*/  LOP3.LUT R3, R0, 0x80, R3, 0xf8, !PT ;  /* 0x0000008000037812 */ /* 0x000fca00078ef803 */
[----:B------:R1:W-:Y:S01]  /*6560*/  STG.E.U8 desc[UR36][R8.64], R3 ;  /* 0x0000000308007986 */ /* 0x0003e2000c101124 */
[----:B------:R-:W-:Y:S05]  /*6570*/  BRA `(.L_x_468) ;  /* 0x0000000000047947 */ /* 0x000fea0003800000 */
.L_x_489:
[----:B----4-:R0:W-:Y:S02]  /*6580*/  STG.E.U16 desc[UR36][R8.64], R22 ;  /* 0x0000001608007986 */ /* 0x0101e4000c101524 */
.L_x_468:
[----:B------:R-:W-:-:S05]  /*6590*/  VIADD R25, R25, 0x80 ;  /* 0x0000008019197836 */ /* 0x000fca0000000000 */
[----:B------:R-:W-:-:S13]  /*65a0*/  ISETP.GE.AND P0, PT, R25, R16, PT ;  /* 0x000000101900720c */ /* 0x000fda0003f06270 */
[----:B------:R-:W-:Y:S05]  /*65b0*/  @P0 BRA `(.L_x_462) ;  /* 0x0000000c00d80947 */ /* 0x000fea0003800000 */
[----:B------:R-:W5:Y:S01]  /*65c0*/  LDCU UR4, c[0x0][0x3a8] ;  /* 0x00007500ff0477ac */ /* 0x000f620008000800 */
[----:B012-4-:R-:W0:Y:S01]  /*65d0*/  LDC.64 R8, c[0x0][0x388] ;  /* 0x0000e200ff087b82 */ /* 0x017e220000000a00 */
[----:B------:R-:W-:Y:S01]  /*65e0*/  IMAD R0, R2, 0x200, R25 ;  /* 0x0000020002007824 */ /* 0x000fe200078e0219 */
        /* <DEDUP_REMOVED lines=15> */
[----:B------:R-:W-:-:S06]  /*66e0*/  IMAD.U32 R17, R17, 0x10000, RZ ;  /* 0x0001000011117824 */ /* 0x000fcc00078e00ff */
[----:B------:R-:W0:Y:S02]  /*66f0*/  F2I.FTZ.TRUNC.NTZ R17, R17 ;  /* 0x0000001100117305 */ /* 0x000e24000021f100 */
[----:B0-----:R1:W-:Y:S01]  /*6700*/  STG.E.U8 desc[UR36][R8.64], R17 ;  /* 0x0000001108007986 */ /* 0x0013e2000c101124 */
[----:B------:R-:W-:Y:S05]  /*6710*/  BRA `(.L_x_503) ;  /* 0x0000000c007c7947 */ /* 0x000fea0003800000 */
.L_x_501:
[----:B------:R-:W-:-:S06]  /*6720*/  IMAD.U32 R5, R17, 0x10000, RZ ;  /* 0x0001000011057824 */ /* 0x000fcc00078e00ff */
[----:B------:R-:W0:Y:S02]  /*6730*/  F2I.S64.TRUNC R4, R5 ;  /* 0x0000000500047311 */ /* 0x000e24000020d900 */
[----:B0-----:R0:W-:Y:S01]  /*6740*/  STG.E.U8 desc[UR36][R8.64], R4 ;  /* 0x0000000408007986 */ /* 0x0011e2000c101124 */
[----:B------:R-:W-:Y:S05]  /*6750*/  BRA `(.L_x_503) ;  /* 0x0000000c006c7947 */ /* 0x000fea0003800000 */
.L_x_500:
[----:B------:R-:W-:-:S13]  /*6760*/  ISETP.NE.AND P0, PT, R0, 0x2, PT ;  /* 0x000000020000780c */ /* 0x000fda0003f05270 */
[----:B------:R-:W-:Y:S05]  /*6770*/  @!P0 BRA `(.L_x_504) ;  /* 0x0000000000308947 */ /* 0x000fea0003800000 */
[----:B------:R-:W-:-:S13]  /*6780*/  ISETP.NE.AND P0, PT, R0, 0x3, PT ;  /* 0x000000030000780c */ /* 0x000fda0003f05270 */
[----:B------:R-:W-:Y:S05]  /*6790*/  @!P0 BRA `(.L_x_505) ;  /* 0x0000000000188947 */ /* 0x000fea0003800000 */
[----:B------:R-:W-:-:S13]  /*67a0*/  ISETP.NE.AND P0, PT, R0, 0x4, PT ;  /* 0x000000040000780c */ /* 0x000fda0003f05270 */
[----:B------:R-:W-:Y:S05]  /*67b0*/  @P0 BRA `(.L_x_502) ;  /* 0x0000000800780947 */ /* 0x000fea0003800000 */
[----:B------:R-:W-:-:S06]  /*67c0*/  IMAD.U32 R4, R17, 0x10000, RZ ;  /* 0x0001000011047824 */ /* 0x000fcc00078e00ff */
[----:B------:R-:W0:Y:S02]  /*67d0*/  F2I.S64.TRUNC R4, R4 ;  /* 0x0000000400047311 */ /* 0x000e24000020d900 */
[----:B0-----:R0:W-:Y:S01]  /*67e0*/  STG.E.64 desc[UR36][R8.64], R4 ;  /* 0x0000000408007986 */ /* 0x0011e2000c101b24 */
[----:B------:R-:W-:Y:S05]  /*67f0*/  BRA `(.L_x_503) ;  /* 0x0000000c00447947 */ /* 0x000fea0003800000 */
.L_x_505:
[----:B------:R-:W-:-:S06]  /*6800*/  IMAD.U32 R17, R17, 0x10000, RZ ;  /* 0x0001000011117824 */ /* 0x000fcc00078e00ff */
[----:B------:R-:W0:Y:S02]  /*6810*/  F2I.FTZ.TRUNC.NTZ R17, R17 ;  /* 0x0000001100117305 */ /* 0x000e24000021f100 */
[----:B0-----:R4:W-:Y:S01]  /*6820*/  STG.E desc[UR36][R8.64], R17 ;  /* 0x0000001108007986 */ /* 0x0019e2000c101924 */
[----:B------:R-:W-:Y:S05]  /*6830*/  BRA `(.L_x_503) ;  /* 0x0000000c00347947 */ /* 0x000fea0003800000 */
.L_x_504:
[----:B------:R-:W-:-:S06]  /*6840*/  IMAD.U32 R17, R17, 0x10000, RZ ;  /* 0x0001000011117824 */ /* 0x000fcc00078e00ff */
[----:B------:R-:W0:Y:S02]  /*6850*/  F2I.FTZ.TRUNC.NTZ R17, R17 ;  /* 0x0000001100117305 */ /* 0x000e24000021f100 */
[----:B0-----:R2:W-:Y:S01]  /*6860*/  STG.E.U16 desc[UR36][R8.64], R17 ;  /* 0x0000001108007986 */ /* 0x0015e2000c101524 */
[----:B------:R-:W-:Y:S05]  /*6870*/  BRA `(.L_x_503) ;  /* 0x0000000c00247947 */ /* 0x000fea0003800000 */
.L_x_499:
[----:B------:R-:W-:-:S13]  /*6880*/  ISETP.GT.AND P0, PT, R0, 0x6, PT ;  /* 0x000000060000780c */ /* 0x000fda0003f04270 */
[----:B------:R-:W-:Y:S05]  /*6890*/  @P0 BRA `(.L_x_506) ;  /* 0x00000000002c0947 */ /* 0x000fea0003800000 */
[----:B------:R-:W-:-:S13]  /*68a0*/  ISETP.NE.AND P0, PT, R0, 0x5, PT ;  /* 0x000000050000780c */ /* 0x000fda0003f05270 */
[----:B------:R-:W-:Y:S05]  /*68b0*/  @!P0 BRA `(.L_x_507) ;  /* 0x0000000000148947 */ /* 0x000fea0003800000 */
[----:B------:R-:W-:-:S13]  /*68c0*/  ISETP.NE.AND P0, PT, R0, 0x6, PT ;  /* 0x000000060000780c */ /* 0x000fda0003f05270 */
[----:B------:R-:W-:Y:S05]  /*68d0*/  @P0 BRA `(.L_x_502) ;  /* 0x0000000800300947 */ /* 0x000fea0003800000 */
[----:B------:R-:W-:-:S05]  /*68e0*/  IMAD.U32 R17, R17, 0x10000, RZ ;  /* 0x0001000011117824 */ /* 0x000fca00078e00ff */
[----:B------:R0:W-:Y:S01]  /*68f0*/  STG.E desc[UR36][R8.64], R17 ;  /* 0x0000001108007986 */ /* 0x0001e2000c101924 */
[----:B------:R-:W-:Y:S05]  /*6900*/  BRA `(.L_x_503) ;  /* 0x0000000c00007947 */ /* 0x000fea0003800000 */
.L_x_507:
[----:B------:R-:W-:-:S05]  /*6910*/  IMAD.U32 R0, R17, 0x10000, RZ ;  /* 0x0001000011007824 */ /* 0x000fca00078e00ff */
[----:B------:R-:W-:-:S05]  /*6920*/  F2FP.F16.F32.PACK_AB R0, RZ, R0 ;  /* 0x00000000ff00723e */ /* 0x000fca00000000ff */
[----:B------:R0:W-:Y:S01]  /*6930*/  STG.E.U16 desc[UR36][R8.64], R0 ;  /* 0x0000000008007986 */ /* 0x0001e2000c101524 */
[----:B------:R-:W-:Y:S05]  /*6940*/  BRA `(.L_x_503) ;  /* 0x0000000800f07947 */ /* 0x000fea0003800000 */
.L_x_506:
[----:B------:R-:W-:-:S13]  /*6950*/  ISETP.NE.AND P0, PT, R0, 0x7, PT ;  /* 0x000000070000780c */ /* 0x000fda0003f05270 */
[----:B------:R-:W-:Y:S05]  /*6960*/  @!P0 BRA `(.L_x_508) ;  /* 0x0000000000348947 */ /* 0x000fea0003800000 */
[----:B------:R-:W-:-:S13]  /*6970*/  ISETP.NE.AND P0, PT, R0, 0x8, PT ;  /* 0x000000080000780c */ /* 0x000fda0003f05270 */
[----:B------:R-:W-:Y:S05]  /*6980*/  @!P0 BRA `(.L_x_509) ;  /* 0x0000000000188947 */ /* 0x000fea0003800000 */
[----:B------:R-:W-:-:S13]  /*6990*/  ISETP.NE.AND P0, PT, R0, 0x9, PT ;  /* 0x000000090000780c */ /* 0x000fda0003f05270 */
[----:B------:R-:W-:Y:S05]  /*69a0*/  @P0 BRA `(.L_x_502) ;  /* 0x0000000400fc0947 */ /* 0x000fea0003800000 */
[----:B------:R-:W-:Y:S02]  /*69b0*/  IMAD.U32 R4, R17, 0x10000, RZ ;  /* 0x0001000011047824 */ /* 0x000fe400078e00ff */
[----:B------:R-:W-:-:S05]  /*69c0*/  IMAD.MOV.U32 R5, RZ, RZ, RZ ;  /* 0x000000ffff057224 */ /* 0x000fca00078e00ff */
[----:B------:R0:W-:Y:S01]  /*69d0*/  STG.E.64 desc[UR36][R8.64], R4 ;  /* 0x0000000408007986 */ /* 0x0001e2000c101b24 */
[----:B------:R-:W-:Y:S05]  /*69e0*/  BRA `(.L_x_503) ;  /* 0x0000000800c87947 */ /* 0x000fea0003800000 */
.L_x_509:
[----:B------:R-:W-:-:S05]  /*69f0*/  IMAD.U32 R17, R17, 0x10000, RZ ;  /* 0x0001000011117824 */ /* 0x000fca00078e00ff */
[----:B------:R-:W-:-:S04]  /*6a00*/  F2FP.F16.F32.PACK_AB R3, RZ, R17 ;  /* 0x00000011ff03723e */ /* 0x000fc800000000ff */
[----:B------:R-:W-:-:S05]  /*6a10*/  PRMT R3, R3, 0x5410, RZ ;  /* 0x0000541003037816 */ /* 0x000fca00000000ff */
[----:B------:R0:W-:Y:S01]  /*6a20*/  STG.E desc[UR36][R8.64], R3 ;  /* 0x0000000308007986 */ /* 0x0001e2000c101924 */
[----:B------:R-:W-:Y:S05]  /*6a30*/  BRA `(.L_x_503) ;  /* 0x0000000800b47947 */ /* 0x000fea0003800000 */
.L_x_508:
[----:B------:R-:W-:-:S04]  /*6a40*/  IMAD.U32 R4, R17, 0x10000, RZ ;  /* 0x0001000011047824 */ /* 0x000fc800078e00ff */
[----:B------:R-:W-:-:S06]  /*6a50*/  FMUL.FTZ R4, R4, 1 ;  /* 0x3f80000004047820 */ /* 0x000fcc0000410000 */
[----:B------:R-:W0:Y:S02]  /*6a60*/  F2F.F64.F32 R4, R4 ;  /* 0x0000000400047310 */ /* 0x000e240000201800 */
[----:B0-----:R0:W-:Y:S01]  /*6a70*/  STG.E.64 desc[UR36][R8.64], R4 ;  /* 0x0000000408007986 */ /* 0x0011e2000c101b24 */
[----:B------:R-:W-:Y:S05]  /*6a80*/  BRA `(.L_x_503) ;  /* 0x0000000800a07947 */ /* 0x000fea0003800000 */
.L_x_498:
        /* <DEDUP_REMOVED lines=10> */
[----:B------:R-:W-:-:S06]  /*6b30*/  IMAD.U32 R3, R17, 0x10000, RZ ;  /* 0x0001000011037824 */ /* 0x000fcc00078e00ff */
[----:B------:R-:W0:Y:S02]  /*6b40*/  F2I.FTZ.U32.TRUNC.NTZ R3, R3 ;  /* 0x0000000300037305 */ /* 0x000e24000021f000 */
[----:B0-----:R0:W-:Y:S01]  /*6b50*/  STG.E.U16 desc[UR36][R8.64], R3 ;  /* 0x0000000308007986 */ /* 0x0011e2000c101524 */
[----:B------:R-:W-:Y:S05]  /*6b60*/  BRA `(.L_x_503) ;  /* 0x0000000800687947 */ /* 0x000fea0003800000 */
.L_x_513:
[----:B------:R-:W-:Y:S01]  /*6b70*/  IMAD.U32 R17, R17, 0x10000, RZ ;  /* 0x0001000011117824 */ /* 0x000fe200078e00ff */
        /* <DEDUP_REMOVED lines=16> */
.L_x_516:
[----:B------:R-:W-:-:S04]  /*6c80*/  SHF.R.U32.HI R3, RZ, 0x18, R17 ;  /* 0x00000018ff037819 */ /* 0x000fc80000011611 */
[----:B------:R-:W-:-:S04]  /*6c90*/  LOP3.LUT R0, R0, 0x80, R3, 0xf8, !PT ;  /* 0x0000008000007812 */ /* 0x000fc800078ef803 */
[----:B------:R-:W-:-:S07]  /*6ca0*/  PRMT R4, R0, 0x7610, R4 ;  /* 0x0000761000047816 */ /* 0x000fce0000000004 */
.L_x_515:
[----:B------:R-:W-:Y:S05]  /*6cb0*/  BSYNC.RECONVERGENT B0 ;  /* 0x0000000000007941 */ /* 0x000fea0003800200 */
.L_x_514:
[----:B------:R0:W-:Y:S01]  /*6cc0*/  STG.E.U8 desc[UR36][R8.64], R4 ;  /* 0x0000000408007986 */ /* 0x0001e2000c101124 */
[----:B------:R-:W-:Y:S05]  /*6cd0*/  BRA `(.L_x_503) ;  /* 0x00000008000c7947 */ /* 0x000fea0003800000 */
.L_x_512:
        /* <DEDUP_REMOVED lines=17> */
.L_x_519:
[----:B------:R-:W-:-:S04]  /*6df0*/  SHF.R.U32.HI R3, RZ, 0x18, R17 ;  /* 0x00000018ff037819 */ /* 0x000fc80000011611 */
[----:B------:R-:W-:-:S04]  /*6e00*/  LOP3.LUT R0, R0, 0x80, R3, 0xf8, !PT ;  /* 0x0000008000007812 */ /* 0x000fc800078ef803 */
[----:B------:R-:W-:-:S07]  /*6e10*/  PRMT R4, R0, 0x7610, R4 ;  /* 0x0000761000047816 */ /* 0x000fce0000000004 */
.L_x_518:
[----:B------:R-:W-:Y:S05]  /*6e20*/  BSYNC.RECONVERGENT B0 ;  /* 0x0000000000007941 */ /* 0x000fea0003800200 */
.L_x_517:
[----:B------:R0:W-:Y:S01]  /*6e30*/  STG.E.U8 desc[UR36][R8.64], R4 ;  /* 0x0000000408007986 */ /* 0x0001e2000c101124 */
[----:B------:R-:W-:Y:S05]  /*6e40*/  BRA `(.L_x_503) ;  /* 0x0000000400b07947 */ /* 0x000fea0003800000 */
.L_x_511:
[----:B------:R-:W-:-:S13]  /*6e50*/  ISETP.NE.AND P0, PT, R0, 0x1c, PT ;  /* 0x0000001c0000780c */ /* 0x000fda0003f05270 */
[----:B------:R-:W-:Y:S05]  /*6e60*/  @!P0 BRA `(.L_x_520) ;  /* 0x0000000000608947 */ /* 0x000fea0003800000 */
[----:B------:R-:W-:-:S13]  /*6e70*/  ISETP.NE.AND P0, PT, R0, 0x1d, PT ;  /* 0x0000001d0000780c */ /* 0x000fda0003f05270 */
[----:B------:R-:W-:Y:S05]  /*6e80*/  @!P0 BRA `(.L_x_521) ;  /* 0x0000000000488947 */ /* 0x000fea0003800000 */
[----:B------:R-:W-:-:S13]  /*6e90*/  ISETP.NE.AND P0, PT, R0, 0x2c, PT ;  /* 0x0000002c0000780c */ /* 0x000fda0003f05270 */
[----:B------:R-:W-:Y:S05]  /*6ea0*/  @P0 BRA `(.L_x_502) ;  /* 0x0000000000bc0947 */ /* 0x000fea0003800000 */
[----:B------:R-:W-:-:S05]  /*6eb0*/  IMAD.U32 R4, R17, 0x10000, RZ ;  /* 0x0001000011047824 */ /* 0x000fca00078e00ff */
        /* <DEDUP_REMOVED lines=15> */
.L_x_521:
[----:B------:R-:W-:-:S06]  /*6fb0*/  IMAD.U32 R4, R17, 0x10000, RZ ;  /* 0x0001000011047824 */ /* 0x000fcc00078e00ff */
[----:B------:R-:W0:Y:S02]  /*6fc0*/  F2I.U64.TRUNC R4, R4 ;  /* 0x0000000400047311 */ /* 0x000e24000020d800 */
[----:B0-----:R0:W-:Y:S01]  /*6fd0*/  STG.E.64 desc[UR36][R8.64], R4 ;  /* 0x0000000408007986 */ /* 0x0011e2000c101b24 */
[----:B------:R-:W-:Y:S05]  /*6fe0*/  BRA `(.L_x_503) ;  /* 0x0000000400487947 */ /* 0x000fea0003800000 */
.L_x_520:
[----:B------:R-:W-:-:S06]  /*6ff0*/  IMAD.U32 R17, R17, 0x10000, RZ ;  /* 0x0001000011117824 */ /* 0x000fcc00078e00ff */
[----:B------:R-:W0:Y:S02]  /*7000*/  F2I.FTZ.U32.TRUNC.NTZ R17, R17 ;  /* 0x0000001100117305 */ /* 0x000e24000021f000 */
[----:B0-----:R0:W-:Y:S01]  /*7010*/  STG.E desc[UR36][R8.64], R17 ;  /* 0x0000001108007986 */ /* 0x0011e2000c101924 */
[----:B------:R-:W-:Y:S05]  /*7020*/  BRA `(.L_x_503) ;  /* 0x0000000400387947 */ /* 0x000fea0003800000 */
.L_x_510:
[----:B------:R-:W-:-:S13]  /*7030*/  ISETP.GT.AND P0, PT, R0, 0xe, PT ;  /* 0x0000000e0000780c */ /* 0x000fda0003f04270 */
[----:B------:R-:W-:Y:S05]  /*7040*/  @P0 BRA `(.L_x_522) ;  /* 0x00000000003c0947 */ /* 0x000fea0003800000 */
[----:B------:R-:W-:-:S13]  /*7050*/  ISETP.NE.AND P0, PT, R0, 0xa, PT ;  /* 0x0000000a0000780c */ /* 0x000fda0003f05270 */
[----:B------:R-:W-:Y:S05]  /*7060*/  @!P0 BRA `(.L_x_523) ;  /* 0x00000000001c8947 */ /* 0x000fea0003800000 */
[----:B------:R-:W-:-:S13]  /*7070*/  ISETP.NE.AND P0, PT, R0, 0xb, PT ;  /* 0x0000000b0000780c */ /* 0x000fda0003f05270 */
[----:B------:R-:W-:Y:S05]  /*7080*/  @P0 BRA `(.L_x_502) ;  /* 0x0000000000440947 */ /* 0x000fea0003800000 */
[----:B------:R-:W-:-:S05]  /*7090*/  IMAD.U32 R17, R17, 0x10000, RZ ;  /* 0x0001000011117824 */ /* 0x000fca00078e00ff */
[----:B------:R-:W-:-:S04]  /*70a0*/  FSETP.NEU.FTZ.AND P0, PT, R17, RZ, PT ;  /* 0x000000ff1100720b */ /* 0x000fc80003f1d000 */
[----:B------:R-:W-:-:S05]  /*70b0*/  SEL R3, RZ, 0x1, !P0 ;  /* 0x00000001ff037807 */ /* 0x000fca0004000000 */
[----:B------:R0:W-:Y:S01]  /*70c0*/  STG.E.U8 desc[UR36][R8.64], R3 ;  /* 0x0000000308007986 */ /* 0x0001e2000c101124 */
[----:B------:R-:W-:Y:S05]  /*70d0*/  BRA `(.L_x_503) ;  /* 0x00000004000c7947 */ /* 0x000fea0003800000 */
.L_x_523:
[----:B------:R-:W-:Y:S01]  /*70e0*/  IMAD.U32 R17, R17, 0x10000, RZ ;  /* 0x0001000011117824 */ /* 0x000fe200078e00ff */
[----:B------:R-:W-:-:S03]  /*70f0*/  CS2R R6, SRZ ;  /* 0x0000000000067805 */ /* 0x000fc6000001ff00 */
[----:B------:R-:W-:-:S06]  /*7100*/  FMUL.FTZ R4, R17, 1 ;  /* 0x3f80000011047820 */ /* 0x000fcc0000410000 */
[----:B------:R-:W0:Y:S02]  /*7110*/  F2F.F64.F32 R4, R4 ;  /* 0x0000000400047310 */ /* 0x000e240000201800 */
[----:B0-----:R0:W-:Y:S01]  /*7120*/  STG.E.128 desc[UR36][R8.64], R4 ;  /* 0x0000000408007986 */ /* 0x0011e2000c101d24 */
[----:B------:R-:W-:Y:S05]  /*7130*/  BRA `(.L_x_503) ;  /* 0x0000000000f47947 */ /* 0x000fea0003800000 */
.L_x_522:
[----:B------:R-:W-:-:S13]  /*7140*/  ISETP.NE.AND P0, PT, R0, 0xf, PT ;  /* 0x0000000f0000780c */ /* 0x000fda0003f05270 */
[----:B------:R-:W-:Y:S05]  /*7150*/  @!P0 BRA `(.L_x_524) ;  /* 0x0000000000e88947 */ /* 0x000fea0003800000 */
[----:B------:R-:W-:-:S13]  /*7160*/  ISETP.NE.AND P0, PT, R0, 0x17, PT ;  /* 0x000000170000780c */ /* 0x000fda0003f05270 */
[----:B------:R-:W-:Y:S05]  /*7170*/  @!P0 BRA `(.L_x_525) ;  /* 0x0000000000908947 */ /* 0x000fea0003800000 */
[----:B------:R-:W-:-:S13]  /*7180*/  ISETP.NE.AND P0, PT, R0, 0x18, PT ;  /* 0x000000180000780c */ /* 0x000fda0003f05270 */
[----:B------:R-:W-:Y:S05]  /*7190*/  @!P0 BRA `(.L_x_526) ;  /* 0x0000000000448947 */ /* 0x000fea0003800000 */
.L_x_502:
[----:B------:R-:W-:Y:S01]  /*71a0*/  MOV R14, 0x0 ;  /* 0x00000000000e7802 */ /* 0x000fe20000000f00 */
[----:B------:R-:W0:Y:S01]  /*71b0*/  LDCU.64 UR4, c[0x4][0x148] ;  /* 0x01002900ff0477ac */ /* 0x000e220008000a00 */
[----:B------:R-:W-:Y:S02]  /*71c0*/  IMAD.MOV.U32 R8, RZ, RZ, 0x65 ;  /* 0x00000065ff087424 */ /* 0x000fe400078e00ff */
[----:B------:R-:W-:Y:S01]  /*71d0*/  IMAD.MOV.U32 R12, RZ, RZ, 0x1 ;  /* 0x00000001ff0c7424 */ /* 0x000fe200078e00ff */
[----:B------:R-:W1:Y:S01]  /*71e0*/  LDCU.64 UR6, c[0x4][0x150] ;  /* 0x01002a00ff0677ac */ /* 0x000e620008000a00 */
[----:B------:R-:W2:Y:S01]  /*71f0*/  LDC.64 R14, c[0x4][R14] ;  /* 0x010000000e0e7b82 */ /* 0x000ea20000000a00 */
[----:B------:R-:W-:Y:S01]  /*7200*/  IMAD.MOV.U32 R13, RZ, RZ, RZ ;  /* 0x000000ffff0d7224 */ /* 0x000fe200078e00ff */
[----:B------:R-:W4:Y:S01]  /*7210*/  LDCU.64 UR8, c[0x4][0x40] ;  /* 0x01000800ff0877ac */ /* 0x000f220008000a00 */
[----:B0-----:R-:W-:Y:S02]  /*7220*/  IMAD.U32 R4, RZ, RZ, UR4 ;  /* 0x00000004ff047e24 */ /* 0x001fe4000f8e00ff */
[----:B------:R-:W-:-:S02]  /*7230*/  IMAD.U32 R5, RZ, RZ, UR5 ;  /* 0x00000005ff057e24 */ /* 0x000fc4000f8e00ff */
[----:B-1----:R-:W-:Y:S02]  /*7240*/  IMAD.U32 R6, RZ, RZ, UR6 ;  /* 0x00000006ff067e24 */ /* 0x002fe4000f8e00ff */
[----:B------:R-:W-:Y:S02]  /*7250*/  IMAD.U32 R7, RZ, RZ, UR7 ;  /* 0x00000007ff077e24 */ /* 0x000fe4000f8e00ff */
[----:B----4-:R-:W-:Y:S02]  /*7260*/  IMAD.U32 R10, RZ, RZ, UR8 ;  /* 0x00000008ff0a7e24 */ /* 0x010fe4000f8e00ff */
[----:B------:R-:W-:-:S07]  /*7270*/  IMAD.U32 R11, RZ, RZ, UR9 ;  /* 0x00000009ff0b7e24 */ /* 0x000fce000f8e00ff */
[----:B------:R-:W-:-:S07]  /*7280*/  LEPC R20, `(.L_x_527) ;  /* 0x000000001014794e */ /* 0x000fce0000000000 */
[----:B--23--:R-:W-:Y:S05]  /*7290*/  CALL.ABS.NOINC R14 ;  /* 0x000000000e007343 */ /* 0x00cfea0003c00000 */
.L_x_527:
[----:B------:R-:W-:Y:S05]  /*72a0*/  BRA `(.L_x_503) ;  /* 0x0000000000987947 */ /* 0x000fea0003800000 */
.L_x_526:
[----:B------:R-:W-:Y:S01]  /*72b0*/  IMAD.U32 R17, R17, 0x10000, RZ ;  /* 0x0001000011117824 */ /* 0x000fe200078e00ff */
        /* <DEDUP_REMOVED lines=12> */
.L_x_529:
[----:B------:R-:W-:Y:S05]  /*7380*/  BSYNC.RECONVERGENT B0 ;  /* 0x0000000000007941 */ /* 0x000fea0003800200 */
.L_x_528:
[----:B------:R-:W-:-:S05]  /*7390*/  LOP3.LUT R3, R0, 0x80, R3, 0xf8, !PT ;  /* 0x0000008000037812 */ /* 0x000fca00078ef803 */
[----:B------:R0:W-:Y:S01]  /*73a0*/  STG.E.U8 desc[UR36][R8.64], R3 ;  /* 0x0000000308007986 */ /* 0x0001e2000c101124 */
[----:B------:R-:W-:Y:S05]  /*73b0*/  BRA `(.L_x_503) ;  /* 0x0000000000547947 */ /* 0x000fea0003800000 */
.L_x_525:
[----:B------:R-:W-:Y:S01]  /*73c0*/  IMAD.U32 R3, R17, 0x10000, RZ ;  /* 0x0001000011037824 */ /* 0x000fe200078e00ff */
        /* <DEDUP_REMOVED lines=11> */
.L_x_531:
[----:B------:R-:W-:Y:S01]  /*7480*/  IMAD.MOV.U32 R0, RZ, RZ, 0x7f ;  /* 0x0000007fff007424 */ /* 0x000fe200078e00ff */
[----:B------:R-:W-:-:S04]  /*7490*/  ISETP.GT.U32.AND P0, PT, R4, 0x7f800000, PT ;  /* 0x7f8000000400780c */ /* 0x000fc80003f04070 */
[----:B------:R-:W-:-:S09]  /*74a0*/  SEL R0, R0, 0x7c, P0 ;  /* 0x0000007c00007807 */ /* 0x000fd20000000000 */
.L_x_532:
[----:B------:R-:W-:Y:S05]  /*74b0*/  BSYNC.RECONVERGENT B0 ;  /* 0x0000000000007941 */ /* 0x000fea0003800200 */
.L_x_530:
[----:B------:R-:W-:-:S04]  /*74c0*/  SHF.R.U32.HI R3, RZ, 0x18, R3 ;  /* 0x00000018ff037819 */ /* 0x000fc80000011603 */
[----:B------:R-:W-:-:S05]  /*74d0*/  LOP3.LUT R3, R0, 0x80, R3, 0xf8, !PT ;  /* 0x0000008000037812 */ /* 0x000fca00078ef803 */
[----:B------:R0:W-:Y:S01]  /*74e0*/  STG.E.U8 desc[UR36][R8.64], R3 ;  /* 0x0000000308007986 */ /* 0x0001e2000c101124 */
[----:B------:R-:W-:Y:S05]  /*74f0*/  BRA `(.L_x_503) ;  /* 0x0000000000047947 */ /* 0x000fea0003800000 */
.L_x_524:
[----:B------:R0:W-:Y:S02]  /*7500*/  STG.E.U16 desc[UR36][R8.64], R17 ;  /* 0x0000001108007986 */ /* 0x0001e4000c101524 */
.L_x_503:
[----:B------:R-:W-:-:S07]  /*7510*/  VIADD R25, R25, 0x80 ;  /* 0x0000008019197836 */ /* 0x000fce0000000000 */
.L_x_462:
[----:B------:R-:W-:Y:S05]  /*7520*/  BSYNC.RECONVERGENT B6 ;  /* 0x0000000000067941 */ /* 0x000fea0003800200 */
.L_x_461:
[----:B------:R-:W-:-:S13]  /*7530*/  ISETP.GE.AND P0, PT, R25, R16, PT ;  /* 0x000000101900720c */ /* 0x000fda0003f06270 */
[----:B------:R-:W-:Y:S05]  /*7540*/  @P0 EXIT ;  /* 0x000000000000094d */ /* 0x000fea0003800000 */
[----:B012---:R-:W0:Y:S01]  /*7550*/  LDC.64 R4, c[0x0][0x388] ;  /* 0x0000e200ff047b82 */ /* 0x007e220000000a00 */
[----:B------:R-:W4:Y:S01]  /*7560*/  LDCU UR4, c[0x0][0x3a8] ;  /* 0x00007500ff0477ac */ /* 0x000f220008000800 */
[----:B------:R-:W-:Y:S01]  /*7570*/  PRMT R0, R18, 0x9910, RZ ;  /* 0x0000991012007816 */ /* 0x000fe200000000ff */
[----:B------:R-:W-:-:S03]  /*7580*/  IMAD R2, R2, 0x200, R25 ;  /* 0x0000020002027824 */ /* 0x000fc600078e0219 */
[----:B------:R-:W-:Y:S01]  /*7590*/  ISETP.GT.AND P1, PT, R0, 0x9, PT ;  /* 0x000000090000780c */ /* 0x000fe20003f24270 */
[----:B----4-:R-:W-:-:S05]  /*75a0*/  IMAD R3, R2, UR4, RZ ;  /* 0x0000000402037c24 */ /* 0x010fca000f8e02ff */
[----:B0-----:R-:W-:-:S05]  /*75b0*/  IADD3 R2, P0, PT, R3, R4, RZ ;  /* 0x0000000403027210 */ /* 0x001fca0007f1e0ff */
[----:B------:R-:W-:Y:S02]  /*75c0*/  IMAD.X R3, RZ, RZ, R5, P0 ;  /* 0x000000ffff037224 */ /* 0x000fe400000e0605 */
[----:B------:R-:W-:Y:S06]  /*75d0*/  @P1 BRA `(.L_x_533) ;  /* 0x00000004000c1947 */ /* 0x000fec0003800000 */
        /* <DEDUP_REMOVED lines=8> */
[----:B---3--:R-:W-:-:S06]  /*7660*/  IMAD.U32 R19, R19, 0x10000, RZ ;  /* 0x0001000013137824 */ /* 0x008fcc00078e00ff */
[----:B------:R-:W0:Y:S02]  /*7670*/  F2I.FTZ.TRUNC.NTZ R19, R19 ;  /* 0x0000001300137305 */ /* 0x000e24000021f100 */
[----:B0-----:R-:W-:Y:S01]  /*7680*/  STG.E.U8 desc[UR36][R2.64], R19 ;  /* 0x0000001302007986 */ /* 0x001fe2000c101124 */
[----:B------:R-:W-:Y:S05]  /*7690*/  EXIT ;  /* 0x000000000000794d */ /* 0x000fea0003800000 */
.L_x_536:
[----:B---3--:R-:W-:-:S06]  /*76a0*/  IMAD.U32 R5, R19, 0x10000, RZ ;  /* 0x0001000013057824 */ /* 0x008fcc00078e00ff */
[----:B------:R-:W0:Y:S02]  /*76b0*/  F2I.S64.TRUNC R4, R5 ;  /* 0x0000000500047311 */ /* 0x000e24000020d900 */
[----:B0-----:R-:W-:Y:S01]  /*76c0*/  STG.E.U8 desc[UR36][R2.64], R4 ;  /* 0x0000000402007986 */ /* 0x001fe2000c101124 */
[----:B------:R-:W-:Y:S05]  /*76d0*/  EXIT ;  /* 0x000000000000794d */ /* 0x000fea0003800000 */
.L_x_535:
[----:B------:R-:W-:-:S13]  /*76e0*/  ISETP.NE.AND P0, PT, R0, 0x2, PT ;  /* 0x000000020000780c */ /* 0x000fda0003f05270 */
[----:B------:R-:W-:Y:S05]  /*76f0*/  @!P0 BRA `(.L_x_538) ;  /* 0x0000000000308947 */ /* 0x000fea0003800000 */
[----:B------:R-:W-:-:S13]  /*7700*/  ISETP.NE.AND P0, PT, R0, 0x3, PT ;  /* 0x000000030000780c */ /* 0x000fda0003f05270 */
[----:B------:R-:W-:Y:S05]  /*7710*/  @!P0 BRA `(.L_x_539) ;  /* 0x0000000000188947 */ /* 0x000fea0003800000 */
[----:B------:R-:W-:-:S13]  /*7720*/  ISETP.NE.AND P0, PT, R0, 0x4, PT ;  /* 0x000000040000780c */ /* 0x000fda0003f05270 */
[----:B------:R-:W-:Y:S05]  /*7730*/  @P0 BRA `(.L_x_537) ;  /* 0x0000000800780947 */ /* 0x000fea0003800000 */
[----:B---3--:R-:W-:-:S06]  /*7740*/  IMAD.U32 R4, R19, 0x10000, RZ ;  /* 0x0001000013047824 */ /* 0x008fcc00078e00ff */
[----:B------:R-:W0:Y:S02]  /*7750*/  F2I.S64.TRUNC R4, R4 ;  /* 0x0000000400047311 */ /* 0x000e24000020d900 */
[----:B0-----:R-:W-:Y:S01]  /*7760*/  STG.E.64 desc[UR36][R2.64], R4 ;  /* 0x0000000402007986 */ /* 0x001fe2000c101b24 */
[----:B------:R-:W-:Y:S05]  /*7770*/  EXIT ;  /* 0x000000000000794d */ /* 0x000fea0003800000 */
.L_x_539:
[----:B---3--:R-:W-:-:S06]  /*7780*/  IMAD.U32 R19, R19, 0x10000, RZ ;  /* 0x0001000013137824 */ /* 0x008fcc00078e00ff */
[----:B------:R-:W0:Y:S02]  /*7790*/  F2I.FTZ.TRUNC.NTZ R19, R19 ;  /* 0x0000001300137305 */ /* 0x000e24000021f100 */
[----:B0-----:R-:W-:Y:S01]  /*77a0*/  STG.E desc[UR36][R2.64], R19 ;  /* 0x0000001302007986 */ /* 0x001fe2000c101924 */
[----:B------:R-:W-:Y:S05]  /*77b0*/  EXIT ;  /* 0x000000000000794d */ /* 0x000fea0003800000 */
.L_x_538:
[----:B---3--:R-:W-:-:S06]  /*77c0*/  IMAD.U32 R19, R19, 0x10000, RZ ;  /* 0x0001000013137824 */ /* 0x008fcc00078e00ff */
[----:B------:R-:W0:Y:S02]  /*77d0*/  F2I.FTZ.TRUNC.NTZ R19, R19 ;  /* 0x0000001300137305 */ /* 0x000e24000021f100 */
[----:B0-----:R-:W-:Y:S01]  /*77e0*/  STG.E.U16 desc[UR36][R2.64], R19 ;  /* 0x0000001302007986 */ /* 0x001fe2000c101524 */
[----:B------:R-:W-:Y:S05]  /*77f0*/  EXIT ;  /* 0x000000000000794d */ /* 0x000fea0003800000 */
.L_x_534:
[----:B------:R-:W-:-:S13]  /*7800*/  ISETP.GT.AND P0, PT, R0, 0x6, PT ;  /* 0x000000060000780c */ /* 0x000fda0003f04270 */
[----:B------:R-:W-:Y:S05]  /*7810*/  @P0 BRA `(.L_x_540) ;  /* 0x00000000002c0947 */ /* 0x000fea0003800000 */
[----:B------:R-:W-:-:S13]  /*7820*/  ISETP.NE.AND P0, PT, R0, 0x5, PT ;  /* 0x000000050000780c */ /* 0x000fda0003f05270 */
[----:B------:R-:W-:Y:S05]  /*7830*/  @!P0 BRA `(.L_x_541) ;  /* 0x0000000000148947 */ /* 0x000fea0003800000 */
[----:B------:R-:W-:-:S13]  /*7840*/  ISETP.NE.AND P0, PT, R0, 0x6, PT ;  /* 0x000000060000780c */ /* 0x000fda0003f05270 */
[----:B------:R-:W-:Y:S05]  /*7850*/  @P0 BRA `(.L_x_537) ;  /* 0x0000000800300947 */ /* 0x000fea0003800000 */
[----:B---3--:R-:W-:-:S05]  /*7860*/  IMAD.U32 R19, R19, 0x10000, RZ ;  /* 0x0001000013137824 */ /* 0x008fca00078e00ff */
[----:B------:R-:W-:Y:S01]  /*7870*/  STG.E desc[UR36][R2.64], R19 ;  /* 0x0000001302007986 */ /* 0x000fe2000c101924 */
[----:B------:R-:W-:Y:S05]  /*7880*/  EXIT ;  /* 0x000000000000794d */ /* 0x000fea0003800000 */
.L_x_541:
[----:B---3--:R-:W-:-:S05]  /*7890*/  IMAD.U32 R0, R19, 0x10000, RZ ;  /* 0x0001000013007824 */ /* 0x008fca00078e00ff */
[----:B------:R-:W-:-:S05]  /*78a0*/  F2FP.F16.F32.PACK_AB R0, RZ, R0 ;  /* 0x00000000ff00723e */ /* 0x000fca00000000ff */
[----:B------:R-:W-:Y:S01]  /*78b0*/  STG.E.U16 desc[UR36][R2.64], R0 ;  /* 0x0000000002007986 */ /* 0x000fe2000c101524 */
[----:B------:R-:W-:Y:S05]  /*78c0*/  EXIT ;  /* 0x000000000000794d */ /* 0x000fea0003800000 */
.L_x_540:
[----:B------:R-:W-:-:S13]  /*78d0*/  ISETP.NE.AND P0, PT, R0, 0x7, PT ;  /* 0x000000070000780c */ /* 0x000fda0003f05270 */
[----:B------:R-:W-:Y:S05]  /*78e0*/  @!P0 BRA `(.L_x_542) ;  /* 0x0000000000348947 */ /* 0x000fea0003800000 */
[----:B------:R-:W-:-:S13]  /*78f0*/  ISETP.NE.AND P0, PT, R0, 0x8, PT ;  /* 0x000000080000780c */ /* 0x000fda0003f05270 */
[----:B------:R-:W-:Y:S05]  /*7900*/  @!P0 BRA `(.L_x_543) ;  /* 0x0000000000188947 */ /* 0x000fea0003800000 */
[----:B------:R-:W-:-:S13]  /*7910*/  ISETP.NE.AND P0, PT, R0, 0x9, PT ;  /* 0x000000090000780c */ /* 0x000fda0003f05270 */
[----:B------:R-:W-:Y:S05]  /*7920*/  @P0 BRA `(.L_x_537) ;  /* 0x0000000400fc0947 */ /* 0x000fea0003800000 */
[----:B---3--:R-:W-:Y:S02]  /*7930*/  IMAD.U32 R4, R19, 0x10000, RZ ;  /* 0x0001000013047824 */ /* 0x008fe400078e00ff */
[----:B------:R-:W-:-:S05]  /*7940*/  IMAD.MOV.U32 R5, RZ, RZ, RZ ;  /* 0x000000ffff057224 */ /* 0x000fca00078e00ff */
[----:B------:R-:W-:Y:S01]  /*7950*/  STG.E.64 desc[UR36][R2.64], R4 ;  /* 0x0000000402007986 */ /* 0x000fe2000c101b24 */
[----:B------:R-:W-:Y:S05]  /*7960*/  EXIT ;  /* 0x000000000000794d */ /* 0x000fea0003800000 */
.L_x_543:
[----:B---3--:R-:W-:-:S05]  /*7970*/  IMAD.U32 R19, R19, 0x10000, RZ ;  /* 0x0001000013137824 */ /* 0x008fca00078e00ff */
[----:B------:R-:W-:-:S04]  /*7980*/  F2FP.F16.F32.PACK_AB R5, RZ, R19 ;  /* 0x00000013ff05723e */ /* 0x000fc800000000ff */
[----:B------:R-:W-:-:S05]  /*7990*/  PRMT R5, R5, 0x5410, RZ ;  /* 0x0000541005057816 */ /* 0x000fca00000000ff */
[----:B------:R-:W-:Y:S01]  /*79a0*/  STG.E desc[UR36][R2.64], R5 ;  /* 0x0000000502007986 */ /* 0x000fe2000c101924 */
[----:B------:R-:W-:Y:S05]  /*79b0*/  EXIT ;  /* 0x000000000000794d */ /* 0x000fea0003800000 */
.L_x_542:
[----:B---3--:R-:W-:-:S04]  /*79c0*/  IMAD.U32 R4, R19, 0x10000, RZ ;  /* 0x0001000013047824 */ /* 0x008fc800078e00ff */
[----:B------:R-:W-:-:S06]  /*79d0*/  FMUL.FTZ R4, R4, 1 ;  /* 0x3f80000004047820 */ /* 0x000fcc0000410000 */
[----:B------:R-:W0:Y:S02]  /*79e0*/  F2F.F64.F32 R4, R4 ;  /* 0x0000000400047310 */ /* 0x000e240000201800 */
[----:B0-----:R-:W-:Y:S01]  /*79f0*/  STG.E.64 desc[UR36][R2.64], R4 ;  /* 0x0000000402007986 */ /* 0x001fe2000c101b24 */
[----:B------:R-:W-:Y:S05]  /*7a00*/  EXIT ;  /* 0x000000000000794d */ /* 0x000fea0003800000 */
.L_x_533:
        /* <DEDUP_REMOVED lines=10> */
[----:B---3--:R-:W-:-:S06]  /*7ab0*/  IMAD.U32 R5, R19, 0x10000, RZ ;  /* 0x0001000013057824 */ /* 0x008fcc00078e00ff */
[----:B------:R-:W0:Y:S02]  /*7ac0*/  F2I.FTZ.U32.TRUNC.NTZ R5, R5 ;  /* 0x0000000500057305 */ /* 0x000e24000021f000 */
[----:B0-----:R-:W-:Y:S01]  /*7ad0*/  STG.E.U16 desc[UR36][R2.64], R5 ;  /* 0x0000000502007986 */ /* 0x001fe2000c101524 */
[----:B------:R-:W-:Y:S05]  /*7ae0*/  EXIT ;  /* 0x000000000000794d */ /* 0x000fea0003800000 */
.L_x_547:
[----:B---3--:R-:W-:Y:S01]  /*7af0*/  IMAD.U32 R5, R19, 0x10000, RZ ;  /* 0x0001000013057824 */ /* 0x008fe200078e00ff */
        /* <DEDUP_REMOVED lines=17> */
.L_x_550:
[----:B------:R-:W-:-:S04]  /*7c10*/  SHF.R.U32.HI R5, RZ, 0x18, R5 ;  /* 0x00000018ff057819 */ /* 0x000fc80000011605 */
[----:B------:R-:W-:-:S07]  /*7c20*/  LOP3.LUT R0, R0, 0x80, R5, 0xf8, !PT ;  /* 0x0000008000007812 */ /* 0x000fce00078ef805 */
.L_x_549:
[----:B------:R-:W-:Y:S05]  /*7c30*/  BSYNC.RECONVERGENT B0 ;  /* 0x0000000000007941 */ /* 0x000fea0003800200 */
.L_x_548:
[----:B------:R-:W-:Y:S01]  /*7c40*/  STG.E.U8 desc[UR36][R2.64], R0 ;  /* 0x0000000002007986 */ /* 0x000fe2000c101124 */
[----:B------:R-:W-:Y:S05]  /*7c50*/  EXIT ;  /* 0x000000000000794d */ /* 0x000fea0003800000 */
.L_x_546:
        /* <DEDUP_REMOVED lines=18> */
.L_x_553:
[----:B------:R-:W-:-:S04]  /*7d80*/  SHF.R.U32.HI R5, RZ, 0x18, R5 ;  /* 0x00000018ff057819 */ /* 0x000fc80000011605 */
[----:B------:R-:W-:-:S07]  /*7d90*/  LOP3.LUT R0, R0, 0x80, R5, 0xf8, !PT ;  /* 0x0000008000007812 */ /* 0x000fce00078ef805 */
.L_x_552:
[----:B------:R-:W-:Y:S05]  /*7da0*/  BSYNC.RECONVERGENT B0 ;  /* 0x0000000000007941 */ /* 0x000fea0003800200 */
.L_x_551:
[----:B------:R-:W-:Y:S01]  /*7db0*/  STG.E.U8 desc[UR36][R2.64], R0 ;  /* 0x0000000002007986 */ /* 0x000fe2000c101124 */
[----:B------:R-:W-:Y:S05]  /*7dc0*/  EXIT ;  /* 0x000000000000794d */ /* 0x000fea0003800000 */
.L_x_545:
[----:B------:R-:W-:-:S13]  /*7dd0*/  ISETP.NE.AND P0, PT, R0, 0x1c, PT ;  /* 0x0000001c0000780c */ /* 0x000fda0003f05270 */
[----:B------:R-:W-:Y:S05]  /*7de0*/  @!P0 BRA `(.L_x_554) ;  /* 0x0000000000608947 */ /* 0x000fea0003800000 */
[----:B------:R-:W-:-:S13]  /*7df0*/  ISETP.NE.AND P0, PT, R0, 0x1d, PT ;  /* 0x0000001d0000780c */ /* 0x000fda0003f05270 */
[----:B------:R-:W-:Y:S05]  /*7e00*/  @!P0 BRA `(.L_x_555) ;  /* 0x0000000000488947 */ /* 0x000fea0003800000 */
[----:B------:R-:W-:-:S13]  /*7e10*/  ISETP.NE.AND P0, PT, R0, 0x2c, PT ;  /* 0x0000002c0000780c */ /* 0x000fda0003f05270 */
[----:B------:R-:W-:Y:S05]  /*7e20*/  @P0 BRA `(.L_x_537) ;  /* 0x0000000000bc0947 */ /* 0x000fea0003800000 */
[----:B---3--:R-:W-:Y:S02]  /*7e30*/  IMAD.U32 R19, R19, 0x10000, RZ ;  /* 0x0001000013137824 */ /* 0x008fe400078e00ff */
[----:B------:R-:W-:-:S03]  /*7e40*/  IMAD.MOV.U32 R5, RZ, RZ, 0xff ;  /* 0x000000ffff057424 */ /* 0x000fc600078e00ff */
[----:B------:R-:W-:-:S04]  /*7e50*/  SHF.R.U32.HI R6, RZ, 0x17, R19 ;  /* 0x00000017ff067819 */ /* 0x000fc80000011613 */
[----:B------:R-:W-:-:S04]  /*7e60*/  LOP3.LUT R4, R6, 0xff, RZ, 0xc0, !PT ;  /* 0x000000ff06047812 */ /* 0x000fc800078ec0ff */
[----:B------:R-:W-:-:S13]  /*7e70*/  ISETP.NE.AND P2, PT, R4, 0xff, PT ;  /* 0x000000ff0400780c */ /* 0x000fda0003f45270 */
[--C-:B------:R-:W-:Y:S02]  /*7e80*/  @P2 SHF.R.U32.HI R0, RZ, 0x16, R19.reuse ;  /* 0x00000016ff002819 */ /* 0x100fe40000011613 */
[----:B------:R-:W-:Y:S02]  /*7e90*/  @P2 LOP3.LUT P0, RZ, R4, 0x3fffff, R19, 0xf8, !PT ;  /* 0x003fffff04ff2812 */ /* 0x000fe4000780f813 */
[----:B------:R-:W-:-:S04]  /*7ea0*/  @P2 LOP3.LUT R0, R0, 0x1, RZ, 0xc0, !PT ;  /* 0x0000000100002812 */ /* 0x000fc800078ec0ff */
[----:B------:R-:W-:Y:S01]  /*7eb0*/  @P2 ISETP.EQ.U32.AND P1, PT, R0, 0x1, P0 ;  /* 0x000000010000280c */ /* 0x000fe20000722070 */
[----:B------:R-:W-:Y:S01]  /*7ec0*/  @P2 VIADD R0, R6, 0x1 ;  /* 0x0000000106002836 */ /* 0x000fe20000000000 */
[----:B------:R-:W-:Y:S02]  /*7ed0*/  PLOP3.LUT P0, PT, PT, PT, PT, 0x80, 0x8 ;  /* 0x000000000008781c */ /* 0x000fe40003f0f070 */
[----:B------:R-:W-:-:S13]  /*7ee0*/  @P2 PLOP3.LUT P0, PT, P1, PT, PT, 0x80, 0x8 ;  /* 0x000000000008281c */ /* 0x000fda0000f0f070 */
[----:B------:R-:W-:-:S04]  /*7ef0*/  @!P0 IMAD.MOV R0, RZ, RZ, R6 ;  /* 0x000000ffff008224 */ /* 0x000fc800078e0206 */
[----:B------:R-:W-:-:S05]  /*7f00*/  @P2 IMAD.MOV.U32 R5, RZ, RZ, R0 ;  /* 0x000000ffff052224 */ /* 0x000fca00078e0000 */
[----:B------:R-:W-:Y:S01]  /*7f10*/  STG.E.U8 desc[UR36][R2.64], R5 ;  /* 0x0000000502007986 */ /* 0x000fe2000c101124 */
[----:B------:R-:W-:Y:S05]  /*7f20*/  EXIT ;  /* 0x000000000000794d */ /* 0x000fea0003800000 */
.L_x_555:
[----:B---3--:R-:W-:-:S06]  /*7f30*/  IMAD.U32 R4, R19, 0x10000, RZ ;  /* 0x0001000013047824 */ /* 0x008fcc00078e00ff */
[----:B------:R-:W0:Y:S02]  /*7f40*/  F2I.U64.TRUNC R4, R4 ;  /* 0x0000000400047311 */ /* 0x000e24000020d800 */
[----:B0-----:R-:W-:Y:S01]  /*7f50*/  STG.E.64 desc[UR36][R2.64], R4 ;  /* 0x0000000402007986 */ /* 0x001fe2000c101b24 */
[----:B------:R-:W-:Y:S05]  /*7f60*/  EXIT ;  /* 0x000000000000794d */ /* 0x000fea0003800000 */
.L_x_554:
[----:B---3--:R-:W-:-:S06]  /*7f70*/  IMAD.U32 R19, R19, 0x10000, RZ ;  /* 0x0001000013137824 */ /* 0x008fcc00078e00ff */
[----:B------:R-:W0:Y:S02]  /*7f80*/  F2I.FTZ.U32.TRUNC.NTZ R19, R19 ;  /* 0x0000001300137305 */ /* 0x000e24000021f000 */
[----:B0-----:R-:W-:Y:S01]  /*7f90*/  STG.E desc[UR36][R2.64], R19 ;  /* 0x0000001302007986 */ /* 0x001fe2000c101924 */
[----:B------:R-:W-:Y:S05]  /*7fa0*/  EXIT ;  /* 0x000000000000794d */ /* 0x000fea0003800000 */
.L_x_544:
[----:B------:R-:W-:-:S13]  /*7fb0*/  ISETP.GT.AND P0, PT, R0, 0xe, PT ;  /* 0x0000000e0000780c */ /* 0x000fda0003f04270 */
[----:B------:R-:W-:Y:S05]  /*7fc0*/  @P0 BRA `(.L_x_556) ;  /* 0x00000000003c0947 */ /* 0x000fea0003800000 */
[----:B------:R-:W-:-:S13]  /*7fd0*/  ISETP.NE.AND P0, PT, R0, 0xa, PT ;  /* 0x0000000a0000780c */ /* 0x000fda0003f05270 */
[----:B------:R-:W-:Y:S05]  /*7fe0*/  @!P0 BRA `(.L_x_557) ;  /* 0x00000000001c8947 */ /* 0x000fea0003800000 */
[----:B------:R-:W-:-:S13]  /*7ff0*/  ISETP.NE.AND P0, PT, R0, 0xb, PT ;  /* 0x0000000b0000780c */ /* 0x000fda0003f05270 */
[----:B------:R-:W-:Y:S05]  /*8000*/  @P0 BRA `(.L_x_537) ;  /* 0x0000000000440947 */ /* 0x000fea0003800000 */
[----:B---3--:R-:W-:-:S05]  /*8010*/  IMAD.U32 R19, R19, 0x10000, RZ ;  /* 0x0001000013137824 */ /* 0x008fca00078e00ff */
[----:B------:R-:W-:-:S04]  /*8020*/  FSETP.NEU.FTZ.AND P0, PT, R19, RZ, PT ;  /* 0x000000ff1300720b */ /* 0x000fc80003f1d000 */
[----:B------:R-:W-:-:S05]  /*8030*/  SEL R5, RZ, 0x1, !P0 ;  /* 0x00000001ff057807 */ /* 0x000fca0004000000 */
[----:B------:R-:W-:Y:S01]  /*8040*/  STG.E.U8 desc[UR36][R2.64], R5 ;  /* 0x0000000502007986 */ /* 0x000fe2000c101124 */
[----:B------:R-:W-:Y:S05]  /*8050*/  EXIT ;  /* 0x000000000000794d */ /* 0x000fea0003800000 */
.L_x_557:
[----:B---3--:R-:W-:Y:S01]  /*8060*/  IMAD.U32 R19, R19, 0x10000, RZ ;  /* 0x0001000013137824 */ /* 0x008fe200078e00ff */
[----:B------:R-:W-:-:S03]  /*8070*/  CS2R R6, SRZ ;  /* 0x0000000000067805 */ /* 0x000fc6000001ff00 */
[----:B------:R-:W-:-:S06]  /*8080*/  FMUL.FTZ R4, R19, 1 ;  /* 0x3f80000013047820 */ /* 0x000fcc0000410000 */
[----:B------:R-:W0:Y:S02]  /*8090*/  F2F.F64.F32 R4, R4 ;  /* 0x0000000400047310 */ /* 0x000e240000201800 */
[----:B0-----:R-:W-:Y:S01]  /*80a0*/  STG.E.128 desc[UR36][R2.64], R4 ;  /* 0x0000000402007986 */ /* 0x001fe2000c101d24 */
[----:B------:R-:W-:Y:S05]  /*80b0*/  EXIT ;  /* 0x000000000000794d */ /* 0x000fea0003800000 */
.L_x_556:
[----:B------:R-:W-:-:S13]  /*80c0*/  ISETP.NE.AND P0, PT, R0, 0xf, PT ;  /* 0x0000000f0000780c */ /* 0x000fda0003f05270 */
[----:B------:R-:W-:Y:S05]  /*80d0*/  @!P0 BRA `(.L_x_558) ;  /* 0x0000000000e88947 */ /* 0x000fea0003800000 */
[----:B------:R-:W-:-:S13]  /*80e0*/  ISETP.NE.AND P0, PT, R0, 0x17, PT ;  /* 0x000000170000780c */ /* 0x000fda0003f05270 */
[----:B------:R-:W-:Y:S05]  /*80f0*/  @!P0 BRA `(.L_x_559) ;  /* 0x0000000000908947 */ /* 0x000fea0003800000 */
[----:B------:R-:W-:-:S13]  /*8100*/  ISETP.NE.AND P0, PT, R0, 0x18, PT ;  /* 0x000000180000780c */ /* 0x000fda0003f05270 */
[----:B------:R-:W-:Y:S05]  /*8110*/  @!P0 BRA `(.L_x_560) ;  /* 0x0000000000448947 */ /* 0x000fea0003800000 */
.L_x_537:
[----:B------:R-:W-:Y:S01]  /*8120*/  MOV R0, 0x0 ;  /* 0x0000000000007802 */ /* 0x000fe20000000f00 */
[----:B------:R-:W0:Y:S01]  /*8130*/  LDCU.64 UR4, c[0x4][0x148] ;  /* 0x01002900ff0477ac */ /* 0x000e220008000a00 */
[----:B------:R-:W-:Y:S02]  /*8140*/  IMAD.MOV.U32 R8, RZ, RZ, 0x65 ;  /* 0x00000065ff087424 */ /* 0x000fe400078e00ff */
[----:B------:R1:W2:Y:S01]  /*8150*/  LDC.64 R2, c[0x4][R0] ;  /* 0x0100000000027b82 */ /* 0x0002a20000000a00 */
[----:B------:R-:W4:Y:S01]  /*8160*/  LDCU.64 UR6, c[0x4][0x150] ;  /* 0x01002a00ff0677ac */ /* 0x000f220008000a00 */
[----:B------:R-:W-:Y:S02]  /*8170*/  IMAD.MOV.U32 R12, RZ, RZ, 0x1 ;  /* 0x00000001ff0c7424 */ /* 0x000fe400078e00ff */
[----:B------:R-:W-:Y:S01]  /*8180*/  IMAD.MOV.U32 R13, RZ, RZ, RZ ;  /* 0x000000ffff0d7224 */ /* 0x000fe200078e00ff */
[----:B------:R-:W5:Y:S01]  /*8190*/  LDCU.64 UR8, c[0x4][0x40] ;  /* 0x01000800ff0877ac */ /* 0x000f620008000a00 */
[----:B0-----:R-:W-:-:S02]  /*81a0*/  IMAD.U32 R4, RZ, RZ, UR4 ;  /* 0x00000004ff047e24 */ /* 0x001fc4000f8e00ff */
[----:B------:R-:W-:Y:S02]  /*81b0*/  IMAD.U32 R5, RZ, RZ, UR5 ;  /* 0x00000005ff057e24 */ /* 0x000fe4000f8e00ff */
[----:B----4-:R-:W-:Y:S02]  /*81c0*/  IMAD.U32 R6, RZ, RZ, UR6 ;  /* 0x00000006ff067e24 */ /* 0x010fe4000f8e00ff */
[----:B------:R-:W-:Y:S02]  /*81d0*/  IMAD.U32 R7, RZ, RZ, UR7 ;  /* 0x00000007ff077e24 */ /* 0x000fe4000f8e00ff */
[----:B-----5:R-:W-:Y:S02]  /*81e0*/  IMAD.U32 R10, RZ, RZ, UR8 ;  /* 0x00000008ff0a7e24 */ /* 0x020fe4000f8e00ff */
[----:B-1----:R-:W-:-:S07]  /*81f0*/  IMAD.U32 R11, RZ, RZ, UR9 ;  /* 0x00000009ff0b7e24 */ /* 0x002fce000f8e00ff */
[----:B------:R-:W-:-:S07]  /*8200*/  LEPC R20, `(.L_x_561) ;  /* 0x000000001014794e */ /* 0x000fce0000000000 */
[----:B--23--:R-:W-:Y:S05]  /*8210*/  CALL.ABS.NOINC R2 ;  /* 0x0000000002007343 */ /* 0x00cfea0003c00000 */
.L_x_561:
[----:B------:R-:W-:Y:S05]  /*8220*/  EXIT ;  /* 0x000000000000794d */ /* 0x000fea0003800000 */
.L_x_560:
[----:B---3--:R-:W-:Y:S01]  /*8230*/  IMAD.U32 R19, R19, 0x10000, RZ ;  /* 0x0001000013137824 */ /* 0x008fe200078e00ff */
        /* <DEDUP_REMOVED lines=12> */
.L_x_563:
[----:B------:R-:W-:Y:S05]  /*8300*/  BSYNC.RECONVERGENT B0 ;  /* 0x0000000000007941 */ /* 0x000fea0003800200 */
.L_x_562:
[----:B------:R-:W-:-:S05]  /*8310*/  LOP3.LUT R5, R0, 0x80, R5, 0xf8, !PT ;  /* 0x0000008000057812 */ /* 0x000fca00078ef805 */
[----:B------:R-:W-:Y:S01]  /*8320*/  STG.E.U8 desc[UR36][R2.64], R5 ;  /* 0x0000000502007986 */ /* 0x000fe2000c101124 */
[----:B------:R-:W-:Y:S05]  /*8330*/  EXIT ;  /* 0x000000000000794d */ /* 0x000fea0003800000 */
.L_x_559:
[----:B---3--:R-:W-:Y:S01]  /*8340*/  IMAD.U32 R5, R19, 0x10000, RZ ;  /* 0x0001000013057824 */ /* 0x008fe200078e00ff */
        /* <DEDUP_REMOVED lines=11> */
.L_x_565:
[----:B------:R-:W-:Y:S01]  /*8400*/  IMAD.MOV.U32 R0, RZ, RZ, 0x7f ;  /* 0x0000007fff007424 */ /* 0x000fe200078e00ff */
[----:B------:R-:W-:-:S04]  /*8410*/  ISETP.GT.U32.AND P0, PT, R4, 0x7f800000, PT ;  /* 0x7f8000000400780c */ /* 0x000fc80003f04070 */
[----:B------:R-:W-:-:S09]  /*8420*/  SEL R0, R0, 0x7c, P0 ;  /* 0x0000007c00007807 */ /* 0x000fd20000000000 */
.L_x_566:
[----:B------:R-:W-:Y:S05]  /*8430*/  BSYNC.RECONVERGENT B0 ;  /* 0x0000000000007941 */ /* 0x000fea0003800200 */
.L_x_564:
[----:B------:R-:W-:-:S04]  /*8440*/  SHF.R.U32.HI R5, RZ, 0x18, R5 ;  /* 0x00000018ff057819 */ /* 0x000fc80000011605 */
[----:B------:R-:W-:-:S05]  /*8450*/  LOP3.LUT R5, R0, 0x80, R5, 0xf8, !PT ;  /* 0x0000008000057812 */ /* 0x000fca00078ef805 */
[----:B------:R-:W-:Y:S01]  /*8460*/  STG.E.U8 desc[UR36][R2.64], R5 ;  /* 0x0000000502007986 */ /* 0x000fe2000c101124 */
[----:B------:R-:W-:Y:S05]  /*8470*/  EXIT ;  /* 0x000000000000794d */ /* 0x000fea0003800000 */
.L_x_558:
[----:B---3--:R-:W-:Y:S01]  /*8480*/  STG.E.U16 desc[UR36][R2.64], R19 ;  /* 0x0000001302007986 */ /* 0x008fe2000c101524 */
[----:B------:R-:W-:Y:S05]  /*8490*/  EXIT ;  /* 0x000000000000794d */ /* 0x000fea0003800000 */
.L_x_567:
        /* <DEDUP_REMOVED lines=14> */
.L_x_19820:


//--------------------- .text._ZN2at6native18elementwise_kernelILi128ELi4EZNS0_22gpu_kernel_impl_nocastIZZZNS0_17trunc_kernel_cudaERNS_18TensorIteratorBaseEENKUlvE_clEvENKUlvE2_clEvEUlN3c108BFloat16EE_EEvS4_RKT_EUliE_EEviT1_ --------------------------
	.section	.text._ZN2at6native18elementwise_kernelILi128ELi4EZNS0_22gpu_kernel_impl_nocastIZZZNS0_17trunc_kernel_cudaERNS_18TensorIteratorBaseEENKUlvE_clEvENKUlvE2_clEvEUlN3c108BFloat16EE_EEvS4_RKT_EUliE_EEviT1_,"ax",@progbits
	.align	128
        .global         _ZN2at6native18elementwise_kernelILi128ELi4EZNS0_22gpu_kernel_impl_nocastIZZZNS0_17trunc_kernel_cudaERNS_18TensorIteratorBaseEENKUlvE_clEvENKUlvE2_clEvEUlN3c108BFloat16EE_EEvS4_RKT_EUliE_EEviT1_
        .type           _ZN2at6native18elementwise_kernelILi128ELi4EZNS0_22gpu_kernel_impl_nocastIZZZNS0_17trunc_kernel_cudaERNS_18TensorIteratorBaseEENKUlvE_clEvENKUlvE2_clEvEUlN3c108BFloat16EE_EEvS4_RKT_EUliE_EEviT1_,@function
        .size           _ZN2at6native18elementwise_kernelILi128ELi4EZNS0_22gpu_kernel_impl_nocastIZZZNS0_17trunc_kernel_cudaERNS_18TensorIteratorBaseEENKUlvE_clEvENKUlvE2_clEvEUlN3c108BFloat16EE_EEvS4_RKT_EUliE_EEviT1_,(.L_x_19821 - _ZN2at6native18elementwise_kernelILi128ELi4EZNS0_22gpu_kernel_impl_nocastIZZZNS0_17trunc_kernel_cudaERNS_18TensorIteratorBaseEENKUlvE_clEvENKUlvE2_clEvEUlN3c108BFloat16EE_EEvS4_RKT_EUliE_EEviT1_)
        .other          _ZN2at6native18elementwise_kernelILi128ELi4EZNS0_22gpu_kernel_impl_nocastIZZZNS0_17trunc_kernel_cudaERNS_18TensorIteratorBaseEENKUlvE_clEvENKUlvE2_clEvEUlN3c108BFloat16EE_EEvS4_RKT_EUliE_EEviT1_,@"STO_CUDA_ENTRY STV_DEFAULT"
_ZN2at6native18elementwise_kernelILi128ELi4EZNS0_22gpu_kernel_impl_nocastIZZZNS0_17trunc_kernel_cudaERNS_18TensorIteratorBaseEENKUlvE_clEvENKUlvE2_clEvEUlN3c108BFloat16EE_EEvS4_RKT_EUliE_EEviT1_:
.text._ZN2at6native18elementwise_kernelILi128ELi4EZNS0_22gpu_kernel_impl_nocastIZZZNS0_17trunc_kernel_cudaERNS_18TensorIteratorBaseEENKUlvE_clEvENKUlvE2_clEvEUlN3c108BFloat16EE_EEvS4_RKT_EUliE_EEviT1_:
[----:B------:R-:W-:Y:S08]  /*0000*/  LDC R1, c[0x0][0x37c] ;  /* 0x0000df00ff017b82 */ /* 0x000ff00000000800 */
[----:B------:R-:W0:Y:S01]  /*0010*/  LDC R2, c[0x0][0x388] ;  /* 0x0000e200ff027b82 */ /* 0x000e220000000800 */
[----:B------:R-:W1:Y:S01]  /*0020*/  S2R R3, SR_TID.X ;  /* 0x0000000000037919 */ /* 0x000e620000002100 */
[----:B------:R-:W2:Y:S06]  /*0030*/  LDCU.64 UR6, c[0x0][0x358] ;  /* 0x00006b00ff0677ac */ /* 0x000eac0008000a00 */
[----:B------:R-:W3:Y:S01]  /*0040*/  S2UR UR4, SR_CTAID.X ;  /* 0x00000000000479c3 */ /* 0x000ee20000002500 */
[----:B0-----:R-:W-:Y:S01]  /*0050*/  ISETP.NE.AND P0, PT, R2, RZ, PT ;  /* 0x000000ff0200720c */ /* 0x001fe20003f05270 */
[----:B---3--:R-:W-:-:S06]  /*0060*/  USHF.L.U32 UR4, UR4, 0x9, URZ ;  /* 0x0000000904047899 */ /* 0x008fcc00080006ff */
[----:B-1----:R-:W-:-:S06]  /*0070*/  LOP3.LUT R3, R3, UR4, RZ, 0xfc, !PT ;  /* 0x0000000403037c12 */ /* 0x002fcc000f8efcff */
[----:B--2---:R-:W-:Y:S05]  /*0080*/  @P0 BRA `(.L_x_568) ;  /* 0x0000000000c00947 */ /* 0x004fea0003800000 */
[----:B------:R-:W0:Y:S01]  /*0090*/  LDCU UR4, c[0x0][0x380] ;  /* 0x00007000ff0477ac */ /* 0x000e220008000800 */
[----:B------:R-:W-:Y:S04]  /*00a0*/  BSSY.RECONVERGENT B0, `(.L_x_569) ;  /* 0x0000023000007945 */ /* 0x000fe80003800200 */
[----:B------:R-:W-:Y:S01]  /*00b0*/  BSSY.RELIABLE B1, `(.L_x_570) ;  /* 0x0000019000017945 */ /* 0x000fe20003800100 */
[----:B0-----:R-:W-:-:S13]  /*00c0*/  ISETP.GE.AND P0, PT, R3, UR4, PT ;  /* 0x0000000403007c0c */ /* 0x001fda000bf06270 */
[----:B------:R-:W-:Y:S05]  /*00d0*/  @P0 BRA `(.L_x_571) ;  /* 0x00000000004c0947 */ /* 0x000fea0003800000 */
[----:B------:R-:W0:Y:S02]  /*00e0*/  LDC.64 R4, c[0x0][0x588] ;  /* 0x00016200ff047b82 */ /* 0x000e240000000a00 */
[----:B0-----:R-:W2:Y:S06]  /*00f0*/  LDG.E.U16 R4, desc[UR6][R4.64] ;  /* 0x0000000604047981 */ /* 0x001eac000c1e1500 */
[----:B------:R-:W0:Y:S01]  /*0100*/  LDC.64 R6, c[0x0][0x580] ;  /* 0x00016000ff067b82 */ /* 0x000e220000000a00 */
[----:B------:R-:W-:-:S04]  /*0110*/  IADD3 R3, PT, PT, R3, 0x80, RZ ;  /* 0x0000008003037810 */ /* 0x000fc80007ffe0ff */
[----:B------:R-:W-:-:S13]  /*0120*/  ISETP.GE.AND P0, PT, R3, UR4, PT ;  /* 0x0000000403007c0c */ /* 0x000fda000bf06270 */
[----:B------:R-:W-:Y:S05]  /*0130*/  @P0 BREAK.RELIABLE B1 ;  /* 0x0000000000010942 */ /* 0x000fea0003800100 */
[----:B--2---:R-:W-:-:S06]  /*0140*/  SHF.L.U32 R0, R4, 0x10, RZ ;  /* 0x0000001004007819 */ /* 0x004fcc00000006ff */
[----:B------:R-:W1:Y:S02]  /*0150*/  FRND.TRUNC R0, R0 ;  /* 0x0000000000007307 */ /* 0x000e64000020d000 */
[----:B-1----:R-:W-:-:S05]  /*0160*/  F2FP.BF16.F32.PACK_AB R2, RZ, R0 ;  /* 0x00000000ff02723e */ /* 0x002fca00000010ff */
[----:B0-----:R0:W-:Y:S01]  /*0170*/  STG.E.U16 desc[UR6][R6.64], R2 ;  /* 0x0000000206007986 */ /* 0x0011e2000c101506 */
[----:B------:R-:W-:Y:S05]  /*0180*/  @P0 BRA `(.L_x_572) ;  /* 0x0000000000500947 */ /* 0x000fea0003800000 */
[----:B------:R-:W1:Y:S02]  /*0190*/  LDC.64 R4, c[0x0][0x588] ;  /* 0x00016200ff047b82 */ /* 0x000e640000000a00 */
[----:B-1----:R-:W2:Y:S06]  /*01a0*/  LDG.E.U16 R4, desc[UR6][R4.64] ;  /* 0x0000000604047981 */ /* 0x002eac000c1e1500 */
[----:B0-----:R-:W0:Y:S01]  /*01b0*/  LDC.64 R6, c[0x0][0x580] ;  /* 0x00016000ff067b82 */ /* 0x001e220000000a00 */
[----:B------:R-:W-:Y:S02]  /*01c0*/  IADD3 R3, PT, PT, R3, 0x80, RZ ;  /* 0x0000008003037810 */ /* 0x000fe40007ffe0ff */
[----:B--2---:R-:W-:-:S06]  /*01d0*/  SHF.L.U32 R0, R4, 0x10, RZ ;  /* 0x0000001004007819 */ /* 0x004fcc00000006ff */
[----:B------:R-:W1:Y:S02]  /*01e0*/  FRND.TRUNC R0, R0 ;  /* 0x0000000000007307 */ /* 0x000e64000020d000 */
[----:B-1----:R-:W-:-:S05]  /*01f0*/  F2FP.BF16.F32.PACK_AB R2, RZ, R0 ;  /* 0x00000000ff02723e */ /* 0x002fca00000010ff */
[----:B0-----:R0:W-:Y:S02]  /*0200*/  STG.E.U16 desc[UR6][R6.64], R2 ;  /* 0x0000000206007986 */ /* 0x0011e4000c101506 */
.L_x_571:
[----:B------:R-:W-:-:S13]  /*0210*/  ISETP.GE.AND P0, PT, R3, UR4, PT ;  /* 0x0000000403007c0c */ /* 0x000fda000bf06270 */
[----:B------:R-:W-:Y:S05]  /*0220*/  @P0 BREAK.RELIABLE B1 ;  /* 0x0000000000010942 */ /* 0x000fea0003800100 */
[----:B------:R-:W-:Y:S05]  /*0230*/  @P0 BRA `(.L_x_572) ;  /* 0x0000000000240947 */ /* 0x000fea0003800000 */
[----:B------:R-:W-:Y:S05]  /*0240*/  BSYNC.RELIABLE B1 ;  /* 0x0000000000017941 */ /* 0x000fea0003800100 */
.L_x_570:
        /* <DEDUP_REMOVED lines=8> */
.L_x_572:
[----:B------:R-:W-:Y:S05]  /*02d0*/  BSYNC.RECONVERGENT B0 ;  /* 0x0000000000007941 */ /* 0x000fea0003800200 */
.L_x_569:
[----:B------:R-:W-:Y:S05]  /*02e0*/  WARPSYNC.ALL ;  /* 0x0000000000007948 */ /* 0x000fea0003800000 */
[----:B------:R-:W-:-:S13]  /*02f0*/  ISETP.GE.AND P0, PT, R3, UR4, PT ;  /* 0x0000000403007c0c */ /* 0x000fda000bf06270 */
[----:B------:R-:W-:Y:S05]  /*0300*/  @P0 EXIT ;  /* 0x000000000000094d */ /* 0x000fea0003800000 */
[----:B01----:R-:W0:Y:S02]  /*0310*/  LDC.64 R2, c[0x0][0x588] ;  /* 0x00016200ff027b82 */ /* 0x003e240000000a00 */
[----:B0-----:R-:W2:Y:S06]  /*0320*/  LDG.E.U16 R2, desc[UR6][R2.64] ;  /* 0x0000000602027981 */ /* 0x001eac000c1e1500 */
[----:B------:R-:W0:Y:S01]  /*0330*/  LDC.64 R4, c[0x0][0x580] ;  /* 0x00016000ff047b82 */ /* 0x000e220000000a00 */
[----:B--2---:R-:W-:-:S06]  /*0340*/  SHF.L.U32 R0, R2, 0x10, RZ ;  /* 0x0000001002007819 */ /* 0x004fcc00000006ff */
[----:B------:R-:W1:Y:S02]  /*0350*/  FRND.TRUNC R0, R0 ;  /* 0x0000000000007307 */ /* 0x000e64000020d000 */
[----:B-1----:R-:W-:-:S05]  /*0360*/  F2FP.BF16.F32.PACK_AB R3, RZ, R0 ;  /* 0x00000000ff03723e */ /* 0x002fca00000010ff */
[----:B0-----:R-:W-:Y:S01]  /*0370*/  STG.E.U16 desc[UR6][R4.64], R3 ;  /* 0x0000000304007986 */ /* 0x001fe2000c101506 */
[----:B------:R-:W-:Y:S05]  /*0380*/  EXIT ;  /* 0x000000000000794d */ /* 0x000fea0003800000 */
.L_x_568:
[----:B------:R-:W0:Y:S01]  /*0390*/  LDCU UR4, c[0x0][0x380] ;  /* 0x00007000ff0477ac */ /* 0x000e220008000800 */
[----:B------:R-:W-:Y:S01]  /*03a0*/  IADD3 R2, PT, PT, R2, -0x1, RZ ;  /* 0xffffffff02027810 */ /* 0x000fe20007ffe0ff */
[----:B------:R-:W-:Y:S04]  /*03b0*/  BSSY.RECONVERGENT B0, `(.L_x_573) ;  /* 0x00003ac000007945 */ /* 0x000fe80003800200 */
[----:B------:R-:W-:Y:S01]  /*03c0*/  BSSY.RELIABLE B1, `(.L_x_574) ;  /* 0x0000275000017945 */ /* 0x000fe20003800100 */
[----:B------:R-:W-:-:S05]  /*03d0*/  VIMNMX.U32 R0, PT, PT, R2, 0x18, PT ;  /* 0x0000001802007848 */ /* 0x000fca0003fe0000 */
[----:B------:R-:W-:Y:S01]  /*03e0*/  VIADD R0, R0, 0x1 ;  /* 0x0000000100007836 */ /* 0x000fe20000000000 */
[----:B0-----:R-:W-:-:S13]  /*03f0*/  ISETP.GE.AND P0, PT, R3, UR4, PT ;  /* 0x0000000403007c0c */ /* 0x001fda000bf06270 */
[----:B------:R-:W-:Y:S05]  /*0400*/  @P0 BRA `(.L_x_575) ;  /* 0x0000002400b40947 */ /* 0x000fea0003800000 */
[----:B------:R-:W0:Y:S01]  /*0410*/  LDCU.64 UR8, c[0x0][0x390] ;  /* 0x00007200ff0877ac */ /* 0x000e220008000a00 */
[----:B------:R-:W-:Y:S01]  /*0420*/  HFMA2 R4, -RZ, RZ, 0, 0 ;  /* 0x00000000ff047431 */ /* 0x000fe200000001ff */
[----:B------:R-:W-:Y:S01]  /*0430*/  MOV R5, R3 ;  /* 0x0000000300057202 */ /* 0x000fe20000000f00 */
[----:B------:R-:W1:Y:S01]  /*0440*/  LDCU UR5, c[0x0][0x38c] ;  /* 0x00007180ff0577ac */ /* 0x000e620008000800 */
[----:B------:R-:W-:Y:S01]  /*0450*/  ISETP.NE.AND P0, PT, R2, RZ, PT ;  /* 0x000000ff0200720c */ /* 0x000fe20003f05270 */
[----:B------:R-:W2:Y:S01]  /*0460*/  LDCU.64 UR10, c[0x0][0x4b8] ;  /* 0x00009700ff0a77ac */ /* 0x000ea20008000a00 */
[----:B0-----:R-:W-:-:S05]  /*0470*/  IMAD.HI.U32 R6, R3, UR8, R4 ;  /* 0x0000000803067c27 */ /* 0x001fca000f8e0004 */
[----:B------:R-:W-:-:S04]  /*0480*/  SHF.R.U32.HI R7, RZ, UR9, R6 ;  /* 0x00000009ff077c19 */ /* 0x000fc80008011606 */
[----:B------:R-:W-:-:S05]  /*0490*/  IADD3 R4, PT, PT, -R7, RZ, RZ ;  /* 0x000000ff07047210 */ /* 0x000fca0007ffe1ff */
[----:B-1----:R-:W-:-:S04]  /*04a0*/  IMAD R4, R4, UR5, R3 ;  /* 0x0000000504047c24 */ /* 0x002fc8000f8e0203 */
[C---:B--2---:R-:W-:Y:S02]  /*04b0*/  IMAD R5, R4.reuse, UR10, RZ ;  /* 0x0000000a04057c24 */ /* 0x044fe4000f8e02ff */
[----:B------:R-:W-:Y:S01]  /*04c0*/  IMAD R4, R4, UR11, RZ ;  /* 0x0000000b04047c24 */ /* 0x000fe2000f8e02ff */
[----:B------:R-:W-:Y:S06]  /*04d0*/  @!P0 BRA `(.L_x_576) ;  /* 0x0000001000748947 */ /* 0x000fec0003800000 */
[----:B------:R-:W0:Y:S01]  /*04e0*/  LDCU.64 UR8, c[0x0][0x398] ;  /* 0x00007300ff0877ac */ /* 0x000e220008000a00 */
[----:B------:R-:W-:Y:S02]  /*04f0*/  MOV R6, RZ ;  /* 0x000000ff00067202 */ /* 0x000fe40000000f00 */
[----:B------:R-:W-:Y:S01]  /*0500*/  ISETP.NE.AND P0, PT, R0, 0x2, PT ;  /* 0x000000020000780c */ /* 0x000fe20003f05270 */
[----:B------:R-:W1:Y:S01]  /*0510*/  LDCU UR5, c[0x0][0x3a0] ;  /* 0x00007400ff0577ac */ /* 0x000e620008000800 */
[----:B------:R-:W2:Y:S01]  /*0520*/  LDCU.64 UR10, c[0x0][0x4c0] ;  /* 0x00009800ff0a77ac */ /* 0x000ea20008000a00 */
[----:B0-----:R-:W-:-:S05]  /*0530*/  IMAD.HI.U32 R8, R7, UR9, R6 ;  /* 0x0000000907087c27 */ /* 0x001fca000f8e0006 */
[----:B-1----:R-:W-:-:S04]  /*0540*/  SHF.R.U32.HI R9, RZ, UR5, R8 ;  /* 0x00000005ff097c19 */ /* 0x002fc80008011608 */
[----:B------:R-:W-:-:S05]  /*0550*/  IADD3 R6, PT, PT, -R9, RZ, RZ ;  /* 0x000000ff09067210 */ /* 0x000fca0007ffe1ff */
[----:B------:R-:W-:-:S04]  /*0560*/  IMAD R6, R6, UR8, R7 ;  /* 0x0000000806067c24 */ /* 0x000fc8000f8e0207 */
[C---:B--2---:R-:W-:Y:S02]  /*0570*/  IMAD R5, R6.reuse, UR10, R5 ;  /* 0x0000000a06057c24 */ /* 0x044fe4000f8e0205 */
[----:B------:R-:W-:Y:S01]  /*0580*/  IMAD R4, R6, UR11, R4 ;  /* 0x0000000b06047c24 */ /* 0x000fe2000f8e0204 */
[----:B------:R-:W-:Y:S06]  /*0590*/  @!P0 BRA `(.L_x_576) ;  /* 0x0000001000448947 */ /* 0x000fec0003800000 */
[----:B------:R-:W0:Y:S01]  /*05a0*/  LDCU.64 UR8, c[0x0][0x3a8] ;  /* 0x00007500ff0877ac */ /* 0x000e220008000a00 */
[----:B------:R-:W-:Y:S01]  /*05b0*/  HFMA2 R8, -RZ, RZ, 0, 0 ;  /* 0x00000000ff087431 */ /* 0x000fe200000001ff */
[----:B------:R-:W-:Y:S01]  /*05c0*/  ISETP.NE.AND P0, PT, R0, 0x3, PT ;  /* 0x000000030000780c */ /* 0x000fe20003f05270 */
[----:B------:R-:W1:Y:S01]  /*05d0*/  LDCU UR5, c[0x0][0x3a4] ;  /* 0x00007480ff0577ac */ /* 0x000e620008000800 */
[----:B------:R-:W2:Y:S02]  /*05e0*/  LDCU.64 UR10, c[0x0][0x4c8] ;  /* 0x00009900ff0a77ac */ /* 0x000ea40008000a00 */
[----:B0-----:R-:W-:-:S05]  /*05f0*/  IMAD.HI.U32 R6, R9, UR8, R8 ;  /* 0x0000000809067c27 */ /* 0x001fca000f8e0008 */
[----:B------:R-:W-:-:S04]  /*0600*/  SHF.R.U32.HI R7, RZ, UR9, R6 ;  /* 0x00000009ff077c19 */ /* 0x000fc80008011606 */
[----:B------:R-:W-:-:S05]  /*0610*/  IADD3 R8, PT, PT, -R7, RZ, RZ ;  /* 0x000000ff07087210 */ /* 0x000fca0007ffe1ff */
[----:B-1----:R-:W-:-:S04]  /*0620*/  IMAD R8, R8, UR5, R9 ;  /* 0x0000000508087c24 */ /* 0x002fc8000f8e0209 */
[C---:B--2---:R-:W-:Y:S02]  /*0630*/  IMAD R5, R8.reuse, UR10, R5 ;  /* 0x0000000a08057c24 */ /* 0x044fe4000f8e0205 */
[----:B------:R-:W-:Y:S01]  /*0640*/  IMAD R4, R8, UR11, R4 ;  /* 0x0000000b08047c24 */ /* 0x000fe2000f8e0204 */
[----:B------:R-:W-:Y:S06]  /*0650*/  @!P0 BRA `(.L_x_576) ;  /* 0x0000001000148947 */ /* 0x000fec0003800000 */
[----:B------:R-:W0:Y:S01]  /*0660*/  LDCU.64 UR8, c[0x0][0x3b0] ;  /* 0x00007600ff0877ac */ /* 0x000e220008000a00 */
[----:B------:R-:W-:Y:S01]  /*0670*/  IMAD.MOV.U32 R6, RZ, RZ, RZ ;  /* 0x000000ffff067224 */ /* 0x000fe200078e00ff */
        /* <DEDUP_REMOVED lines=11> */
[----:B------:R-:W-:Y:S02]  /*0730*/  MOV R8, RZ ;  /* 0x000000ff00087202 */ /* 0x000fe40000000f00 */
[----:B------:R-:W-:Y:S01]  /*0740*/  ISETP.NE.AND P0, PT, R0, 0x5, PT ;  /* 0x000000050000780c */ /* 0x000fe20003f05270 */
[----:B------:R-:W1:Y:S01]  /*0750*/  LDCU UR5, c[0x0][0x3bc] ;  /* 0x00007780ff0577ac */ /* 0x000e620008000800 */
[----:B------:R-:W2:Y:S01]  /*0760*/  LDCU.64 UR10, c[0x0][0x4d8] ;  /* 0x00009b00ff0a77ac */ /* 0x000ea20008000a00 */
        /* <DEDUP_REMOVED lines=223> */
[----:B------:R-:W-:Y:S01]  /*1560*/  ISETP.NE.AND P0, PT, R0, 0x18, PT ;  /* 0x000000180000780c */ /* 0x000fe20003f05270 */
[----:B------:R-:W0:Y:S01]  /*1570*/  LDCU.64 UR8, c[0x0][0x4a0] ;  /* 0x00009400ff0877ac */ /* 0x000e220008000a00 */
[----:B------:R-:W-:Y:S01]  /*1580*/  MOV R6, RZ ;  /* 0x000000ff00067202 */ /* 0x000fe20000000f00 */
[----:B------:R-:W1:Y:S01]  /*1590*/  LDCU UR5, c[0x0][0x4a8] ;  /* 0x00009500ff0577ac */ /* 0x000e620008000800 */
[----:B------:R-:W2:Y:S09]  /*15a0*/  LDCU.64 UR10, c[0x0][0x570] ;  /* 0x0000ae00ff0a77ac */ /* 0x000eb20008000a00 */
[----:B------:R-:W3:Y:S01]  /*15b0*/  @P0 LDC.64 R14, c[0x0][0x4b0] ;  /* 0x00012c00ff0e0b82 */ /* 0x000ee20000000a00 */
[----:B0-----:R-:W-:-:S07]  /*15c0*/  IMAD.HI.U32 R10, R7, UR9, R6 ;  /* 0x00000009070a7c27 */ /* 0x001fce000f8e0006 */
[----:B------:R-:W0:Y:S01]  /*15d0*/  @P0 LDC R17, c[0x0][0x4ac] ;  /* 0x00012b00ff110b82 */ /* 0x000e220000000800 */
[----:B-1----:R-:W-:Y:S01]  /*15e0*/  SHF.R.U32.HI R11, RZ, UR5, R10 ;  /* 0x00000005ff0b7c19 */ /* 0x002fe2000801160a */
[----:B------:R-:W-:-:S03]  /*15f0*/  @P0 IMAD.MOV.U32 R10, RZ, RZ, RZ ;  /* 0x000000ffff0a0224 */ /* 0x000fc600078e00ff */
[----:B------:R-:W-:-:S03]  /*1600*/  IADD3 R13, PT, PT, -R11, RZ, RZ ;  /* 0x000000ff0b0d7210 */ /* 0x000fc60007ffe1ff */
[----:B------:R-:W1:Y:S01]  /*1610*/  @P0 LDC.64 R8, c[0x0][0x578] ;  /* 0x00015e00ff080b82 */ /* 0x000e620000000a00 */
[----:B---3--:R-:W-:-:S05]  /*1620*/  @P0 IMAD.HI.U32 R6, R11, R14, R10 ;  /* 0x0000000e0b060227 */ /* 0x008fca00078e000a */
[----:B------:R-:W-:Y:S01]  /*1630*/  @P0 SHF.R.U32.HI R10, RZ, R15, R6 ;  /* 0x0000000fff0a0219 */ /* 0x000fe20000011606 */
[----:B------:R-:W-:-:S03]  /*1640*/  IMAD R6, R13, UR8, R7 ;  /* 0x000000080d067c24 */ /* 0x000fc6000f8e0207 */
[----:B------:R-:W-:Y:S01]  /*1650*/  @P0 IADD3 R10, PT, PT, -R10, RZ, RZ ;  /* 0x000000ff0a0a0210 */ /* 0x000fe20007ffe1ff */
[C---:B--2---:R-:W-:Y:S02]  /*1660*/  IMAD R5, R6.reuse, UR10, R5 ;  /* 0x0000000a06057c24 */ /* 0x044fe4000f8e0205 */
[----:B------:R-:W-:Y:S02]  /*1670*/  IMAD R4, R6, UR11, R4 ;  /* 0x0000000b06047c24 */ /* 0x000fe4000f8e0204 */
[----:B0-----:R-:W-:-:S04]  /*1680*/  @P0 IMAD R10, R10, R17, R11 ;  /* 0x000000110a0a0224 */ /* 0x001fc800078e020b */
[C---:B-1----:R-:W-:Y:S02]  /*1690*/  @P0 IMAD R5, R10.reuse, R8, R5 ;  /* 0x000000080a050224 */ /* 0x042fe400078e0205 */
[----:B------:R-:W-:-:S07]  /*16a0*/  @P0 IMAD R4, R10, R9, R4 ;  /* 0x000000090a040224 */ /* 0x000fce00078e0204 */
.L_x_576:
[----:B------:R-:W0:Y:S02]  /*16b0*/  LDCU.128 UR8, c[0x0][0x580] ;  /* 0x0000b000ff0877ac */ /* 0x000e240008000c00 */
[----:B0-----:R-:W-:-:S04]  /*16c0*/  IADD3 R6, P0, PT, R4, UR10, RZ ;  /* 0x0000000a04067c10 */ /* 0x001fc8000ff1e0ff */
[----:B------:R-:W-:-:S05]  /*16d0*/  IADD3.X R7, PT, PT, RZ, UR11, RZ, P0, !PT ;  /* 0x0000000bff077c10 */ /* 0x000fca00087fe4ff */
[----:B------:R-:W2:Y:S01]  /*16e0*/  LDG.E.U16 R6, desc[UR6][R6.64] ;  /* 0x0000000606067981 */ /* 0x000ea2000c1e1500 */
[----:B------:R-:W-:Y:S02]  /*16f0*/  IADD3 R4, P0, PT, R5, UR8, RZ ;  /* 0x0000000805047c10 */ /* 0x000fe4000ff1e0ff */
[----:B------:R-:W-:Y:S02]  /*1700*/  IADD3 R3, PT, PT, R3, 0x80, RZ ;  /* 0x0000008003037810 */ /* 0x000fe40007ffe0ff */
[----:B------:R-:W-:Y:S02]  /*1710*/  IADD3.X R5, PT, PT, RZ, UR9, RZ, P0, !PT ;  /* 0x00000009ff057c10 */ /* 0x000fe400087fe4ff */
[----:B------:R-:W-:-:S13]  /*1720*/  ISETP.GE.AND P0, PT, R3, UR4, PT ;  /* 0x0000000403007c0c */ /* 0x000fda000bf06270 */
[----:B------:R-:W-:Y:S05]  /*1730*/  @P0 BREAK.RELIABLE B1 ;  /* 0x0000000000010942 */ /* 0x000fea0003800100 */
[----:B--2---:R-:W-:-:S06]  /*1740*/  SHF.L.U32 R8, R6, 0x10, RZ ;  /* 0x0000001006087819 */ /* 0x004fcc00000006ff */
[----:B------:R-:W0:Y:S02]  /*1750*/  FRND.TRUNC R8, R8 ;  /* 0x0000000800087307 */ /* 0x000e24000020d000 */
[----:B0-----:R-:W-:-:S05]  /*1760*/  F2FP.BF16.F32.PACK_AB R7, RZ, R8 ;  /* 0x00000008ff07723e */ /* 0x001fca00000010ff */
[----:B------:R0:W-:Y:S01]  /*1770*/  STG.E.U16 desc[UR6][R4.64], R7 ;  /* 0x0000000704007986 */ /* 0x0001e2000c101506 */
[----:B------:R-:W-:Y:S05]  /*1780*/  @P0 BRA `(.L_x_577) ;  /* 0x0000002400b80947 */ /* 0x000fea0003800000 */
[----:B------:R-:W1:Y:S01]  /*1790*/  LDCU.64 UR8, c[0x0][0x390] ;  /* 0x00007200ff0877ac */ /* 0x000e620008000a00 */
[----:B0-----:R-:W-:Y:S01]  /*17a0*/  HFMA2 R4, -RZ, RZ, 0, 0 ;  /* 0x00000000ff047431 */ /* 0x001fe200000001ff */
[----:B------:R-:W-:Y:S01]  /*17b0*/  MOV R5, R3 ;  /* 0x0000000300057202 */ /* 0x000fe20000000f00 */
[----:B------:R-:W0:Y:S01]  /*17c0*/  LDCU UR5, c[0x0][0x38c] ;  /* 0x00007180ff0577ac */ /* 0x000e220008000800 */
[----:B------:R-:W-:Y:S01]  /*17d0*/  ISETP.NE.AND P0, PT, R2, RZ, PT ;  /* 0x000000ff0200720c */ /* 0x000fe20003f05270 */
[----:B------:R-:W2:Y:S01]  /*17e0*/  LDCU.64 UR10, c[0x0][0x4b8] ;  /* 0x00009700ff0a77ac */ /* 0x000ea20008000a00 */
[----:B-1----:R-:W-:-:S05]  /*17f0*/  IMAD.HI.U32 R6, R3, UR8, R4 ;  /* 0x0000000803067c27 */ /* 0x002fca000f8e0004 */
[----:B------:R-:W-:-:S05]  /*1800*/  SHF.R.U32.HI R7, RZ, UR9, R6 ;  /* 0x00000009ff077c19 */ /* 0x000fca0008011606 */
[----:B------:R-:W-:-:S04]  /*1810*/  IMAD.MOV R4, RZ, RZ, -R7 ;  /* 0x000000ffff047224 */ /* 0x000fc800078e0a07 */
[----:B0-----:R-:W-:-:S04]  /*1820*/  IMAD R4, R4, UR5, R3 ;  /* 0x0000000504047c24 */ /* 0x001fc8000f8e0203 */
        /* <DEDUP_REMOVED lines=105> */
[----:B-1----:R-:W-:-:S05]  /*1ec0*/  SHF.R.U32.HI R9, RZ, UR5, R8 ;  /* 0x00000005ff097c19 */ /* 0x002fca0008011608 */
[----:B------:R-:W-:-:S04]  /*1ed0*/  IMAD.MOV R6, RZ, RZ, -R9 ;  /* 0x000000ffff067224 */ /* 0x000fc800078e0a09 */
        /* <DEDUP_REMOVED lines=106> */
[----:B------:R-:W-:-:S05]  /*2580*/  SHF.R.U32.HI R7, RZ, UR9, R6 ;  /* 0x00000009ff077c19 */ /* 0x000fca0008011606 */
[----:B------:R-:W-:-:S04]  /*2590*/  IMAD.MOV R8, RZ, RZ, -R7 ;  /* 0x000000ffff087224 */ /* 0x000fc800078e0a07 */
        /* <DEDUP_REMOVED lines=54> */
[----:B------:R-:W-:Y:S01]  /*2900*/  IMAD.MOV.U32 R6, RZ, RZ, RZ ;  /* 0x000000ffff067224 */ /* 0x000fe200078e00ff */
[----:B------:R-:W1:Y:S01]  /*2910*/  LDCU UR5, c[0x0][0x4a8] ;  /* 0x00009500ff0577ac */ /* 0x000e620008000800 */
[----:B------:R-:W2:Y:S09]  /*2920*/  LDCU.64 UR10, c[0x0][0x570] ;  /* 0x0000ae00ff0a77ac */ /* 0x000eb20008000a00 */
[----:B------:R-:W3:Y:S01]  /*2930*/  @P0 LDC.64 R14, c[0x0][0x4b0] ;  /* 0x00012c00ff0e0b82 */ /* 0x000ee20000000a00 */
[----:B0-----:R-:W-:-:S07]  /*2940*/  IMAD.HI.U32 R10, R7, UR9, R6 ;  /* 0x00000009070a7c27 */ /* 0x001fce000f8e0006 */
[----:B------:R-:W0:Y:S01]  /*2950*/  @P0 LDC R17, c[0x0][0x4ac] ;  /* 0x00012b00ff110b82 */ /* 0x000e220000000800 */
[----:B-1----:R-:W-:Y:S02]  /*2960*/  SHF.R.U32.HI R11, RZ, UR5, R10 ;  /* 0x00000005ff0b7c19 */ /* 0x002fe4000801160a */
[----:B------:R-:W-:Y:S02]  /*2970*/  @P0 MOV R10, RZ ;  /* 0x000000ff000a0202 */ /* 0x000fe40000000f00 */
        /* <DEDUP_REMOVED lines=11> */
.L_x_578:
[----:B------:R-:W0:Y:S02]  /*2a30*/  LDCU.128 UR8, c[0x0][0x580] ;  /* 0x0000b000ff0877ac */ /* 0x000e240008000c00 */
[----:B0-----:R-:W-:-:S04]  /*2a40*/  IADD3 R6, P0, PT, R4, UR10, RZ ;  /* 0x0000000a04067c10 */ /* 0x001fc8000ff1e0ff */
[----:B------:R-:W-:-:S05]  /*2a50*/  IADD3.X R7, PT, PT, RZ, UR11, RZ, P0, !PT ;  /* 0x0000000bff077c10 */ /* 0x000fca00087fe4ff */
[----:B------:R-:W2:Y:S01]  /*2a60*/  LDG.E.U16 R6, desc[UR6][R6.64] ;  /* 0x0000000606067981 */ /* 0x000ea2000c1e1500 */
[----:B------:R-:W-:Y:S02]  /*2a70*/  IADD3 R4, P0, PT, R5, UR8, RZ ;  /* 0x0000000805047c10 */ /* 0x000fe4000ff1e0ff */
[----:B------:R-:W-:Y:S02]  /*2a80*/  IADD3 R3, PT, PT, R3, 0x80, RZ ;  /* 0x0000008003037810 */ /* 0x000fe40007ffe0ff */
[----:B------:R-:W-:Y:S02]  /*2a90*/  IADD3.X R5, PT, PT, RZ, UR9, RZ, P0, !PT ;  /* 0x00000009ff057c10 */ /* 0x000fe400087fe4ff */
[----:B--2---:R-:W-:-:S06]  /*2aa0*/  SHF.L.U32 R8, R6, 0x10, RZ ;  /* 0x0000001006087819 */ /* 0x004fcc00000006ff */
[----:B------:R-:W0:Y:S02]  /*2ab0*/  FRND.TRUNC R8, R8 ;  /* 0x0000000800087307 */ /* 0x000e24000020d000 */
[----:B0-----:R-:W-:-:S05]  /*2ac0*/  F2FP.BF16.F32.PACK_AB R7, RZ, R8 ;  /* 0x00000008ff07723e */ /* 0x001fca00000010ff */
[----:B------:R0:W-:Y:S02]  /*2ad0*/  STG.E.U16 desc[UR6][R4.64], R7 ;  /* 0x0000000704007986 */ /* 0x0001e4000c101506 */
.L_x_575:
[----:B------:R-:W-:-:S13]  /*2ae0*/  ISETP.GE.AND P0, PT, R3, UR4, PT ;  /* 0x0000000403007c0c */ /* 0x000fda000bf06270 */
[----:B------:R-:W-:Y:S05]  /*2af0*/  @P0 BREAK.RELIABLE B1 ;  /* 0x0000000000010942 */ /* 0x000fea0003800100 */
[----:B------:R-:W-:Y:S05]  /*2b00*/  @P0 BRA `(.L_x_577) ;  /* 0x0000001000d80947 */ /* 0x000fea0003800000 */
[----:B------:R-:W-:Y:S05]  /*2b10*/  BSYNC.RELIABLE B1 ;  /* 0x0000000000017941 */ /* 0x000fea0003800100 */
.L_x_574:
[----:B------:R-:W1:Y:S01]  /*2b20*/  LDCU.64 UR8, c[0x0][0x390] ;  /* 0x00007200ff0877ac */ /* 0x000e620008000a00 */
[----:B0-----:R-:W-:Y:S01]  /*2b30*/  MOV R4, RZ ;  /* 0x000000ff00047202 */ /* 0x001fe20000000f00 */
[----:B------:R-:W-:Y:S01]  /*2b40*/  IMAD.MOV.U32 R5, RZ, RZ, R3 ;  /* 0x000000ffff057224 */ /* 0x000fe200078e0003 */
[----:B------:R-:W-:Y:S01]  /*2b50*/  ISETP.NE.AND P0, PT, R2, RZ, PT ;  /* 0x000000ff0200720c */ /* 0x000fe20003f05270 */
[----:B------:R-:W0:Y:S01]  /*2b60*/  LDCU UR5, c[0x0][0x38c] ;  /* 0x00007180ff0577ac */ /* 0x000e220008000800 */
[----:B------:R-:W2:Y:S01]  /*2b70*/  LDCU.64 UR10, c[0x0][0x4b8] ;  /* 0x00009700ff0a77ac */ /* 0x000ea20008000a00 */
[----:B-1----:R-:W-:-:S05]  /*2b80*/  IMAD.HI.U32 R6, R3, UR8, R4 ;  /* 0x0000000803067c27 */ /* 0x002fca000f8e0004 */
[----:B------:R-:W-:-:S04]  /*2b90*/  SHF.R.U32.HI R7, RZ, UR9, R6 ;  /* 0x00000009ff077c19 */ /* 0x000fc80008011606 */
[----:B------:R-:W-:-:S05]  /*2ba0*/  IADD3 R4, PT, PT, -R7, RZ, RZ ;  /* 0x000000ff07047210 */ /* 0x000fca0007ffe1ff */
[----:B0-----:R-:W-:-:S04]  /*2bb0*/  IMAD R4, R4, UR5, R3 ;  /* 0x0000000504047c24 */ /* 0x001fc8000f8e0203 */
[C---:B--2---:R-:W-:Y:S02]  /*2bc0*/  IMAD R5, R4.reuse, UR10, RZ ;  /* 0x0000000a04057c24 */ /* 0x044fe4000f8e02ff */
[----:B------:R-:W-:Y:S01]  /*2bd0*/  IMAD R4, R4, UR11, RZ ;  /* 0x0000000b04047c24 */ /* 0x000fe2000f8e02ff */
        /* <DEDUP_REMOVED lines=265> */
[----:B------:R-:W-:Y:S01]  /*3c70*/  ISETP.NE.AND P0, PT, R0, 0x18, PT ;  /* 0x000000180000780c */ /* 0x000fe20003f05270 */
[----:B------:R-:W0:Y:S01]  /*3c80*/  LDCU.64 UR8, c[0x0][0x4a0] ;  /* 0x00009400ff0877ac */ /* 0x000e220008000a00 */
[----:B------:R-:W-:Y:S01]  /*3c90*/  HFMA2 R6, -RZ, RZ, 0, 0 ;  /* 0x00000000ff067431 */ /* 0x000fe200000001ff */
        /* <DEDUP_REMOVED lines=18> */
.L_x_579:
        /* <DEDUP_REMOVED lines=11> */
.L_x_577:
[----:B------:R-:W-:Y:S05]  /*3e70*/  BSYNC.RECONVERGENT B0 ;  /* 0x0000000000007941 */ /* 0x000fea0003800200 */
.L_x_573:
[----:B------:R-:W-:Y:S05]  /*3e80*/  WARPSYNC.ALL ;  /* 0x0000000000007948 */ /* 0x000fea0003800000 */
[----:B------:R-:W-:-:S13]  /*3e90*/  ISETP.GE.AND P0, PT, R3, UR4, PT ;  /* 0x0000000403007c0c */ /* 0x000fda000bf06270 */
[----:B------:R-:W-:Y:S05]  /*3ea0*/  @P0 EXIT ;  /* 0x000000000000094d */ /* 0x000fea0003800000 */
[----:B------:R-:W2:Y:S01]  /*3eb0*/  LDCU.64 UR4, c[0x0][0x390] ;  /* 0x00007200ff0477ac */ /* 0x000ea20008000a00 */
[----:B01----:R-:W-:Y:S01]  /*3ec0*/  MOV R5, R3 ;  /* 0x0000000300057202 */ /* 0x003fe20000000f00 */
[----:B------:R-:W-:Y:S01]  /*3ed0*/  IMAD.MOV.U32 R4, RZ, RZ, RZ ;  /* 0x000000ffff047224 */ /* 0x000fe200078e00ff */
[----:B------:R-:W-:Y:S01]  /*3ee0*/  ISETP.NE.AND P0, PT, R2, RZ, PT ;  /* 0x000000ff0200720c */ /* 0x000fe20003f05270 */
[----:B------:R-:W0:Y:S01]  /*3ef0*/  LDCU UR8, c[0x0][0x38c] ;  /* 0x00007180ff0877ac */ /* 0x000e220008000800 */
[----:B------:R-:W1:Y:S01]  /*3f00*/  LDCU.64 UR10, c[0x0][0x4b8] ;  /* 0x00009700ff0a77ac */ /* 0x000e620008000a00 */
[----:B--2---:R-:W-:-:S05]  /*3f10*/  IMAD.HI.U32 R4, R3, UR4, R4 ;  /* 0x0000000403047c27 */ /* 0x004fca000f8e0004 */
[----:B------:R-:W-:-:S04]  /*3f20*/  SHF.R.U32.HI R5, RZ, UR5, R4 ;  /* 0x00000005ff057c19 */ /* 0x000fc80008011604 */
[----:B------:R-:W-:-:S05]  /*3f30*/  IADD3 R6, PT, PT, -R5, RZ, RZ ;  /* 0x000000ff05067210 */ /* 0x000fca0007ffe1ff */
[----:B0-----:R-:W-:-:S04]  /*3f40*/  IMAD R2, R6, UR8, R3 ;  /* 0x0000000806027c24 */ /* 0x001fc8000f8e0203 */
[C---:B-1----:R-:W-:Y:S02]  /*3f50*/  IMAD R3, R2.reuse, UR10, RZ ;  /* 0x0000000a02037c24 */ /* 0x042fe4000f8e02ff */
        /* <DEDUP_REMOVED lines=269> */
[----:B------:R-:W1:Y:S10]  /*5030*/  LDCU UR4, c[0x0][0x4a8] ;  /* 0x00009500ff0477ac */ /* 0x000e740008000800 */
[----:B------:R-:W2:Y:S01]  /*5040*/  @P0 LDC.64 R8, c[0x0][0x4b0] ;  /* 0x00012c00ff080b82 */ /* 0x000ea20000000a00 */
[----:B0-----:R-:W-:-:S07]  /*5050*/  IMAD.HI.U32 R6, R5, UR9, R4 ;  /* 0x0000000905067c27 */ /* 0x001fce000f8e0004 */
[----:B------:R-:W0:Y:S01]  /*5060*/  @P0 LDC R11, c[0x0][0x4ac] ;  /* 0x00012b00ff0b0b82 */ /* 0x000e220000000800 */
[----:B-1----:R-:W-:Y:S01]  /*5070*/  SHF.R.U32.HI R7, RZ, UR4, R6 ;  /* 0x00000004ff077c19 */ /* 0x002fe20008011606 */
[----:B------:R-:W1:Y:S01]  /*5080*/  LDCU.64 UR4, c[0x0][0x570] ;  /* 0x0000ae00ff0477ac */ /* 0x000e620008000a00 */
[----:B------:R-:W-:Y:S02]  /*5090*/  @P0 MOV R6, RZ ;  /* 0x000000ff00060202 */ /* 0x000fe40000000f00 */
[----:B------:R-:W-:-:S03]  /*50a0*/  IADD3 R4, PT, PT, -R7, RZ, RZ ;  /* 0x000000ff07047210 */ /* 0x000fc60007ffe1ff */
[----:B------:R-:W3:Y:S02]  /*50b0*/  @P0 LDC.64 R12, c[0x0][0x578] ;  /* 0x00015e00ff0c0b82 */ /* 0x000ee40000000a00 */
[----:B------:R-:W-:Y:S02]  /*50c0*/  IMAD R4, R4, UR8, R5 ;  /* 0x0000000804047c24 */ /* 0x000fe4000f8e0205 */
[----:B--2---:R-:W-:-:S05]  /*50d0*/  @P0 IMAD.HI.U32 R0, R7, R8, R6 ;  /* 0x0000000807000227 */ /* 0x004fca00078e0006 */
[----:B------:R-:W-:Y:S01]  /*50e0*/  @P0 SHF.R.U32.HI R0, RZ, R9, R0 ;  /* 0x00000009ff000219 */ /* 0x000fe20000011600 */
[C---:B-1----:R-:W-:Y:S02]  /*50f0*/  IMAD R3, R4.reuse, UR4, R3 ;  /* 0x0000000404037c24 */ /* 0x042fe4000f8e0203 */
[----:B------:R-:W-:Y:S01]  /*5100*/  IMAD R2, R4, UR5, R2 ;  /* 0x0000000504027c24 */ /* 0x000fe2000f8e0202 */
[----:B------:R-:W-:-:S05]  /*5110*/  @P0 IADD3 R6, PT, PT, -R0, RZ, RZ ;  /* 0x000000ff00060210 */ /* 0x000fca0007ffe1ff */
[----:B0-----:R-:W-:-:S04]  /*5120*/  @P0 IMAD R6, R11, R6, R7 ;  /* 0x000000060b060224 */ /* 0x001fc800078e0207 */
[C---:B---3--:R-:W-:Y:S02]  /*5130*/  @P0 IMAD R3, R6.reuse, R12, R3 ;  /* 0x0000000c06030224 */ /* 0x048fe400078e0203 */
[----:B------:R-:W-:-:S07]  /*5140*/  @P0 IMAD R2, R6, R13, R2 ;  /* 0x0000000d06020224 */ /* 0x000fce00078e0202 */
.L_x_580:
[----:B------:R-:W0:Y:S02]  /*5150*/  LDCU.128 UR8, c[0x0][0x580] ;  /* 0x0000b000ff0877ac */ /* 0x000e240008000c00 */
[----:B0-----:R-:W-:-:S04]  /*5160*/  IADD3 R4, P0, PT, R2, UR10, RZ ;  /* 0x0000000a02047c10 */ /* 0x001fc8000ff1e0ff */
[----:B------:R-:W-:-:S05]  /*5170*/  IADD3.X R5, PT, PT, RZ, UR11, RZ, P0, !PT ;  /* 0x0000000bff057c10 */ /* 0x000fca00087fe4ff */
[----:B------:R-:W2:Y:S01]  /*5180*/  LDG.E.U16 R4, desc[UR6][R4.64] ;  /* 0x0000000604047981 */ /* 0x000ea2000c1e1500 */
[----:B------:R-:W-:-:S04]  /*5190*/  IADD3 R2, P0, PT, R3, UR8, RZ ;  /* 0x0000000803027c10 */ /* 0x000fc8000ff1e0ff */
[----:B------:R-:W-:Y:S02]  /*51a0*/  IADD3.X R3, PT, PT, RZ, UR9, RZ, P0, !PT ;  /* 0x00000009ff037c10 */ /* 0x000fe400087fe4ff */
[----:B--2---:R-:W-:-:S06]  /*51b0*/  SHF.L.U32 R0, R4, 0x10, RZ ;  /* 0x0000001004007819 */ /* 0x004fcc00000006ff */
[----:B------:R-:W0:Y:S02]  /*51c0*/  FRND.TRUNC R0, R0 ;  /* 0x0000000000007307 */ /* 0x000e24000020d000 */
[----:B0-----:R-:W-:-:S05]  /*51d0*/  F2FP.BF16.F32.PACK_AB R5, RZ, R0 ;  /* 0x00000000ff05723e */ /* 0x001fca00000010ff */
[----:B------:R-:W-:Y:S01]  /*51e0*/  STG.E.U16 desc[UR6][R2.64], R5 ;  /* 0x0000000502007986 */ /* 0x000fe2000c101506 */
[----:B------:R-:W-:Y:S05]  /*51f0*/  EXIT ;  /* 0x000000000000794d */ /* 0x000fea0003800000 */
.L_x_581:
        /* <DEDUP_REMOVED lines=16> */
.L_x_19821:


//--------------------- .text._ZN2at6native27unrolled_elementwise_kernelIZZZNS0_17trunc_kernel_cudaERNS_18TensorIteratorBaseEENKUlvE_clEvENKUlvE2_clEvEUlN3c108BFloat16EE_St5arrayIPcLm2EELi4E23TrivialOffsetCalculatorILi1EjESD_NS0_6memory15LoadWithoutCastENSE_16StoreWithoutCastEEEviT_T0_T2_T3_T4_T5_ --------------------------
	.section	.text._ZN2at6native27unrolled_elementwise_kernelIZZZNS0_17trunc_kernel_cudaERNS_18TensorIteratorBaseEENKUlvE_clEvENKUlvE2_clEvEUlN3c108BFloat16EE_St5arrayIPcLm2EELi4E23TrivialOffsetCalculatorILi1EjESD_NS0_6memory15LoadWithoutCastENSE_16StoreWithoutCastEEEviT_T0_T2_T3_T4_T5_,"ax",@progbits
	.align	128
        .global         _ZN2at6native27unrolled_elementwise_kernelIZZZNS0_17trunc_kernel_cudaERNS_18TensorIteratorBaseEENKUlvE_clEvENKUlvE2_clEvEUlN3c108BFloat16EE_St5arrayIPcLm2EELi4E23TrivialOffsetCalculatorILi1EjESD_NS0_6memory15LoadWithoutCastENSE_16StoreWithoutCastEEEviT_T0_T2_T3_T4_T5_
        .type           _ZN2at6native27unrolled_elementwise_kernelIZZZNS0_17trunc_kernel_cudaERNS_18TensorIteratorBaseEENKUlvE_clEvENKUlvE2_clEvEUlN3c108BFloat16EE_St5arrayIPcLm2EELi4E23TrivialOffsetCalculatorILi1EjESD_NS0_6memory15LoadWithoutCastENSE_16StoreWithoutCastEEEviT_T0_T2_T3_T4_T5_,@function
        .size           _ZN2at6native27unrolled_elementwise_kernelIZZZNS0_17trunc_kernel_cudaERNS_18TensorIteratorBaseEENKUlvE_clEvENKUlvE2_clEvEUlN3c108BFloat16EE_St5arrayIPcLm2EELi4E23TrivialOffsetCalculatorILi1EjESD_NS0_6memory15LoadWithoutCastENSE_16StoreWithoutCastEEEviT_T0_T2_T3_T4_T5_,(.L_x_19822 - _ZN2at6native27unrolled_elementwise_kernelIZZZNS0_17trunc_kernel_cudaERNS_18TensorIteratorBaseEENKUlvE_clEvENKUlvE2_clEvEUlN3c108BFloat16EE_St5arrayIPcLm2EELi4E23TrivialOffsetCalculatorILi1EjESD_NS0_6memory15LoadWithoutCastENSE_16StoreWithoutCastEEEviT_T0_T2_T3_T4_T5_)
        .other          _ZN2at6native27unrolled_elementwise_kernelIZZZNS0_17trunc_kernel_cudaERNS_18TensorIteratorBaseEENKUlvE_clEvENKUlvE2_clEvEUlN3c108BFloat16EE_St5arrayIPcLm2EELi4E23TrivialOffsetCalculatorILi1EjESD_NS0_6memory15LoadWithoutCastENSE_16StoreWithoutCastEEEviT_T0_T2_T3_T4_T5_,@"STO_CUDA_ENTRY STV_DEFAULT"
_ZN2at6native27unrolled_elementwise_kernelIZZZNS0_17trunc_kernel_cudaERNS_18TensorIteratorBaseEENKUlvE_clEvENKUlvE2_clEvEUlN3c108BFloat16EE_St5arrayIPcLm2EELi4E23TrivialOffsetCalculatorILi1EjESD_NS0_6memory15LoadWithoutCastENSE_16StoreWithoutCastEEEviT_T0_T2_T3_T4_T5_:
.text._ZN2at6native27unrolled_elementwise_kernelIZZZNS0_17trunc_kernel_cudaERNS_18TensorIteratorBaseEENKUlvE_clEvENKUlvE2_clEvEUlN3c108BFloat16EE_St5arrayIPcLm2EELi4E23TrivialOffsetCalculatorILi1EjESD_NS0_6memory15LoadWithoutCastENSE_16StoreWithoutCastEEEviT_T0_T2_T3_T4_T5_:
[----:B------:R-:W-:Y:S01]  /*0000*/  LDC R1, c[0x0][0x37c] ;  /* 0x0000df00ff017b82 */ /* 0x000fe20000000800 */
[----:B------:R-:W0:Y:S07]  /*0010*/  S2R R3, SR_CTAID.X ;  /* 0x0000000000037919 */ /* 0x000e2e0000002500 */
[----:B------:R-:W0:Y:S01]  /*0020*/  LDC R0, c[0x0][0x380] ;  /* 0x0000e000ff007b82 */ /* 0x000e220000000800 */
[----:B------:R-:W1:Y:S01]  /*0030*/  LDCU.64 UR4, c[0x0][0x358] ;  /* 0x00006b00ff0477ac */ /* 0x000e620008000a00 */
[----:B------:R-:W2:Y:S01]  /*0040*/  S2R R20, SR_TID.X ;  /* 0x0000000000147919 */ /* 0x000ea20000002100 */
[----:B0-----:R-:W-:-:S02]  /*0050*/  IMAD R5, R3, -0x200, R0 ;  /* 0xfffffe0003057824 */ /* 0x001fc400078e0200 */
[----:B--2---:R-:W-:-:S03]  /*0060*/  IMAD.MOV.U32 R0, RZ, RZ, R20 ;  /* 0x000000ffff007224 */ /* 0x004fc600078e0014 */
[----:B------:R-:W-:-:S13]  /*0070*/  ISETP.GE.AND P0, PT, R20, R5, PT ;  /* 0x000000051400720c */ /* 0x000fda0003f06270 */
[----:B------:R-:W-:Y:S01]  /*0080*/  @!P0 VIADD R20, R0, 0x80 ;  /* 0x0000008000148836 */ /* 0x000fe20000000000 */
[----:B------:R-:W0:Y:S01]  /*0090*/  @!P0 LDC.64 R12, c[0x0][0x390] ;  /* 0x0000e400ff0c8b82 */ /* 0x000e220000000a00 */
[----:B------:R-:W-:-:S03]  /*00a0*/  @!P0 IMAD R7, R3, 0x200, R0 ;  /* 0x0000020003078824 */ /* 0x000fc600078e0200 */
[----:B------:R-:W-:-:S13]  /*00b0*/  ISETP.GE.AND P1, PT, R20, R5, PT ;  /* 0x000000051400720c */ /* 0x000fda0003f26270 */
[----:B------:R-:W-:Y:S01]  /*00c0*/  @!P1 IMAD R15, R3, 0x200, R20 ;  /* 0x00000200030f9824 */ /* 0x000fe200078e0214 */
[----:B------:R-:W-:Y:S01]  /*00d0*/  @!P1 IADD3 R20, PT, PT, R20, 0x80, RZ ;  /* 0x0000008014149810 */ /* 0x000fe20007ffe0ff */
[----:B------:R-:W2:Y:S03]  /*00e0*/  @!P1 LDC.64 R10, c[0x0][0x390] ;  /* 0x0000e400ff0a9b82 */ /* 0x000ea60000000a00 */
[----:B------:R-:W-:Y:S01]  /*00f0*/  ISETP.GE.AND P2, PT, R20, R5, PT ;  /* 0x000000051400720c */ /* 0x000fe20003f46270 */
[----:B0-----:R-:W-:Y:S01]  /*0100*/  @!P0 IMAD.WIDE.U32 R12, R7, 0x2, R12 ;  /* 0x00000002070c8825 */ /* 0x001fe200078e000c */
[----:B------:R-:W-:-:S06]  /*0110*/  PRMT R7, RZ, 0x7610, R7 ;  /* 0x00007610ff077816 */ /* 0x000fcc0000000007 */
[----:B-1----:R0:W3:Y:S05]  /*0120*/  @!P0 LDG.E.U16 R7, desc[UR4][R12.64] ;  /* 0x000000040c078981 */ /* 0x0020ea000c1e1500 */
[----:B------:R-:W1:Y:S01]  /*0130*/  @!P2 LDC.64 R8, c[0x0][0x390] ;  /* 0x0000e400ff08ab82 */ /* 0x000e620000000a00 */
[----:B------:R-:W-:Y:S01]  /*0140*/  @!P2 IMAD R19, R3, 0x200, R20 ;  /* 0x000002000313a824 */ /* 0x000fe200078e0214 */
[----:B------:R-:W-:Y:S02]  /*0150*/  PRMT R21, RZ, 0x7610, R21 ;  /* 0x00007610ff157816 */ /* 0x000fe40000000015 */
[----:B------:R-:W-:Y:S01]  /*0160*/  @!P2 IADD3 R20, PT, PT, R20, 0x80, RZ ;  /* 0x000000801414a810 */ /* 0x000fe20007ffe0ff */
[----:B--2---:R-:W-:Y:S01]  /*0170*/  @!P1 IMAD.WIDE.U32 R14, R15, 0x2, R10 ;  /* 0x000000020f0e9825 */ /* 0x004fe200078e000a */
[----:B------:R-:W-:-:S06]  /*0180*/  PRMT R11, RZ, 0x7610, R11 ;  /* 0x00007610ff0b7816 */ /* 0x000fcc000000000b */
[----:B------:R-:W2:Y:S01]  /*0190*/  @!P1 LDG.E.U16 R11, desc[UR4][R14.64] ;  /* 0x000000040e0b9981 */ /* 0x000ea2000c1e1500 */
[----:B-1----:R-:W-:-:S05]  /*01a0*/  @!P2 IMAD.WIDE.U32 R18, R19, 0x2, R8 ;  /* 0x000000021312a825 */ /* 0x002fca00078e0008 */
[----:B------:R-:W4:Y:S01]  /*01b0*/  @!P2 LDG.E.U16 R21, desc[UR4][R18.64] ;  /* 0x000000041215a981 */ /* 0x000f22000c1e1500 */
[----:B------:R-:W-:-:S13]  /*01c0*/  ISETP.GE.AND P0, PT, R20, R5, PT ;  /* 0x000000051400720c */ /* 0x000fda0003f06270 */
[----:B------:R-:W1:Y:S01]  /*01d0*/  @!P0 LDC.64 R16, c[0x0][0x390] ;  /* 0x0000e400ff108b82 */ /* 0x000e620000000a00 */
[C---:B------:R-:W-:Y:S01]  /*01e0*/  ISETP.GE.AND P1, PT, R0.reuse, R5, PT ;  /* 0x000000050000720c */ /* 0x040fe20003f26270 */
[----:B------:R-:W-:Y:S01]  /*01f0*/  @!P0 IMAD R9, R3, 0x200, R20 ;  /* 0x0000020003098824 */ /* 0x000fe200078e0214 */
[C---:B0-----:R-:W-:Y:S01]  /*0200*/  IADD3 R12, PT, PT, R0.reuse, 0x100, RZ ;  /* 0x00000100000c7810 */ /* 0x041fe20007ffe0ff */
[----:B------:R-:W-:-:S03]  /*0210*/  VIADD R20, R0, 0x80 ;  /* 0x0000008000147836 */ /* 0x000fc60000000000 */
[----:B------:R-:W-:Y:S01]  /*0220*/  ISETP.GE.AND P3, PT, R12, R5, PT ;  /* 0x000000050c00720c */ /* 0x000fe20003f66270 */
[----:B-1----:R-:W-:-:S06]  /*0230*/  @!P0 IMAD.WIDE.U32 R16, R9, 0x2, R16 ;  /* 0x0000000209108825 */ /* 0x002fcc00078e0010 */
[----:B------:R-:W0:Y:S01]  /*0240*/  @!P1 LDC.64 R8, c[0x0][0x388] ;  /* 0x0000e200ff089b82 */ /* 0x000e220000000a00 */
[----:B------:R-:W-:Y:S01]  /*0250*/  ISETP.GE.AND P2, PT, R20, R5, PT ;  /* 0x000000051400720c */ /* 0x000fe20003f46270 */
[----:B------:R-:W-:Y:S01]  /*0260*/  @!P1 IMAD R13, R3, 0x200, R0 ;  /* 0x00000200030d9824 */ /* 0x000fe200078e0200 */
[----:B------:R-:W-:Y:S01]  /*0270*/  PRMT R10, RZ, 0x7610, R10 ;  /* 0x00007610ff0a7816 */ /* 0x000fe2000000000a */
[----:B------:R-:W-:Y:S01]  /*0280*/  VIADD R12, R0, 0x180 ;  /* 0x00000180000c7836 */ /* 0x000fe20000000000 */
[----:B------:R-:W-:-:S04]  /*0290*/  @!P1 MOV R0, R20 ;  /* 0x0000001400009202 */ /* 0x000fc80000000f00 */
[----:B------:R1:W5:Y:S01]  /*02a0*/  @!P0 LDG.E.U16 R10, desc[UR4][R16.64] ;  /* 0x00000004100a8981 */ /* 0x000362000c1e1500 */
[-C--:B------:R-:W-:Y:S01]  /*02b0*/  ISETP.GE.AND P4, PT, R0, R5.reuse, PT ;  /* 0x000000050000720c */ /* 0x080fe20003f86270 */
[----:B0-----:R-:W-:Y:S01]  /*02c0*/  @!P1 IMAD.WIDE.U32 R8, R13, 0x2, R8 ;  /* 0x000000020d089825 */ /* 0x001fe200078e0008 */
[----:B------:R-:W-:Y:S01]  /*02d0*/  BSSY.RECONVERGENT B0, `(.L_x_582) ;  /* 0x0000017000007945 */ /* 0x000fe20003800200 */
[----:B------:R-:W-:Y:S02]  /*02e0*/  ISETP.GE.AND P0, PT, R12, R5, PT ;  /* 0x000000050c00720c */ /* 0x000fe40003f06270 */
[----:B---3--:R-:W-:-:S06]  /*02f0*/  @!P1 IMAD.U32 R7, R7, 0x10000, RZ ;  /* 0x0001000007079824 */ /* 0x008fcc00078e00ff */
[----:B------:R-:W0:Y:S02]  /*0300*/  @!P1 FRND.TRUNC R7, R7 ;  /* 0x0000000700079307 */ /* 0x000e24000020d000 */
[----:B0-----:R-:W-:Y:S01]  /*0310*/  @!P1 F2FP.BF16.F32.PACK_AB R6, RZ, R7 ;  /* 0x00000007ff06923e */ /* 0x001fe200000010ff */
[----:B--2---:R-:W-:-:S04]  /*0320*/  @!P2 IMAD.U32 R11, R11, 0x10000, RZ ;  /* 0x000100000b0ba824 */ /* 0x004fc800078e00ff */
[----:B------:R1:W-:Y:S01]  /*0330*/  @!P1 STG.E.U16 desc[UR4][R8.64], R6 ;  /* 0x0000000608009986 */ /* 0x0003e2000c101504 */
[----:B----4-:R-:W-:Y:S01]  /*0340*/  @!P3 SHF.L.U32 R21, R21, 0x10, RZ ;  /* 0x000000101515b819 */ /* 0x010fe200000006ff */
[----:B------:R-:W0:Y:S08]  /*0350*/  @!P2 FRND.TRUNC R11, R11 ;  /* 0x0000000b000ba307 */ /* 0x000e30000020d000 */
[----:B------:R-:W2:Y:S01]  /*0360*/  @!P3 FRND.TRUNC R21, R21 ;  /* 0x000000150015b307 */ /* 0x000ea2000020d000 */
[----:B0-----:R-:W-:-:S02]  /*0370*/  @!P2 F2FP.BF16.F32.PACK_AB R2, RZ, R11 ;  /* 0x0000000bff02a23e */ /* 0x001fc400000010ff */
[----:B--2---:R-:W-:Y:S01]  /*0380*/  @!P3 F2FP.BF16.F32.PACK_AB R4, RZ, R21 ;  /* 0x00000015ff04b23e */ /* 0x004fe200000010ff */
[----:B-1----:R-:W-:Y:S06]  /*0390*/  @P4 BRA `(.L_x_583) ;  /* 0x0000000000284947 */ /* 0x002fec0003800000 */
[----:B------:R-:W0:Y:S01]  /*03a0*/  LDC.64 R6, c[0x0][0x388] ;  /* 0x0000e200ff067b82 */ /* 0x000e220000000a00 */
[----:B------:R-:W-:Y:S02]  /*03b0*/  IMAD R9, R3, 0x200, R0 ;  /* 0x0000020003097824 */ /* 0x000fe400078e0200 */
[----:B------:R-:W-:-:S05]  /*03c0*/  VIADD R0, R0, 0x80 ;  /* 0x0000008000007836 */ /* 0x000fca0000000000 */
[----:B------:R-:W-:-:S13]  /*03d0*/  ISETP.GE.AND P1, PT, R0, R5, PT ;  /* 0x000000050000720c */ /* 0x000fda0003f26270 */
[----:B------:R-:W-:Y:S01]  /*03e0*/  @!P1 LEA R11, R3, R0, 0x9 ;  /* 0x00000000030b9211 */ /* 0x000fe200078e48ff */
[----:B------:R-:W-:Y:S02]  /*03f0*/  @!P1 VIADD R0, R0, 0x80 ;  /* 0x0000008000009836 */ /* 0x000fe40000000000 */
[----:B0-----:R-:W-:-:S04]  /*0400*/  IMAD.WIDE.U32 R8, R9, 0x2, R6 ;  /* 0x0000000209087825 */ /* 0x001fc800078e0006 */
[----:B------:R-:W-:Y:S01]  /*0410*/  @!P1 IMAD.WIDE.U32 R6, R11, 0x2, R6 ;  /* 0x000000020b069825 */ /* 0x000fe200078e0006 */
[----:B------:R0:W-:Y:S04]  /*0420*/  STG.E.U16 desc[UR4][R8.64], R2 ;  /* 0x0000000208007986 */ /* 0x0001e8000c101504 */
[----:B------:R0:W-:Y:S02]  /*0430*/  @!P1 STG.E.U16 desc[UR4][R6.64], R4 ;  /* 0x0000000406009986 */ /* 0x0001e4000c101504 */
.L_x_583:
[----:B------:R-:W-:Y:S05]  /*0440*/  BSYNC.RECONVERGENT B0 ;  /* 0x0000000000007941 */ /* 0x000fea0003800200 */
.L_x_582:
[----:B------:R-:W-:Y:S01]  /*0450*/  ISETP.GE.AND P1, PT, R0, R5, PT ;  /* 0x000000050000720c */ /* 0x000fe20003f26270 */
[----:B-----5:R-:W-:-:S12]  /*0460*/  @!P0 IMAD.U32 R10, R10, 0x10000, RZ ;  /* 0x000100000a0a8824 */ /* 0x020fd800078e00ff */
[----:B------:R-:W-:Y:S05]  /*0470*/  @P1 EXIT ;  /* 0x000000000000194d */ /* 0x000fea0003800000 */
[----:B0-----:R-:W0:Y:S01]  /*0480*/  LDC.64 R4, c[0x0][0x388] ;  /* 0x0000e200ff047b82 */ /* 0x001e220000000a00 */
[----:B------:R-:W1:Y:S01]  /*0490*/  @!P0 FRND.TRUNC R10, R10 ;  /* 0x0000000a000a8307 */ /* 0x000e62000020d000 */
[----:B------:R-:W-:Y:S02]  /*04a0*/  LEA R3, R3, R0, 0x9 ;  /* 0x0000000003037211 */ /* 0x000fe400078e48ff */
[----:B-1----:R-:W-:-:S04]  /*04b0*/  @!P0 F2FP.BF16.F32.PACK_AB R2, RZ, R10 ;  /* 0x0000000aff02823e */ /* 0x002fc800000010ff */
[----:B------:R-:W-:Y:S01]  /*04c0*/  PRMT R0, R2, 0x7610, R0 ;  /* 0x0000761002007816 */ /* 0x000fe20000000000 */
[----:B0-----:R-:W-:-:S05]  /*04d0*/  IMAD.WIDE.U32 R2, R3, 0x2, R4 ;  /* 0x0000000203027825 */ /* 0x001fca00078e0004 */
[----:B------:R-:W-:Y:S01]  /*04e0*/  STG.E.U16 desc[UR4][R2.64], R0 ;  /* 0x0000000002007986 */ /* 0x000fe2000c101504 */
[----:B------:R-:W-:Y:S05]  /*04f0*/  EXIT ;  /* 0x000000000000794d */ /* 0x000fea0003800000 */
.L_x_584:
        /* <DEDUP_REMOVED lines=16> */
.L_x_19822:


//--------------------- .text._ZN2at6native29vectorized_elementwise_kernelILi2EZZZNS0_17trunc_kernel_cudaERNS_18TensorIteratorBaseEENKUlvE_clEvENKUlvE2_clEvEUlN3c108BFloat16EE_St5arrayIPcLm2EEEEviT0_T1_ --------------------------
	.section	.text._ZN2at6native29vectorized_elementwise_kernelILi2EZZZNS0_17trunc_kernel_cudaERNS_18TensorIteratorBaseEENKUlvE_clEvENKUlvE2_clEvEUlN3c108BFloat16EE_St5arrayIPcLm2EEEEviT0_T1_,"ax",@progbits
	.align	128
        .global         _ZN2at6native29vectorized_elementwise_kernelILi2EZZZNS0_17trunc_kernel_cudaERNS_18TensorIteratorBaseEENKUlvE_clEvENKUlvE2_clEvEUlN3c108BFloat16EE_St5arrayIPcLm2EEEEviT0_T1_
        .type           _ZN2at6native29vectorized_elementwise_kernelILi2EZZZNS0_17trunc_kernel_cudaERNS_18TensorIteratorBaseEENKUlvE_clEvENKUlvE2_clEvEUlN3c108BFloat16EE_St5arrayIPcLm2EEEEviT0_T1_,@function
        .size           _ZN2at6native29vectorized_elementwise_kernelILi2EZZZNS0_17trunc_kernel_cudaERNS_18TensorIteratorBaseEENKUlvE_clEvENKUlvE2_clEvEUlN3c108BFloat16EE_St5arrayIPcLm2EEEEviT0_T1_,(.L_x_19823 - _ZN2at6native29vectorized_elementwise_kernelILi2EZZZNS0_17trunc_kernel_cudaERNS_18TensorIteratorBaseEENKUlvE_clEvENKUlvE2_clEvEUlN3c108BFloat16EE_St5arrayIPcLm2EEEEviT0_T1_)
        .other          _ZN2at6native29vectorized_elementwise_kernelILi2EZZZNS0_17trunc_kernel_cudaERNS_18TensorIteratorBaseEENKUlvE_clEvENKUlvE2_clEvEUlN3c108BFloat16EE_St5arrayIPcLm2EEEEviT0_T1_,@"STO_CUDA_ENTRY STV_DEFAULT"
_ZN2at6native29vectorized_elementwise_kernelILi2EZZZNS0_17trunc_kernel_cudaERNS_18TensorIteratorBaseEENKUlvE_clEvENKUlvE2_clEvEUlN3c108BFloat16EE_St5arrayIPcLm2EEEEviT0_T1_:
.text._ZN2at6native29vectorized_elementwise_kernelILi2EZZZNS0_17trunc_kernel_cudaERNS_18TensorIteratorBaseEENKUlvE_clEvENKUlvE2_clEvEUlN3c108BFloat16EE_St5arrayIPcLm2EEEEviT0_T1_:
[----:B------:R-:W-:Y:S01]  /*0000*/  LDC R1, c[0x0][0x37c] ;  /* 0x0000df00ff017b82 */ /* 0x000fe20000000800 */
[----:B------:R-:W0:Y:S01]  /*0010*/  S2R R0, SR_CTAID.X ;  /* 0x0000000000007919 */ /* 0x000e220000002500 */
[----:B------:R-:W1:Y:S01]  /*0020*/  LDCU UR6, c[0x0][0x380] ;  /* 0x00007000ff0677ac */ /* 0x000e620008000800 */
[----:B------:R-:W2:Y:S01]  /*0030*/  LDCU.64 UR4, c[0x0][0x358] ;  /* 0x00006b00ff0477ac */ /* 0x000ea20008000a00 */
[----:B0-----:R-:W-:-:S05]  /*0040*/  IMAD.SHL.U32 R0, R0, 0x400, RZ ;  /* 0x0000040000007824 */ /* 0x001fca00078e00ff */
[----:B-1----:R-:W-:-:S04]  /*0050*/  IADD3 R2, PT, PT, -R0, UR6, RZ ;  /* 0x0000000600027c10 */ /* 0x002fc8000fffe1ff */
[----:B------:R-:W-:-:S13]  /*0060*/  ISETP.GT.U32.AND P0, PT, R2, 0x3ff, PT ;  /* 0x000003ff0200780c */ /* 0x000fda0003f04070 */
[----:B--2---:R-:W-:Y:S05]  /*0070*/  @P0 BRA `(.L_x_585) ;  /* 0x00000008006c0947 */ /* 0x004fea0003800000 */
[----:B------:R-:W0:Y:S02]  /*0080*/  S2R R23, SR_TID.X ;  /* 0x0000000000177919 */ /* 0x000e240000002100 */
[----:B0-----:R-:W-:Y:S01]  /*0090*/  ISETP.GE.U32.AND P5, PT, R23, R2, PT ;  /* 0x000000021700720c */ /* 0x001fe20003fa6070 */
[----:B------:R-:W-:-:S12]  /*00a0*/  IMAD.MOV.U32 R3, RZ, RZ, R23 ;  /* 0x000000ffff037224 */ /* 0x000fd800078e0017 */
[----:B------:R-:W-:Y:S01]  /*00b0*/  @!P5 VIADD R23, R3, 0x80 ;  /* 0x000000800317d836 */ /* 0x000fe20000000000 */
[----:B------:R-:W0:Y:S01]  /*00c0*/  @!P5 LDC.64 R18, c[0x0][0x390] ;  /* 0x0000e400ff12db82 */ /* 0x000e220000000a00 */
[----:B------:R-:W-:-:S03]  /*00d0*/  @!P5 IADD3 R11, PT, PT, R0, R3, RZ ;  /* 0x00000003000bd210 */ /* 0x000fc60007ffe0ff */
[----:B------:R-:W-:-:S13]  /*00e0*/  ISETP.GE.U32.AND P0, PT, R23, R2, PT ;  /* 0x000000021700720c */ /* 0x000fda0003f06070 */
[----:B------:R-:W-:Y:S01]  /*00f0*/  @!P0 IADD3 R21, PT, PT, R0, R23, RZ ;  /* 0x0000001700158210 */ /* 0x000fe20007ffe0ff */
[----:B------:R-:W-:Y:S01]  /*0100*/  @!P0 VIADD R23, R23, 0x80 ;  /* 0x0000008017178836 */ /* 0x000fe20000000000 */
[----:B------:R-:W1:Y:S04]  /*0110*/  @!P0 LDC.64 R12, c[0x0][0x390] ;  /* 0x0000e400ff0c8b82 */ /* 0x000e680000000a00 */
[----:B------:R-:W-:Y:S01]  /*0120*/  ISETP.GE.U32.AND P6, PT, R23, R2, PT ;  /* 0x000000021700720c */ /* 0x000fe20003fc6070 */
[----:B0-----:R-:W-:Y:S01]  /*0130*/  @!P5 IMAD.WIDE.U32 R18, R11, 0x2, R18 ;  /* 0x000000020b12d825 */ /* 0x001fe200078e0012 */
[----:B------:R-:W-:Y:S02]  /*0140*/  PRMT R11, RZ, 0x7610, R11 ;  /* 0x00007610ff0b7816 */ /* 0x000fe4000000000b */
[----:B------:R-:W-:-:S04]  /*0150*/  PRMT R22, RZ, 0x7610, R22 ;  /* 0x00007610ff167816 */ /* 0x000fc80000000016 */
[----:B------:R0:W2:Y:S05]  /*0160*/  @!P5 LDG.E.U16 R11, desc[UR4][R18.64] ;  /* 0x00000004120bd981 */ /* 0x0000aa000c1e1500 */
[----:B------:R-:W-:Y:S01]  /*0170*/  @!P6 IMAD.IADD R25, R0, 0x1, R23 ;  /* 0x000000010019e824 */ /* 0x000fe200078e0217 */
[----:B------:R-:W3:Y:S01]  /*0180*/  @!P6 LDC.64 R16, c[0x0][0x390] ;  /* 0x0000e400ff10eb82 */ /* 0x000ee20000000a00 */
[----:B------:R-:W-:-:S05]  /*0190*/  @!P6 VIADD R23, R23, 0x80 ;  /* 0x000000801717e836 */ /* 0x000fca0000000000 */
[----:B------:R-:W-:-:S13]  /*01a0*/  ISETP.GE.U32.AND P1, PT, R23, R2, PT ;  /* 0x000000021700720c */ /* 0x000fda0003f26070 */
[----:B------:R-:W-:Y:S01]  /*01b0*/  @!P1 IADD3 R15, PT, PT, R0, R23, RZ ;  /* 0x00000017000f9210 */ /* 0x000fe20007ffe0ff */
[----:B------:R-:W-:Y:S01]  /*01c0*/  @!P1 VIADD R23, R23, 0x80 ;  /* 0x0000008017179836 */ /* 0x000fe20000000000 */
[----:B------:R-:W4:Y:S04]  /*01d0*/  @!P1 LDC.64 R28, c[0x0][0x390] ;  /* 0x0000e400ff1c9b82 */ /* 0x000f280000000a00 */
[----:B------:R-:W-:-:S13]  /*01e0*/  ISETP.GE.U32.AND P2, PT, R23, R2, PT ;  /* 0x000000021700720c */ /* 0x000fda0003f46070 */
[----:B------:R-:W-:Y:S01]  /*01f0*/  @!P2 IMAD.IADD R26, R0, 0x1, R23 ;  /* 0x00000001001aa824 */ /* 0x000fe200078e0217 */
[----:B0-----:R-:W0:Y:S01]  /*0200*/  @!P2 LDC.64 R18, c[0x0][0x390] ;  /* 0x0000e400ff12ab82 */ /* 0x001e220000000a00 */
[----:B------:R-:W-:-:S05]  /*0210*/  @!P2 VIADD R23, R23, 0x80 ;  /* 0x000000801717a836 */ /* 0x000fca0000000000 */
[----:B------:R-:W-:-:S13]  /*0220*/  ISETP.GE.U32.AND P3, PT, R23, R2, PT ;  /* 0x000000021700720c */ /* 0x000fda0003f66070 */
[----:B------:R-:W-:Y:S02]  /*0230*/  @!P3 IMAD.IADD R27, R0, 0x1, R23 ;  /* 0x00000001001bb824 */ /* 0x000fe400078e0217 */
[----:B------:R-:W-:-:S05]  /*0240*/  @!P3 VIADD R23, R23, 0x80 ;  /* 0x000000801717b836 */ /* 0x000fca0000000000 */
[----:B------:R-:W-:Y:S01]  /*0250*/  ISETP.GE.U32.AND P4, PT, R23, R2, PT ;  /* 0x000000021700720c */ /* 0x000fe20003f86070 */
[----:B---3--:R-:W-:-:S04]  /*0260*/  @!P6 IMAD.WIDE.U32 R16, R25, 0x2, R16 ;  /* 0x000000021910e825 */ /* 0x008fc800078e0010 */
[----:B-1----:R-:W-:-:S08]  /*0270*/  @!P0 IMAD.WIDE.U32 R12, R21, 0x2, R12 ;  /* 0x00000002150c8825 */ /* 0x002fd000078e000c */
[C---:B------:R-:W-:Y:S01]  /*0280*/  @!P4 IMAD.IADD R25, R0.reuse, 0x1, R23 ;  /* 0x000000010019c824 */ /* 0x040fe200078e0217 */
[----:B------:R-:W-:Y:S01]  /*0290*/  @!P4 IADD3 R23, PT, PT, R23, 0x80, RZ ;  /* 0x000000801717c810 */ /* 0x000fe20007ffe0ff */
[----:B------:R1:W3:Y:S03]  /*02a0*/  @!P6 LDG.E.U16 R22, desc[UR4][R16.64] ;  /* 0x000000041016e981 */ /* 0x0002e6000c1e1500 */
[----:B------:R-:W-:Y:S02]  /*02b0*/  ISETP.GE.U32.AND P5, PT, R23, R2, PT ;  /* 0x000000021700720c */ /* 0x000fe40003fa6070 */
[----:B------:R-:W-:Y:S01]  /*02c0*/  PRMT R21, RZ, 0x7610, R21 ;  /* 0x00007610ff157816 */ /* 0x000fe20000000015 */
[----:B----4-:R-:W-:Y:S01]  /*02d0*/  @!P1 IMAD.WIDE.U32 R28, R15, 0x2, R28 ;  /* 0x000000020f1c9825 */ /* 0x010fe200078e001c */
[----:B-1----:R-:W1:Y:S04]  /*02e0*/  @!P3 LDC.64 R16, c[0x0][0x390] ;  /* 0x0000e400ff10bb82 */ /* 0x002e680000000a00 */
[----:B------:R4:W5:Y:S05]  /*02f0*/  @!P0 LDG.E.U16 R21, desc[UR4][R12.64] ;  /* 0x000000040c158981 */ /* 0x00096a000c1e1500 */
[----:B------:R-:W1:Y:S08]  /*0300*/  @!P5 LDC.64 R14, c[0x0][0x390] ;  /* 0x0000e400ff0edb82 */ /* 0x000e700000000a00 */
[----:B----4-:R-:W4:Y:S01]  /*0310*/  @!P4 LDC.64 R12, c[0x0][0x390] ;  /* 0x0000e400ff0ccb82 */ /* 0x010f220000000a00 */
[----:B------:R-:W-:Y:S01]  /*0320*/  @!P5 IMAD.IADD R23, R0, 0x1, R23 ;  /* 0x000000010017d824 */ /* 0x000fe200078e0217 */
[----:B------:R-:W-:Y:S01]  /*0330*/  PRMT R24, RZ, 0x7610, R24 ;  /* 0x00007610ff187816 */ /* 0x000fe20000000018 */
[----:B0-----:R-:W-:Y:S01]  /*0340*/  @!P2 IMAD.WIDE.U32 R18, R26, 0x2, R18 ;  /* 0x000000021a12a825 */ /* 0x001fe200078e0012 */
[----:B------:R-:W-:-:S03]  /*0350*/  PRMT R26, RZ, 0x7610, R26 ;  /* 0x00007610ff1a7816 */ /* 0x000fc6000000001a */
[----:B-1----:R-:W-:Y:S01]  /*0360*/  @!P3 IMAD.WIDE.U32 R16, R27, 0x2, R16 ;  /* 0x000000021b10b825 */ /* 0x002fe200078e0010 */
[----:B------:R-:W-:Y:S01]  /*0370*/  PRMT R27, RZ, 0x7610, R27 ;  /* 0x00007610ff1b7816 */ /* 0x000fe2000000001b */
[----:B------:R-:W5:Y:S04]  /*0380*/  @!P1 LDG.E.U16 R24, desc[UR4][R28.64] ;  /* 0x000000041c189981 */ /* 0x000f68000c1e1500 */
[----:B------:R0:W5:Y:S01]  /*0390*/  @!P2 LDG.E.U16 R26, desc[UR4][R18.64] ;  /* 0x00000004121aa981 */ /* 0x000162000c1e1500 */
[----:B------:R-:W-:Y:S01]  /*03a0*/  @!P5 IMAD.WIDE.U32 R14, R23, 0x2, R14 ;  /* 0x00000002170ed825 */ /* 0x000fe200078e000e */
[----:B------:R-:W-:Y:S02]  /*03b0*/  PRMT R23, RZ, 0x7610, R23 ;  /* 0x00007610ff177816 */ /* 0x000fe40000000017 */
[----:B------:R-:W5:Y:S04]  /*03c0*/  @!P3 LDG.E.U16 R27, desc[UR4][R16.64] ;  /* 0x00000004101bb981 */ /* 0x000f68000c1e1500 */
[----:B------:R-:W5:Y:S01]  /*03d0*/  @!P5 LDG.E.U16 R23, desc[UR4][R14.64] ;  /* 0x000000040e17d981 */ /* 0x000f62000c1e1500 */
[----:B----4-:R-:W-:Y:S01]  /*03e0*/  @!P4 IMAD.WIDE.U32 R12, R25, 0x2, R12 ;  /* 0x00000002190cc825 */ /* 0x010fe200078e000c */
[----:B------:R-:W-:-:S06]  /*03f0*/  PRMT R25, RZ, 0x7610, R25 ;  /* 0x00007610ff197816 */ /* 0x000fcc0000000019 */
[----:B------:R1:W4:Y:S01]  /*0400*/  @!P4 LDG.E.U16 R25, desc[UR4][R12.64] ;  /* 0x000000040c19c981 */ /* 0x000322000c1e1500 */
[----:B0-----:R-:W-:-:S05]  /*0410*/  VIADD R19, R3, 0x100 ;  /* 0x0000010003137836 */ /* 0x001fca0000000000 */
[-C--:B------:R-:W-:Y:S02]  /*0420*/  ISETP.GE.U32.AND P5, PT, R19, R2.reuse, PT ;  /* 0x000000021300720c */ /* 0x080fe40003fa6070 */
[C---:B------:R-:W-:Y:S01]  /*0430*/  ISETP.GE.U32.AND P0, PT, R3.reuse, R2, PT ;  /* 0x000000020300720c */ /* 0x040fe20003f06070 */
[C---:B-1----:R-:W-:Y:S02]  /*0440*/  VIADD R13, R3.reuse, 0x180 ;  /* 0x00000180030d7836 */ /* 0x042fe40000000000 */
[----:B------:R-:W-:-:S03]  /*0450*/  VIADD R19, R3, 0x280 ;  /* 0x0000028003137836 */ /* 0x000fc60000000000 */
[-C--:B------:R-:W-:Y:S01]  /*0460*/  ISETP.GE.U32.AND P2, PT, R13, R2.reuse, PT ;  /* 0x000000020d00720c */ /* 0x080fe20003f46070 */
[----:B------:R-:W-:Y:S01]  /*0470*/  VIADD R13, R3, 0x200 ;  /* 0x00000200030d7836 */ /* 0x000fe20000000000 */
[----:B------:R-:W-:Y:S01]  /*0480*/  ISETP.GE.U32.AND P4, PT, R19, R2, PT ;  /* 0x000000021300720c */ /* 0x000fe20003f86070 */
[----:B------:R-:W-:-:S03]  /*0490*/  VIADD R19, R3, 0x300 ;  /* 0x0000030003137836 */ /* 0x000fc60000000000 */
[-C--:B------:R-:W-:Y:S02]  /*04a0*/  ISETP.GE.U32.AND P3, PT, R13, R2.reuse, PT ;  /* 0x000000020d00720c */ /* 0x080fe40003f66070 */
[----:B------:R-:W0:Y:S01]  /*04b0*/  @!P0 LDC.64 R12, c[0x0][0x388] ;  /* 0x0000e200ff0c8b82 */ /* 0x000e220000000a00 */
[----:B------:R-:W-:Y:S01]  /*04c0*/  ISETP.GE.U32.AND P6, PT, R19, R2, PT ;  /* 0x000000021300720c */ /* 0x000fe20003fc6070 */
[C---:B------:R-:W-:Y:S02]  /*04d0*/  VIADD R17, R3.reuse, 0x80 ;  /* 0x0000008003117836 */ /* 0x040fe40000000000 */
[----:B------:R-:W-:-:S03]  /*04e0*/  VIADD R19, R3, 0x380 ;  /* 0x0000038003137836 */ /* 0x000fc60000000000 */
[----:B------:R-:W-:Y:S01]  /*04f0*/  ISETP.GE.U32.AND P1, PT, R17, R2, PT ;  /* 0x000000021100720c */ /* 0x000fe20003f26070 */
[----:B------:R-:W-:Y:S04]  /*0500*/  BSSY.RECONVERGENT B0, `(.L_x_586) ;  /* 0x000004a000007945 */ /* 0x000fe80003800200 */
[----:B------:R-:W-:Y:S01]  /*0510*/  BSSY.RELIABLE B1, `(.L_x_587) ;  /* 0x0000042000017945 */ /* 0x000fe20003800100 */
[----:B--2---:R-:W-:-:S06]  /*0520*/  @!P0 SHF.L.U32 R11, R11, 0x10, RZ ;  /* 0x000000100b0b8819 */ /* 0x004fcc00000006ff */
[----:B------:R-:W1:Y:S02]  /*0530*/  @!P0 FRND.TRUNC R11, R11 ;  /* 0x0000000b000b8307 */ /* 0x000e64000020d000 */
[----:B-1----:R-:W-:Y:S01]  /*0540*/  @!P0 F2FP.BF16.F32.PACK_AB R20, RZ, R11 ;  /* 0x0000000bff14823e */ /* 0x002fe200000010ff */
[----:B---3--:R-:W-:-:S06]  /*0550*/  @!P5 IMAD.U32 R22, R22, 0x10000, RZ ;  /* 0x000100001616d824 */ /* 0x008fcc00078e00ff */
[----:B------:R-:W1:Y:S02]  /*0560*/  @!P5 FRND.TRUNC R22, R22 ;  /* 0x000000160016d307 */ /* 0x000e64000020d000 */
[----:B-1----:R-:W-:Y:S02]  /*0570*/  @!P5 F2FP.BF16.F32.PACK_AB R4, RZ, R22 ;  /* 0x00000016ff04d23e */ /* 0x002fe400000010ff */
[----:B------:R-:W-:Y:S01]  /*0580*/  ISETP.GE.U32.AND P5, PT, R19, R2, PT ;  /* 0x000000021300720c */ /* 0x000fe20003fa6070 */
[----:B------:R-:W-:Y:S01]  /*0590*/  @!P0 IMAD.IADD R19, R0, 0x1, R3 ;  /* 0x0000000100138824 */ /* 0x000fe200078e0203 */
[----:B-----5:R-:W-:Y:S01]  /*05a0*/  @!P1 SHF.L.U32 R14, R21, 0x10, RZ ;  /* 0x00000010150e9819 */ /* 0x020fe200000006ff */
[----:B------:R-:W-:Y:S02]  /*05b0*/  @!P0 IMAD.MOV.U32 R3, RZ, RZ, R17 ;  /* 0x000000ffff038224 */ /* 0x000fe400078e0011 */
[----:B0-----:R-:W-:-:S04]  /*05c0*/  @!P0 IMAD.WIDE.U32 R12, R19, 0x2, R12 ;  /* 0x00000002130c8825 */ /* 0x001fc800078e000c */
[----:B------:R-:W-:Y:S01]  /*05d0*/  @!P2 IMAD.U32 R15, R24, 0x10000, RZ ;  /* 0x00010000180fa824 */ /* 0x000fe200078e00ff */
[----:B------:R-:W-:Y:S01]  /*05e0*/  @!P3 SHF.L.U32 R16, R26, 0x10, RZ ;  /* 0x000000101a10b819 */ /* 0x000fe200000006ff */
[----:B------:R-:W-:Y:S02]  /*05f0*/  @!P4 IMAD.U32 R27, R27, 0x10000, RZ ;  /* 0x000100001b1bc824 */ /* 0x000fe400078e00ff */
[----:B------:R-:W-:Y:S01]  /*0600*/  @!P5 IMAD.U32 R23, R23, 0x10000, RZ ;  /* 0x000100001717d824 */ /* 0x000fe200078e00ff */
[----:B------:R0:W-:Y:S01]  /*0610*/  @!P0 STG.E.U16 desc[UR4][R12.64], R20 ;  /* 0x000000140c008986 */ /* 0x0001e2000c101504 */
[----:B------:R-:W1:Y:S01]  /*0620*/  @!P1 FRND.TRUNC R14, R14 ;  /* 0x0000000e000e9307 */ /* 0x000e62000020d000 */
[----:B----4-:R-:W-:-:S07]  /*0630*/  @!P6 SHF.L.U32 R25, R25, 0x10, RZ ;  /* 0x000000101919e819 */ /* 0x010fce00000006ff */
[----:B------:R-:W2:Y:S01]  /*0640*/  @!P2 FRND.TRUNC R15, R15 ;  /* 0x0000000f000fa307 */ /* 0x000ea2000020d000 */
[----:B------:R-:W-:-:S07]  /*0650*/  ISETP.GE.U32.AND P0, PT, R3, R2, PT ;  /* 0x000000020300720c */ /* 0x000fce0003f06070 */
[----:B------:R-:W3:Y:S08]  /*0660*/  @!P3 FRND.TRUNC R16, R16 ;  /* 0x000000100010b307 */ /* 0x000ef0000020d000 */
[----:B------:R-:W4:Y:S08]  /*0670*/  @!P4 FRND.TRUNC R27, R27 ;  /* 0x0000001b001bc307 */ /* 0x000f30000020d000 */
[----:B------:R-:W5:Y:S08]  /*0680*/  @!P6 FRND.TRUNC R25, R25 ;  /* 0x000000190019e307 */ /* 0x000f70000020d000 */
[----:B------:R-:W0:Y:S01]  /*0690*/  @!P5 FRND.TRUNC R23, R23 ;  /* 0x000000170017d307 */ /* 0x000e22000020d000 */
[----:B-1----:R-:W-:-:S02]  /*06a0*/  @!P1 F2FP.BF16.F32.PACK_AB R5, RZ, R14 ;  /* 0x0000000eff05923e */ /* 0x002fc400000010ff */
[----:B--2---:R-:W-:Y:S02]  /*06b0*/  @!P2 F2FP.BF16.F32.PACK_AB R6, RZ, R15 ;  /* 0x0000000fff06a23e */ /* 0x004fe400000010ff */
[----:B---3--:R-:W-:Y:S02]  /*06c0*/  @!P3 F2FP.BF16.F32.PACK_AB R7, RZ, R16 ;  /* 0x00000010ff07b23e */ /* 0x008fe400000010ff */
[----:B----4-:R-:W-:Y:S02]  /*06d0*/  @!P4 F2FP.BF16.F32.PACK_AB R8, RZ, R27 ;  /* 0x0000001bff08c23e */ /* 0x010fe400000010ff */
[----:B-----5:R-:W-:Y:S02]  /*06e0*/  @!P6 F2FP.BF16.F32.PACK_AB R9, RZ, R25 ;  /* 0x00000019ff09e23e */ /* 0x020fe400000010ff */
[----:B0-----:R-:W-:Y:S01]  /*06f0*/  @!P5 F2FP.BF16.F32.PACK_AB R10, RZ, R23 ;  /* 0x00000017ff0ad23e */ /* 0x001fe200000010ff */
[----:B------:R-:W-:Y:S06]  /*0700*/  @P0 BRA `(.L_x_588) ;  /* 0x0000000000300947 */ /* 0x000fec0003800000 */
[----:B------:R-:W0:Y:S01]  /*0710*/  LDC.64 R12, c[0x0][0x388] ;  /* 0x0000e200ff0c7b82 */ /* 0x000e220000000a00 */
[----:B------:R-:W-:Y:S01]  /*0720*/  IMAD.IADD R11, R0, 0x1, R3 ;  /* 0x00000001000b7824 */ /* 0x000fe200078e0203 */
[----:B------:R-:W-:-:S04]  /*0730*/  IADD3 R3, PT, PT, R3, 0x80, RZ ;  /* 0x0000008003037810 */ /* 0x000fc80007ffe0ff */
[----:B------:R-:W-:Y:S01]  /*0740*/  ISETP.GE.U32.AND P0, PT, R3, R2, PT ;  /* 0x000000020300720c */ /* 0x000fe20003f06070 */
[----:B0-----:R-:W-:-:S05]  /*0750*/  IMAD.WIDE.U32 R12, R11, 0x2, R12 ;  /* 0x000000020b0c7825 */ /* 0x001fca00078e000c */
[----:B------:R0:W-:Y:S07]  /*0760*/  STG.E.U16 desc[UR4][R12.64], R5 ;  /* 0x000000050c007986 */ /* 0x0001ee000c101504 */
[----:B------:R-:W-:Y:S05]  /*0770*/  @P0 BRA `(.L_x_589) ;  /* 0x0000000000300947 */ /* 0x000fea0003800000 */
[----:B0-----:R-:W0:Y:S01]  /*0780*/  LDC.64 R12, c[0x0][0x388] ;  /* 0x0000e200ff0c7b82 */ /* 0x001e220000000a00 */
[----:B------:R-:W-:Y:S02]  /*0790*/  IMAD.IADD R5, R0, 0x1, R3 ;  /* 0x0000000100057824 */ /* 0x000fe400078e0203 */
[----:B------:R-:W-:Y:S02]  /*07a0*/  VIADD R3, R3, 0x80 ;  /* 0x0000008003037836 */ /* 0x000fe40000000000 */
[----:B0-----:R-:W-:-:S05]  /*07b0*/  IMAD.WIDE.U32 R12, R5, 0x2, R12 ;  /* 0x00000002050c7825 */ /* 0x001fca00078e000c */
[----:B------:R0:W-:Y:S02]  /*07c0*/  STG.E.U16 desc[UR4][R12.64], R4 ;  /* 0x000000040c007986 */ /* 0x0001e4000c101504 */
.L_x_588:
[----:B------:R-:W-:-:S13]  /*07d0*/  ISETP.GE.U32.AND P0, PT, R3, R2, PT ;  /* 0x000000020300720c */ /* 0x000fda0003f06070 */
[----:B------:R-:W-:Y:S05]  /*07e0*/  @P0 BRA `(.L_x_590) ;  /* 0x0000000000300947 */ /* 0x000fea0003800000 */
[----:B0-----:R-:W0:Y:S01]  /*07f0*/  LDC.64 R4, c[0x0][0x388] ;  /* 0x0000e200ff047b82 */ /* 0x001e220000000a00 */
[----:B------:R-:W-:Y:S01]  /*0800*/  IMAD.IADD R11, R0, 0x1, R3 ;  /* 0x00000001000b7824 */ /* 0x000fe200078e0203 */
[----:B------:R-:W-:-:S03]  /*0810*/  IADD3 R3, PT, PT, R3, 0x80, RZ ;  /* 0x0000008003037810 */ /* 0x000fc60007ffe0ff */
[----:B0-----:R-:W-:-:S05]  /*0820*/  IMAD.WIDE.U32 R4, R11, 0x2, R4 ;  /* 0x000000020b047825 */ /* 0x001fca00078e0004 */
[----:B------:R1:W-:Y:S02]  /*0830*/  STG.E.U16 desc[UR4][R4.64], R6 ;  /* 0x0000000604007986 */ /* 0x0003e4000c101504 */
.L_x_589:
[----:B------:R-:W-:-:S13]  /*0840*/  ISETP.GE.U32.AND P0, PT, R3, R2, PT ;  /* 0x000000020300720c */ /* 0x000fda0003f06070 */
[----:B------:R-:W-:Y:S05]  /*0850*/  @P0 BRA `(.L_x_591) ;  /* 0x0000000000340947 */ /* 0x000fea0003800000 */
[----:B01----:R-:W0:Y:S01]  /*0860*/  LDC.64 R4, c[0x0][0x388] ;  /* 0x0000e200ff047b82 */ /* 0x003e220000000a00 */
[----:B------:R-:W-:Y:S02]  /*0870*/  IMAD.IADD R11, R0, 0x1, R3 ;  /* 0x00000001000b7824 */ /* 0x000fe400078e0203 */
[----:B------:R-:W-:Y:S02]  /*0880*/  VIADD R3, R3, 0x80 ;  /* 0x0000008003037836 */ /* 0x000fe40000000000 */
[----:B0-----:R-:W-:-:S05]  /*0890*/  IMAD.WIDE.U32 R4, R11, 0x2, R4 ;  /* 0x000000020b047825 */ /* 0x001fca00078e0004 */
[----:B------:R1:W-:Y:S02]  /*08a0*/  STG.E.U16 desc[UR4][R4.64], R7 ;  /* 0x0000000704007986 */ /* 0x0003e4000c101504 */
.L_x_590:
[----:B------:R-:W-:-:S13]  /*08b0*/  ISETP.GE.U32.AND P0, PT, R3, R2, PT ;  /* 0x000000020300720c */ /* 0x000fda0003f06070 */
[----:B------:R-:W-:Y:S05]  /*08c0*/  @P0 BREAK.RELIABLE B1 ;  /* 0x0000000000010942 */ /* 0x000fea0003800100 */
[----:B------:R-:W-:Y:S05]  /*08d0*/  @P0 BRA `(.L_x_592) ;  /* 0x0000000000300947 */ /* 0x000fea0003800000 */
[----:B01----:R-:W0:Y:S01]  /*08e0*/  LDC.64 R4, c[0x0][0x388] ;  /* 0x0000e200ff047b82 */ /* 0x003e220000000a00 */
[----:B------:R-:W-:Y:S01]  /*08f0*/  IMAD.IADD R7, R0, 0x1, R3 ;  /* 0x0000000100077824 */ /* 0x000fe200078e0203 */
[----:B------:R-:W-:-:S03]  /*0900*/  IADD3 R3, PT, PT, R3, 0x80, RZ ;  /* 0x0000008003037810 */ /* 0x000fc60007ffe0ff */
[----:B0-----:R-:W-:-:S05]  /*0910*/  IMAD.WIDE.U32 R4, R7, 0x2, R4 ;  /* 0x0000000207047825 */ /* 0x001fca00078e0004 */
[----:B------:R2:W-:Y:S02]  /*0920*/  STG.E.U16 desc[UR4][R4.64], R8 ;  /* 0x0000000804007986 */ /* 0x0005e4000c101504 */
.L_x_591:
[----:B------:R-:W-:Y:S05]  /*0930*/  BSYNC.RELIABLE B1 ;  /* 0x0000000000017941 */ /* 0x000fea0003800100 */
.L_x_587:
[----:B------:R-:W-:-:S13]  /*0940*/  ISETP.GE.U32.AND P0, PT, R3, R2, PT ;  /* 0x000000020300720c */ /* 0x000fda0003f06070 */
[----:B012---:R-:W0:Y:S01]  /*0950*/  @!P0 LDC.64 R4, c[0x0][0x388] ;  /* 0x0000e200ff048b82 */ /* 0x007e220000000a00 */
[----:B------:R-:W-:Y:S02]  /*0960*/  @!P0 IMAD.IADD R7, R0, 0x1, R3 ;  /* 0x0000000100078824 */ /* 0x000fe400078e0203 */
[----:B------:R-:W-:Y:S02]  /*0970*/  @!P0 VIADD R3, R3, 0x80 ;  /* 0x0000008003038836 */ /* 0x000fe40000000000 */
[----:B0-----:R-:W-:-:S05]  /*0980*/  @!P0 IMAD.WIDE.U32 R4, R7, 0x2, R4 ;  /* 0x0000000207048825 */ /* 0x001fca00078e0004 */
[----:B------:R2:W-:Y:S02]  /*0990*/  @!P0 STG.E.U16 desc[UR4][R4.64], R9 ;  /* 0x0000000904008986 */ /* 0x0005e4000c101504 */
.L_x_592:
[----:B------:R-:W-:Y:S05]  /*09a0*/  BSYNC.RECONVERGENT B0 ;  /* 0x0000000000007941 */ /* 0x000fea0003800200 */
.L_x_586:
[----:B------:R-:W-:Y:S05]  /*09b0*/  WARPSYNC.ALL ;  /* 0x0000000000007948 */ /* 0x000fea0003800000 */
[----:B------:R-:W-:-:S13]  /*09c0*/  ISETP.GE.U32.AND P0, PT, R3, R2, PT ;  /* 0x000000020300720c */ /* 0x000fda0003f06070 */
[----:B------:R-:W-:Y:S05]  /*09d0*/  @P0 EXIT ;  /* 0x000000000000094d */ /* 0x000fea0003800000 */
[----:B012---:R-:W0:Y:S01]  /*09e0*/  LDC.64 R4, c[0x0][0x388] ;  /* 0x0000e200ff047b82 */ /* 0x007e220000000a00 */
[----:B------:R-:W-:-:S04]  /*09f0*/  IMAD.IADD R3, R0, 0x1, R3 ;  /* 0x0000000100037824 */ /* 0x000fc800078e0203 */
[----:B0-----:R-:W-:-:S05]  /*0a00*/  IMAD.WIDE.U32 R2, R3, 0x2, R4 ;  /* 0x0000000203027825 */ /* 0x001fca00078e0004 */
[----:B------:R-:W-:Y:S01]  /*0a10*/  STG.E.U16 desc[UR4][R2.64], R10 ;  /* 0x0000000a02007986 */ /* 0x000fe2000c101504 */
[----:B------:R-:W-:Y:S05]  /*0a20*/  EXIT ;  /* 0x000000000000794d */ /* 0x000fea0003800000 */
.L_x_585:
[----:B------:R-:W0:Y:S01]  /*0a30*/  S2R R4, SR_TID.X ;  /* 0x0000000000047919 */ /* 0x000e220000002100 */
[----:B------:R-:W1:Y:S02]  /*0a40*/  LDC.64 R2, c[0x0][0x390] ;  /* 0x0000e400ff027b82 */ /* 0x000e640000000a00 */
[----:B-1----:R-:W-:-:S04]  /*0a50*/  IMAD.WIDE.U32 R2, R0, 0x2, R2 ;  /* 0x0000000200027825 */ /* 0x002fc800078e0002 */
[----:B0-----:R-:W-:-:S05]  /*0a60*/  IMAD.WIDE.U32 R10, R4, 0x4, R2 ;  /* 0x00000004040a7825 */ /* 0x001fca00078e0002 */
[----:B------:R-:W2:Y:S04]  /*0a70*/  LDG.E R9, desc[UR4][R10.64+0x200] ;  /* 0x000200040a097981 */ /* 0x000ea8000c1e1900 */
[----:B------:R-:W3:Y:S04]  /*0a80*/  LDG.E R2, desc[UR4][R10.64] ;  /* 0x000000040a027981 */ /* 0x000ee8000c1e1900 */
[----:B------:R-:W4:Y:S04]  /*0a90*/  LDG.E R13, desc[UR4][R10.64+0x600] ;  /* 0x000600040a0d7981 */ /* 0x000f28000c1e1900 */
[----:B------:R0:W5:Y:S01]  /*0aa0*/  LDG.E R12, desc[UR4][R10.64+0x400] ;  /* 0x000400040a0c7981 */ /* 0x000162000c1e1900 */
[----:B--2---:R-:W-:Y:S01]  /*0ab0*/  IMAD.U32 R6, R9, 0x10000, RZ ;  /* 0x0001000009067824 */ /* 0x004fe200078e00ff */
[----:B---3--:R-:W-:-:S02]  /*0ac0*/  PRMT R9, R2, 0x7632, R9 ;  /* 0x0000763202097816 */ /* 0x008fc40000000009 */
[----:B------:R-:W-:Y:S02]  /*0ad0*/  SHF.L.U32 R5, R2, 0x10, RZ ;  /* 0x0000001002057819 */ /* 0x000fe400000006ff */
[----:B------:R-:W1:Y:S01]  /*0ae0*/  LDC.64 R2, c[0x0][0x388] ;  /* 0x0000e200ff027b82 */ /* 0x000e620000000a00 */
[----:B0-----:R-:W-:Y:S01]  /*0af0*/  IMAD.U32 R10, R9, 0x10000, RZ ;  /* 0x00010000090a7824 */ /* 0x001fe200078e00ff */
[----:B----4-:R-:W-:Y:S02]  /*0b00*/  SHF.L.U32 R8, R13, 0x10, RZ ;  /* 0x000000100d087819 */ /* 0x010fe400000006ff */
[----:B------:R-:W-:Y:S01]  /*0b10*/  PRMT R9, R9, 0x7632, R9 ;  /* 0x0000763209097816 */ /* 0x000fe20000000009 */
[C---:B-----5:R-:W-:Y:S01]  /*0b20*/  IMAD.U32 R7, R12.reuse, 0x10000, RZ ;  /* 0x000100000c077824 */ /* 0x060fe200078e00ff */
[----:B------:R-:W-:Y:S02]  /*0b30*/  PRMT R13, R13, 0x7632, R13 ;  /* 0x000076320d0d7816 */ /* 0x000fe4000000000d */
[----:B------:R-:W-:Y:S01]  /*0b40*/  PRMT R12, R12, 0x7632, R12 ;  /* 0x000076320c0c7816 */ /* 0x000fe2000000000c */
[----:B------:R-:W-:-:S02]  /*0b50*/  IMAD.U32 R9, R9, 0x10000, RZ ;  /* 0x0001000009097824 */ /* 0x000fc400078e00ff */
[----:B------:R-:W-:Y:S01]  /*0b60*/  IMAD.U32 R13, R13, 0x10000, RZ ;  /* 0x000100000d0d7824 */ /* 0x000fe200078e00ff */
[----:B------:R-:W-:Y:S01]  /*0b70*/  SHF.L.U32 R12, R12, 0x10, RZ ;  /* 0x000000100c0c7819 */ /* 0x000fe200000006ff */
[----:B------:R-:W-:Y:S08]  /*0b80*/  FRND.TRUNC R6, R6 ;  /* 0x0000000600067307 */ /* 0x000ff0000020d000 */
[----:B------:R-:W0:Y:S08]  /*0b90*/  FRND.TRUNC R9, R9 ;  /* 0x0000000900097307 */ /* 0x000e30000020d000 */
[----:B------:R-:W-:Y:S08]  /*0ba0*/  FRND.TRUNC R5, R5 ;  /* 0x0000000500057307 */ /* 0x000ff0000020d000 */
[----:B------:R-:W-:Y:S08]  /*0bb0*/  FRND.TRUNC R7, R7 ;  /* 0x0000000700077307 */ /* 0x000ff0000020d000 */
[----:B------:R-:W-:Y:S08]  /*0bc0*/  FRND.TRUNC R8, R8 ;  /* 0x0000000800087307 */ /* 0x000ff0000020d000 */
[----:B------:R-:W2:Y:S08]  /*0bd0*/  FRND.TRUNC R10, R10 ;  /* 0x0000000a000a7307 */ /* 0x000eb0000020d000 */
[----:B------:R-:W3:Y:S08]  /*0be0*/  FRND.TRUNC R12, R12 ;  /* 0x0000000c000c7307 */ /* 0x000ef0000020d000 */
[----:B------:R-:W4:Y:S01]  /*0bf0*/  FRND.TRUNC R13, R13 ;  /* 0x0000000d000d7307 */ /* 0x000f22000020d000 */
[----:B-1----:R-:W-:Y:S01]  /*0c00*/  IMAD.WIDE.U32 R2, R0, 0x2, R2 ;  /* 0x0000000200027825 */ /* 0x002fe200078e0002 */
[----:B0-----:R-:W-:-:S02]  /*0c10*/  F2FP.BF16.F32.PACK_AB R11, R9, R6 ;  /* 0x00000006090b723e */ /* 0x001fc400000010ff */
[----:B--2---:R-:W-:Y:S01]  /*0c20*/  F2FP.BF16.F32.PACK_AB R5, R10, R5 ;  /* 0x000000050a05723e */ /* 0x004fe200000010ff */
[----:B------:R-:W-:Y:S01]  /*0c30*/  IMAD.WIDE.U32 R2, R4, 0x4, R2 ;  /* 0x0000000404027825 */ /* 0x000fe200078e0002 */
[----:B---3--:R-:W-:Y:S02]  /*0c40*/  F2FP.BF16.F32.PACK_AB R7, R12, R7 ;  /* 0x000000070c07723e */ /* 0x008fe400000010ff */
[----:B----4-:R-:W-:Y:S02]  /*0c50*/  F2FP.BF16.F32.PACK_AB R9, R13, R8 ;  /* 0x000000080d09723e */ /* 0x010fe400000010ff */
[----:B------:R-:W-:Y:S04]  /*0c60*/  STG.E desc[UR4][R2.64], R5 ;  /* 0x0000000502007986 */ /* 0x000fe8000c101904 */
[----:B------:R-:W-:Y:S04]  /*0c70*/  STG.E desc[UR4][R2.64+0x200], R11 ;  /* 0x0002000b02007986 */ /* 0x000fe8000c101904 */
[----:B------:R-:W-:Y:S04]  /*0c80*/  STG.E desc[UR4][R2.64+0x400], R7 ;  /* 0x0004000702007986 */ /* 0x000fe8000c101904 */
[----:B------:R-:W-:Y:S01]  /*0c90*/  STG.E desc[UR4][R2.64+0x600], R9 ;  /* 0x0006000902007986 */ /* 0x000fe2000c101904 */
[----:B------:R-:W-:Y:S05]  /*0ca0*/  EXIT ;  /* 0x000000000000794d */ /* 0x000fea0003800000 */
.L_x_593:
        /* <DEDUP_REMOVED lines=13> */
.L_x_19823:


//--------------------- .text._ZN2at6native29vectorized_elementwise_kernelILi4EZZZNS0_17trunc_kernel_cudaERNS_18TensorIteratorBaseEENKUlvE_clEvENKUlvE2_clEvEUlN3c108BFloat16EE_St5arrayIPcLm2EEEEviT0_T1_ --------------------------
	.section	.text._ZN2at6native29vectorized_elementwise_kernelILi4EZZZNS0_17trunc_kernel_cudaERNS_18TensorIteratorBaseEENKUlvE_clEvENKUlvE2_clEvEUlN3c108BFloat16EE_St5arrayIPcLm2EEEEviT0_T1_,"ax",@progbits
	.align	128
        .global         _ZN2at6native29vectorized_elementwise_kernelILi4EZZZNS0_17trunc_kernel_cudaERNS_18TensorIteratorBaseEENKUlvE_clEvENKUlvE2_clEvEUlN3c108BFloat16EE_St5arrayIPcLm2EEEEviT0_T1_
        .type           _ZN2at6native29vectorized_elementwise_kernelILi4EZZZNS0_17trunc_kernel_cudaERNS_18TensorIteratorBaseEENKUlvE_clEvENKUlvE2_clEvEUlN3c108BFloat16EE_St5arrayIPcLm2EEEEviT0_T1_,@function
        .size           _ZN2at6native29vectorized_elementwise_kernelILi4EZZZNS0_17trunc_kernel_cudaERNS_18TensorIteratorBaseEENKUlvE_clEvENKUlvE2_clEvEUlN3c108BFloat16EE_St5arrayIPcLm2EEEEviT0_T1_,(.L_x_19824 - _ZN2at6native29vectorized_elementwise_kernelILi4EZZZNS0_17trunc_kernel_cudaERNS_18TensorIteratorBaseEENKUlvE_clEvENKUlvE2_clEvEUlN3c108BFloat16EE_St5arrayIPcLm2EEEEviT0_T1_)
        .other          _ZN2at6native29vectorized_elementwise_kernelILi4EZZZNS0_17trunc_kernel_cudaERNS_18TensorIteratorBaseEENKUlvE_clEvENKUlvE2_clEvEUlN3c108BFloat16EE_St5arrayIPcLm2EEEEviT0_T1_,@"STO_CUDA_ENTRY STV_DEFAULT"
_ZN2at6native29vectorized_elementwise_kernelILi4EZZZNS0_17trunc_kernel_cudaERNS_18TensorIteratorBaseEENKUlvE_clEvENKUlvE2_clEvEUlN3c108BFloat16EE_St5arrayIPcLm2EEEEviT0_T1_:
.text._ZN2at6native29vectorized_elementwise_kernelILi4EZZZNS0_17trunc_kernel_cudaERNS_18TensorIteratorBaseEENKUlvE_clEvENKUlvE2_clEvEUlN3c108BFloat16EE_St5arrayIPcLm2EEEEviT0_T1_:
        /* <DEDUP_REMOVED lines=125> */
.L_x_597:
[----:B------:R-:W-:-:S13]  /*07d0*/  ISETP.GE.U32.AND P0, PT, R3, R2, PT ;  /* 0x000000020300720c */ /* 0x000fda0003f06070 */
[----:B------:R-:W-:Y:S05]  /*07e0*/  @P0 BRA `(.L_x_599) ;  /* 0x0000000000300947 */ /* 0x000fea0003800000 */
[----:B0-----:R-:W0:Y:S01]  /*07f0*/  LDC.64 R4, c[0x0][0x388] ;  /* 0x0000e200ff047b82 */ /* 0x001e220000000a00 */
[----:B------:R-:W-:Y:S01]  /*0800*/  IMAD.IADD R11, R0, 0x1, R3 ;  /* 0x00000001000b7824 */ /* 0x000fe200078e0203 */
[----:B------:R-:W-:-:S03]  /*0810*/  IADD3 R3, PT, PT, R3, 0x80, RZ ;  /* 0x0000008003037810 */ /* 0x000fc60007ffe0ff */
[----:B0-----:R-:W-:-:S05]  /*0820*/  IMAD.WIDE.U32 R4, R11, 0x2, R4 ;  /* 0x000000020b047825 */ /* 0x001fca00078e0004 */
[----:B------:R1:W-:Y:S02]  /*0830*/  STG.E.U16 desc[UR4][R4.64], R6 ;  /* 0x0000000604007986 */ /* 0x0003e4000c101504 */
.L_x_598:
[----:B------:R-:W-:-:S13]  /*0840*/  ISETP.GE.U32.AND P0, PT, R3, R2, PT ;  /* 0x000000020300720c */ /* 0x000fda0003f06070 */
[----:B------:R-:W-:Y:S05]  /*0850*/  @P0 BRA `(.L_x_600) ;  /* 0x0000000000340947 */ /* 0x000fea0003800000 */
[----:B01----:R-:W0:Y:S01]  /*0860*/  LDC.64 R4, c[0x0][0x388] ;  /* 0x0000e200ff047b82 */ /* 0x003e220000000a00 */
[----:B------:R-:W-:Y:S02]  /*0870*/  IMAD.IADD R11, R0, 0x1, R3 ;  /* 0x00000001000b7824 */ /* 0x000fe400078e0203 */
[----:B------:R-:W-:Y:S02]  /*0880*/  VIADD R3, R3, 0x80 ;  /* 0x0000008003037836 */ /* 0x000fe40000000000 */
[----:B0-----:R-:W-:-:S05]  /*0890*/  IMAD.WIDE.U32 R4, R11, 0x2, R4 ;  /* 0x000000020b047825 */ /* 0x001fca00078e0004 */
[----:B------:R1:W-:Y:S02]  /*08a0*/  STG.E.U16 desc[UR4][R4.64], R7 ;  /* 0x0000000704007986 */ /* 0x0003e4000c101504 */
.L_x_599:
        /* <DEDUP_REMOVED lines=8> */
.L_x_600:
[----:B------:R-:W-:Y:S05]  /*0930*/  BSYNC.RELIABLE B1 ;  /* 0x0000000000017941 */ /* 0x000fea0003800100 */
.L_x_596:
[----:B------:R-:W-:-:S13]  /*0940*/  ISETP.GE.U32.AND P0, PT, R3, R2, PT ;  /* 0x000000020300720c */ /* 0x000fda0003f06070 */
[----:B012---:R-:W0:Y:S01]  /*0950*/  @!P0 LDC.64 R4, c[0x0][0x388] ;  /* 0x0000e200ff048b82 */ /* 0x007e220000000a00 */
[----:B------:R-:W-:Y:S02]  /*0960*/  @!P0 IMAD.IADD R7, R0, 0x1, R3 ;  /* 0x0000000100078824 */ /* 0x000fe400078e0203 */
[----:B------:R-:W-:Y:S02]  /*0970*/  @!P0 VIADD R3, R3, 0x80 ;  /* 0x0000008003038836 */ /* 0x000fe40000000000 */
[----:B0-----:R-:W-:-:S05]  /*0980*/  @!P0 IMAD.WIDE.U32 R4, R7, 0x2, R4 ;  /* 0x0000000207048825 */ /* 0x001fca00078e0004 */
[----:B------:R2:W-:Y:S02]  /*0990*/  @!P0 STG.E.U16 desc[UR4][R4.64], R9 ;  /* 0x0000000904008986 */ /* 0x0005e4000c101504 */
.L_x_601:
[----:B------:R-:W-:Y:S05]  /*09a0*/  BSYNC.RECONVERGENT B0 ;  /* 0x0000000000007941 */ /* 0x000fea0003800200 */
.L_x_595:
        /* <DEDUP_REMOVED lines=8> */
.L_x_594:
[----:B------:R-:W0:Y:S01]  /*0a30*/  S2R R6, SR_TID.X ;  /* 0x0000000000067919 */ /* 0x000e220000002100 */
[----:B------:R-:W1:Y:S02]  /*0a40*/  LDC.64 R2, c[0x0][0x390] ;  /* 0x0000e400ff027b82 */ /* 0x000e640000000a00 */
[----:B-1----:R-:W-:-:S04]  /*0a50*/  IMAD.WIDE.U32 R2, R0, 0x2, R2 ;  /* 0x0000000200027825 */ /* 0x002fc800078e0002 */
[----:B0-----:R-:W-:Y:S02]  /*0a60*/  IMAD.WIDE.U32 R12, R6, 0x8, R2 ;  /* 0x00000008060c7825 */ /* 0x001fe400078e0002 */
[----:B------:R-:W0:Y:S03]  /*0a70*/  LDC.64 R2, c[0x0][0x388] ;  /* 0x0000e200ff027b82 */ /* 0x000e260000000a00 */
[----:B------:R-:W2:Y:S04]  /*0a80*/  LDG.E.64 R4, desc[UR4][R12.64+0x400] ;  /* 0x000400040c047981 */ /* 0x000ea8000c1e1b00 */
[----:B------:R-:W3:Y:S01]  /*0a90*/  LDG.E.64 R8, desc[UR4][R12.64] ;  /* 0x000000040c087981 */ /* 0x000ee2000c1e1b00 */
[----:B0-----:R-:W-:-:S04]  /*0aa0*/  IMAD.WIDE.U32 R2, R0, 0x2, R2 ;  /* 0x0000000200027825 */ /* 0x001fc800078e0002 */
[----:B------:R-:W-:-:S04]  /*0ab0*/  IMAD.WIDE.U32 R2, R6, 0x8, R2 ;  /* 0x0000000806027825 */ /* 0x000fc800078e0002 */
[----:B--2---:R-:W-:Y:S01]  /*0ac0*/  IMAD.U32 R11, R4, 0x10000, RZ ;  /* 0x00010000040b7824 */ /* 0x004fe200078e00ff */
[----:B---3--:R-:W-:Y:S01]  /*0ad0*/  PRMT R4, R8, 0x7632, R4 ;  /* 0x0000763208047816 */ /* 0x008fe20000000004 */
[----:B------:R-:W-:Y:S01]  /*0ae0*/  IMAD.U32 R10, R9, 0x10000, RZ ;  /* 0x00010000090a7824 */ /* 0x000fe200078e00ff */
[----:B------:R-:W-:Y:S02]  /*0af0*/  SHF.L.U32 R14, R5, 0x10, RZ ;  /* 0x00000010050e7819 */ /* 0x000fe400000006ff */
[----:B------:R-:W-:Y:S01]  /*0b00*/  PRMT R9, R9, 0x7632, R9 ;  /* 0x0000763209097816 */ /* 0x000fe20000000009 */
[C---:B------:R-:W-:Y:S01]  /*0b10*/  IMAD.U32 R12, R4.reuse, 0x10000, RZ ;  /* 0x00010000040c7824 */ /* 0x040fe200078e00ff */
[----:B------:R-:W-:Y:S02]  /*0b20*/  PRMT R5, R5, 0x7632, R5 ;  /* 0x0000763205057816 */ /* 0x000fe40000000005 */
[----:B------:R-:W-:Y:S01]  /*0b30*/  PRMT R4, R4, 0x7632, R4 ;  /* 0x0000763204047816 */ /* 0x000fe20000000004 */
[----:B------:R-:W-:Y:S01]  /*0b40*/  IMAD.U32 R9, R9, 0x10000, RZ ;  /* 0x0001000009097824 */ /* 0x000fe200078e00ff */
[----:B------:R-:W-:Y:S01]  /*0b50*/  SHF.L.U32 R7, R8, 0x10, RZ ;  /* 0x0000001008077819 */ /* 0x000fe200000006ff */
[----:B------:R-:W-:Y:S01]  /*0b60*/  IMAD.U32 R5, R5, 0x10000, RZ ;  /* 0x0001000005057824 */ /* 0x000fe200078e00ff */
[----:B------:R-:W-:Y:S01]  /*0b70*/  SHF.L.U32 R4, R4, 0x10, RZ ;  /* 0x0000001004047819 */ /* 0x000fe200000006ff */
[----:B------:R-:W-:Y:S08]  /*0b80*/  FRND.TRUNC R12, R12 ;  /* 0x0000000c000c7307 */ /* 0x000ff0000020d000 */
[----:B------:R-:W0:Y:S08]  /*0b90*/  FRND.TRUNC R7, R7 ;  /* 0x0000000700077307 */ /* 0x000e30000020d000 */
[----:B------:R-:W-:Y:S08]  /*0ba0*/  FRND.TRUNC R10, R10 ;  /* 0x0000000a000a7307 */ /* 0x000ff0000020d000 */
[----:B------:R-:W-:Y:S08]  /*0bb0*/  FRND.TRUNC R11, R11 ;  /* 0x0000000b000b7307 */ /* 0x000ff0000020d000 */
[----:B------:R-:W-:Y:S08]  /*0bc0*/  FRND.TRUNC R8, R14 ;  /* 0x0000000e00087307 */ /* 0x000ff0000020d000 */
[----:B------:R-:W1:Y:S08]  /*0bd0*/  FRND.TRUNC R9, R9 ;  /* 0x0000000900097307 */ /* 0x000e70000020d000 */
[----:B------:R-:W2:Y:S08]  /*0be0*/  FRND.TRUNC R4, R4 ;  /* 0x0000000400047307 */ /* 0x000eb0000020d000 */
[----:B------:R-:W3:Y:S01]  /*0bf0*/  FRND.TRUNC R5, R5 ;  /* 0x0000000500057307 */ /* 0x000ee2000020d000 */
[----:B0-----:R-:W-:-:S02]  /*0c00*/  F2FP.BF16.F32.PACK_AB R12, R12, R7 ;  /* 0x000000070c0c723e */ /* 0x001fc400000010ff */
[----:B-1----:R-:W-:Y:S02]  /*0c10*/  F2FP.BF16.F32.PACK_AB R13, R9, R10 ;  /* 0x0000000a090d723e */ /* 0x002fe400000010ff */
[----:B--2---:R-:W-:-:S03]  /*0c20*/  F2FP.BF16.F32.PACK_AB R6, R4, R11 ;  /* 0x0000000b0406723e */ /* 0x004fc600000010ff */
[----:B------:R-:W-:Y:S01]  /*0c30*/  STG.E.64 desc[UR4][R2.64], R12 ;  /* 0x0000000c02007986 */ /* 0x000fe2000c101b04 */
[----:B---3--:R-:W-:-:S05]  /*0c40*/  F2FP.BF16.F32.PACK_AB R7, R5, R8 ;  /* 0x000000080507723e */ /* 0x008fca00000010ff */
[----:B------:R-:W-:Y:S01]  /*0c50*/  STG.E.64 desc[UR4][R2.64+0x400], R6 ;  /* 0x0004000602007986 */ /* 0x000fe2000c101b04 */
[----:B------:R-:W-:Y:S05]  /*0c60*/  EXIT ;  /* 0x000000000000794d */ /* 0x000fea0003800000 */
.L_x_602:
        /* <DEDUP_REMOVED lines=9> */
.L_x_19824:


//--------------------- .text._ZN2at6native29vectorized_elementwise_kernelILi8EZZZNS0_17trunc_kernel_cudaERNS_18TensorIteratorBaseEENKUlvE_clEvENKUlvE2_clEvEUlN3c108BFloat16EE_St5arrayIPcLm2EEEEviT0_T1_ --------------------------
	.section	.text._ZN2at6native29vectorized_elementwise_kernelILi8EZZZNS0_17trunc_kernel_cudaERNS_18TensorIteratorBaseEENKUlvE_clEvENKUlvE2_clEvEUlN3c108BFloat16EE_St5arrayIPcLm2EEEEviT0_T1_,"ax",@progbits
	.align	128
        .global         _ZN2at6native29vectorized_elementwise_kernelILi8EZZZNS0_17trunc_kernel_cudaERNS_18TensorIteratorBaseEENKUlvE_clEvENKUlvE2_clEvEUlN3c108BFloat16EE_St5arrayIPcLm2EEEEviT0_T1_
        .type           _ZN2at6native29vectorized_elementwise_kernelILi8EZZZNS0_17trunc_kernel_cudaERNS_18TensorIteratorBaseEENKUlvE_clEvENKUlvE2_clEvEUlN3c108BFloat16EE_St5arrayIPcLm2EEEEviT0_T1_,@function
        .size           _ZN2at6native29vectorized_elementwise_kernelILi8EZZZNS0_17trunc_kernel_cudaERNS_18TensorIteratorBaseEENKUlvE_clEvENKUlvE2_clEvEUlN3c108BFloat16EE_St5arrayIPcLm2EEEEviT0_T1_,(.L_x_19825 - _ZN2at6native29vectorized_elementwise_kernelILi8EZZZNS0_17trunc_kernel_cudaERNS_18TensorIteratorBaseEENKUlvE_clEvENKUlvE2_clEvEUlN3c108BFloat16EE_St5arrayIPcLm2EEEEviT0_T1_)
        .other          _ZN2at6native29vectorized_elementwise_kernelILi8EZZZNS0_17trunc_kernel_cudaERNS_18TensorIteratorBaseEENKUlvE_clEvENKUlvE2_clEvEUlN3c108BFloat16EE_St5arrayIPcLm2EEEEviT0_T1_,@"STO_CUDA_ENTRY STV_DEFAULT"
_ZN2at6native29vectorized_elementwise_kernelILi8EZZZNS0_17trunc_kernel_cudaERNS_18TensorIteratorBaseEENKUlvE_clEvENKUlvE2_clEvEUlN3c108BFloat16EE_St5arrayIPcLm2EEEEviT0_T1_:
.text._ZN2at6native29vectorized_elementwise_kernelILi8EZZZNS0_17trunc_kernel_cudaERNS_18TensorIteratorBaseEENKUlvE_clEvENKUlvE2_clEvEUlN3c108BFloat16EE_St5arrayIPcLm2EEEEviT0_T1_:
        /* <DEDUP_REMOVED lines=125> */
.L_x_606:
[----:B------:R-:W-:-:S13]  /*07d0*/  ISETP.GE.U32.AND P0, PT, R3, R2, PT ;  /* 0x000000020300720c */ /* 0x000fda0003f06070 */
[----:B------:R-:W-:Y:S05]  /*07e0*/  @P0 BRA `(.L_x_608) ;  /* 0x0000000000300947 */ /* 0x000fea0003800000 */
[----:B0-----:R-:W0:Y:S01]  /*07f0*/  LDC.64 R4, c[0x0][0x388] ;  /* 0x0000e200ff047b82 */ /* 0x001e220000000a00 */
[----:B------:R-:W-:Y:S01]  /*0800*/  IMAD.IADD R11, R0, 0x1, R3 ;  /* 0x00000001000b7824 */ /* 0x000fe200078e0203 */
[----:B------:R-:W-:-:S03]  /*0810*/  IADD3 R3, PT, PT, R3, 0x80, RZ ;  /* 0x0000008003037810 */ /* 0x000fc60007ffe0ff */
[----:B0-----:R-:W-:-:S05]  /*0820*/  IMAD.WIDE.U32 R4, R11, 0x2, R4 ;  /* 0x000000020b047825 */ /* 0x001fca00078e0004 */
[----:B------:R1:W-:Y:S02]  /*0830*/  STG.E.U16 desc[UR4][R4.64], R6 ;  /* 0x0000000604007986 */ /* 0x0003e4000c101504 */
.L_x_607:
[----:B------:R-:W-:-:S13]  /*0840*/  ISETP.GE.U32.AND P0, PT, R3, R2, PT ;  /* 0x000000020300720c */ /* 0x000fda0003f06070 */
[----:B------:R-:W-:Y:S05]  /*0850*/  @P0 BRA `(.L_x_609) ;  /* 0x0000000000340947 */ /* 0x000fea0003800000 */
[----:B01----:R-:W0:Y:S01]  /*0860*/  LDC.64 R4, c[0x0][0x388] ;  /* 0x0000e200ff047b82 */ /* 0x003e220000000a00 */
[----:B------:R-:W-:Y:S02]  /*0870*/  IMAD.IADD R11, R0, 0x1, R3 ;  /* 0x00000001000b7824 */ /* 0x000fe400078e0203 */
[----:B------:R-:W-:Y:S02]  /*0880*/  VIADD R3, R3, 0x80 ;  /* 0x0000008003037836 */ /* 0x000fe40000000000 */
[----:B0-----:R-:W-:-:S05]  /*0890*/  IMAD.WIDE.U32 R4, R11, 0x2, R4 ;  /* 0x000000020b047825 */ /* 0x001fca00078e0004 */
[----:B------:R1:W-:Y:S02]  /*08a0*/  STG.E.U16 desc[UR4][R4.64], R7 ;  /* 0x0000000704007986 */ /* 0x0003e4000c101504 */
.L_x_608:
        /* <DEDUP_REMOVED lines=8> */
.L_x_609:
[----:B------:R-:W-:Y:S05]  /*0930*/  BSYNC.RELIABLE B1 ;  /* 0x0000000000017941 */ /* 0x000fea0003800100 */
.L_x_605:
[----:B------:R-:W-:-:S13]  /*0940*/  ISETP.GE.U32.AND P0, PT, R3, R2, PT ;  /* 0x000000020300720c */ /* 0x000fda0003f06070 */
[----:B012---:R-:W0:Y:S01]  /*0950*/  @!P0 LDC.64 R4, c[0x0][0x388] ;  /* 0x0000e200ff048b82 */ /* 0x007e220000000a00 */
[----:B------:R-:W-:Y:S02]  /*0960*/  @!P0 IMAD.IADD R7, R0, 0x1, R3 ;  /* 0x0000000100078824 */ /* 0x000fe400078e0203 */
[----:B------:R-:W-:Y:S02]  /*0970*/  @!P0 VIADD R3, R3, 0x80 ;  /* 0x0000008003038836 */ /* 0x000fe40000000000 */
[----:B0-----:R-:W-:-:S05]  /*0980*/  @!P0 IMAD.WIDE.U32 R4, R7, 0x2, R4 ;  /* 0x0000000207048825 */ /* 0x001fca00078e0004 */
[----:B------:R2:W-:Y:S02]  /*0990*/  @!P0 STG.E.U16 desc[UR4][R4.64], R9 ;  /* 0x0000000904008986 */ /* 0x0005e4000c101504 */
.L_x_610:
[----:B------:R-:W-:Y:S05]  /*09a0*/  BSYNC.RECONVERGENT B0 ;  /* 0x0000000000007941 */ /* 0x000fea0003800200 */
.L_x_604:
        /* <DEDUP_REMOVED lines=8> */
.L_x_603:
[----:B------:R-:W0:Y:S01]  /*0a30*/  S2R R8, SR_TID.X ;  /* 0x0000000000087919 */ /* 0x000e220000002100 */
[----:B------:R-:W1:Y:S02]  /*0a40*/  LDC.64 R2, c[0x0][0x390] ;  /* 0x0000e400ff027b82 */ /* 0x000e640000000a00 */
[----:B-1----:R-:W-:-:S04]  /*0a50*/  IMAD.WIDE.U32 R2, R0, 0x2, R2 ;  /* 0x0000000200027825 */ /* 0x002fc800078e0002 */
[----:B0-----:R-:W-:Y:S02]  /*0a60*/  IMAD.WIDE.U32 R4, R8, 0x10, R2 ;  /* 0x0000001008047825 */ /* 0x001fe400078e0002 */
[----:B------:R-:W0:Y:S04]  /*0a70*/  LDC.64 R2, c[0x0][0x388] ;  /* 0x0000e200ff027b82 */ /* 0x000e280000000a00 */
[----:B------:R-:W2:Y:S01]  /*0a80*/  LDG.E.128 R4, desc[UR4][R4.64] ;  /* 0x0000000404047981 */ /* 0x000ea2000c1e1d00 */
[----:B0-----:R-:W-:-:S04]  /*0a90*/  IMAD.WIDE.U32 R2, R0, 0x2, R2 ;  /* 0x0000000200027825 */ /* 0x001fc800078e0002 */
[----:B------:R-:W-:-:S04]  /*0aa0*/  IMAD.WIDE.U32 R2, R8, 0x10, R2 ;  /* 0x0000001008027825 */ /* 0x000fc800078e0002 */
[----:B--2---:R-:W-:Y:S01]  /*0ab0*/  IMAD.U32 R10, R6, 0x10000, RZ ;  /* 0x00010000060a7824 */ /* 0x004fe200078e00ff */
[----:B------:R-:W-:Y:S01]  /*0ac0*/  SHF.L.U32 R12, R4, 0x10, RZ ;  /* 0x00000010040c7819 */ /* 0x000fe200000006ff */
[----:B------:R-:W-:Y:S01]  /*0ad0*/  IMAD.U32 R9, R5, 0x10000, RZ ;  /* 0x0001000005097824 */ /* 0x000fe200078e00ff */
[----:B------:R-:W-:Y:S02]  /*0ae0*/  PRMT R6, R6, 0x7632, R6 ;  /* 0x0000763206067816 */ /* 0x000fe40000000006 */
[----:B------:R-:W-:Y:S01]  /*0af0*/  PRMT R4, R4, 0x7632, R4 ;  /* 0x0000763204047816 */ /* 0x000fe20000000004 */
[----:B------:R-:W-:Y:S01]  /*0b00*/  FRND.TRUNC R10, R10 ;  /* 0x0000000a000a7307 */ /* 0x000fe2000020d000 */
[----:B------:R-:W-:Y:S01]  /*0b10*/  SHF.L.U32 R11, R7, 0x10, RZ ;  /* 0x00000010070b7819 */ /* 0x000fe200000006ff */
[----:B------:R-:W-:Y:S01]  /*0b20*/  IMAD.U32 R15, R6, 0x10000, RZ ;  /* 0x00010000060f7824 */ /* 0x000fe200078e00ff */
[----:B------:R-:W-:Y:S01]  /*0b30*/  PRMT R5, R5, 0x7632, R5 ;  /* 0x0000763205057816 */ /* 0x000fe20000000005 */
[----:B------:R-:W-:Y:S01]  /*0b40*/  IMAD.U32 R13, R4, 0x10000, RZ ;  /* 0x00010000040d7824 */ /* 0x000fe200078e00ff */
[----:B------:R-:W-:-:S02]  /*0b50*/  PRMT R7, R7, 0x7632, R7 ;  /* 0x0000763207077816 */ /* 0x000fc40000000007 */
[----:B------:R-:W-:Y:S01]  /*0b60*/  SHF.L.U32 R14, R5, 0x10, RZ ;  /* 0x00000010050e7819 */ /* 0x000fe200000006ff */
[----:B------:R-:W-:Y:S02]  /*0b70*/  FRND.TRUNC R11, R11 ;  /* 0x0000000b000b7307 */ /* 0x000fe4000020d000 */
[----:B------:R-:W-:-:S06]  /*0b80*/  IMAD.U32 R7, R7, 0x10000, RZ ;  /* 0x0001000007077824 */ /* 0x000fcc00078e00ff */
[----:B------:R-:W-:Y:S08]  /*0b90*/  FRND.TRUNC R9, R9 ;  /* 0x0000000900097307 */ /* 0x000ff0000020d000 */
[----:B------:R-:W-:Y:S08]  /*0ba0*/  FRND.TRUNC R12, R12 ;  /* 0x0000000c000c7307 */ /* 0x000ff0000020d000 */
[----:B------:R-:W0:Y:S08]  /*0bb0*/  FRND.TRUNC R16, R7 ;  /* 0x0000000700107307 */ /* 0x000e30000020d000 */
[----:B------:R-:W1:Y:S01]  /*0bc0*/  FRND.TRUNC R15, R15 ;  /* 0x0000000f000f7307 */ /* 0x000e62000020d000 */
[----:B0-----:R-:W-:-:S07]  /*0bd0*/  F2FP.BF16.F32.PACK_AB R7, R16, R11 ;  /* 0x0000000b1007723e */ /* 0x001fce00000010ff */
[----:B------:R-:W0:Y:S01]  /*0be0*/  FRND.TRUNC R14, R14 ;  /* 0x0000000e000e7307 */ /* 0x000e22000020d000 */
[----:B-1----:R-:W-:-:S07]  /*0bf0*/  F2FP.BF16.F32.PACK_AB R6, R15, R10 ;  /* 0x0000000a0f06723e */ /* 0x002fce00000010ff */
[----:B------:R-:W1:Y:S01]  /*0c00*/  FRND.TRUNC R13, R13 ;  /* 0x0000000d000d7307 */ /* 0x000e62000020d000 */
[----:B0-----:R-:W-:Y:S02]  /*0c10*/  F2FP.BF16.F32.PACK_AB R5, R14, R9 ;  /* 0x000000090e05723e */ /* 0x001fe400000010ff */
[----:B-1----:R-:W-:-:S05]  /*0c20*/  F2FP.BF16.F32.PACK_AB R4, R13, R12 ;  /* 0x0000000c0d04723e */ /* 0x002fca00000010ff */
[----:B------:R-:W-:Y:S01]  /*0c30*/  STG.E.128 desc[UR4][R2.64], R4 ;  /* 0x0000000402007986 */ /* 0x000fe2000c101d04 */
[----:B------:R-:W-:Y:S05]  /*0c40*/  EXIT ;  /* 0x000000000000794d */ /* 0x000fea0003800000 */
.L_x_611:
        /* <DEDUP_REMOVED lines=11> */
.L_x_19825:


//--------------------- .text._ZN2at6native18elementwise_kernelILi128ELi4EZNS0_15gpu_kernel_implIZZZNS0_17trunc_kernel_cudaERNS_18TensorIteratorBaseEENKUlvE_clEvENKUlvE1_clEvEUlN3c104HalfEE_EEvS4_RKT_EUliE_EEviT1_ --------------------------
	.section	.text._ZN2at6native18elementwise_kernelILi128ELi4EZNS0_15gpu_kernel_implIZZZNS0_17trunc_kernel_cudaERNS_18TensorIteratorBaseEENKUlvE_clEvENKUlvE1_clEvEUlN3c104HalfEE_EEvS4_RKT_EUliE_EEviT1_,"ax",@progbits
	.align	128
        .global         _ZN2at6native18elementwise_kernelILi128ELi4EZNS0_15gpu_kernel_implIZZZNS0_17trunc_kernel_cudaERNS_18TensorIteratorBaseEENKUlvE_clEvENKUlvE1_clEvEUlN3c104HalfEE_EEvS4_RKT_EUliE_EEviT1_
        .type           _ZN2at6native18elementwise_kernelILi128ELi4EZNS0_15gpu_kernel_implIZZZNS0_17trunc_kernel_cudaERNS_18TensorIteratorBaseEENKUlvE_clEvENKUlvE1_clEvEUlN3c104HalfEE_EEvS4_RKT_EUliE_EEviT1_,@function
        .size           _ZN2at6native18elementwise_kernelILi128ELi4EZNS0_15gpu_kernel_implIZZZNS0_17trunc_kernel_cudaERNS_18TensorIteratorBaseEENKUlvE_clEvENKUlvE1_clEvEUlN3c104HalfEE_EEvS4_RKT_EUliE_EEviT1_,(.L_x_19826 - _ZN2at6native18elementwise_kernelILi128ELi4EZNS0_15gpu_kernel_implIZZZNS0_17trunc_kernel_cudaERNS_18TensorIteratorBaseEENKUlvE_clEvENKUlvE1_clEvEUlN3c104HalfEE_EEvS4_RKT_EUliE_EEviT1_)
        .other          _ZN2at6native18elementwise_kernelILi128ELi4EZNS0_15gpu_kernel_implIZZZNS0_17trunc_kernel_cudaERNS_18TensorIteratorBaseEENKUlvE_clEvENKUlvE1_clEvEUlN3c104HalfEE_EEvS4_RKT_EUliE_EEviT1_,@"STO_CUDA_ENTRY STV_DEFAULT"
_ZN2at6native18elementwise_kernelILi128ELi4EZNS0_15gpu_kernel_implIZZZNS0_17trunc_kernel_cudaERNS_18TensorIteratorBaseEENKUlvE_clEvENKUlvE1_clEvEUlN3c104HalfEE_EEvS4_RKT_EUliE_EEviT1_:
.text._ZN2at6native18elementwise_kernelILi128ELi4EZNS0_15gpu_kernel_implIZZZNS0_17trunc_kernel_cudaERNS_18TensorIteratorBaseEENKUlvE_clEvENKUlvE1_clEvEUlN3c104HalfEE_EEvS4_RKT_EUliE_EEviT1_:
        /* <DEDUP_REMOVED lines=22> */
[----:B------:R-:W-:Y:S01]  /*0160*/  HFMA2 R16, -RZ, RZ, 0, 0 ;  /* 0x00000000ff107431 */ /* 0x000fe200000001ff */
[----:B------:R-:W1:Y:S01]  /*0170*/  LDCU UR6, c[0x0][0x38c] ;  /* 0x00007180ff0677ac */ /* 0x000e620008000800 */
[----:B------:R-:W2:Y:S01]  /*0180*/  LDCU.64 UR8, c[0x0][0x4b8] ;  /* 0x00009700ff0877ac */ /* 0x000ea20008000a00 */
[----:B------:R-:W-:Y:S02]  /*0190*/  UISETP.NE.AND UP0, UPT, UR40, URZ, UPT ;  /* 0x000000ff2800728c */ /* 0x000fe4000bf05270 */
[----:B0-----:R-:W-:-:S05]  /*01a0*/  IMAD.HI.U32 R2, R17, UR4, R16 ;  /* 0x0000000411027c27 */ /* 0x001fca000f8e0010 */
[----:B------:R-:W-:-:S05]  /*01b0*/  SHF.R.U32.HI R3, RZ, UR5, R2 ;  /* 0x00000005ff037c19 */ /* 0x000fca0008011602 */
[----:B------:R-:W-:-:S04]  /*01c0*/  IMAD.MOV R0, RZ, RZ, -R3 ;  /* 0x000000ffff007224 */ /* 0x000fc800078e0a03 */
        /* <DEDUP_REMOVED lines=290> */
.L_x_614:
        /* <DEDUP_REMOVED lines=16> */
[----:B0-----:R-:W-:Y:S01]  /*14f0*/  F2FP.F16.F32.PACK_AB R0, RZ, R0 ;  /* 0x00000000ff00723e */ /* 0x001fe200000000ff */
[----:B------:R-:W-:Y:S06]  /*1500*/  BRA `(.L_x_620) ;  /* 0x0000000c008c7947 */ /* 0x000fec0003800000 */
.L_x_618:
[----:B------:R-:W2:Y:S02]  /*1510*/  LDG.E.U8 R2, desc[UR36][R2.64] ;  /* 0x0000002402027981 */ /* 0x000ea4000c1e1100 */
[----:B--2---:R-:W-:-:S04]  /*1520*/  I2FP.F32.U32 R0, R2 ;  /* 0x0000000200007245 */ /* 0x004fc80000201000 */
[----:B------:R-:W-:Y:S01]  /*1530*/  F2FP.F16.F32.PACK_AB R0, RZ, R0 ;  /* 0x00000000ff00723e */ /* 0x000fe200000000ff */
[----:B------:R-:W-:Y:S06]  /*1540*/  BRA `(.L_x_620) ;  /* 0x0000000c007c7947 */ /* 0x000fec0003800000 */
.L_x_617:
        /* <DEDUP_REMOVED lines=8> */
[----:B0-----:R-:W-:Y:S01]  /*15d0*/  F2FP.F16.F32.PACK_AB R0, RZ, R0 ;  /* 0x00000000ff00723e */ /* 0x001fe200000000ff */
[----:B------:R-:W-:Y:S06]  /*15e0*/  BRA `(.L_x_620) ;  /* 0x0000000c00547947 */ /* 0x000fec0003800000 */
.L_x_622:
[----:B------:R-:W2:Y:S02]  /*15f0*/  LDG.E R2, desc[UR36][R2.64] ;  /* 0x0000002402027981 */ /* 0x000ea4000c1e1900 */
[----:B--2---:R-:W-:-:S04]  /*1600*/  I2FP.F32.S32 R0, R2 ;  /* 0x0000000200007245 */ /* 0x004fc80000201400 */
[----:B------:R-:W-:Y:S01]  /*1610*/  F2FP.F16.F32.PACK_AB R0, RZ, R0 ;  /* 0x00000000ff00723e */ /* 0x000fe200000000ff */
[----:B------:R-:W-:Y:S06]  /*1620*/  BRA `(.L_x_620) ;  /* 0x0000000c00447947 */ /* 0x000fec0003800000 */
.L_x_621:
[----:B------:R-:W2:Y:S02]  /*1630*/  LDG.E.U16 R2, desc[UR36][R2.64] ;  /* 0x0000002402027981 */ /* 0x000ea4000c1e1500 */
[----:B--2---:R-:W0:Y:S02]  /*1640*/  I2F.S16 R0, R2 ;  /* 0x0000000200007306 */ /* 0x004e240000101400 */
[----:B0-----:R-:W-:Y:S01]  /*1650*/  F2FP.F16.F32.PACK_AB R0, RZ, R0 ;  /* 0x00000000ff00723e */ /* 0x001fe200000000ff */
[----:B------:R-:W-:Y:S06]  /*1660*/  BRA `(.L_x_620) ;  /* 0x0000000c00347947 */ /* 0x000fec0003800000 */
.L_x_616:
[----:B------:R-:W-:-:S09]  /*1670*/  UISETP.GT.AND UP0, UPT, UR4, 0x6, UPT ;  /* 0x000000060400788c */ /* 0x000fd2000bf04270 */
[----:B------:R-:W-:Y:S05]  /*1680*/  BRA.U UP0, `(.L_x_623) ;  /* 0x0000000100247547 */ /* 0x000fea000b800000 */
[----:B------:R-:W-:-:S09]  /*1690*/  UISETP.NE.AND UP0, UPT, UR4, 0x5, UPT ;  /* 0x000000050400788c */ /* 0x000fd2000bf05270 */
[----:B------:R-:W-:Y:S05]  /*16a0*/  BRA.U !UP0, `(.L_x_624) ;  /* 0x0000000108147547 */ /* 0x000fea000b800000 */
[----:B------:R-:W-:-:S09]  /*16b0*/  UISETP.NE.AND UP0, UPT, UR4, 0x6, UPT ;  /* 0x000000060400788c */ /* 0x000fd2000bf05270 */
[----:B------:R-:W-:Y:S05]  /*16c0*/  BRA.U UP0, `(.L_x_619) ;  /* 0x00000009008c7547 */ /* 0x000fea000b800000 */
[----:B------:R-:W2:Y:S02]  /*16d0*/  LDG.E R2, desc[UR36][R2.64] ;  /* 0x0000002402027981 */ /* 0x000ea4000c1e1900 */
[----:B--2---:R-:W-:Y:S01]  /*16e0*/  F2FP.F16.F32.PACK_AB R0, RZ, R2 ;  /* 0x00000002ff00723e */ /* 0x004fe200000000ff */
[----:B------:R-:W-:Y:S06]  /*16f0*/  BRA `(.L_x_620) ;  /* 0x0000000c00107947 */ /* 0x000fec0003800000 */
.L_x_624:
[----:B------:R0:W5:Y:S01]  /*1700*/  LDG.E.U16 R0, desc[UR36][R2.64] ;  /* 0x0000002402007981 */ /* 0x000162000c1e1500 */
[----:B------:R-:W-:Y:S05]  /*1710*/  BRA `(.L_x_620) ;  /* 0x0000000c00087947 */ /* 0x000fea0003800000 */
.L_x_623:
[----:B------:R-:W-:-:S09]  /*1720*/  UISETP.NE.AND UP0, UPT, UR4, 0x7, UPT ;  /* 0x000000070400788c */ /* 0x000fd2000bf05270 */
[----:B------:R-:W-:Y:S05]  /*1730*/  BRA.U !UP0, `(.L_x_625) ;  /* 0x0000000108247547 */ /* 0x000fea000b800000 */
[----:B------:R-:W-:-:S09]  /*1740*/  UISETP.NE.AND UP0, UPT, UR4, 0x8, UPT ;  /* 0x000000080400788c */ /* 0x000fd2000bf05270 */
[----:B------:R-:W-:Y:S05]  /*1750*/  BRA.U !UP0, `(.L_x_626) ;  /* 0x0000000108147547 */ /* 0x000fea000b800000 */
[----:B------:R-:W-:-:S09]  /*1760*/  UISETP.NE.AND UP0, UPT, UR4, 0x9, UPT ;  /* 0x000000090400788c */ /* 0x000fd2000bf05270 */
[----:B------:R-:W-:Y:S05]  /*1770*/  BRA.U UP0, `(.L_x_619) ;  /* 0x0000000900607547 */ /* 0x000fea000b800000 */
[----:B------:R-:W2:Y:S02]  /*1780*/  LDG.E R2, desc[UR36][R2.64] ;  /* 0x0000002402027981 */ /* 0x000ea4000c1e1900 */
[----:B--2---:R-:W-:Y:S01]  /*1790*/  F2FP.F16.F32.PACK_AB R0, RZ, R2 ;  /* 0x00000002ff00723e */ /* 0x004fe200000000ff */
[----:B------:R-:W-:Y:S06]  /*17a0*/  BRA `(.L_x_620) ;  /* 0x0000000800e47947 */ /* 0x000fec0003800000 */
.L_x_626:
[----:B------:R1:W5:Y:S01]  /*17b0*/  LDG.E.U16 R0, desc[UR36][R2.64] ;  /* 0x0000002402007981 */ /* 0x000362000c1e1500 */
[----:B------:R-:W-:Y:S05]  /*17c0*/  BRA `(.L_x_620) ;  /* 0x0000000800dc7947 */ /* 0x000fea0003800000 */
.L_x_625:
[----:B------:R-:W2:Y:S01]  /*17d0*/  LDG.E.64 R2, desc[UR36][R2.64] ;  /* 0x0000002402027981 */ /* 0x000ea2000c1e1b00 */
[----:B------:R-:W-:Y:S01]  /*17e0*/  UMOV UR4, 0xf0000000 ;  /* 0xf000000000047882 */ /* 0x000fe20000000000 */
[----:B------:R-:W-:Y:S01]  /*17f0*/  UMOV UR5, 0x380fffff ;  /* 0x380fffff00057882 */ /* 0x000fe20000000000 */
[----:B--2---:R-:W0:Y:S01]  /*1800*/  F2F.F32.F64 R0, R2 ;  /* 0x0000000200007310 */ /* 0x004e220000301000 */
[----:B------:R-:W-:-:S14]  /*1810*/  DSETP.GEU.AND P0, PT, |R2|, UR4, PT ;  /* 0x0000000402007e2a */ /* 0x000fdc000bf0e200 */
[----:B0-----:R-:W-:-:S05]  /*1820*/  @!P0 FMUL R0, R0, 1.175494350822287508e-38 ;  /* 0x0080000000008820 */ /* 0x001fca0000400000 */
[----:B------:R-:W-:Y:S01]  /*1830*/  F2FP.F16.F32.PACK_AB R0, RZ, R0 ;  /* 0x00000000ff00723e */ /* 0x000fe200000000ff */
[----:B------:R-:W-:Y:S06]  /*1840*/  BRA `(.L_x_620) ;  /* 0x0000000800bc7947 */ /* 0x000fec0003800000 */
.L_x_615:
        /* <DEDUP_REMOVED lines=11> */
[----:B------:R-:W-:Y:S01]  /*1900*/  F2FP.F16.F32.PACK_AB R0, RZ, R0 ;  /* 0x00000000ff00723e */ /* 0x000fe200000000ff */
[----:B------:R-:W-:Y:S06]  /*1910*/  BRA `(.L_x_620) ;  /* 0x0000000800887947 */ /* 0x000fec0003800000 */
.L_x_629:
        /* <DEDUP_REMOVED lines=8> */
.L_x_628:
[----:B------:R-:W-:-:S09]  /*19a0*/  UISETP.NE.AND UP0, UPT, UR4, 0xf, UPT ;  /* 0x0000000f0400788c */ /* 0x000fd2000bf05270 */
[----:B------:R-:W-:Y:S05]  /*19b0*/  BRA.U !UP0, `(.L_x_630) ;  /* 0x0000000108987547 */ /* 0x000fea000b800000 */
[----:B------:R-:W-:-:S09]  /*19c0*/  UISETP.NE.AND UP0, UPT, UR4, 0x17, UPT ;  /* 0x000000170400788c */ /* 0x000fd2000bf05270 */
[----:B------:R-:W-:Y:S05]  /*19d0*/  BRA.U !UP0, `(.L_x_631) ;  /* 0x00000001085c7547 */ /* 0x000fea000b800000 */
[----:B------:R-:W-:-:S09]  /*19e0*/  UISETP.NE.AND UP0, UPT, UR4, 0x18, UPT ;  /* 0x000000180400788c */ /* 0x000fd2000bf05270 */
[----:B------:R-:W-:Y:S05]  /*19f0*/  BRA.U UP0, `(.L_x_619) ;  /* 0x0000000500c07547 */ /* 0x000fea000b800000 */
[----:B------:R-:W2:Y:S01]  /*1a00*/  LDG.E.U8 R0, desc[UR36][R2.64] ;  /* 0x0000002402007981 */ /* 0x000ea2000c1e1100 */
[----:B------:R-:W-:Y:S01]  /*1a10*/  IMAD.MOV.U32 R6, RZ, RZ, 0x1f ;  /* 0x0000001fff067424 */ /* 0x000fe200078e00ff */
[----:B--2---:R-:W-:-:S04]  /*1a20*/  SHF.L.U32 R0, R0, 0x18, RZ ;  /* 0x0000001800007819 */ /* 0x004fc800000006ff */
[C---:B------:R-:W-:Y:S02]  /*1a30*/  LOP3.LUT R4, R0.reuse, 0x7f000000, RZ, 0xc0, !PT ;  /* 0x7f00000000047812 */ /* 0x040fe400078ec0ff */
[----:B------:R-:W-:Y:S02]  /*1a40*/  LOP3.LUT P0, RZ, R0, 0x7f000000, RZ, 0xc0, !PT ;  /* 0x7f00000000ff7812 */ /* 0x000fe4000780c0ff */
[----:B------:R-:W0:Y:S02]  /*1a50*/  FLO.U32 R5, R4 ;  /* 0x0000000400057300 */ /* 0x000e2400000e0000 */
[----:B0-----:R-:W-:-:S05]  /*1a60*/  IMAD.MOV R5, RZ, RZ, -R5 ;  /* 0x000000ffff057224 */ /* 0x001fca00078e0a05 */
[----:B------:R-:W-:-:S04]  /*1a70*/  VIADDMNMX.U32 R5, R5, R6, 0x4, !PT ;  /* 0x0000000405057446 */ /* 0x000fc80007800006 */
[----:B------:R-:W-:-:S04]  /*1a80*/  IADD3 R5, PT, PT, R5, -0x4, RZ ;  /* 0xfffffffc05057810 */ /* 0x000fc80007ffe0ff */
[C---:B------:R-:W-:Y:S01]  /*1a90*/  SHF.L.U32 R6, R4.reuse, R5, RZ ;  /* 0x0000000504067219 */ /* 0x040fe200000006ff */
[----:B------:R-:W-:Y:S02]  /*1aa0*/  IMAD.SHL.U32 R7, R5, 0x800000, RZ ;  /* 0x0080000005077824 */ /* 0x000fe400078e00ff */
[----:B------:R-:W-:-:S03]  /*1ab0*/  VIADD R5, R4, 0x1000000 ;  /* 0x0100000004057836 */ /* 0x000fc60000000000 */
[----:B------:R-:W-:Y:S02]  /*1ac0*/  LEA.HI R6, R6, -R7, RZ, 0x1c ;  /* 0x8000000706067211 */ /* 0x000fe400078fe0ff */
[----:B------:R-:W-:Y:S02]  /*1ad0*/  SHF.R.S32.HI R5, RZ, 0x8, R5 ;  /* 0x00000008ff057819 */ /* 0x000fe40000011405 */
[----:B------:R-:W-:-:S04]  /*1ae0*/  IADD3 R6, PT, PT, R6, 0x3c000000, RZ ;  /* 0x3c00000006067810 */ /* 0x000fc80007ffe0ff */
[----:B------:R-:W-:-:S04]  /*1af0*/  LOP3.LUT R5, R6, 0x7f800000, R5, 0xf8, !PT ;  /* 0x7f80000006057812 */ /* 0x000fc800078ef805 */
[----:B------:R-:W-:-:S04]  /*1b00*/  SEL R5, R5, RZ, P0 ;  /* 0x000000ff05057207 */ /* 0x000fc80000000000 */
[----:B------:R-:W-:-:S04]  /*1b10*/  LOP3.LUT R5, R5, 0x80000000, R0, 0xf8, !PT ;  /* 0x8000000005057812 */ /* 0x000fc800078ef800 */
[----:B------:R-:W-:-:S04]  /*1b20*/  F2FP.F16.F32.PACK_AB R5, RZ, R5 ;  /* 0x00000005ff05723e */ /* 0x000fc800000000ff */
[----:B------:R-:W-:Y:S01]  /*1b30*/  PRMT R0, R5, 0x7610, R0 ;  /* 0x0000761005007816 */ /* 0x000fe20000000000 */
[----:B------:R-:W-:Y:S06]  /*1b40*/  BRA `(.L_x_620) ;  /* 0x0000000400fc7947 */ /* 0x000fec0003800000 */
.L_x_631:
        /* <DEDUP_REMOVED lines=11> */
[----:B------:R-:W-:Y:S01]  /*1c00*/  F2FP.F16.F32.PACK_AB R0, RZ, R0 ;  /* 0x00000000ff00723e */ /* 0x000fe200000000ff */
[----:B------:R-:W-:Y:S06]  /*1c10*/  BRA `(.L_x_620) ;  /* 0x0000000400c87947 */ /* 0x000fec0003800000 */
.L_x_630:
[----:B------:R-:W2:Y:S02]  /*1c20*/  LDG.E.U16 R0, desc[UR36][R2.64] ;  /* 0x0000002402007981 */ /* 0x000ea4000c1e1500 */
[----:B--2---:R-:W-:-:S04]  /*1c30*/  SHF.L.U32 R0, R0, 0x10, RZ ;  /* 0x0000001000007819 */ /* 0x004fc800000006ff */
[----:B------:R-:W-:Y:S01]  /*1c40*/  F2FP.F16.F32.PACK_AB R0, RZ, R0 ;  /* 0x00000000ff00723e */ /* 0x000fe200000000ff */
[----:B------:R-:W-:Y:S06]  /*1c50*/  BRA `(.L_x_620) ;  /* 0x0000000400b87947 */ /* 0x000fec0003800000 */
.L_x_627:
        /* <DEDUP_REMOVED lines=10> */
[----:B------:R-:W-:Y:S01]  /*1d00*/  F2FP.F16.F32.PACK_AB R0, RZ, R0 ;  /* 0x00000000ff00723e */ /* 0x000fe200000000ff */
[----:B------:R-:W-:Y:S06]  /*1d10*/  BRA `(.L_x_620) ;  /* 0x0000000400887947 */ /* 0x000fec0003800000 */
.L_x_634:
        /* <DEDUP_REMOVED lines=21> */
.L_x_638:
[----:B------:R-:W-:Y:S05]  /*1e70*/  BSYNC.RECONVERGENT B1 ;  /* 0x0000000000017941 */ /* 0x000fea0003800200 */
.L_x_637:
[----:B------:R-:W-:Y:S01]  /*1e80*/  IMAD.SHL.U32 R0, R0, 0x100000, RZ ;  /* 0x0010000000007824 */ /* 0x000fe200078e00ff */
[----:B------:R-:W-:-:S04]  /*1e90*/  LEA R2, R2, 0x3b800000, 0x17 ;  /* 0x3b80000002027811 */ /* 0x000fc800078eb8ff */
[----:B------:R-:W-:-:S07]  /*1ea0*/  LOP3.LUT R0, R2, R0, R7, 0xfe, !PT ;  /* 0x0000000002007212 */ /* 0x000fce00078efe07 */
.L_x_636:
[----:B------:R-:W-:Y:S05]  /*1eb0*/  BSYNC.RECONVERGENT B0 ;  /* 0x0000000000007941 */ /* 0x000fea0003800200 */
.L_x_635:
[----:B------:R-:W-:Y:S01]  /*1ec0*/  F2FP.F16.F32.PACK_AB R0, RZ, R0 ;  /* 0x00000000ff00723e */ /* 0x000fe200000000ff */
[----:B------:R-:W-:Y:S06]  /*1ed0*/  BRA `(.L_x_620) ;  /* 0x0000000400187947 */ /* 0x000fec0003800000 */
.L_x_633:
        /* <DEDUP_REMOVED lines=21> */
.L_x_642:
[----:B------:R-:W-:Y:S05]  /*2030*/  BSYNC.RECONVERGENT B1 ;  /* 0x0000000000017941 */ /* 0x000fea0003800200 */
.L_x_641:
[----:B------:R-:W-:Y:S01]  /*2040*/  IMAD.SHL.U32 R0, R0, 0x200000, RZ ;  /* 0x0020000000007824 */ /* 0x000fe200078e00ff */
[----:B------:R-:W-:-:S04]  /*2050*/  LEA R2, R2, 0x37800000, 0x17 ;  /* 0x3780000002027811 */ /* 0x000fc800078eb8ff */
[----:B------:R-:W-:-:S07]  /*2060*/  LOP3.LUT R0, R2, R0, R7, 0xfe, !PT ;  /* 0x0000000002007212 */ /* 0x000fce00078efe07 */
.L_x_640:
[----:B------:R-:W-:Y:S05]  /*2070*/  BSYNC.RECONVERGENT B0 ;  /* 0x0000000000007941 */ /* 0x000fea0003800200 */
.L_x_639:
[----:B------:R-:W-:Y:S01]  /*2080*/  F2FP.F16.F32.PACK_AB R0, RZ, R0 ;  /* 0x00000000ff00723e */ /* 0x000fe200000000ff */
[----:B------:R-:W-:Y:S06]  /*2090*/  BRA `(.L_x_620) ;  /* 0x0000000000a87947 */ /* 0x000fec0003800000 */
.L_x_632:
[----:B------:R-:W-:-:S09]  /*20a0*/  UISETP.NE.AND UP0, UPT, UR4, 0x1c, UPT ;  /* 0x0000001c0400788c */ /* 0x000fd2000bf05270 */
[----:B------:R-:W-:Y:S05]  /*20b0*/  BRA.U !UP0, `(.L_x_643) ;  /* 0x0000000108947547 */ /* 0x000fea000b800000 */
[----:B------:R-:W-:-:S09]  /*20c0*/  UISETP.NE.AND UP0, UPT, UR4, 0x1d, UPT ;  /* 0x0000001d0400788c */ /* 0x000fd2000bf05270 */
[----:B------:R-:W-:Y:S05]  /*20d0*/  BRA.U !UP0, `(.L_x_644) ;  /* 0x00000001087c7547 */ /* 0x000fea000b800000 */
[----:B------:R-:W-:-:S09]  /*20e0*/  UISETP.NE.AND UP0, UPT, UR4, 0x2c, UPT ;  /* 0x0000002c0400788c */ /* 0x000fd2000bf05270 */
[----:B------:R-:W-:Y:S05]  /*20f0*/  BRA.U !UP0, `(.L_x_645) ;  /* 0x0000000108487547 */ /* 0x000fea000b800000 */
.L_x_619:
        /* <DEDUP_REMOVED lines=16> */
.L_x_646:
[----:B------:R-:W-:Y:S01]  /*2200*/  PRMT R0, RZ, 0x7610, R0 ;  /* 0x00007610ff007816 */ /* 0x000fe20000000000 */
[----:B------:R-:W-:Y:S06]  /*2210*/  BRA `(.L_x_620) ;  /* 0x0000000000487947 */ /* 0x000fec0003800000 */
.L_x_645:
        /* <DEDUP_REMOVED lines=8> */
.L_x_648:
[----:B------:R-:W-:Y:S05]  /*22a0*/  BSYNC.RECONVERGENT B0 ;  /* 0x0000000000007941 */ /* 0x000fea0003800200 */
.L_x_647:
[----:B------:R-:W-:Y:S01]  /*22b0*/  F2FP.F16.F32.PACK_AB R0, RZ, R0 ;  /* 0x00000000ff00723e */ /* 0x000fe200000000ff */
[----:B------:R-:W-:Y:S06]  /*22c0*/  BRA `(.L_x_620) ;  /* 0x00000000001c7947 */ /* 0x000fec0003800000 */
.L_x_644:
[----:B------:R-:W2:Y:S02]  /*22d0*/  LDG.E.64 R2, desc[UR36][R2.64] ;  /* 0x0000002402027981 */ /* 0x000ea4000c1e1b00 */
[----:B--2---:R-:W0:Y:S02]  /*22e0*/  I2F.U64 R0, R2 ;  /* 0x0000000200007312 */ /* 0x004e240000301000 */
[----:B0-----:R-:W-:Y:S01]  /*22f0*/  F2FP.F16.F32.PACK_AB R0, RZ, R0 ;  /* 0x00000000ff00723e */ /* 0x001fe200000000ff */
[----:B------:R-:W-:Y:S06]  /*2300*/  BRA `(.L_x_620) ;  /* 0x00000000000c7947 */ /* 0x000fec0003800000 */
.L_x_643:
[----:B------:R-:W2:Y:S02]  /*2310*/  LDG.E R2, desc[UR36][R2.64] ;  /* 0x0000002402027981 */ /* 0x000ea4000c1e1900 */
[----:B--2---:R-:W-:-:S04]  /*2320*/  I2FP.F32.U32 R0, R2 ;  /* 0x0000000200007245 */ /* 0x004fc80000201000 */
[----:B------:R-:W-:-:S07]  /*2330*/  F2FP.F16.F32.PACK_AB R0, RZ, R0 ;  /* 0x00000000ff00723e */ /* 0x000fce00000000ff */
.L_x_620:
[----:B------:R-:W0:Y:S01]  /*2340*/  LDCU.64 UR6, c[0x0][0x580] ;  /* 0x0000b000ff0677ac */ /* 0x000e220008000a00 */
[----:B-----5:R-:W-:Y:S01]  /*2350*/  HADD2.F32 R0, -RZ, R0.H0_H0 ;  /* 0x20000000ff007230 */ /* 0x020fe20000004100 */
[----:B------:R-:W-:-:S05]  /*2360*/  UPRMT UR4, UR42, 0x9910, URZ ;  /* 0x000099102a047896 */ /* 0x000fca00080000ff */
[----:B------:R-:W2:Y:S01]  /*2370*/  FRND.TRUNC R0, R0 ;  /* 0x0000000000007307 */ /* 0x000ea2000020d000 */
[----:B------:R-:W-:Y:S01]  /*2380*/  UISETP.GT.AND UP0, UPT, UR4, 0x9, UPT ;  /* 0x000000090400788c */ /* 0x000fe2000bf04270 */
[----:B01----:R-:W-:Y:S02]  /*2390*/  IADD3 R2, P0, PT, R16, UR6, RZ ;  /* 0x0000000610027c10 */ /* 0x003fe4000ff1e0ff */
[----:B--2---:R-:W-:-:S03]  /*23a0*/  F2FP.F16.F32.PACK_AB R4, RZ, R0 ;  /* 0x00000000ff04723e */ /* 0x004fc600000000ff */
        /* <DEDUP_REMOVED lines=10> */
[----:B------:R-:W-:-:S04]  /*2450*/  HADD2.F32 R0, -RZ, R4.H0_H0 ;  /* 0x20000004ff007230 */ /* 0x000fc80000004100 */
[----:B------:R-:W0:Y:S02]  /*2460*/  F2I.FTZ.TRUNC.NTZ R5, R0 ;  /* 0x0000000000057305 */ /* 0x000e24000021f100 */
[----:B0-----:R4:W-:Y:S01]  /*2470*/  STG.E.U8 desc[UR36][R2.64], R5 ;  /* 0x0000000502007986 */ /* 0x0019e2000c101124 */
[----:B------:R-:W-:Y:S05]  /*2480*/  BRA `(.L_x_654) ;  /* 0x0000000c00807947 */ /* 0x000fea0003800000 */
.L_x_652:
[----:B------:R-:W-:-:S06]  /*2490*/  HADD2.F32 R5, -RZ, R4.H0_H0 ;  /* 0x20000004ff057230 */ /* 0x000fcc0000004100 */
[----:B------:R-:W0:Y:S02]  /*24a0*/  F2I.S64.TRUNC R4, R5 ;  /* 0x0000000500047311 */ /* 0x000e24000020d900 */
[----:B0-----:R3:W-:Y:S01]  /*24b0*/  STG.E.U8 desc[UR36][R2.64], R4 ;  /* 0x0000000402007986 */ /* 0x0017e2000c101124 */
[----:B------:R-:W-:Y:S05]  /*24c0*/  BRA `(.L_x_654) ;  /* 0x0000000c00707947 */ /* 0x000fea0003800000 */
.L_x_651:
[----:B------:R-:W-:-:S09]  /*24d0*/  UISETP.NE.AND UP0, UPT, UR4, 0x2, UPT ;  /* 0x000000020400788c */ /* 0x000fd2000bf05270 */
[----:B------:R-:W-:Y:S05]  /*24e0*/  BRA.U !UP0, `(.L_x_655) ;  /* 0x0000000108307547 */ /* 0x000fea000b800000 */
[----:B------:R-:W-:-:S09]  /*24f0*/  UISETP.NE.AND UP0, UPT, UR4, 0x3, UPT ;  /* 0x000000030400788c */ /* 0x000fd2000bf05270 */
[----:B------:R-:W-:Y:S05]  /*2500*/  BRA.U !UP0, `(.L_x_656) ;  /* 0x0000000108187547 */ /* 0x000fea000b800000 */
[----:B------:R-:W-:-:S09]  /*2510*/  UISETP.NE.AND UP0, UPT, UR4, 0x4, UPT ;  /* 0x000000040400788c */ /* 0x000fd2000bf05270 */
[----:B------:R-:W-:Y:S05]  /*2520*/  BRA.U UP0, `(.L_x_653) ;  /* 0x0000000900b87547 */ /* 0x000fea000b800000 */
[----:B------:R-:W-:-:S06]  /*2530*/  HADD2.F32 R4, -RZ, R4.H0_H0 ;  /* 0x20000004ff047230 */ /* 0x000fcc0000004100 */
[----:B------:R-:W0:Y:S02]  /*2540*/  F2I.S64.TRUNC R4, R4 ;  /* 0x0000000400047311 */ /* 0x000e24000020d900 */
[----:B0-----:R0:W-:Y:S01]  /*2550*/  STG.E.64 desc[UR36][R2.64], R4 ;  /* 0x0000000402007986 */ /* 0x0011e2000c101b24 */
[----:B------:R-:W-:Y:S05]  /*2560*/  BRA `(.L_x_654) ;  /* 0x0000000c00487947 */ /* 0x000fea0003800000 */
.L_x_656:
[----:B------:R-:W-:-:S04]  /*2570*/  HADD2.F32 R4, -RZ, R4.H0_H0 ;  /* 0x20000004ff047230 */ /* 0x000fc80000004100 */
[----:B------:R-:W0:Y:S02]  /*2580*/  F2I.FTZ.TRUNC.NTZ R5, R4 ;  /* 0x0000000400057305 */ /* 0x000e24000021f100 */
[----:B0-----:R1:W-:Y:S01]  /*2590*/  STG.E desc[UR36][R2.64], R5 ;  /* 0x0000000502007986 */ /* 0x0013e2000c101924 */
[----:B------:R-:W-:Y:S05]  /*25a0*/  BRA `(.L_x_654) ;  /* 0x0000000c00387947 */ /* 0x000fea0003800000 */
.L_x_655:
[----:B------:R-:W-:-:S04]  /*25b0*/  HADD2.F32 R4, -RZ, R4.H0_H0 ;  /* 0x20000004ff047230 */ /* 0x000fc80000004100 */
[----:B------:R-:W0:Y:S02]  /*25c0*/  F2I.FTZ.TRUNC.NTZ R5, R4 ;  /* 0x0000000400057305 */ /* 0x000e24000021f100 */
[----:B0-----:R2:W-:Y:S01]  /*25d0*/  STG.E.U16 desc[UR36][R2.64], R5 ;  /* 0x0000000502007986 */ /* 0x0015e2000c101524 */
[----:B------:R-:W-:Y:S05]  /*25e0*/  BRA `(.L_x_654) ;  /* 0x0000000c00287947 */ /* 0x000fea0003800000 */
.L_x_650:
[----:B------:R-:W-:-:S09]  /*25f0*/  UISETP.GT.AND UP0, UPT, UR4, 0x6, UPT ;  /* 0x000000060400788c */ /* 0x000fd2000bf04270 */
[----:B------:R-:W-:Y:S05]  /*2600*/  BRA.U UP0, `(.L_x_657) ;  /* 0x0000000100247547 */ /* 0x000fea000b800000 */
[----:B------:R-:W-:-:S09]  /*2610*/  UISETP.NE.AND UP0, UPT, UR4, 0x5, UPT ;  /* 0x000000050400788c */ /* 0x000fd2000bf05270 */
[----:B------:R-:W-:Y:S05]  /*2620*/  BRA.U !UP0, `(.L_x_658) ;  /* 0x0000000108147547 */ /* 0x000fea000b800000 */
[----:B------:R-:W-:-:S09]  /*2630*/  UISETP.NE.AND UP0, UPT, UR4, 0x6, UPT ;  /* 0x000000060400788c */ /* 0x000fd2000bf05270 */
[----:B------:R-:W-:Y:S05]  /*2640*/  BRA.U UP0, `(.L_x_653) ;  /* 0x0000000900707547 */ /* 0x000fea000b800000 */
[----:B------:R-:W-:-:S05]  /*2650*/  HADD2.F32 R5, -RZ, R4.H0_H0 ;  /* 0x20000004ff057230 */ /* 0x000fca0000004100 */
[----:B------:R0:W-:Y:S01]  /*2660*/  STG.E desc[UR36][R2.64], R5 ;  /* 0x0000000502007986 */ /* 0x0001e2000c101924 */
[----:B------:R-:W-:Y:S05]  /*2670*/  BRA `(.L_x_654) ;  /* 0x0000000c00047947 */ /* 0x000fea0003800000 */
.L_x_658:
[----:B------:R0:W-:Y:S01]  /*2680*/  STG.E.U16 desc[UR36][R2.64], R4 ;  /* 0x0000000402007986 */ /* 0x0001e2000c101524 */
[----:B------:R-:W-:Y:S05]  /*2690*/  BRA `(.L_x_654) ;  /* 0x0000000800fc7947 */ /* 0x000fea0003800000 */
.L_x_657:
[----:B------:R-:W-:-:S09]  /*26a0*/  UISETP.NE.AND UP0, UPT, UR4, 0x7, UPT ;  /* 0x000000070400788c */ /* 0x000fd2000bf05270 */
[----:B------:R-:W-:Y:S05]  /*26b0*/  BRA.U !UP0, `(.L_x_659) ;  /* 0x0000000108347547 */ /* 0x000fea000b800000 */
[----:B------:R-:W-:-:S09]  /*26c0*/  UISETP.NE.AND UP0, UPT, UR4, 0x8, UPT ;  /* 0x000000080400788c */ /* 0x000fd2000bf05270 */
[----:B------:R-:W-:Y:S05]  /*26d0*/  BRA.U !UP0, `(.L_x_660) ;  /* 0x0000000108187547 */ /* 0x000fea000b800000 */
[----:B------:R-:W-:-:S09]  /*26e0*/  UISETP.NE.AND UP0, UPT, UR4, 0x9, UPT ;  /* 0x000000090400788c */ /* 0x000fd2000bf05270 */
[----:B------:R-:W-:Y:S05]  /*26f0*/  BRA.U UP0, `(.L_x_653) ;  /* 0x0000000900447547 */ /* 0x000fea000b800000 */
[----:B------:R-:W-:Y:S02]  /*2700*/  HFMA2 R5, -RZ, RZ, 0, 0 ;  /* 0x00000000ff057431 */ /* 0x000fe400000001ff */
[----:B------:R-:W-:-:S05]  /*2710*/  HADD2.F32 R4, -RZ, R4.H0_H0 ;  /* 0x20000004ff047230 */ /* 0x000fca0000004100 */
[----:B------:R0:W-:Y:S01]  /*2720*/  STG.E.64 desc[UR36][R2.64], R4 ;  /* 0x0000000402007986 */ /* 0x0001e2000c101b24 */
[----:B------:R-:W-:Y:S05]  /*2730*/  BRA `(.L_x_654) ;  /* 0x0000000800d47947 */ /* 0x000fea0003800000 */
.L_x_660:
[----:B------:R-:W-:-:S05]  /*2740*/  HADD2.F32 R0, -RZ, R4.H0_H0 ;  /* 0x20000004ff007230 */ /* 0x000fca0000004100 */
[----:B------:R-:W-:-:S04]  /*2750*/  F2FP.F16.F32.PACK_AB R0, RZ, R0 ;  /* 0x00000000ff00723e */ /* 0x000fc800000000ff */
[----:B------:R-:W-:-:S05]  /*2760*/  PRMT R0, R0, 0x5410, RZ ;  /* 0x0000541000007816 */ /* 0x000fca00000000ff */
[----:B------:R0:W-:Y:S01]  /*2770*/  STG.E desc[UR36][R2.64], R0 ;  /* 0x0000000002007986 */ /* 0x0001e2000c101924 */
[----:B------:R-:W-:Y:S05]  /*2780*/  BRA `(.L_x_654) ;  /* 0x0000000800c07947 */ /* 0x000fea0003800000 */
.L_x_659:
[----:B------:R-:W-:-:S05]  /*2790*/  HADD2.F32 R4, -RZ, R4.H0_H0 ;  /* 0x20000004ff047230 */ /* 0x000fca0000004100 */
[----:B------:R-:W-:-:S06]  /*27a0*/  FMUL.FTZ R4, R4, 1 ;  /* 0x3f80000004047820 */ /* 0x000fcc0000410000 */
[----:B------:R-:W0:Y:S02]  /*27b0*/  F2F.F64.F32 R4, R4 ;  /* 0x0000000400047310 */ /* 0x000e240000201800 */
[----:B0-----:R0:W-:Y:S01]  /*27c0*/  STG.E.64 desc[UR36][R2.64], R4 ;  /* 0x0000000402007986 */ /* 0x0011e2000c101b24 */
[----:B------:R-:W-:Y:S05]  /*27d0*/  BRA `(.L_x_654) ;  /* 0x0000000800ac7947 */ /* 0x000fea0003800000 */
.L_x_649:
        /* <DEDUP_REMOVED lines=8> */
[----:B------:R-:W-:-:S05]  /*2860*/  HADD2.F32 R4, -RZ, R4.H0_H0 ;  /* 0x20000004ff047230 */ /* 0x000fca0000004100 */
[----:B------:R-:W-:-:S04]  /*2870*/  FSETP.NEU.FTZ.AND P0, PT, R4, RZ, PT ;  /* 0x000000ff0400720b */ /* 0x000fc80003f1d000 */
[----:B------:R-:W-:-:S05]  /*2880*/  SEL R5, RZ, 0x1, !P0 ;  /* 0x00000001ff057807 */ /* 0x000fca0004000000 */
[----:B------:R0:W-:Y:S01]  /*2890*/  STG.E.U8 desc[UR36][R2.64], R5 ;  /* 0x0000000502007986 */ /* 0x0001e2000c101124 */
[----:B------:R-:W-:Y:S05]  /*28a0*/  BRA `(.L_x_654) ;  /* 0x0000000800787947 */ /* 0x000fea0003800000 */
.L_x_663:
[----:B------:R-:W-:Y:S01]  /*28b0*/  HADD2.F32 R4, -RZ, R4.H0_H0 ;  /* 0x20000004ff047230 */ /* 0x000fe20000004100 */
[----:B------:R-:W-:-:S04]  /*28c0*/  CS2R R6, SRZ ;  /* 0x0000000000067805 */ /* 0x000fc8000001ff00 */
[----:B------:R-:W-:-:S06]  /*28d0*/  FMUL.FTZ R4, R4, 1 ;  /* 0x3f80000004047820 */ /* 0x000fcc0000410000 */
[----:B------:R-:W0:Y:S02]  /*28e0*/  F2F.F64.F32 R4, R4 ;  /* 0x0000000400047310 */ /* 0x000e240000201800 */
[----:B0-----:R0:W-:Y:S01]  /*28f0*/  STG.E.128 desc[UR36][R2.64], R4 ;  /* 0x0000000402007986 */ /* 0x0011e2000c101d24 */
[----:B------:R-:W-:Y:S05]  /*2900*/  BRA `(.L_x_654) ;  /* 0x0000000800607947 */ /* 0x000fea0003800000 */
.L_x_662:
[----:B------:R-:W-:-:S09]  /*2910*/  UISETP.NE.AND UP0, UPT, UR4, 0xf, UPT ;  /* 0x0000000f0400788c */ /* 0x000fd2000bf05270 */
[----:B------:R-:W-:Y:S05]  /*2920*/  BRA.U !UP0, `(.L_x_664) ;  /* 0x0000000108a07547 */ /* 0x000fea000b800000 */
[----:B------:R-:W-:-:S09]  /*2930*/  UISETP.NE.AND UP0, UPT, UR4, 0x17, UPT ;  /* 0x000000170400788c */ /* 0x000fd2000bf05270 */
[----:B------:R-:W-:Y:S05]  /*2940*/  BRA.U !UP0, `(.L_x_665) ;  /* 0x00000001084c7547 */ /* 0x000fea000b800000 */
[----:B------:R-:W-:-:S09]  /*2950*/  UISETP.NE.AND UP0, UPT, UR4, 0x18, UPT ;  /* 0x000000180400788c */ /* 0x000fd2000bf05270 */
[----:B------:R-:W-:Y:S05]  /*2960*/  BRA.U UP0, `(.L_x_653) ;  /* 0x0000000500a87547 */ /* 0x000fea000b800000 */
[----:B------:R-:W-:Y:S01]  /*2970*/  HADD2.F32 R7, -RZ, R4.H0_H0 ;  /* 0x20000004ff077230 */ /* 0x000fe20000004100 */
        /* <DEDUP_REMOVED lines=12> */
.L_x_667:
[----:B------:R-:W-:Y:S05]  /*2a40*/  BSYNC.RECONVERGENT B0 ;  /* 0x0000000000007941 */ /* 0x000fea0003800200 */
.L_x_666:
[----:B------:R-:W-:-:S05]  /*2a50*/  LOP3.LUT R5, R0, 0x80, R5, 0xf8, !PT ;  /* 0x0000008000057812 */ /* 0x000fca00078ef805 */
[----:B------:R0:W-:Y:S01]  /*2a60*/  STG.E.U8 desc[UR36][R2.64], R5 ;  /* 0x0000000502007986 */ /* 0x0001e2000c101124 */
[----:B------:R-:W-:Y:S05]  /*2a70*/  BRA `(.L_x_654) ;  /* 0x0000000800047947 */ /* 0x000fea0003800000 */
.L_x_665:
[----:B------:R-:W-:Y:S01]  /*2a80*/  HADD2.F32 R7, -RZ, R4.H0_H0 ;  /* 0x20000004ff077230 */ /* 0x000fe20000004100 */
        /* <DEDUP_REMOVED lines=14> */
.L_x_669:
[----:B------:R-:W-:Y:S05]  /*2b70*/  BSYNC.RECONVERGENT B0 ;  /* 0x0000000000007941 */ /* 0x000fea0003800200 */
.L_x_668:
[----:B------:R-:W-:-:S05]  /*2b80*/  LOP3.LUT R5, R0, 0x80, R5, 0xf8, !PT ;  /* 0x0000008000057812 */ /* 0x000fca00078ef805 */
[----:B------:R0:W-:Y:S01]  /*2b90*/  STG.E.U8 desc[UR36][R2.64], R5 ;  /* 0x0000000502007986 */ /* 0x0001e2000c101124 */
[----:B------:R-:W-:Y:S05]  /*2ba0*/  BRA `(.L_x_654) ;  /* 0x0000000400b87947 */ /* 0x000fea0003800000 */
.L_x_664:
[----:B------:R-:W-:-:S05]  /*2bb0*/  HADD2.F32 R0, -RZ, R4.H0_H0 ;  /* 0x20000004ff007230 */ /* 0x000fca0000004100 */
[----:B------:R-:W-:-:S05]  /*2bc0*/  F2FP.BF16.F32.PACK_AB R0, RZ, R0 ;  /* 0x00000000ff00723e */ /* 0x000fca00000010ff */
[----:B------:R0:W-:Y:S01]  /*2bd0*/  STG.E.U16 desc[UR36][R2.64], R0 ;  /* 0x0000000002007986 */ /* 0x0001e2000c101524 */
[----:B------:R-:W-:Y:S05]  /*2be0*/  BRA `(.L_x_654) ;  /* 0x0000000400a87947 */ /* 0x000fea0003800000 */
.L_x_661:
        /* <DEDUP_REMOVED lines=8> */
[----:B------:R-:W-:-:S06]  /*2c70*/  HADD2.F32 R5, -RZ, R4.H0_H0 ;  /* 0x20000004ff057230 */ /* 0x000fcc0000004100 */
[----:B------:R-:W0:Y:S02]  /*2c80*/  F2I.FTZ.U32.TRUNC.NTZ R5, R5 ;  /* 0x0000000500057305 */ /* 0x000e24000021f000 */
[----:B0-----:R0:W-:Y:S01]  /*2c90*/  STG.E.U16 desc[UR36][R2.64], R5 ;  /* 0x0000000502007986 */ /* 0x0011e2000c101524 */
[----:B------:R-:W-:Y:S05]  /*2ca0*/  BRA `(.L_x_654) ;  /* 0x0000000400787947 */ /* 0x000fea0003800000 */
.L_x_672:
[----:B------:R-:W-:Y:S01]  /*2cb0*/  HADD2.F32 R5, -RZ, R4.H0_H0 ;  /* 0x20000004ff057230 */ /* 0x000fe20000004100 */
[----:B------:R-:W-:Y:S01]  /*2cc0*/  BSSY.RECONVERGENT B0, `(.L_x_673) ;  /* 0x0000014000007945 */ /* 0x000fe20003800200 */
[----:B------:R-:W-:-:S03]  /*2cd0*/  MOV R0, 0x80 ;  /* 0x0000008000007802 */ /* 0x000fc60000000f00 */
        /* <DEDUP_REMOVED lines=10> */
.L_x_675:
[----:B------:R-:W-:-:S04]  /*2d80*/  SHF.R.U32.HI R0, RZ, 0x14, R5 ;  /* 0x00000014ff007819 */ /* 0x000fc80000011605 */
[----:B------:R-:W-:-:S04]  /*2d90*/  LOP3.LUT R0, R0, 0x1, RZ, 0xc0, !PT ;  /* 0x0000000100007812 */ /* 0x000fc800078ec0ff */
[----:B------:R-:W-:-:S04]  /*2da0*/  IADD3 R0, PT, PT, R5, 0x487ffff, R0 ;  /* 0x0487ffff05007810 */ /* 0x000fc80007ffe000 */
[----:B------:R-:W-:-:S04]  /*2db0*/  SHF.R.U32.HI R0, RZ, 0x14, R0 ;  /* 0x00000014ff007819 */ /* 0x000fc80000011600 */
[----:B------:R-:W-:-:S07]  /*2dc0*/  LOP3.LUT R4, R0, 0xff, RZ, 0xc0, !PT ;  /* 0x000000ff00047812 */ /* 0x000fce00078ec0ff */
.L_x_676:
[----:B------:R-:W-:-:S04]  /*2dd0*/  SHF.R.U32.HI R5, RZ, 0x18, R5 ;  /* 0x00000018ff057819 */ /* 0x000fc80000011605 */
[----:B------:R-:W-:-:S04]  /*2de0*/  LOP3.LUT R4, R4, 0x80, R5, 0xf8, !PT ;  /* 0x0000008004047812 */ /* 0x000fc800078ef805 */
[----:B------:R-:W-:-:S07]  /*2df0*/  PRMT R0, R4, 0x7610, R0 ;  /* 0x0000761004007816 */ /* 0x000fce0000000000 */
.L_x_674:
[----:B------:R-:W-:Y:S05]  /*2e00*/  BSYNC.RECONVERGENT B0 ;  /* 0x0000000000007941 */ /* 0x000fea0003800200 */
.L_x_673:
[----:B------:R0:W-:Y:S01]  /*2e10*/  STG.E.U8 desc[UR36][R2.64], R0 ;  /* 0x0000000002007986 */ /* 0x0001e2000c101124 */
[----:B------:R-:W-:Y:S05]  /*2e20*/  BRA `(.L_x_654) ;  /* 0x0000000400187947 */ /* 0x000fea0003800000 */
.L_x_671:
[----:B------:R-:W-:Y:S01]  /*2e30*/  HADD2.F32 R5, -RZ, R4.H0_H0 ;  /* 0x20000004ff057230 */ /* 0x000fe20000004100 */
[----:B------:R-:W-:Y:S01]  /*2e40*/  BSSY.RECONVERGENT B0, `(.L_x_677) ;  /* 0x0000014000007945 */ /* 0x000fe20003800200 */
[----:B------:R-:W-:-:S03]  /*2e50*/  IMAD.MOV.U32 R0, RZ, RZ, 0x80 ;  /* 0x00000080ff007424 */ /* 0x000fc600078e00ff */
        /* <DEDUP_REMOVED lines=10> */
.L_x_679:
[----:B------:R-:W-:-:S04]  /*2f00*/  SHF.R.U32.HI R0, RZ, 0x15, R5 ;  /* 0x00000015ff007819 */ /* 0x000fc80000011605 */
[----:B------:R-:W-:-:S04]  /*2f10*/  LOP3.LUT R0, R0, 0x1, RZ, 0xc0, !PT ;  /* 0x0000000100007812 */ /* 0x000fc800078ec0ff */
[----:B------:R-:W-:-:S04]  /*2f20*/  IADD3 R0, PT, PT, R5, 0x88fffff, R0 ;  /* 0x088fffff05007810 */ /* 0x000fc80007ffe000 */
[----:B------:R-:W-:-:S04]  /*2f30*/  SHF.R.U32.HI R0, RZ, 0x15, R0 ;  /* 0x00000015ff007819 */ /* 0x000fc80000011600 */
[----:B------:R-:W-:-:S07]  /*2f40*/  LOP3.LUT R4, R0, 0xff, RZ, 0xc0, !PT ;  /* 0x000000ff00047812 */ /* 0x000fce00078ec0ff */
.L_x_680:
[----:B------:R-:W-:-:S04]  /*2f50*/  SHF.R.U32.HI R5, RZ, 0x18, R5 ;  /* 0x00000018ff057819 */ /* 0x000fc80000011605 */
[----:B------:R-:W-:-:S04]  /*2f60*/  LOP3.LUT R4, R4, 0x80, R5, 0xf8, !PT ;  /* 0x0000008004047812 */ /* 0x000fc800078ef805 */
[----:B------:R-:W-:-:S07]  /*2f70*/  PRMT R0, R4, 0x7610, R0 ;  /* 0x0000761004007816 */ /* 0x000fce0000000000 */
.L_x_678:
[----:B------:R-:W-:Y:S05]  /*2f80*/  BSYNC.RECONVERGENT B0 ;  /* 0x0000000000007941 */ /* 0x000fea0003800200 */
.L_x_677:
[----:B------:R0:W-:Y:S01]  /*2f90*/  STG.E.U8 desc[UR36][R2.64], R0 ;  /* 0x0000000002007986 */ /* 0x0001e2000c101124 */
[----:B------:R-:W-:Y:S05]  /*2fa0*/  BRA `(.L_x_654) ;  /* 0x0000000000b87947 */ /* 0x000fea0003800000 */
.L_x_670:
[----:B------:R-:W-:-:S09]  /*2fb0*/  UISETP.NE.AND UP0, UPT, UR4, 0x1c, UPT ;  /* 0x0000001c0400788c */ /* 0x000fd2000bf05270 */
[----:B------:R-:W-:Y:S05]  /*2fc0*/  BRA.U !UP0, `(.L_x_681) ;  /* 0x0000000108a47547 */ /* 0x000fea000b800000 */
[----:B------:R-:W-:-:S09]  /*2fd0*/  UISETP.NE.AND UP0, UPT, UR4, 0x1d, UPT ;  /* 0x0000001d0400788c */ /* 0x000fd2000bf05270 */
[----:B------:R-:W-:Y:S05]  /*2fe0*/  BRA.U !UP0, `(.L_x_682) ;  /* 0x00000001088c7547 */ /* 0x000fea000b800000 */
[----:B------:R-:W-:-:S09]  /*2ff0*/  UISETP.NE.AND UP0, UPT, UR4, 0x2c, UPT ;  /* 0x0000002c0400788c */ /* 0x000fd2000bf05270 */
[----:B------:R-:W-:Y:S05]  /*3000*/  BRA.U !UP0, `(.L_x_683) ;  /* 0x0000000108447547 */ /* 0x000fea000b800000 */
.L_x_653:
        /* <DEDUP_REMOVED lines=16> */
.L_x_684:
[----:B------:R-:W-:Y:S05]  /*3110*/  BRA `(.L_x_654) ;  /* 0x00000000005c7947 */ /* 0x000fea0003800000 */
.L_x_683:
[----:B------:R-:W-:-:S05]  /*3120*/  HADD2.F32 R5, -RZ, R4.H0_H0 ;  /* 0x20000004ff057230 */ /* 0x000fca0000004100 */
[----:B------:R-:W-:-:S04]  /*3130*/  SHF.R.U32.HI R6, RZ, 0x17, R5 ;  /* 0x00000017ff067819 */ /* 0x000fc80000011605 */
[----:B------:R-:W-:-:S04]  /*3140*/  LOP3.LUT R4, R6, 0xff, RZ, 0xc0, !PT ;  /* 0x000000ff06047812 */ /* 0x000fc800078ec0ff */
[----:B------:R-:W-:-:S13]  /*3150*/  ISETP.NE.AND P1, PT, R4, 0xff, PT ;  /* 0x000000ff0400780c */ /* 0x000fda0003f25270 */
[--C-:B------:R-:W-:Y:S02]  /*3160*/  @P1 SHF.R.U32.HI R0, RZ, 0x16, R5.reuse ;  /* 0x00000016ff001819 */ /* 0x100fe40000011605 */
        /* <DEDUP_REMOVED lines=11> */
.L_x_682:
[----:B------:R-:W-:-:S06]  /*3220*/  HADD2.F32 R4, -RZ, R4.H0_H0 ;  /* 0x20000004ff047230 */ /* 0x000fcc0000004100 */
[----:B------:R-:W0:Y:S02]  /*3230*/  F2I.U64.TRUNC R4, R4 ;  /* 0x0000000400047311 */ /* 0x000e24000020d800 */
[----:B0-----:R0:W-:Y:S01]  /*3240*/  STG.E.64 desc[UR36][R2.64], R4 ;  /* 0x0000000402007986 */ /* 0x0011e2000c101b24 */
[----:B------:R-:W-:Y:S05]  /*3250*/  BRA `(.L_x_654) ;  /* 0x00000000000c7947 */ /* 0x000fea0003800000 */
.L_x_681:
[----:B------:R-:W-:-:S04]  /*3260*/  HADD2.F32 R4, -RZ, R4.H0_H0 ;  /* 0x20000004ff047230 */ /* 0x000fc80000004100 */
[----:B------:R-:W0:Y:S02]  /*3270*/  F2I.FTZ.U32.TRUNC.NTZ R5, R4 ;  /* 0x0000000400057305 */ /* 0x000e24000021f000 */
[----:B0-----:R0:W-:Y:S02]  /*3280*/  STG.E desc[UR36][R2.64], R5 ;  /* 0x0000000502007986 */ /* 0x0011e4000c101924 */
.L_x_654:
[----:B------:R-:W-:-:S07]  /*3290*/  IADD3 R17, PT, PT, R17, 0x80, RZ ;  /* 0x0000008011117810 */ /* 0x000fce0007ffe0ff */
.L_x_613:
[----:B------:R-:W-:Y:S05]  /*32a0*/  BSYNC.RECONVERGENT B6 ;  /* 0x0000000000067941 */ /* 0x000fea0003800200 */
.L_x_612:
        /* <DEDUP_REMOVED lines=307> */
.L_x_687:
        /* <DEDUP_REMOVED lines=18> */
.L_x_691:
[----:B------:R-:W2:Y:S02]  /*4700*/  LDG.E.U8 R2, desc[UR36][R2.64] ;  /* 0x0000002402027981 */ /* 0x000ea4000c1e1100 */
[----:B--2---:R-:W-:-:S04]  /*4710*/  I2FP.F32.U32 R0, R2 ;  /* 0x0000000200007245 */ /* 0x004fc80000201000 */
[----:B------:R-:W-:Y:S01]  /*4720*/  F2FP.F16.F32.PACK_AB R0, RZ, R0 ;  /* 0x00000000ff00723e */ /* 0x000fe200000000ff */
[----:B------:R-:W-:Y:S06]  /*4730*/  BRA `(.L_x_693) ;  /* 0x0000000c007c7947 */ /* 0x000fec0003800000 */
.L_x_690:
        /* <DEDUP_REMOVED lines=10> */
.L_x_695:
[----:B------:R-:W2:Y:S02]  /*47e0*/  LDG.E R2, desc[UR36][R2.64] ;  /* 0x0000002402027981 */ /* 0x000ea4000c1e1900 */
[----:B--2---:R-:W-:-:S04]  /*47f0*/  I2FP.F32.S32 R0, R2 ;  /* 0x0000000200007245 */ /* 0x004fc80000201400 */
[----:B------:R-:W-:Y:S01]  /*4800*/  F2FP.F16.F32.PACK_AB R0, RZ, R0 ;  /* 0x00000000ff00723e */ /* 0x000fe200000000ff */
[----:B------:R-:W-:Y:S06]  /*4810*/  BRA `(.L_x_693) ;  /* 0x0000000c00447947 */ /* 0x000fec0003800000 */
.L_x_694:
[----:B------:R-:W2:Y:S02]  /*4820*/  LDG.E.U16 R2, desc[UR36][R2.64] ;  /* 0x0000002402027981 */ /* 0x000ea4000c1e1500 */
[----:B--2---:R-:W0:Y:S02]  /*4830*/  I2F.S16 R0, R2 ;  /* 0x0000000200007306 */ /* 0x004e240000101400 */
[----:B0-----:R-:W-:Y:S01]  /*4840*/  F2FP.F16.F32.PACK_AB R0, RZ, R0 ;  /* 0x00000000ff00723e */ /* 0x001fe200000000ff */
[----:B------:R-:W-:Y:S06]  /*4850*/  BRA `(.L_x_693) ;  /* 0x0000000c00347947 */ /* 0x000fec0003800000 */
.L_x_689:
        /* <DEDUP_REMOVED lines=9> */
.L_x_697:
[----:B------:R1:W5:Y:S01]  /*48f0*/  LDG.E.U16 R0, desc[UR36][R2.64] ;  /* 0x0000002402007981 */ /* 0x000362000c1e1500 */
[----:B------:R-:W-:Y:S05]  /*4900*/  BRA `(.L_x_693) ;  /* 0x0000000c00087947 */ /* 0x000fea0003800000 */
.L_x_696:
        /* <DEDUP_REMOVED lines=9> */
.L_x_699:
[----:B------:R0:W5:Y:S01]  /*49a0*/  LDG.E.U16 R0, desc[UR36][R2.64] ;  /* 0x0000002402007981 */ /* 0x000162000c1e1500 */
[----:B------:R-:W-:Y:S05]  /*49b0*/  BRA `(.L_x_693) ;  /* 0x0000000800dc7947 */ /* 0x000fea0003800000 */
.L_x_698:
        /* <DEDUP_REMOVED lines=8> */
.L_x_688:
        /* <DEDUP_REMOVED lines=13> */
.L_x_702:
        /* <DEDUP_REMOVED lines=8> */
.L_x_701:
        /* <DEDUP_REMOVED lines=27> */
.L_x_704:
[----:B------:R-:W2:Y:S02]  /*4d40*/  LDG.E.U8 R2, desc[UR36][R2.64] ;  /* 0x0000002402027981 */ /* 0x000ea4000c1e1100 */
[C---:B--2---:R-:W-:Y:S02]  /*4d50*/  IMAD.SHL.U32 R0, R2.reuse, 0x2000000, RZ ;  /* 0x0200000002007824 */ /* 0x044fe400078e00ff */
        /* <DEDUP_REMOVED lines=9> */
[----:B------:R-:W-:Y:S01]  /*4df0*/  F2FP.F16.F32.PACK_AB R0, RZ, R0 ;  /* 0x00000000ff00723e */ /* 0x000fe200000000ff */
[----:B------:R-:W-:Y:S06]  /*4e00*/  BRA `(.L_x_693) ;  /* 0x0000000400c87947 */ /* 0x000fec0003800000 */
.L_x_703:
[----:B------:R-:W2:Y:S02]  /*4e10*/  LDG.E.U16 R0, desc[UR36][R2.64] ;  /* 0x0000002402007981 */ /* 0x000ea4000c1e1500 */
[----:B--2---:R-:W-:-:S04]  /*4e20*/  SHF.L.U32 R0, R0, 0x10, RZ ;  /* 0x0000001000007819 */ /* 0x004fc800000006ff */
[----:B------:R-:W-:Y:S01]  /*4e30*/  F2FP.F16.F32.PACK_AB R0, RZ, R0 ;  /* 0x00000000ff00723e */ /* 0x000fe200000000ff */
[----:B------:R-:W-:Y:S06]  /*4e40*/  BRA `(.L_x_693) ;  /* 0x0000000400b87947 */ /* 0x000fec0003800000 */
.L_x_700:
        /* <DEDUP_REMOVED lines=12> */
.L_x_707:
        /* <DEDUP_REMOVED lines=21> */
.L_x_711:
[----:B------:R-:W-:Y:S05]  /*5060*/  BSYNC.RECONVERGENT B1 ;  /* 0x0000000000017941 */ /* 0x000fea0003800200 */
.L_x_710:
[----:B------:R-:W-:Y:S01]  /*5070*/  IMAD.SHL.U32 R0, R0, 0x100000, RZ ;  /* 0x0010000000007824 */ /* 0x000fe200078e00ff */
[----:B------:R-:W-:-:S04]  /*5080*/  LEA R2, R2, 0x3b800000, 0x17 ;  /* 0x3b80000002027811 */ /* 0x000fc800078eb8ff */
[----:B------:R-:W-:-:S07]  /*5090*/  LOP3.LUT R0, R2, R0, R7, 0xfe, !PT ;  /* 0x0000000002007212 */ /* 0x000fce00078efe07 */
.L_x_709:
[----:B------:R-:W-:Y:S05]  /*50a0*/  BSYNC.RECONVERGENT B0 ;  /* 0x0000000000007941 */ /* 0x000fea0003800200 */
.L_x_708:
[----:B------:R-:W-:Y:S01]  /*50b0*/  F2FP.F16.F32.PACK_AB R0, RZ, R0 ;  /* 0x00000000ff00723e */ /* 0x000fe200000000ff */
[----:B------:R-:W-:Y:S06]  /*50c0*/  BRA `(.L_x_693) ;  /* 0x0000000400187947 */ /* 0x000fec0003800000 */
.L_x_706:
        /* <DEDUP_REMOVED lines=21> */
.L_x_715:
[----:B------:R-:W-:Y:S05]  /*5220*/  BSYNC.RECONVERGENT B1 ;  /* 0x0000000000017941 */ /* 0x000fea0003800200 */
.L_x_714:
[----:B------:R-:W-:Y:S01]  /*5230*/  IMAD.SHL.U32 R0, R0, 0x200000, RZ ;  /* 0x0020000000007824 */ /* 0x000fe200078e00ff */
[----:B------:R-:W-:-:S04]  /*5240*/  LEA R2, R2, 0x37800000, 0x17 ;  /* 0x3780000002027811 */ /* 0x000fc800078eb8ff */
[----:B------:R-:W-:-:S07]  /*5250*/  LOP3.LUT R0, R2, R0, R7, 0xfe, !PT ;  /* 0x0000000002007212 */ /* 0x000fce00078efe07 */
.L_x_713:
[----:B------:R-:W-:Y:S05]  /*5260*/  BSYNC.RECONVERGENT B0 ;  /* 0x0000000000007941 */ /* 0x000fea0003800200 */
.L_x_712:
[----:B------:R-:W-:Y:S01]  /*5270*/  F2FP.F16.F32.PACK_AB R0, RZ, R0 ;  /* 0x00000000ff00723e */ /* 0x000fe200000000ff */
[----:B------:R-:W-:Y:S06]  /*5280*/  BRA `(.L_x_693) ;  /* 0x0000000000a87947 */ /* 0x000fec0003800000 */
.L_x_705:
        /* <DEDUP_REMOVED lines=14> */
.L_x_719:
[----:B------:R-:W-:Y:S05]  /*5370*/  BSYNC.RECONVERGENT B0 ;  /* 0x0000000000007941 */ /* 0x000fea0003800200 */
.L_x_718:
[----:B------:R-:W-:Y:S01]  /*5380*/  F2FP.F16.F32.PACK_AB R0, RZ, R0 ;  /* 0x00000000ff00723e */ /* 0x000fe200000000ff */
[----:B------:R-:W-:Y:S06]  /*5390*/  BRA `(.L_x_693) ;  /* 0x0000000000647947 */ /* 0x000fec0003800000 */
.L_x_692:
        /* <DEDUP_REMOVED lines=16> */
.L_x_720:
[----:B------:R-:W-:Y:S01]  /*54a0*/  PRMT R0, RZ, 0x7610, R0 ;  /* 0x00007610ff007816 */ /* 0x000fe20000000000 */
[----:B------:R-:W-:Y:S06]  /*54b0*/  BRA `(.L_x_693) ;  /* 0x00000000001c7947 */ /* 0x000fec0003800000 */
.L_x_717:
[----:B------:R-:W2:Y:S02]  /*54c0*/  LDG.E.64 R2, desc[UR36][R2.64] ;  /* 0x0000002402027981 */ /* 0x000ea4000c1e1b00 */
[----:B--2---:R-:W0:Y:S02]  /*54d0*/  I2F.U64 R0, R2 ;  /* 0x0000000200007312 */ /* 0x004e240000301000 */
[----:B0-----:R-:W-:Y:S01]  /*54e0*/  F2FP.F16.F32.PACK_AB R0, RZ, R0 ;  /* 0x00000000ff00723e */ /* 0x001fe200000000ff */
[----:B------:R-:W-:Y:S06]  /*54f0*/  BRA `(.L_x_693) ;  /* 0x00000000000c7947 */ /* 0x000fec0003800000 */
.L_x_716:
[----:B------:R-:W2:Y:S02]  /*5500*/  LDG.E R2, desc[UR36][R2.64] ;  /* 0x0000002402027981 */ /* 0x000ea4000c1e1900 */
[----:B--2---:R-:W-:-:S04]  /*5510*/  I2FP.F32.U32 R0, R2 ;  /* 0x0000000200007245 */ /* 0x004fc80000201000 */
[----:B------:R-:W-:-:S07]  /*5520*/  F2FP.F16.F32.PACK_AB R0, RZ, R0 ;  /* 0x00000000ff00723e */ /* 0x000fce00000000ff */
.L_x_693:
        /* <DEDUP_REMOVED lines=21> */
.L_x_724:
[----:B------:R-:W-:-:S06]  /*5680*/  HADD2.F32 R5, -RZ, R4.H0_H0 ;  /* 0x20000004ff057230 */ /* 0x000fcc0000004100 */
[----:B------:R-:W0:Y:S02]  /*5690*/  F2I.S64.TRUNC R4, R5 ;  /* 0x0000000500047311 */ /* 0x000e24000020d900 */
[----:B0-----:R0:W-:Y:S01]  /*56a0*/  STG.E.U8 desc[UR36][R2.64], R4 ;  /* 0x0000000402007986 */ /* 0x0011e2000c101124 */
[----:B------:R-:W-:Y:S05]  /*56b0*/  BRA `(.L_x_726) ;  /* 0x0000000c006c7947 */ /* 0x000fea0003800000 */
.L_x_723:
        /* <DEDUP_REMOVED lines=10> */
.L_x_728:
[----:B------:R-:W-:-:S04]  /*5760*/  HADD2.F32 R4, -RZ, R4.H0_H0 ;  /* 0x20000004ff047230 */ /* 0x000fc80000004100 */
[----:B------:R-:W0:Y:S02]  /*5770*/  F2I.FTZ.TRUNC.NTZ R5, R4 ;  /* 0x0000000400057305 */ /* 0x000e24000021f100 */
[----:B0-----:R0:W-:Y:S01]  /*5780*/  STG.E desc[UR36][R2.64], R5 ;  /* 0x0000000502007986 */ /* 0x0011e2000c101924 */
[----:B------:R-:W-:Y:S05]  /*5790*/  BRA `(.L_x_726) ;  /* 0x0000000c00347947 */ /* 0x000fea0003800000 */
.L_x_727:
[----:B------:R-:W-:-:S04]  /*57a0*/  HADD2.F32 R4, -RZ, R4.H0_H0 ;  /* 0x20000004ff047230 */ /* 0x000fc80000004100 */
[----:B------:R-:W0:Y:S02]  /*57b0*/  F2I.FTZ.TRUNC.NTZ R5, R4 ;  /* 0x0000000400057305 */ /* 0x000e24000021f100 */
[----:B0-----:R0:W-:Y:S01]  /*57c0*/  STG.E.U16 desc[UR36][R2.64], R5 ;  /* 0x0000000502007986 */ /* 0x0011e2000c101524 */
[----:B------:R-:W-:Y:S05]  /*57d0*/  BRA `(.L_x_726) ;  /* 0x0000000c00247947 */ /* 0x000fea0003800000 */
.L_x_722:
        /* <DEDUP_REMOVED lines=9> */
.L_x_730:
[----:B------:R0:W-:Y:S01]  /*5870*/  STG.E.U16 desc[UR36][R2.64], R4 ;  /* 0x0000000402007986 */ /* 0x0001e2000c101524 */
[----:B------:R-:W-:Y:S05]  /*5880*/  BRA `(.L_x_726) ;  /* 0x0000000800f87947 */ /* 0x000fea0003800000 */
.L_x_729:
[----:B------:R-:W-:-:S09]  /*5890*/  UISETP.NE.AND UP0, UPT, UR4, 0x7, UPT ;  /* 0x000000070400788c */ /* 0x000fd2000bf05270 */
[----:B------:R-:W-:Y:S05]  /*58a0*/  BRA.U !UP0, `(.L_x_731) ;  /* 0x0000000108347547 */ /* 0x000fea000b800000 */
[----:B------:R-:W-:-:S09]  /*58b0*/  UISETP.NE.AND UP0, UPT, UR4, 0x8, UPT ;  /* 0x000000080400788c */ /* 0x000fd2000bf05270 */
[----:B------:R-:W-:Y:S05]  /*58c0*/  BRA.U !UP0, `(.L_x_732) ;  /* 0x0000000108187547 */ /* 0x000fea000b800000 */
[----:B------:R-:W-:-:S09]  /*58d0*/  UISETP.NE.AND UP0, UPT, UR4, 0x9, UPT ;  /* 0x000000090400788c */ /* 0x000fd2000bf05270 */
[----:B------:R-:W-:Y:S05]  /*58e0*/  BRA.U UP0, `(.L_x_725) ;  /* 0x0000000500fc7547 */ /* 0x000fea000b800000 */
[----:B------:R-:W-:Y:S01]  /*58f0*/  HADD2.F32 R4, -RZ, R4.H0_H0 ;  /* 0x20000004ff047230 */ /* 0x000fe20000004100 */
[----:B------:R-:W-:-:S05]  /*5900*/  MOV R5, RZ ;  /* 0x000000ff00057202 */ /* 0x000fca0000000f00 */
[----:B------:R0:W-:Y:S01]  /*5910*/  STG.E.64 desc[UR36][R2.64], R4 ;  /* 0x0000000402007986 */ /* 0x0001e2000c101b24 */
[----:B------:R-:W-:Y:S05]  /*5920*/  BRA `(.L_x_726) ;  /* 0x0000000800d07947 */ /* 0x000fea0003800000 */
.L_x_732:
[----:B------:R-:W-:-:S05]  /*5930*/  HADD2.F32 R0, -RZ, R4.H0_H0 ;  /* 0x20000004ff007230 */ /* 0x000fca0000004100 */
[----:B------:R-:W-:-:S04]  /*5940*/  F2FP.F16.F32.PACK_AB R0, RZ, R0 ;  /* 0x00000000ff00723e */ /* 0x000fc800000000ff */
[----:B------:R-:W-:-:S05]  /*5950*/  PRMT R0, R0, 0x5410, RZ ;  /* 0x0000541000007816 */ /* 0x000fca00000000ff */
[----:B------:R0:W-:Y:S01]  /*5960*/  STG.E desc[UR36][R2.64], R0 ;  /* 0x0000000002007986 */ /* 0x0001e2000c101924 */
[----:B------:R-:W-:Y:S05]  /*5970*/  BRA `(.L_x_726) ;  /* 0x0000000800bc7947 */ /* 0x000fea0003800000 */
.L_x_731:
[----:B------:R-:W-:-:S05]  /*5980*/  HADD2.F32 R4, -RZ, R4.H0_H0 ;  /* 0x20000004ff047230 */ /* 0x000fca0000004100 */
[----:B------:R-:W-:-:S06]  /*5990*/  FMUL.FTZ R4, R4, 1 ;  /* 0x3f80000004047820 */ /* 0x000fcc0000410000 */
[----:B------:R-:W0:Y:S02]  /*59a0*/  F2F.F64.F32 R4, R4 ;  /* 0x0000000400047310 */ /* 0x000e240000201800 */
[----:B0-----:R0:W-:Y:S01]  /*59b0*/  STG.E.64 desc[UR36][R2.64], R4 ;  /* 0x0000000402007986 */ /* 0x0011e2000c101b24 */
[----:B------:R-:W-:Y:S05]  /*59c0*/  BRA `(.L_x_726) ;  /* 0x0000000800a87947 */ /* 0x000fea0003800000 */
.L_x_721:
        /* <DEDUP_REMOVED lines=14> */
.L_x_736:
[----:B------:R-:W-:Y:S01]  /*5ab0*/  HADD2.F32 R5, -RZ, R4.H0_H0 ;  /* 0x20000004ff057230 */ /* 0x000fe20000004100 */
        /* <DEDUP_REMOVED lines=17> */
.L_x_739:
[----:B------:R-:W-:-:S04]  /*5bd0*/  SHF.R.U32.HI R5, RZ, 0x18, R5 ;  /* 0x00000018ff057819 */ /* 0x000fc80000011605 */
[----:B------:R-:W-:-:S07]  /*5be0*/  LOP3.LUT R0, R0, 0x80, R5, 0xf8, !PT ;  /* 0x0000008000007812 */ /* 0x000fce00078ef805 */
.L_x_738:
[----:B------:R-:W-:Y:S05]  /*5bf0*/  BSYNC.RECONVERGENT B0 ;  /* 0x0000000000007941 */ /* 0x000fea0003800200 */
.L_x_737:
[----:B------:R0:W-:Y:S01]  /*5c00*/  STG.E.U8 desc[UR36][R2.64], R0 ;  /* 0x0000000002007986 */ /* 0x0001e2000c101124 */
[----:B------:R-:W-:Y:S05]  /*5c10*/  BRA `(.L_x_726) ;  /* 0x0000000800147947 */ /* 0x000fea0003800000 */
.L_x_735:
[----:B------:R-:W-:Y:S01]  /*5c20*/  HADD2.F32 R5, -RZ, R4.H0_H0 ;  /* 0x20000004ff057230 */ /* 0x000fe20000004100 */
[----:B------:R-:W-:Y:S01]  /*5c30*/  BSSY.RECONVERGENT B0, `(.L_x_740) ;  /* 0x0000013000007945 */ /* 0x000fe20003800200 */
[----:B------:R-:W-:-:S03]  /*5c40*/  HFMA2 R0, -RZ, RZ, 0, 7.62939453125e-06 ;  /* 0x00000080ff007431 */ /* 0x000fc600000001ff */
        /* <DEDUP_REMOVED lines=15> */
.L_x_742:
[----:B------:R-:W-:-:S04]  /*5d40*/  SHF.R.U32.HI R5, RZ, 0x18, R5 ;  /* 0x00000018ff057819 */ /* 0x000fc80000011605 */
[----:B------:R-:W-:-:S07]  /*5d50*/  LOP3.LUT R0, R0, 0x80, R5, 0xf8, !PT ;  /* 0x0000008000007812 */ /* 0x000fce00078ef805 */
.L_x_741:
[----:B------:R-:W-:Y:S05]  /*5d60*/  BSYNC.RECONVERGENT B0 ;  /* 0x0000000000007941 */ /* 0x000fea0003800200 */
.L_x_740:
[----:B------:R0:W-:Y:S01]  /*5d70*/  STG.E.U8 desc[UR36][R2.64], R0 ;  /* 0x0000000002007986 */ /* 0x0001e2000c101124 */
[----:B------:R-:W-:Y:S05]  /*5d80*/  BRA `(.L_x_726) ;  /* 0x0000000400b87947 */ /* 0x000fea0003800000 */
.L_x_734:
[----:B------:R-:W-:-:S09]  /*5d90*/  UISETP.NE.AND UP0, UPT, UR4, 0x1c, UPT ;  /* 0x0000001c0400788c */ /* 0x000fd2000bf05270 */
[----:B------:R-:W-:Y:S05]  /*5da0*/  BRA.U !UP0, `(.L_x_743) ;  /* 0x0000000108607547 */ /* 0x000fea000b800000 */
[----:B------:R-:W-:-:S09]  /*5db0*/  UISETP.NE.AND UP0, UPT, UR4, 0x1d, UPT ;  /* 0x0000001d0400788c */ /* 0x000fd2000bf05270 */
[----:B------:R-:W-:Y:S05]  /*5dc0*/  BRA.U !UP0, `(.L_x_744) ;  /* 0x0000000108487547 */ /* 0x000fea000b800000 */
[----:B------:R-:W-:-:S09]  /*5dd0*/  UISETP.NE.AND UP0, UPT, UR4, 0x2c, UPT ;  /* 0x0000002c0400788c */ /* 0x000fd2000bf05270 */
[----:B------:R-:W-:Y:S05]  /*5de0*/  BRA.U UP0, `(.L_x_725) ;  /* 0x0000000100bc7547 */ /* 0x000fea000b800000 */
        /* <DEDUP_REMOVED lines=16> */
.L_x_744:
[----:B------:R-:W-:-:S06]  /*5ef0*/  HADD2.F32 R4, -RZ, R4.H0_H0 ;  /* 0x20000004ff047230 */ /* 0x000fcc0000004100 */
[----:B------:R-:W0:Y:S02]  /*5f00*/  F2I.U64.TRUNC R4, R4 ;  /* 0x0000000400047311 */ /* 0x000e24000020d800 */
[----:B0-----:R0:W-:Y:S01]  /*5f10*/  STG.E.64 desc[UR36][R2.64], R4 ;  /* 0x0000000402007986 */ /* 0x0011e2000c101b24 */
[----:B------:R-:W-:Y:S05]  /*5f20*/  BRA `(.L_x_726) ;  /* 0x0000000400507947 */ /* 0x000fea0003800000 */
.L_x_743:
[----:B------:R-:W-:-:S04]  /*5f30*/  HADD2.F32 R4, -RZ, R4.H0_H0 ;  /* 0x20000004ff047230 */ /* 0x000fc80000004100 */
[----:B------:R-:W0:Y:S02]  /*5f40*/  F2I.FTZ.U32.TRUNC.NTZ R5, R4 ;  /* 0x0000000400057305 */ /* 0x000e24000021f000 */
[----:B0-----:R0:W-:Y:S01]  /*5f50*/  STG.E desc[UR36][R2.64], R5 ;  /* 0x0000000502007986 */ /* 0x0011e2000c101924 */
[----:B------:R-:W-:Y:S05]  /*5f60*/  BRA `(.L_x_726) ;  /* 0x0000000400407947 */ /* 0x000fea0003800000 */
.L_x_733:
        /* <DEDUP_REMOVED lines=11> */
.L_x_746:
[----:B------:R-:W-:Y:S01]  /*6020*/  HADD2.F32 R4, -RZ, R4.H0_H0 ;  /* 0x20000004ff047230 */ /* 0x000fe20000004100 */
[----:B------:R-:W-:-:S04]  /*6030*/  CS2R R6, SRZ ;  /* 0x0000000000067805 */ /* 0x000fc8000001ff00 */
[----:B------:R-:W-:-:S06]  /*6040*/  FMUL.FTZ R4, R4, 1 ;  /* 0x3f80000004047820 */ /* 0x000fcc0000410000 */
[----:B------:R-:W0:Y:S02]  /*6050*/  F2F.F64.F32 R4, R4 ;  /* 0x0000000400047310 */ /* 0x000e240000201800 */
[----:B0-----:R4:W-:Y:S01]  /*6060*/  STG.E.128 desc[UR36][R2.64], R4 ;  /* 0x0000000402007986 */ /* 0x0019e2000c101d24 */
[----:B------:R-:W-:Y:S05]  /*6070*/  BRA `(.L_x_726) ;  /* 0x0000000000fc7947 */ /* 0x000fea0003800000 */
.L_x_745:
[----:B------:R-:W-:-:S09]  /*6080*/  UISETP.NE.AND UP0, UPT, UR4, 0xf, UPT ;  /* 0x0000000f0400788c */ /* 0x000fd2000bf05270 */
[----:B------:R-:W-:Y:S05]  /*6090*/  BRA.U !UP0, `(.L_x_747) ;  /* 0x0000000108e87547 */ /* 0x000fea000b800000 */
[----:B------:R-:W-:-:S09]  /*60a0*/  UISETP.NE.AND UP0, UPT, UR4, 0x17, UPT ;  /* 0x000000170400788c */ /* 0x000fd2000bf05270 */
[----:B------:R-:W-:Y:S05]  /*60b0*/  BRA.U !UP0, `(.L_x_748) ;  /* 0x0000000108907547 */ /* 0x000fea000b800000 */
[----:B------:R-:W-:-:S09]  /*60c0*/  UISETP.NE.AND UP0, UPT, UR4, 0x18, UPT ;  /* 0x000000180400788c */ /* 0x000fd2000bf05270 */
[----:B------:R-:W-:Y:S05]  /*60d0*/  BRA.U !UP0, `(.L_x_749) ;  /* 0x0000000108447547 */ /* 0x000fea000b800000 */
.L_x_725:
[----:B------:R-:W-:Y:S01]  /*60e0*/  MOV R0, 0x0 ;  /* 0x0000000000007802 */ /* 0x000fe20000000f00 */
[----:B------:R-:W0:Y:S01]  /*60f0*/  LDCU.64 UR4, c[0x4][0x148] ;  /* 0x01002900ff0477ac */ /* 0x000e220008000a00 */
[----:B------:R-:W-:Y:S02]  /*6100*/  HFMA2 R8, -RZ, RZ, 0, 6.020069122314453125e-06 ;  /* 0x00000065ff087431 */ /* 0x000fe400000001ff */
[----:B------:R-:W-:Y:S01]  /*6110*/  IMAD.MOV.U32 R12, RZ, RZ, 0x1 ;  /* 0x00000001ff0c7424 */ /* 0x000fe200078e00ff */
[----:B------:R1:W2:Y:S01]  /*6120*/  LDC.64 R2, c[0x4][R0] ;  /* 0x0100000000027b82 */ /* 0x0002a20000000a00 */
[----:B------:R-:W3:Y:S01]  /*6130*/  LDCU.64 UR6, c[0x4][0x150] ;  /* 0x01002a00ff0677ac */ /* 0x000ee20008000a00 */
[----:B------:R-:W-:Y:S01]  /*6140*/  IMAD.MOV.U32 R13, RZ, RZ, RZ ;  /* 0x000000ffff0d7224 */ /* 0x000fe200078e00ff */
[----:B------:R-:W4:Y:S01]  /*6150*/  LDCU.64 UR8, c[0x4][0x30] ;  /* 0x01000600ff0877ac */ /* 0x000f220008000a00 */
[----:B0-----:R-:W-:Y:S01]  /*6160*/  MOV R4, UR4 ;  /* 0x0000000400047c02 */ /* 0x001fe20008000f00 */
[----:B------:R-:W-:-:S02]  /*6170*/  IMAD.U32 R5, RZ, RZ, UR5 ;  /* 0x00000005ff057e24 */ /* 0x000fc4000f8e00ff */
[----:B---3--:R-:W-:Y:S01]  /*6180*/  IMAD.U32 R6, RZ, RZ, UR6 ;  /* 0x00000006ff067e24 */ /* 0x008fe2000f8e00ff */
[----:B------:R-:W-:Y:S01]  /*6190*/  MOV R7, UR7 ;  /* 0x0000000700077c02 */ /* 0x000fe20008000f00 */
[----:B----4-:R-:W-:Y:S02]  /*61a0*/  IMAD.U32 R10, RZ, RZ, UR8 ;  /* 0x00000008ff0a7e24 */ /* 0x010fe4000f8e00ff */
[----:B-1----:R-:W-:-:S07]  /*61b0*/  IMAD.U32 R11, RZ, RZ, UR9 ;  /* 0x00000009ff0b7e24 */ /* 0x002fce000f8e00ff */
[----:B------:R-:W-:-:S07]  /*61c0*/  LEPC R20, `(.L_x_750) ;  /* 0x000000001014794e */ /* 0x000fce0000000000 */
[----:B--2---:R-:W-:Y:S05]  /*61d0*/  CALL.ABS.NOINC R2 ;  /* 0x0000000002007343 */ /* 0x004fea0003c00000 */
.L_x_750:
[----:B------:R-:W-:Y:S05]  /*61e0*/  BRA `(.L_x_726) ;  /* 0x0000000000a07947 */ /* 0x000fea0003800000 */
.L_x_749:
[----:B------:R-:W-:Y:S01]  /*61f0*/  HADD2.F32 R7, -RZ, R4.H0_H0 ;  /* 0x20000004ff077230 */ /* 0x000fe20000004100 */
[----:B------:R-:W-:Y:S01]  /*6200*/  BSSY.RECONVERGENT B0, `(.L_x_751) ;  /* 0x000000c000007945 */ /* 0x000fe20003800200 */
[----:B------:R-:W-:-:S03]  /*6210*/  MOV R0, 0x7f ;  /* 0x0000007f00007802 */ /* 0x000fc60000000f00 */
        /* <DEDUP_REMOVED lines=10> */
.L_x_752:
[----:B------:R-:W-:Y:S05]  /*62c0*/  BSYNC.RECONVERGENT B0 ;  /* 0x0000000000007941 */ /* 0x000fea0003800200 */
.L_x_751:
[----:B------:R-:W-:-:S05]  /*62d0*/  LOP3.LUT R5, R0, 0x80, R5, 0xf8, !PT ;  /* 0x0000008000057812 */ /* 0x000fca00078ef805 */
[----:B------:R2:W-:Y:S01]  /*62e0*/  STG.E.U8 desc[UR36][R2.64], R5 ;  /* 0x0000000502007986 */ /* 0x0005e2000c101124 */
[----:B------:R-:W-:Y:S05]  /*62f0*/  BRA `(.L_x_726) ;  /* 0x00000000005c7947 */ /* 0x000fea0003800000 */
.L_x_748:
[----:B------:R-:W-:Y:S01]  /*6300*/  HADD2.F32 R5, -RZ, R4.H0_H0 ;  /* 0x20000004ff057230 */ /* 0x000fe20000004100 */
        /* <DEDUP_REMOVED lines=11> */
.L_x_754:
[----:B------:R-:W-:Y:S01]  /*63c0*/  IMAD.MOV.U32 R0, RZ, RZ, 0x7f ;  /* 0x0000007fff007424 */ /* 0x000fe200078e00ff */
[----:B------:R-:W-:-:S04]  /*63d0*/  ISETP.GT.U32.AND P0, PT, R4, 0x7f800000, PT ;  /* 0x7f8000000400780c */ /* 0x000fc80003f04070 */
[----:B------:R-:W-:-:S09]  /*63e0*/  SEL R0, R0, 0x7c, P0 ;  /* 0x0000007c00007807 */ /* 0x000fd20000000000 */
.L_x_755:
[----:B------:R-:W-:Y:S05]  /*63f0*/  BSYNC.RECONVERGENT B0 ;  /* 0x0000000000007941 */ /* 0x000fea0003800200 */
.L_x_753:
[----:B------:R-:W-:-:S04]  /*6400*/  SHF.R.U32.HI R5, RZ, 0x18, R5 ;  /* 0x00000018ff057819 */ /* 0x000fc80000011605 */
[----:B------:R-:W-:-:S05]  /*6410*/  LOP3.LUT R5, R0, 0x80, R5, 0xf8, !PT ;  /* 0x0000008000057812 */ /* 0x000fca00078ef805 */
[----:B------:R1:W-:Y:S01]  /*6420*/  STG.E.U8 desc[UR36][R2.64], R5 ;  /* 0x0000000502007986 */ /* 0x0003e2000c101124 */
[----:B------:R-:W-:Y:S05]  /*6430*/  BRA `(.L_x_726) ;  /* 0x00000000000c7947 */ /* 0x000fea0003800000 */
.L_x_747:
[----:B------:R-:W-:-:S05]  /*6440*/  HADD2.F32 R0, -RZ, R4.H0_H0 ;  /* 0x20000004ff007230 */ /* 0x000fca0000004100 */
[----:B------:R-:W-:-:S05]  /*6450*/  F2FP.BF16.F32.PACK_AB R0, RZ, R0 ;  /* 0x00000000ff00723e */ /* 0x000fca00000010ff */
[----:B------:R0:W-:Y:S02]  /*6460*/  STG.E.U16 desc[UR36][R2.64], R0 ;  /* 0x0000000002007986 */ /* 0x0001e4000c101524 */
.L_x_726:
[----:B------:R-:W-:-:S07]  /*6470*/  VIADD R17, R17, 0x80 ;  /* 0x0000008011117836 */ /* 0x000fce0000000000 */
.L_x_686:
[----:B------:R-:W-:Y:S05]  /*6480*/  BSYNC.RECONVERGENT B6 ;  /* 0x0000000000067941 */ /* 0x000fea0003800200 */
.L_x_685:
[----:B------:R-:W5:Y:S01]  /*6490*/  LDCU UR4, c[0x0][0x380] ;  /* 0x00007000ff0477ac */ /* 0x000f620008000800 */
[----:B------:R-:W-:Y:S01]  /*64a0*/  BSSY.RECONVERGENT B6, `(.L_x_756) ;  /* 0x000031c000067945 */ /* 0x000fe20003800200 */
[----:B-----5:R-:W-:-:S13]  /*64b0*/  ISETP.GE.AND P0, PT, R17, UR4, PT ;  /* 0x0000000411007c0c */ /* 0x020fda000bf06270 */
[----:B------:R-:W-:Y:S05]  /*64c0*/  @P0 BRA `(.L_x_757) ;  /* 0x0000003000640947 */ /* 0x000fea0003800000 */
[----:B------:R-:W5:Y:S01]  /*64d0*/  LDCU UR4, c[0x0][0x388] ;  /* 0x00007100ff0477ac */ /* 0x000f620008000800 */
[----:B0-----:R-:W-:Y:S02]  /*64e0*/  HFMA2 R0, -RZ, RZ, 0, 0 ;  /* 0x00000000ff007431 */ /* 0x001fe400000001ff */
        /* <DEDUP_REMOVED lines=301> */
.L_x_758:
        /* <DEDUP_REMOVED lines=18> */
.L_x_762:
[----:B------:R-:W2:Y:S02]  /*78e0*/  LDG.E.U8 R2, desc[UR36][R2.64] ;  /* 0x0000002402027981 */ /* 0x000ea4000c1e1100 */
[----:B--2---:R-:W-:-:S04]  /*78f0*/  I2FP.F32.U32 R0, R2 ;  /* 0x0000000200007245 */ /* 0x004fc80000201000 */
[----:B------:R-:W-:Y:S01]  /*7900*/  F2FP.F16.F32.PACK_AB R0, RZ, R0 ;  /* 0x00000000ff00723e */ /* 0x000fe200000000ff */
[----:B------:R-:W-:Y:S06]  /*7910*/  BRA `(.L_x_764) ;  /* 0x0000000c007c7947 */ /* 0x000fec0003800000 */
.L_x_761:
        /* <DEDUP_REMOVED lines=10> */
.L_x_766:
[----:B------:R-:W2:Y:S02]  /*79c0*/  LDG.E R2, desc[UR36][R2.64] ;  /* 0x0000002402027981 */ /* 0x000ea4000c1e1900 */
[----:B--2---:R-:W-:-:S04]  /*79d0*/  I2FP.F32.S32 R0, R2 ;  /* 0x0000000200007245 */ /* 0x004fc80000201400 */
[----:B------:R-:W-:Y:S01]  /*79e0*/  F2FP.F16.F32.PACK_AB R0, RZ, R0 ;  /* 0x00000000ff00723e */ /* 0x000fe200000000ff */
[----:B------:R-:W-:Y:S06]  /*79f0*/  BRA `(.L_x_764) ;  /* 0x0000000c00447947 */ /* 0x000fec0003800000 */
.L_x_765:
[----:B------:R-:W2:Y:S02]  /*7a00*/  LDG.E.U16 R2, desc[UR36][R2.64] ;  /* 0x0000002402027981 */ /* 0x000ea4000c1e1500 */
[----:B--2---:R-:W0:Y:S02]  /*7a10*/  I2F.S16 R0, R2 ;  /* 0x0000000200007306 */ /* 0x004e240000101400 */
[----:B0-----:R-:W-:Y:S01]  /*7a20*/  F2FP.F16.F32.PACK_AB R0, RZ, R0 ;  /* 0x00000000ff00723e */ /* 0x001fe200000000ff */
[----:B------:R-:W-:Y:S06]  /*7a30*/  BRA `(.L_x_764) ;  /* 0x0000000c00347947 */ /* 0x000fec0003800000 */
.L_x_760:
        /* <DEDUP_REMOVED lines=9> */
.L_x_768:
[----:B------:R1:W5:Y:S01]  /*7ad0*/  LDG.E.U16 R0, desc[UR36][R2.64] ;  /* 0x0000002402007981 */ /* 0x000362000c1e1500 */
[----:B------:R-:W-:Y:S05]  /*7ae0*/  BRA `(.L_x_764) ;  /* 0x0000000c00087947 */ /* 0x000fea0003800000 */
.L_x_767:
        /* <DEDUP_REMOVED lines=9> */
.L_x_770:
[----:B------:R0:W5:Y:S01]  /*7b80*/  LDG.E.U16 R0, desc[UR36][R2.64] ;  /* 0x0000002402007981 */ /* 0x000162000c1e1500 */
[----:B------:R-:W-:Y:S05]  /*7b90*/  BRA `(.L_x_764) ;  /* 0x0000000800dc7947 */ /* 0x000fea0003800000 */
.L_x_769:
        /* <DEDUP_REMOVED lines=8> */
.L_x_759:
        /* <DEDUP_REMOVED lines=13> */
.L_x_773:
        /* <DEDUP_REMOVED lines=8> */
.L_x_772:
        /* <DEDUP_REMOVED lines=24> */
[----:B------:R-:W-:-:S04]  /*7ef0*/  F2FP.F16.F32.PACK_AB R5, RZ, R5 ;  /* 0x00000005ff05723e */ /* 0x000fc800000000ff */
[----:B------:R-:W-:Y:S01]  /*7f00*/  PRMT R0, R5, 0x7610, R0 ;  /* 0x0000761005007816 */ /* 0x000fe20000000000 */
[----:B------:R-:W-:Y:S06]  /*7f10*/  BRA `(.L_x_764) ;  /* 0x0000000400fc7947 */ /* 0x000fec0003800000 */
.L_x_775:
        /* <DEDUP_REMOVED lines=13> */
.L_x_774:
[----:B------:R-:W2:Y:S02]  /*7ff0*/  LDG.E.U16 R0, desc[UR36][R2.64] ;  /* 0x0000002402007981 */ /* 0x000ea4000c1e1500 */
[----:B--2---:R-:W-:-:S05]  /*8000*/  IMAD.U32 R0, R0, 0x10000, RZ ;  /* 0x0001000000007824 */ /* 0x004fca00078e00ff */
[----:B------:R-:W-:Y:S01]  /*8010*/  F2FP.F16.F32.PACK_AB R0, RZ, R0 ;  /* 0x00000000ff00723e */ /* 0x000fe200000000ff */
[----:B------:R-:W-:Y:S06]  /*8020*/  BRA `(.L_x_764) ;  /* 0x0000000400b87947 */ /* 0x000fec0003800000 */
.L_x_771:
        /* <DEDUP_REMOVED lines=12> */
.L_x_778:
        /* <DEDUP_REMOVED lines=21> */
.L_x_782:
[----:B------:R-:W-:Y:S05]  /*8240*/  BSYNC.RECONVERGENT B1 ;  /* 0x0000000000017941 */ /* 0x000fea0003800200 */
.L_x_781:
[----:B------:R-:W-:Y:S01]  /*8250*/  IMAD.SHL.U32 R0, R0, 0x100000, RZ ;  /* 0x0010000000007824 */ /* 0x000fe200078e00ff */
[----:B------:R-:W-:-:S04]  /*8260*/  LEA R2, R2, 0x3b800000, 0x17 ;  /* 0x3b80000002027811 */ /* 0x000fc800078eb8ff */
[----:B------:R-:W-:-:S07]  /*8270*/  LOP3.LUT R0, R2, R0, R7, 0xfe, !PT ;  /* 0x0000000002007212 */ /* 0x000fce00078efe07 */
.L_x_780:
[----:B------:R-:W-:Y:S05]  /*8280*/  BSYNC.RECONVERGENT B0 ;  /* 0x0000000000007941 */ /* 0x000fea0003800200 */
.L_x_779:
[----:B------:R-:W-:Y:S01]  /*8290*/  F2FP.F16.F32.PACK_AB R0, RZ, R0 ;  /* 0x00000000ff00723e */ /* 0x000fe200000000ff */
[----:B------:R-:W-:Y:S06]  /*82a0*/  BRA `(.L_x_764) ;  /* 0x0000000400187947 */ /* 0x000fec0003800000 */
.L_x_777:
        /* <DEDUP_REMOVED lines=21> */
.L_x_786:
[----:B------:R-:W-:Y:S05]  /*8400*/  BSYNC.RECONVERGENT B1 ;  /* 0x0000000000017941 */ /* 0x000fea0003800200 */
.L_x_785:
[----:B------:R-:W-:Y:S02]  /*8410*/  SHF.L.U32 R0, R0, 0x15, RZ ;  /* 0x0000001500007819 */ /* 0x000fe400000006ff */
[----:B------:R-:W-:-:S04]  /*8420*/  LEA R2, R2, 0x37800000, 0x17 ;  /* 0x3780000002027811 */ /* 0x000fc800078eb8ff */
[----:B------:R-:W-:-:S07]  /*8430*/  LOP3.LUT R0, R2, R0, R7, 0xfe, !PT ;  /* 0x0000000002007212 */ /* 0x000fce00078efe07 */
.L_x_784:
[----:B------:R-:W-:Y:S05]  /*8440*/  BSYNC.RECONVERGENT B0 ;  /* 0x0000000000007941 */ /* 0x000fea0003800200 */
.L_x_783:
[----:B------:R-:W-:Y:S01]  /*8450*/  F2FP.F16.F32.PACK_AB R0, RZ, R0 ;  /* 0x00000000ff00723e */ /* 0x000fe200000000ff */
[----:B------:R-:W-:Y:S06]  /*8460*/  BRA `(.L_x_764) ;  /* 0x0000000000a87947 */ /* 0x000fec0003800000 */
.L_x_776:
        /* <DEDUP_REMOVED lines=14> */
.L_x_790:
[----:B------:R-:W-:Y:S05]  /*8550*/  BSYNC.RECONVERGENT B0 ;  /* 0x0000000000007941 */ /* 0x000fea0003800200 */
.L_x_789:
[----:B------:R-:W-:Y:S01]  /*8560*/  F2FP.F16.F32.PACK_AB R0, RZ, R0 ;  /* 0x00000000ff00723e */ /* 0x000fe200000000ff */
[----:B------:R-:W-:Y:S06]  /*8570*/  BRA `(.L_x_764) ;  /* 0x0000000000647947 */ /* 0x000fec0003800000 */
.L_x_763:
[----:B------:R-:W-:Y:S01]  /*8580*/  MOV R2, 0x0 ;  /* 0x0000000000027802 */ /* 0x000fe20000000f00 */
[----:B------:R-:W0:Y:S01]  /*8590*/  LDCU.64 UR4, c[0x4][0x148] ;  /* 0x01002900ff0477ac */ /* 0x000e220008000a00 */
[----:B------:R-:W-:Y:S02]  /*85a0*/  HFMA2 R13, -RZ, RZ, 0, 0 ;  /* 0x00000000ff0d7431 */ /* 0x000fe400000001ff */
[----:B------:R-:W-:Y:S01]  /*85b0*/  IMAD.MOV.U32 R8, RZ, RZ, 0x4e ;  /* 0x0000004eff087424 */ /* 0x000fe200078e00ff */
[----:B------:R-:W1:Y:S01]  /*85c0*/  LDCU.64 UR6, c[0x4][0x150] ;  /* 0x01002a00ff0677ac */ /* 0x000e620008000a00 */
[----:B------:R-:W2:Y:S01]  /*85d0*/  LDC.64 R2, c[0x4][R2] ;  /* 0x0100000002027b82 */ /* 0x000ea20000000a00 */
[----:B------:R-:W-:Y:S01]  /*85e0*/  IMAD.MOV.U32 R12, RZ, RZ, 0x1 ;  /* 0x00000001ff0c7424 */ /* 0x000fe200078e00ff */
[----:B------:R-:W3:Y:S01]  /*85f0*/  LDCU.64 UR8, c[0x4][0x28] ;  /* 0x01000500ff0877ac */ /* 0x000ee20008000a00 */
[----:B0-----:R-:W-:Y:S02]  /*8600*/  IMAD.U32 R4, RZ, RZ, UR4 ;  /* 0x00000004ff047e24 */ /* 0x001fe4000f8e00ff */
[----:B------:R-:W-:Y:S01]  /*8610*/  IMAD.U32 R5, RZ, RZ, UR5 ;  /* 0x00000005ff057e24 */ /* 0x000fe2000f8e00ff */
[----:B-1----:R-:W-:Y:S01]  /*8620*/  MOV R6, UR6 ;  /* 0x0000000600067c02 */ /* 0x002fe20008000f00 */
[----:B------:R-:W-:-:S02]  /*8630*/  IMAD.U32 R7, RZ, RZ, UR7 ;  /* 0x00000007ff077e24 */ /* 0x000fc4000f8e00ff */
[----:B---3--:R-:W-:Y:S01]  /*8640*/  IMAD.U32 R10, RZ, RZ, UR8 ;  /* 0x00000008ff0a7e24 */ /* 0x008fe2000f8e00ff */
[----:B------:R-:W-:-:S07]  /*8650*/  MOV R11, UR9 ;  /* 0x00000009000b7c02 */ /* 0x000fce0008000f00 */
[----:B------:R-:W-:-:S07]  /*8660*/  LEPC R20, `(.L_x_791) ;  /* 0x000000001014794e */ /* 0x000fce0000000000 */
[----:B--2---:R-:W-:Y:S05]  /*8670*/  CALL.ABS.NOINC R2 ;  /* 0x0000000002007343 */ /* 0x004fea0003c00000 */
.L_x_791:
[----:B------:R-:W-:Y:S01]  /*8680*/  PRMT R0, RZ, 0x7610, R0 ;  /* 0x00007610ff007816 */ /* 0x000fe20000000000 */
[----:B------:R-:W-:Y:S06]  /*8690*/  BRA `(.L_x_764) ;  /* 0x00000000001c7947 */ /* 0x000fec0003800000 */
.L_x_788:
[----:B------:R-:W2:Y:S02]  /*86a0*/  LDG.E.64 R2, desc[UR36][R2.64] ;  /* 0x0000002402027981 */ /* 0x000ea4000c1e1b00 */
[----:B--2---:R-:W0:Y:S02]  /*86b0*/  I2F.U64 R0, R2 ;  /* 0x0000000200007312 */ /* 0x004e240000301000 */
[----:B0-----:R-:W-:Y:S01]  /*86c0*/  F2FP.F16.F32.PACK_AB R0, RZ, R0 ;  /* 0x00000000ff00723e */ /* 0x001fe200000000ff */
[----:B------:R-:W-:Y:S06]  /*86d0*/  BRA `(.L_x_764) ;  /* 0x00000000000c7947 */ /* 0x000fec0003800000 */
.L_x_787:
[----:B------:R-:W2:Y:S02]  /*86e0*/  LDG.E R2, desc[UR36][R2.64] ;  /* 0x0000002402027981 */ /* 0x000ea4000c1e1900 */
[----:B--2---:R-:W-:-:S04]  /*86f0*/  I2FP.F32.U32 R0, R2 ;  /* 0x0000000200007245 */ /* 0x004fc80000201000 */
[----:B------:R-:W-:-:S07]  /*8700*/  F2FP.F16.F32.PACK_AB R0, RZ, R0 ;  /* 0x00000000ff00723e */ /* 0x000fce00000000ff */
.L_x_764:
        /* <DEDUP_REMOVED lines=21> */
.L_x_795:
[----:B------:R-:W-:-:S06]  /*8860*/  HADD2.F32 R5, -RZ, R4.H0_H0 ;  /* 0x20000004ff057230 */ /* 0x000fcc0000004100 */
[----:B------:R-:W0:Y:S02]  /*8870*/  F2I.S64.TRUNC R4, R5 ;  /* 0x0000000500047311 */ /* 0x000e24000020d900 */
[----:B0-----:R4:W-:Y:S01]  /*8880*/  STG.E.U8 desc[UR36][R2.64], R4 ;  /* 0x0000000402007986 */ /* 0x0019e2000c101124 */
[----:B------:R-:W-:Y:S05]  /*8890*/  BRA `(.L_x_797) ;  /* 0x0000000c006c7947 */ /* 0x000fea0003800000 */
.L_x_794:
        /* <DEDUP_REMOVED lines=10> */
.L_x_799:
[----:B------:R-:W-:-:S04]  /*8940*/  HADD2.F32 R4, -RZ, R4.H0_H0 ;  /* 0x20000004ff047230 */ /* 0x000fc80000004100 */
[----:B------:R-:W0:Y:S02]  /*8950*/  F2I.FTZ.TRUNC.NTZ R5, R4 ;  /* 0x0000000400057305 */ /* 0x000e24000021f100 */
[----:B0-----:R2:W-:Y:S01]  /*8960*/  STG.E desc[UR36][R2.64], R5 ;  /* 0x0000000502007986 */ /* 0x0015e2000c101924 */
[----:B------:R-:W-:Y:S05]  /*8970*/  BRA `(.L_x_797) ;  /* 0x0000000c00347947 */ /* 0x000fea0003800000 */
.L_x_798:
[----:B------:R-:W-:-:S04]  /*8980*/  HADD2.F32 R4, -RZ, R4.H0_H0 ;  /* 0x20000004ff047230 */ /* 0x000fc80000004100 */
[----:B------:R-:W0:Y:S02]  /*8990*/  F2I.FTZ.TRUNC.NTZ R5, R4 ;  /* 0x0000000400057305 */ /* 0x000e24000021f100 */
[----:B0-----:R0:W-:Y:S01]  /*89a0*/  STG.E.U16 desc[UR36][R2.64], R5 ;  /* 0x0000000502007986 */ /* 0x0011e2000c101524 */
[----:B------:R-:W-:Y:S05]  /*89b0*/  BRA `(.L_x_797) ;  /* 0x0000000c00247947 */ /* 0x000fea0003800000 */
.L_x_793:
        /* <DEDUP_REMOVED lines=9> */
.L_x_801:
[----:B------:R0:W-:Y:S01]  /*8a50*/  STG.E.U16 desc[UR36][R2.64], R4 ;  /* 0x0000000402007986 */ /* 0x0001e2000c101524 */
[----:B------:R-:W-:Y:S05]  /*8a60*/  BRA `(.L_x_797) ;  /* 0x0000000800f87947 */ /* 0x000fea0003800000 */
.L_x_800:
[----:B------:R-:W-:-:S09]  /*8a70*/  UISETP.NE.AND UP0, UPT, UR4, 0x7, UPT ;  /* 0x000000070400788c */ /* 0x000fd2000bf05270 */
[----:B------:R-:W-:Y:S05]  /*8a80*/  BRA.U !UP0, `(.L_x_802) ;  /* 0x0000000108347547 */ /* 0x000fea000b800000 */
[----:B------:R-:W-:-:S09]  /*8a90*/  UISETP.NE.AND UP0, UPT, UR4, 0x8, UPT ;  /* 0x000000080400788c */ /* 0x000fd2000bf05270 */
[----:B------:R-:W-:Y:S05]  /*8aa0*/  BRA.U !UP0, `(.L_x_803) ;  /* 0x0000000108187547 */ /* 0x000fea000b800000 */
[----:B------:R-:W-:-:S09]  /*8ab0*/  UISETP.NE.AND UP0, UPT, UR4, 0x9, UPT ;  /* 0x000000090400788c */ /* 0x000fd2000bf05270 */
[----:B------:R-:W-:Y:S05]  /*8ac0*/  BRA.U UP0, `(.L_x_796) ;  /* 0x0000000500fc7547 */ /* 0x000fea000b800000 */
[----:B------:R-:W-:Y:S02]  /*8ad0*/  HADD2.F32 R4, -RZ, R4.H0_H0 ;  /* 0x20000004ff047230 */ /* 0x000fe40000004100 */
[----:B------:R-:W-:-:S05]  /*8ae0*/  IMAD.MOV.U32 R5, RZ, RZ, RZ ;  /* 0x000000ffff057224 */ /* 0x000fca00078e00ff */
[----:B------:R0:W-:Y:S01]  /*8af0*/  STG.E.64 desc[UR36][R2.64], R4 ;  /* 0x0000000402007986 */ /* 0x0001e2000c101b24 */
[----:B------:R-:W-:Y:S05]  /*8b00*/  BRA `(.L_x_797) ;  /* 0x0000000800d07947 */ /* 0x000fea0003800000 */
.L_x_803:
[----:B------:R-:W-:-:S05]  /*8b10*/  HADD2.F32 R0, -RZ, R4.H0_H0 ;  /* 0x20000004ff007230 */ /* 0x000fca0000004100 */
[----:B------:R-:W-:-:S04]  /*8b20*/  F2FP.F16.F32.PACK_AB R0, RZ, R0 ;  /* 0x00000000ff00723e */ /* 0x000fc800000000ff */
[----:B------:R-:W-:-:S05]  /*8b30*/  PRMT R0, R0, 0x5410, RZ ;  /* 0x0000541000007816 */ /* 0x000fca00000000ff */
[----:B------:R0:W-:Y:S01]  /*8b40*/  STG.E desc[UR36][R2.64], R0 ;  /* 0x0000000002007986 */ /* 0x0001e2000c101924 */
[----:B------:R-:W-:Y:S05]  /*8b50*/  BRA `(.L_x_797) ;  /* 0x0000000800bc7947 */ /* 0x000fea0003800000 */
.L_x_802:
[----:B------:R-:W-:-:S05]  /*8b60*/  HADD2.F32 R4, -RZ, R4.H0_H0 ;  /* 0x20000004ff047230 */ /* 0x000fca0000004100 */
[----:B------:R-:W-:-:S06]  /*8b70*/  FMUL.FTZ R4, R4, 1 ;  /* 0x3f80000004047820 */ /* 0x000fcc0000410000 */
[----:B------:R-:W0:Y:S02]  /*8b80*/  F2F.F64.F32 R4, R4 ;  /* 0x0000000400047310 */ /* 0x000e240000201800 */
[----:B0-----:R0:W-:Y:S01]  /*8b90*/  STG.E.64 desc[UR36][R2.64], R4 ;  /* 0x0000000402007986 */ /* 0x0011e2000c101b24 */
[----:B------:R-:W-:Y:S05]  /*8ba0*/  BRA `(.L_x_797) ;  /* 0x0000000800a87947 */ /* 0x000fea0003800000 */
.L_x_792:
        /* <DEDUP_REMOVED lines=14> */
.L_x_807:
[----:B------:R-:W-:Y:S01]  /*8c90*/  HADD2.F32 R5, -RZ, R4.H0_H0 ;  /* 0x20000004ff057230 */ /* 0x000fe20000004100 */
[----:B------:R-:W-:Y:S01]  /*8ca0*/  BSSY.RECONVERGENT B0, `(.L_x_808) ;  /* 0x0000013000007945 */ /* 0x000fe20003800200 */
[----:B------:R-:W-:-:S03]  /*8cb0*/  MOV R0, 0x80 ;  /* 0x0000008000007802 */ /* 0x000fc60000000f00 */
        /* <DEDUP_REMOVED lines=15> */
.L_x_810:
[----:B------:R-:W-:-:S04]  /*8db0*/  SHF.R.U32.HI R5, RZ, 0x18, R5 ;  /* 0x00000018ff057819 */ /* 0x000fc80000011605 */
[----:B------:R-:W-:-:S07]  /*8dc0*/  LOP3.LUT R0, R0, 0x80, R5, 0xf8, !PT ;  /* 0x0000008000007812 */ /* 0x000fce00078ef805 */
.L_x_809:
[----:B------:R-:W-:Y:S05]  /*8dd0*/  BSYNC.RECONVERGENT B0 ;  /* 0x0000000000007941 */ /* 0x000fea0003800200 */
.L_x_808:
[----:B------:R0:W-:Y:S01]  /*8de0*/  STG.E.U8 desc[UR36][R2.64], R0 ;  /* 0x0000000002007986 */ /* 0x0001e2000c101124 */
[----:B------:R-:W-:Y:S05]  /*8df0*/  BRA `(.L_x_797) ;  /* 0x0000000800147947 */ /* 0x000fea0003800000 */
.L_x_806:
        /* <DEDUP_REMOVED lines=18> */
.L_x_813:
[----:B------:R-:W-:-:S04]  /*8f20*/  SHF.R.U32.HI R5, RZ, 0x18, R5 ;  /* 0x00000018ff057819 */ /* 0x000fc80000011605 */
[----:B------:R-:W-:-:S07]  /*8f30*/  LOP3.LUT R0, R0, 0x80, R5, 0xf8, !PT ;  /* 0x0000008000007812 */ /* 0x000fce00078ef805 */
.L_x_812:
[----:B------:R-:W-:Y:S05]  /*8f40*/  BSYNC.RECONVERGENT B0 ;  /* 0x0000000000007941 */ /* 0x000fea0003800200 */
.L_x_811:
[----:B------:R0:W-:Y:S01]  /*8f50*/  STG.E.U8 desc[UR36][R2.64], R0 ;  /* 0x0000000002007986 */ /* 0x0001e2000c101124 */
[----:B------:R-:W-:Y:S05]  /*8f60*/  BRA `(.L_x_797) ;  /* 0x0000000400b87947 */ /* 0x000fea0003800000 */
.L_x_805:
        /* <DEDUP_REMOVED lines=18> */
[----:B------:R-:W-:-:S05]  /*9090*/  @!P0 IADD3 R0, PT, PT, R6, RZ, RZ ;  /* 0x000000ff06008210 */ /* 0x000fca0007ffe0ff */
[----:B------:R-:W-:-:S05]  /*90a0*/  @P1 IMAD.MOV.U32 R5, RZ, RZ, R0 ;  /* 0x000000ffff051224 */ /* 0x000fca00078e0000 */
[----:B------:R0:W-:Y:S01]  /*90b0*/  STG.E.U8 desc[UR36][R2.64], R5 ;  /* 0x0000000502007986 */ /* 0x0001e2000c101124 */
[----:B------:R-:W-:Y:S05]  /*90c0*/  BRA `(.L_x_797) ;  /* 0x0000000400607947 */ /* 0x000fea0003800000 */
.L_x_815:
[----:B------:R-:W-:-:S06]  /*90d0*/  HADD2.F32 R4, -RZ, R4.H0_H0 ;  /* 0x20000004ff047230 */ /* 0x000fcc0000004100 */
[----:B------:R-:W0:Y:S02]  /*90e0*/  F2I.U64.TRUNC R4, R4 ;  /* 0x0000000400047311 */ /* 0x000e24000020d800 */
[----:B0-----:R0:W-:Y:S01]  /*90f0*/  STG.E.64 desc[UR36][R2.64], R4 ;  /* 0x0000000402007986 */ /* 0x0011e2000c101b24 */
[----:B------:R-:W-:Y:S05]  /*9100*/  BRA `(.L_x_797) ;  /* 0x0000000400507947 */ /* 0x000fea0003800000 */
.L_x_814:
[----:B------:R-:W-:-:S04]  /*9110*/  HADD2.F32 R4, -RZ, R4.H0_H0 ;  /* 0x20000004ff047230 */ /* 0x000fc80000004100 */
[----:B------:R-:W0:Y:S02]  /*9120*/  F2I.FTZ.U32.TRUNC.NTZ R5, R4 ;  /* 0x0000000400057305 */ /* 0x000e24000021f000 */
[----:B0-----:R0:W-:Y:S01]  /*9130*/  STG.E desc[UR36][R2.64], R5 ;  /* 0x0000000502007986 */ /* 0x0011e2000c101924 */
[----:B------:R-:W-:Y:S05]  /*9140*/  BRA `(.L_x_797) ;  /* 0x0000000400407947 */ /* 0x000fea0003800000 */
.L_x_804:
        /* <DEDUP_REMOVED lines=11> */
.L_x_817:
[----:B------:R-:W-:Y:S01]  /*9200*/  HADD2.F32 R4, -RZ, R4.H0_H0 ;  /* 0x20000004ff047230 */ /* 0x000fe20000004100 */
[----:B------:R-:W-:-:S04]  /*9210*/  CS2R R6, SRZ ;  /* 0x0000000000067805 */ /* 0x000fc8000001ff00 */
[----:B------:R-:W-:-:S06]  /*9220*/  FMUL.FTZ R4, R4, 1 ;  /* 0x3f80000004047820 */ /* 0x000fcc0000410000 */
[----:B------:R-:W0:Y:S02]  /*9230*/  F2F.F64.F32 R4, R4 ;  /* 0x0000000400047310 */ /* 0x000e240000201800 */
[----:B0-----:R0:W-:Y:S01]  /*9240*/  STG.E.128 desc[UR36][R2.64], R4 ;  /* 0x0000000402007986 */ /* 0x0011e2000c101d24 */
[----:B------:R-:W-:Y:S05]  /*9250*/  BRA `(.L_x_797) ;  /* 0x0000000000fc7947 */ /* 0x000fea0003800000 */
.L_x_816:
[----:B------:R-:W-:-:S09]  /*9260*/  UISETP.NE.AND UP0, UPT, UR4, 0xf, UPT ;  /* 0x0000000f0400788c */ /* 0x000fd2000bf05270 */
[----:B------:R-:W-:Y:S05]  /*9270*/  BRA.U !UP0, `(.L_x_818) ;  /* 0x0000000108e87547 */ /* 0x000fea000b800000 */
[----:B------:R-:W-:-:S09]  /*9280*/  UISETP.NE.AND UP0, UPT, UR4, 0x17, UPT ;  /* 0x000000170400788c */ /* 0x000fd2000bf05270 */
[----:B------:R-:W-:Y:S05]  /*9290*/  BRA.U !UP0, `(.L_x_819) ;  /* 0x0000000108907547 */ /* 0x000fea000b800000 */
[----:B------:R-:W-:-:S09]  /*92a0*/  UISETP.NE.AND UP0, UPT, UR4, 0x18, UPT ;  /* 0x000000180400788c */ /* 0x000fd2000bf05270 */
[----:B------:R-:W-:Y:S05]  /*92b0*/  BRA.U !UP0, `(.L_x_820) ;  /* 0x0000000108447547 */ /* 0x000fea000b800000 */
.L_x_796:
        /* <DEDUP_REMOVED lines=16> */
.L_x_821:
[----:B------:R-:W-:Y:S05]  /*93c0*/  BRA `(.L_x_797) ;  /* 0x0000000000a07947 */ /* 0x000fea0003800000 */
.L_x_820:
[----:B------:R-:W-:Y:S01]  /*93d0*/  HADD2.F32 R7, -RZ, R4.H0_H0 ;  /* 0x20000004ff077230 */ /* 0x000fe20000004100 */
        /* <DEDUP_REMOVED lines=12> */
.L_x_823:
[----:B------:R-:W-:Y:S05]  /*94a0*/  BSYNC.RECONVERGENT B0 ;  /* 0x0000000000007941 */ /* 0x000fea0003800200 */
.L_x_822:
[----:B------:R-:W-:-:S05]  /*94b0*/  LOP3.LUT R5, R0, 0x80, R5, 0xf8, !PT ;  /* 0x0000008000057812 */ /* 0x000fca00078ef805 */
[----:B------:R0:W-:Y:S01]  /*94c0*/  STG.E.U8 desc[UR36][R2.64], R5 ;  /* 0x0000000502007986 */ /* 0x0001e2000c101124 */
[----:B------:R-:W-:Y:S05]  /*94d0*/  BRA `(.L_x_797) ;  /* 0x00000000005c7947 */ /* 0x000fea0003800000 */
.L_x_819:
        /* <DEDUP_REMOVED lines=12> */
.L_x_825:
[----:B------:R-:W-:Y:S02]  /*95a0*/  ISETP.GT.U32.AND P0, PT, R4, 0x7f800000, PT ;  /* 0x7f8000000400780c */ /* 0x000fe40003f04070 */
[----:B------:R-:W-:-:S04]  /*95b0*/  MOV R0, 0x7f ;  /* 0x0000007f00007802 */ /* 0x000fc80000000f00 */
[----:B------:R-:W-:-:S07]  /*95c0*/  SEL R0, R0, 0x7c, P0 ;  /* 0x0000007c00007807 */ /* 0x000fce0000000000 */
.L_x_826:
[----:B------:R-:W-:Y:S05]  /*95d0*/  BSYNC.RECONVERGENT B0 ;  /* 0x0000000000007941 */ /* 0x000fea0003800200 */
.L_x_824:
[----:B------:R-:W-:-:S04]  /*95e0*/  SHF.R.U32.HI R5, RZ, 0x18, R5 ;  /* 0x00000018ff057819 */ /* 0x000fc80000011605 */
[----:B------:R-:W-:-:S05]  /*95f0*/  LOP3.LUT R5, R0, 0x80, R5, 0xf8, !PT ;  /* 0x0000008000057812 */ /* 0x000fca00078ef805 */
[----:B------:R0:W-:Y:S01]  /*9600*/  STG.E.U8 desc[UR36][R2.64], R5 ;  /* 0x0000000502007986 */ /* 0x0001e2000c101124 */
[----:B------:R-:W-:Y:S05]  /*9610*/  BRA `(.L_x_797) ;  /* 0x00000000000c7947 */ /* 0x000fea0003800000 */
.L_x_818:
[----:B------:R-:W-:-:S05]  /*9620*/  HADD2.F32 R0, -RZ, R4.H0_H0 ;  /* 0x20000004ff007230 */ /* 0x000fca0000004100 */
[----:B------:R-:W-:-:S05]  /*9630*/  F2FP.BF16.F32.PACK_AB R0, RZ, R0 ;  /* 0x00000000ff00723e */ /* 0x000fca00000010ff */
[----:B------:R0:W-:Y:S02]  /*9640*/  STG.E.U16 desc[UR36][R2.64], R0 ;  /* 0x0000000002007986 */ /* 0x0001e4000c101524 */
.L_x_797:
[----:B------:R-:W-:-:S07]  /*9650*/  VIADD R17, R17, 0x80 ;  /* 0x0000008011117836 */ /* 0x000fce0000000000 */
.L_x_757:
[----:B------:R-:W-:Y:S05]  /*9660*/  BSYNC.RECONVERGENT B6 ;  /* 0x0000000000067941 */ /* 0x000fea0003800200 */
.L_x_756:
[----:B------:R-:W5:Y:S02]  /*9670*/  LDCU UR4, c[0x0][0x380] ;  /* 0x00007000ff0477ac */ /* 0x000f640008000800 */
[----:B-----5:R-:W-:-:S13]  /*9680*/  ISETP.GE.AND P0, PT, R17, UR4, PT ;  /* 0x0000000411007c0c */ /* 0x020fda000bf06270 */
[----:B------:R-:W-:Y:S05]  /*9690*/  @P0 EXIT ;  /* 0x000000000000094d */ /* 0x000fea0003800000 */
[----:B------:R-:W5:Y:S01]  /*96a0*/  LDCU UR4, c[0x0][0x388] ;  /* 0x00007100ff0477ac */ /* 0x000f620008000800 */
[----:B------:R-:W-:Y:S02]  /*96b0*/  HFMA2 R16, -RZ, RZ, 0, 0 ;  /* 0x00000000ff107431 */ /* 0x000fe400000001ff */
[----:B0-----:R-:W-:Y:S01]  /*96c0*/  IMAD.MOV.U32 R0, RZ, RZ, RZ ;  /* 0x000000ffff007224 */ /* 0x001fe200078e00ff */
        /* <DEDUP_REMOVED lines=300> */
.L_x_827:
        /* <DEDUP_REMOVED lines=20> */
.L_x_831:
[----:B------:R-:W2:Y:S02]  /*aad0*/  LDG.E.U8 R2, desc[UR36][R2.64] ;  /* 0x0000002402027981 */ /* 0x000ea4000c1e1100 */
[----:B--2---:R-:W-:-:S04]  /*aae0*/  I2FP.F32.U32 R0, R2 ;  /* 0x0000000200007245 */ /* 0x004fc80000201000 */
[----:B------:R-:W-:Y:S01]  /*aaf0*/  F2FP.F16.F32.PACK_AB R0, RZ, R0 ;  /* 0x00000000ff00723e */ /* 0x000fe200000000ff */
[----:B------:R-:W-:Y:S06]  /*ab00*/  BRA `(.L_x_833) ;  /* 0x0000000c007c7947 */ /* 0x000fec0003800000 */
.L_x_830:
        /* <DEDUP_REMOVED lines=10> */
.L_x_835:
[----:B------:R-:W2:Y:S02]  /*abb0*/  LDG.E R2, desc[UR36][R2.64] ;  /* 0x0000002402027981 */ /* 0x000ea4000c1e1900 */
[----:B--2---:R-:W-:-:S04]  /*abc0*/  I2FP.F32.S32 R0, R2 ;  /* 0x0000000200007245 */ /* 0x004fc80000201400 */
[----:B------:R-:W-:Y:S01]  /*abd0*/  F2FP.F16.F32.PACK_AB R0, RZ, R0 ;  /* 0x00000000ff00723e */ /* 0x000fe200000000ff */
[----:B------:R-:W-:Y:S06]  /*abe0*/  BRA `(.L_x_833) ;  /* 0x0000000c00447947 */ /* 0x000fec0003800000 */
.L_x_834:
[----:B------:R-:W2:Y:S02]  /*abf0*/  LDG.E.U16 R2, desc[UR36][R2.64] ;  /* 0x0000002402027981 */ /* 0x000ea4000c1e1500 */
[----:B--2---:R-:W0:Y:S02]  /*ac00*/  I2F.S16 R0, R2 ;  /* 0x0000000200007306 */ /* 0x004e240000101400 */
[----:B0-----:R-:W-:Y:S01]  /*ac10*/  F2FP.F16.F32.PACK_AB R0, RZ, R0 ;  /* 0x00000000ff00723e */ /* 0x001fe200000000ff */
[----:B------:R-:W-:Y:S06]  /*ac20*/  BRA `(.L_x_833) ;  /* 0x0000000c00347947 */ /* 0x000fec0003800000 */
.L_x_829:
        /* <DEDUP_REMOVED lines=9> */
.L_x_837:
[----:B------:R1:W5:Y:S01]  /*acc0*/  LDG.E.U16 R0, desc[UR36][R2.64] ;  /* 0x0000002402007981 */ /* 0x000362000c1e1500 */
[----:B------:R-:W-:Y:S05]  /*acd0*/  BRA `(.L_x_833) ;  /* 0x0000000c00087947 */ /* 0x000fea0003800000 */
.L_x_836:
        /* <DEDUP_REMOVED lines=9> */
.L_x_839:
[----:B------:R0:W5:Y:S01]  /*ad70*/  LDG.E.U16 R0, desc[UR36][R2.64] ;  /* 0x0000002402007981 */ /* 0x000162000c1e1500 */
[----:B------:R-:W-:Y:S05]  /*ad80*/  BRA `(.L_x_833) ;  /* 0x0000000800dc7947 */ /* 0x000fea0003800000 */
.L_x_838:
        /* <DEDUP_REMOVED lines=8> */
.L_x_828:
        /* <DEDUP_REMOVED lines=13> */
.L_x_842:
        /* <DEDUP_REMOVED lines=8> */
.L_x_841:
        /* <DEDUP_REMOVED lines=13> */
[----:B------:R-:W-:-:S04]  /*b030*/  VIADDMNMX.U32 R5, R5, R6, 0x4, !PT ;  /* 0x0000000405057446 */ /* 0x000fc80007800006 */
[----:B------:R-:W-:-:S04]  /*b040*/  IADD3 R5, PT, PT, R5, -0x4, RZ ;  /* 0xfffffffc05057810 */ /* 0x000fc80007ffe0ff */
[C---:B------:R-:W-:Y:S01]  /*b050*/  SHF.L.U32 R6, R4.reuse, R5, RZ ;  /* 0x0000000504067219 */ /* 0x040fe200000006ff */
[----:B------:R-:W-:Y:S01]  /*b060*/  IMAD.SHL.U32 R7, R5, 0x800000, RZ ;  /* 0x0080000005077824 */ /* 0x000fe200078e00ff */
[----:B------:R-:W-:-:S04]  /*b070*/  IADD3 R5, PT, PT, R4, 0x1000000, RZ ;  /* 0x0100000004057810 */ /* 0x000fc80007ffe0ff */
        /* <DEDUP_REMOVED lines=9> */
.L_x_844:
        /* <DEDUP_REMOVED lines=13> */
.L_x_843:
[----:B------:R-:W2:Y:S02]  /*b1e0*/  LDG.E.U16 R0, desc[UR36][R2.64] ;  /* 0x0000002402007981 */ /* 0x000ea4000c1e1500 */
[----:B--2---:R-:W-:-:S04]  /*b1f0*/  SHF.L.U32 R0, R0, 0x10, RZ ;  /* 0x0000001000007819 */ /* 0x004fc800000006ff */
[----:B------:R-:W-:Y:S01]  /*b200*/  F2FP.F16.F32.PACK_AB R0, RZ, R0 ;  /* 0x00000000ff00723e */ /* 0x000fe200000000ff */
[----:B------:R-:W-:Y:S06]  /*b210*/  BRA `(.L_x_833) ;  /* 0x0000000400b87947 */ /* 0x000fec0003800000 */
.L_x_840:
        /* <DEDUP_REMOVED lines=12> */
.L_x_847:
        /* <DEDUP_REMOVED lines=21> */
.L_x_851:
[----:B------:R-:W-:Y:S05]  /*b430*/  BSYNC.RECONVERGENT B1 ;  /* 0x0000000000017941 */ /* 0x000fea0003800200 */
.L_x_850:
[----:B------:R-:W-:Y:S01]  /*b440*/  IMAD.SHL.U32 R0, R0, 0x100000, RZ ;  /* 0x0010000000007824 */ /* 0x000fe200078e00ff */
[----:B------:R-:W-:-:S04]  /*b450*/  LEA R2, R2, 0x3b800000, 0x17 ;  /* 0x3b80000002027811 */ /* 0x000fc800078eb8ff */
[----:B------:R-:W-:-:S07]  /*b460*/  LOP3.LUT R0, R2, R0, R7, 0xfe, !PT ;  /* 0x0000000002007212 */ /* 0x000fce00078efe07 */
.L_x_849:
[----:B------:R-:W-:Y:S05]  /*b470*/  BSYNC.RECONVERGENT B0 ;  /* 0x0000000000007941 */ /* 0x000fea0003800200 */
.L_x_848:
[----:B------:R-:W-:Y:S01]  /*b480*/  F2FP.F16.F32.PACK_AB R0, RZ, R0 ;  /* 0x00000000ff00723e */ /* 0x000fe200000000ff */
[----:B------:R-:W-:Y:S06]  /*b490*/  BRA `(.L_x_833) ;  /* 0x0000000400187947 */ /* 0x000fec0003800000 */
.L_x_846:
        /* <DEDUP_REMOVED lines=21> */
.L_x_855:
[----:B------:R-:W-:Y:S05]  /*b5f0*/  BSYNC.RECONVERGENT B1 ;  /* 0x0000000000017941 */ /* 0x000fea0003800200 */
.L_x_854:
[----:B------:R-:W-:Y:S02]  /*b600*/  SHF.L.U32 R0, R0, 0x15, RZ ;  /* 0x0000001500007819 */ /* 0x000fe400000006ff */
[----:B------:R-:W-:-:S04]  /*b610*/  LEA R2, R2, 0x37800000, 0x17 ;  /* 0x3780000002027811 */ /* 0x000fc800078eb8ff */
[----:B------:R-:W-:-:S07]  /*b620*/  LOP3.LUT R0, R2, R0, R7, 0xfe, !PT ;  /* 0x0000000002007212 */ /* 0x000fce00078efe07 */
.L_x_853:
[----:B------:R-:W-:Y:S05]  /*b630*/  BSYNC.RECONVERGENT B0 ;  /* 0x0000000000007941 */ /* 0x000fea0003800200 */
.L_x_852:
[----:B------:R-:W-:Y:S01]  /*b640*/  F2FP.F16.F32.PACK_AB R0, RZ, R0 ;  /* 0x00000000ff00723e */ /* 0x000fe200000000ff */
[----:B------:R-:W-:Y:S06]  /*b650*/  BRA `(.L_x_833) ;  /* 0x0000000000a87947 */ /* 0x000fec0003800000 */
.L_x_845:
        /* <DEDUP_REMOVED lines=14> */
.L_x_859:
[----:B------:R-:W-:Y:S05]  /*b740*/  BSYNC.RECONVERGENT B0 ;  /* 0x0000000000007941 */ /* 0x000fea0003800200 */
.L_x_858:
[----:B------:R-:W-:Y:S01]  /*b750*/  F2FP.F16.F32.PACK_AB R0, RZ, R0 ;  /* 0x00000000ff00723e */ /* 0x000fe200000000ff */
[----:B------:R-:W-:Y:S06]  /*b760*/  BRA `(.L_x_833) ;  /* 0x0000000000647947 */ /* 0x000fec0003800000 */
.L_x_832:
[----:B------:R-:W-:Y:S01]  /*b770*/  MOV R0, 0x0 ;  /* 0x0000000000007802 */ /* 0x000fe20000000f00 */
[----:B------:R-:W0:Y:S01]  /*b780*/  LDCU.64 UR4, c[0x4][0x148] ;  /* 0x01002900ff0477ac */ /* 0x000e220008000a00 */
[----:B------:R-:W-:Y:S02]  /*b790*/  HFMA2 R8, -RZ, RZ, 0, 4.64916229248046875e-06 ;  /* 0x0000004eff087431 */ /* 0x000fe400000001ff */
[----:B------:R-:W-:Y:S01]  /*b7a0*/  IMAD.MOV.U32 R12, RZ, RZ, 0x1 ;  /* 0x00000001ff0c7424 */ /* 0x000fe200078e00ff */
[----:B------:R1:W2:Y:S01]  /*b7b0*/  LDC.64 R2, c[0x4][R0] ;  /* 0x0100000000027b82 */ /* 0x0002a20000000a00 */
[----:B------:R-:W3:Y:S01]  /*b7c0*/  LDCU.64 UR6, c[0x4][0x150] ;  /* 0x01002a00ff0677ac */ /* 0x000ee20008000a00 */
[----:B------:R-:W-:Y:S01]  /*b7d0*/  MOV R13, RZ ;  /* 0x000000ff000d7202 */ /* 0x000fe20000000f00 */
[----:B------:R-:W4:Y:S01]  /*b7e0*/  LDCU.64 UR8, c[0x4][0x28] ;  /* 0x01000500ff0877ac */ /* 0x000f220008000a00 */
[----:B0-----:R-:W-:Y:S01]  /*b7f0*/  MOV R4, UR4 ;  /* 0x0000000400047c02 */ /* 0x001fe20008000f00 */
[----:B------:R-:W-:Y:S01]  /*b800*/  IMAD.U32 R5, RZ, RZ, UR5 ;  /* 0x00000005ff057e24 */ /* 0x000fe2000f8e00ff */
[----:B---3--:R-:W-:Y:S01]  /*b810*/  MOV R6, UR6 ;  /* 0x0000000600067c02 */ /* 0x008fe20008000f00 */
[----:B------:R-:W-:Y:S01]  /*b820*/  IMAD.U32 R7, RZ, RZ, UR7 ;  /* 0x00000007ff077e24 */ /* 0x000fe2000f8e00ff */
[----:B----4-:R-:W-:Y:S01]  /*b830*/  MOV R10, UR8 ;  /* 0x00000008000a7c02 */ /* 0x010fe20008000f00 */
[----:B-1----:R-:W-:-:S07]  /*b840*/  IMAD.U32 R11, RZ, RZ, UR9 ;  /* 0x00000009ff0b7e24 */ /* 0x002fce000f8e00ff */
[----:B------:R-:W-:-:S07]  /*b850*/  LEPC R20, `(.L_x_860) ;  /* 0x000000001014794e */ /* 0x000fce0000000000 */
[----:B--2---:R-:W-:Y:S05]  /*b860*/  CALL.ABS.NOINC R2 ;  /* 0x0000000002007343 */ /* 0x004fea0003c00000 */
.L_x_860:
[----:B------:R-:W-:Y:S01]  /*b870*/  PRMT R0, RZ, 0x7610, R0 ;  /* 0x00007610ff007816 */ /* 0x000fe20000000000 */
[----:B------:R-:W-:Y:S06]  /*b880*/  BRA `(.L_x_833) ;  /* 0x00000000001c7947 */ /* 0x000fec0003800000 */
.L_x_857:
[----:B------:R-:W2:Y:S02]  /*b890*/  LDG.E.64 R2, desc[UR36][R2.64] ;  /* 0x0000002402027981 */ /* 0x000ea4000c1e1b00 */
[----:B--2---:R-:W0:Y:S02]  /*b8a0*/  I2F.U64 R0, R2 ;  /* 0x0000000200007312 */ /* 0x004e240000301000 */
[----:B0-----:R-:W-:Y:S01]  /*b8b0*/  F2FP.F16.F32.PACK_AB R0, RZ, R0 ;  /* 0x00000000ff00723e */ /* 0x001fe200000000ff */
[----:B------:R-:W-:Y:S06]  /*b8c0*/  BRA `(.L_x_833) ;  /* 0x00000000000c7947 */ /* 0x000fec0003800000 */
.L_x_856:
[----:B------:R-:W2:Y:S02]  /*b8d0*/  LDG.E R2, desc[UR36][R2.64] ;  /* 0x0000002402027981 */ /* 0x000ea4000c1e1900 */
[----:B--2---:R-:W-:-:S04]  /*b8e0*/  I2FP.F32.U32 R0, R2 ;  /* 0x0000000200007245 */ /* 0x004fc80000201000 */
[----:B------:R-:W-:-:S07]  /*b8f0*/  F2FP.F16.F32.PACK_AB R0, RZ, R0 ;  /* 0x00000000ff00723e */ /* 0x000fce00000000ff */
.L_x_833:
[----:B-----5:R-:W-:Y:S01]  /*b900*/  HADD2.F32 R0, -RZ, R0.H0_H0 ;  /* 0x20000000ff007230 */ /* 0x020fe20000004100 */
[----:B------:R-:W-:-:S04]  /*b910*/  UPRMT UR4, UR42, 0x9910, URZ ;  /* 0x000099102a047896 */ /* 0x000fc800080000ff */
[----:B------:R-:W-:Y:S01]  /*b920*/  UISETP.GT.AND UP0, UPT, UR4, 0x9, UPT ;  /* 0x000000090400788c */ /* 0x000fe2000bf04270 */
[----:B------:R-:W0:Y:S02]  /*b930*/  FRND.TRUNC R0, R0 ;  /* 0x0000000000007307 */ /* 0x000e24000020d000 */
[----:B01----:R-:W-:-:S06]  /*b940*/  F2FP.F16.F32.PACK_AB R2, RZ, R0 ;  /* 0x00000000ff02723e */ /* 0x003fcc00000000ff */
        /* <DEDUP_REMOVED lines=11> */
[----:B0-----:R-:W-:Y:S01]  /*ba00*/  STG.E.U8 desc[UR36][R16.64], R3 ;  /* 0x0000000310007986 */ /* 0x001fe2000c101124 */
[----:B------:R-:W-:Y:S05]  /*ba10*/  EXIT ;  /* 0x000000000000794d */ /* 0x000fea0003800000 */
.L_x_864:
[----:B------:R-:W-:-:S06]  /*ba20*/  HADD2.F32 R3, -RZ, R2.H0_H0 ;  /* 0x20000002ff037230 */ /* 0x000fcc0000004100 */
[----:B------:R-:W0:Y:S02]  /*ba30*/  F2I.S64.TRUNC R2, R3 ;  /* 0x0000000300027311 */ /* 0x000e24000020d900 */
[----:B0-----:R-:W-:Y:S01]  /*ba40*/  STG.E.U8 desc[UR36][R16.64], R2 ;  /* 0x0000000210007986 */ /* 0x001fe2000c101124 */
[----:B------:R-:W-:Y:S05]  /*ba50*/  EXIT ;  /* 0x000000000000794d */ /* 0x000fea0003800000 */
.L_x_863:
        /* <DEDUP_REMOVED lines=8> */
[----:B0-----:R-:W-:Y:S01]  /*bae0*/  STG.E.64 desc[UR36][R16.64], R2 ;  /* 0x0000000210007986 */ /* 0x001fe2000c101b24 */
[----:B------:R-:W-:Y:S05]  /*baf0*/  EXIT ;  /* 0x000000000000794d */ /* 0x000fea0003800000 */
.L_x_867:
[----:B------:R-:W-:-:S04]  /*bb00*/  HADD2.F32 R2, -RZ, R2.H0_H0 ;  /* 0x20000002ff027230 */ /* 0x000fc80000004100 */
[----:B------:R-:W0:Y:S02]  /*bb10*/  F2I.FTZ.TRUNC.NTZ R3, R2 ;  /* 0x0000000200037305 */ /* 0x000e24000021f100 */
[----:B0-----:R-:W-:Y:S01]  /*bb20*/  STG.E desc[UR36][R16.64], R3 ;  /* 0x0000000310007986 */ /* 0x001fe2000c101924 */
[----:B------:R-:W-:Y:S05]  /*bb30*/  EXIT ;  /* 0x000000000000794d */ /* 0x000fea0003800000 */
.L_x_866:
[----:B------:R-:W-:-:S04]  /*bb40*/  HADD2.F32 R2, -RZ, R2.H0_H0 ;  /* 0x20000002ff027230 */ /* 0x000fc80000004100 */
[----:B------:R-:W0:Y:S02]  /*bb50*/  F2I.FTZ.TRUNC.NTZ R3, R2 ;  /* 0x0000000200037305 */ /* 0x000e24000021f100 */
[----:B0-----:R-:W-:Y:S01]  /*bb60*/  STG.E.U16 desc[UR36][R16.64], R3 ;  /* 0x0000000310007986 */ /* 0x001fe2000c101524 */
[----:B------:R-:W-:Y:S05]  /*bb70*/  EXIT ;  /* 0x000000000000794d */ /* 0x000fea0003800000 */
.L_x_862:
[----:B------:R-:W-:-:S09]  /*bb80*/  UISETP.GT.AND UP0, UPT, UR4, 0x6, UPT ;  /* 0x000000060400788c */ /* 0x000fd2000bf04270 */
[----:B------:R-:W-:Y:S05]  /*bb90*/  BRA.U UP0, `(.L_x_868) ;  /* 0x0000000100247547 */ /* 0x000fea000b800000 */
[----:B------:R-:W-:-:S09]  /*bba0*/  UISETP.NE.AND UP0, UPT, UR4, 0x5, UPT ;  /* 0x000000050400788c */ /* 0x000fd2000bf05270 */
[----:B------:R-:W-:Y:S05]  /*bbb0*/  BRA.U !UP0, `(.L_x_869) ;  /* 0x0000000108147547 */ /* 0x000fea000b800000 */
[----:B------:R-:W-:-:S09]  /*bbc0*/  UISETP.NE.AND UP0, UPT, UR4, 0x6, UPT ;  /* 0x000000060400788c */ /* 0x000fd2000bf05270 */
[----:B------:R-:W-:Y:S05]  /*bbd0*/  BRA.U UP0, `(.L_x_865) ;  /* 0x0000000900287547 */ /* 0x000fea000b800000 */
[----:B------:R-:W-:-:S05]  /*bbe0*/  HADD2.F32 R3, -RZ, R2.H0_H0 ;  /* 0x20000002ff037230 */ /* 0x000fca0000004100 */
[----:B------:R-:W-:Y:S01]  /*bbf0*/  STG.E desc[UR36][R16.64], R3 ;  /* 0x0000000310007986 */ /* 0x000fe2000c101924 */
[----:B------:R-:W-:Y:S05]  /*bc00*/  EXIT ;  /* 0x000000000000794d */ /* 0x000fea0003800000 */
.L_x_869:
[----:B------:R-:W-:Y:S01]  /*bc10*/  STG.E.U16 desc[UR36][R16.64], R2 ;  /* 0x0000000210007986 */ /* 0x000fe2000c101524 */
[----:B------:R-:W-:Y:S05]  /*bc20*/  EXIT ;  /* 0x000000000000794d */ /* 0x000fea0003800000 */
.L_x_868:
        /* <DEDUP_REMOVED lines=8> */
[----:B------:R-:W-:Y:S01]  /*bcb0*/  STG.E.64 desc[UR36][R16.64], R2 ;  /* 0x0000000210007986 */ /* 0x000fe2000c101b24 */
[----:B------:R-:W-:Y:S05]  /*bcc0*/  EXIT ;  /* 0x000000000000794d */ /* 0x000fea0003800000 */
.L_x_871:
[----:B------:R-:W-:-:S05]  /*bcd0*/  HADD2.F32 R0, -RZ, R2.H0_H0 ;  /* 0x20000002ff007230 */ /* 0x000fca0000004100 */
[----:B------:R-:W-:-:S04]  /*bce0*/  F2FP.F16.F32.PACK_AB R0, RZ, R0 ;  /* 0x00000000ff00723e */ /* 0x000fc800000000ff */
[----:B------:R-:W-:-:S05]  /*bcf0*/  PRMT R0, R0, 0x5410, RZ ;  /* 0x0000541000007816 */ /* 0x000fca00000000ff */
[----:B------:R-:W-:Y:S01]  /*bd00*/  STG.E desc[UR36][R16.64], R0 ;  /* 0x0000000010007986 */ /* 0x000fe2000c101924 */
[----:B------:R-:W-:Y:S05]  /*bd10*/  EXIT ;  /* 0x000000000000794d */ /* 0x000fea0003800000 */
.L_x_870:
[----:B------:R-:W-:-:S05]  /*bd20*/  HADD2.F32 R2, -RZ, R2.H0_H0 ;  /* 0x20000002ff027230 */ /* 0x000fca0000004100 */
[----:B------:R-:W-:-:S06]  /*bd30*/  FMUL.FTZ R2, R2, 1 ;  /* 0x3f80000002027820 */ /* 0x000fcc0000410000 */
[----:B------:R-:W0:Y:S02]  /*bd40*/  F2F.F64.F32 R2, R2 ;  /* 0x0000000200027310 */ /* 0x000e240000201800 */
[----:B0-----:R-:W-:Y:S01]  /*bd50*/  STG.E.64 desc[UR36][R16.64], R2 ;  /* 0x0000000210007986 */ /* 0x001fe2000c101b24 */
[----:B------:R-:W-:Y:S05]  /*bd60*/  EXIT ;  /* 0x000000000000794d */ /* 0x000fea0003800000 */
.L_x_861:
        /* <DEDUP_REMOVED lines=12> */
[----:B0-----:R-:W-:Y:S01]  /*be30*/  STG.E.U16 desc[UR36][R16.64], R3 ;  /* 0x0000000310007986 */ /* 0x001fe2000c101524 */
[----:B------:R-:W-:Y:S05]  /*be40*/  EXIT ;  /* 0x000000000000794d */ /* 0x000fea0003800000 */
.L_x_875:
        /* <DEDUP_REMOVED lines=17> */
.L_x_878:
[----:B------:R-:W-:-:S04]  /*bf60*/  SHF.R.U32.HI R3, RZ, 0x18, R3 ;  /* 0x00000018ff037819 */ /* 0x000fc80000011603 */
[----:B------:R-:W-:-:S04]  /*bf70*/  LOP3.LUT R0, R0, 0x80, R3, 0xf8, !PT ;  /* 0x0000008000007812 */ /* 0x000fc800078ef803 */
[----:B------:R-:W-:-:S07]  /*bf80*/  PRMT R8, R0, 0x7610, R8 ;  /* 0x0000761000087816 */ /* 0x000fce0000000008 */
.L_x_877:
[----:B------:R-:W-:Y:S05]  /*bf90*/  BSYNC.RECONVERGENT B0 ;  /* 0x0000000000007941 */ /* 0x000fea0003800200 */
.L_x_876:
[----:B------:R-:W-:Y:S01]  /*bfa0*/  STG.E.U8 desc[UR36][R16.64], R8 ;  /* 0x0000000810007986 */ /* 0x000fe2000c101124 */
[----:B------:R-:W-:Y:S05]  /*bfb0*/  EXIT ;  /* 0x000000000000794d */ /* 0x000fea0003800000 */
.L_x_874:
        /* <DEDUP_REMOVED lines=17> */
.L_x_881:
[----:B------:R-:W-:-:S04]  /*c0d0*/  SHF.R.U32.HI R3, RZ, 0x18, R3 ;  /* 0x00000018ff037819 */ /* 0x000fc80000011603 */
[----:B------:R-:W-:-:S04]  /*c0e0*/  LOP3.LUT R0, R0, 0x80, R3, 0xf8, !PT ;  /* 0x0000008000007812 */ /* 0x000fc800078ef803 */
[----:B------:R-:W-:-:S07]  /*c0f0*/  PRMT R8, R0, 0x7610, R8 ;  /* 0x0000761000087816 */ /* 0x000fce0000000008 */
.L_x_880:
[----:B------:R-:W-:Y:S05]  /*c100*/  BSYNC.RECONVERGENT B0 ;  /* 0x0000000000007941 */ /* 0x000fea0003800200 */
.L_x_879:
[----:B------:R-:W-:Y:S01]  /*c110*/  STG.E.U8 desc[UR36][R16.64], R8 ;  /* 0x0000000810007986 */ /* 0x000fe2000c101124 */
[----:B------:R-:W-:Y:S05]  /*c120*/  EXIT ;  /* 0x000000000000794d */ /* 0x000fea0003800000 */
.L_x_873:
        /* <DEDUP_REMOVED lines=12> */
[----:B------:R-:W-:Y:S01]  /*c1f0*/  HFMA2 R3, -RZ, RZ, 0, 1.5199184417724609375e-05 ;  /* 0x000000ffff037431 */ /* 0x000fe200000001ff */
[----:B------:R-:W-:-:S04]  /*c200*/  @P1 LOP3.LUT R0, R0, 0x1, RZ, 0xc0, !PT ;  /* 0x0000000100001812 */ /* 0x000fc800078ec0ff */
[----:B------:R-:W-:Y:S01]  /*c210*/  @P1 ISETP.EQ.U32.AND P2, PT, R0, 0x1, P0 ;  /* 0x000000010000180c */ /* 0x000fe20000742070 */
[----:B------:R-:W-:Y:S01]  /*c220*/  @P1 VIADD R0, R4, 0x1 ;  /* 0x0000000104001836 */ /* 0x000fe20000000000 */
[----:B------:R-:W-:Y:S02]  /*c230*/  PLOP3.LUT P0, PT, PT, PT, PT, 0x80, 0x8 ;  /* 0x000000000008781c */ /* 0x000fe40003f0f070 */
[----:B------:R-:W-:-:S13]  /*c240*/  @P1 PLOP3.LUT P0, PT, P2, PT, PT, 0x80, 0x8 ;  /* 0x000000000008181c */ /* 0x000fda000170f070 */
[----:B------:R-:W-:-:S05]  /*c250*/  @!P0 IADD3 R0, PT, PT, R4, RZ, RZ ;  /* 0x000000ff04008210 */ /* 0x000fca0007ffe0ff */
[----:B------:R-:W-:-:S05]  /*c260*/  @P1 IMAD.MOV.U32 R3, RZ, RZ, R0 ;  /* 0x000000ffff031224 */ /* 0x000fca00078e0000 */
[----:B------:R-:W-:Y:S01]  /*c270*/  STG.E.U8 desc[UR36][R16.64], R3 ;  /* 0x0000000310007986 */ /* 0x000fe2000c101124 */
[----:B------:R-:W-:Y:S05]  /*c280*/  EXIT ;  /* 0x000000000000794d */ /* 0x000fea0003800000 */
.L_x_883:
[----:B------:R-:W-:-:S06]  /*c290*/  HADD2.F32 R2, -RZ, R2.H0_H0 ;  /* 0x20000002ff027230 */ /* 0x000fcc0000004100 */
[----:B------:R-:W0:Y:S02]  /*c2a0*/  F2I.U64.TRUNC R2, R2 ;  /* 0x0000000200027311 */ /* 0x000e24000020d800 */
[----:B0-----:R-:W-:Y:S01]  /*c2b0*/  STG.E.64 desc[UR36][R16.64], R2 ;  /* 0x0000000210007986 */ /* 0x001fe2000c101b24 */
[----:B------:R-:W-:Y:S05]  /*c2c0*/  EXIT ;  /* 0x000000000000794d */ /* 0x000fea0003800000 */
.L_x_882:
[----:B------:R-:W-:-:S04]  /*c2d0*/  HADD2.F32 R2, -RZ, R2.H0_H0 ;  /* 0x20000002ff027230 */ /* 0x000fc80000004100 */
[----:B------:R-:W0:Y:S02]  /*c2e0*/  F2I.FTZ.U32.TRUNC.NTZ R3, R2 ;  /* 0x0000000200037305 */ /* 0x000e24000021f000 */
[----:B0-----:R-:W-:Y:S01]  /*c2f0*/  STG.E desc[UR36][R16.64], R3 ;  /* 0x0000000310007986 */ /* 0x001fe2000c101924 */
[----:B------:R-:W-:Y:S05]  /*c300*/  EXIT ;  /* 0x000000000000794d */ /* 0x000fea0003800000 */
.L_x_872:
        /* <DEDUP_REMOVED lines=9> */
[----:B------:R-:W-:Y:S01]  /*c3a0*/  STG.E.U8 desc[UR36][R16.64], R3 ;  /* 0x0000000310007986 */ /* 0x000fe2000c101124 */
[----:B------:R-:W-:Y:S05]  /*c3b0*/  EXIT ;  /* 0x000000000000794d */ /* 0x000fea0003800000 */
.L_x_885:
[----:B------:R-:W-:Y:S01]  /*c3c0*/  HADD2.F32 R2, -RZ, R2.H0_H0 ;  /* 0x20000002ff027230 */ /* 0x000fe20000004100 */
[----:B------:R-:W-:-:S04]  /*c3d0*/  CS2R R6, SRZ ;  /* 0x0000000000067805 */ /* 0x000fc8000001ff00 */
[----:B------:R-:W-:-:S04]  /*c3e0*/  FMUL.FTZ R2, R2, 1 ;  /* 0x3f80000002027820 */ /* 0x000fc80000410000 */
[----:B------:R-:W0:Y:S02]  /*c3f0*/  F2F.F64.F32 R4, R2 ;  /* 0x0000000200047310 */ /* 0x000e240000201800 */
[----:B0-----:R-:W-:Y:S01]  /*c400*/  STG.E.128 desc[UR36][R16.64], R4 ;  /* 0x0000000410007986 */ /* 0x001fe2000c101d24 */
[----:B------:R-:W-:Y:S05]  /*c410*/  EXIT ;  /* 0x000000000000794d */ /* 0x000fea0003800000 */
.L_x_884:
[----:B------:R-:W-:-:S09]  /*c420*/  UISETP.NE.AND UP0, UPT, UR4, 0xf, UPT ;  /* 0x0000000f0400788c */ /* 0x000fd2000bf05270 */
[----:B------:R-:W-:Y:S05]  /*c430*/  BRA.U !UP0, `(.L_x_886) ;  /* 0x0000000108e87547 */ /* 0x000fea000b800000 */
[----:B------:R-:W-:-:S09]  /*c440*/  UISETP.NE.AND UP0, UPT, UR4, 0x17, UPT ;  /* 0x000000170400788c */ /* 0x000fd2000bf05270 */
[----:B------:R-:W-:Y:S05]  /*c450*/  BRA.U !UP0, `(.L_x_887) ;  /* 0x0000000108907547 */ /* 0x000fea000b800000 */
[----:B------:R-:W-:-:S09]  /*c460*/  UISETP.NE.AND UP0, UPT, UR4, 0x18, UPT ;  /* 0x000000180400788c */ /* 0x000fd2000bf05270 */
[----:B------:R-:W-:Y:S05]  /*c470*/  BRA.U !UP0, `(.L_x_888) ;  /* 0x0000000108447547 */ /* 0x000fea000b800000 */
.L_x_865:
[----:B------:R-:W-:Y:S01]  /*c480*/  MOV R0, 0x0 ;  /* 0x0000000000007802 */ /* 0x000fe20000000f00 */
[----:B------:R-:W0:Y:S01]  /*c490*/  LDCU.64 UR4, c[0x4][0x148] ;  /* 0x01002900ff0477ac */ /* 0x000e220008000a00 */
[----:B------:R-:W-:Y:S02]  /*c4a0*/  HFMA2 R8, -RZ, RZ, 0, 6.020069122314453125e-06 ;  /* 0x00000065ff087431 */ /* 0x000fe400000001ff */
        /* <DEDUP_REMOVED lines=13> */
.L_x_889:
[----:B------:R-:W-:Y:S05]  /*c580*/  EXIT ;  /* 0x000000000000794d */ /* 0x000fea0003800000 */
.L_x_888:
        /* <DEDUP_REMOVED lines=13> */
.L_x_891:
[----:B------:R-:W-:Y:S05]  /*c660*/  BSYNC.RECONVERGENT B0 ;  /* 0x0000000000007941 */ /* 0x000fea0003800200 */
.L_x_890:
[----:B------:R-:W-:-:S05]  /*c670*/  LOP3.LUT R3, R0, 0x80, R3, 0xf8, !PT ;  /* 0x0000008000037812 */ /* 0x000fca00078ef803 */
[----:B------:R-:W-:Y:S01]  /*c680*/  STG.E.U8 desc[UR36][R16.64], R3 ;  /* 0x0000000310007986 */ /* 0x000fe2000c101124 */
[----:B------:R-:W-:Y:S05]  /*c690*/  EXIT ;  /* 0x000000000000794d */ /* 0x000fea0003800000 */
.L_x_887:
        /* <DEDUP_REMOVED lines=12> */
.L_x_893:
[----:B------:R-:W-:Y:S01]  /*c760*/  HFMA2 R0, -RZ, RZ, 0, 7.569789886474609375e-06 ;  /* 0x0000007fff007431 */ /* 0x000fe200000001ff */
[----:B------:R-:W-:-:S04]  /*c770*/  ISETP.GT.U32.AND P0, PT, R2, 0x7f800000, PT ;  /* 0x7f8000000200780c */ /* 0x000fc80003f04070 */
[----:B------:R-:W-:-:S09]  /*c780*/  SEL R0, R0, 0x7c, P0 ;  /* 0x0000007c00007807 */ /* 0x000fd20000000000 */
.L_x_894:
[----:B------:R-:W-:Y:S05]  /*c790*/  BSYNC.RECONVERGENT B0 ;  /* 0x0000000000007941 */ /* 0x000fea0003800200 */
.L_x_892:
[----:B------:R-:W-:-:S04]  /*c7a0*/  SHF.R.U32.HI R3, RZ, 0x18, R3 ;  /* 0x00000018ff037819 */ /* 0x000fc80000011603 */
[----:B------:R-:W-:-:S05]  /*c7b0*/  LOP3.LUT R3, R0, 0x80, R3, 0xf8, !PT ;  /* 0x0000008000037812 */ /* 0x000fca00078ef803 */
[----:B------:R-:W-:Y:S01]  /*c7c0*/  STG.E.U8 desc[UR36][R16.64], R3 ;  /* 0x0000000310007986 */ /* 0x000fe2000c101124 */
[----:B------:R-:W-:Y:S05]  /*c7d0*/  EXIT ;  /* 0x000000000000794d */ /* 0x000fea0003800000 */
.L_x_886:
[----:B------:R-:W-:-:S05]  /*c7e0*/  HADD2.F32 R0, -RZ, R2.H0_H0 ;  /* 0x20000002ff007230 */ /* 0x000fca0000004100 */
[----:B------:R-:W-:-:S05]  /*c7f0*/  F2FP.BF16.F32.PACK_AB R0, RZ, R0 ;  /* 0x00000000ff00723e */ /* 0x000fca00000010ff */
[----:B------:R-:W-:Y:S01]  /*c800*/  STG.E.U16 desc[UR36][R16.64], R0 ;  /* 0x0000000010007986 */ /* 0x000fe2000c101524 */
[----:B------:R-:W-:Y:S05]  /*c810*/  EXIT ;  /* 0x000000000000794d */ /* 0x000fea0003800000 */
.L_x_895:
        /* <DEDUP_REMOVED lines=14> */
.L_x_19826:


//--------------------- .text._ZN2at6native27unrolled_elementwise_kernelIZZZNS0_17trunc_kernel_cudaERNS_18TensorIteratorBaseEENKUlvE_clEvENKUlvE1_clEvEUlN3c104HalfEE_St5arrayIPcLm2EELi4E23TrivialOffsetCalculatorILi1EjESD_NS0_6memory12LoadWithCastILi1EEENSE_13StoreWithCastILi1EEEEEviT_T0_T2_T3_T4_T5_ --------------------------
	.section	.text._ZN2at6native27unrolled_elementwise_kernelIZZZNS0_17trunc_kernel_cudaERNS_18TensorIteratorBaseEENKUlvE_clEvENKUlvE1_clEvEUlN3c104HalfEE_St5arrayIPcLm2EELi4E23TrivialOffsetCalculatorILi1EjESD_NS0_6memory12LoadWithCastILi1EEENSE_13StoreWithCastILi1EEEEEviT_T0_T2_T3_T4_T5_,"ax",@progbits
	.align	128
        .global         _ZN2at6native27unrolled_elementwise_kernelIZZZNS0_17trunc_kernel_cudaERNS_18TensorIteratorBaseEENKUlvE_clEvENKUlvE1_clEvEUlN3c104HalfEE_St5arrayIPcLm2EELi4E23TrivialOffsetCalculatorILi1EjESD_NS0_6memory12LoadWithCastILi1EEENSE_13StoreWithCastILi1EEEEEviT_T0_T2_T3_T4_T5_
        .type           _ZN2at6native27unrolled_elementwise_kernelIZZZNS0_17trunc_kernel_cudaERNS_18TensorIteratorBaseEENKUlvE_clEvENKUlvE1_clEvEUlN3c104HalfEE_St5arrayIPcLm2EELi4E23TrivialOffsetCalculatorILi1EjESD_NS0_6memory12LoadWithCastILi1EEENSE_13StoreWithCastILi1EEEEEviT_T0_T2_T3_T4_T5_,@function
        .size           _ZN2at6native27unrolled_elementwise_kernelIZZZNS0_17trunc_kernel_cudaERNS_18TensorIteratorBaseEENKUlvE_clEvENKUlvE1_clEvEUlN3c104HalfEE_St5arrayIPcLm2EELi4E23TrivialOffsetCalculatorILi1EjESD_NS0_6memory12LoadWithCastILi1EEENSE_13StoreWithCastILi1EEEEEviT_T0_T2_T3_T4_T5_,(.L_x_19827 - _ZN2at6native27unrolled_elementwise_kernelIZZZNS0_17trunc_kernel_cudaERNS_18TensorIteratorBaseEENKUlvE_clEvENKUlvE1_clEvEUlN3c104HalfEE_St5arrayIPcLm2EELi4E23TrivialOffsetCalculatorILi1EjESD_NS0_6memory12LoadWithCastILi1EEENSE_13StoreWithCastILi1EEEEEviT_T0_T2_T3_T4_T5_)
        .other          _ZN2at6native27unrolled_elementwise_kernelIZZZNS0_17trunc_kernel_cudaERNS_18TensorIteratorBaseEENKUlvE_clEvENKUlvE1_clEvEUlN3c104HalfEE_St5arrayIPcLm2EELi4E23TrivialOffsetCalculatorILi1EjESD_NS0_6memory12LoadWithCastILi1EEENSE_13StoreWithCastILi1EEEEEviT_T0_T2_T3_T4_T5_,@"STO_CUDA_ENTRY STV_DEFAULT"
_ZN2at6native27unrolled_elementwise_kernelIZZZNS0_17trunc_kernel_cudaERNS_18TensorIteratorBaseEENKUlvE_clEvENKUlvE1_clEvEUlN3c104HalfEE_St5arrayIPcLm2EELi4E23TrivialOffsetCalculatorILi1EjESD_NS0_6memory12LoadWithCastILi1EEENSE_13StoreWithCastILi1EEEEEviT_T0_T2_T3_T4_T5_:
.text._ZN2at6native27unrolled_elementwise_kernelIZZZNS0_17trunc_kernel_cudaERNS_18TensorIteratorBaseEENKUlvE_clEvENKUlvE1_clEvEUlN3c104HalfEE_St5arrayIPcLm2EELi4E23TrivialOffsetCalculatorILi1EjESD_NS0_6memory12LoadWithCastILi1EEENSE_13StoreWithCastILi1EEEEEviT_T0_T2_T3_T4_T5_:
        /* <DEDUP_REMOVED lines=31> */
[----:B0-----:R-:W-:-:S04]  /*01f0*/  F2FP.F16.F32.PACK_AB R0, RZ, R0 ;  /* 0x00000000ff00723e */ /* 0x001fc800000000ff */
[----:B------:R-:W-:Y:S01]  /*0200*/  PRMT R16, R0, 0x7610, R16 ;  /* 0x0000761000107816 */ /* 0x000fe20000000010 */
[----:B------:R-:W-:Y:S06]  /*0210*/  BRA `(.L_x_903) ;  /* 0x0000000c00c87947 */ /* 0x000fec0003800000 */
.L_x_901:
[----:B------:R-:W2:Y:S02]  /*0220*/  LDG.E.U8 R2, desc[UR36][R2.64] ;  /* 0x0000002402027981 */ /* 0x000ea4000c1e1100 */
[----:B--2---:R-:W-:-:S04]  /*0230*/  I2FP.F32.U32 R0, R2 ;  /* 0x0000000200007245 */ /* 0x004fc80000201000 */
[----:B------:R-:W-:-:S04]  /*0240*/  F2FP.F16.F32.PACK_AB R0, RZ, R0 ;  /* 0x00000000ff00723e */ /* 0x000fc800000000ff */
[----:B------:R-:W-:Y:S01]  /*0250*/  PRMT R16, R0, 0x7610, R16 ;  /* 0x0000761000107816 */ /* 0x000fe20000000010 */
[----:B------:R-:W-:Y:S06]  /*0260*/  BRA `(.L_x_903) ;  /* 0x0000000c00b47947 */ /* 0x000fec0003800000 */
.L_x_900:
        /* <DEDUP_REMOVED lines=8> */
[----:B0-----:R-:W-:-:S04]  /*02f0*/  F2FP.F16.F32.PACK_AB R0, RZ, R0 ;  /* 0x00000000ff00723e */ /* 0x001fc800000000ff */
[----:B------:R-:W-:Y:S01]  /*0300*/  PRMT R16, R0, 0x7610, R16 ;  /* 0x0000761000107816 */ /* 0x000fe20000000010 */
[----:B------:R-:W-:Y:S06]  /*0310*/  BRA `(.L_x_903) ;  /* 0x0000000c00887947 */ /* 0x000fec0003800000 */
.L_x_905:
[----:B------:R-:W2:Y:S02]  /*0320*/  LDG.E R2, desc[UR36][R2.64] ;  /* 0x0000002402027981 */ /* 0x000ea4000c1e1900 */
[----:B--2---:R-:W-:-:S04]  /*0330*/  I2FP.F32.S32 R0, R2 ;  /* 0x0000000200007245 */ /* 0x004fc80000201400 */
[----:B------:R-:W-:-:S04]  /*0340*/  F2FP.F16.F32.PACK_AB R0, RZ, R0 ;  /* 0x00000000ff00723e */ /* 0x000fc800000000ff */
[----:B------:R-:W-:Y:S01]  /*0350*/  PRMT R16, R0, 0x7610, R16 ;  /* 0x0000761000107816 */ /* 0x000fe20000000010 */
[----:B------:R-:W-:Y:S06]  /*0360*/  BRA `(.L_x_903) ;  /* 0x0000000c00747947 */ /* 0x000fec0003800000 */
.L_x_904:
[----:B------:R-:W2:Y:S02]  /*0370*/  LDG.E.U16 R2, desc[UR36][R2.64] ;  /* 0x0000002402027981 */ /* 0x000ea4000c1e1500 */
[----:B--2---:R-:W0:Y:S02]  /*0380*/  I2F.S16 R0, R2 ;  /* 0x0000000200007306 */ /* 0x004e240000101400 */
[----:B0-----:R-:W-:-:S04]  /*0390*/  F2FP.F16.F32.PACK_AB R0, RZ, R0 ;  /* 0x00000000ff00723e */ /* 0x001fc800000000ff */
[----:B------:R-:W-:Y:S01]  /*03a0*/  PRMT R16, R0, 0x7610, R16 ;  /* 0x0000761000107816 */ /* 0x000fe20000000010 */
[----:B------:R-:W-:Y:S06]  /*03b0*/  BRA `(.L_x_903) ;  /* 0x0000000c00607947 */ /* 0x000fec0003800000 */
.L_x_899:
        /* <DEDUP_REMOVED lines=9> */
.L_x_907:
[----:B------:R1:W5:Y:S01]  /*0450*/  LDG.E.U16 R16, desc[UR36][R2.64] ;  /* 0x0000002402107981 */ /* 0x000362000c1e1500 */
[----:B------:R-:W-:Y:S05]  /*0460*/  BRA `(.L_x_903) ;  /* 0x0000000c00347947 */ /* 0x000fea0003800000 */
.L_x_906:
        /* <DEDUP_REMOVED lines=9> */
.L_x_909:
[----:B------:R0:W5:Y:S01]  /*0500*/  LDG.E.U16 R16, desc[UR36][R2.64] ;  /* 0x0000002402107981 */ /* 0x000162000c1e1500 */
[----:B------:R-:W-:Y:S05]  /*0510*/  BRA `(.L_x_903) ;  /* 0x0000000c00087947 */ /* 0x000fea0003800000 */
.L_x_908:
[----:B------:R-:W2:Y:S01]  /*0520*/  LDG.E.64 R2, desc[UR36][R2.64] ;  /* 0x0000002402027981 */ /* 0x000ea2000c1e1b00 */
[----:B------:R-:W-:Y:S01]  /*0530*/  UMOV UR4, 0xf0000000 ;  /* 0xf000000000047882 */ /* 0x000fe20000000000 */
[----:B------:R-:W-:Y:S01]  /*0540*/  UMOV UR5, 0x380fffff ;  /* 0x380fffff00057882 */ /* 0x000fe20000000000 */
[----:B--2---:R-:W0:Y:S01]  /*0550*/  F2F.F32.F64 R0, R2 ;  /* 0x0000000200007310 */ /* 0x004e220000301000 */
[----:B------:R-:W-:-:S14]  /*0560*/  DSETP.GEU.AND P0, PT, |R2|, UR4, PT ;  /* 0x0000000402007e2a */ /* 0x000fdc000bf0e200 */
[----:B0-----:R-:W-:-:S05]  /*0570*/  @!P0 FMUL R0, R0, 1.175494350822287508e-38 ;  /* 0x0080000000008820 */ /* 0x001fca0000400000 */
[----:B------:R-:W-:-:S04]  /*0580*/  F2FP.F16.F32.PACK_AB R0, RZ, R0 ;  /* 0x00000000ff00723e */ /* 0x000fc800000000ff */
[----:B------:R-:W-:Y:S01]  /*0590*/  PRMT R16, R0, 0x7610, R16 ;  /* 0x0000761000107816 */ /* 0x000fe20000000010 */
[----:B------:R-:W-:Y:S06]  /*05a0*/  BRA `(.L_x_903) ;  /* 0x0000000800e47947 */ /* 0x000fec0003800000 */
.L_x_898:
        /* <DEDUP_REMOVED lines=11> */
[----:B------:R-:W-:-:S04]  /*0660*/  F2FP.F16.F32.PACK_AB R0, RZ, R0 ;  /* 0x00000000ff00723e */ /* 0x000fc800000000ff */
[----:B------:R-:W-:Y:S01]  /*0670*/  PRMT R16, R0, 0x7610, R16 ;  /* 0x0000761000107816 */ /* 0x000fe20000000010 */
[----:B------:R-:W-:Y:S06]  /*0680*/  BRA `(.L_x_903) ;  /* 0x0000000800ac7947 */ /* 0x000fec0003800000 */
.L_x_912:
        /* <DEDUP_REMOVED lines=9> */
.L_x_911:
        /* <DEDUP_REMOVED lines=27> */
.L_x_914:
        /* <DEDUP_REMOVED lines=11> */
[----:B------:R-:W-:-:S04]  /*0980*/  F2FP.F16.F32.PACK_AB R0, RZ, R0 ;  /* 0x00000000ff00723e */ /* 0x000fc800000000ff */
[----:B------:R-:W-:Y:S01]  /*0990*/  PRMT R16, R0, 0x7610, R16 ;  /* 0x0000761000107816 */ /* 0x000fe20000000010 */
[----:B------:R-:W-:Y:S06]  /*09a0*/  BRA `(.L_x_903) ;  /* 0x0000000400e47947 */ /* 0x000fec0003800000 */
.L_x_913:
[----:B------:R-:W2:Y:S02]  /*09b0*/  LDG.E.U16 R0, desc[UR36][R2.64] ;  /* 0x0000002402007981 */ /* 0x000ea4000c1e1500 */
[----:B--2---:R-:W-:-:S05]  /*09c0*/  IMAD.U32 R0, R0, 0x10000, RZ ;  /* 0x0001000000007824 */ /* 0x004fca00078e00ff */
[----:B------:R-:W-:-:S04]  /*09d0*/  F2FP.F16.F32.PACK_AB R0, RZ, R0 ;  /* 0x00000000ff00723e */ /* 0x000fc800000000ff */
[----:B------:R-:W-:Y:S01]  /*09e0*/  PRMT R16, R0, 0x7610, R16 ;  /* 0x0000761000107816 */ /* 0x000fe20000000010 */
[----:B------:R-:W-:Y:S06]  /*09f0*/  BRA `(.L_x_903) ;  /* 0x0000000400d07947 */ /* 0x000fec0003800000 */
.L_x_910:
        /* <DEDUP_REMOVED lines=10> */
[----:B------:R-:W-:-:S04]  /*0aa0*/  F2FP.F16.F32.PACK_AB R0, RZ, R0 ;  /* 0x00000000ff00723e */ /* 0x000fc800000000ff */
[----:B------:R-:W-:Y:S01]  /*0ab0*/  PRMT R16, R0, 0x7610, R16 ;  /* 0x0000761000107816 */ /* 0x000fe20000000010 */
[----:B------:R-:W-:Y:S06]  /*0ac0*/  BRA `(.L_x_903) ;  /* 0x00000004009c7947 */ /* 0x000fec0003800000 */
.L_x_917:
        /* <DEDUP_REMOVED lines=21> */
.L_x_921:
[----:B------:R-:W-:Y:S05]  /*0c20*/  BSYNC.RECONVERGENT B1 ;  /* 0x0000000000017941 */ /* 0x000fea0003800200 */
.L_x_920:
[----:B------:R-:W-:Y:S01]  /*0c30*/  IMAD.SHL.U32 R0, R0, 0x100000, RZ ;  /* 0x0010000000007824 */ /* 0x000fe200078e00ff */
[----:B------:R-:W-:-:S04]  /*0c40*/  LEA R2, R2, 0x3b800000, 0x17 ;  /* 0x3b80000002027811 */ /* 0x000fc800078eb8ff */
[----:B------:R-:W-:-:S07]  /*0c50*/  LOP3.LUT R0, R2, R0, R7, 0xfe, !PT ;  /* 0x0000000002007212 */ /* 0x000fce00078efe07 */
.L_x_919:
[----:B------:R-:W-:Y:S05]  /*0c60*/  BSYNC.RECONVERGENT B0 ;  /* 0x0000000000007941 */ /* 0x000fea0003800200 */
.L_x_918:
[----:B------:R-:W-:-:S04]  /*0c70*/  F2FP.F16.F32.PACK_AB R0, RZ, R0 ;  /* 0x00000000ff00723e */ /* 0x000fc800000000ff */
[----:B------:R-:W-:Y:S01]  /*0c80*/  PRMT R16, R0, 0x7610, R16 ;  /* 0x0000761000107816 */ /* 0x000fe20000000010 */
[----:B------:R-:W-:Y:S06]  /*0c90*/  BRA `(.L_x_903) ;  /* 0x0000000400287947 */ /* 0x000fec0003800000 */
.L_x_916:
        /* <DEDUP_REMOVED lines=21> */
.L_x_925:
[----:B------:R-:W-:Y:S05]  /*0df0*/  BSYNC.RECONVERGENT B1 ;  /* 0x0000000000017941 */ /* 0x000fea0003800200 */
.L_x_924:
[----:B------:R-:W-:Y:S01]  /*0e00*/  IMAD.SHL.U32 R0, R0, 0x200000, RZ ;  /* 0x0020000000007824 */ /* 0x000fe200078e00ff */
[----:B------:R-:W-:-:S04]  /*0e10*/  LEA R2, R2, 0x37800000, 0x17 ;  /* 0x3780000002027811 */ /* 0x000fc800078eb8ff */
[----:B------:R-:W-:-:S07]  /*0e20*/  LOP3.LUT R0, R2, R0, R7, 0xfe, !PT ;  /* 0x0000000002007212 */ /* 0x000fce00078efe07 */
.L_x_923:
[----:B------:R-:W-:Y:S05]  /*0e30*/  BSYNC.RECONVERGENT B0 ;  /* 0x0000000000007941 */ /* 0x000fea0003800200 */
.L_x_922:
[----:B------:R-:W-:-:S04]  /*0e40*/  F2FP.F16.F32.PACK_AB R0, RZ, R0 ;  /* 0x00000000ff00723e */ /* 0x000fc800000000ff */
[----:B------:R-:W-:Y:S01]  /*0e50*/  PRMT R16, R0, 0x7610, R16 ;  /* 0x0000761000107816 */ /* 0x000fe20000000010 */
[----:B------:R-:W-:Y:S06]  /*0e60*/  BRA `(.L_x_903) ;  /* 0x0000000000b47947 */ /* 0x000fec0003800000 */
.L_x_915:
[----:B------:R-:W-:-:S09]  /*0e70*/  UISETP.NE.AND UP0, UPT, UR4, 0x1c, UPT ;  /* 0x0000001c0400788c */ /* 0x000fd2000bf05270 */
[----:B------:R-:W-:Y:S05]  /*0e80*/  BRA.U !UP0, `(.L_x_926) ;  /* 0x00000001089c7547 */ /* 0x000fea000b800000 */
[----:B------:R-:W-:-:S09]  /*0e90*/  UISETP.NE.AND UP0, UPT, UR4, 0x1d, UPT ;  /* 0x0000001d0400788c */ /* 0x000fd2000bf05270 */
[----:B------:R-:W-:Y:S05]  /*0ea0*/  BRA.U !UP0, `(.L_x_927) ;  /* 0x0000000108807547 */ /* 0x000fea000b800000 */
[----:B------:R-:W-:-:S09]  /*0eb0*/  UISETP.NE.AND UP0, UPT, UR4, 0x2c, UPT ;  /* 0x0000002c0400788c */ /* 0x000fd2000bf05270 */
[----:B------:R-:W-:Y:S05]  /*0ec0*/  BRA.U !UP0, `(.L_x_928) ;  /* 0x0000000108487547 */ /* 0x000fea000b800000 */
.L_x_902:
        /* <DEDUP_REMOVED lines=16> */
.L_x_929:
[----:B------:R-:W-:Y:S01]  /*0fd0*/  PRMT R16, RZ, 0x7610, R16 ;  /* 0x00007610ff107816 */ /* 0x000fe20000000010 */
[----:B------:R-:W-:Y:S06]  /*0fe0*/  BRA `(.L_x_903) ;  /* 0x0000000000547947 */ /* 0x000fec0003800000 */
.L_x_928:
        /* <DEDUP_REMOVED lines=8> */
.L_x_931:
[----:B------:R-:W-:Y:S05]  /*1070*/  BSYNC.RECONVERGENT B0 ;  /* 0x0000000000007941 */ /* 0x000fea0003800200 */
.L_x_930:
[----:B------:R-:W-:-:S04]  /*1080*/  F2FP.F16.F32.PACK_AB R0, RZ, R0 ;  /* 0x00000000ff00723e */ /* 0x000fc800000000ff */
[----:B------:R-:W-:Y:S01]  /*1090*/  PRMT R16, R0, 0x7610, R16 ;  /* 0x0000761000107816 */ /* 0x000fe20000000010 */
[----:B------:R-:W-:Y:S06]  /*10a0*/  BRA `(.L_x_903) ;  /* 0x0000000000247947 */ /* 0x000fec0003800000 */
.L_x_927:
[----:B------:R-:W2:Y:S02]  /*10b0*/  LDG.E.64 R2, desc[UR36][R2.64] ;  /* 0x0000002402027981 */ /* 0x000ea4000c1e1b00 */
[----:B--2---:R-:W0:Y:S02]  /*10c0*/  I2F.U64 R0, R2 ;  /* 0x0000000200007312 */ /* 0x004e240000301000 */
[----:B0-----:R-:W-:-:S04]  /*10d0*/  F2FP.F16.F32.PACK_AB R0, RZ, R0 ;  /* 0x00000000ff00723e */ /* 0x001fc800000000ff */
[----:B------:R-:W-:Y:S01]  /*10e0*/  PRMT R16, R0, 0x7610, R16 ;  /* 0x0000761000107816 */ /* 0x000fe20000000010 */
[----:B------:R-:W-:Y:S06]  /*10f0*/  BRA `(.L_x_903) ;  /* 0x0000000000107947 */ /* 0x000fec0003800000 */
.L_x_926:
[----:B------:R-:W2:Y:S02]  /*1100*/  LDG.E R2, desc[UR36][R2.64] ;  /* 0x0000002402027981 */ /* 0x000ea4000c1e1900 */
[----:B--2---:R-:W-:-:S04]  /*1110*/  I2FP.F32.U32 R0, R2 ;  /* 0x0000000200007245 */ /* 0x004fc80000201000 */
[----:B------:R-:W-:-:S04]  /*1120*/  F2FP.F16.F32.PACK_AB R0, RZ, R0 ;  /* 0x00000000ff00723e */ /* 0x000fc800000000ff */
[----:B------:R-:W-:-:S07]  /*1130*/  PRMT R16, R0, 0x7610, R16 ;  /* 0x0000761000107816 */ /* 0x000fce0000000010 */
.L_x_903:
[----:B------:R-:W-:-:S07]  /*1140*/  VIADD R22, R19, 0x80 ;  /* 0x0000008013167836 */ /* 0x000fce0000000000 */
.L_x_897:
[----:B------:R-:W-:Y:S05]  /*1150*/  BSYNC.RECONVERGENT B6 ;  /* 0x0000000000067941 */ /* 0x000fea0003800200 */
.L_x_896:
[----:B------:R-:W-:Y:S01]  /*1160*/  ISETP.GE.AND P0, PT, R22, R17, PT ;  /* 0x000000111600720c */ /* 0x000fe20003f06270 */
[----:B------:R-:W-:Y:S01]  /*1170*/  BSSY.RECONVERGENT B6, `(.L_x_932) ;  /* 0x000010c000067945 */ /* 0x000fe20003800200 */
[----:B------:R-:W-:-:S11]  /*1180*/  PRMT R23, RZ, 0x7610, R23 ;  /* 0x00007610ff177816 */ /* 0x000fd60000000017 */
[----:B------:R-:W-:Y:S05]  /*1190*/  @P0 BRA `(.L_x_933) ;  /* 0x0000001000240947 */ /* 0x000fea0003800000 */
[----:B01----:R-:W0:Y:S01]  /*11a0*/  LDC.64 R2, c[0x0][0x390] ;  /* 0x0000e400ff027b82 */ /* 0x003e220000000a00 */
        /* <DEDUP_REMOVED lines=21> */
.L_x_937:
[----:B------:R-:W2:Y:S02]  /*1300*/  LDG.E.U8 R2, desc[UR36][R2.64] ;  /* 0x0000002402027981 */ /* 0x000ea4000c1e1100 */
[----:B--2---:R-:W-:-:S04]  /*1310*/  I2FP.F32.U32 R0, R2 ;  /* 0x0000000200007245 */ /* 0x004fc80000201000 */
[----:B------:R-:W-:-:S04]  /*1320*/  F2FP.F16.F32.PACK_AB R0, RZ, R0 ;  /* 0x00000000ff00723e */ /* 0x000fc800000000ff */
[----:B------:R-:W-:Y:S01]  /*1330*/  PRMT R23, R0, 0x7610, R23 ;  /* 0x0000761000177816 */ /* 0x000fe20000000017 */
[----:B------:R-:W-:Y:S06]  /*1340*/  BRA `(.L_x_939) ;  /* 0x0000000c00b47947 */ /* 0x000fec0003800000 */
.L_x_936:
        /* <DEDUP_REMOVED lines=11> */
.L_x_941:
[----:B------:R-:W2:Y:S02]  /*1400*/  LDG.E R2, desc[UR36][R2.64] ;  /* 0x0000002402027981 */ /* 0x000ea4000c1e1900 */
[----:B--2---:R-:W-:-:S04]  /*1410*/  I2FP.F32.S32 R0, R2 ;  /* 0x0000000200007245 */ /* 0x004fc80000201400 */
[----:B------:R-:W-:-:S04]  /*1420*/  F2FP.F16.F32.PACK_AB R0, RZ, R0 ;  /* 0x00000000ff00723e */ /* 0x000fc800000000ff */
[----:B------:R-:W-:Y:S01]  /*1430*/  PRMT R23, R0, 0x7610, R23 ;  /* 0x0000761000177816 */ /* 0x000fe20000000017 */
[----:B------:R-:W-:Y:S06]  /*1440*/  BRA `(.L_x_939) ;  /* 0x0000000c00747947 */ /* 0x000fec0003800000 */
.L_x_940:
[----:B------:R-:W2:Y:S02]  /*1450*/  LDG.E.U16 R2, desc[UR36][R2.64] ;  /* 0x0000002402027981 */ /* 0x000ea4000c1e1500 */
[----:B--2---:R-:W0:Y:S02]  /*1460*/  I2F.S16 R0, R2 ;  /* 0x0000000200007306 */ /* 0x004e240000101400 */
[----:B0-----:R-:W-:-:S04]  /*1470*/  F2FP.F16.F32.PACK_AB R0, RZ, R0 ;  /* 0x00000000ff00723e */ /* 0x001fc800000000ff */
[----:B------:R-:W-:Y:S01]  /*1480*/  PRMT R23, R0, 0x7610, R23 ;  /* 0x0000761000177816 */ /* 0x000fe20000000017 */
[----:B------:R-:W-:Y:S06]  /*1490*/  BRA `(.L_x_939) ;  /* 0x0000000c00607947 */ /* 0x000fec0003800000 */
.L_x_935:
        /* <DEDUP_REMOVED lines=9> */
.L_x_943:
[----:B------:R0:W5:Y:S01]  /*1530*/  LDG.E.U16 R23, desc[UR36][R2.64] ;  /* 0x0000002402177981 */ /* 0x000162000c1e1500 */
[----:B------:R-:W-:Y:S05]  /*1540*/  BRA `(.L_x_939) ;  /* 0x0000000c00347947 */ /* 0x000fea0003800000 */
.L_x_942:
        /* <DEDUP_REMOVED lines=9> */
.L_x_945:
[----:B------:R1:W5:Y:S01]  /*15e0*/  LDG.E.U16 R23, desc[UR36][R2.64] ;  /* 0x0000002402177981 */ /* 0x000362000c1e1500 */
[----:B------:R-:W-:Y:S05]  /*15f0*/  BRA `(.L_x_939) ;  /* 0x0000000c00087947 */ /* 0x000fea0003800000 */
.L_x_944:
        /* <DEDUP_REMOVED lines=9> */
.L_x_934:
        /* <DEDUP_REMOVED lines=14> */
.L_x_948:
        /* <DEDUP_REMOVED lines=9> */
.L_x_947:
        /* <DEDUP_REMOVED lines=27> */
.L_x_950:
        /* <DEDUP_REMOVED lines=11> */
[----:B------:R-:W-:-:S04]  /*1a60*/  F2FP.F16.F32.PACK_AB R0, RZ, R0 ;  /* 0x00000000ff00723e */ /* 0x000fc800000000ff */
[----:B------:R-:W-:Y:S01]  /*1a70*/  PRMT R23, R0, 0x7610, R23 ;  /* 0x0000761000177816 */ /* 0x000fe20000000017 */
[----:B------:R-:W-:Y:S06]  /*1a80*/  BRA `(.L_x_939) ;  /* 0x0000000400e47947 */ /* 0x000fec0003800000 */
.L_x_949:
[----:B------:R-:W2:Y:S02]  /*1a90*/  LDG.E.U16 R0, desc[UR36][R2.64] ;  /* 0x0000002402007981 */ /* 0x000ea4000c1e1500 */
[----:B--2---:R-:W-:-:S05]  /*1aa0*/  IMAD.U32 R0, R0, 0x10000, RZ ;  /* 0x0001000000007824 */ /* 0x004fca00078e00ff */
[----:B------:R-:W-:-:S04]  /*1ab0*/  F2FP.F16.F32.PACK_AB R0, RZ, R0 ;  /* 0x00000000ff00723e */ /* 0x000fc800000000ff */
[----:B------:R-:W-:Y:S01]  /*1ac0*/  PRMT R23, R0, 0x7610, R23 ;  /* 0x0000761000177816 */ /* 0x000fe20000000017 */
[----:B------:R-:W-:Y:S06]  /*1ad0*/  BRA `(.L_x_939) ;  /* 0x0000000400d07947 */ /* 0x000fec0003800000 */
.L_x_946:
        /* <DEDUP_REMOVED lines=13> */
.L_x_953:
        /* <DEDUP_REMOVED lines=21> */
.L_x_957:
[----:B------:R-:W-:Y:S05]  /*1d00*/  BSYNC.RECONVERGENT B1 ;  /* 0x0000000000017941 */ /* 0x000fea0003800200 */
.L_x_956:
[----:B------:R-:W-:Y:S01]  /*1d10*/  IMAD.SHL.U32 R0, R0, 0x100000, RZ ;  /* 0x0010000000007824 */ /* 0x000fe200078e00ff */
[----:B------:R-:W-:-:S04]  /*1d20*/  LEA R2, R2, 0x3b800000, 0x17 ;  /* 0x3b80000002027811 */ /* 0x000fc800078eb8ff */
[----:B------:R-:W-:-:S07]  /*1d30*/  LOP3.LUT R0, R2, R0, R7, 0xfe, !PT ;  /* 0x0000000002007212 */ /* 0x000fce00078efe07 */
.L_x_955:
[----:B------:R-:W-:Y:S05]  /*1d40*/  BSYNC.RECONVERGENT B0 ;  /* 0x0000000000007941 */ /* 0x000fea0003800200 */
.L_x_954:
[----:B------:R-:W-:-:S04]  /*1d50*/  F2FP.F16.F32.PACK_AB R0, RZ, R0 ;  /* 0x00000000ff00723e */ /* 0x000fc800000000ff */
[----:B------:R-:W-:Y:S01]  /*1d60*/  PRMT R23, R0, 0x7610, R23 ;  /* 0x0000761000177816 */ /* 0x000fe20000000017 */
[----:B------:R-:W-:Y:S06]  /*1d70*/  BRA `(.L_x_939) ;  /* 0x0000000400287947 */ /* 0x000fec0003800000 */
.L_x_952:
        /* <DEDUP_REMOVED lines=21> */
.L_x_961:
[----:B------:R-:W-:Y:S05]  /*1ed0*/  BSYNC.RECONVERGENT B1 ;  /* 0x0000000000017941 */ /* 0x000fea0003800200 */
.L_x_960:
[----:B------:R-:W-:Y:S01]  /*1ee0*/  IMAD.SHL.U32 R0, R0, 0x200000, RZ ;  /* 0x0020000000007824 */ /* 0x000fe200078e00ff */
[----:B------:R-:W-:-:S04]  /*1ef0*/  LEA R2, R2, 0x37800000, 0x17 ;  /* 0x3780000002027811 */ /* 0x000fc800078eb8ff */
[----:B------:R-:W-:-:S07]  /*1f00*/  LOP3.LUT R0, R2, R0, R7, 0xfe, !PT ;  /* 0x0000000002007212 */ /* 0x000fce00078efe07 */
.L_x_959:
[----:B------:R-:W-:Y:S05]  /*1f10*/  BSYNC.RECONVERGENT B0 ;  /* 0x0000000000007941 */ /* 0x000fea0003800200 */
.L_x_958:
[----:B------:R-:W-:-:S04]  /*1f20*/  F2FP.F16.F32.PACK_AB R0, RZ, R0 ;  /* 0x00000000ff00723e */ /* 0x000fc800000000ff */
[----:B------:R-:W-:Y:S01]  /*1f30*/  PRMT R23, R0, 0x7610, R23 ;  /* 0x0000761000177816 */ /* 0x000fe20000000017 */
[----:B------:R-:W-:Y:S06]  /*1f40*/  BRA `(.L_x_939) ;  /* 0x0000000000b47947 */ /* 0x000fec0003800000 */
.L_x_951:
        /* <DEDUP_REMOVED lines=14> */
.L_x_965:
[----:B------:R-:W-:Y:S05]  /*2030*/  BSYNC.RECONVERGENT B0 ;  /* 0x0000000000007941 */ /* 0x000fea0003800200 */
.L_x_964:
[----:B------:R-:W-:-:S04]  /*2040*/  F2FP.F16.F32.PACK_AB R0, RZ, R0 ;  /* 0x00000000ff00723e */ /* 0x000fc800000000ff */
[----:B------:R-:W-:Y:S01]  /*2050*/  PRMT R23, R0, 0x7610, R23 ;  /* 0x0000761000177816 */ /* 0x000fe20000000017 */
[----:B------:R-:W-:Y:S06]  /*2060*/  BRA `(.L_x_939) ;  /* 0x00000000006c7947 */ /* 0x000fec0003800000 */
.L_x_938:
        /* <DEDUP_REMOVED lines=16> */
.L_x_966:
[----:B------:R-:W-:Y:S01]  /*2170*/  PRMT R23, RZ, 0x7610, R23 ;  /* 0x00007610ff177816 */ /* 0x000fe20000000017 */
[----:B------:R-:W-:Y:S06]  /*2180*/  BRA `(.L_x_939) ;  /* 0x0000000000247947 */ /* 0x000fec0003800000 */
.L_x_963:
[----:B------:R-:W2:Y:S02]  /*2190*/  LDG.E.64 R2, desc[UR36][R2.64] ;  /* 0x0000002402027981 */ /* 0x000ea4000c1e1b00 */
[----:B--2---:R-:W0:Y:S02]  /*21a0*/  I2F.U64 R0, R2 ;  /* 0x0000000200007312 */ /* 0x004e240000301000 */
[----:B0-----:R-:W-:-:S04]  /*21b0*/  F2FP.F16.F32.PACK_AB R0, RZ, R0 ;  /* 0x00000000ff00723e */ /* 0x001fc800000000ff */
[----:B------:R-:W-:Y:S01]  /*21c0*/  PRMT R23, R0, 0x7610, R23 ;  /* 0x0000761000177816 */ /* 0x000fe20000000017 */
[----:B------:R-:W-:Y:S06]  /*21d0*/  BRA `(.L_x_939) ;  /* 0x0000000000107947 */ /* 0x000fec0003800000 */
.L_x_962:
[----:B------:R-:W2:Y:S02]  /*21e0*/  LDG.E R2, desc[UR36][R2.64] ;  /* 0x0000002402027981 */ /* 0x000ea4000c1e1900 */
[----:B--2---:R-:W-:-:S04]  /*21f0*/  I2FP.F32.U32 R0, R2 ;  /* 0x0000000200007245 */ /* 0x004fc80000201000 */
[----:B------:R-:W-:-:S04]  /*2200*/  F2FP.F16.F32.PACK_AB R0, RZ, R0 ;  /* 0x00000000ff00723e */ /* 0x000fc800000000ff */
[----:B------:R-:W-:-:S07]  /*2210*/  PRMT R23, R0, 0x7610, R23 ;  /* 0x0000761000177816 */ /* 0x000fce0000000017 */
.L_x_939:
[----:B------:R-:W-:-:S07]  /*2220*/  VIADD R22, R22, 0x80 ;  /* 0x0000008016167836 */ /* 0x000fce0000000000 */
.L_x_933:
[----:B------:R-:W-:Y:S05]  /*2230*/  BSYNC.RECONVERGENT B6 ;  /* 0x0000000000067941 */ /* 0x000fea0003800200 */
.L_x_932:
        /* <DEDUP_REMOVED lines=26> */
.L_x_972:
[----:B------:R-:W2:Y:S02]  /*23e0*/  LDG.E.U8 R2, desc[UR36][R2.64] ;  /* 0x0000002402027981 */ /* 0x000ea4000c1e1100 */
[----:B--2---:R-:W-:-:S04]  /*23f0*/  I2FP.F32.U32 R0, R2 ;  /* 0x0000000200007245 */ /* 0x004fc80000201000 */
[----:B------:R-:W-:-:S04]  /*2400*/  F2FP.F16.F32.PACK_AB R0, RZ, R0 ;  /* 0x00000000ff00723e */ /* 0x000fc800000000ff */
[----:B------:R-:W-:Y:S01]  /*2410*/  PRMT R24, R0, 0x7610, R24 ;  /* 0x0000761000187816 */ /* 0x000fe20000000018 */
[----:B------:R-:W-:Y:S06]  /*2420*/  BRA `(.L_x_974) ;  /* 0x0000000c00b47947 */ /* 0x000fec0003800000 */
.L_x_971:
        /* <DEDUP_REMOVED lines=11> */
.L_x_976:
[----:B------:R-:W2:Y:S02]  /*24e0*/  LDG.E R2, desc[UR36][R2.64] ;  /* 0x0000002402027981 */ /* 0x000ea4000c1e1900 */
[----:B--2---:R-:W-:-:S04]  /*24f0*/  I2FP.F32.S32 R0, R2 ;  /* 0x0000000200007245 */ /* 0x004fc80000201400 */
[----:B------:R-:W-:-:S04]  /*2500*/  F2FP.F16.F32.PACK_AB R0, RZ, R0 ;  /* 0x00000000ff00723e */ /* 0x000fc800000000ff */
[----:B------:R-:W-:Y:S01]  /*2510*/  PRMT R24, R0, 0x7610, R24 ;  /* 0x0000761000187816 */ /* 0x000fe20000000018 */
[----:B------:R-:W-:Y:S06]  /*2520*/  BRA `(.L_x_974) ;  /* 0x0000000c00747947 */ /* 0x000fec0003800000 */
.L_x_975:
[----:B------:R-:W2:Y:S02]  /*2530*/  LDG.E.U16 R2, desc[UR36][R2.64] ;  /* 0x0000002402027981 */ /* 0x000ea4000c1e1500 */
[----:B--2---:R-:W0:Y:S02]  /*2540*/  I2F.S16 R0, R2 ;  /* 0x0000000200007306 */ /* 0x004e240000101400 */
[----:B0-----:R-:W-:-:S04]  /*2550*/  F2FP.F16.F32.PACK_AB R0, RZ, R0 ;  /* 0x00000000ff00723e */ /* 0x001fc800000000ff */
[----:B------:R-:W-:Y:S01]  /*2560*/  PRMT R24, R0, 0x7610, R24 ;  /* 0x0000761000187816 */ /* 0x000fe20000000018 */
[----:B------:R-:W-:Y:S06]  /*2570*/  BRA `(.L_x_974) ;  /* 0x0000000c00607947 */ /* 0x000fec0003800000 */
.L_x_970:
        /* <DEDUP_REMOVED lines=9> */
.L_x_978:
[----:B------:R0:W5:Y:S01]  /*2610*/  LDG.E.U16 R24, desc[UR36][R2.64] ;  /* 0x0000002402187981 */ /* 0x000162000c1e1500 */
[----:B------:R-:W-:Y:S05]  /*2620*/  BRA `(.L_x_974) ;  /* 0x0000000c00347947 */ /* 0x000fea0003800000 */
.L_x_977:
        /* <DEDUP_REMOVED lines=9> */
.L_x_980:
[----:B------:R1:W5:Y:S01]  /*26c0*/  LDG.E.U16 R24, desc[UR36][R2.64] ;  /* 0x0000002402187981 */ /* 0x000362000c1e1500 */
[----:B------:R-:W-:Y:S05]  /*26d0*/  BRA `(.L_x_974) ;  /* 0x0000000c00087947 */ /* 0x000fea0003800000 */
.L_x_979:
        /* <DEDUP_REMOVED lines=9> */
.L_x_969:
        /* <DEDUP_REMOVED lines=14> */
.L_x_983:
        /* <DEDUP_REMOVED lines=9> */
.L_x_982:
        /* <DEDUP_REMOVED lines=27> */
.L_x_985:
        /* <DEDUP_REMOVED lines=14> */
.L_x_984:
[----:B------:R-:W2:Y:S02]  /*2b70*/  LDG.E.U16 R0, desc[UR36][R2.64] ;  /* 0x0000002402007981 */ /* 0x000ea4000c1e1500 */
[----:B--2---:R-:W-:-:S05]  /*2b80*/  IMAD.U32 R0, R0, 0x10000, RZ ;  /* 0x0001000000007824 */ /* 0x004fca00078e00ff */
[----:B------:R-:W-:-:S04]  /*2b90*/  F2FP.F16.F32.PACK_AB R0, RZ, R0 ;  /* 0x00000000ff00723e */ /* 0x000fc800000000ff */
[----:B------:R-:W-:Y:S01]  /*2ba0*/  PRMT R24, R0, 0x7610, R24 ;  /* 0x0000761000187816 */ /* 0x000fe20000000018 */
[----:B------:R-:W-:Y:S06]  /*2bb0*/  BRA `(.L_x_974) ;  /* 0x0000000400d07947 */ /* 0x000fec0003800000 */
.L_x_981:
        /* <DEDUP_REMOVED lines=13> */
.L_x_988:
        /* <DEDUP_REMOVED lines=21> */
.L_x_992:
[----:B------:R-:W-:Y:S05]  /*2de0*/  BSYNC.RECONVERGENT B1 ;  /* 0x0000000000017941 */ /* 0x000fea0003800200 */
.L_x_991:
[----:B------:R-:W-:Y:S01]  /*2df0*/  IMAD.SHL.U32 R0, R0, 0x100000, RZ ;  /* 0x0010000000007824 */ /* 0x000fe200078e00ff */
[----:B------:R-:W-:-:S04]  /*2e00*/  LEA R2, R2, 0x3b800000, 0x17 ;  /* 0x3b80000002027811 */ /* 0x000fc800078eb8ff */
[----:B------:R-:W-:-:S07]  /*2e10*/  LOP3.LUT R0, R2, R0, R7, 0xfe, !PT ;  /* 0x0000000002007212 */ /* 0x000fce00078efe07 */
.L_x_990:
[----:B------:R-:W-:Y:S05]  /*2e20*/  BSYNC.RECONVERGENT B0 ;  /* 0x0000000000007941 */ /* 0x000fea0003800200 */
.L_x_989:
[----:B------:R-:W-:-:S04]  /*2e30*/  F2FP.F16.F32.PACK_AB R0, RZ, R0 ;  /* 0x00000000ff00723e */ /* 0x000fc800000000ff */
[----:B------:R-:W-:Y:S01]  /*2e40*/  PRMT R24, R0, 0x7610, R24 ;  /* 0x0000761000187816 */ /* 0x000fe20000000018 */
[----:B------:R-:W-:Y:S06]  /*2e50*/  BRA `(.L_x_974) ;  /* 0x0000000400287947 */ /* 0x000fec0003800000 */
.L_x_987:
        /* <DEDUP_REMOVED lines=21> */
.L_x_996:
[----:B------:R-:W-:Y:S05]  /*2fb0*/  BSYNC.RECONVERGENT B1 ;  /* 0x0000000000017941 */ /* 0x000fea0003800200 */
.L_x_995:
[----:B------:R-:W-:Y:S01]  /*2fc0*/  IMAD.SHL.U32 R0, R0, 0x200000, RZ ;  /* 0x0020000000007824 */ /* 0x000fe200078e00ff */
[----:B------:R-:W-:-:S04]  /*2fd0*/  LEA R2, R2, 0x37800000, 0x17 ;  /* 0x3780000002027811 */ /* 0x000fc800078eb8ff */
[----:B------:R-:W-:-:S07]  /*2fe0*/  LOP3.LUT R0, R2, R0, R7, 0xfe, !PT ;  /* 0x0000000002007212 */ /* 0x000fce00078efe07 */
.L_x_994:
[----:B------:R-:W-:Y:S05]  /*2ff0*/  BSYNC.RECONVERGENT B0 ;  /* 0x0000000000007941 */ /* 0x000fea0003800200 */
.L_x_993:
[----:B------:R-:W-:-:S04]  /*3000*/  F2FP.F16.F32.PACK_AB R0, RZ, R0 ;  /* 0x00000000ff00723e */ /* 0x000fc800000000ff */
[----:B------:R-:W-:Y:S01]  /*3010*/  PRMT R24, R0, 0x7610, R24 ;  /* 0x0000761000187816 */ /* 0x000fe20000000018 */
[----:B------:R-:W-:Y:S06]  /*3020*/  BRA `(.L_x_974) ;  /* 0x0000000000b47947 */ /* 0x000fec0003800000 */
.L_x_986:
        /* <DEDUP_REMOVED lines=14> */
.L_x_1000:
[----:B------:R-:W-:Y:S05]  /*3110*/  BSYNC.RECONVERGENT B0 ;  /* 0x0000000000007941 */ /* 0x000fea0003800200 */
.L_x_999:
[----:B------:R-:W-:-:S04]  /*3120*/  F2FP.F16.F32.PACK_AB R0, RZ, R0 ;  /* 0x00000000ff00723e */ /* 0x000fc800000000ff */
[----:B------:R-:W-:Y:S01]  /*3130*/  PRMT R24, R0, 0x7610, R24 ;  /* 0x0000761000187816 */ /* 0x000fe20000000018 */
[----:B------:R-:W-:Y:S06]  /*3140*/  BRA `(.L_x_974) ;  /* 0x00000000006c7947 */ /* 0x000fec0003800000 */
.L_x_973:
        /* <DEDUP_REMOVED lines=16> */
.L_x_1001:
[----:B------:R-:W-:Y:S01]  /*3250*/  PRMT R24, RZ, 0x7610, R24 ;  /* 0x00007610ff187816 */ /* 0x000fe20000000018 */
[----:B------:R-:W-:Y:S06]  /*3260*/  BRA `(.L_x_974) ;  /* 0x0000000000247947 */ /* 0x000fec0003800000 */
.L_x_998:
[----:B------:R-:W2:Y:S02]  /*3270*/  LDG.E.64 R2, desc[UR36][R2.64] ;  /* 0x0000002402027981 */ /* 0x000ea4000c1e1b00 */
[----:B--2---:R-:W0:Y:S02]  /*3280*/  I2F.U64 R0, R2 ;  /* 0x0000000200007312 */ /* 0x004e240000301000 */
[----:B0-----:R-:W-:-:S04]  /*3290*/  F2FP.F16.F32.PACK_AB R0, RZ, R0 ;  /* 0x00000000ff00723e */ /* 0x001fc800000000ff */
[----:B------:R-:W-:Y:S01]  /*32a0*/  PRMT R24, R0, 0x7610, R24 ;  /* 0x0000761000187816 */ /* 0x000fe20000000018 */
[----:B------:R-:W-:Y:S06]  /*32b0*/  BRA `(.L_x_974) ;  /* 0x0000000000107947 */ /* 0x000fec0003800000 */
.L_x_997:
[----:B------:R-:W2:Y:S02]  /*32c0*/  LDG.E R2, desc[UR36][R2.64] ;  /* 0x0000002402027981 */ /* 0x000ea4000c1e1900 */
[----:B--2---:R-:W-:-:S04]  /*32d0*/  I2FP.F32.U32 R0, R2 ;  /* 0x0000000200007245 */ /* 0x004fc80000201000 */
[----:B------:R-:W-:-:S04]  /*32e0*/  F2FP.F16.F32.PACK_AB R0, RZ, R0 ;  /* 0x00000000ff00723e */ /* 0x000fc800000000ff */
[----:B------:R-:W-:-:S07]  /*32f0*/  PRMT R24, R0, 0x7610, R24 ;  /* 0x0000761000187816 */ /* 0x000fce0000000018 */
.L_x_974:
[----:B------:R-:W-:-:S07]  /*3300*/  VIADD R22, R22, 0x80 ;  /* 0x0000008016167836 */ /* 0x000fce0000000000 */
.L_x_968:
[----:B------:R-:W-:Y:S05]  /*3310*/  BSYNC.RECONVERGENT B6 ;  /* 0x0000000000067941 */ /* 0x000fea0003800200 */
.L_x_967:
        /* <DEDUP_REMOVED lines=25> */
.L_x_1007:
[----:B------:R-:W2:Y:S02]  /*34b0*/  LDG.E.U8 R2, desc[UR36][R2.64] ;  /* 0x0000002402027981 */ /* 0x000ea4000c1e1100 */
[----:B--2---:R-:W-:-:S04]  /*34c0*/  I2FP.F32.U32 R0, R2 ;  /* 0x0000000200007245 */ /* 0x004fc80000201000 */
[----:B------:R-:W-:Y:S01]  /*34d0*/  F2FP.F16.F32.PACK_AB R0, RZ, R0 ;  /* 0x00000000ff00723e */ /* 0x000fe200000000ff */
[----:B------:R-:W-:Y:S06]  /*34e0*/  BRA `(.L_x_1003) ;  /* 0x0000000c007c7947 */ /* 0x000fec0003800000 */
.L_x_1006:
        /* <DEDUP_REMOVED lines=10> */
.L_x_1010:
[----:B------:R-:W2:Y:S02]  /*3590*/  LDG.E R2, desc[UR36][R2.64] ;  /* 0x0000002402027981 */ /* 0x000ea4000c1e1900 */
[----:B--2---:R-:W-:-:S04]  /*35a0*/  I2FP.F32.S32 R0, R2 ;  /* 0x0000000200007245 */ /* 0x004fc80000201400 */
[----:B------:R-:W-:Y:S01]  /*35b0*/  F2FP.F16.F32.PACK_AB R0, RZ, R0 ;  /* 0x00000000ff00723e */ /* 0x000fe200000000ff */
[----:B------:R-:W-:Y:S06]  /*35c0*/  BRA `(.L_x_1003) ;  /* 0x0000000c00447947 */ /* 0x000fec0003800000 */
.L_x_1009:
[----:B------:R-:W2:Y:S02]  /*35d0*/  LDG.E.U16 R2, desc[UR36][R2.64] ;  /* 0x0000002402027981 */ /* 0x000ea4000c1e1500 */
[----:B--2---:R-:W0:Y:S02]  /*35e0*/  I2F.S16 R0, R2 ;  /* 0x0000000200007306 */ /* 0x004e240000101400 */
[----:B0-----:R-:W-:Y:S01]  /*35f0*/  F2FP.F16.F32.PACK_AB R0, RZ, R0 ;  /* 0x00000000ff00723e */ /* 0x001fe200000000ff */
[----:B------:R-:W-:Y:S06]  /*3600*/  BRA `(.L_x_1003) ;  /* 0x0000000c00347947 */ /* 0x000fec0003800000 */
.L_x_1005:
        /* <DEDUP_REMOVED lines=9> */
.L_x_1012:
[----:B------:R2:W5:Y:S01]  /*36a0*/  LDG.E.U16 R0, desc[UR36][R2.64] ;  /* 0x0000002402007981 */ /* 0x000562000c1e1500 */
[----:B------:R-:W-:Y:S05]  /*36b0*/  BRA `(.L_x_1003) ;  /* 0x0000000c00087947 */ /* 0x000fea0003800000 */
.L_x_1011:
        /* <DEDUP_REMOVED lines=9> */
.L_x_1014:
[----:B------:R3:W5:Y:S01]  /*3750*/  LDG.E.U16 R0, desc[UR36][R2.64] ;  /* 0x0000002402007981 */ /* 0x000762000c1e1500 */
[----:B------:R-:W-:Y:S05]  /*3760*/  BRA `(.L_x_1003) ;  /* 0x0000000800dc7947 */ /* 0x000fea0003800000 */
.L_x_1013:
        /* <DEDUP_REMOVED lines=8> */
.L_x_1004:
        /* <DEDUP_REMOVED lines=13> */
.L_x_1017:
        /* <DEDUP_REMOVED lines=8> */
.L_x_1016:
        /* <DEDUP_REMOVED lines=27> */
.L_x_1019:
        /* <DEDUP_REMOVED lines=13> */
.L_x_1018:
[----:B------:R-:W2:Y:S02]  /*3bc0*/  LDG.E.U16 R0, desc[UR36][R2.64] ;  /* 0x0000002402007981 */ /* 0x000ea4000c1e1500 */
[----:B--2---:R-:W-:-:S05]  /*3bd0*/  IMAD.U32 R0, R0, 0x10000, RZ ;  /* 0x0001000000007824 */ /* 0x004fca00078e00ff */
[----:B------:R-:W-:Y:S01]  /*3be0*/  F2FP.F16.F32.PACK_AB R0, RZ, R0 ;  /* 0x00000000ff00723e */ /* 0x000fe200000000ff */
[----:B------:R-:W-:Y:S06]  /*3bf0*/  BRA `(.L_x_1003) ;  /* 0x0000000400b87947 */ /* 0x000fec0003800000 */
.L_x_1015:
        /* <DEDUP_REMOVED lines=12> */
.L_x_1022:
        /* <DEDUP_REMOVED lines=21> */
.L_x_1026:
[----:B------:R-:W-:Y:S05]  /*3e10*/  BSYNC.RECONVERGENT B1 ;  /* 0x0000000000017941 */ /* 0x000fea0003800200 */
.L_x_1025:
[----:B------:R-:W-:Y:S01]  /*3e20*/  IMAD.SHL.U32 R0, R0, 0x100000, RZ ;  /* 0x0010000000007824 */ /* 0x000fe200078e00ff */
[----:B------:R-:W-:-:S04]  /*3e30*/  LEA R2, R2, 0x3b800000, 0x17 ;  /* 0x3b80000002027811 */ /* 0x000fc800078eb8ff */
[----:B------:R-:W-:-:S07]  /*3e40*/  LOP3.LUT R0, R2, R0, R7, 0xfe, !PT ;  /* 0x0000000002007212 */ /* 0x000fce00078efe07 */
.L_x_1024:
[----:B------:R-:W-:Y:S05]  /*3e50*/  BSYNC.RECONVERGENT B0 ;  /* 0x0000000000007941 */ /* 0x000fea0003800200 */
.L_x_1023:
[----:B------:R-:W-:Y:S01]  /*3e60*/  F2FP.F16.F32.PACK_AB R0, RZ, R0 ;  /* 0x00000000ff00723e */ /* 0x000fe200000000ff */
[----:B------:R-:W-:Y:S06]  /*3e70*/  BRA `(.L_x_1003) ;  /* 0x0000000400187947 */ /* 0x000fec0003800000 */
.L_x_1021:
        /* <DEDUP_REMOVED lines=21> */
.L_x_1030:
[----:B------:R-:W-:Y:S05]  /*3fd0*/  BSYNC.RECONVERGENT B1 ;  /* 0x0000000000017941 */ /* 0x000fea0003800200 */
.L_x_1029:
[----:B------:R-:W-:Y:S01]  /*3fe0*/  IMAD.SHL.U32 R0, R0, 0x200000, RZ ;  /* 0x0020000000007824 */ /* 0x000fe200078e00ff */
[----:B------:R-:W-:-:S04]  /*3ff0*/  LEA R2, R2, 0x37800000, 0x17 ;  /* 0x3780000002027811 */ /* 0x000fc800078eb8ff */
[----:B------:R-:W-:-:S07]  /*4000*/  LOP3.LUT R0, R2, R0, R7, 0xfe, !PT ;  /* 0x0000000002007212 */ /* 0x000fce00078efe07 */
.L_x_1028:
[----:B------:R-:W-:Y:S05]  /*4010*/  BSYNC.RECONVERGENT B0 ;  /* 0x0000000000007941 */ /* 0x000fea0003800200 */
.L_x_1027:
[----:B------:R-:W-:Y:S01]  /*4020*/  F2FP.F16.F32.PACK_AB R0, RZ, R0 ;  /* 0x00000000ff00723e */ /* 0x000fe200000000ff */
[----:B------:R-:W-:Y:S06]  /*4030*/  BRA `(.L_x_1003) ;  /* 0x0000000000a87947 */ /* 0x000fec0003800000 */
.L_x_1020:
        /* <DEDUP_REMOVED lines=14> */
.L_x_1034:
[----:B------:R-:W-:Y:S05]  /*4120*/  BSYNC.RECONVERGENT B0 ;  /* 0x0000000000007941 */ /* 0x000fea0003800200 */
.L_x_1033:
[----:B------:R-:W-:Y:S01]  /*4130*/  F2FP.F16.F32.PACK_AB R0, RZ, R0 ;  /* 0x00000000ff00723e */ /* 0x000fe200000000ff */
[----:B------:R-:W-:Y:S06]  /*4140*/  BRA `(.L_x_1003) ;  /* 0x0000000000647947 */ /* 0x000fec0003800000 */
.L_x_1008:
        /* <DEDUP_REMOVED lines=16> */
.L_x_1035:
[----:B------:R-:W-:Y:S01]  /*4250*/  PRMT R0, RZ, 0x7610, R0 ;  /* 0x00007610ff007816 */ /* 0x000fe20000000000 */
[----:B------:R-:W-:Y:S06]  /*4260*/  BRA `(.L_x_1003) ;  /* 0x00000000001c7947 */ /* 0x000fec0003800000 */
.L_x_1032:
[----:B------:R-:W2:Y:S02]  /*4270*/  LDG.E.64 R2, desc[UR36][R2.64] ;  /* 0x0000002402027981 */ /* 0x000ea4000c1e1b00 */
[----:B--2---:R-:W0:Y:S02]  /*4280*/  I2F.U64 R0, R2 ;  /* 0x0000000200007312 */ /* 0x004e240000301000 */
[----:B0-----:R-:W-:Y:S01]  /*4290*/  F2FP.F16.F32.PACK_AB R0, RZ, R0 ;  /* 0x00000000ff00723e */ /* 0x001fe200000000ff */
[----:B------:R-:W-:Y:S06]  /*42a0*/  BRA `(.L_x_1003) ;  /* 0x00000000000c7947 */ /* 0x000fec0003800000 */
.L_x_1031:
[----:B------:R-:W2:Y:S02]  /*42b0*/  LDG.E R2, desc[UR36][R2.64] ;  /* 0x0000002402027981 */ /* 0x000ea4000c1e1900 */
[----:B--2---:R-:W-:-:S04]  /*42c0*/  I2FP.F32.U32 R0, R2 ;  /* 0x0000000200007245 */ /* 0x004fc80000201000 */
[----:B------:R-:W-:-:S07]  /*42d0*/  F2FP.F16.F32.PACK_AB R0, RZ, R0 ;  /* 0x00000000ff00723e */ /* 0x000fce00000000ff */
.L_x_1003:
[----:B------:R-:W-:Y:S05]  /*42e0*/  BSYNC.RECONVERGENT B6 ;  /* 0x0000000000067941 */ /* 0x000fea0003800200 */
.L_x_1002:
[C---:B0123--:R-:W-:Y:S01]  /*42f0*/  VIADD R2, R19.reuse, 0x100 ;  /* 0x0000010013027836 */ /* 0x04ffe20000000000 */
[CC--:B------:R-:W-:Y:S01]  /*4300*/  ISETP.GE.AND P0, PT, R19.reuse, R17.reuse, PT ;  /* 0x000000111300720c */ /* 0x0c0fe20003f06270 */
[C---:B------:R-:W-:Y:S01]  /*4310*/  VIADD R4, R19.reuse, 0x180 ;  /* 0x0000018013047836 */ /* 0x040fe20000000000 */
[----:B------:R-:W-:Y:S01]  /*4320*/  BSSY.RECONVERGENT B6, `(.L_x_1036) ;  /* 0x000011f000067945 */ /* 0x000fe20003800200 */
[----:B------:R-:W-:Y:S01]  /*4330*/  VIADD R22, R19, 0x80 ;  /* 0x0000008013167836 */ /* 0x000fe20000000000 */
[-C--:B------:R-:W-:Y:S02]  /*4340*/  ISETP.GE.AND P2, PT, R2, R17.reuse, PT ;  /* 0x000000110200720c */ /* 0x080fe40003f46270 */
[-C--:B------:R-:W-:Y:S02]  /*4350*/  ISETP.GE.AND P3, PT, R4, R17.reuse, PT ;  /* 0x000000110400720c */ /* 0x080fe40003f66270 */
[----:B------:R-:W-:-:S05]  /*4360*/  ISETP.GE.AND P1, PT, R22, R17, PT ;  /* 0x000000111600720c */ /* 0x000fca0003f26270 */
[----:B-----5:R-:W-:Y:S02]  /*4370*/  @!P0 HADD2.F32 R2, -RZ, R16.H0_H0 ;  /* 0x20000010ff028230 */ /* 0x020fe40000004100 */
[----:B------:R-:W0:Y:S02]  /*4380*/  LDC.U8 R16, c[0x0][0x3a4] ;  /* 0x0000e900ff107b82 */ /* 0x000e240000000000 */
[----:B------:R-:W-:Y:S02]  /*4390*/  @!P2 HADD2.F32 R4, -RZ, R24.H0_H0 ;  /* 0x20000018ff04a230 */ /* 0x000fe40000004100 */
[----:B------:R-:W-:Y:S01]  /*43a0*/  @!P3 HADD2.F32 R5, -RZ, R0.H0_H0 ;  /* 0x20000000ff05b230 */ /* 0x000fe20000004100 */
[----:B------:R-:W1:Y:S01]  /*43b0*/  @!P0 FRND.TRUNC R2, R2 ;  /* 0x0000000200028307 */ /* 0x000e62000020d000 */
[----:B------:R-:W-:-:S07]  /*43c0*/  @!P1 HADD2.F32 R3, -RZ, R23.H0_H0 ;  /* 0x20000017ff039230 */ /* 0x000fce0000004100 */
[----:B------:R-:W2:Y:S01]  /*43d0*/  @!P2 FRND.TRUNC R4, R4 ;  /* 0x000000040004a307 */ /* 0x000ea2000020d000 */
[----:B-1----:R-:W-:-:S07]  /*43e0*/  @!P0 F2FP.F16.F32.PACK_AB R0, RZ, R2 ;  /* 0x00000002ff00823e */ /* 0x002fce00000000ff */
[----:B------:R-:W1:Y:S01]  /*43f0*/  @!P3 FRND.TRUNC R5, R5 ;  /* 0x000000050005b307 */ /* 0x000e62000020d000 */
[----:B--2---:R-:W-:-:S07]  /*4400*/  @!P2 F2FP.F16.F32.PACK_AB R24, RZ, R4 ;  /* 0x00000004ff18a23e */ /* 0x004fce00000000ff */
[----:B------:R-:W2:Y:S01]  /*4410*/  @!P1 FRND.TRUNC R3, R3 ;  /* 0x0000000300039307 */ /* 0x000ea2000020d000 */
[----:B-1----:R-:W-:Y:S02]  /*4420*/  @!P3 F2FP.F16.F32.PACK_AB R23, RZ, R5 ;  /* 0x00000005ff17b23e */ /* 0x002fe400000000ff */
[----:B--2---:R-:W-:Y:S01]  /*4430*/  @!P1 F2FP.F16.F32.PACK_AB R25, RZ, R3 ;  /* 0x00000003ff19923e */ /* 0x004fe200000000ff */
[----:B0-----:R-:W-:Y:S06]  /*4440*/  @P0 BRA `(.L_x_1037) ;  /* 0x0000001000300947 */ /* 0x001fec0003800000 */
[----:B------:R-:W0:Y:S01]  /*4450*/  LDCU UR4, c[0x0][0x3a8] ;  /* 0x00007500ff0477ac */ /* 0x000e220008000800 */
[----:B------:R-:W1:Y:S01]  /*4460*/  LDC.64 R2, c[0x0][0x388] ;  /* 0x0000e200ff027b82 */ /* 0x000e620000000a00 */
[----:B------:R-:W-:Y:S01]  /*4470*/  IMAD R4, R18, 0x200, R19 ;  /* 0x0000020012047824 */ /* 0x000fe200078e0213 */
[----:B------:R-:W-:-:S03]  /*4480*/  PRMT R6, R16, 0x9910, RZ ;  /* 0x0000991010067816 */ /* 0x000fc600000000ff */
[----:B0-----:R-:W-:Y:S02]  /*4490*/  IMAD R5, R4, UR4, RZ ;  /* 0x0000000404057c24 */ /* 0x001fe4000f8e02ff */
[----:B------:R-:W-:-:S05]  /*44a0*/  IMAD.MOV.U32 R4, RZ, RZ, R6 ;  /* 0x000000ffff047224 */ /* 0x000fca00078e0006 */
[----:B------:R-:W-:Y:S02]  /*44b0*/  ISETP.GT.AND P0, PT, R4, 0x9, PT ;  /* 0x000000090400780c */ /* 0x000fe40003f04270 */
[----:B-1----:R-:W-:-:S05]  /*44c0*/  IADD3 R2, P1, PT, R5, R2, RZ ;  /* 0x0000000205027210 */ /* 0x002fca0007f3e0ff */
        /* <DEDUP_REMOVED lines=10> */
[----:B------:R-:W-:Y:S02]  /*4570*/  HADD2.F32 R0, -RZ, R0.H0_H0 ;  /* 0x20000000ff007230 */ /* 0x000fe40000004100 */
[----:B------:R-:W-:Y:S02]  /*4580*/  IMAD.MOV.U32 R19, RZ, RZ, R22 ;  /* 0x000000ffff137224 */ /* 0x000fe400078e0016 */
[----:B------:R-:W0:Y:S02]  /*4590*/  F2I.FTZ.TRUNC.NTZ R5, R0 ;  /* 0x0000000000057305 */ /* 0x000e24000021f100 */
[----:B0-----:R0:W-:Y:S01]  /*45a0*/  STG.E.U8 desc[UR36][R2.64], R5 ;  /* 0x0000000502007986 */ /* 0x0011e2000c101124 */
[----:B------:R-:W-:Y:S05]  /*45b0*/  BRA `(.L_x_1037) ;  /* 0x0000000c00d47947 */ /* 0x000fea0003800000 */
.L_x_1041:
[----:B------:R-:W-:Y:S02]  /*45c0*/  HADD2.F32 R5, -RZ, R0.H0_H0 ;  /* 0x20000000ff057230 */ /* 0x000fe40000004100 */
[----:B------:R-:W-:-:S04]  /*45d0*/  IMAD.MOV.U32 R19, RZ, RZ, R22 ;  /* 0x000000ffff137224 */ /* 0x000fc800078e0016 */
[----:B------:R-:W0:Y:S02]  /*45e0*/  F2I.S64.TRUNC R4, R5 ;  /* 0x0000000500047311 */ /* 0x000e24000020d900 */
[----:B0-----:R0:W-:Y:S01]  /*45f0*/  STG.E.U8 desc[UR36][R2.64], R4 ;  /* 0x0000000402007986 */ /* 0x0011e2000c101124 */
[----:B------:R-:W-:Y:S05]  /*4600*/  BRA `(.L_x_1037) ;  /* 0x0000000c00c07947 */ /* 0x000fea0003800000 */
.L_x_1040:
[----:B------:R-:W-:-:S13]  /*4610*/  ISETP.NE.AND P0, PT, R4, 0x2, PT ;  /* 0x000000020400780c */ /* 0x000fda0003f05270 */
[----:B------:R-:W-:Y:S05]  /*4620*/  @!P0 BRA `(.L_x_1043) ;  /* 0x0000000000388947 */ /* 0x000fea0003800000 */
[----:B------:R-:W-:-:S13]  /*4630*/  ISETP.NE.AND P0, PT, R4, 0x3, PT ;  /* 0x000000030400780c */ /* 0x000fda0003f05270 */
[----:B------:R-:W-:Y:S05]  /*4640*/  @!P0 BRA `(.L_x_1044) ;  /* 0x00000000001c8947 */ /* 0x000fea0003800000 */
[----:B------:R-:W-:-:S13]  /*4650*/  ISETP.NE.AND P0, PT, R4, 0x4, PT ;  /* 0x000000040400780c */ /* 0x000fda0003f05270 */
[----:B------:R-:W-:Y:S05]  /*4660*/  @P0 BRA `(.L_x_1042) ;  /* 0x0000000800f80947 */ /* 0x000fea0003800000 */
[----:B------:R-:W-:Y:S02]  /*4670*/  HADD2.F32 R4, -RZ, R0.H0_H0 ;  /* 0x20000000ff047230 */ /* 0x000fe40000004100 */
[----:B------:R-:W-:-:S04]  /*4680*/  IMAD.MOV.U32 R19, RZ, RZ, R22 ;  /* 0x000000ffff137224 */ /* 0x000fc800078e0016 */
[----:B------:R-:W0:Y:S02]  /*4690*/  F2I.S64.TRUNC R4, R4 ;  /* 0x0000000400047311 */ /* 0x000e24000020d900 */
[----:B0-----:R0:W-:Y:S01]  /*46a0*/  STG.E.64 desc[UR36][R2.64], R4 ;  /* 0x0000000402007986 */ /* 0x0011e2000c101b24 */
[----:B------:R-:W-:Y:S05]  /*46b0*/  BRA `(.L_x_1037) ;  /* 0x0000000c00947947 */ /* 0x000fea0003800000 */
.L_x_1044:
[----:B------:R-:W-:Y:S02]  /*46c0*/  HADD2.F32 R0, -RZ, R0.H0_H0 ;  /* 0x20000000ff007230 */ /* 0x000fe40000004100 */
[----:B------:R-:W-:Y:S02]  /*46d0*/  IMAD.MOV.U32 R19, RZ, RZ, R22 ;  /* 0x000000ffff137224 */ /* 0x000fe400078e0016 */
[----:B------:R-:W0:Y:S02]  /*46e0*/  F2I.FTZ.TRUNC.NTZ R5, R0 ;  /* 0x0000000000057305 */ /* 0x000e24000021f100 */
[----:B0-----:R0:W-:Y:S01]  /*46f0*/  STG.E desc[UR36][R2.64], R5 ;  /* 0x0000000502007986 */ /* 0x0011e2000c101924 */
[----:B------:R-:W-:Y:S05]  /*4700*/  BRA `(.L_x_1037) ;  /* 0x0000000c00807947 */ /* 0x000fea0003800000 */
.L_x_1043:
[----:B------:R-:W-:Y:S02]  /*4710*/  HADD2.F32 R0, -RZ, R0.H0_H0 ;  /* 0x20000000ff007230 */ /* 0x000fe40000004100 */
[----:B------:R-:W-:Y:S02]  /*4720*/  IMAD.MOV.U32 R19, RZ, RZ, R22 ;  /* 0x000000ffff137224 */ /* 0x000fe400078e0016 */
[----:B------:R-:W0:Y:S02]  /*4730*/  F2I.FTZ.TRUNC.NTZ R5, R0 ;  /* 0x0000000000057305 */ /* 0x000e24000021f100 */
[----:B0-----:R0:W-:Y:S01]  /*4740*/  STG.E.U16 desc[UR36][R2.64], R5 ;  /* 0x0000000502007986 */ /* 0x0011e2000c101524 */
[----:B------:R-:W-:Y:S05]  /*4750*/  BRA `(.L_x_1037) ;  /* 0x0000000c006c7947 */ /* 0x000fea0003800000 */
.L_x_1039:
[----:B------:R-:W-:-:S13]  /*4760*/  ISETP.GT.AND P0, PT, R4, 0x6, PT ;  /* 0x000000060400780c */ /* 0x000fda0003f04270 */
[----:B------:R-:W-:Y:S05]  /*4770*/  @P0 BRA `(.L_x_1045) ;  /* 0x00000000002c0947 */ /* 0x000fea0003800000 */
[----:B------:R-:W-:-:S13]  /*4780*/  ISETP.NE.AND P0, PT, R4, 0x5, PT ;  /* 0x000000050400780c */ /* 0x000fda0003f05270 */
[----:B------:R-:W-:Y:S05]  /*4790*/  @!P0 BRA `(.L_x_1046) ;  /* 0x0000000000188947 */ /* 0x000fea0003800000 */
[----:B------:R-:W-:-:S13]  /*47a0*/  ISETP.NE.AND P0, PT, R4, 0x6, PT ;  /* 0x000000060400780c */ /* 0x000fda0003f05270 */
[----:B------:R-:W-:Y:S05]  /*47b0*/  @P0 BRA `(.L_x_1042) ;  /* 0x0000000800a40947 */ /* 0x000fea0003800000 */
[----:B------:R-:W-:Y:S02]  /*47c0*/  HADD2.F32 R5, -RZ, R0.H0_H0 ;  /* 0x20000000ff057230 */ /* 0x000fe40000004100 */
[----:B------:R-:W-:-:S03]  /*47d0*/  IMAD.MOV.U32 R19, RZ, RZ, R22 ;  /* 0x000000ffff137224 */ /* 0x000fc600078e0016 */
[----:B------:R0:W-:Y:S01]  /*47e0*/  STG.E desc[UR36][R2.64], R5 ;  /* 0x0000000502007986 */ /* 0x0001e2000c101924 */
[----:B------:R-:W-:Y:S05]  /*47f0*/  BRA `(.L_x_1037) ;  /* 0x0000000c00447947 */ /* 0x000fea0003800000 */
.L_x_1046:
[----:B------:R0:W-:Y:S01]  /*4800*/  STG.E.U16 desc[UR36][R2.64], R0 ;  /* 0x0000000002007986 */ /* 0x0001e2000c101524 */
[----:B------:R-:W-:Y:S01]  /*4810*/  IMAD.MOV.U32 R19, RZ, RZ, R22 ;  /* 0x000000ffff137224 */ /* 0x000fe200078e0016 */
[----:B------:R-:W-:Y:S06]  /*4820*/  BRA `(.L_x_1037) ;  /* 0x0000000c00387947 */ /* 0x000fec0003800000 */
.L_x_1045:
[----:B------:R-:W-:-:S13]  /*4830*/  ISETP.NE.AND P0, PT, R4, 0x7, PT ;  /* 0x000000070400780c */ /* 0x000fda0003f05270 */
[----:B------:R-:W-:Y:S05]  /*4840*/  @!P0 BRA `(.L_x_1047) ;  /* 0x00000000003c8947 */ /* 0x000fea0003800000 */
[----:B------:R-:W-:-:S13]  /*4850*/  ISETP.NE.AND P0, PT, R4, 0x8, PT ;  /* 0x000000080400780c */ /* 0x000fda0003f05270 */
[----:B------:R-:W-:Y:S05]  /*4860*/  @!P0 BRA `(.L_x_1048) ;  /* 0x00000000001c8947 */ /* 0x000fea0003800000 */
[----:B------:R-:W-:-:S13]  /*4870*/  ISETP.NE.AND P0, PT, R4, 0x9, PT ;  /* 0x000000090400780c */ /* 0x000fda0003f05270 */
[----:B------:R-:W-:Y:S05]  /*4880*/  @P0 BRA `(.L_x_1042) ;  /* 0x0000000800700947 */ /* 0x000fea0003800000 */
[----:B------:R-:W-:Y:S02]  /*4890*/  HADD2.F32 R4, -RZ, R0.H0_H0 ;  /* 0x20000000ff047230 */ /* 0x000fe40000004100 */
[----:B------:R-:W-:Y:S02]  /*48a0*/  IMAD.MOV.U32 R5, RZ, RZ, RZ ;  /* 0x000000ffff057224 */ /* 0x000fe400078e00ff */
[----:B------:R-:W-:-:S03]  /*48b0*/  IMAD.MOV.U32 R19, RZ, RZ, R22 ;  /* 0x000000ffff137224 */ /* 0x000fc600078e0016 */
[----:B------:R0:W-:Y:S01]  /*48c0*/  STG.E.64 desc[UR36][R2.64], R4 ;  /* 0x0000000402007986 */ /* 0x0001e2000c101b24 */
[----:B------:R-:W-:Y:S05]  /*48d0*/  BRA `(.L_x_1037) ;  /* 0x0000000c000c7947 */ /* 0x000fea0003800000 */
.L_x_1048:
[----:B------:R-:W-:Y:S02]  /*48e0*/  HADD2.F32 R0, -RZ, R0.H0_H0 ;  /* 0x20000000ff007230 */ /* 0x000fe40000004100 */
[----:B------:R-:W-:-:S03]  /*48f0*/  IMAD.MOV.U32 R19, RZ, RZ, R22 ;  /* 0x000000ffff137224 */ /* 0x000fc600078e0016 */
[----:B------:R-:W-:-:S04]  /*4900*/  F2FP.F16.F32.PACK_AB R0, RZ, R0 ;  /* 0x00000000ff00723e */ /* 0x000fc800000000ff */
[----:B------:R-:W-:-:S05]  /*4910*/  PRMT R0, R0, 0x5410, RZ ;  /* 0x0000541000007816 */ /* 0x000fca00000000ff */
[----:B------:R0:W-:Y:S01]  /*4920*/  STG.E desc[UR36][R2.64], R0 ;  /* 0x0000000002007986 */ /* 0x0001e2000c101924 */
[----:B------:R-:W-:Y:S05]  /*4930*/  BRA `(.L_x_1037) ;  /* 0x0000000800f47947 */ /* 0x000fea0003800000 */
.L_x_1047:
[----:B------:R-:W-:Y:S02]  /*4940*/  HADD2.F32 R4, -RZ, R0.H0_H0 ;  /* 0x20000000ff047230 */ /* 0x000fe40000004100 */
[----:B------:R-:W-:-:S03]  /*4950*/  IMAD.MOV.U32 R19, RZ, RZ, R22 ;  /* 0x000000ffff137224 */ /* 0x000fc600078e0016 */
[----:B------:R-:W-:-:S06]  /*4960*/  FMUL.FTZ R4, R4, 1 ;  /* 0x3f80000004047820 */ /* 0x000fcc0000410000 */
[----:B------:R-:W0:Y:S02]  /*4970*/  F2F.F64.F32 R4, R4 ;  /* 0x0000000400047310 */ /* 0x000e240000201800 */
[----:B0-----:R0:W-:Y:S01]  /*4980*/  STG.E.64 desc[UR36][R2.64], R4 ;  /* 0x0000000402007986 */ /* 0x0011e2000c101b24 */
[----:B------:R-:W-:Y:S05]  /*4990*/  BRA `(.L_x_1037) ;  /* 0x0000000800dc7947 */ /* 0x000fea0003800000 */
.L_x_1038:
        /* <DEDUP_REMOVED lines=10> */
[----:B------:R-:W-:-:S04]  /*4a40*/  FSETP.NEU.FTZ.AND P0, PT, R0, RZ, PT ;  /* 0x000000ff0000720b */ /* 0x000fc80003f1d000 */
[----:B------:R-:W-:-:S05]  /*4a50*/  SEL R5, RZ, 0x1, !P0 ;  /* 0x00000001ff057807 */ /* 0x000fca0004000000 */
[----:B------:R4:W-:Y:S01]  /*4a60*/  STG.E.U8 desc[UR36][R2.64], R5 ;  /* 0x0000000502007986 */ /* 0x0009e2000c101124 */
[----:B------:R-:W-:Y:S05]  /*4a70*/  BRA `(.L_x_1037) ;  /* 0x0000000800a47947 */ /* 0x000fea0003800000 */
.L_x_1051:
[----:B------:R-:W-:Y:S01]  /*4a80*/  HADD2.F32 R0, -RZ, R0.H0_H0 ;  /* 0x20000000ff007230 */ /* 0x000fe20000004100 */
[----:B------:R-:W-:Y:S01]  /*4a90*/  CS2R R6, SRZ ;  /* 0x0000000000067805 */ /* 0x000fe2000001ff00 */
[----:B------:R-:W-:-:S03]  /*4aa0*/  IMAD.MOV.U32 R19, RZ, RZ, R22 ;  /* 0x000000ffff137224 */ /* 0x000fc600078e0016 */
[----:B------:R-:W-:-:S04]  /*4ab0*/  FMUL.FTZ R0, R0, 1 ;  /* 0x3f80000000007820 */ /* 0x000fc80000410000 */
[----:B------:R-:W0:Y:S02]  /*4ac0*/  F2F.F64.F32 R4, R0 ;  /* 0x0000000000047310 */ /* 0x000e240000201800 */
[----:B0-----:R3:W-:Y:S01]  /*4ad0*/  STG.E.128 desc[UR36][R2.64], R4 ;  /* 0x0000000402007986 */ /* 0x0017e2000c101d24 */
[----:B------:R-:W-:Y:S05]  /*4ae0*/  BRA `(.L_x_1037) ;  /* 0x0000000800887947 */ /* 0x000fea0003800000 */
.L_x_1050:
[----:B------:R-:W-:-:S13]  /*4af0*/  ISETP.NE.AND P0, PT, R4, 0xf, PT ;  /* 0x0000000f0400780c */ /* 0x000fda0003f05270 */
[----:B------:R-:W-:Y:S05]  /*4b00*/  @!P0 BRA `(.L_x_1052) ;  /* 0x0000000000a88947 */ /* 0x000fea0003800000 */
[----:B------:R-:W-:-:S13]  /*4b10*/  ISETP.NE.AND P0, PT, R4, 0x17, PT ;  /* 0x000000170400780c */ /* 0x000fda0003f05270 */
[----:B------:R-:W-:Y:S05]  /*4b20*/  @!P0 BRA `(.L_x_1053) ;  /* 0x0000000000508947 */ /* 0x000fea0003800000 */
[----:B------:R-:W-:-:S13]  /*4b30*/  ISETP.NE.AND P0, PT, R4, 0x18, PT ;  /* 0x000000180400780c */ /* 0x000fda0003f05270 */
[----:B------:R-:W-:Y:S05]  /*4b40*/  @P0 BRA `(.L_x_1042) ;  /* 0x0000000400c00947 */ /* 0x000fea0003800000 */
        /* <DEDUP_REMOVED lines=13> */
.L_x_1055:
[----:B------:R-:W-:Y:S05]  /*4c20*/  BSYNC.RECONVERGENT B0 ;  /* 0x0000000000007941 */ /* 0x000fea0003800200 */
.L_x_1054:
[----:B------:R-:W-:Y:S01]  /*4c30*/  LOP3.LUT R5, R0, 0x80, R5, 0xf8, !PT ;  /* 0x0000008000057812 */ /* 0x000fe200078ef805 */
[----:B------:R-:W-:-:S04]  /*4c40*/  IMAD.MOV.U32 R19, RZ, RZ, R22 ;  /* 0x000000ffff137224 */ /* 0x000fc800078e0016 */
[----:B------:R2:W-:Y:S01]  /*4c50*/  STG.E.U8 desc[UR36][R2.64], R5 ;  /* 0x0000000502007986 */ /* 0x0005e2000c101124 */
[----:B------:R-:W-:Y:S05]  /*4c60*/  BRA `(.L_x_1037) ;  /* 0x0000000800287947 */ /* 0x000fea0003800000 */
.L_x_1053:
        /* <DEDUP_REMOVED lines=15> */
.L_x_1057:
[----:B------:R-:W-:Y:S05]  /*4d60*/  BSYNC.RECONVERGENT B0 ;  /* 0x0000000000007941 */ /* 0x000fea0003800200 */
.L_x_1056:
[----:B------:R-:W-:Y:S01]  /*4d70*/  LOP3.LUT R5, R0, 0x80, R5, 0xf8, !PT ;  /* 0x0000008000057812 */ /* 0x000fe200078ef805 */
[----:B------:R-:W-:-:S04]  /*4d80*/  IMAD.MOV.U32 R19, RZ, RZ, R22 ;  /* 0x000000ffff137224 */ /* 0x000fc800078e0016 */
[----:B------:R1:W-:Y:S01]  /*4d90*/  STG.E.U8 desc[UR36][R2.64], R5 ;  /* 0x0000000502007986 */ /* 0x0003e2000c101124 */
[----:B------:R-:W-:Y:S05]  /*4da0*/  BRA `(.L_x_1037) ;  /* 0x0000000400d87947 */ /* 0x000fea0003800000 */
.L_x_1052:
[----:B------:R-:W-:Y:S02]  /*4db0*/  HADD2.F32 R0, -RZ, R0.H0_H0 ;  /* 0x20000000ff007230 */ /* 0x000fe40000004100 */
[----:B------:R-:W-:-:S03]  /*4dc0*/  IMAD.MOV.U32 R19, RZ, RZ, R22 ;  /* 0x000000ffff137224 */ /* 0x000fc600078e0016 */
[----:B------:R-:W-:-:S05]  /*4dd0*/  F2FP.BF16.F32.PACK_AB R0, RZ, R0 ;  /* 0x00000000ff00723e */ /* 0x000fca00000010ff */
[----:B------:R0:W-:Y:S01]  /*4de0*/  STG.E.U16 desc[UR36][R2.64], R0 ;  /* 0x0000000002007986 */ /* 0x0001e2000c101524 */
[----:B------:R-:W-:Y:S05]  /*4df0*/  BRA `(.L_x_1037) ;  /* 0x0000000400c47947 */ /* 0x000fea0003800000 */
.L_x_1049:
        /* <DEDUP_REMOVED lines=10> */
[----:B------:R-:W0:Y:S02]  /*4ea0*/  F2I.FTZ.U32.TRUNC.NTZ R5, R5 ;  /* 0x0000000500057305 */ /* 0x000e24000021f000 */
[----:B0-----:R0:W-:Y:S01]  /*4eb0*/  STG.E.U16 desc[UR36][R2.64], R5 ;  /* 0x0000000502007986 */ /* 0x0011e2000c101524 */
[----:B------:R-:W-:Y:S05]  /*4ec0*/  BRA `(.L_x_1037) ;  /* 0x0000000400907947 */ /* 0x000fea0003800000 */
.L_x_1060:
        /* <DEDUP_REMOVED lines=13> */
.L_x_1063:
[----:B------:R-:W-:-:S04]  /*4fa0*/  SHF.R.U32.HI R0, RZ, 0x14, R5 ;  /* 0x00000014ff007819 */ /* 0x000fc80000011605 */
[----:B------:R-:W-:-:S04]  /*4fb0*/  LOP3.LUT R0, R0, 0x1, RZ, 0xc0, !PT ;  /* 0x0000000100007812 */ /* 0x000fc800078ec0ff */
[----:B------:R-:W-:-:S04]  /*4fc0*/  IADD3 R0, PT, PT, R5, 0x487ffff, R0 ;  /* 0x0487ffff05007810 */ /* 0x000fc80007ffe000 */
[----:B------:R-:W-:-:S04]  /*4fd0*/  SHF.R.U32.HI R0, RZ, 0x14, R0 ;  /* 0x00000014ff007819 */ /* 0x000fc80000011600 */
[----:B------:R-:W-:-:S07]  /*4fe0*/  LOP3.LUT R4, R0, 0xff, RZ, 0xc0, !PT ;  /* 0x000000ff00047812 */ /* 0x000fce00078ec0ff */
.L_x_1064:
[----:B------:R-:W-:-:S04]  /*4ff0*/  SHF.R.U32.HI R5, RZ, 0x18, R5 ;  /* 0x00000018ff057819 */ /* 0x000fc80000011605 */
[----:B------:R-:W-:-:S04]  /*5000*/  LOP3.LUT R4, R4, 0x80, R5, 0xf8, !PT ;  /* 0x0000008004047812 */ /* 0x000fc800078ef805 */
[----:B------:R-:W-:-:S07]  /*5010*/  PRMT R0, R4, 0x7610, R0 ;  /* 0x0000761004007816 */ /* 0x000fce0000000000 */
.L_x_1062:
[----:B------:R-:W-:Y:S05]  /*5020*/  BSYNC.RECONVERGENT B0 ;  /* 0x0000000000007941 */ /* 0x000fea0003800200 */
.L_x_1061:
[----:B------:R0:W-:Y:S01]  /*5030*/  STG.E.U8 desc[UR36][R2.64], R0 ;  /* 0x0000000002007986 */ /* 0x0001e2000c101124 */
[----:B------:R-:W-:Y:S01]  /*5040*/  IMAD.MOV.U32 R19, RZ, RZ, R22 ;  /* 0x000000ffff137224 */ /* 0x000fe200078e0016 */
[----:B------:R-:W-:Y:S06]  /*5050*/  BRA `(.L_x_1037) ;  /* 0x00000004002c7947 */ /* 0x000fec0003800000 */
.L_x_1059:
        /* <DEDUP_REMOVED lines=13> */
.L_x_1067:
[----:B------:R-:W-:-:S04]  /*5130*/  SHF.R.U32.HI R0, RZ, 0x15, R5 ;  /* 0x00000015ff007819 */ /* 0x000fc80000011605 */
[----:B------:R-:W-:-:S04]  /*5140*/  LOP3.LUT R0, R0, 0x1, RZ, 0xc0, !PT ;  /* 0x0000000100007812 */ /* 0x000fc800078ec0ff */
[----:B------:R-:W-:-:S04]  /*5150*/  IADD3 R0, PT, PT, R5, 0x88fffff, R0 ;  /* 0x088fffff05007810 */ /* 0x000fc80007ffe000 */
[----:B------:R-:W-:-:S04]  /*5160*/  SHF.R.U32.HI R0, RZ, 0x15, R0 ;  /* 0x00000015ff007819 */ /* 0x000fc80000011600 */
[----:B------:R-:W-:-:S07]  /*5170*/  LOP3.LUT R4, R0, 0xff, RZ, 0xc0, !PT ;  /* 0x000000ff00047812 */ /* 0x000fce00078ec0ff */
.L_x_1068:
[----:B------:R-:W-:-:S04]  /*5180*/  SHF.R.U32.HI R5, RZ, 0x18, R5 ;  /* 0x00000018ff057819 */ /* 0x000fc80000011605 */
[----:B------:R-:W-:-:S04]  /*5190*/  LOP3.LUT R4, R4, 0x80, R5, 0xf8, !PT ;  /* 0x0000008004047812 */ /* 0x000fc800078ef805 */
[----:B------:R-:W-:-:S07]  /*51a0*/  PRMT R0, R4, 0x7610, R0 ;  /* 0x0000761004007816 */ /* 0x000fce0000000000 */
.L_x_1066:
[----:B------:R-:W-:Y:S05]  /*51b0*/  BSYNC.RECONVERGENT B0 ;  /* 0x0000000000007941 */ /* 0x000fea0003800200 */
.L_x_1065:
[----:B------:R0:W-:Y:S01]  /*51c0*/  STG.E.U8 desc[UR36][R2.64], R0 ;  /* 0x0000000002007986 */ /* 0x0001e2000c101124 */
[----:B------:R-:W-:Y:S01]  /*51d0*/  IMAD.MOV.U32 R19, RZ, RZ, R22 ;  /* 0x000000ffff137224 */ /* 0x000fe200078e0016 */
[----:B------:R-:W-:Y:S06]  /*51e0*/  BRA `(.L_x_1037) ;  /* 0x0000000000c87947 */ /* 0x000fec0003800000 */
.L_x_1058:
[----:B------:R-:W-:-:S13]  /*51f0*/  ISETP.NE.AND P0, PT, R4, 0x1c, PT ;  /* 0x0000001c0400780c */ /* 0x000fda0003f05270 */
[----:B------:R-:W-:Y:S05]  /*5200*/  @!P0 BRA `(.L_x_1069) ;  /* 0x0000000000b08947 */ /* 0x000fea0003800000 */
[----:B------:R-:W-:-:S13]  /*5210*/  ISETP.NE.AND P0, PT, R4, 0x1d, PT ;  /* 0x0000001d0400780c */ /* 0x000fda0003f05270 */
[----:B------:R-:W-:Y:S05]  /*5220*/  @!P0 BRA `(.L_x_1070) ;  /* 0x0000000000948947 */ /* 0x000fea0003800000 */
[----:B------:R-:W-:-:S13]  /*5230*/  ISETP.NE.AND P0, PT, R4, 0x2c, PT ;  /* 0x0000002c0400780c */ /* 0x000fda0003f05270 */
[----:B------:R-:W-:Y:S05]  /*5240*/  @!P0 BRA `(.L_x_1071) ;  /* 0x0000000000488947 */ /* 0x000fea0003800000 */
.L_x_1042:
        /* <DEDUP_REMOVED lines=16> */
.L_x_1072:
[----:B------:R-:W-:Y:S01]  /*5350*/  IMAD.MOV.U32 R19, RZ, RZ, R22 ;  /* 0x000000ffff137224 */ /* 0x000fe200078e0016 */
[----:B------:R-:W-:Y:S06]  /*5360*/  BRA `(.L_x_1037) ;  /* 0x0000000000687947 */ /* 0x000fec0003800000 */
.L_x_1071:
[----:B------:R-:W-:Y:S02]  /*5370*/  HADD2.F32 R5, -RZ, R0.H0_H0 ;  /* 0x20000000ff057230 */ /* 0x000fe40000004100 */
        /* <DEDUP_REMOVED lines=16> */
.L_x_1070:
[----:B------:R-:W-:Y:S02]  /*5480*/  HADD2.F32 R4, -RZ, R0.H0_H0 ;  /* 0x20000000ff047230 */ /* 0x000fe40000004100 */
[----:B------:R-:W-:-:S04]  /*5490*/  IMAD.MOV.U32 R19, RZ, RZ, R22 ;  /* 0x000000ffff137224 */ /* 0x000fc800078e0016 */
[----:B------:R-:W0:Y:S02]  /*54a0*/  F2I.U64.TRUNC R4, R4 ;  /* 0x0000000400047311 */ /* 0x000e24000020d800 */
[----:B0-----:R0:W-:Y:S01]  /*54b0*/  STG.E.64 desc[UR36][R2.64], R4 ;  /* 0x0000000402007986 */ /* 0x0011e2000c101b24 */
[----:B------:R-:W-:Y:S05]  /*54c0*/  BRA `(.L_x_1037) ;  /* 0x0000000000107947 */ /* 0x000fea0003800000 */
.L_x_1069:
[----:B------:R-:W-:Y:S02]  /*54d0*/  HADD2.F32 R0, -RZ, R0.H0_H0 ;  /* 0x20000000ff007230 */ /* 0x000fe40000004100 */
[----:B------:R-:W-:Y:S02]  /*54e0*/  IMAD.MOV.U32 R19, RZ, RZ, R22 ;  /* 0x000000ffff137224 */ /* 0x000fe400078e0016 */
[----:B------:R-:W0:Y:S02]  /*54f0*/  F2I.FTZ.U32.TRUNC.NTZ R5, R0 ;  /* 0x0000000000057305 */ /* 0x000e24000021f000 */
[----:B0-----:R0:W-:Y:S03]  /*5500*/  STG.E desc[UR36][R2.64], R5 ;  /* 0x0000000502007986 */ /* 0x0011e6000c101924 */
.L_x_1037:
[----:B------:R-:W-:Y:S05]  /*5510*/  BSYNC.RECONVERGENT B6 ;  /* 0x0000000000067941 */ /* 0x000fea0003800200 */
.L_x_1036:
[----:B------:R-:W-:Y:S01]  /*5520*/  ISETP.GE.AND P0, PT, R19, R17, PT ;  /* 0x000000111300720c */ /* 0x000fe20003f06270 */
[----:B------:R-:W-:-:S12]  /*5530*/  BSSY.RECONVERGENT B6, `(.L_x_1073) ;  /* 0x00001f0000067945 */ /* 0x000fd80003800200 */
[----:B------:R-:W-:Y:S05]  /*5540*/  @P0 BRA `(.L_x_1074) ;  /* 0x0000001c00b80947 */ /* 0x000fea0003800000 */
[----:B------:R-:W5:Y:S01]  /*5550*/  LDCU UR4, c[0x0][0x3a8] ;  /* 0x00007500ff0477ac */ /* 0x000f620008000800 */
[----:B01234-:R-:W0:Y:S01]  /*5560*/  LDC.64 R2, c[0x0][0x388] ;  /* 0x0000e200ff027b82 */ /* 0x01fe220000000a00 */
        /* <DEDUP_REMOVED lines=16> */
[----:B------:R-:W-:-:S06]  /*5670*/  HADD2.F32 R25, -RZ, R25.H0_H0 ;  /* 0x20000019ff197230 */ /* 0x000fcc0000004100 */
[----:B------:R-:W0:Y:S02]  /*5680*/  F2I.FTZ.TRUNC.NTZ R25, R25 ;  /* 0x0000001900197305 */ /* 0x000e24000021f100 */
[----:B0-----:R0:W-:Y:S01]  /*5690*/  STG.E.U8 desc[UR36][R2.64], R25 ;  /* 0x0000001902007986 */ /* 0x0011e2000c101124 */
[----:B------:R-:W-:Y:S05]  /*56a0*/  BRA `(.L_x_1080) ;  /* 0x0000000c007c7947 */ /* 0x000fea0003800000 */
.L_x_1078:
[----:B------:R-:W-:-:S06]  /*56b0*/  HADD2.F32 R5, -RZ, R25.H0_H0 ;  /* 0x20000019ff057230 */ /* 0x000fcc0000004100 */
[----:B------:R-:W0:Y:S02]  /*56c0*/  F2I.S64.TRUNC R4, R5 ;  /* 0x0000000500047311 */ /* 0x000e24000020d900 */
[----:B0-----:R0:W-:Y:S01]  /*56d0*/  STG.E.U8 desc[UR36][R2.64], R4 ;  /* 0x0000000402007986 */ /* 0x0011e2000c101124 */
[----:B------:R-:W-:Y:S05]  /*56e0*/  BRA `(.L_x_1080) ;  /* 0x0000000c006c7947 */ /* 0x000fea0003800000 */
.L_x_1077:
[----:B------:R-:W-:-:S13]  /*56f0*/  ISETP.NE.AND P0, PT, R0, 0x2, PT ;  /* 0x000000020000780c */ /* 0x000fda0003f05270 */
[----:B------:R-:W-:Y:S05]  /*5700*/  @!P0 BRA `(.L_x_1081) ;  /* 0x0000000000308947 */ /* 0x000fea0003800000 */
[----:B------:R-:W-:-:S13]  /*5710*/  ISETP.NE.AND P0, PT, R0, 0x3, PT ;  /* 0x000000030000780c */ /* 0x000fda0003f05270 */
[----:B------:R-:W-:Y:S05]  /*5720*/  @!P0 BRA `(.L_x_1082) ;  /* 0x0000000000188947 */ /* 0x000fea0003800000 */
[----:B------:R-:W-:-:S13]  /*5730*/  ISETP.NE.AND P0, PT, R0, 0x4, PT ;  /* 0x000000040000780c */ /* 0x000fda0003f05270 */
[----:B------:R-:W-:Y:S05]  /*5740*/  @P0 BRA `(.L_x_1079) ;  /* 0x0000000800700947 */ /* 0x000fea0003800000 */
[----:B------:R-:W-:-:S06]  /*5750*/  HADD2.F32 R4, -RZ, R25.H0_H0 ;  /* 0x20000019ff047230 */ /* 0x000fcc0000004100 */
[----:B------:R-:W0:Y:S02]  /*5760*/  F2I.S64.TRUNC R4, R4 ;  /* 0x0000000400047311 */ /* 0x000e24000020d900 */
[----:B0-----:R0:W-:Y:S01]  /*5770*/  STG.E.64 desc[UR36][R2.64], R4 ;  /* 0x0000000402007986 */ /* 0x0011e2000c101b24 */
[----:B------:R-:W-:Y:S05]  /*5780*/  BRA `(.L_x_1080) ;  /* 0x0000000c00447947 */ /* 0x000fea0003800000 */
.L_x_1082:
[----:B------:R-:W-:-:S06]  /*5790*/  HADD2.F32 R25, -RZ, R25.H0_H0 ;  /* 0x20000019ff197230 */ /* 0x000fcc0000004100 */
[----:B------:R-:W0:Y:S02]  /*57a0*/  F2I.FTZ.TRUNC.NTZ R25, R25 ;  /* 0x0000001900197305 */ /* 0x000e24000021f100 */
[----:B0-----:R0:W-:Y:S01]  /*57b0*/  STG.E desc[UR36][R2.64], R25 ;  /* 0x0000001902007986 */ /* 0x0011e2000c101924 */
[----:B------:R-:W-:Y:S05]  /*57c0*/  BRA `(.L_x_1080) ;  /* 0x0000000c00347947 */ /* 0x000fea0003800000 */
.L_x_1081:
[----:B------:R-:W-:-:S06]  /*57d0*/  HADD2.F32 R25, -RZ, R25.H0_H0 ;  /* 0x20000019ff197230 */ /* 0x000fcc0000004100 */
[----:B------:R-:W0:Y:S02]  /*57e0*/  F2I.FTZ.TRUNC.NTZ R25, R25 ;  /* 0x0000001900197305 */ /* 0x000e24000021f100 */
[----:B0-----:R0:W-:Y:S01]  /*57f0*/  STG.E.U16 desc[UR36][R2.64], R25 ;  /* 0x0000001902007986 */ /* 0x0011e2000c101524 */
[----:B------:R-:W-:Y:S05]  /*5800*/  BRA `(.L_x_1080) ;  /* 0x0000000c00247947 */ /* 0x000fea0003800000 */
.L_x_1076:
[----:B------:R-:W-:-:S13]  /*5810*/  ISETP.GT.AND P0, PT, R0, 0x6, PT ;  /* 0x000000060000780c */ /* 0x000fda0003f04270 */
[----:B------:R-:W-:Y:S05]  /*5820*/  @P0 BRA `(.L_x_1083) ;  /* 0x0000000000240947 */ /* 0x000fea0003800000 */
[----:B------:R-:W-:-:S13]  /*5830*/  ISETP.NE.AND P0, PT, R0, 0x5, PT ;  /* 0x000000050000780c */ /* 0x000fda0003f05270 */
[----:B------:R-:W-:Y:S05]  /*5840*/  @!P0 BRA `(.L_x_1084) ;  /* 0x0000000000148947 */ /* 0x000fea0003800000 */
[----:B------:R-:W-:-:S13]  /*5850*/  ISETP.NE.AND P0, PT, R0, 0x6, PT ;  /* 0x000000060000780c */ /* 0x000fda0003f05270 */
[----:B------:R-:W-:Y:S05]  /*5860*/  @P0 BRA `(.L_x_1079) ;  /* 0x0000000800280947 */ /* 0x000fea0003800000 */
[----:B------:R-:W-:-:S05]  /*5870*/  HADD2.F32 R25, -RZ, R25.H0_H0 ;  /* 0x20000019ff197230 */ /* 0x000fca0000004100 */
[----:B------:R0:W-:Y:S01]  /*5880*/  STG.E desc[UR36][R2.64], R25 ;  /* 0x0000001902007986 */ /* 0x0001e2000c101924 */
[----:B------:R-:W-:Y:S05]  /*5890*/  BRA `(.L_x_1080) ;  /* 0x0000000c00007947 */ /* 0x000fea0003800000 */
.L_x_1084:
[----:B------:R0:W-:Y:S01]  /*58a0*/  STG.E.U16 desc[UR36][R2.64], R25 ;  /* 0x0000001902007986 */ /* 0x0001e2000c101524 */
[----:B------:R-:W-:Y:S05]  /*58b0*/  BRA `(.L_x_1080) ;  /* 0x0000000800f87947 */ /* 0x000fea0003800000 */
.L_x_1083:
[----:B------:R-:W-:-:S13]  /*58c0*/  ISETP.NE.AND P0, PT, R0, 0x7, PT ;  /* 0x000000070000780c */ /* 0x000fda0003f05270 */
[----:B------:R-:W-:Y:S05]  /*58d0*/  @!P0 BRA `(.L_x_1085) ;  /* 0x0000000000348947 */ /* 0x000fea0003800000 */
[----:B------:R-:W-:-:S13]  /*58e0*/  ISETP.NE.AND P0, PT, R0, 0x8, PT ;  /* 0x000000080000780c */ /* 0x000fda0003f05270 */
[----:B------:R-:W-:Y:S05]  /*58f0*/  @!P0 BRA `(.L_x_1086) ;  /* 0x0000000000188947 */ /* 0x000fea0003800000 */
[----:B------:R-:W-:-:S13]  /*5900*/  ISETP.NE.AND P0, PT, R0, 0x9, PT ;  /* 0x000000090000780c */ /* 0x000fda0003f05270 */
[----:B------:R-:W-:Y:S05]  /*5910*/  @P0 BRA `(.L_x_1079) ;  /* 0x0000000400fc0947 */ /* 0x000fea0003800000 */
[----:B------:R-:W-:Y:S02]  /*5920*/  HADD2.F32 R4, -RZ, R25.H0_H0 ;  /* 0x20000019ff047230 */ /* 0x000fe40000004100 */
[----:B------:R-:W-:-:S05]  /*5930*/  IMAD.MOV.U32 R5, RZ, RZ, RZ ;  /* 0x000000ffff057224 */ /* 0x000fca00078e00ff */
[----:B------:R0:W-:Y:S01]  /*5940*/  STG.E.64 desc[UR36][R2.64], R4 ;  /* 0x0000000402007986 */ /* 0x0001e2000c101b24 */
[----:B------:R-:W-:Y:S05]  /*5950*/  BRA `(.L_x_1080) ;  /* 0x0000000800d07947 */ /* 0x000fea0003800000 */
.L_x_1086:
[----:B------:R-:W-:-:S05]  /*5960*/  HADD2.F32 R0, -RZ, R25.H0_H0 ;  /* 0x20000019ff007230 */ /* 0x000fca0000004100 */
[----:B------:R-:W-:-:S04]  /*5970*/  F2FP.F16.F32.PACK_AB R0, RZ, R0 ;  /* 0x00000000ff00723e */ /* 0x000fc800000000ff */
[----:B------:R-:W-:-:S05]  /*5980*/  PRMT R0, R0, 0x5410, RZ ;  /* 0x0000541000007816 */ /* 0x000fca00000000ff */
[----:B------:R0:W-:Y:S01]  /*5990*/  STG.E desc[UR36][R2.64], R0 ;  /* 0x0000000002007986 */ /* 0x0001e2000c101924 */
[----:B------:R-:W-:Y:S05]  /*59a0*/  BRA `(.L_x_1080) ;  /* 0x0000000800bc7947 */ /* 0x000fea0003800000 */
.L_x_1085:
[----:B------:R-:W-:-:S05]  /*59b0*/  HADD2.F32 R4, -RZ, R25.H0_H0 ;  /* 0x20000019ff047230 */ /* 0x000fca0000004100 */
[----:B------:R-:W-:-:S06]  /*59c0*/  FMUL.FTZ R4, R4, 1 ;  /* 0x3f80000004047820 */ /* 0x000fcc0000410000 */
[----:B------:R-:W0:Y:S02]  /*59d0*/  F2F.F64.F32 R4, R4 ;  /* 0x0000000400047310 */ /* 0x000e240000201800 */
[----:B0-----:R0:W-:Y:S01]  /*59e0*/  STG.E.64 desc[UR36][R2.64], R4 ;  /* 0x0000000402007986 */ /* 0x0011e2000c101b24 */
[----:B------:R-:W-:Y:S05]  /*59f0*/  BRA `(.L_x_1080) ;  /* 0x0000000800a87947 */ /* 0x000fea0003800000 */
.L_x_1075:
        /* <DEDUP_REMOVED lines=10> */
[----:B------:R-:W-:-:S06]  /*5aa0*/  HADD2.F32 R5, -RZ, R25.H0_H0 ;  /* 0x20000019ff057230 */ /* 0x000fcc0000004100 */
[----:B------:R-:W0:Y:S02]  /*5ab0*/  F2I.FTZ.U32.TRUNC.NTZ R5, R5 ;  /* 0x0000000500057305 */ /* 0x000e24000021f000 */
[----:B0-----:R0:W-:Y:S01]  /*5ac0*/  STG.E.U16 desc[UR36][R2.64], R5 ;  /* 0x0000000502007986 */ /* 0x0011e2000c101524 */
[----:B------:R-:W-:Y:S05]  /*5ad0*/  BRA `(.L_x_1080) ;  /* 0x0000000800707947 */ /* 0x000fea0003800000 */
.L_x_1090:
        /* <DEDUP_REMOVED lines=18> */
.L_x_1093:
[----:B------:R-:W-:-:S04]  /*5c00*/  SHF.R.U32.HI R5, RZ, 0x18, R5 ;  /* 0x00000018ff057819 */ /* 0x000fc80000011605 */
[----:B------:R-:W-:-:S07]  /*5c10*/  LOP3.LUT R0, R0, 0x80, R5, 0xf8, !PT ;  /* 0x0000008000007812 */ /* 0x000fce00078ef805 */
.L_x_1092:
[----:B------:R-:W-:Y:S05]  /*5c20*/  BSYNC.RECONVERGENT B0 ;  /* 0x0000000000007941 */ /* 0x000fea0003800200 */
.L_x_1091:
[----:B------:R0:W-:Y:S01]  /*5c30*/  STG.E.U8 desc[UR36][R2.64], R0 ;  /* 0x0000000002007986 */ /* 0x0001e2000c101124 */
[----:B------:R-:W-:Y:S05]  /*5c40*/  BRA `(.L_x_1080) ;  /* 0x0000000800147947 */ /* 0x000fea0003800000 */
.L_x_1089:
        /* <DEDUP_REMOVED lines=18> */
.L_x_1096:
[----:B------:R-:W-:-:S04]  /*5d70*/  SHF.R.U32.HI R5, RZ, 0x18, R5 ;  /* 0x00000018ff057819 */ /* 0x000fc80000011605 */
[----:B------:R-:W-:-:S07]  /*5d80*/  LOP3.LUT R0, R0, 0x80, R5, 0xf8, !PT ;  /* 0x0000008000007812 */ /* 0x000fce00078ef805 */
.L_x_1095:
[----:B------:R-:W-:Y:S05]  /*5d90*/  BSYNC.RECONVERGENT B0 ;  /* 0x0000000000007941 */ /* 0x000fea0003800200 */
.L_x_1094:
[----:B------:R0:W-:Y:S01]  /*5da0*/  STG.E.U8 desc[UR36][R2.64], R0 ;  /* 0x0000000002007986 */ /* 0x0001e2000c101124 */
[----:B------:R-:W-:Y:S05]  /*5db0*/  BRA `(.L_x_1080) ;  /* 0x0000000400b87947 */ /* 0x000fea0003800000 */
.L_x_1088:
[----:B------:R-:W-:-:S13]  /*5dc0*/  ISETP.NE.AND P0, PT, R0, 0x1c, PT ;  /* 0x0000001c0000780c */ /* 0x000fda0003f05270 */
[----:B------:R-:W-:Y:S05]  /*5dd0*/  @!P0 BRA `(.L_x_1097) ;  /* 0x0000000000608947 */ /* 0x000fea0003800000 */
[----:B------:R-:W-:-:S13]  /*5de0*/  ISETP.NE.AND P0, PT, R0, 0x1d, PT ;  /* 0x0000001d0000780c */ /* 0x000fda0003f05270 */
[----:B------:R-:W-:Y:S05]  /*5df0*/  @!P0 BRA `(.L_x_1098) ;  /* 0x0000000000488947 */ /* 0x000fea0003800000 */
[----:B------:R-:W-:-:S13]  /*5e00*/  ISETP.NE.AND P0, PT, R0, 0x2c, PT ;  /* 0x0000002c0000780c */ /* 0x000fda0003f05270 */
[----:B------:R-:W-:Y:S05]  /*5e10*/  @P0 BRA `(.L_x_1079) ;  /* 0x0000000000bc0947 */ /* 0x000fea0003800000 */
[----:B------:R-:W-:Y:S02]  /*5e20*/  HADD2.F32 R25, -RZ, R25.H0_H0 ;  /* 0x20000019ff197230 */ /* 0x000fe40000004100 */
        /* <DEDUP_REMOVED lines=15> */
.L_x_1098:
[----:B------:R-:W-:-:S06]  /*5f20*/  HADD2.F32 R4, -RZ, R25.H0_H0 ;  /* 0x20000019ff047230 */ /* 0x000fcc0000004100 */
[----:B------:R-:W0:Y:S02]  /*5f30*/  F2I.U64.TRUNC R4, R4 ;  /* 0x0000000400047311 */ /* 0x000e24000020d800 */
[----:B0-----:R0:W-:Y:S01]  /*5f40*/  STG.E.64 desc[UR36][R2.64], R4 ;  /* 0x0000000402007986 */ /* 0x0011e2000c101b24 */
[----:B------:R-:W-:Y:S05]  /*5f50*/  BRA `(.L_x_1080) ;  /* 0x0000000400507947 */ /* 0x000fea0003800000 */
.L_x_1097:
[----:B------:R-:W-:-:S06]  /*5f60*/  HADD2.F32 R25, -RZ, R25.H0_H0 ;  /* 0x20000019ff197230 */ /* 0x000fcc0000004100 */
[----:B------:R-:W0:Y:S02]  /*5f70*/  F2I.FTZ.U32.TRUNC.NTZ R25, R25 ;  /* 0x0000001900197305 */ /* 0x000e24000021f000 */
[----:B0-----:R0:W-:Y:S01]  /*5f80*/  STG.E desc[UR36][R2.64], R25 ;  /* 0x0000001902007986 */ /* 0x0011e2000c101924 */
[----:B------:R-:W-:Y:S05]  /*5f90*/  BRA `(.L_x_1080) ;  /* 0x0000000400407947 */ /* 0x000fea0003800000 */
.L_x_1087:
[----:B------:R-:W-:-:S13]  /*5fa0*/  ISETP.GT.AND P0, PT, R0, 0xe, PT ;  /* 0x0000000e0000780c */ /* 0x000fda0003f04270 */
[----:B------:R-:W-:Y:S05]  /*5fb0*/  @P0 BRA `(.L_x_1099) ;  /* 0x00000000003c0947 */ /* 0x000fea0003800000 */
[----:B------:R-:W-:-:S13]  /*5fc0*/  ISETP.NE.AND P0, PT, R0, 0xa, PT ;  /* 0x0000000a0000780c */ /* 0x000fda0003f05270 */
[----:B------:R-:W-:Y:S05]  /*5fd0*/  @!P0 BRA `(.L_x_1100) ;  /* 0x00000000001c8947 */ /* 0x000fea0003800000 */
[----:B------:R-:W-:-:S13]  /*5fe0*/  ISETP.NE.AND P0, PT, R0, 0xb, PT ;  /* 0x0000000b0000780c */ /* 0x000fda0003f05270 */
[----:B------:R-:W-:Y:S05]  /*5ff0*/  @P0 BRA `(.L_x_1079) ;  /* 0x0000000000440947 */ /* 0x000fea0003800000 */
[----:B------:R-:W-:-:S05]  /*6000*/  HADD2.F32 R25, -RZ, R25.H0_H0 ;  /* 0x20000019ff197230 */ /* 0x000fca0000004100 */
[----:B------:R-:W-:-:S04]  /*6010*/  FSETP.NEU.FTZ.AND P0, PT, R25, RZ, PT ;  /* 0x000000ff1900720b */ /* 0x000fc80003f1d000 */
[----:B------:R-:W-:-:S05]  /*6020*/  SEL R5, RZ, 0x1, !P0 ;  /* 0x00000001ff057807 */ /* 0x000fca0004000000 */
[----:B------:R1:W-:Y:S01]  /*6030*/  STG.E.U8 desc[UR36][R2.64], R5 ;  /* 0x0000000502007986 */ /* 0x0003e2000c101124 */
[----:B------:R-:W-:Y:S05]  /*6040*/  BRA `(.L_x_1080) ;  /* 0x0000000400147947 */ /* 0x000fea0003800000 */
.L_x_1100:
[----:B------:R-:W-:Y:S01]  /*6050*/  HADD2.F32 R25, -RZ, R25.H0_H0 ;  /* 0x20000019ff197230 */ /* 0x000fe20000004100 */
[----:B------:R-:W-:-:S04]  /*6060*/  CS2R R6, SRZ ;  /* 0x0000000000067805 */ /* 0x000fc8000001ff00 */
[----:B------:R-:W-:-:S06]  /*6070*/  FMUL.FTZ R4, R25, 1 ;  /* 0x3f80000019047820 */ /* 0x000fcc0000410000 */
[----:B------:R-:W0:Y:S02]  /*6080*/  F2F.F64.F32 R4, R4 ;  /* 0x0000000400047310 */ /* 0x000e240000201800 */
[----:B0-----:R0:W-:Y:S01]  /*6090*/  STG.E.128 desc[UR36][R2.64], R4 ;  /* 0x0000000402007986 */ /* 0x0011e2000c101d24 */
[----:B------:R-:W-:Y:S05]  /*60a0*/  BRA `(.L_x_1080) ;  /* 0x0000000000fc7947 */ /* 0x000fea0003800000 */
.L_x_1099:
[----:B------:R-:W-:-:S13]  /*60b0*/  ISETP.NE.AND P0, PT, R0, 0xf, PT ;  /* 0x0000000f0000780c */ /* 0x000fda0003f05270 */
[----:B------:R-:W-:Y:S05]  /*60c0*/  @!P0 BRA `(.L_x_1101) ;  /* 0x0000000000e88947 */ /* 0x000fea0003800000 */
[----:B------:R-:W-:-:S13]  /*60d0*/  ISETP.NE.AND P0, PT, R0, 0x17, PT ;  /* 0x000000170000780c */ /* 0x000fda0003f05270 */
[----:B------:R-:W-:Y:S05]  /*60e0*/  @!P0 BRA `(.L_x_1102) ;  /* 0x0000000000908947 */ /* 0x000fea0003800000 */
[----:B------:R-:W-:-:S13]  /*60f0*/  ISETP.NE.AND P0, PT, R0, 0x18, PT ;  /* 0x000000180000780c */ /* 0x000fda0003f05270 */
[----:B------:R-:W-:Y:S05]  /*6100*/  @!P0 BRA `(.L_x_1103) ;  /* 0x0000000000448947 */ /* 0x000fea0003800000 */
.L_x_1079:
        /* <DEDUP_REMOVED lines=16> */
.L_x_1104:
[----:B------:R-:W-:Y:S05]  /*6210*/  BRA `(.L_x_1080) ;  /* 0x0000000000a07947 */ /* 0x000fea0003800000 */
.L_x_1103:
        /* <DEDUP_REMOVED lines=13> */
.L_x_1106:
[----:B------:R-:W-:Y:S05]  /*62f0*/  BSYNC.RECONVERGENT B0 ;  /* 0x0000000000007941 */ /* 0x000fea0003800200 */
.L_x_1105:
[----:B------:R-:W-:-:S05]  /*6300*/  LOP3.LUT R5, R0, 0x80, R5, 0xf8, !PT ;  /* 0x0000008000057812 */ /* 0x000fca00078ef805 */
[----:B------:R3:W-:Y:S01]  /*6310*/  STG.E.U8 desc[UR36][R2.64], R5 ;  /* 0x0000000502007986 */ /* 0x0007e2000c101124 */
[----:B------:R-:W-:Y:S05]  /*6320*/  BRA `(.L_x_1080) ;  /* 0x00000000005c7947 */ /* 0x000fea0003800000 */
.L_x_1102:
        /* <DEDUP_REMOVED lines=12> */
.L_x_1108:
[----:B------:R-:W-:Y:S01]  /*63f0*/  IMAD.MOV.U32 R0, RZ, RZ, 0x7f ;  /* 0x0000007fff007424 */ /* 0x000fe200078e00ff */
[----:B------:R-:W-:-:S04]  /*6400*/  ISETP.GT.U32.AND P0, PT, R4, 0x7f800000, PT ;  /* 0x7f8000000400780c */ /* 0x000fc80003f04070 */
[----:B------:R-:W-:-:S09]  /*6410*/  SEL R0, R0, 0x7c, P0 ;  /* 0x0000007c00007807 */ /* 0x000fd20000000000 */
.L_x_1109:
[----:B------:R-:W-:Y:S05]  /*6420*/  BSYNC.RECONVERGENT B0 ;  /* 0x0000000000007941 */ /* 0x000fea0003800200 */
.L_x_1107:
[----:B------:R-:W-:-:S04]  /*6430*/  SHF.R.U32.HI R5, RZ, 0x18, R5 ;  /* 0x00000018ff057819 */ /* 0x000fc80000011605 */
[----:B------:R-:W-:-:S05]  /*6440*/  LOP3.LUT R5, R0, 0x80, R5, 0xf8, !PT ;  /* 0x0000008000057812 */ /* 0x000fca00078ef805 */
[----:B------:R2:W-:Y:S01]  /*6450*/  STG.E.U8 desc[UR36][R2.64], R5 ;  /* 0x0000000502007986 */ /* 0x0005e2000c101124 */
[----:B------:R-:W-:Y:S05]  /*6460*/  BRA `(.L_x_1080) ;  /* 0x00000000000c7947 */ /* 0x000fea0003800000 */
.L_x_1101:
[----:B------:R-:W-:-:S05]  /*6470*/  HADD2.F32 R0, -RZ, R25.H0_H0 ;  /* 0x20000019ff007230 */ /* 0x000fca0000004100 */
[----:B------:R-:W-:-:S05]  /*6480*/  F2FP.BF16.F32.PACK_AB R0, RZ, R0 ;  /* 0x00000000ff00723e */ /* 0x000fca00000010ff */
[----:B------:R4:W-:Y:S02]  /*6490*/  STG.E.U16 desc[UR36][R2.64], R0 ;  /* 0x0000000002007986 */ /* 0x0009e4000c101524 */
.L_x_1080:
[----:B------:R-:W-:-:S05]  /*64a0*/  VIADD R19, R19, 0x80 ;  /* 0x0000008013137836 */ /* 0x000fca0000000000 */
[----:B------:R-:W-:-:S13]  /*64b0*/  ISETP.GE.AND P0, PT, R19, R17, PT ;  /* 0x000000111300720c */ /* 0x000fda0003f06270 */
        /* <DEDUP_REMOVED lines=19> */
[----:B------:R-:W-:-:S04]  /*65f0*/  HADD2.F32 R24, -RZ, R24.H0_H0 ;  /* 0x20000018ff187230 */ /* 0x000fc80000004100 */
[----:B------:R-:W0:Y:S02]  /*6600*/  F2I.FTZ.TRUNC.NTZ R5, R24 ;  /* 0x0000001800057305 */ /* 0x000e24000021f100 */
[----:B0-----:R3:W-:Y:S01]  /*6610*/  STG.E.U8 desc[UR36][R2.64], R5 ;  /* 0x0000000502007986 */ /* 0x0017e2000c101124 */
[----:B------:R-:W-:Y:S05]  /*6620*/  BRA `(.L_x_1115) ;  /* 0x0000000c007c7947 */ /* 0x000fea0003800000 */
.L_x_1113:
[----:B------:R-:W-:-:S06]  /*6630*/  HADD2.F32 R5, -RZ, R24.H0_H0 ;  /* 0x20000018ff057230 */ /* 0x000fcc0000004100 */
[----:B------:R-:W0:Y:S02]  /*6640*/  F2I.S64.TRUNC R4, R5 ;  /* 0x0000000500047311 */ /* 0x000e24000020d900 */
[----:B0-----:R4:W-:Y:S01]  /*6650*/  STG.E.U8 desc[UR36][R2.64], R4 ;  /* 0x0000000402007986 */ /* 0x0019e2000c101124 */
[----:B------:R-:W-:Y:S05]  /*6660*/  BRA `(.L_x_1115) ;  /* 0x0000000c006c7947 */ /* 0x000fea0003800000 */
.L_x_1112:
        /* <DEDUP_REMOVED lines=10> */
.L_x_1117:
[----:B------:R-:W-:-:S04]  /*6710*/  HADD2.F32 R24, -RZ, R24.H0_H0 ;  /* 0x20000018ff187230 */ /* 0x000fc80000004100 */
[----:B------:R-:W0:Y:S02]  /*6720*/  F2I.FTZ.TRUNC.NTZ R5, R24 ;  /* 0x0000001800057305 */ /* 0x000e24000021f100 */
[----:B0-----:R2:W-:Y:S01]  /*6730*/  STG.E desc[UR36][R2.64], R5 ;  /* 0x0000000502007986 */ /* 0x0015e2000c101924 */
[----:B------:R-:W-:Y:S05]  /*6740*/  BRA `(.L_x_1115) ;  /* 0x0000000c00347947 */ /* 0x000fea0003800000 */
.L_x_1116:
[----:B------:R-:W-:-:S04]  /*6750*/  HADD2.F32 R24, -RZ, R24.H0_H0 ;  /* 0x20000018ff187230 */ /* 0x000fc80000004100 */
[----:B------:R-:W0:Y:S02]  /*6760*/  F2I.FTZ.TRUNC.NTZ R5, R24 ;  /* 0x0000001800057305 */ /* 0x000e24000021f100 */
[----:B0-----:R0:W-:Y:S01]  /*6770*/  STG.E.U16 desc[UR36][R2.64], R5 ;  /* 0x0000000502007986 */ /* 0x0011e2000c101524 */
[----:B------:R-:W-:Y:S05]  /*6780*/  BRA `(.L_x_1115) ;  /* 0x0000000c00247947 */ /* 0x000fea0003800000 */
.L_x_1111:
        /* <DEDUP_REMOVED lines=9> */
.L_x_1119:
[----:B------:R0:W-:Y:S01]  /*6820*/  STG.E.U16 desc[UR36][R2.64], R24 ;  /* 0x0000001802007986 */ /* 0x0001e2000c101524 */
[----:B------:R-:W-:Y:S05]  /*6830*/  BRA `(.L_x_1115) ;  /* 0x0000000800f87947 */ /* 0x000fea0003800000 */
.L_x_1118:
        /* <DEDUP_REMOVED lines=10> */
.L_x_1121:
[----:B------:R-:W-:-:S05]  /*68e0*/  HADD2.F32 R0, -RZ, R24.H0_H0 ;  /* 0x20000018ff007230 */ /* 0x000fca0000004100 */
[----:B------:R-:W-:-:S04]  /*68f0*/  F2FP.F16.F32.PACK_AB R0, RZ, R0 ;  /* 0x00000000ff00723e */ /* 0x000fc800000000ff */
[----:B------:R-:W-:-:S05]  /*6900*/  PRMT R0, R0, 0x5410, RZ ;  /* 0x0000541000007816 */ /* 0x000fca00000000ff */
[----:B------:R0:W-:Y:S01]  /*6910*/  STG.E desc[UR36][R2.64], R0 ;  /* 0x0000000002007986 */ /* 0x0001e2000c101924 */
[----:B------:R-:W-:Y:S05]  /*6920*/  BRA `(.L_x_1115) ;  /* 0x0000000800bc7947 */ /* 0x000fea0003800000 */
.L_x_1120:
[----:B------:R-:W-:-:S05]  /*6930*/  HADD2.F32 R4, -RZ, R24.H0_H0 ;  /* 0x20000018ff047230 */ /* 0x000fca0000004100 */
[----:B------:R-:W-:-:S06]  /*6940*/  FMUL.FTZ R4, R4, 1 ;  /* 0x3f80000004047820 */ /* 0x000fcc0000410000 */
[----:B------:R-:W0:Y:S02]  /*6950*/  F2F.F64.F32 R4, R4 ;  /* 0x0000000400047310 */ /* 0x000e240000201800 */
[----:B0-----:R0:W-:Y:S01]  /*6960*/  STG.E.64 desc[UR36][R2.64], R4 ;  /* 0x0000000402007986 */ /* 0x0011e2000c101b24 */
[----:B------:R-:W-:Y:S05]  /*6970*/  BRA `(.L_x_1115) ;  /* 0x0000000800a87947 */ /* 0x000fea0003800000 */
.L_x_1110:
        /* <DEDUP_REMOVED lines=14> */
.L_x_1125:
        /* <DEDUP_REMOVED lines=18> */
.L_x_1128:
[----:B------:R-:W-:-:S04]  /*6b80*/  SHF.R.U32.HI R5, RZ, 0x18, R5 ;  /* 0x00000018ff057819 */ /* 0x000fc80000011605 */
[----:B------:R-:W-:-:S07]  /*6b90*/  LOP3.LUT R0, R0, 0x80, R5, 0xf8, !PT ;  /* 0x0000008000007812 */ /* 0x000fce00078ef805 */
.L_x_1127:
[----:B------:R-:W-:Y:S05]  /*6ba0*/  BSYNC.RECONVERGENT B0 ;  /* 0x0000000000007941 */ /* 0x000fea0003800200 */
.L_x_1126:
[----:B------:R0:W-:Y:S01]  /*6bb0*/  STG.E.U8 desc[UR36][R2.64], R0 ;  /* 0x0000000002007986 */ /* 0x0001e2000c101124 */
[----:B------:R-:W-:Y:S05]  /*6bc0*/  BRA `(.L_x_1115) ;  /* 0x0000000800147947 */ /* 0x000fea0003800000 */
.L_x_1124:
        /* <DEDUP_REMOVED lines=18> */
.L_x_1131:
[----:B------:R-:W-:-:S04]  /*6cf0*/  SHF.R.U32.HI R5, RZ, 0x18, R5 ;  /* 0x00000018ff057819 */ /* 0x000fc80000011605 */
[----:B------:R-:W-:-:S07]  /*6d00*/  LOP3.LUT R0, R0, 0x80, R5, 0xf8, !PT ;  /* 0x0000008000007812 */ /* 0x000fce00078ef805 */
.L_x_1130:
[----:B------:R-:W-:Y:S05]  /*6d10*/  BSYNC.RECONVERGENT B0 ;  /* 0x0000000000007941 */ /* 0x000fea0003800200 */
.L_x_1129:
[----:B------:R0:W-:Y:S01]  /*6d20*/  STG.E.U8 desc[UR36][R2.64], R0 ;  /* 0x0000000002007986 */ /* 0x0001e2000c101124 */
[----:B------:R-:W-:Y:S05]  /*6d30*/  BRA `(.L_x_1115) ;  /* 0x0000000400b87947 */ /* 0x000fea0003800000 */
.L_x_1123:
[----:B------:R-:W-:-:S13]  /*6d40*/  ISETP.NE.AND P0, PT, R0, 0x1c, PT ;  /* 0x0000001c0000780c */ /* 0x000fda0003f05270 */
[----:B------:R-:W-:Y:S05]  /*6d50*/  @!P0 BRA `(.L_x_1132) ;  /* 0x0000000000608947 */ /* 0x000fea0003800000 */
[----:B------:R-:W-:-:S13]  /*6d60*/  ISETP.NE.AND P0, PT, R0, 0x1d, PT ;  /* 0x0000001d0000780c */ /* 0x000fda0003f05270 */
[----:B------:R-:W-:Y:S05]  /*6d70*/  @!P0 BRA `(.L_x_1133) ;  /* 0x0000000000488947 */ /* 0x000fea0003800000 */
[----:B------:R-:W-:-:S13]  /*6d80*/  ISETP.NE.AND P0, PT, R0, 0x2c, PT ;  /* 0x0000002c0000780c */ /* 0x000fda0003f05270 */
[----:B------:R-:W-:Y:S05]  /*6d90*/  @P0 BRA `(.L_x_1114) ;  /* 0x0000000000bc0947 */ /* 0x000fea0003800000 */
        /* <DEDUP_REMOVED lines=16> */
.L_x_1133:
[----:B------:R-:W-:-:S06]  /*6ea0*/  HADD2.F32 R4, -RZ, R24.H0_H0 ;  /* 0x20000018ff047230 */ /* 0x000fcc0000004100 */
[----:B------:R-:W0:Y:S02]  /*6eb0*/  F2I.U64.TRUNC R4, R4 ;  /* 0x0000000400047311 */ /* 0x000e24000020d800 */
[----:B0-----:R0:W-:Y:S01]  /*6ec0*/  STG.E.64 desc[UR36][R2.64], R4 ;  /* 0x0000000402007986 */ /* 0x0011e2000c101b24 */
[----:B------:R-:W-:Y:S05]  /*6ed0*/  BRA `(.L_x_1115) ;  /* 0x0000000400507947 */ /* 0x000fea0003800000 */
.L_x_1132:
[----:B------:R-:W-:-:S04]  /*6ee0*/  HADD2.F32 R24, -RZ, R24.H0_H0 ;  /* 0x20000018ff187230 */ /* 0x000fc80000004100 */
[----:B------:R-:W0:Y:S02]  /*6ef0*/  F2I.FTZ.U32.TRUNC.NTZ R5, R24 ;  /* 0x0000001800057305 */ /* 0x000e24000021f000 */
[----:B0-----:R0:W-:Y:S01]  /*6f00*/  STG.E desc[UR36][R2.64], R5 ;  /* 0x0000000502007986 */ /* 0x0011e2000c101924 */
[----:B------:R-:W-:Y:S05]  /*6f10*/  BRA `(.L_x_1115) ;  /* 0x0000000400407947 */ /* 0x000fea0003800000 */
.L_x_1122:
        /* <DEDUP_REMOVED lines=11> */
.L_x_1135:
[----:B------:R-:W-:Y:S01]  /*6fd0*/  HADD2.F32 R24, -RZ, R24.H0_H0 ;  /* 0x20000018ff187230 */ /* 0x000fe20000004100 */
[----:B------:R-:W-:-:S04]  /*6fe0*/  CS2R R6, SRZ ;  /* 0x0000000000067805 */ /* 0x000fc8000001ff00 */
[----:B------:R-:W-:-:S06]  /*6ff0*/  FMUL.FTZ R4, R24, 1 ;  /* 0x3f80000018047820 */ /* 0x000fcc0000410000 */
[----:B------:R-:W0:Y:S02]  /*7000*/  F2F.F64.F32 R4, R4 ;  /* 0x0000000400047310 */ /* 0x000e240000201800 */
[----:B0-----:R0:W-:Y:S01]  /*7010*/  STG.E.128 desc[UR36][R2.64], R4 ;  /* 0x0000000402007986 */ /* 0x0011e2000c101d24 */
[----:B------:R-:W-:Y:S05]  /*7020*/  BRA `(.L_x_1115) ;  /* 0x0000000000fc7947 */ /* 0x000fea0003800000 */
.L_x_1134:
[----:B------:R-:W-:-:S13]  /*7030*/  ISETP.NE.AND P0, PT, R0, 0xf, PT ;  /* 0x0000000f0000780c */ /* 0x000fda0003f05270 */
[----:B------:R-:W-:Y:S05]  /*7040*/  @!P0 BRA `(.L_x_1136) ;  /* 0x0000000000e88947 */ /* 0x000fea0003800000 */
[----:B------:R-:W-:-:S13]  /*7050*/  ISETP.NE.AND P0, PT, R0, 0x17, PT ;  /* 0x000000170000780c */ /* 0x000fda0003f05270 */
[----:B------:R-:W-:Y:S05]  /*7060*/  @!P0 BRA `(.L_x_1137) ;  /* 0x0000000000908947 */ /* 0x000fea0003800000 */
[----:B------:R-:W-:-:S13]  /*7070*/  ISETP.NE.AND P0, PT, R0, 0x18, PT ;  /* 0x000000180000780c */ /* 0x000fda0003f05270 */
[----:B------:R-:W-:Y:S05]  /*7080*/  @!P0 BRA `(.L_x_1138) ;  /* 0x0000000000448947 */ /* 0x000fea0003800000 */
.L_x_1114:
        /* <DEDUP_REMOVED lines=16> */
.L_x_1139:
[----:B------:R-:W-:Y:S05]  /*7190*/  BRA `(.L_x_1115) ;  /* 0x0000000000a07947 */ /* 0x000fea0003800000 */
.L_x_1138:
        /* <DEDUP_REMOVED lines=13> */
.L_x_1141:
[----:B------:R-:W-:Y:S05]  /*7270*/  BSYNC.RECONVERGENT B0 ;  /* 0x0000000000007941 */ /* 0x000fea0003800200 */
.L_x_1140:
[----:B------:R-:W-:-:S05]  /*7280*/  LOP3.LUT R5, R0, 0x80, R5, 0xf8, !PT ;  /* 0x0000008000057812 */ /* 0x000fca00078ef805 */
[----:B------:R0:W-:Y:S01]  /*7290*/  STG.E.U8 desc[UR36][R2.64], R5 ;  /* 0x0000000502007986 */ /* 0x0001e2000c101124 */
[----:B------:R-:W-:Y:S05]  /*72a0*/  BRA `(.L_x_1115) ;  /* 0x00000000005c7947 */ /* 0x000fea0003800000 */
.L_x_1137:
        /* <DEDUP_REMOVED lines=12> */
.L_x_1143:
[----:B------:R-:W-:Y:S01]  /*7370*/  IMAD.MOV.U32 R0, RZ, RZ, 0x7f ;  /* 0x0000007fff007424 */ /* 0x000fe200078e00ff */
[----:B------:R-:W-:-:S04]  /*7380*/  ISETP.GT.U32.AND P0, PT, R4, 0x7f800000, PT ;  /* 0x7f8000000400780c */ /* 0x000fc80003f04070 */
[----:B------:R-:W-:-:S09]  /*7390*/  SEL R0, R0, 0x7c, P0 ;  /* 0x0000007c00007807 */ /* 0x000fd20000000000 */
.L_x_1144:
[----:B------:R-:W-:Y:S05]  /*73a0*/  BSYNC.RECONVERGENT B0 ;  /* 0x0000000000007941 */ /* 0x000fea0003800200 */
.L_x_1142:
[----:B------:R-:W-:-:S04]  /*73b0*/  SHF.R.U32.HI R5, RZ, 0x18, R5 ;  /* 0x00000018ff057819 */ /* 0x000fc80000011605 */
[----:B------:R-:W-:-:S05]  /*73c0*/  LOP3.LUT R5, R0, 0x80, R5, 0xf8, !PT ;  /* 0x0000008000057812 */ /* 0x000fca00078ef805 */
[----:B------:R0:W-:Y:S01]  /*73d0*/  STG.E.U8 desc[UR36][R2.64], R5 ;  /* 0x0000000502007986 */ /* 0x0001e2000c101124 */
[----:B------:R-:W-:Y:S05]  /*73e0*/  BRA `(.L_x_1115) ;  /* 0x00000000000c7947 */ /* 0x000fea0003800000 */
.L_x_1136:
[----:B------:R-:W-:-:S05]  /*73f0*/  HADD2.F32 R0, -RZ, R24.H0_H0 ;  /* 0x20000018ff007230 */ /* 0x000fca0000004100 */
[----:B------:R-:W-:-:S05]  /*7400*/  F2FP.BF16.F32.PACK_AB R0, RZ, R0 ;  /* 0x00000000ff00723e */ /* 0x000fca00000010ff */
[----:B------:R0:W-:Y:S02]  /*7410*/  STG.E.U16 desc[UR36][R2.64], R0 ;  /* 0x0000000002007986 */ /* 0x0001e4000c101524 */
.L_x_1115:
[----:B------:R-:W-:-:S07]  /*7420*/  VIADD R19, R19, 0x80 ;  /* 0x0000008013137836 */ /* 0x000fce0000000000 */
.L_x_1074:
[----:B------:R-:W-:Y:S05]  /*7430*/  BSYNC.RECONVERGENT B6 ;  /* 0x0000000000067941 */ /* 0x000fea0003800200 */
.L_x_1073:
[----:B------:R-:W-:-:S13]  /*7440*/  ISETP.GE.AND P0, PT, R19, R17, PT ;  /* 0x000000111300720c */ /* 0x000fda0003f06270 */
[----:B------:R-:W-:Y:S05]  /*7450*/  @P0 EXIT ;  /* 0x000000000000094d */ /* 0x000fea0003800000 */
[----:B01234-:R-:W0:Y:S01]  /*7460*/  LDC.64 R2, c[0x0][0x388] ;  /* 0x0000e200ff027b82 */ /* 0x01fe220000000a00 */
[----:B------:R-:W1:Y:S01]  /*7470*/  LDCU UR4, c[0x0][0x3a8] ;  /* 0x00007500ff0477ac */ /* 0x000e620008000800 */
[----:B------:R-:W-:Y:S01]  /*7480*/  PRMT R0, R16, 0x9910, RZ ;  /* 0x0000991010007816 */ /* 0x000fe200000000ff */
[----:B------:R-:W-:-:S03]  /*7490*/  IMAD R18, R18, 0x200, R19 ;  /* 0x0000020012127824 */ /* 0x000fc600078e0213 */
[----:B------:R-:W-:Y:S01]  /*74a0*/  ISETP.GT.AND P1, PT, R0, 0x9, PT ;  /* 0x000000090000780c */ /* 0x000fe20003f24270 */
[----:B-1----:R-:W-:-:S05]  /*74b0*/  IMAD R5, R18, UR4, RZ ;  /* 0x0000000412057c24 */ /* 0x002fca000f8e02ff */
        /* <DEDUP_REMOVED lines=13> */
[----:B0-----:R-:W-:Y:S01]  /*7590*/  STG.E.U8 desc[UR36][R2.64], R23 ;  /* 0x0000001702007986 */ /* 0x001fe2000c101124 */
[----:B------:R-:W-:Y:S05]  /*75a0*/  EXIT ;  /* 0x000000000000794d */ /* 0x000fea0003800000 */
.L_x_1148:
[----:B------:R-:W-:-:S06]  /*75b0*/  HADD2.F32 R5, -RZ, R23.H0_H0 ;  /* 0x20000017ff057230 */ /* 0x000fcc0000004100 */
[----:B------:R-:W0:Y:S02]  /*75c0*/  F2I.S64.TRUNC R4, R5 ;  /* 0x0000000500047311 */ /* 0x000e24000020d900 */
[----:B0-----:R-:W-:Y:S01]  /*75d0*/  STG.E.U8 desc[UR36][R2.64], R4 ;  /* 0x0000000402007986 */ /* 0x001fe2000c101124 */
[----:B------:R-:W-:Y:S05]  /*75e0*/  EXIT ;  /* 0x000000000000794d */ /* 0x000fea0003800000 */
.L_x_1147:
        /* <DEDUP_REMOVED lines=8> */
[----:B0-----:R-:W-:Y:S01]  /*7670*/  STG.E.64 desc[UR36][R2.64], R4 ;  /* 0x0000000402007986 */ /* 0x001fe2000c101b24 */
[----:B------:R-:W-:Y:S05]  /*7680*/  EXIT ;  /* 0x000000000000794d */ /* 0x000fea0003800000 */
.L_x_1151:
[----:B------:R-:W-:-:S06]  /*7690*/  HADD2.F32 R23, -RZ, R23.H0_H0 ;  /* 0x20000017ff177230 */ /* 0x000fcc0000004100 */
[----:B------:R-:W0:Y:S02]  /*76a0*/  F2I.FTZ.TRUNC.NTZ R23, R23 ;  /* 0x0000001700177305 */ /* 0x000e24000021f100 */
[----:B0-----:R-:W-:Y:S01]  /*76b0*/  STG.E desc[UR36][R2.64], R23 ;  /* 0x0000001702007986 */ /* 0x001fe2000c101924 */
[----:B------:R-:W-:Y:S05]  /*76c0*/  EXIT ;  /* 0x000000000000794d */ /* 0x000fea0003800000 */
.L_x_1150:
[----:B------:R-:W-:-:S06]  /*76d0*/  HADD2.F32 R23, -RZ, R23.H0_H0 ;  /* 0x20000017ff177230 */ /* 0x000fcc0000004100 */
[----:B------:R-:W0:Y:S02]  /*76e0*/  F2I.FTZ.TRUNC.NTZ R23, R23 ;  /* 0x0000001700177305 */ /* 0x000e24000021f100 */
[----:B0-----:R-:W-:Y:S01]  /*76f0*/  STG.E.U16 desc[UR36][R2.64], R23 ;  /* 0x0000001702007986 */ /* 0x001fe2000c101524 */
[----:B------:R-:W-:Y:S05]  /*7700*/  EXIT ;  /* 0x000000000000794d */ /* 0x000fea0003800000 */
.L_x_1146:
[----:B------:R-:W-:-:S13]  /*7710*/  ISETP.GT.AND P0, PT, R0, 0x6, PT ;  /* 0x000000060000780c */ /* 0x000fda0003f04270 */
[----:B------:R-:W-:Y:S05]  /*7720*/  @P0 BRA `(.L_x_1152) ;  /* 0x0000000000240947 */ /* 0x000fea0003800000 */
[----:B------:R-:W-:-:S13]  /*7730*/  ISETP.NE.AND P0, PT, R0, 0x5, PT ;  /* 0x000000050000780c */ /* 0x000fda0003f05270 */
[----:B------:R-:W-:Y:S05]  /*7740*/  @!P0 BRA `(.L_x_1153) ;  /* 0x0000000000148947 */ /* 0x000fea0003800000 */
[----:B------:R-:W-:-:S13]  /*7750*/  ISETP.NE.AND P0, PT, R0, 0x6, PT ;  /* 0x000000060000780c */ /* 0x000fda0003f05270 */
[----:B------:R-:W-:Y:S05]  /*7760*/  @P0 BRA `(.L_x_1149) ;  /* 0x0000000800280947 */ /* 0x000fea0003800000 */
[----:B------:R-:W-:-:S05]  /*7770*/  HADD2.F32 R23, -RZ, R23.H0_H0 ;  /* 0x20000017ff177230 */ /* 0x000fca0000004100 */
[----:B------:R-:W-:Y:S01]  /*7780*/  STG.E desc[UR36][R2.64], R23 ;  /* 0x0000001702007986 */ /* 0x000fe2000c101924 */
[----:B------:R-:W-:Y:S05]  /*7790*/  EXIT ;  /* 0x000000000000794d */ /* 0x000fea0003800000 */
.L_x_1153:
[----:B------:R-:W-:Y:S01]  /*77a0*/  STG.E.U16 desc[UR36][R2.64], R23 ;  /* 0x0000001702007986 */ /* 0x000fe2000c101524 */
[----:B------:R-:W-:Y:S05]  /*77b0*/  EXIT ;  /* 0x000000000000794d */ /* 0x000fea0003800000 */
.L_x_1152:
        /* <DEDUP_REMOVED lines=8> */
[----:B------:R-:W-:Y:S01]  /*7840*/  STG.E.64 desc[UR36][R2.64], R4 ;  /* 0x0000000402007986 */ /* 0x000fe2000c101b24 */
[----:B------:R-:W-:Y:S05]  /*7850*/  EXIT ;  /* 0x000000000000794d */ /* 0x000fea0003800000 */
.L_x_1155:
[----:B------:R-:W-:-:S05]  /*7860*/  HADD2.F32 R0, -RZ, R23.H0_H0 ;  /* 0x20000017ff007230 */ /* 0x000fca0000004100 */
[----:B------:R-:W-:-:S04]  /*7870*/  F2FP.F16.F32.PACK_AB R0, RZ, R0 ;  /* 0x00000000ff00723e */ /* 0x000fc800000000ff */
[----:B------:R-:W-:-:S05]  /*7880*/  PRMT R0, R0, 0x5410, RZ ;  /* 0x0000541000007816 */ /* 0x000fca00000000ff */
[----:B------:R-:W-:Y:S01]  /*7890*/  STG.E desc[UR36][R2.64], R0 ;  /* 0x0000000002007986 */ /* 0x000fe2000c101924 */
[----:B------:R-:W-:Y:S05]  /*78a0*/  EXIT ;  /* 0x000000000000794d */ /* 0x000fea0003800000 */
.L_x_1154:
[----:B------:R-:W-:-:S05]  /*78b0*/  HADD2.F32 R4, -RZ, R23.H0_H0 ;  /* 0x20000017ff047230 */ /* 0x000fca0000004100 */
[----:B------:R-:W-:-:S06]  /*78c0*/  FMUL.FTZ R4, R4, 1 ;  /* 0x3f80000004047820 */ /* 0x000fcc0000410000 */
[----:B------:R-:W0:Y:S02]  /*78d0*/  F2F.F64.F32 R4, R4 ;  /* 0x0000000400047310 */ /* 0x000e240000201800 */
[----:B0-----:R-:W-:Y:S01]  /*78e0*/  STG.E.64 desc[UR36][R2.64], R4 ;  /* 0x0000000402007986 */ /* 0x001fe2000c101b24 */
[----:B------:R-:W-:Y:S05]  /*78f0*/  EXIT ;  /* 0x000000000000794d */ /* 0x000fea0003800000 */
.L_x_1145:
        /* <DEDUP_REMOVED lines=12> */
[----:B0-----:R-:W-:Y:S01]  /*79c0*/  STG.E.U16 desc[UR36][R2.64], R5 ;  /* 0x0000000502007986 */ /* 0x001fe2000c101524 */
[----:B------:R-:W-:Y:S05]  /*79d0*/  EXIT ;  /* 0x000000000000794d */ /* 0x000fea0003800000 */
.L_x_1159:
        /* <DEDUP_REMOVED lines=18> */
.L_x_1162:
[----:B------:R-:W-:-:S04]  /*7b00*/  SHF.R.U32.HI R5, RZ, 0x18, R5 ;  /* 0x00000018ff057819 */ /* 0x000fc80000011605 */
[----:B------:R-:W-:-:S07]  /*7b10*/  LOP3.LUT R0, R0, 0x80, R5, 0xf8, !PT ;  /* 0x0000008000007812 */ /* 0x000fce00078ef805 */
.L_x_1161:
[----:B------:R-:W-:Y:S05]  /*7b20*/  BSYNC.RECONVERGENT B0 ;  /* 0x0000000000007941 */ /* 0x000fea0003800200 */
.L_x_1160:
[----:B------:R-:W-:Y:S01]  /*7b30*/  STG.E.U8 desc[UR36][R2.64], R0 ;  /* 0x0000000002007986 */ /* 0x000fe2000c101124 */
[----:B------:R-:W-:Y:S05]  /*7b40*/  EXIT ;  /* 0x000000000000794d */ /* 0x000fea0003800000 */
.L_x_1158:
        /* <DEDUP_REMOVED lines=18> */
.L_x_1165:
[----:B------:R-:W-:-:S04]  /*7c70*/  SHF.R.U32.HI R5, RZ, 0x18, R5 ;  /* 0x00000018ff057819 */ /* 0x000fc80000011605 */
[----:B------:R-:W-:-:S07]  /*7c80*/  LOP3.LUT R0, R0, 0x80, R5, 0xf8, !PT ;  /* 0x0000008000007812 */ /* 0x000fce00078ef805 */
.L_x_1164:
[----:B------:R-:W-:Y:S05]  /*7c90*/  BSYNC.RECONVERGENT B0 ;  /* 0x0000000000007941 */ /* 0x000fea0003800200 */
.L_x_1163:
[----:B------:R-:W-:Y:S01]  /*7ca0*/  STG.E.U8 desc[UR36][R2.64], R0 ;  /* 0x0000000002007986 */ /* 0x000fe2000c101124 */
[----:B------:R-:W-:Y:S05]  /*7cb0*/  EXIT ;  /* 0x000000000000794d */ /* 0x000fea0003800000 */
.L_x_1157:
        /* <DEDUP_REMOVED lines=22> */
.L_x_1167:
[----:B------:R-:W-:-:S06]  /*7e20*/  HADD2.F32 R4, -RZ, R23.H0_H0 ;  /* 0x20000017ff047230 */ /* 0x000fcc0000004100 */
[----:B------:R-:W0:Y:S02]  /*7e30*/  F2I.U64.TRUNC R4, R4 ;  /* 0x0000000400047311 */ /* 0x000e24000020d800 */
[----:B0-----:R-:W-:Y:S01]  /*7e40*/  STG.E.64 desc[UR36][R2.64], R4 ;  /* 0x0000000402007986 */ /* 0x001fe2000c101b24 */
[----:B------:R-:W-:Y:S05]  /*7e50*/  EXIT ;  /* 0x000000000000794d */ /* 0x000fea0003800000 */
.L_x_1166:
[----:B------:R-:W-:-:S06]  /*7e60*/  HADD2.F32 R23, -RZ, R23.H0_H0 ;  /* 0x20000017ff177230 */ /* 0x000fcc0000004100 */
[----:B------:R-:W0:Y:S02]  /*7e70*/  F2I.FTZ.U32.TRUNC.NTZ R23, R23 ;  /* 0x0000001700177305 */ /* 0x000e24000021f000 */
[----:B0-----:R-:W-:Y:S01]  /*7e80*/  STG.E desc[UR36][R2.64], R23 ;  /* 0x0000001702007986 */ /* 0x001fe2000c101924 */
[----:B------:R-:W-:Y:S05]  /*7e90*/  EXIT ;  /* 0x000000000000794d */ /* 0x000fea0003800000 */
.L_x_1156:
        /* <DEDUP_REMOVED lines=9> */
[----:B------:R-:W-:Y:S01]  /*7f30*/  STG.E.U8 desc[UR36][R2.64], R5 ;  /* 0x0000000502007986 */ /* 0x000fe2000c101124 */
[----:B------:R-:W-:Y:S05]  /*7f40*/  EXIT ;  /* 0x000000000000794d */ /* 0x000fea0003800000 */
.L_x_1169:
[----:B------:R-:W-:Y:S01]  /*7f50*/  HADD2.F32 R23, -RZ, R23.H0_H0 ;  /* 0x20000017ff177230 */ /* 0x000fe20000004100 */
[----:B------:R-:W-:-:S04]  /*7f60*/  CS2R R6, SRZ ;  /* 0x0000000000067805 */ /* 0x000fc8000001ff00 */
[----:B------:R-:W-:-:S06]  /*7f70*/  FMUL.FTZ R4, R23, 1 ;  /* 0x3f80000017047820 */ /* 0x000fcc0000410000 */
[----:B------:R-:W0:Y:S02]  /*7f80*/  F2F.F64.F32 R4, R4 ;  /* 0x0000000400047310 */ /* 0x000e240000201800 */
[----:B0-----:R-:W-:Y:S01]  /*7f90*/  STG.E.128 desc[UR36][R2.64], R4 ;  /* 0x0000000402007986 */ /* 0x001fe2000c101d24 */
[----:B------:R-:W-:Y:S05]  /*7fa0*/  EXIT ;  /* 0x000000000000794d */ /* 0x000fea0003800000 */
.L_x_1168:
[----:B------:R-:W-:-:S13]  /*7fb0*/  ISETP.NE.AND P0, PT, R0, 0xf, PT ;  /* 0x0000000f0000780c */ /* 0x000fda0003f05270 */
[----:B------:R-:W-:Y:S05]  /*7fc0*/  @!P0 BRA `(.L_x_1170) ;  /* 0x0000000000e88947 */ /* 0x000fea0003800000 */
[----:B------:R-:W-:-:S13]  /*7fd0*/  ISETP.NE.AND P0, PT, R0, 0x17, PT ;  /* 0x000000170000780c */ /* 0x000fda0003f05270 */
[----:B------:R-:W-:Y:S05]  /*7fe0*/  @!P0 BRA `(.L_x_1171) ;  /* 0x0000000000908947 */ /* 0x000fea0003800000 */
[----:B------:R-:W-:-:S13]  /*7ff0*/  ISETP.NE.AND P0, PT, R0, 0x18, PT ;  /* 0x000000180000780c */ /* 0x000fda0003f05270 */
[----:B------:R-:W-:Y:S05]  /*8000*/  @!P0 BRA `(.L_x_1172) ;  /* 0x0000000000448947 */ /* 0x000fea0003800000 */
.L_x_1149:
[----:B------:R-:W-:Y:S01]  /*8010*/  MOV R0, 0x0 ;  /* 0x0000000000007802 */ /* 0x000fe20000000f00 */
[----:B------:R-:W0:Y:S01]  /*8020*/  LDCU.64 UR4, c[0x4][0x148] ;  /* 0x01002900ff0477ac */ /* 0x000e220008000a00 */
[----:B------:R-:W-:Y:S02]  /*8030*/  IMAD.MOV.U32 R8, RZ, RZ, 0x65 ;  /* 0x00000065ff087424 */ /* 0x000fe400078e00ff */
[----:B------:R1:W2:Y:S01]  /*8040*/  LDC.64 R2, c[0x4][R0] ;  /* 0x0100000000027b82 */ /* 0x0002a20000000a00 */
[----:B------:R-:W3:Y:S01]  /*8050*/  LDCU.64 UR6, c[0x4][0x150] ;  /* 0x01002a00ff0677ac */ /* 0x000ee20008000a00 */
[----:B------:R-:W-:Y:S02]  /*8060*/  IMAD.MOV.U32 R12, RZ, RZ, 0x1 ;  /* 0x00000001ff0c7424 */ /* 0x000fe400078e00ff */
[----:B------:R-:W-:Y:S01]  /*8070*/  IMAD.MOV.U32 R13, RZ, RZ, RZ ;  /* 0x000000ffff0d7224 */ /* 0x000fe200078e00ff */
[----:B------:R-:W4:Y:S01]  /*8080*/  LDCU.64 UR8, c[0x4][0x30] ;  /* 0x01000600ff0877ac */ /* 0x000f220008000a00 */
[----:B0-----:R-:W-:-:S02]  /*8090*/  IMAD.U32 R4, RZ, RZ, UR4 ;  /* 0x00000004ff047e24 */ /* 0x001fc4000f8e00ff */
[----:B------:R-:W-:Y:S02]  /*80a0*/  IMAD.U32 R5, RZ, RZ, UR5 ;  /* 0x00000005ff057e24 */ /* 0x000fe4000f8e00ff */
[----:B---3--:R-:W-:Y:S02]  /*80b0*/  IMAD.U32 R6, RZ, RZ, UR6 ;  /* 0x00000006ff067e24 */ /* 0x008fe4000f8e00ff */
[----:B------:R-:W-:Y:S02]  /*80c0*/  IMAD.U32 R7, RZ, RZ, UR7 ;  /* 0x00000007ff077e24 */ /* 0x000fe4000f8e00ff */
[----:B----4-:R-:W-:Y:S02]  /*80d0*/  IMAD.U32 R10, RZ, RZ, UR8 ;  /* 0x00000008ff0a7e24 */ /* 0x010fe4000f8e00ff */
[----:B-1----:R-:W-:-:S07]  /*80e0*/  IMAD.U32 R11, RZ, RZ, UR9 ;  /* 0x00000009ff0b7e24 */ /* 0x002fce000f8e00ff */
[----:B------:R-:W-:-:S07]  /*80f0*/  LEPC R20, `(.L_x_1173) ;  /* 0x000000001014794e */ /* 0x000fce0000000000 */
[----:B--2---:R-:W-:Y:S05]  /*8100*/  CALL.ABS.NOINC R2 ;  /* 0x0000000002007343 */ /* 0x004fea0003c00000 */
.L_x_1173:
[----:B------:R-:W-:Y:S05]  /*8110*/  EXIT ;  /* 0x000000000000794d */ /* 0x000fea0003800000 */
.L_x_1172:
        /* <DEDUP_REMOVED lines=13> */
.L_x_1175:
[----:B------:R-:W-:Y:S05]  /*81f0*/  BSYNC.RECONVERGENT B0 ;  /* 0x0000000000007941 */ /* 0x000fea0003800200 */
.L_x_1174:
[----:B------:R-:W-:-:S05]  /*8200*/  LOP3.LUT R5, R0, 0x80, R5, 0xf8, !PT ;  /* 0x0000008000057812 */ /* 0x000fca00078ef805 */
[----:B------:R-:W-:Y:S01]  /*8210*/  STG.E.U8 desc[UR36][R2.64], R5 ;  /* 0x0000000502007986 */ /* 0x000fe2000c101124 */
[----:B------:R-:W-:Y:S05]  /*8220*/  EXIT ;  /* 0x000000000000794d */ /* 0x000fea0003800000 */
.L_x_1171:
        /* <DEDUP_REMOVED lines=12> */
.L_x_1177:
[----:B------:R-:W-:Y:S01]  /*82f0*/  IMAD.MOV.U32 R0, RZ, RZ, 0x7f ;  /* 0x0000007fff007424 */ /* 0x000fe200078e00ff */
[----:B------:R-:W-:-:S04]  /*8300*/  ISETP.GT.U32.AND P0, PT, R4, 0x7f800000, PT ;  /* 0x7f8000000400780c */ /* 0x000fc80003f04070 */
[----:B------:R-:W-:-:S09]  /*8310*/  SEL R0, R0, 0x7c, P0 ;  /* 0x0000007c00007807 */ /* 0x000fd20000000000 */
.L_x_1178:
[----:B------:R-:W-:Y:S05]  /*8320*/  BSYNC.RECONVERGENT B0 ;  /* 0x0000000000007941 */ /* 0x000fea0003800200 */
.L_x_1176:
[----:B------:R-:W-:-:S04]  /*8330*/  SHF.R.U32.HI R5, RZ, 0x18, R5 ;  /* 0x00000018ff057819 */ /* 0x000fc80000011605 */
[----:B------:R-:W-:-:S05]  /*8340*/  LOP3.LUT R5, R0, 0x80, R5, 0xf8, !PT ;  /* 0x0000008000057812 */ /* 0x000fca00078ef805 */
[----:B------:R-:W-:Y:S01]  /*8350*/  STG.E.U8 desc[UR36][R2.64], R5 ;  /* 0x0000000502007986 */ /* 0x000fe2000c101124 */
[----:B------:R-:W-:Y:S05]  /*8360*/  EXIT ;  /* 0x000000000000794d */ /* 0x000fea0003800000 */
.L_x_1170:
[----:B------:R-:W-:-:S05]  /*8370*/  HADD2.F32 R0, -RZ, R23.H0_H0 ;  /* 0x20000017ff007230 */ /* 0x000fca0000004100 */
[----:B------:R-:W-:-:S05]  /*8380*/  F2FP.BF16.F32.PACK_AB R0, RZ, R0 ;  /* 0x00000000ff00723e */ /* 0x000fca00000010ff */
[----:B------:R-:W-:Y:S01]  /*8390*/  STG.E.U16 desc[UR36][R2.64], R0 ;  /* 0x0000000002007986 */ /* 0x000fe2000c101524 */
[----:B------:R-:W-:Y:S05]  /*83a0*/  EXIT ;  /* 0x000000000000794d */ /* 0x000fea0003800000 */
.L_x_1179:
        /* <DEDUP_REMOVED lines=13> */
.L_x_19827:


//--------------------- .text._ZN2at6native18elementwise_kernelILi128ELi4EZNS0_22gpu_kernel_impl_nocastIZZZNS0_17trunc_kernel_cudaERNS_18TensorIteratorBaseEENKUlvE_clEvENKUlvE1_clEvEUlN3c104HalfEE_EEvS4_RKT_EUliE_EEviT1_ --------------------------
	.section	.text._ZN2at6native18elementwise_kernelILi128ELi4EZNS0_22gpu_kernel_impl_nocastIZZZNS0_17trunc_kernel_cudaERNS_18TensorIteratorBaseEENKUlvE_clEvENKUlvE1_clEvEUlN3c104HalfEE_EEvS4_RKT_EUliE_EEviT1_,"ax",@progbits
	.align	128
        .global         _ZN2at6native18elementwise_kernelILi128ELi4EZNS0_22gpu_kernel_impl_nocastIZZZNS0_17trunc_kernel_cudaERNS_18TensorIteratorBaseEENKUlvE_clEvENKUlvE1_clEvEUlN3c104HalfEE_EEvS4_RKT_EUliE_EEviT1_
        .type           _ZN2at6native18elementwise_kernelILi128ELi4EZNS0_22gpu_kernel_impl_nocastIZZZNS0_17trunc_kernel_cudaERNS_18TensorIteratorBaseEENKUlvE_clEvENKUlvE1_clEvEUlN3c104HalfEE_EEvS4_RKT_EUliE_EEviT1_,@function
        .size           _ZN2at6native18elementwise_kernelILi128ELi4EZNS0_22gpu_kernel_impl_nocastIZZZNS0_17trunc_kernel_cudaERNS_18TensorIteratorBaseEENKUlvE_clEvENKUlvE1_clEvEUlN3c104HalfEE_EEvS4_RKT_EUliE_EEviT1_,(.L_x_19828 - _ZN2at6native18elementwise_kernelILi128ELi4EZNS0_22gpu_kernel_impl_nocastIZZZNS0_17trunc_kernel_cudaERNS_18TensorIteratorBaseEENKUlvE_clEvENKUlvE1_clEvEUlN3c104HalfEE_EEvS4_RKT_EUliE_EEviT1_)
        .other          _ZN2at6native18elementwise_kernelILi128ELi4EZNS0_22gpu_kernel_impl_nocastIZZZNS0_17trunc_kernel_cudaERNS_18TensorIteratorBaseEENKUlvE_clEvENKUlvE1_clEvEUlN3c104HalfEE_EEvS4_RKT_EUliE_EEviT1_,@"STO_CUDA_ENTRY STV_DEFAULT"
_ZN2at6native18elementwise_kernelILi128ELi4EZNS0_22gpu_kernel_impl_nocastIZZZNS0_17trunc_kernel_cudaERNS_18TensorIteratorBaseEENKUlvE_clEvENKUlvE1_clEvEUlN3c104HalfEE_EEvS4_RKT_EUliE_EEviT1_:
.text._ZN2at6native18elementwise_kernelILi128ELi4EZNS0_22gpu_kernel_impl_nocastIZZZNS0_17trunc_kernel_cudaERNS_18TensorIteratorBaseEENKUlvE_clEvENKUlvE1_clEvEUlN3c104HalfEE_EEvS4_RKT_EUliE_EEviT1_:
        /* <DEDUP_REMOVED lines=20> */
[----:B--2---:R-:W-:-:S06]  /*0140*/  HADD2.F32 R0, -RZ, R4.H0_H0 ;  /* 0x20000004ff007230 */ /* 0x004fcc0000004100 */
[----:B------:R-:W1:Y:S02]  /*0150*/  FRND.TRUNC R0, R0 ;  /* 0x0000000000007307 */ /* 0x000e64000020d000 */
[----:B-1----:R-:W-:-:S05]  /*0160*/  F2FP.F16.F32.PACK_AB R2, RZ, R0 ;  /* 0x00000000ff02723e */ /* 0x002fca00000000ff */
[----:B0-----:R0:W-:Y:S01]  /*0170*/  STG.E.U16 desc[UR6][R6.64], R2 ;  /* 0x0000000206007986 */ /* 0x0011e2000c101506 */
[----:B------:R-:W-:Y:S05]  /*0180*/  @P0 BRA `(.L_x_1184) ;  /* 0x0000000000500947 */ /* 0x000fea0003800000 */
[----:B------:R-:W1:Y:S02]  /*0190*/  LDC.64 R4, c[0x0][0x588] ;  /* 0x00016200ff047b82 */ /* 0x000e640000000a00 */
[----:B-1----:R-:W2:Y:S06]  /*01a0*/  LDG.E.U16 R4, desc[UR6][R4.64] ;  /* 0x0000000604047981 */ /* 0x002eac000c1e1500 */
[----:B0-----:R-:W0:Y:S01]  /*01b0*/  LDC.64 R6, c[0x0][0x580] ;  /* 0x00016000ff067b82 */ /* 0x001e220000000a00 */
[----:B------:R-:W-:Y:S01]  /*01c0*/  IADD3 R3, PT, PT, R3, 0x80, RZ ;  /* 0x0000008003037810 */ /* 0x000fe20007ffe0ff */
[----:B--2---:R-:W-:-:S06]  /*01d0*/  HADD2.F32 R0, -RZ, R4.H0_H0 ;  /* 0x20000004ff007230 */ /* 0x004fcc0000004100 */
[----:B------:R-:W1:Y:S02]  /*01e0*/  FRND.TRUNC R0, R0 ;  /* 0x0000000000007307 */ /* 0x000e64000020d000 */
[----:B-1----:R-:W-:-:S05]  /*01f0*/  F2FP.F16.F32.PACK_AB R2, RZ, R0 ;  /* 0x00000000ff02723e */ /* 0x002fca00000000ff */
[----:B0-----:R0:W-:Y:S02]  /*0200*/  STG.E.U16 desc[UR6][R6.64], R2 ;  /* 0x0000000206007986 */ /* 0x0011e4000c101506 */
.L_x_1183:
[----:B------:R-:W-:-:S13]  /*0210*/  ISETP.GE.AND P0, PT, R3, UR4, PT ;  /* 0x0000000403007c0c */ /* 0x000fda000bf06270 */
[----:B------:R-:W-:Y:S05]  /*0220*/  @P0 BREAK.RELIABLE B1 ;  /* 0x0000000000010942 */ /* 0x000fea0003800100 */
[----:B------:R-:W-:Y:S05]  /*0230*/  @P0 BRA `(.L_x_1184) ;  /* 0x0000000000240947 */ /* 0x000fea0003800000 */
[----:B------:R-:W-:Y:S05]  /*0240*/  BSYNC.RELIABLE B1 ;  /* 0x0000000000017941 */ /* 0x000fea0003800100 */
.L_x_1182:
        /* <DEDUP_REMOVED lines=8> */
.L_x_1184:
[----:B------:R-:W-:Y:S05]  /*02d0*/  BSYNC.RECONVERGENT B0 ;  /* 0x0000000000007941 */ /* 0x000fea0003800200 */
.L_x_1181:
[----:B------:R-:W-:Y:S05]  /*02e0*/  WARPSYNC.ALL ;  /* 0x0000000000007948 */ /* 0x000fea0003800000 */
[----:B------:R-:W-:-:S13]  /*02f0*/  ISETP.GE.AND P0, PT, R3, UR4, PT ;  /* 0x0000000403007c0c */ /* 0x000fda000bf06270 */
[----:B------:R-:W-:Y:S05]  /*0300*/  @P0 EXIT ;  /* 0x000000000000094d */ /* 0x000fea0003800000 */
[----:B01----:R-:W0:Y:S02]  /*0310*/  LDC.64 R2, c[0x0][0x588] ;  /* 0x00016200ff027b82 */ /* 0x003e240000000a00 */
[----:B0-----:R-:W2:Y:S06]  /*0320*/  LDG.E.U16 R2, desc[UR6][R2.64] ;  /* 0x0000000602027981 */ /* 0x001eac000c1e1500 */
[----:B------:R-:W0:Y:S01]  /*0330*/  LDC.64 R4, c[0x0][0x580] ;  /* 0x00016000ff047b82 */ /* 0x000e220000000a00 */
[----:B--2---:R-:W-:-:S06]  /*0340*/  HADD2.F32 R0, -RZ, R2.H0_H0 ;  /* 0x20000002ff007230 */ /* 0x004fcc0000004100 */
[----:B------:R-:W1:Y:S02]  /*0350*/  FRND.TRUNC R0, R0 ;  /* 0x0000000000007307 */ /* 0x000e64000020d000 */
[----:B-1----:R-:W-:-:S05]  /*0360*/  F2FP.F16.F32.PACK_AB R3, RZ, R0 ;  /* 0x00000000ff03723e */ /* 0x002fca00000000ff */
[----:B0-----:R-:W-:Y:S01]  /*0370*/  STG.E.U16 desc[UR6][R4.64], R3 ;  /* 0x0000000304007986 */ /* 0x001fe2000c101506 */
[----:B------:R-:W-:Y:S05]  /*0380*/  EXIT ;  /* 0x000000000000794d */ /* 0x000fea0003800000 */
.L_x_1180:
[----:B------:R-:W0:Y:S01]  /*0390*/  LDCU UR4, c[0x0][0x380] ;  /* 0x00007000ff0477ac */ /* 0x000e220008000800 */
[----:B------:R-:W-:Y:S01]  /*03a0*/  IADD3 R2, PT, PT, R2, -0x1, RZ ;  /* 0xffffffff02027810 */ /* 0x000fe20007ffe0ff */
[----:B------:R-:W-:Y:S04]  /*03b0*/  BSSY.RECONVERGENT B0, `(.L_x_1185) ;  /* 0x00003ac000007945 */ /* 0x000fe80003800200 */
[----:B------:R-:W-:Y:S01]  /*03c0*/  BSSY.RELIABLE B1, `(.L_x_1186) ;  /* 0x0000275000017945 */ /* 0x000fe20003800100 */
[----:B------:R-:W-:-:S04]  /*03d0*/  VIMNMX.U32 R0, PT, PT, R2, 0x18, PT ;  /* 0x0000001802007848 */ /* 0x000fc80003fe0000 */
[----:B------:R-:W-:Y:S02]  /*03e0*/  IADD3 R0, PT, PT, R0, 0x1, RZ ;  /* 0x0000000100007810 */ /* 0x000fe40007ffe0ff */
        /* <DEDUP_REMOVED lines=300> */
.L_x_1188:
        /* <DEDUP_REMOVED lines=9> */
[----:B--2---:R-:W-:-:S06]  /*1740*/  HADD2.F32 R8, -RZ, R6.H0_H0 ;  /* 0x20000006ff087230 */ /* 0x004fcc0000004100 */
[----:B------:R-:W0:Y:S02]  /*1750*/  FRND.TRUNC R8, R8 ;  /* 0x0000000800087307 */ /* 0x000e24000020d000 */
[----:B0-----:R-:W-:-:S05]  /*1760*/  F2FP.F16.F32.PACK_AB R7, RZ, R8 ;  /* 0x00000008ff07723e */ /* 0x001fca00000000ff */
[----:B------:R0:W-:Y:S01]  /*1770*/  STG.E.U16 desc[UR6][R4.64], R7 ;  /* 0x0000000704007986 */ /* 0x0001e2000c101506 */
[----:B------:R-:W-:Y:S05]  /*1780*/  @P0 BRA `(.L_x_1189) ;  /* 0x0000002400b80947 */ /* 0x000fea0003800000 */
[----:B------:R-:W1:Y:S01]  /*1790*/  LDCU.64 UR8, c[0x0][0x390] ;  /* 0x00007200ff0877ac */ /* 0x000e620008000a00 */
[----:B0-----:R-:W-:Y:S01]  /*17a0*/  MOV R5, R3 ;  /* 0x0000000300057202 */ /* 0x001fe20000000f00 */
[----:B------:R-:W-:Y:S01]  /*17b0*/  IMAD.MOV.U32 R4, RZ, RZ, RZ ;  /* 0x000000ffff047224 */ /* 0x000fe200078e00ff */
        /* <DEDUP_REMOVED lines=295> */
.L_x_1190:
[----:B------:R-:W0:Y:S02]  /*2a30*/  LDCU.128 UR8, c[0x0][0x580] ;  /* 0x0000b000ff0877ac */ /* 0x000e240008000c00 */
[----:B0-----:R-:W-:-:S04]  /*2a40*/  IADD3 R6, P0, PT, R4, UR10, RZ ;  /* 0x0000000a04067c10 */ /* 0x001fc8000ff1e0ff */
[----:B------:R-:W-:-:S05]  /*2a50*/  IADD3.X R7, PT, PT, RZ, UR11, RZ, P0, !PT ;  /* 0x0000000bff077c10 */ /* 0x000fca00087fe4ff */
[----:B------:R-:W2:Y:S01]  /*2a60*/  LDG.E.U16 R6, desc[UR6][R6.64] ;  /* 0x0000000606067981 */ /* 0x000ea2000c1e1500 */
[----:B------:R-:W-:Y:S02]  /*2a70*/  IADD3 R4, P0, PT, R5, UR8, RZ ;  /* 0x0000000805047c10 */ /* 0x000fe4000ff1e0ff */
[----:B------:R-:W-:Y:S02]  /*2a80*/  IADD3 R3, PT, PT, R3, 0x80, RZ ;  /* 0x0000008003037810 */ /* 0x000fe40007ffe0ff */
[----:B------:R-:W-:Y:S01]  /*2a90*/  IADD3.X R5, PT, PT, RZ, UR9, RZ, P0, !PT ;  /* 0x00000009ff057c10 */ /* 0x000fe200087fe4ff */
[----:B--2---:R-:W-:-:S06]  /*2aa0*/  HADD2.F32 R8, -RZ, R6.H0_H0 ;  /* 0x20000006ff087230 */ /* 0x004fcc0000004100 */
[----:B------:R-:W0:Y:S02]  /*2ab0*/  FRND.TRUNC R8, R8 ;  /* 0x0000000800087307 */ /* 0x000e24000020d000 */
[----:B0-----:R-:W-:-:S05]  /*2ac0*/  F2FP.F16.F32.PACK_AB R7, RZ, R8 ;  /* 0x00000008ff07723e */ /* 0x001fca00000000ff */
[----:B------:R0:W-:Y:S02]  /*2ad0*/  STG.E.U16 desc[UR6][R4.64], R7 ;  /* 0x0000000704007986 */ /* 0x0001e4000c101506 */
.L_x_1187:
[----:B------:R-:W-:-:S13]  /*2ae0*/  ISETP.GE.AND P0, PT, R3, UR4, PT ;  /* 0x0000000403007c0c */ /* 0x000fda000bf06270 */
[----:B------:R-:W-:Y:S05]  /*2af0*/  @P0 BREAK.RELIABLE B1 ;  /* 0x0000000000010942 */ /* 0x000fea0003800100 */
[----:B------:R-:W-:Y:S05]  /*2b00*/  @P0 BRA `(.L_x_1189) ;  /* 0x0000001000d80947 */ /* 0x000fea0003800000 */
[----:B------:R-:W-:Y:S05]  /*2b10*/  BSYNC.RELIABLE B1 ;  /* 0x0000000000017941 */ /* 0x000fea0003800100 */
.L_x_1186:
[----:B------:R-:W1:Y:S01]  /*2b20*/  LDCU.64 UR8, c[0x0][0x390] ;  /* 0x00007200ff0877ac */ /* 0x000e620008000a00 */
[----:B0-----:R-:W-:Y:S02]  /*2b30*/  MOV R4, RZ ;  /* 0x000000ff00047202 */ /* 0x001fe40000000f00 */
[----:B------:R-:W-:Y:S01]  /*2b40*/  MOV R5, R3 ;  /* 0x0000000300057202 */ /* 0x000fe20000000f00 */
[----:B------:R-:W0:Y:S01]  /*2b50*/  LDCU UR5, c[0x0][0x38c] ;  /* 0x00007180ff0577ac */ /* 0x000e220008000800 */
[----:B------:R-:W-:Y:S01]  /*2b60*/  ISETP.NE.AND P0, PT, R2, RZ, PT ;  /* 0x000000ff0200720c */ /* 0x000fe20003f05270 */
        /* <DEDUP_REMOVED lines=293> */
.L_x_1191:
        /* <DEDUP_REMOVED lines=11> */
.L_x_1189:
[----:B------:R-:W-:Y:S05]  /*3e70*/  BSYNC.RECONVERGENT B0 ;  /* 0x0000000000007941 */ /* 0x000fea0003800200 */
.L_x_1185:
[----:B------:R-:W-:Y:S05]  /*3e80*/  WARPSYNC.ALL ;  /* 0x0000000000007948 */ /* 0x000fea0003800000 */
[----:B------:R-:W-:-:S13]  /*3e90*/  ISETP.GE.AND P0, PT, R3, UR4, PT ;  /* 0x0000000403007c0c */ /* 0x000fda000bf06270 */
[----:B------:R-:W-:Y:S05]  /*3ea0*/  @P0 EXIT ;  /* 0x000000000000094d */ /* 0x000fea0003800000 */
[----:B------:R-:W2:Y:S01]  /*3eb0*/  LDCU.64 UR4, c[0x0][0x390] ;  /* 0x00007200ff0477ac */ /* 0x000ea20008000a00 */
[----:B01----:R-:W-:Y:S01]  /*3ec0*/  MOV R4, RZ ;  /* 0x000000ff00047202 */ /* 0x003fe20000000f00 */
[----:B------:R-:W-:Y:S01]  /*3ed0*/  IMAD.MOV.U32 R5, RZ, RZ, R3 ;  /* 0x000000ffff057224 */ /* 0x000fe200078e0003 */
        /* <DEDUP_REMOVED lines=295> */
.L_x_1192:
[----:B------:R-:W0:Y:S02]  /*5150*/  LDCU.128 UR8, c[0x0][0x580] ;  /* 0x0000b000ff0877ac */ /* 0x000e240008000c00 */
[----:B0-----:R-:W-:-:S04]  /*5160*/  IADD3 R4, P0, PT, R2, UR10, RZ ;  /* 0x0000000a02047c10 */ /* 0x001fc8000ff1e0ff */
[----:B------:R-:W-:-:S05]  /*5170*/  IADD3.X R5, PT, PT, RZ, UR11, RZ, P0, !PT ;  /* 0x0000000bff057c10 */ /* 0x000fca00087fe4ff */
[----:B------:R-:W2:Y:S01]  /*5180*/  LDG.E.U16 R4, desc[UR6][R4.64] ;  /* 0x0000000604047981 */ /* 0x000ea2000c1e1500 */
[----:B------:R-:W-:-:S04]  /*5190*/  IADD3 R2, P0, PT, R3, UR8, RZ ;  /* 0x0000000803027c10 */ /* 0x000fc8000ff1e0ff */
[----:B------:R-:W-:Y:S01]  /*51a0*/  IADD3.X R3, PT, PT, RZ, UR9, RZ, P0, !PT ;  /* 0x00000009ff037c10 */ /* 0x000fe200087fe4ff */
[----:B--2---:R-:W-:-:S06]  /*51b0*/  HADD2.F32 R0, -RZ, R4.H0_H0 ;  /* 0x20000004ff007230 */ /* 0x004fcc0000004100 */
[----:B------:R-:W0:Y:S02]  /*51c0*/  FRND.TRUNC R0, R0 ;  /* 0x0000000000007307 */ /* 0x000e24000020d000 */
[----:B0-----:R-:W-:-:S05]  /*51d0*/  F2FP.F16.F32.PACK_AB R5, RZ, R0 ;  /* 0x00000000ff05723e */ /* 0x001fca00000000ff */
[----:B------:R-:W-:Y:S01]  /*51e0*/  STG.E.U16 desc[UR6][R2.64], R5 ;  /* 0x0000000502007986 */ /* 0x000fe2000c101506 */
[----:B------:R-:W-:Y:S05]  /*51f0*/  EXIT ;  /* 0x000000000000794d */ /* 0x000fea0003800000 */
.L_x_1193:
        /* <DEDUP_REMOVED lines=16> */
.L_x_19828:


//--------------------- .text._ZN2at6native27unrolled_elementwise_kernelIZZZNS0_17trunc_kernel_cudaERNS_18TensorIteratorBaseEENKUlvE_clEvENKUlvE1_clEvEUlN3c104HalfEE_St5arrayIPcLm2EELi4E23TrivialOffsetCalculatorILi1EjESD_NS0_6memory15LoadWithoutCastENSE_16StoreWithoutCastEEEviT_T0_T2_T3_T4_T5_ --------------------------
	.section	.text._ZN2at6native27unrolled_elementwise_kernelIZZZNS0_17trunc_kernel_cudaERNS_18TensorIteratorBaseEENKUlvE_clEvENKUlvE1_clEvEUlN3c104HalfEE_St5arrayIPcLm2EELi4E23TrivialOffsetCalculatorILi1EjESD_NS0_6memory15LoadWithoutCastENSE_16StoreWithoutCastEEEviT_T0_T2_T3_T4_T5_,"ax",@progbits
	.align	128
        .global         _ZN2at6native27unrolled_elementwise_kernelIZZZNS0_17trunc_kernel_cudaERNS_18TensorIteratorBaseEENKUlvE_clEvENKUlvE1_clEvEUlN3c104HalfEE_St5arrayIPcLm2EELi4E23TrivialOffsetCalculatorILi1EjESD_NS0_6memory15LoadWithoutCastENSE_16StoreWithoutCastEEEviT_T0_T2_T3_T4_T5_
        .type           _ZN2at6native27unrolled_elementwise_kernelIZZZNS0_17trunc_kernel_cudaERNS_18TensorIteratorBaseEENKUlvE_clEvENKUlvE1_clEvEUlN3c104HalfEE_St5arrayIPcLm2EELi4E23TrivialOffsetCalculatorILi1EjESD_NS0_6memory15LoadWithoutCastENSE_16StoreWithoutCastEEEviT_T0_T2_T3_T4_T5_,@function
        .size           _ZN2at6native27unrolled_elementwise_kernelIZZZNS0_17trunc_kernel_cudaERNS_18TensorIteratorBaseEENKUlvE_clEvENKUlvE1_clEvEUlN3c104HalfEE_St5arrayIPcLm2EELi4E23TrivialOffsetCalculatorILi1EjESD_NS0_6memory15LoadWithoutCastENSE_16StoreWithoutCastEEEviT_T0_T2_T3_T4_T5_,(.L_x_19829 - _ZN2at6native27unrolled_elementwise_kernelIZZZNS0_17trunc_kernel_cudaERNS_18TensorIteratorBaseEENKUlvE_clEvENKUlvE1_clEvEUlN3c104HalfEE_St5arrayIPcLm2EELi4E23TrivialOffsetCalculatorILi1EjESD_NS0_6memory15LoadWithoutCastENSE_16StoreWithoutCastEEEviT_T0_T2_T3_T4_T5_)
        .other          _ZN2at6native27unrolled_elementwise_kernelIZZZNS0_17trunc_kernel_cudaERNS_18TensorIteratorBaseEENKUlvE_clEvENKUlvE1_clEvEUlN3c104HalfEE_St5arrayIPcLm2EELi4E23TrivialOffsetCalculatorILi1EjESD_NS0_6memory15LoadWithoutCastENSE_16StoreWithoutCastEEEviT_T0_T2_T3_T4_T5_,@"STO_CUDA_ENTRY STV_DEFAULT"
_ZN2at6native27unrolled_elementwise_kernelIZZZNS0_17trunc_kernel_cudaERNS_18TensorIteratorBaseEENKUlvE_clEvENKUlvE1_clEvEUlN3c104HalfEE_St5arrayIPcLm2EELi4E23TrivialOffsetCalculatorILi1EjESD_NS0_6memory15LoadWithoutCastENSE_16StoreWithoutCastEEEviT_T0_T2_T3_T4_T5_:
.text._ZN2at6native27unrolled_elementwise_kernelIZZZNS0_17trunc_kernel_cudaERNS_18TensorIteratorBaseEENKUlvE_clEvENKUlvE1_clEvEUlN3c104HalfEE_St5arrayIPcLm2EELi4E23TrivialOffsetCalculatorILi1EjESD_NS0_6memory15LoadWithoutCastENSE_16StoreWithoutCastEEEviT_T0_T2_T3_T4_T5_:
        /* <DEDUP_REMOVED lines=12> */
[----:B------:R-:W-:Y:S01]  /*00c0*/  @!P1 LEA R15, R3, R20, 0x9 ;  /* 0x00000014030f9211 */ /* 0x000fe200078e48ff */
[----:B------:R-:W-:Y:S01]  /*00d0*/  @!P1 VIADD R20, R20, 0x80 ;  /* 0x0000008014149836 */ /* 0x000fe20000000000 */
[----:B------:R-:W2:Y:S04]  /*00e0*/  @!P1 LDC.64 R10, c[0x0][0x390] ;  /* 0x0000e400ff0a9b82 */ /* 0x000ea80000000a00 */
[----:B------:R-:W-:Y:S01]  /*00f0*/  ISETP.GE.AND P2, PT, R20, R5, PT ;  /* 0x000000051400720c */ /* 0x000fe20003f46270 */
[----:B0-----:R-:W-:Y:S01]  /*0100*/  @!P0 IMAD.WIDE.U32 R12, R7, 0x2, R12 ;  /* 0x00000002070c8825 */ /* 0x001fe200078e000c */
[----:B------:R-:W-:-:S06]  /*0110*/  PRMT R7, RZ, 0x7610, R7 ;  /* 0x00007610ff077816 */ /* 0x000fcc0000000007 */
[----:B-1----:R0:W3:Y:S05]  /*0120*/  @!P0 LDG.E.U16 R7, desc[UR4][R12.64] ;  /* 0x000000040c078981 */ /* 0x0020ea000c1e1500 */
[----:B------:R-:W1:Y:S01]  /*0130*/  @!P2 LDC.64 R8, c[0x0][0x390] ;  /* 0x0000e400ff08ab82 */ /* 0x000e620000000a00 */
[----:B------:R-:W-:Y:S01]  /*0140*/  @!P2 LEA R19, R3, R20, 0x9 ;  /* 0x000000140313a211 */ /* 0x000fe200078e48ff */
[----:B------:R-:W-:Y:S01]  /*0150*/  @!P2 VIADD R20, R20, 0x80 ;  /* 0x000000801414a836 */ /* 0x000fe20000000000 */
[----:B------:R-:W-:Y:S01]  /*0160*/  PRMT R21, RZ, 0x7610, R21 ;  /* 0x00007610ff157816 */ /* 0x000fe20000000015 */
        /* <DEDUP_REMOVED lines=9> */
[C---:B------:R-:W-:Y:S01]  /*0200*/  IADD3 R20, PT, PT, R0.reuse, 0x80, RZ ;  /* 0x0000008000147810 */ /* 0x040fe20007ffe0ff */
[----:B0-----:R-:W-:-:S03]  /*0210*/  VIADD R12, R0, 0x100 ;  /* 0x00000100000c7836 */ /* 0x001fc60000000000 */
[----:B------:R-:W-:Y:S01]  /*0220*/  ISETP.GE.AND P2, PT, R20, R5, PT ;  /* 0x000000051400720c */ /* 0x000fe20003f46270 */
[----:B-1----:R-:W-:-:S06]  /*0230*/  @!P0 IMAD.WIDE.U32 R16, R9, 0x2, R16 ;  /* 0x0000000209108825 */ /* 0x002fcc00078e0010 */
[----:B------:R-:W0:Y:S01]  /*0240*/  @!P1 LDC.64 R8, c[0x0][0x388] ;  /* 0x0000e200ff089b82 */ /* 0x000e220000000a00 */
[----:B------:R-:W-:Y:S02]  /*0250*/  ISETP.GE.AND P3, PT, R12, R5, PT ;  /* 0x000000050c00720c */ /* 0x000fe40003f66270 */
[----:B------:R-:W-:Y:S02]  /*0260*/  @!P1 LEA R13, R3, R0, 0x9 ;  /* 0x00000000030d9211 */ /* 0x000fe400078e48ff */
[----:B------:R-:W-:Y:S01]  /*0270*/  PRMT R10, RZ, 0x7610, R10 ;  /* 0x00007610ff0a7816 */ /* 0x000fe2000000000a */
[----:B------:R-:W-:Y:S02]  /*0280*/  VIADD R12, R0, 0x180 ;  /* 0x00000180000c7836 */ /* 0x000fe40000000000 */
[----:B------:R-:W-:-:S03]  /*0290*/  @!P1 IMAD.MOV.U32 R0, RZ, RZ, R20 ;  /* 0x000000ffff009224 */ /* 0x000fc600078e0014 */
[----:B------:R1:W5:Y:S02]  /*02a0*/  @!P0 LDG.E.U16 R10, desc[UR4][R16.64] ;  /* 0x00000004100a8981 */ /* 0x000364000c1e1500 */
[-C--:B------:R-:W-:Y:S01]  /*02b0*/  ISETP.GE.AND P4, PT, R0, R5.reuse, PT ;  /* 0x000000050000720c */ /* 0x080fe20003f86270 */
[----:B0-----:R-:W-:Y:S01]  /*02c0*/  @!P1 IMAD.WIDE.U32 R8, R13, 0x2, R8 ;  /* 0x000000020d089825 */ /* 0x001fe200078e0008 */
[----:B------:R-:W-:Y:S01]  /*02d0*/  BSSY.RECONVERGENT B0, `(.L_x_1194) ;  /* 0x0000017000007945 */ /* 0x000fe20003800200 */
[----:B------:R-:W-:Y:S02]  /*02e0*/  ISETP.GE.AND P0, PT, R12, R5, PT ;  /* 0x000000050c00720c */ /* 0x000fe40003f06270 */
[----:B---3--:R-:W-:-:S06]  /*02f0*/  @!P1 HADD2.F32 R7, -RZ, R7.H0_H0 ;  /* 0x20000007ff079230 */ /* 0x008fcc0000004100 */
[----:B------:R-:W0:Y:S02]  /*0300*/  @!P1 FRND.TRUNC R7, R7 ;  /* 0x0000000700079307 */ /* 0x000e24000020d000 */
[----:B0-----:R-:W-:Y:S01]  /*0310*/  @!P1 F2FP.F16.F32.PACK_AB R6, RZ, R7 ;  /* 0x00000007ff06923e */ /* 0x001fe200000000ff */
[----:B--2---:R-:W-:-:S04]  /*0320*/  @!P2 HADD2.F32 R11, -RZ, R11.H0_H0 ;  /* 0x2000000bff0ba230 */ /* 0x004fc80000004100 */
[----:B------:R1:W-:Y:S02]  /*0330*/  @!P1 STG.E.U16 desc[UR4][R8.64], R6 ;  /* 0x0000000608009986 */ /* 0x0003e4000c101504 */
[----:B------:R-:W0:Y:S01]  /*0340*/  @!P2 FRND.TRUNC R11, R11 ;  /* 0x0000000b000ba307 */ /* 0x000e22000020d000 */
[----:B----4-:R-:W-:-:S07]  /*0350*/  @!P3 HADD2.F32 R21, -RZ, R21.H0_H0 ;  /* 0x20000015ff15b230 */ /* 0x010fce0000004100 */
[----:B------:R-:W2:Y:S01]  /*0360*/  @!P3 FRND.TRUNC R21, R21 ;  /* 0x000000150015b307 */ /* 0x000ea2000020d000 */
[----:B0-----:R-:W-:Y:S02]  /*0370*/  @!P2 F2FP.F16.F32.PACK_AB R2, RZ, R11 ;  /* 0x0000000bff02a23e */ /* 0x001fe400000000ff */
[----:B--2---:R-:W-:Y:S01]  /*0380*/  @!P3 F2FP.F16.F32.PACK_AB R4, RZ, R21 ;  /* 0x00000015ff04b23e */ /* 0x004fe200000000ff */
[----:B-1----:R-:W-:Y:S06]  /*0390*/  @P4 BRA `(.L_x_1195) ;  /* 0x0000000000284947 */ /* 0x002fec0003800000 */
[----:B------:R-:W0:Y:S01]  /*03a0*/  LDC.64 R6, c[0x0][0x388] ;  /* 0x0000e200ff067b82 */ /* 0x000e220000000a00 */
[----:B------:R-:W-:Y:S01]  /*03b0*/  LEA R9, R3, R0, 0x9 ;  /* 0x0000000003097211 */ /* 0x000fe200078e48ff */
        /* <DEDUP_REMOVED lines=8> */
.L_x_1195:
[----:B------:R-:W-:Y:S05]  /*0440*/  BSYNC.RECONVERGENT B0 ;  /* 0x0000000000007941 */ /* 0x000fea0003800200 */
.L_x_1194:
[----:B------:R-:W-:Y:S01]  /*0450*/  ISETP.GE.AND P1, PT, R0, R5, PT ;  /* 0x000000050000720c */ /* 0x000fe20003f26270 */
[----:B-----5:R-:W-:-:S12]  /*0460*/  @!P0 HADD2.F32 R10, -RZ, R10.H0_H0 ;  /* 0x2000000aff0a8230 */ /* 0x020fd80000004100 */
[----:B------:R-:W-:Y:S05]  /*0470*/  @P1 EXIT ;  /* 0x000000000000194d */ /* 0x000fea0003800000 */
[----:B0-----:R-:W0:Y:S01]  /*0480*/  LDC.64 R4, c[0x0][0x388] ;  /* 0x0000e200ff047b82 */ /* 0x001e220000000a00 */
[----:B------:R-:W1:Y:S01]  /*0490*/  @!P0 FRND.TRUNC R10, R10 ;  /* 0x0000000a000a8307 */ /* 0x000e62000020d000 */
[----:B------:R-:W-:Y:S02]  /*04a0*/  LEA R3, R3, R0, 0x9 ;  /* 0x0000000003037211 */ /* 0x000fe400078e48ff */
[----:B-1----:R-:W-:-:S04]  /*04b0*/  @!P0 F2FP.F16.F32.PACK_AB R2, RZ, R10 ;  /* 0x0000000aff02823e */ /* 0x002fc800000000ff */
[----:B------:R-:W-:Y:S01]  /*04c0*/  PRMT R0, R2, 0x7610, R0 ;  /* 0x0000761002007816 */ /* 0x000fe20000000000 */
[----:B0-----:R-:W-:-:S05]  /*04d0*/  IMAD.WIDE.U32 R2, R3, 0x2, R4 ;  /* 0x0000000203027825 */ /* 0x001fca00078e0004 */
[----:B------:R-:W-:Y:S01]  /*04e0*/  STG.E.U16 desc[UR4][R2.64], R0 ;  /* 0x0000000002007986 */ /* 0x000fe2000c101504 */
[----:B------:R-:W-:Y:S05]  /*04f0*/  EXIT ;  /* 0x000000000000794d */ /* 0x000fea0003800000 */
.L_x_1196:
        /* <DEDUP_REMOVED lines=16> */
.L_x_19829:


//--------------------- .text._ZN2at6native29vectorized_elementwise_kernelILi2EZZZNS0_17trunc_kernel_cudaERNS_18TensorIteratorBaseEENKUlvE_clEvENKUlvE1_clEvEUlN3c104HalfEE_St5arrayIPcLm2EEEEviT0_T1_ --------------------------
	.section	.text._ZN2at6native29vectorized_elementwise_kernelILi2EZZZNS0_17trunc_kernel_cudaERNS_18TensorIteratorBaseEENKUlvE_clEvENKUlvE1_clEvEUlN3c104HalfEE_St5arrayIPcLm2EEEEviT0_T1_,"ax",@progbits
	.align	128
        .global         _ZN2at6native29vectorized_elementwise_kernelILi2EZZZNS0_17trunc_kernel_cudaERNS_18TensorIteratorBaseEENKUlvE_clEvENKUlvE1_clEvEUlN3c104HalfEE_St5arrayIPcLm2EEEEviT0_T1_
        .type           _ZN2at6native29vectorized_elementwise_kernelILi2EZZZNS0_17trunc_kernel_cudaERNS_18TensorIteratorBaseEENKUlvE_clEvENKUlvE1_clEvEUlN3c104HalfEE_St5arrayIPcLm2EEEEviT0_T1_,@function
        .size           _ZN2at6native29vectorized_elementwise_kernelILi2EZZZNS0_17trunc_kernel_cudaERNS_18TensorIteratorBaseEENKUlvE_clEvENKUlvE1_clEvEUlN3c104HalfEE_St5arrayIPcLm2EEEEviT0_T1_,(.L_x_19830 - _ZN2at6native29vectorized_elementwise_kernelILi2EZZZNS0_17trunc_kernel_cudaERNS_18TensorIteratorBaseEENKUlvE_clEvENKUlvE1_clEvEUlN3c104HalfEE_St5arrayIPcLm2EEEEviT0_T1_)
        .other          _ZN2at6native29vectorized_elementwise_kernelILi2EZZZNS0_17trunc_kernel_cudaERNS_18TensorIteratorBaseEENKUlvE_clEvENKUlvE1_clEvEUlN3c104HalfEE_St5arrayIPcLm2EEEEviT0_T1_,@"STO_CUDA_ENTRY STV_DEFAULT"
_ZN2at6native29vectorized_elementwise_kernelILi2EZZZNS0_17trunc_kernel_cudaERNS_18TensorIteratorBaseEENKUlvE_clEvENKUlvE1_clEvEUlN3c104HalfEE_St5arrayIPcLm2EEEEviT0_T1_:
.text._ZN2at6native29vectorized_elementwise_kernelILi2EZZZNS0_17trunc_kernel_cudaERNS_18TensorIteratorBaseEENKUlvE_clEvENKUlvE1_clEvEUlN3c104HalfEE_St5arrayIPcLm2EEEEviT0_T1_:
        /* <DEDUP_REMOVED lines=11> */
[----:B------:R-:W-:Y:S01]  /*00b0*/  @!P5 IADD3 R23, PT, PT, R3, 0x80, RZ ;  /* 0x000000800317d810 */ /* 0x000fe20007ffe0ff */
[----:B------:R-:W0:Y:S01]  /*00c0*/  @!P5 LDC.64 R18, c[0x0][0x390] ;  /* 0x0000e400ff12db82 */ /* 0x000e220000000a00 */
[----:B------:R-:W-:Y:S02]  /*00d0*/  @!P5 IADD3 R11, PT, PT, R0, R3, RZ ;  /* 0x00000003000bd210 */ /* 0x000fe40007ffe0ff */
[----:B------:R-:W-:-:S13]  /*00e0*/  ISETP.GE.U32.AND P0, PT, R23, R2, PT ;  /* 0x000000021700720c */ /* 0x000fda0003f06070 */
[----:B------:R-:W-:Y:S01]  /*00f0*/  @!P0 IMAD.IADD R21, R0, 0x1, R23 ;  /* 0x0000000100158824 */ /* 0x000fe200078e0217 */
[----:B------:R-:W1:Y:S01]  /*0100*/  @!P0 LDC.64 R12, c[0x0][0x390] ;  /* 0x0000e400ff0c8b82 */ /* 0x000e620000000a00 */
[----:B------:R-:W-:-:S05]  /*0110*/  @!P0 VIADD R23, R23, 0x80 ;  /* 0x0000008017178836 */ /* 0x000fca0000000000 */
[----:B------:R-:W-:Y:S01]  /*0120*/  ISETP.GE.U32.AND P6, PT, R23, R2, PT ;  /* 0x000000021700720c */ /* 0x000fe20003fc6070 */
[----:B0-----:R-:W-:Y:S01]  /*0130*/  @!P5 IMAD.WIDE.U32 R18, R11, 0x2, R18 ;  /* 0x000000020b12d825 */ /* 0x001fe200078e0012 */
[----:B------:R-:W-:Y:S02]  /*0140*/  PRMT R11, RZ, 0x7610, R11 ;  /* 0x00007610ff0b7816 */ /* 0x000fe4000000000b */
[----:B------:R-:W-:-:S04]  /*0150*/  PRMT R22, RZ, 0x7610, R22 ;  /* 0x00007610ff167816 */ /* 0x000fc80000000016 */
[----:B------:R0:W2:Y:S05]  /*0160*/  @!P5 LDG.E.U16 R11, desc[UR4][R18.64] ;  /* 0x00000004120bd981 */ /* 0x0000aa000c1e1500 */
[----:B------:R-:W-:Y:S01]  /*0170*/  @!P6 IADD3 R25, PT, PT, R0, R23, RZ ;  /* 0x000000170019e210 */ /* 0x000fe20007ffe0ff */
[----:B------:R-:W-:Y:S01]  /*0180*/  @!P6 VIADD R23, R23, 0x80 ;  /* 0x000000801717e836 */ /* 0x000fe20000000000 */
[----:B------:R-:W3:Y:S04]  /*0190*/  @!P6 LDC.64 R16, c[0x0][0x390] ;  /* 0x0000e400ff10eb82 */ /* 0x000ee80000000a00 */
[----:B------:R-:W-:-:S13]  /*01a0*/  ISETP.GE.U32.AND P1, PT, R23, R2, PT ;  /* 0x000000021700720c */ /* 0x000fda0003f26070 */
[----:B------:R-:W-:Y:S01]  /*01b0*/  @!P1 IMAD.IADD R15, R0, 0x1, R23 ;  /* 0x00000001000f9824 */ /* 0x000fe200078e0217 */
[----:B------:R-:W-:Y:S01]  /*01c0*/  @!P1 IADD3 R23, PT, PT, R23, 0x80, RZ ;  /* 0x0000008017179810 */ /* 0x000fe20007ffe0ff */
[----:B------:R-:W4:Y:S03]  /*01d0*/  @!P1 LDC.64 R28, c[0x0][0x390] ;  /* 0x0000e400ff1c9b82 */ /* 0x000f260000000a00 */
        /* <DEDUP_REMOVED lines=10> */
[C---:B------:R-:W-:Y:S01]  /*0280*/  @!P4 IADD3 R25, PT, PT, R0.reuse, R23, RZ ;  /* 0x000000170019c210 */ /* 0x040fe20007ffe0ff */
[----:B------:R-:W-:Y:S01]  /*0290*/  @!P4 VIADD R23, R23, 0x80 ;  /* 0x000000801717c836 */ /* 0x000fe20000000000 */
[----:B------:R1:W3:Y:S04]  /*02a0*/  @!P6 LDG.E.U16 R22, desc[UR4][R16.64] ;  /* 0x000000041016e981 */ /* 0x0002e8000c1e1500 */
        /* <DEDUP_REMOVED lines=22> */
[----:B0-----:R-:W-:-:S04]  /*0410*/  IADD3 R19, PT, PT, R3, 0x100, RZ ;  /* 0x0000010003137810 */ /* 0x001fc80007ffe0ff */
[-C--:B------:R-:W-:Y:S02]  /*0420*/  ISETP.GE.U32.AND P5, PT, R19, R2.reuse, PT ;  /* 0x000000021300720c */ /* 0x080fe40003fa6070 */
[C---:B------:R-:W-:Y:S01]  /*0430*/  ISETP.GE.U32.AND P0, PT, R3.reuse, R2, PT ;  /* 0x000000020300720c */ /* 0x040fe20003f06070 */
[C---:B-1----:R-:W-:Y:S02]  /*0440*/  VIADD R13, R3.reuse, 0x180 ;  /* 0x00000180030d7836 */ /* 0x042fe40000000000 */
[----:B------:R-:W-:-:S03]  /*0450*/  VIADD R19, R3, 0x280 ;  /* 0x0000028003137836 */ /* 0x000fc60000000000 */
[-C--:B------:R-:W-:Y:S02]  /*0460*/  ISETP.GE.U32.AND P2, PT, R13, R2.reuse, PT ;  /* 0x000000020d00720c */ /* 0x080fe40003f46070 */
[----:B------:R-:W-:Y:S02]  /*0470*/  IADD3 R13, PT, PT, R3, 0x200, RZ ;  /* 0x00000200030d7810 */ /* 0x000fe40007ffe0ff */
[-C--:B------:R-:W-:Y:S02]  /*0480*/  ISETP.GE.U32.AND P4, PT, R19, R2.reuse, PT ;  /* 0x000000021300720c */ /* 0x080fe40003f86070 */
[----:B------:R-:W-:Y:S02]  /*0490*/  ISETP.GE.U32.AND P3, PT, R13, R2, PT ;  /* 0x000000020d00720c */ /* 0x000fe40003f66070 */
[----:B------:R-:W0:Y:S01]  /*04a0*/  @!P0 LDC.64 R12, c[0x0][0x388] ;  /* 0x0000e200ff0c8b82 */ /* 0x000e220000000a00 */
[C---:B------:R-:W-:Y:S01]  /*04b0*/  IADD3 R19, PT, PT, R3.reuse, 0x300, RZ ;  /* 0x0000030003137810 */ /* 0x040fe20007ffe0ff */
[----:B------:R-:W-:-:S03]  /*04c0*/  VIADD R17, R3, 0x80 ;  /* 0x0000008003117836 */ /* 0x000fc60000000000 */
[-C--:B------:R-:W-:Y:S01]  /*04d0*/  ISETP.GE.U32.AND P6, PT, R19, R2.reuse, PT ;  /* 0x000000021300720c */ /* 0x080fe20003fc6070 */
[----:B------:R-:W-:Y:S01]  /*04e0*/  VIADD R19, R3, 0x380 ;  /* 0x0000038003137836 */ /* 0x000fe20000000000 */
[----:B------:R-:W-:Y:S01]  /*04f0*/  ISETP.GE.U32.AND P1, PT, R17, R2, PT ;  /* 0x000000021100720c */ /* 0x000fe20003f26070 */
[----:B------:R-:W-:Y:S04]  /*0500*/  BSSY.RECONVERGENT B0, `(.L_x_1198) ;  /* 0x000004a000007945 */ /* 0x000fe80003800200 */
[----:B------:R-:W-:Y:S01]  /*0510*/  BSSY.RELIABLE B1, `(.L_x_1199) ;  /* 0x0000042000017945 */ /* 0x000fe20003800100 */
[----:B--2---:R-:W-:-:S06]  /*0520*/  @!P0 HADD2.F32 R11, -RZ, R11.H0_H0 ;  /* 0x2000000bff0b8230 */ /* 0x004fcc0000004100 */
[----:B------:R-:W1:Y:S02]  /*0530*/  @!P0 FRND.TRUNC R11, R11 ;  /* 0x0000000b000b8307 */ /* 0x000e64000020d000 */
[----:B-1----:R-:W-:Y:S01]  /*0540*/  @!P0 F2FP.F16.F32.PACK_AB R20, RZ, R11 ;  /* 0x0000000bff14823e */ /* 0x002fe200000000ff */
[----:B---3--:R-:W-:-:S06]  /*0550*/  @!P5 HADD2.F32 R22, -RZ, R22.H0_H0 ;  /* 0x20000016ff16d230 */ /* 0x008fcc0000004100 */
[----:B------:R-:W1:Y:S02]  /*0560*/  @!P5 FRND.TRUNC R22, R22 ;  /* 0x000000160016d307 */ /* 0x000e64000020d000 */
[----:B-1----:R-:W-:Y:S02]  /*0570*/  @!P5 F2FP.F16.F32.PACK_AB R4, RZ, R22 ;  /* 0x00000016ff04d23e */ /* 0x002fe400000000ff */
[----:B------:R-:W-:Y:S02]  /*0580*/  ISETP.GE.U32.AND P5, PT, R19, R2, PT ;  /* 0x000000021300720c */ /* 0x000fe40003fa6070 */
[----:B------:R-:W-:Y:S01]  /*0590*/  @!P0 IADD3 R19, PT, PT, R0, R3, RZ ;  /* 0x0000000300138210 */ /* 0x000fe20007ffe0ff */
[----:B-----5:R-:W-:Y:S02]  /*05a0*/  @!P1 HADD2.F32 R14, -RZ, R21.H0_H0 ;  /* 0x20000015ff0e9230 */ /* 0x020fe40000004100 */
[----:B------:R-:W-:Y:S02]  /*05b0*/  @!P0 IMAD.MOV.U32 R3, RZ, RZ, R17 ;  /* 0x000000ffff038224 */ /* 0x000fe400078e0011 */
[----:B0-----:R-:W-:-:S04]  /*05c0*/  @!P0 IMAD.WIDE.U32 R12, R19, 0x2, R12 ;  /* 0x00000002130c8825 */ /* 0x001fc800078e000c */
[----:B------:R-:W-:Y:S02]  /*05d0*/  @!P2 HADD2.F32 R15, -RZ, R24.H0_H0 ;  /* 0x20000018ff0fa230 */ /* 0x000fe40000004100 */
[----:B------:R-:W-:Y:S02]  /*05e0*/  @!P3 HADD2.F32 R16, -RZ, R26.H0_H0 ;  /* 0x2000001aff10b230 */ /* 0x000fe40000004100 */
[----:B------:R-:W-:Y:S02]  /*05f0*/  @!P4 HADD2.F32 R27, -RZ, R27.H0_H0 ;  /* 0x2000001bff1bc230 */ /* 0x000fe40000004100 */
[----:B------:R-:W-:Y:S01]  /*0600*/  @!P5 HADD2.F32 R23, -RZ, R23.H0_H0 ;  /* 0x20000017ff17d230 */ /* 0x000fe20000004100 */
[----:B------:R0:W-:Y:S01]  /*0610*/  @!P0 STG.E.U16 desc[UR4][R12.64], R20 ;  /* 0x000000140c008986 */ /* 0x0001e2000c101504 */
[----:B------:R-:W1:Y:S01]  /*0620*/  @!P1 FRND.TRUNC R14, R14 ;  /* 0x0000000e000e9307 */ /* 0x000e62000020d000 */
[----:B----4-:R-:W-:Y:S01]  /*0630*/  @!P6 HADD2.F32 R25, -RZ, R25.H0_H0 ;  /* 0x20000019ff19e230 */ /* 0x010fe20000004100 */
[----:B------:R-:W-:-:S06]  /*0640*/  ISETP.GE.U32.AND P0, PT, R3, R2, PT ;  /* 0x000000020300720c */ /* 0x000fcc0003f06070 */
[----:B------:R-:W2:Y:S08]  /*0650*/  @!P2 FRND.TRUNC R15, R15 ;  /* 0x0000000f000fa307 */ /* 0x000eb0000020d000 */
[----:B------:R-:W3:Y:S08]  /*0660*/  @!P3 FRND.TRUNC R16, R16 ;  /* 0x000000100010b307 */ /* 0x000ef0000020d000 */
[----:B------:R-:W4:Y:S08]  /*0670*/  @!P4 FRND.TRUNC R27, R27 ;  /* 0x0000001b001bc307 */ /* 0x000f30000020d000 */
[----:B------:R-:W5:Y:S08]  /*0680*/  @!P6 FRND.TRUNC R25, R25 ;  /* 0x000000190019e307 */ /* 0x000f70000020d000 */
[----:B------:R-:W0:Y:S01]  /*0690*/  @!P5 FRND.TRUNC R23, R23 ;  /* 0x000000170017d307 */ /* 0x000e22000020d000 */
[----:B-1----:R-:W-:-:S02]  /*06a0*/  @!P1 F2FP.F16.F32.PACK_AB R5, RZ, R14 ;  /* 0x0000000eff05923e */ /* 0x002fc400000000ff */
[----:B--2---:R-:W-:Y:S02]  /*06b0*/  @!P2 F2FP.F16.F32.PACK_AB R6, RZ, R15 ;  /* 0x0000000fff06a23e */ /* 0x004fe400000000ff */
[----:B---3--:R-:W-:Y:S02]  /*06c0*/  @!P3 F2FP.F16.F32.PACK_AB R7, RZ, R16 ;  /* 0x00000010ff07b23e */ /* 0x008fe400000000ff */
[----:B----4-:R-:W-:Y:S02]  /*06d0*/  @!P4 F2FP.F16.F32.PACK_AB R8, RZ, R27 ;  /* 0x0000001bff08c23e */ /* 0x010fe400000000ff */
[----:B-----5:R-:W-:Y:S02]  /*06e0*/  @!P6 F2FP.F16.F32.PACK_AB R9, RZ, R25 ;  /* 0x00000019ff09e23e */ /* 0x020fe400000000ff */
[----:B0-----:R-:W-:Y:S01]  /*06f0*/  @!P5 F2FP.F16.F32.PACK_AB R10, RZ, R23 ;  /* 0x00000017ff0ad23e */ /* 0x001fe200000000ff */
[----:B------:R-:W-:Y:S06]  /*0700*/  @P0 BRA `(.L_x_1200) ;  /* 0x0000000000300947 */ /* 0x000fec0003800000 */
[----:B------:R-:W0:Y:S01]  /*0710*/  LDC.64 R12, c[0x0][0x388] ;  /* 0x0000e200ff0c7b82 */ /* 0x000e220000000a00 */
[----:B------:R-:W-:Y:S01]  /*0720*/  IADD3 R11, PT, PT, R0, R3, RZ ;  /* 0x00000003000b7210 */ /* 0x000fe20007ffe0ff */
[----:B------:R-:W-:-:S05]  /*0730*/  VIADD R3, R3, 0x80 ;  /* 0x0000008003037836 */ /* 0x000fca0000000000 */
[----:B------:R-:W-:Y:S01]  /*0740*/  ISETP.GE.U32.AND P0, PT, R3, R2, PT ;  /* 0x000000020300720c */ /* 0x000fe20003f06070 */
[----:B0-----:R-:W-:-:S05]  /*0750*/  IMAD.WIDE.U32 R12, R11, 0x2, R12 ;  /* 0x000000020b0c7825 */ /* 0x001fca00078e000c */
[----:B------:R0:W-:Y:S07]  /*0760*/  STG.E.U16 desc[UR4][R12.64], R5 ;  /* 0x000000050c007986 */ /* 0x0001ee000c101504 */
[----:B------:R-:W-:Y:S05]  /*0770*/  @P0 BRA `(.L_x_1201) ;  /* 0x0000000000300947 */ /* 0x000fea0003800000 */
[----:B0-----:R-:W0:Y:S01]  /*0780*/  LDC.64 R12, c[0x0][0x388] ;  /* 0x0000e200ff0c7b82 */ /* 0x001e220000000a00 */
[----:B------:R-:W-:Y:S01]  /*0790*/  IADD3 R5, PT, PT, R0, R3, RZ ;  /* 0x0000000300057210 */ /* 0x000fe20007ffe0ff */
[----:B------:R-:W-:-:S04]  /*07a0*/  VIADD R3, R3, 0x80 ;  /* 0x0000008003037836 */ /* 0x000fc80000000000 */
[----:B0-----:R-:W-:-:S05]  /*07b0*/  IMAD.WIDE.U32 R12, R5, 0x2, R12 ;  /* 0x00000002050c7825 */ /* 0x001fca00078e000c */
[----:B------:R0:W-:Y:S02]  /*07c0*/  STG.E.U16 desc[UR4][R12.64], R4 ;  /* 0x000000040c007986 */ /* 0x0001e4000c101504 */
.L_x_1200:
[----:B------:R-:W-:-:S13]  /*07d0*/  ISETP.GE.U32.AND P0, PT, R3, R2, PT ;  /* 0x000000020300720c */ /* 0x000fda0003f06070 */
[----:B------:R-:W-:Y:S05]  /*07e0*/  @P0 BRA `(.L_x_1202) ;  /* 0x0000000000300947 */ /* 0x000fea0003800000 */
[----:B0-----:R-:W0:Y:S01]  /*07f0*/  LDC.64 R4, c[0x0][0x388] ;  /* 0x0000e200ff047b82 */ /* 0x001e220000000a00 */
[----:B------:R-:W-:Y:S01]  /*0800*/  IADD3 R11, PT, PT, R0, R3, RZ ;  /* 0x00000003000b7210 */ /* 0x000fe20007ffe0ff */
[----:B------:R-:W-:-:S04]  /*0810*/  VIADD R3, R3, 0x80 ;  /* 0x0000008003037836 */ /* 0x000fc80000000000 */
[----:B0-----:R-:W-:-:S05]  /*0820*/  IMAD.WIDE.U32 R4, R11, 0x2, R4 ;  /* 0x000000020b047825 */ /* 0x001fca00078e0004 */
[----:B------:R1:W-:Y:S02]  /*0830*/  STG.E.U16 desc[UR4][R4.64], R6 ;  /* 0x0000000604007986 */ /* 0x0003e4000c101504 */
.L_x_1201:
[----:B------:R-:W-:-:S13]  /*0840*/  ISETP.GE.U32.AND P0, PT, R3, R2, PT ;  /* 0x000000020300720c */ /* 0x000fda0003f06070 */
[----:B------:R-:W-:Y:S05]  /*0850*/  @P0 BRA `(.L_x_1203) ;  /* 0x0000000000340947 */ /* 0x000fea0003800000 */
[----:B01----:R-:W0:Y:S01]  /*0860*/  LDC.64 R4, c[0x0][0x388] ;  /* 0x0000e200ff047b82 */ /* 0x003e220000000a00 */
[----:B------:R-:W-:Y:S01]  /*0870*/  IADD3 R11, PT, PT, R0, R3, RZ ;  /* 0x00000003000b7210 */ /* 0x000fe20007ffe0ff */
[----:B------:R-:W-:-:S04]  /*0880*/  VIADD R3, R3, 0x80 ;  /* 0x0000008003037836 */ /* 0x000fc80000000000 */
[----:B0-----:R-:W-:-:S05]  /*0890*/  IMAD.WIDE.U32 R4, R11, 0x2, R4 ;  /* 0x000000020b047825 */ /* 0x001fca00078e0004 */
[----:B------:R1:W-:Y:S02]  /*08a0*/  STG.E.U16 desc[UR4][R4.64], R7 ;  /* 0x0000000704007986 */ /* 0x0003e4000c101504 */
.L_x_1202:
[----:B------:R-:W-:-:S13]  /*08b0*/  ISETP.GE.U32.AND P0, PT, R3, R2, PT ;  /* 0x000000020300720c */ /* 0x000fda0003f06070 */
[----:B------:R-:W-:Y:S05]  /*08c0*/  @P0 BREAK.RELIABLE B1 ;  /* 0x0000000000010942 */ /* 0x000fea0003800100 */
[----:B------:R-:W-:Y:S05]  /*08d0*/  @P0 BRA `(.L_x_1204) ;  /* 0x0000000000300947 */ /* 0x000fea0003800000 */
[----:B01----:R-:W0:Y:S01]  /*08e0*/  LDC.64 R4, c[0x0][0x388] ;  /* 0x0000e200ff047b82 */ /* 0x003e220000000a00 */
[----:B------:R-:W-:Y:S01]  /*08f0*/  IADD3 R7, PT, PT, R0, R3, RZ ;  /* 0x0000000300077210 */ /* 0x000fe20007ffe0ff */
[----:B------:R-:W-:-:S04]  /*0900*/  VIADD R3, R3, 0x80 ;  /* 0x0000008003037836 */ /* 0x000fc80000000000 */
[----:B0-----:R-:W-:-:S05]  /*0910*/  IMAD.WIDE.U32 R4, R7, 0x2, R4 ;  /* 0x0000000207047825 */ /* 0x001fca00078e0004 */
[----:B------:R2:W-:Y:S02]  /*0920*/  STG.E.U16 desc[UR4][R4.64], R8 ;  /* 0x0000000804007986 */ /* 0x0005e4000c101504 */
.L_x_1203:
[----:B------:R-:W-:Y:S05]  /*0930*/  BSYNC.RELIABLE B1 ;  /* 0x0000000000017941 */ /* 0x000fea0003800100 */
.L_x_1199:
[----:B------:R-:W-:-:S13]  /*0940*/  ISETP.GE.U32.AND P0, PT, R3, R2, PT ;  /* 0x000000020300720c */ /* 0x000fda0003f06070 */
[----:B012---:R-:W0:Y:S01]  /*0950*/  @!P0 LDC.64 R4, c[0x0][0x388] ;  /* 0x0000e200ff048b82 */ /* 0x007e220000000a00 */
[----:B------:R-:W-:Y:S01]  /*0960*/  @!P0 IADD3 R7, PT, PT, R0, R3, RZ ;  /* 0x0000000300078210 */ /* 0x000fe20007ffe0ff */
[----:B------:R-:W-:-:S04]  /*0970*/  @!P0 VIADD R3, R3, 0x80 ;  /* 0x0000008003038836 */ /* 0x000fc80000000000 */
[----:B0-----:R-:W-:-:S05]  /*0980*/  @!P0 IMAD.WIDE.U32 R4, R7, 0x2, R4 ;  /* 0x0000000207048825 */ /* 0x001fca00078e0004 */
[----:B------:R2:W-:Y:S02]  /*0990*/  @!P0 STG.E.U16 desc[UR4][R4.64], R9 ;  /* 0x0000000904008986 */ /* 0x0005e4000c101504 */
.L_x_1204:
[----:B------:R-:W-:Y:S05]  /*09a0*/  BSYNC.RECONVERGENT B0 ;  /* 0x0000000000007941 */ /* 0x000fea0003800200 */
.L_x_1198:
[----:B------:R-:W-:Y:S05]  /*09b0*/  WARPSYNC.ALL ;  /* 0x0000000000007948 */ /* 0x000fea0003800000 */
[----:B------:R-:W-:-:S13]  /*09c0*/  ISETP.GE.U32.AND P0, PT, R3, R2, PT ;  /* 0x000000020300720c */ /* 0x000fda0003f06070 */
[----:B------:R-:W-:Y:S05]  /*09d0*/  @P0 EXIT ;  /* 0x000000000000094d */ /* 0x000fea0003800000 */
[----:B012---:R-:W0:Y:S01]  /*09e0*/  LDC.64 R4, c[0x0][0x388] ;  /* 0x0000e200ff047b82 */ /* 0x007e220000000a00 */
[----:B------:R-:W-:-:S05]  /*09f0*/  IADD3 R3, PT, PT, R0, R3, RZ ;  /* 0x0000000300037210 */ /* 0x000fca0007ffe0ff */
[----:B0-----:R-:W-:-:S05]  /*0a00*/  IMAD.WIDE.U32 R2, R3, 0x2, R4 ;  /* 0x0000000203027825 */ /* 0x001fca00078e0004 */
[----:B------:R-:W-:Y:S01]  /*0a10*/  STG.E.U16 desc[UR4][R2.64], R10 ;  /* 0x0000000a02007986 */ /* 0x000fe2000c101504 */
[----:B------:R-:W-:Y:S05]  /*0a20*/  EXIT ;  /* 0x000000000000794d */ /* 0x000fea0003800000 */
.L_x_1197:
        /* <DEDUP_REMOVED lines=8> */
[----:B--2---:R-:W-:-:S02]  /*0ab0*/  HADD2.F32 R9, -RZ, R2.H0_H0 ;  /* 0x20000002ff097230 */ /* 0x004fc40000004100 */
[----:B------:R-:W-:Y:S02]  /*0ac0*/  HADD2.F32 R10, -RZ, R2.H1_H1 ;  /* 0x30000002ff0a7230 */ /* 0x000fe40000004100 */
[--C-:B---3--:R-:W-:Y:S02]  /*0ad0*/  HADD2.F32 R11, -RZ, R3.reuse.H0_H0 ;  /* 0x20000003ff0b7230 */ /* 0x108fe40000004100 */
[----:B------:R-:W-:Y:S02]  /*0ae0*/  HADD2.F32 R12, -RZ, R3.H1_H1 ;  /* 0x30000003ff0c7230 */ /* 0x000fe40000004100 */
[----:B------:R-:W0:Y:S01]  /*0af0*/  LDC.64 R2, c[0x0][0x388] ;  /* 0x0000e200ff027b82 */ /* 0x000e220000000a00 */
[--C-:B----4-:R-:W-:Y:S02]  /*0b00*/  HADD2.F32 R7, -RZ, R8.reuse.H0_H0 ;  /* 0x20000008ff077230 */ /* 0x110fe40000004100 */
[----:B------:R-:W-:Y:S02]  /*0b10*/  HADD2.F32 R8, -RZ, R8.H1_H1 ;  /* 0x30000008ff087230 */ /* 0x000fe40000004100 */
[----:B-----5:R-:W-:-:S02]  /*0b20*/  HADD2.F32 R13, -RZ, R5.H0_H0 ;  /* 0x20000005ff0d7230 */ /* 0x020fc40000004100 */
[----:B------:R-:W-:Y:S01]  /*0b30*/  HADD2.F32 R5, -RZ, R5.H1_H1 ;  /* 0x30000005ff057230 */ /* 0x000fe20000004100 */
[----:B------:R-:W-:Y:S08]  /*0b40*/  FRND.TRUNC R9, R9 ;  /* 0x0000000900097307 */ /* 0x000ff0000020d000 */
[----:B------:R-:W1:Y:S08]  /*0b50*/  FRND.TRUNC R10, R10 ;  /* 0x0000000a000a7307 */ /* 0x000e70000020d000 */
[----:B------:R-:W-:Y:S08]  /*0b60*/  FRND.TRUNC R11, R11 ;  /* 0x0000000b000b7307 */ /* 0x000ff0000020d000 */
[----:B------:R-:W2:Y:S08]  /*0b70*/  FRND.TRUNC R12, R12 ;  /* 0x0000000c000c7307 */ /* 0x000eb0000020d000 */
[----:B------:R-:W-:Y:S08]  /*0b80*/  FRND.TRUNC R13, R13 ;  /* 0x0000000d000d7307 */ /* 0x000ff0000020d000 */
[----:B------:R-:W3:Y:S08]  /*0b90*/  FRND.TRUNC R6, R5 ;  /* 0x0000000500067307 */ /* 0x000ef0000020d000 */
[----:B------:R-:W-:Y:S08]  /*0ba0*/  FRND.TRUNC R7, R7 ;  /* 0x0000000700077307 */ /* 0x000ff0000020d000 */
[----:B------:R-:W4:Y:S01]  /*0bb0*/  FRND.TRUNC R8, R8 ;  /* 0x0000000800087307 */ /* 0x000f22000020d000 */
[----:B0-----:R-:W-:Y:S01]  /*0bc0*/  IMAD.WIDE.U32 R2, R0, 0x2, R2 ;  /* 0x0000000200027825 */ /* 0x001fe200078e0002 */
[----:B-1----:R-:W-:-:S02]  /*0bd0*/  F2FP.F16.F32.PACK_AB R9, R10, R9 ;  /* 0x000000090a09723e */ /* 0x002fc400000000ff */
[----:B--2---:R-:W-:Y:S02]  /*0be0*/  F2FP.F16.F32.PACK_AB R11, R12, R11 ;  /* 0x0000000b0c0b723e */ /* 0x004fe400000000ff */
[----:B---3--:R-:W-:Y:S01]  /*0bf0*/  F2FP.F16.F32.PACK_AB R13, R6, R13 ;  /* 0x0000000d060d723e */ /* 0x008fe200000000ff */
[----:B------:R-:W-:Y:S01]  /*0c00*/  IMAD.WIDE.U32 R2, R4, 0x4, R2 ;  /* 0x0000000404027825 */ /* 0x000fe200078e0002 */
[----:B----4-:R-:W-:-:S04]  /*0c10*/  F2FP.F16.F32.PACK_AB R15, R8, R7 ;  /* 0x00000007080f723e */ /* 0x010fc800000000ff */
[----:B------:R-:W-:Y:S04]  /*0c20*/  STG.E desc[UR4][R2.64], R9 ;  /* 0x0000000902007986 */ /* 0x000fe8000c101904 */
[----:B------:R-:W-:Y:S04]  /*0c30*/  STG.E desc[UR4][R2.64+0x200], R11 ;  /* 0x0002000b02007986 */ /* 0x000fe8000c101904 */
[----:B------:R-:W-:Y:S04]  /*0c40*/  STG.E desc[UR4][R2.64+0x400], R13 ;  /* 0x0004000d02007986 */ /* 0x000fe8000c101904 */
[----:B------:R-:W-:Y:S01]  /*0c50*/  STG.E desc[UR4][R2.64+0x600], R15 ;  /* 0x0006000f02007986 */ /* 0x000fe2000c101904 */
[----:B------:R-:W-:Y:S05]  /*0c60*/  EXIT ;  /* 0x000000000000794d */ /* 0x000fea0003800000 */
.L_x_1205:
        /* <DEDUP_REMOVED lines=9> */
.L_x_19830:


//--------------------- .text._ZN2at6native29vectorized_elementwise_kernelILi4EZZZNS0_17trunc_kernel_cudaERNS_18TensorIteratorBaseEENKUlvE_clEvENKUlvE1_clEvEUlN3c104HalfEE_St5arrayIPcLm2EEEEviT0_T1_ --------------------------
	.section	.text._ZN2at6native29vectorized_elementwise_kernelILi4EZZZNS0_17trunc_kernel_cudaERNS_18TensorIteratorBaseEENKUlvE_clEvENKUlvE1_clEvEUlN3c104HalfEE_St5arrayIPcLm2EEEEviT0_T1_,"ax",@progbits
	.align	128
        .global         _ZN2at6native29vectorized_elementwise_kernelILi4EZZZNS0_17trunc_kernel_cudaERNS_18TensorIteratorBaseEENKUlvE_clEvENKUlvE1_clEvEUlN3c104HalfEE_St5arrayIPcLm2EEEEviT0_T1_
        .type           _ZN2at6native29vectorized_elementwise_kernelILi4EZZZNS0_17trunc_kernel_cudaERNS_18TensorIteratorBaseEENKUlvE_clEvENKUlvE1_clEvEUlN3c104HalfEE_St5arrayIPcLm2EEEEviT0_T1_,@function
        .size           _ZN2at6native29vectorized_elementwise_kernelILi4EZZZNS0_17trunc_kernel_cudaERNS_18TensorIteratorBaseEENKUlvE_clEvENKUlvE1_clEvEUlN3c104HalfEE_St5arrayIPcLm2EEEEviT0_T1_,(.L_x_19831 - _ZN2at6native29vectorized_elementwise_kernelILi4EZZZNS0_17trunc_kernel_cudaERNS_18TensorIteratorBaseEENKUlvE_clEvENKUlvE1_clEvEUlN3c104HalfEE_St5arrayIPcLm2EEEEviT0_T1_)
        .other          _ZN2at6native29vectorized_elementwise_kernelILi4EZZZNS0_17trunc_kernel_cudaERNS_18TensorIteratorBaseEENKUlvE_clEvENKUlvE1_clEvEUlN3c104HalfEE_St5arrayIPcLm2EEEEviT0_T1_,@"STO_CUDA_ENTRY STV_DEFAULT"
_ZN2at6native29vectorized_elementwise_kernelILi4EZZZNS0_17trunc_kernel_cudaERNS_18TensorIteratorBaseEENKUlvE_clEvENKUlvE1_clEvEUlN3c104HalfEE_St5arrayIPcLm2EEEEviT0_T1_:
.text._ZN2at6native29vectorized_elementwise_kernelILi4EZZZNS0_17trunc_kernel_cudaERNS_18TensorIteratorBaseEENKUlvE_clEvENKUlvE1_clEvEUlN3c104HalfEE_St5arrayIPcLm2EEEEviT0_T1_:
        /* <DEDUP_REMOVED lines=125> */
.L_x_1209:
[----:B------:R-:W-:-:S13]  /*07d0*/  ISETP.GE.U32.AND P0, PT, R3, R2, PT ;  /* 0x000000020300720c */ /* 0x000fda0003f06070 */
[----:B------:R-:W-:Y:S05]  /*07e0*/  @P0 BRA `(.L_x_1211) ;  /* 0x0000000000300947 */ /* 0x000fea0003800000 */
[----:B0-----:R-:W0:Y:S01]  /*07f0*/  LDC.64 R4, c[0x0][0x388] ;  /* 0x0000e200ff047b82 */ /* 0x001e220000000a00 */
[----:B------:R-:W-:Y:S01]  /*0800*/  IADD3 R11, PT, PT, R0, R3, RZ ;  /* 0x00000003000b7210 */ /* 0x000fe20007ffe0ff */
[----:B------:R-:W-:-:S04]  /*0810*/  VIADD R3, R3, 0x80 ;  /* 0x0000008003037836 */ /* 0x000fc80000000000 */
[----:B0-----:R-:W-:-:S05]  /*0820*/  IMAD.WIDE.U32 R4, R11, 0x2, R4 ;  /* 0x000000020b047825 */ /* 0x001fca00078e0004 */
[----:B------:R1:W-:Y:S02]  /*0830*/  STG.E.U16 desc[UR4][R4.64], R6 ;  /* 0x0000000604007986 */ /* 0x0003e4000c101504 */
.L_x_1210:
[----:B------:R-:W-:-:S13]  /*0840*/  ISETP.GE.U32.AND P0, PT, R3, R2, PT ;  /* 0x000000020300720c */ /* 0x000fda0003f06070 */
[----:B------:R-:W-:Y:S05]  /*0850*/  @P0 BRA `(.L_x_1212) ;  /* 0x0000000000340947 */ /* 0x000fea0003800000 */
[----:B01----:R-:W0:Y:S01]  /*0860*/  LDC.64 R4, c[0x0][0x388] ;  /* 0x0000e200ff047b82 */ /* 0x003e220000000a00 */
[----:B------:R-:W-:Y:S01]  /*0870*/  IADD3 R11, PT, PT, R0, R3, RZ ;  /* 0x00000003000b7210 */ /* 0x000fe20007ffe0ff */
[----:B------:R-:W-:-:S04]  /*0880*/  VIADD R3, R3, 0x80 ;  /* 0x0000008003037836 */ /* 0x000fc80000000000 */
[----:B0-----:R-:W-:-:S05]  /*0890*/  IMAD.WIDE.U32 R4, R11, 0x2, R4 ;  /* 0x000000020b047825 */ /* 0x001fca00078e0004 */
[----:B------:R1:W-:Y:S02]  /*08a0*/  STG.E.U16 desc[UR4][R4.64], R7 ;  /* 0x0000000704007986 */ /* 0x0003e4000c101504 */
.L_x_1211:
        /* <DEDUP_REMOVED lines=8> */
.L_x_1212:
[----:B------:R-:W-:Y:S05]  /*0930*/  BSYNC.RELIABLE B1 ;  /* 0x0000000000017941 */ /* 0x000fea0003800100 */
.L_x_1208:
[----:B------:R-:W-:-:S13]  /*0940*/  ISETP.GE.U32.AND P0, PT, R3, R2, PT ;  /* 0x000000020300720c */ /* 0x000fda0003f06070 */
[----:B012---:R-:W0:Y:S01]  /*0950*/  @!P0 LDC.64 R4, c[0x0][0x388] ;  /* 0x0000e200ff048b82 */ /* 0x007e220000000a00 */
[----:B------:R-:W-:Y:S01]  /*0960*/  @!P0 IADD3 R7, PT, PT, R0, R3, RZ ;  /* 0x0000000300078210 */ /* 0x000fe20007ffe0ff */
[----:B------:R-:W-:-:S04]  /*0970*/  @!P0 VIADD R3, R3, 0x80 ;  /* 0x0000008003038836 */ /* 0x000fc80000000000 */
[----:B0-----:R-:W-:-:S05]  /*0980*/  @!P0 IMAD.WIDE.U32 R4, R7, 0x2, R4 ;  /* 0x0000000207048825 */ /* 0x001fca00078e0004 */
[----:B------:R2:W-:Y:S02]  /*0990*/  @!P0 STG.E.U16 desc[UR4][R4.64], R9 ;  /* 0x0000000904008986 */ /* 0x0005e4000c101504 */
.L_x_1213:
[----:B------:R-:W-:Y:S05]  /*09a0*/  BSYNC.RECONVERGENT B0 ;  /* 0x0000000000007941 */ /* 0x000fea0003800200 */
.L_x_1207:
        /* <DEDUP_REMOVED lines=8> */
.L_x_1206:
[----:B------:R-:W0:Y:S01]  /*0a30*/  S2R R6, SR_TID.X ;  /* 0x0000000000067919 */ /* 0x000e220000002100 */
[----:B------:R-:W1:Y:S02]  /*0a40*/  LDC.64 R2, c[0x0][0x390] ;  /* 0x0000e400ff027b82 */ /* 0x000e640000000a00 */
[----:B-1----:R-:W-:-:S04]  /*0a50*/  IMAD.WIDE.U32 R2, R0, 0x2, R2 ;  /* 0x0000000200027825 */ /* 0x002fc800078e0002 */
[----:B0-----:R-:W-:-:S05]  /*0a60*/  IMAD.WIDE.U32 R8, R6, 0x8, R2 ;  /* 0x0000000806087825 */ /* 0x001fca00078e0002 */
[----:B------:R-:W2:Y:S04]  /*0a70*/  LDG.E.64 R4, desc[UR4][R8.64] ;  /* 0x0000000408047981 */ /* 0x000ea8000c1e1b00 */
[----:B------:R-:W3:Y:S01]  /*0a80*/  LDG.E.64 R2, desc[UR4][R8.64+0x400] ;  /* 0x0004000408027981 */ /* 0x000ee2000c1e1b00 */
[--C-:B--2---:R-:W-:Y:S02]  /*0a90*/  HADD2.F32 R7, -RZ, R4.reuse.H0_H0 ;  /* 0x20000004ff077230 */ /* 0x104fe40000004100 */
[----:B------:R-:W-:Y:S02]  /*0aa0*/  HADD2.F32 R10, -RZ, R4.H1_H1 ;  /* 0x30000004ff0a7230 */ /* 0x000fe40000004100 */
[--C-:B------:R-:W-:Y:S02]  /*0ab0*/  HADD2.F32 R11, -RZ, R5.reuse.H0_H0 ;  /* 0x20000005ff0b7230 */ /* 0x100fe40000004100 */
[----:B------:R-:W-:Y:S01]  /*0ac0*/  HADD2.F32 R12, -RZ, R5.H1_H1 ;  /* 0x30000005ff0c7230 */ /* 0x000fe20000004100 */
[----:B------:R-:W-:Y:S01]  /*0ad0*/  FRND.TRUNC R7, R7 ;  /* 0x0000000700077307 */ /* 0x000fe2000020d000 */
[----:B------:R-:W0:Y:S01]  /*0ae0*/  LDC.64 R4, c[0x0][0x388] ;  /* 0x0000e200ff047b82 */ /* 0x000e220000000a00 */
[----:B---3--:R-:W-:-:S02]  /*0af0*/  HADD2.F32 R13, -RZ, R2.H0_H0 ;  /* 0x20000002ff0d7230 */ /* 0x008fc40000004100 */
[--C-:B------:R-:W-:Y:S02]  /*0b00*/  HADD2.F32 R8, -RZ, R3.reuse.H0_H0 ;  /* 0x20000003ff087230 */ /* 0x100fe40000004100 */
[----:B------:R-:W-:Y:S02]  /*0b10*/  HADD2.F32 R2, -RZ, R2.H1_H1 ;  /* 0x30000002ff027230 */ /* 0x000fe40000004100 */
[----:B------:R-:W-:Y:S01]  /*0b20*/  HADD2.F32 R3, -RZ, R3.H1_H1 ;  /* 0x30000003ff037230 */ /* 0x000fe20000004100 */
[----:B------:R-:W1:Y:S08]  /*0b30*/  FRND.TRUNC R10, R10 ;  /* 0x0000000a000a7307 */ /* 0x000e70000020d000 */
[----:B------:R-:W-:Y:S01]  /*0b40*/  FRND.TRUNC R11, R11 ;  /* 0x0000000b000b7307 */ /* 0x000fe2000020d000 */
[----:B-1----:R-:W-:-:S07]  /*0b50*/  F2FP.F16.F32.PACK_AB R10, R10, R7 ;  /* 0x000000070a0a723e */ /* 0x002fce00000000ff */
[----:B------:R-:W1:Y:S01]  /*0b60*/  FRND.TRUNC R12, R12 ;  /* 0x0000000c000c7307 */ /* 0x000e62000020d000 */
[----:B0-----:R-:W-:-:S04]  /*0b70*/  IMAD.WIDE.U32 R4, R0, 0x2, R4 ;  /* 0x0000000200047825 */ /* 0x001fc800078e0004 */
[----:B------:R-:W-:-:S03]  /*0b80*/  IMAD.WIDE.U32 R4, R6, 0x8, R4 ;  /* 0x0000000806047825 */ /* 0x000fc600078e0004 */
[----:B------:R-:W-:Y:S01]  /*0b90*/  FRND.TRUNC R13, R13 ;  /* 0x0000000d000d7307 */ /* 0x000fe2000020d000 */
[----:B-1----:R-:W-:-:S07]  /*0ba0*/  F2FP.F16.F32.PACK_AB R11, R12, R11 ;  /* 0x0000000b0c0b723e */ /* 0x002fce00000000ff */
[----:B------:R-:W0:Y:S01]  /*0bb0*/  FRND.TRUNC R2, R2 ;  /* 0x0000000200027307 */ /* 0x000e22000020d000 */
[----:B------:R-:W-:Y:S07]  /*0bc0*/  STG.E.64 desc[UR4][R4.64], R10 ;  /* 0x0000000a04007986 */ /* 0x000fee000c101b04 */
[----:B------:R-:W-:Y:S01]  /*0bd0*/  FRND.TRUNC R8, R8 ;  /* 0x0000000800087307 */ /* 0x000fe2000020d000 */
[----:B0-----:R-:W-:-:S07]  /*0be0*/  F2FP.F16.F32.PACK_AB R6, R2, R13 ;  /* 0x0000000d0206723e */ /* 0x001fce00000000ff */
[----:B------:R-:W0:Y:S02]  /*0bf0*/  FRND.TRUNC R3, R3 ;  /* 0x0000000300037307 */ /* 0x000e24000020d000 */
[----:B0-----:R-:W-:-:S05]  /*0c00*/  F2FP.F16.F32.PACK_AB R7, R3, R8 ;  /* 0x000000080307723e */ /* 0x001fca00000000ff */
[----:B------:R-:W-:Y:S01]  /*0c10*/  STG.E.64 desc[UR4][R4.64+0x400], R6 ;  /* 0x0004000604007986 */ /* 0x000fe2000c101b04 */
[----:B------:R-:W-:Y:S05]  /*0c20*/  EXIT ;  /* 0x000000000000794d */ /* 0x000fea0003800000 */
.L_x_1214:
        /* <DEDUP_REMOVED lines=13> */
.L_x_19831:


//--------------------- .text._ZN2at6native29vectorized_elementwise_kernelILi8EZZZNS0_17trunc_kernel_cudaERNS_18TensorIteratorBaseEENKUlvE_clEvENKUlvE1_clEvEUlN3c104HalfEE_St5arrayIPcLm2EEEEviT0_T1_ --------------------------
	.section	.text._ZN2at6native29vectorized_elementwise_kernelILi8EZZZNS0_17trunc_kernel_cudaERNS_18TensorIteratorBaseEENKUlvE_clEvENKUlvE1_clEvEUlN3c104HalfEE_St5arrayIPcLm2EEEEviT0_T1_,"ax",@progbits
	.align	128
        .global         _ZN2at6native29vectorized_elementwise_kernelILi8EZZZNS0_17trunc_kernel_cudaERNS_18TensorIteratorBaseEENKUlvE_clEvENKUlvE1_clEvEUlN3c104HalfEE_St5arrayIPcLm2EEEEviT0_T1_
        .type           _ZN2at6native29vectorized_elementwise_kernelILi8EZZZNS0_17trunc_kernel_cudaERNS_18TensorIteratorBaseEENKUlvE_clEvENKUlvE1_clEvEUlN3c104HalfEE_St5arrayIPcLm2EEEEviT0_T1_,@function
        .size           _ZN2at6native29vectorized_elementwise_kernelILi8EZZZNS0_17trunc_kernel_cudaERNS_18TensorIteratorBaseEENKUlvE_clEvENKUlvE1_clEvEUlN3c104HalfEE_St5arrayIPcLm2EEEEviT0_T1_,(.L_x_19832 - _ZN2at6native29vectorized_elementwise_kernelILi8EZZZNS0_17trunc_kernel_cudaERNS_18TensorIteratorBaseEENKUlvE_clEvENKUlvE1_clEvEUlN3c104HalfEE_St5arrayIPcLm2EEEEviT0_T1_)
        .other          _ZN2at6native29vectorized_elementwise_kernelILi8EZZZNS0_17trunc_kernel_cudaERNS_18TensorIteratorBaseEENKUlvE_clEvENKUlvE1_clEvEUlN3c104HalfEE_St5arrayIPcLm2EEEEviT0_T1_,@"STO_CUDA_ENTRY STV_DEFAULT"
_ZN2at6native29vectorized_elementwise_kernelILi8EZZZNS0_17trunc_kernel_cudaERNS_18TensorIteratorBaseEENKUlvE_clEvENKUlvE1_clEvEUlN3c104HalfEE_St5arrayIPcLm2EEEEviT0_T1_:
.text._ZN2at6native29vectorized_elementwise_kernelILi8EZZZNS0_17trunc_kernel_cudaERNS_18TensorIteratorBaseEENKUlvE_clEvENKUlvE1_clEvEUlN3c104HalfEE_St5arrayIPcLm2EEEEviT0_T1_:
        /* <DEDUP_REMOVED lines=125> */
.L_x_1218:
[----:B------:R-:W-:-:S13]  /*07d0*/  ISETP.GE.U32.AND P0, PT, R3, R2, PT ;  /* 0x000000020300720c */ /* 0x000fda0003f06070 */
[----:B------:R-:W-:Y:S05]  /*07e0*/  @P0 BRA `(.L_x_1220) ;  /* 0x0000000000300947 */ /* 0x000fea0003800000 */
[----:B0-----:R-:W0:Y:S01]  /*07f0*/  LDC.64 R4, c[0x0][0x388] ;  /* 0x0000e200ff047b82 */ /* 0x001e220000000a00 */
[----:B------:R-:W-:Y:S01]  /*0800*/  IADD3 R11, PT, PT, R0, R3, RZ ;  /* 0x00000003000b7210 */ /* 0x000fe20007ffe0ff */
[----:B------:R-:W-:-:S04]  /*0810*/  VIADD R3, R3, 0x80 ;  /* 0x0000008003037836 */ /* 0x000fc80000000000 */
[----:B0-----:R-:W-:-:S05]  /*0820*/  IMAD.WIDE.U32 R4, R11, 0x2, R4 ;  /* 0x000000020b047825 */ /* 0x001fca00078e0004 */
[----:B------:R1:W-:Y:S02]  /*0830*/  STG.E.U16 desc[UR4][R4.64], R6 ;  /* 0x0000000604007986 */ /* 0x0003e4000c101504 */
.L_x_1219:
[----:B------:R-:W-:-:S13]  /*0840*/  ISETP.GE.U32.AND P0, PT, R3, R2, PT ;  /* 0x000000020300720c */ /* 0x000fda0003f06070 */
[----:B------:R-:W-:Y:S05]  /*0850*/  @P0 BRA `(.L_x_1221) ;  /* 0x0000000000340947 */ /* 0x000fea0003800000 */
[----:B01----:R-:W0:Y:S01]  /*0860*/  LDC.64 R4, c[0x0][0x388] ;  /* 0x0000e200ff047b82 */ /* 0x003e220000000a00 */
[----:B------:R-:W-:Y:S01]  /*0870*/  IADD3 R11, PT, PT, R0, R3, RZ ;  /* 0x00000003000b7210 */ /* 0x000fe20007ffe0ff */
[----:B------:R-:W-:-:S04]  /*0880*/  VIADD R3, R3, 0x80 ;  /* 0x0000008003037836 */ /* 0x000fc80000000000 */
[----:B0-----:R-:W-:-:S05]  /*0890*/  IMAD.WIDE.U32 R4, R11, 0x2, R4 ;  /* 0x000000020b047825 */ /* 0x001fca00078e0004 */
[----:B------:R1:W-:Y:S02]  /*08a0*/  STG.E.U16 desc[UR4][R4.64], R7 ;  /* 0x0000000704007986 */ /* 0x0003e4000c101504 */
.L_x_1220:
        /* <DEDUP_REMOVED lines=8> */
.L_x_1221:
[----:B------:R-:W-:Y:S05]  /*0930*/  BSYNC.RELIABLE B1 ;  /* 0x0000000000017941 */ /* 0x000fea0003800100 */
.L_x_1217:
[----:B------:R-:W-:-:S13]  /*0940*/  ISETP.GE.U32.AND P0, PT, R3, R2, PT ;  /* 0x000000020300720c */ /* 0x000fda0003f06070 */
[----:B012---:R-:W0:Y:S01]  /*0950*/  @!P0 LDC.64 R4, c[0x0][0x388] ;  /* 0x0000e200ff048b82 */ /* 0x007e220000000a00 */
[----:B------:R-:W-:Y:S01]  /*0960*/  @!P0 IADD3 R7, PT, PT, R0, R3, RZ ;  /* 0x0000000300078210 */ /* 0x000fe20007ffe0ff */
[----:B------:R-:W-:-:S04]  /*0970*/  @!P0 VIADD R3, R3, 0x80 ;  /* 0x0000008003038836 */ /* 0x000fc80000000000 */
[----:B0-----:R-:W-:-:S05]  /*0980*/  @!P0 IMAD.WIDE.U32 R4, R7, 0x2, R4 ;  /* 0x0000000207048825 */ /* 0x001fca00078e0004 */
[----:B------:R2:W-:Y:S02]  /*0990*/  @!P0 STG.E.U16 desc[UR4][R4.64], R9 ;  /* 0x0000000904008986 */ /* 0x0005e4000c101504 */
.L_x_1222:
[----:B------:R-:W-:Y:S05]  /*09a0*/  BSYNC.RECONVERGENT B0 ;  /* 0x0000000000007941 */ /* 0x000fea0003800200 */
.L_x_1216:
        /* <DEDUP_REMOVED lines=8> */
.L_x_1215:
[----:B------:R-:W0:Y:S01]  /*0a30*/  S2R R2, SR_TID.X ;  /* 0x0000000000027919 */ /* 0x000e220000002100 */
[----:B------:R-:W1:Y:S02]  /*0a40*/  LDC.64 R4, c[0x0][0x390] ;  /* 0x0000e400ff047b82 */ /* 0x000e640000000a00 */
[----:B-1----:R-:W-:-:S04]  /*0a50*/  IMAD.WIDE.U32 R4, R0, 0x2, R4 ;  /* 0x0000000200047825 */ /* 0x002fc800078e0004 */
[----:B0-----:R-:W-:-:S06]  /*0a60*/  IMAD.WIDE.U32 R6, R2, 0x10, R4 ;  /* 0x0000001002067825 */ /* 0x001fcc00078e0004 */
[----:B------:R-:W2:Y:S02]  /*0a70*/  LDG.E.128 R4, desc[UR4][R6.64] ;  /* 0x0000000406047981 */ /* 0x000ea4000c1e1d00 */
[--C-:B--2---:R-:W-:Y:S02]  /*0a80*/  HADD2.F32 R3, -RZ, R4.reuse.H0_H0 ;  /* 0x20000004ff037230 */ /* 0x104fe40000004100 */
[----:B------:R-:W-:Y:S02]  /*0a90*/  HADD2.F32 R9, -RZ, R4.H1_H1 ;  /* 0x30000004ff097230 */ /* 0x000fe40000004100 */
[--C-:B------:R-:W-:Y:S01]  /*0aa0*/  HADD2.F32 R10, -RZ, R5.reuse.H0_H0 ;  /* 0x20000005ff0a7230 */ /* 0x100fe20000004100 */
[----:B------:R0:W-:Y:S01]  /*0ab0*/  FRND.TRUNC R8, R3 ;  /* 0x0000000300087307 */ /* 0x0001e2000020d000 */
[----:B------:R-:W-:Y:S02]  /*0ac0*/  HADD2.F32 R11, -RZ, R5.H1_H1 ;  /* 0x30000005ff0b7230 */ /* 0x000fe40000004100 */
[----:B------:R-:W1:Y:S01]  /*0ad0*/  LDC.64 R4, c[0x0][0x388] ;  /* 0x0000e200ff047b82 */ /* 0x000e620000000a00 */
[----:B------:R-:W-:-:S02]  /*0ae0*/  HADD2.F32 R12, -RZ, R6.H0_H0 ;  /* 0x20000006ff0c7230 */ /* 0x000fc40000004100 */
[----:B------:R-:W-:Y:S02]  /*0af0*/  HADD2.F32 R13, -RZ, R6.H1_H1 ;  /* 0x30000006ff0d7230 */ /* 0x000fe40000004100 */
[--C-:B------:R-:W-:Y:S01]  /*0b00*/  HADD2.F32 R14, -RZ, R7.reuse.H0_H0 ;  /* 0x20000007ff0e7230 */ /* 0x100fe20000004100 */
[----:B------:R-:W2:Y:S01]  /*0b10*/  FRND.TRUNC R9, R9 ;  /* 0x0000000900097307 */ /* 0x000ea2000020d000 */
[----:B------:R-:W-:-:S07]  /*0b20*/  HADD2.F32 R15, -RZ, R7.H1_H1 ;  /* 0x30000007ff0f7230 */ /* 0x000fce0000004100 */
[----:B------:R-:W-:Y:S08]  /*0b30*/  FRND.TRUNC R10, R10 ;  /* 0x0000000a000a7307 */ /* 0x000ff0000020d000 */
[----:B------:R-:W3:Y:S01]  /*0b40*/  FRND.TRUNC R11, R11 ;  /* 0x0000000b000b7307 */ /* 0x000ee2000020d000 */
[----:B-1----:R-:W-:-:S07]  /*0b50*/  IMAD.WIDE.U32 R4, R0, 0x2, R4 ;  /* 0x0000000200047825 */ /* 0x002fce00078e0004 */
[----:B------:R-:W-:Y:S01]  /*0b60*/  FRND.TRUNC R12, R12 ;  /* 0x0000000c000c7307 */ /* 0x000fe2000020d000 */
[----:B0-----:R-:W-:Y:S01]  /*0b70*/  IMAD.WIDE.U32 R2, R2, 0x10, R4 ;  /* 0x0000001002027825 */ /* 0x001fe200078e0004 */
[----:B--2---:R-:W-:Y:S02]  /*0b80*/  F2FP.F16.F32.PACK_AB R4, R9, R8 ;  /* 0x000000080904723e */ /* 0x004fe400000000ff */
[----:B---3--:R-:W-:-:S04]  /*0b90*/  F2FP.F16.F32.PACK_AB R5, R11, R10 ;  /* 0x0000000a0b05723e */ /* 0x008fc800000000ff */
[----:B------:R-:W0:Y:S08]  /*0ba0*/  FRND.TRUNC R13, R13 ;  /* 0x0000000d000d7307 */ /* 0x000e30000020d000 */
[----:B------:R-:W-:Y:S01]  /*0bb0*/  FRND.TRUNC R14, R14 ;  /* 0x0000000e000e7307 */ /* 0x000fe2000020d000 */
[----:B0-----:R-:W-:-:S07]  /*0bc0*/  F2FP.F16.F32.PACK_AB R6, R13, R12 ;  /* 0x0000000c0d06723e */ /* 0x001fce00000000ff */
[----:B------:R-:W0:Y:S02]  /*0bd0*/  FRND.TRUNC R7, R15 ;  /* 0x0000000f00077307 */ /* 0x000e24000020d000 */
[----:B0-----:R-:W-:-:S05]  /*0be0*/  F2FP.F16.F32.PACK_AB R7, R7, R14 ;  /* 0x0000000e0707723e */ /* 0x001fca00000000ff */
[----:B------:R-:W-:Y:S01]  /*0bf0*/  STG.E.128 desc[UR4][R2.64], R4 ;  /* 0x0000000402007986 */ /* 0x000fe2000c101d04 */
[----:B------:R-:W-:Y:S05]  /*0c00*/  EXIT ;  /* 0x000000000000794d */ /* 0x000fea0003800000 */
.L_x_1223:
        /* <DEDUP_REMOVED lines=15> */
.L_x_19832:


//--------------------- .text._ZN2at6native18elementwise_kernelILi128ELi4EZNS0_15gpu_kernel_implIZZZNS0_17trunc_kernel_cudaERNS_18TensorIteratorBaseEENKUlvE_clEvENKUlvE0_clEvEUlfE_EEvS4_RKT_EUliE_EEviT1_ --------------------------
	.section	.text._ZN2at6native18elementwise_kernelILi128ELi4EZNS0_15gpu_kernel_implIZZZNS0_17trunc_kernel_cudaERNS_18TensorIteratorBaseEENKUlvE_clEvENKUlvE0_clEvEUlfE_EEvS4_RKT_EUliE_EEviT1_,"ax",@progbits
	.align	128
        .global         _ZN2at6native18elementwise_kernelILi128ELi4EZNS0_15gpu_kernel_implIZZZNS0_17trunc_kernel_cudaERNS_18TensorIteratorBaseEENKUlvE_clEvENKUlvE0_clEvEUlfE_EEvS4_RKT_EUliE_EEviT1_
        .type           _ZN2at6native18elementwise_kernelILi128ELi4EZNS0_15gpu_kernel_implIZZZNS0_17trunc_kernel_cudaERNS_18TensorIteratorBaseEENKUlvE_clEvENKUlvE0_clEvEUlfE_EEvS4_RKT_EUliE_EEviT1_,@function
        .size           _ZN2at6native18elementwise_kernelILi128ELi4EZNS0_15gpu_kernel_implIZZZNS0_17trunc_kernel_cudaERNS_18TensorIteratorBaseEENKUlvE_clEvENKUlvE0_clEvEUlfE_EEvS4_RKT_EUliE_EEviT1_,(.L_x_19833 - _ZN2at6native18elementwise_kernelILi128ELi4EZNS0_15gpu_kernel_implIZZZNS0_17trunc_kernel_cudaERNS_18TensorIteratorBaseEENKUlvE_clEvENKUlvE0_clEvEUlfE_EEvS4_RKT_EUliE_EEviT1_)
        .other          _ZN2at6native18elementwise_kernelILi128ELi4EZNS0_15gpu_kernel_implIZZZNS0_17trunc_kernel_cudaERNS_18TensorIteratorBaseEENKUlvE_clEvENKUlvE0_clEvEUlfE_EEvS4_RKT_EUliE_EEviT1_,@"STO_CUDA_ENTRY STV_DEFAULT"
_ZN2at6native18elementwise_kernelILi128ELi4EZNS0_15gpu_kernel_implIZZZNS0_17trunc_kernel_cudaERNS_18TensorIteratorBaseEENKUlvE_clEvENKUlvE0_clEvEUlfE_EEvS4_RKT_EUliE_EEviT1_:
.text._ZN2at6native18elementwise_kernelILi128ELi4EZNS0_15gpu_kernel_implIZZZNS0_17trunc_kernel_cudaERNS_18TensorIteratorBaseEENKUlvE_clEvENKUlvE0_clEvEUlfE_EEvS4_RKT_EUliE_EEviT1_:
        /* <DEDUP_REMOVED lines=319> */
.L_x_1226:
[----:B------:R-:W0:Y:S01]  /*13f0*/  LDCU.64 UR6, c[0x0][0x588] ;  /* 0x0000b100ff0677ac */ /* 0x000e220008000a00 */
[----:B------:R-:W-:Y:S01]  /*1400*/  BSSY.RECONVERGENT B6, `(.L_x_1227) ;  /* 0x00000dd000067945 */ /* 0x000fe20003800200 */
        /* <DEDUP_REMOVED lines=14> */
[----:B--2---:R0:W1:Y:S01]  /*14f0*/  I2F.S16 R5, R2 ;  /* 0x0000000200057306 */ /* 0x0040620000101400 */
[----:B------:R-:W-:Y:S05]  /*1500*/  BRA `(.L_x_1233) ;  /* 0x0000000c00307947 */ /* 0x000fea0003800000 */
.L_x_1231:
[----:B------:R-:W2:Y:S02]  /*1510*/  LDG.E.U8 R2, desc[UR36][R2.64] ;  /* 0x0000002402027981 */ /* 0x000ea4000c1e1100 */
[----:B--2---:R-:W-:Y:S01]  /*1520*/  I2FP.F32.U32 R5, R2 ;  /* 0x0000000200057245 */ /* 0x004fe20000201000 */
[----:B------:R-:W-:Y:S06]  /*1530*/  BRA `(.L_x_1233) ;  /* 0x0000000c00247947 */ /* 0x000fec0003800000 */
.L_x_1230:
[----:B------:R-:W-:-:S09]  /*1540*/  UISETP.NE.AND UP0, UPT, UR4, 0x2, UPT ;  /* 0x000000020400788c */ /* 0x000fd2000bf05270 */
[----:B------:R-:W-:Y:S05]  /*1550*/  BRA.U !UP0, `(.L_x_1234) ;  /* 0x0000000108287547 */ /* 0x000fea000b800000 */
[----:B------:R-:W-:-:S09]  /*1560*/  UISETP.NE.AND UP0, UPT, UR4, 0x3, UPT ;  /* 0x000000030400788c */ /* 0x000fd2000bf05270 */
[----:B------:R-:W-:Y:S05]  /*1570*/  BRA.U !UP0, `(.L_x_1235) ;  /* 0x0000000108147547 */ /* 0x000fea000b800000 */
[----:B------:R-:W-:-:S09]  /*1580*/  UISETP.NE.AND UP0, UPT, UR4, 0x4, UPT ;  /* 0x000000040400788c */ /* 0x000fd2000bf05270 */
[----:B------:R-:W-:Y:S05]  /*1590*/  BRA.U UP0, `(.L_x_1232) ;  /* 0x0000000900907547 */ /* 0x000fea000b800000 */
[----:B------:R-:W2:Y:S02]  /*15a0*/  LDG.E.64 R2, desc[UR36][R2.64] ;  /* 0x0000002402027981 */ /* 0x000ea4000c1e1b00 */
[----:B--2---:R4:W0:Y:S01]  /*15b0*/  I2F.S64 R5, R2 ;  /* 0x0000000200057312 */ /* 0x0048220000301400 */
[----:B------:R-:W-:Y:S05]  /*15c0*/  BRA `(.L_x_1233) ;  /* 0x0000000c00007947 */ /* 0x000fea0003800000 */
.L_x_1235:
[----:B------:R-:W2:Y:S02]  /*15d0*/  LDG.E R2, desc[UR36][R2.64] ;  /* 0x0000002402027981 */ /* 0x000ea4000c1e1900 */
[----:B--2---:R-:W-:Y:S01]  /*15e0*/  I2FP.F32.S32 R5, R2 ;  /* 0x0000000200057245 */ /* 0x004fe20000201400 */
[----:B------:R-:W-:Y:S06]  /*15f0*/  BRA `(.L_x_1233) ;  /* 0x0000000800f47947 */ /* 0x000fec0003800000 */
.L_x_1234:
[----:B------:R-:W2:Y:S02]  /*1600*/  LDG.E.U16 R2, desc[UR36][R2.64] ;  /* 0x0000002402027981 */ /* 0x000ea4000c1e1500 */
[----:B--2---:R0:W1:Y:S01]  /*1610*/  I2F.S16 R5, R2 ;  /* 0x0000000200057306 */ /* 0x0040620000101400 */
[----:B------:R-:W-:Y:S05]  /*1620*/  BRA `(.L_x_1233) ;  /* 0x0000000800e87947 */ /* 0x000fea0003800000 */
.L_x_1229:
[----:B------:R-:W-:-:S09]  /*1630*/  UISETP.GT.AND UP0, UPT, UR4, 0x6, UPT ;  /* 0x000000060400788c */ /* 0x000fd2000bf04270 */
[----:B------:R-:W-:Y:S05]  /*1640*/  BRA.U UP0, `(.L_x_1236) ;  /* 0x0000000100247547 */ /* 0x000fea000b800000 */
[----:B------:R-:W-:-:S09]  /*1650*/  UISETP.NE.AND UP0, UPT, UR4, 0x5, UPT ;  /* 0x000000050400788c */ /* 0x000fd2000bf05270 */
[----:B------:R-:W-:Y:S05]  /*1660*/  BRA.U !UP0, `(.L_x_1237) ;  /* 0x0000000108107547 */ /* 0x000fea000b800000 */
[----:B------:R-:W-:-:S09]  /*1670*/  UISETP.NE.AND UP0, UPT, UR4, 0x6, UPT ;  /* 0x000000060400788c */ /* 0x000fd2000bf05270 */
[----:B------:R-:W-:Y:S05]  /*1680*/  BRA.U UP0, `(.L_x_1232) ;  /* 0x0000000900547547 */ /* 0x000fea000b800000 */
[----:B------:R2:W5:Y:S01]  /*1690*/  LDG.E R5, desc[UR36][R2.64] ;  /* 0x0000002402057981 */ /* 0x000562000c1e1900 */
[----:B------:R-:W-:Y:S05]  /*16a0*/  BRA `(.L_x_1233) ;  /* 0x0000000800c87947 */ /* 0x000fea0003800000 */
.L_x_1237:
[----:B------:R-:W2:Y:S02]  /*16b0*/  LDG.E.U16 R2, desc[UR36][R2.64] ;  /* 0x0000002402027981 */ /* 0x000ea4000c1e1500 */
[----:B--2---:R-:W-:Y:S01]  /*16c0*/  HADD2.F32 R5, -RZ, R2.H0_H0 ;  /* 0x20000002ff057230 */ /* 0x004fe20000004100 */
[----:B------:R-:W-:Y:S06]  /*16d0*/  BRA `(.L_x_1233) ;  /* 0x0000000800bc7947 */ /* 0x000fec0003800000 */
.L_x_1236:
[----:B------:R-:W-:-:S09]  /*16e0*/  UISETP.NE.AND UP0, UPT, UR4, 0x7, UPT ;  /* 0x000000070400788c */ /* 0x000fd2000bf05270 */
[----:B------:R-:W-:Y:S05]  /*16f0*/  BRA.U !UP0, `(.L_x_1238) ;  /* 0x0000000108247547 */ /* 0x000fea000b800000 */
[----:B------:R-:W-:-:S09]  /*1700*/  UISETP.NE.AND UP0, UPT, UR4, 0x8, UPT ;  /* 0x000000080400788c */ /* 0x000fd2000bf05270 */
[----:B------:R-:W-:Y:S05]  /*1710*/  BRA.U !UP0, `(.L_x_1239) ;  /* 0x0000000108107547 */ /* 0x000fea000b800000 */
[----:B------:R-:W-:-:S09]  /*1720*/  UISETP.NE.AND UP0, UPT, UR4, 0x9, UPT ;  /* 0x000000090400788c */ /* 0x000fd2000bf05270 */
[----:B------:R-:W-:Y:S05]  /*1730*/  BRA.U UP0, `(.L_x_1232) ;  /* 0x0000000900287547 */ /* 0x000fea000b800000 */
[----:B------:R3:W5:Y:S01]  /*1740*/  LDG.E R5, desc[UR36][R2.64] ;  /* 0x0000002402057981 */ /* 0x000762000c1e1900 */
[----:B------:R-:W-:Y:S05]  /*1750*/  BRA `(.L_x_1233) ;  /* 0x00000008009c7947 */ /* 0x000fea0003800000 */
.L_x_1239:
[----:B------:R-:W2:Y:S02]  /*1760*/  LDG.E.U16 R2, desc[UR36][R2.64] ;  /* 0x0000002402027981 */ /* 0x000ea4000c1e1500 */
[----:B--2---:R-:W-:Y:S01]  /*1770*/  HADD2.F32 R5, -RZ, R2.H0_H0 ;  /* 0x20000002ff057230 */ /* 0x004fe20000004100 */
[----:B------:R-:W-:Y:S06]  /*1780*/  BRA `(.L_x_1233) ;  /* 0x0000000800907947 */ /* 0x000fec0003800000 */
.L_x_1238:
[----:B------:R-:W2:Y:S01]  /*1790*/  LDG.E.64 R2, desc[UR36][R2.64] ;  /* 0x0000002402027981 */ /* 0x000ea2000c1e1b00 */
[----:B------:R-:W-:Y:S01]  /*17a0*/  UMOV UR4, 0xf0000000 ;  /* 0xf000000000047882 */ /* 0x000fe20000000000 */
[----:B------:R-:W-:Y:S01]  /*17b0*/  UMOV UR5, 0x380fffff ;  /* 0x380fffff00057882 */ /* 0x000fe20000000000 */
[----:B--2---:R-:W0:Y:S01]  /*17c0*/  F2F.F32.F64 R5, R2 ;  /* 0x0000000200057310 */ /* 0x004e220000301000 */
[----:B------:R-:W-:-:S14]  /*17d0*/  DSETP.GEU.AND P0, PT, |R2|, UR4, PT ;  /* 0x0000000402007e2a */ /* 0x000fdc000bf0e200 */
[----:B0-----:R-:W-:Y:S01]  /*17e0*/  @!P0 FMUL R5, R5, 1.175494350822287508e-38 ;  /* 0x0080000005058820 */ /* 0x001fe20000400000 */
[----:B------:R-:W-:Y:S06]  /*17f0*/  BRA `(.L_x_1233) ;  /* 0x0000000800747947 */ /* 0x000fec0003800000 */
.L_x_1228:
        /* <DEDUP_REMOVED lines=10> */
[----:B------:R-:W-:Y:S01]  /*18a0*/  FSEL R5, RZ, 1, !P0 ;  /* 0x3f800000ff057808 */ /* 0x000fe20004000000 */
[----:B------:R-:W-:Y:S08]  /*18b0*/  BRA `(.L_x_1233) ;  /* 0x0000000800447947 */ /* 0x000ff00003800000 */
.L_x_1242:
[----:B------:R-:W2:Y:S01]  /*18c0*/  LDG.E.64 R2, desc[UR36][R2.64] ;  /* 0x0000002402027981 */ /* 0x000ea2000c1e1b00 */
[----:B------:R-:W-:Y:S01]  /*18d0*/  UMOV UR4, 0xf0000000 ;  /* 0xf000000000047882 */ /* 0x000fe20000000000 */
[----:B------:R-:W-:Y:S01]  /*18e0*/  UMOV UR5, 0x380fffff ;  /* 0x380fffff00057882 */ /* 0x000fe20000000000 */
[----:B--2---:R-:W0:Y:S01]  /*18f0*/  F2F.F32.F64 R5, R2 ;  /* 0x0000000200057310 */ /* 0x004e220000301000 */
[----:B------:R-:W-:-:S14]  /*1900*/  DSETP.GEU.AND P0, PT, |R2|, UR4, PT ;  /* 0x0000000402007e2a */ /* 0x000fdc000bf0e200 */
[----:B0-----:R-:W-:Y:S01]  /*1910*/  @!P0 FMUL R5, R5, 1.175494350822287508e-38 ;  /* 0x0080000005058820 */ /* 0x001fe20000400000 */
[----:B------:R-:W-:Y:S06]  /*1920*/  BRA `(.L_x_1233) ;  /* 0x0000000800287947 */ /* 0x000fec0003800000 */
.L_x_1241:
        /* <DEDUP_REMOVED lines=14> */
[----:B------:R-:W-:Y:S01]  /*1a10*/  IADD3 R7, PT, PT, R4, -0x4, RZ ;  /* 0xfffffffc04077810 */ /* 0x000fe20007ffe0ff */
[----:B------:R-:W-:-:S03]  /*1a20*/  VIADD R4, R0, 0x1000000 ;  /* 0x0100000000047836 */ /* 0x000fc60000000000 */
[----:B------:R-:W-:Y:S01]  /*1a30*/  SHF.L.U32 R6, R0, R7, RZ ;  /* 0x0000000700067219 */ /* 0x000fe200000006ff */
[----:B------:R-:W-:Y:S01]  /*1a40*/  IMAD.SHL.U32 R7, R7, 0x800000, RZ ;  /* 0x0080000007077824 */ /* 0x000fe200078e00ff */
[----:B------:R-:W-:-:S04]  /*1a50*/  SHF.R.S32.HI R4, RZ, 0x8, R4 ;  /* 0x00000008ff047819 */ /* 0x000fc80000011404 */
[----:B------:R-:W-:-:S04]  /*1a60*/  LEA.HI R6, R6, -R7, RZ, 0x1c ;  /* 0x8000000706067211 */ /* 0x000fc800078fe0ff */
[----:B------:R-:W-:-:S04]  /*1a70*/  IADD3 R3, PT, PT, R6, 0x3c000000, RZ ;  /* 0x3c00000006037810 */ /* 0x000fc80007ffe0ff */
[----:B------:R-:W-:-:S04]  /*1a80*/  LOP3.LUT R3, R3, 0x7f800000, R4, 0xf8, !PT ;  /* 0x7f80000003037812 */ /* 0x000fc800078ef804 */
[----:B------:R-:W-:-:S04]  /*1a90*/  SEL R0, R3, RZ, P0 ;  /* 0x000000ff03007207 */ /* 0x000fc80000000000 */
[----:B------:R-:W-:Y:S01]  /*1aa0*/  LOP3.LUT R5, R0, 0x80000000, R5, 0xf8, !PT ;  /* 0x8000000000057812 */ /* 0x000fe200078ef805 */
[----:B------:R-:W-:Y:S06]  /*1ab0*/  BRA `(.L_x_1233) ;  /* 0x0000000400c47947 */ /* 0x000fec0003800000 */
.L_x_1244:
        /* <DEDUP_REMOVED lines=10> */
[----:B------:R-:W-:Y:S01]  /*1b60*/  LOP3.LUT R5, R0, 0x80000000, R5, 0xf8, !PT ;  /* 0x8000000000057812 */ /* 0x000fe200078ef805 */
[----:B------:R-:W-:Y:S06]  /*1b70*/  BRA `(.L_x_1233) ;  /* 0x0000000400947947 */ /* 0x000fec0003800000 */
.L_x_1243:
[----:B------:R-:W2:Y:S02]  /*1b80*/  LDG.E.U16 R2, desc[UR36][R2.64] ;  /* 0x0000002402027981 */ /* 0x000ea4000c1e1500 */
[----:B--2---:R-:W-:Y:S01]  /*1b90*/  SHF.L.U32 R5, R2, 0x10, RZ ;  /* 0x0000001002057819 */ /* 0x004fe200000006ff */
[----:B------:R-:W-:Y:S06]  /*1ba0*/  BRA `(.L_x_1233) ;  /* 0x0000000400887947 */ /* 0x000fec0003800000 */
.L_x_1240:
        /* <DEDUP_REMOVED lines=9> */
[----:B--2---:R-:W-:Y:S01]  /*1c40*/  I2FP.F32.U32 R5, R2 ;  /* 0x0000000200057245 */ /* 0x004fe20000201000 */
[----:B------:R-:W-:Y:S06]  /*1c50*/  BRA `(.L_x_1233) ;  /* 0x00000004005c7947 */ /* 0x000fec0003800000 */
.L_x_1247:
[----:B------:R-:W2:Y:S01]  /*1c60*/  LDG.E.U8 R3, desc[UR36][R2.64] ;  /* 0x0000002402037981 */ /* 0x000ea2000c1e1100 */
        /* <DEDUP_REMOVED lines=19> */
.L_x_1249:
[----:B------:R-:W-:Y:S05]  /*1da0*/  BSYNC.RECONVERGENT B0 ;  /* 0x0000000000007941 */ /* 0x000fea0003800200 */
.L_x_1248:
[----:B------:R-:W-:Y:S01]  /*1db0*/  IMAD.SHL.U32 R0, R0, 0x100000, RZ ;  /* 0x0010000000007824 */ /* 0x000fe200078e00ff */
[----:B------:R-:W-:-:S04]  /*1dc0*/  LEA R2, R2, 0x3b800000, 0x17 ;  /* 0x3b80000002027811 */ /* 0x000fc800078eb8ff */
[----:B------:R-:W-:Y:S01]  /*1dd0*/  LOP3.LUT R5, R2, R0, R7, 0xfe, !PT ;  /* 0x0000000002057212 */ /* 0x000fe200078efe07 */
[----:B------:R-:W-:Y:S06]  /*1de0*/  BRA `(.L_x_1233) ;  /* 0x0000000000f87947 */ /* 0x000fec0003800000 */
.L_x_1246:
[----:B------:R-:W2:Y:S01]  /*1df0*/  LDG.E.U8 R3, desc[UR36][R2.64] ;  /* 0x0000002402037981 */ /* 0x000ea2000c1e1100 */
        /* <DEDUP_REMOVED lines=19> */
.L_x_1251:
[----:B------:R-:W-:Y:S05]  /*1f30*/  BSYNC.RECONVERGENT B0 ;  /* 0x0000000000007941 */ /* 0x000fea0003800200 */
.L_x_1250:
[----:B------:R-:W-:Y:S01]  /*1f40*/  IMAD.SHL.U32 R0, R0, 0x200000, RZ ;  /* 0x0020000000007824 */ /* 0x000fe200078e00ff */
[----:B------:R-:W-:-:S04]  /*1f50*/  LEA R2, R2, 0x37800000, 0x17 ;  /* 0x3780000002027811 */ /* 0x000fc800078eb8ff */
[----:B------:R-:W-:Y:S01]  /*1f60*/  LOP3.LUT R5, R2, R0, R7, 0xfe, !PT ;  /* 0x0000000002057212 */ /* 0x000fe200078efe07 */
[----:B------:R-:W-:Y:S06]  /*1f70*/  BRA `(.L_x_1233) ;  /* 0x0000000000947947 */ /* 0x000fec0003800000 */
.L_x_1245:
[----:B------:R-:W-:-:S09]  /*1f80*/  UISETP.NE.AND UP0, UPT, UR4, 0x1c, UPT ;  /* 0x0000001c0400788c */ /* 0x000fd2000bf05270 */
[----:B------:R-:W-:Y:S05]  /*1f90*/  BRA.U !UP0, `(.L_x_1252) ;  /* 0x0000000108847547 */ /* 0x000fea000b800000 */
[----:B------:R-:W-:-:S09]  /*1fa0*/  UISETP.NE.AND UP0, UPT, UR4, 0x1d, UPT ;  /* 0x0000001d0400788c */ /* 0x000fd2000bf05270 */
[----:B------:R-:W-:Y:S05]  /*1fb0*/  BRA.U !UP0, `(.L_x_1253) ;  /* 0x0000000108707547 */ /* 0x000fea000b800000 */
[----:B------:R-:W-:-:S09]  /*1fc0*/  UISETP.NE.AND UP0, UPT, UR4, 0x2c, UPT ;  /* 0x0000002c0400788c */ /* 0x000fd2000bf05270 */
[----:B------:R-:W-:Y:S05]  /*1fd0*/  BRA.U !UP0, `(.L_x_1254) ;  /* 0x0000000108487547 */ /* 0x000fea000b800000 */
.L_x_1232:
        /* <DEDUP_REMOVED lines=16> */
.L_x_1255:
[----:B------:R-:W-:Y:S01]  /*20e0*/  IMAD.MOV.U32 R5, RZ, RZ, RZ ;  /* 0x000000ffff057224 */ /* 0x000fe200078e00ff */
[----:B------:R-:W-:Y:S06]  /*20f0*/  BRA `(.L_x_1233) ;  /* 0x0000000000347947 */ /* 0x000fec0003800000 */
.L_x_1254:
[----:B------:R-:W2:Y:S01]  /*2100*/  LDG.E.U8 R2, desc[UR36][R2.64] ;  /* 0x0000002402027981 */ /* 0x000ea2000c1e1100 */
[----:B------:R-:W-:Y:S02]  /*2110*/  MOV R5, 0x400000 ;  /* 0x0040000000057802 */ /* 0x000fe40000000f00 */
[----:B--2---:R-:W-:-:S13]  /*2120*/  ISETP.NE.AND P0, PT, R2, RZ, PT ;  /* 0x000000ff0200720c */ /* 0x004fda0003f05270 */
[----:B------:R-:W-:Y:S05]  /*2130*/  @!P0 BRA `(.L_x_1233) ;  /* 0x0000000000248947 */ /* 0x000fea0003800000 */
[----:B------:R-:W-:-:S13]  /*2140*/  ISETP.NE.AND P0, PT, R2, 0xff, PT ;  /* 0x000000ff0200780c */ /* 0x000fda0003f05270 */
[----:B------:R-:W-:Y:S02]  /*2150*/  @!P0 IMAD.MOV.U32 R5, RZ, RZ, 0x7f800001 ;  /* 0x7f800001ff058424 */ /* 0x000fe400078e00ff */
[----:B------:R-:W-:Y:S01]  /*2160*/  @P0 IMAD.SHL.U32 R5, R2, 0x800000, RZ ;  /* 0x0080000002050824 */ /* 0x000fe200078e00ff */
[----:B------:R-:W-:Y:S06]  /*2170*/  BRA `(.L_x_1233) ;  /* 0x0000000000147947 */ /* 0x000fec0003800000 */
.L_x_1253:
[----:B------:R-:W2:Y:S02]  /*2180*/  LDG.E.64 R2, desc[UR36][R2.64] ;  /* 0x0000002402027981 */ /* 0x000ea4000c1e1b00 */
[----:B--2---:R0:W1:Y:S01]  /*2190*/  I2F.U64 R5, R2 ;  /* 0x0000000200057312 */ /* 0x0040620000301000 */
[----:B------:R-:W-:Y:S05]  /*21a0*/  BRA `(.L_x_1233) ;  /* 0x0000000000087947 */ /* 0x000fea0003800000 */
.L_x_1252:
[----:B------:R-:W2:Y:S02]  /*21b0*/  LDG.E R2, desc[UR36][R2.64] ;  /* 0x0000002402027981 */ /* 0x000ea4000c1e1900 */
[----:B--2---:R-:W-:-:S07]  /*21c0*/  I2FP.F32.U32 R5, R2 ;  /* 0x0000000200057245 */ /* 0x004fce0000201000 */
.L_x_1233:
[----:B------:R-:W-:Y:S05]  /*21d0*/  BSYNC.RECONVERGENT B6 ;  /* 0x0000000000067941 */ /* 0x000fea0003800200 */
.L_x_1227:
[----:B------:R-:W2:Y:S01]  /*21e0*/  LDCU.64 UR6, c[0x0][0x580] ;  /* 0x0000b000ff0677ac */ /* 0x000ea20008000a00 */
[----:B01---5:R0:W1:Y:S01]  /*21f0*/  FRND.TRUNC R4, R5 ;  /* 0x0000000500047307 */ /* 0x023062000020d000 */
[----:B------:R-:W-:-:S04]  /*2200*/  UPRMT UR4, UR42, 0x9910, URZ ;  /* 0x000099102a047896 */ /* 0x000fc800080000ff */
[----:B------:R-:W-:Y:S01]  /*2210*/  UISETP.GT.AND UP0, UPT, UR4, 0x9, UPT ;  /* 0x000000090400788c */ /* 0x000fe2000bf04270 */
[----:B--234-:R-:W-:-:S04]  /*2220*/  IADD3 R2, P0, PT, R16, UR6, RZ ;  /* 0x0000000610027c10 */ /* 0x01cfc8000ff1e0ff */
[----:B------:R-:W-:-:S04]  /*2230*/  IADD3.X R3, PT, PT, RZ, UR7, RZ, P0, !PT ;  /* 0x00000007ff037c10 */ /* 0x000fc800087fe4ff */
[----:B01----:R-:W-:Y:S05]  /*2240*/  BRA.U UP0, `(.L_x_1256) ;  /* 0x0000000100e47547 */ /* 0x003fea000b800000 */
        /* <DEDUP_REMOVED lines=8> */
[----:B------:R-:W0:Y:S02]  /*22d0*/  F2I.TRUNC.NTZ R5, R5 ;  /* 0x0000000500057305 */ /* 0x000e24000020f100 */
[----:B0-----:R0:W-:Y:S01]  /*22e0*/  STG.E.U8 desc[UR36][R2.64], R5 ;  /* 0x0000000502007986 */ /* 0x0011e2000c101124 */
[----:B------:R-:W-:Y:S05]  /*22f0*/  BRA `(.L_x_1261) ;  /* 0x0000000c00387947 */ /* 0x000fea0003800000 */
.L_x_1259:
[----:B------:R-:W0:Y:S02]  /*2300*/  F2I.S64.TRUNC R4, R5 ;  /* 0x0000000500047311 */ /* 0x000e24000020d900 */
[----:B0-----:R0:W-:Y:S01]  /*2310*/  STG.E.U8 desc[UR36][R2.64], R4 ;  /* 0x0000000402007986 */ /* 0x0011e2000c101124 */
[----:B------:R-:W-:Y:S05]  /*2320*/  BRA `(.L_x_1261) ;  /* 0x0000000c002c7947 */ /* 0x000fea0003800000 */
.L_x_1258:
[----:B------:R-:W-:-:S09]  /*2330*/  UISETP.NE.AND UP0, UPT, UR4, 0x2, UPT ;  /* 0x000000020400788c */ /* 0x000fd2000bf05270 */
[----:B------:R-:W-:Y:S05]  /*2340*/  BRA.U !UP0, `(.L_x_1262) ;  /* 0x0000000108287547 */ /* 0x000fea000b800000 */
[----:B------:R-:W-:-:S09]  /*2350*/  UISETP.NE.AND UP0, UPT, UR4, 0x3, UPT ;  /* 0x000000030400788c */ /* 0x000fd2000bf05270 */
[----:B------:R-:W-:Y:S05]  /*2360*/  BRA.U !UP0, `(.L_x_1263) ;  /* 0x0000000108147547 */ /* 0x000fea000b800000 */
[----:B------:R-:W-:-:S09]  /*2370*/  UISETP.NE.AND UP0, UPT, UR4, 0x4, UPT ;  /* 0x000000040400788c */ /* 0x000fd2000bf05270 */
[----:B------:R-:W-:Y:S05]  /*2380*/  BRA.U UP0, `(.L_x_1260) ;  /* 0x0000000900807547 */ /* 0x000fea000b800000 */
[----:B------:R-:W0:Y:S02]  /*2390*/  F2I.S64.TRUNC R4, R5 ;  /* 0x0000000500047311 */ /* 0x000e24000020d900 */
[----:B0-----:R0:W-:Y:S01]  /*23a0*/  STG.E.64 desc[UR36][R2.64], R4 ;  /* 0x0000000402007986 */ /* 0x0011e2000c101b24 */
[----:B------:R-:W-:Y:S05]  /*23b0*/  BRA `(.L_x_1261) ;  /* 0x0000000c00087947 */ /* 0x000fea0003800000 */
.L_x_1263:
[----:B------:R-:W0:Y:S02]  /*23c0*/  F2I.TRUNC.NTZ R5, R5 ;  /* 0x0000000500057305 */ /* 0x000e24000020f100 */
[----:B0-----:R0:W-:Y:S01]  /*23d0*/  STG.E desc[UR36][R2.64], R5 ;  /* 0x0000000502007986 */ /* 0x0011e2000c101924 */
[----:B------:R-:W-:Y:S05]  /*23e0*/  BRA `(.L_x_1261) ;  /* 0x0000000800fc7947 */ /* 0x000fea0003800000 */
.L_x_1262:
[----:B------:R-:W0:Y:S02]  /*23f0*/  F2I.TRUNC.NTZ R5, R5 ;  /* 0x0000000500057305 */ /* 0x000e24000020f100 */
[----:B0-----:R0:W-:Y:S01]  /*2400*/  STG.E.U16 desc[UR36][R2.64], R5 ;  /* 0x0000000502007986 */ /* 0x0011e2000c101524 */
[----:B------:R-:W-:Y:S05]  /*2410*/  BRA `(.L_x_1261) ;  /* 0x0000000800f07947 */ /* 0x000fea0003800000 */
.L_x_1257:
[----:B------:R-:W-:-:S09]  /*2420*/  UISETP.GT.AND UP0, UPT, UR4, 0x6, UPT ;  /* 0x000000060400788c */ /* 0x000fd2000bf04270 */
[----:B------:R-:W-:Y:S05]  /*2430*/  BRA.U UP0, `(.L_x_1264) ;  /* 0x0000000100247547 */ /* 0x000fea000b800000 */
[----:B------:R-:W-:-:S09]  /*2440*/  UISETP.NE.AND UP0, UPT, UR4, 0x5, UPT ;  /* 0x000000050400788c */ /* 0x000fd2000bf05270 */
[----:B------:R-:W-:Y:S05]  /*2450*/  BRA.U !UP0, `(.L_x_1265) ;  /* 0x0000000108107547 */ /* 0x000fea000b800000 */
[----:B------:R-:W-:-:S09]  /*2460*/  UISETP.NE.AND UP0, UPT, UR4, 0x6, UPT ;  /* 0x000000060400788c */ /* 0x000fd2000bf05270 */
[----:B------:R-:W-:Y:S05]  /*2470*/  BRA.U UP0, `(.L_x_1260) ;  /* 0x0000000900447547 */ /* 0x000fea000b800000 */
[----:B------:R0:W-:Y:S01]  /*2480*/  STG.E desc[UR36][R2.64], R4 ;  /* 0x0000000402007986 */ /* 0x0001e2000c101924 */
[----:B------:R-:W-:Y:S05]  /*2490*/  BRA `(.L_x_1261) ;  /* 0x0000000800d07947 */ /* 0x000fea0003800000 */
.L_x_1265:
[----:B------:R-:W-:-:S05]  /*24a0*/  F2FP.F16.F32.PACK_AB R4, RZ, R4 ;  /* 0x00000004ff04723e */ /* 0x000fca00000000ff */
[----:B------:R0:W-:Y:S01]  /*24b0*/  STG.E.U16 desc[UR36][R2.64], R4 ;  /* 0x0000000402007986 */ /* 0x0001e2000c101524 */
[----:B------:R-:W-:Y:S05]  /*24c0*/  BRA `(.L_x_1261) ;  /* 0x0000000800c47947 */ /* 0x000fea0003800000 */
.L_x_1264:
[----:B------:R-:W-:-:S09]  /*24d0*/  UISETP.NE.AND UP0, UPT, UR4, 0x7, UPT ;  /* 0x000000070400788c */ /* 0x000fd2000bf05270 */
[----:B------:R-:W-:Y:S05]  /*24e0*/  BRA.U !UP0, `(.L_x_1266) ;  /* 0x00000001082c7547 */ /* 0x000fea000b800000 */
[----:B------:R-:W-:-:S09]  /*24f0*/  UISETP.NE.AND UP0, UPT, UR4, 0x8, UPT ;  /* 0x000000080400788c */ /* 0x000fd2000bf05270 */
[----:B------:R-:W-:Y:S05]  /*2500*/  BRA.U !UP0, `(.L_x_1267) ;  /* 0x0000000108147547 */ /* 0x000fea000b800000 */
[----:B------:R-:W-:-:S09]  /*2510*/  UISETP.NE.AND UP0, UPT, UR4, 0x9, UPT ;  /* 0x000000090400788c */ /* 0x000fd2000bf05270 */
[----:B------:R-:W-:Y:S05]  /*2520*/  BRA.U UP0, `(.L_x_1260) ;  /* 0x0000000900187547 */ /* 0x000fea000b800000 */
[----:B------:R-:W-:-:S05]  /*2530*/  IMAD.MOV.U32 R5, RZ, RZ, RZ ;  /* 0x000000ffff057224 */ /* 0x000fca00078e00ff */
[----:B------:R0:W-:Y:S01]  /*2540*/  STG.E.64 desc[UR36][R2.64], R4 ;  /* 0x0000000402007986 */ /* 0x0001e2000c101b24 */
[----:B------:R-:W-:Y:S05]  /*2550*/  BRA `(.L_x_1261) ;  /* 0x0000000800a07947 */ /* 0x000fea0003800000 */
.L_x_1267:
[----:B------:R-:W-:-:S04]  /*2560*/  F2FP.F16.F32.PACK_AB R5, RZ, R4 ;  /* 0x00000004ff05723e */ /* 0x000fc800000000ff */
[----:B------:R-:W-:-:S05]  /*2570*/  PRMT R5, R5, 0x5410, RZ ;  /* 0x0000541005057816 */ /* 0x000fca00000000ff */
[----:B------:R0:W-:Y:S01]  /*2580*/  STG.E desc[UR36][R2.64], R5 ;  /* 0x0000000502007986 */ /* 0x0001e2000c101924 */
[----:B------:R-:W-:Y:S05]  /*2590*/  BRA `(.L_x_1261) ;  /* 0x0000000800907947 */ /* 0x000fea0003800000 */
.L_x_1266:
[----:B------:R-:W-:-:S06]  /*25a0*/  FMUL.FTZ R4, R4, 1 ;  /* 0x3f80000004047820 */ /* 0x000fcc0000410000 */
[----:B------:R-:W0:Y:S02]  /*25b0*/  F2F.F64.F32 R4, R4 ;  /* 0x0000000400047310 */ /* 0x000e240000201800 */
[----:B0-----:R0:W-:Y:S01]  /*25c0*/  STG.E.64 desc[UR36][R2.64], R4 ;  /* 0x0000000402007986 */ /* 0x0011e2000c101b24 */
[----:B------:R-:W-:Y:S05]  /*25d0*/  BRA `(.L_x_1261) ;  /* 0x0000000800807947 */ /* 0x000fea0003800000 */
.L_x_1256:
        /* <DEDUP_REMOVED lines=8> */
[----:B------:R-:W-:-:S04]  /*2660*/  FSETP.NEU.FTZ.AND P0, PT, R4, RZ, PT ;  /* 0x000000ff0400720b */ /* 0x000fc80003f1d000 */
[----:B------:R-:W-:-:S05]  /*2670*/  SEL R5, RZ, 0x1, !P0 ;  /* 0x00000001ff057807 */ /* 0x000fca0004000000 */
[----:B------:R0:W-:Y:S01]  /*2680*/  STG.E.U8 desc[UR36][R2.64], R5 ;  /* 0x0000000502007986 */ /* 0x0001e2000c101124 */
[----:B------:R-:W-:Y:S05]  /*2690*/  BRA `(.L_x_1261) ;  /* 0x0000000800507947 */ /* 0x000fea0003800000 */
.L_x_1270:
[----:B------:R-:W-:Y:S01]  /*26a0*/  FMUL.FTZ R4, R4, 1 ;  /* 0x3f80000004047820 */ /* 0x000fe20000410000 */
[----:B------:R-:W-:-:S05]  /*26b0*/  CS2R R6, SRZ ;  /* 0x0000000000067805 */ /* 0x000fca000001ff00 */
[----:B------:R-:W0:Y:S02]  /*26c0*/  F2F.F64.F32 R4, R4 ;  /* 0x0000000400047310 */ /* 0x000e240000201800 */
[----:B0-----:R0:W-:Y:S01]  /*26d0*/  STG.E.128 desc[UR36][R2.64], R4 ;  /* 0x0000000402007986 */ /* 0x0011e2000c101d24 */
[----:B------:R-:W-:Y:S05]  /*26e0*/  BRA `(.L_x_1261) ;  /* 0x00000008003c7947 */ /* 0x000fea0003800000 */
.L_x_1269:
[----:B------:R-:W-:-:S09]  /*26f0*/  UISETP.NE.AND UP0, UPT, UR4, 0xf, UPT ;  /* 0x0000000f0400788c */ /* 0x000fd2000bf05270 */
[----:B------:R-:W-:Y:S05]  /*2700*/  BRA.U !UP0, `(.L_x_1271) ;  /* 0x0000000108987547 */ /* 0x000fea000b800000 */
[----:B------:R-:W-:-:S09]  /*2710*/  UISETP.NE.AND UP0, UPT, UR4, 0x17, UPT ;  /* 0x000000170400788c */ /* 0x000fd2000bf05270 */
[----:B------:R-:W-:Y:S05]  /*2720*/  BRA.U !UP0, `(.L_x_1272) ;  /* 0x0000000108487547 */ /* 0x000fea000b800000 */
[----:B------:R-:W-:-:S09]  /*2730*/  UISETP.NE.AND UP0, UPT, UR4, 0x18, UPT ;  /* 0x000000180400788c */ /* 0x000fd2000bf05270 */
[----:B------:R-:W-:Y:S05]  /*2740*/  BRA.U UP0, `(.L_x_1260) ;  /* 0x0000000500907547 */ /* 0x000fea000b800000 */
[----:B------:R-:W-:Y:S01]  /*2750*/  LOP3.LUT R6, R4, 0x7fffffff, RZ, 0xc0, !PT ;  /* 0x7fffffff04067812 */ /* 0x000fe200078ec0ff */
[----:B------:R-:W-:Y:S01]  /*2760*/  BSSY.RECONVERGENT B0, `(.L_x_1273) ;  /* 0x000000b000007945 */ /* 0x000fe20003800200 */
[----:B------:R-:W-:Y:S01]  /*2770*/  SHF.R.U32.HI R7, RZ, 0x18, R4 ;  /* 0x00000018ff077819 */ /* 0x000fe20000011604 */
[----:B------:R-:W-:Y:S01]  /*2780*/  IMAD.MOV.U32 R0, RZ, RZ, 0x7f ;  /* 0x0000007fff007424 */ /* 0x000fe200078e00ff */
        /* <DEDUP_REMOVED lines=8> */
.L_x_1274:
[----:B------:R-:W-:Y:S05]  /*2810*/  BSYNC.RECONVERGENT B0 ;  /* 0x0000000000007941 */ /* 0x000fea0003800200 */
.L_x_1273:
[----:B------:R-:W-:-:S05]  /*2820*/  LOP3.LUT R7, R0, 0x80, R7, 0xf8, !PT ;  /* 0x0000008000077812 */ /* 0x000fca00078ef807 */
[----:B------:R0:W-:Y:S01]  /*2830*/  STG.E.U8 desc[UR36][R2.64], R7 ;  /* 0x0000000702007986 */ /* 0x0001e2000c101124 */
[----:B------:R-:W-:Y:S05]  /*2840*/  BRA `(.L_x_1261) ;  /* 0x0000000400e47947 */ /* 0x000fea0003800000 */
.L_x_1272:
[----:B------:R-:W-:Y:S01]  /*2850*/  LOP3.LUT R6, R4, 0x7fffffff, RZ, 0xc0, !PT ;  /* 0x7fffffff04067812 */ /* 0x000fe200078ec0ff */
[----:B------:R-:W-:Y:S01]  /*2860*/  BSSY.RECONVERGENT B0, `(.L_x_1275) ;  /* 0x000000d000007945 */ /* 0x000fe20003800200 */
[----:B------:R-:W-:Y:S02]  /*2870*/  SHF.R.U32.HI R7, RZ, 0x18, R4 ;  /* 0x00000018ff077819 */ /* 0x000fe40000011604 */
[----:B------:R-:W-:-:S13]  /*2880*/  ISETP.GE.U32.AND P1, PT, R6, 0x47800000, PT ;  /* 0x478000000600780c */ /* 0x000fda0003f26070 */
[----:B------:R-:W-:Y:S02]  /*2890*/  @P1 ISETP.GT.U32.AND P0, PT, R6, 0x7f800000, PT ;  /* 0x7f8000000600180c */ /* 0x000fe40003f04070 */
[----:B------:R-:W-:-:S04]  /*28a0*/  @P1 MOV R0, 0x7f ;  /* 0x0000007f00001802 */ /* 0x000fc80000000f00 */
[----:B------:R-:W-:Y:S01]  /*28b0*/  @P1 SEL R0, R0, 0x7c, P0 ;  /* 0x0000007c00001807 */ /* 0x000fe20000000000 */
[----:B------:R-:W-:Y:S06]  /*28c0*/  @P1 BRA `(.L_x_1276) ;  /* 0x0000000000181947 */ /* 0x000fec0003800000 */
[----:B------:R-:W-:-:S13]  /*28d0*/  ISETP.GT.U32.AND P0, PT, R6, 0x387fffff, PT ;  /* 0x387fffff0600780c */ /* 0x000fda0003f04070 */
[----:B------:R-:W-:-:S04]  /*28e0*/  @P0 SHF.R.U32.HI R0, RZ, 0x15, R4 ;  /* 0x00000015ff000819 */ /* 0x000fc80000011604 */
[----:B------:R-:W-:Y:S01]  /*28f0*/  @P0 LOP3.LUT R5, R0, 0x1, RZ, 0xc0, !PT ;  /* 0x0000000100050812 */ /* 0x000fe200078ec0ff */
[----:B------:R-:W-:-:S03]  /*2900*/  @!P0 FADD.FTZ R0, R6, 128 ;  /* 0x4300000006008421 */ /* 0x000fc60000010000 */
[----:B------:R-:W-:-:S04]  /*2910*/  @P0 IADD3 R5, PT, PT, R4, 0x80fffff, R5 ;  /* 0x080fffff04050810 */ /* 0x000fc80007ffe005 */
[----:B------:R-:W-:-:S07]  /*2920*/  @P0 SHF.R.U32.HI R0, RZ, 0x15, R5 ;  /* 0x00000015ff000819 */ /* 0x000fce0000011605 */
.L_x_1276:
[----:B------:R-:W-:Y:S05]  /*2930*/  BSYNC.RECONVERGENT B0 ;  /* 0x0000000000007941 */ /* 0x000fea0003800200 */
.L_x_1275:
[----:B------:R-:W-:-:S05]  /*2940*/  LOP3.LUT R5, R0, 0x80, R7, 0xf8, !PT ;  /* 0x0000008000057812 */ /* 0x000fca00078ef807 */
[----:B------:R0:W-:Y:S01]  /*2950*/  STG.E.U8 desc[UR36][R2.64], R5 ;  /* 0x0000000502007986 */ /* 0x0001e2000c101124 */
[----:B------:R-:W-:Y:S05]  /*2960*/  BRA `(.L_x_1261) ;  /* 0x00000004009c7947 */ /* 0x000fea0003800000 */
.L_x_1271:
[----:B------:R-:W-:-:S05]  /*2970*/  F2FP.BF16.F32.PACK_AB R4, RZ, R4 ;  /* 0x00000004ff04723e */ /* 0x000fca00000010ff */
[----:B------:R0:W-:Y:S01]  /*2980*/  STG.E.U16 desc[UR36][R2.64], R4 ;  /* 0x0000000402007986 */ /* 0x0001e2000c101524 */
[----:B------:R-:W-:Y:S05]  /*2990*/  BRA `(.L_x_1261) ;  /* 0x0000000400907947 */ /* 0x000fea0003800000 */
.L_x_1268:
        /* <DEDUP_REMOVED lines=8> */
[----:B------:R-:W0:Y:S02]  /*2a20*/  F2I.U32.TRUNC.NTZ R5, R5 ;  /* 0x0000000500057305 */ /* 0x000e24000020f000 */
[----:B0-----:R0:W-:Y:S01]  /*2a30*/  STG.E.U16 desc[UR36][R2.64], R5 ;  /* 0x0000000502007986 */ /* 0x0011e2000c101524 */
[----:B------:R-:W-:Y:S05]  /*2a40*/  BRA `(.L_x_1261) ;  /* 0x0000000400647947 */ /* 0x000fea0003800000 */
.L_x_1279:
[----:B------:R-:W-:Y:S01]  /*2a50*/  LOP3.LUT R5, R4, 0x7fffffff, RZ, 0xc0, !PT ;  /* 0x7fffffff04057812 */ /* 0x000fe200078ec0ff */
[----:B------:R-:W-:Y:S01]  /*2a60*/  BSSY.RECONVERGENT B0, `(.L_x_1280) ;  /* 0x0000013000007945 */ /* 0x000fe20003800200 */
[----:B------:R-:W-:Y:S02]  /*2a70*/  IMAD.MOV.U32 R0, RZ, RZ, 0x80 ;  /* 0x00000080ff007424 */ /* 0x000fe400078e00ff */
        /* <DEDUP_REMOVED lines=9> */
.L_x_1282:
[----:B------:R-:W-:-:S04]  /*2b10*/  SHF.R.U32.HI R0, RZ, 0x14, R4 ;  /* 0x00000014ff007819 */ /* 0x000fc80000011604 */
[----:B------:R-:W-:-:S04]  /*2b20*/  LOP3.LUT R5, R0, 0x1, RZ, 0xc0, !PT ;  /* 0x0000000100057812 */ /* 0x000fc800078ec0ff */
[----:B------:R-:W-:-:S04]  /*2b30*/  IADD3 R0, PT, PT, R4, 0x487ffff, R5 ;  /* 0x0487ffff04007810 */ /* 0x000fc80007ffe005 */
[----:B------:R-:W-:-:S04]  /*2b40*/  SHF.R.U32.HI R0, RZ, 0x14, R0 ;  /* 0x00000014ff007819 */ /* 0x000fc80000011600 */
[----:B------:R-:W-:-:S07]  /*2b50*/  LOP3.LUT R5, R0, 0xff, RZ, 0xc0, !PT ;  /* 0x000000ff00057812 */ /* 0x000fce00078ec0ff */
.L_x_1283:
[----:B------:R-:W-:-:S04]  /*2b60*/  SHF.R.U32.HI R4, RZ, 0x18, R4 ;  /* 0x00000018ff047819 */ /* 0x000fc80000011604 */
[----:B------:R-:W-:-:S04]  /*2b70*/  LOP3.LUT R5, R5, 0x80, R4, 0xf8, !PT ;  /* 0x0000008005057812 */ /* 0x000fc800078ef804 */
[----:B------:R-:W-:-:S07]  /*2b80*/  PRMT R0, R5, 0x7610, R0 ;  /* 0x0000761005007816 */ /* 0x000fce0000000000 */
.L_x_1281:
[----:B------:R-:W-:Y:S05]  /*2b90*/  BSYNC.RECONVERGENT B0 ;  /* 0x0000000000007941 */ /* 0x000fea0003800200 */
.L_x_1280:
[----:B------:R4:W-:Y:S01]  /*2ba0*/  STG.E.U8 desc[UR36][R2.64], R0 ;  /* 0x0000000002007986 */ /* 0x0009e2000c101124 */
[----:B------:R-:W-:Y:S05]  /*2bb0*/  BRA `(.L_x_1261) ;  /* 0x0000000400087947 */ /* 0x000fea0003800000 */
.L_x_1278:
        /* <DEDUP_REMOVED lines=12> */
.L_x_1286:
[----:B------:R-:W-:-:S04]  /*2c80*/  SHF.R.U32.HI R0, RZ, 0x15, R4 ;  /* 0x00000015ff007819 */ /* 0x000fc80000011604 */
[----:B------:R-:W-:-:S04]  /*2c90*/  LOP3.LUT R5, R0, 0x1, RZ, 0xc0, !PT ;  /* 0x0000000100057812 */ /* 0x000fc800078ec0ff */
[----:B------:R-:W-:-:S04]  /*2ca0*/  IADD3 R0, PT, PT, R4, 0x88fffff, R5 ;  /* 0x088fffff04007810 */ /* 0x000fc80007ffe005 */
[----:B------:R-:W-:-:S04]  /*2cb0*/  SHF.R.U32.HI R0, RZ, 0x15, R0 ;  /* 0x00000015ff007819 */ /* 0x000fc80000011600 */
[----:B------:R-:W-:-:S07]  /*2cc0*/  LOP3.LUT R5, R0, 0xff, RZ, 0xc0, !PT ;  /* 0x000000ff00057812 */ /* 0x000fce00078ec0ff */
.L_x_1287:
[----:B------:R-:W-:-:S04]  /*2cd0*/  SHF.R.U32.HI R4, RZ, 0x18, R4 ;  /* 0x00000018ff047819 */ /* 0x000fc80000011604 */
[----:B------:R-:W-:-:S04]  /*2ce0*/  LOP3.LUT R5, R5, 0x80, R4, 0xf8, !PT ;  /* 0x0000008005057812 */ /* 0x000fc800078ef804 */
[----:B------:R-:W-:-:S07]  /*2cf0*/  PRMT R0, R5, 0x7610, R0 ;  /* 0x0000761005007816 */ /* 0x000fce0000000000 */
.L_x_1285:
[----:B------:R-:W-:Y:S05]  /*2d00*/  BSYNC.RECONVERGENT B0 ;  /* 0x0000000000007941 */ /* 0x000fea0003800200 */
.L_x_1284:
[----:B------:R3:W-:Y:S01]  /*2d10*/  STG.E.U8 desc[UR36][R2.64], R0 ;  /* 0x0000000002007986 */ /* 0x0007e2000c101124 */
[----:B------:R-:W-:Y:S05]  /*2d20*/  BRA `(.L_x_1261) ;  /* 0x0000000000ac7947 */ /* 0x000fea0003800000 */
.L_x_1277:
[----:B------:R-:W-:-:S09]  /*2d30*/  UISETP.NE.AND UP0, UPT, UR4, 0x1c, UPT ;  /* 0x0000001c0400788c */ /* 0x000fd2000bf05270 */
[----:B------:R-:W-:Y:S05]  /*2d40*/  BRA.U !UP0, `(.L_x_1288) ;  /* 0x00000001089c7547 */ /* 0x000fea000b800000 */
[----:B------:R-:W-:-:S09]  /*2d50*/  UISETP.NE.AND UP0, UPT, UR4, 0x1d, UPT ;  /* 0x0000001d0400788c */ /* 0x000fd2000bf05270 */
[----:B------:R-:W-:Y:S05]  /*2d60*/  BRA.U !UP0, `(.L_x_1289) ;  /* 0x0000000108887547 */ /* 0x000fea000b800000 */
[----:B------:R-:W-:-:S09]  /*2d70*/  UISETP.NE.AND UP0, UPT, UR4, 0x2c, UPT ;  /* 0x0000002c0400788c */ /* 0x000fd2000bf05270 */
[----:B------:R-:W-:Y:S05]  /*2d80*/  BRA.U !UP0, `(.L_x_1290) ;  /* 0x0000000108447547 */ /* 0x000fea000b800000 */
.L_x_1260:
        /* <DEDUP_REMOVED lines=16> */
.L_x_1291:
[----:B------:R-:W-:Y:S05]  /*2e90*/  BRA `(.L_x_1261) ;  /* 0x0000000000507947 */ /* 0x000fea0003800000 */
.L_x_1290:
        /* <DEDUP_REMOVED lines=15> */
.L_x_1289:
[----:B------:R-:W0:Y:S02]  /*2f90*/  F2I.U64.TRUNC R4, R5 ;  /* 0x0000000500047311 */ /* 0x000e24000020d800 */
[----:B0-----:R1:W-:Y:S01]  /*2fa0*/  STG.E.64 desc[UR36][R2.64], R4 ;  /* 0x0000000402007986 */ /* 0x0013e2000c101b24 */
[----:B------:R-:W-:Y:S05]  /*2fb0*/  BRA `(.L_x_1261) ;  /* 0x0000000000087947 */ /* 0x000fea0003800000 */
.L_x_1288:
[----:B------:R-:W0:Y:S02]  /*2fc0*/  F2I.U32.TRUNC.NTZ R5, R5 ;  /* 0x0000000500057305 */ /* 0x000e24000020f000 */
[----:B0-----:R0:W-:Y:S02]  /*2fd0*/  STG.E desc[UR36][R2.64], R5 ;  /* 0x0000000502007986 */ /* 0x0011e4000c101924 */
.L_x_1261:
[----:B------:R-:W-:-:S07]  /*2fe0*/  VIADD R17, R17, 0x80 ;  /* 0x0000008011117836 */ /* 0x000fce0000000000 */
.L_x_1225:
[----:B------:R-:W-:Y:S05]  /*2ff0*/  BSYNC.RECONVERGENT B7 ;  /* 0x0000000000077941 */ /* 0x000fea0003800200 */
.L_x_1224:
[----:B------:R-:W5:Y:S01]  /*3000*/  LDCU UR4, c[0x0][0x380] ;  /* 0x00007000ff0477ac */ /* 0x000f620008000800 */
[----:B------:R-:W-:Y:S01]  /*3010*/  BSSY.RECONVERGENT B7, `(.L_x_1292) ;  /* 0x00002f1000077945 */ /* 0x000fe20003800200 */
[----:B-----5:R-:W-:-:S13]  /*3020*/  ISETP.GE.AND P0, PT, R17, UR4, PT ;  /* 0x0000000411007c0c */ /* 0x020fda000bf06270 */
[----:B------:R-:W-:Y:S05]  /*3030*/  @P0 BRA `(.L_x_1293) ;  /* 0x0000002c00b80947 */ /* 0x000fea0003800000 */
[----:B------:R-:W5:Y:S01]  /*3040*/  LDCU UR4, c[0x0][0x388] ;  /* 0x00007100ff0477ac */ /* 0x000f620008000800 */
[----:B------:R-:W-:Y:S02]  /*3050*/  HFMA2 R16, -RZ, RZ, 0, 0 ;  /* 0x00000000ff107431 */ /* 0x000fe400000001ff */
[----:B---34-:R-:W-:Y:S01]  /*3060*/  IMAD.MOV.U32 R0, RZ, RZ, RZ ;  /* 0x000000ffff007224 */ /* 0x018fe200078e00ff */
[----:B-----5:R-:W-:-:S09]  /*3070*/  UISETP.NE.AND UP0, UPT, UR4, URZ, UPT ;  /* 0x000000ff0400728c */ /* 0x020fd2000bf05270 */
[----:B------:R-:W-:Y:S05]  /*3080*/  BRA.U !UP0, `(.L_x_1294) ;  /* 0x0000001108a87547 */ /* 0x000fea000b800000 */
[----:B------:R-:W0:Y:S01]  /*3090*/  LDCU.64 UR4, c[0x0][0x390] ;  /* 0x00007200ff0477ac */ /* 0x000e220008000a00 */
[----:B------:R-:W-:Y:S01]  /*30a0*/  IMAD.MOV.U32 R16, RZ, RZ, RZ ;  /* 0x000000ffff107224 */ /* 0x000fe200078e00ff */
[----:B------:R-:W3:Y:S01]  /*30b0*/  LDCU UR6, c[0x0][0x38c] ;  /* 0x00007180ff0677ac */ /* 0x000ee20008000800 */
[----:B------:R-:W4:Y:S01]  /*30c0*/  LDCU.64 UR8, c[0x0][0x4b8] ;  /* 0x00009700ff0877ac */ /* 0x000f220008000a00 */
[----:B------:R-:W-:Y:S01]  /*30d0*/  UISETP.NE.AND UP0, UPT, UR40, URZ, UPT ;  /* 0x000000ff2800728c */ /* 0x000fe2000bf05270 */
[----:B012---:R-:W-:-:S05]  /*30e0*/  IMAD.HI.U32 R2, R17, UR4, R16 ;  /* 0x0000000411027c27 */ /* 0x007fca000f8e0010 */
[----:B------:R-:W-:-:S05]  /*30f0*/  SHF.R.U32.HI R3, RZ, UR5, R2 ;  /* 0x00000005ff037c19 */ /* 0x000fca0008011602 */
[----:B------:R-:W-:-:S04]  /*3100*/  IMAD.MOV R0, RZ, RZ, -R3 ;  /* 0x000000ffff007224 */ /* 0x000fc800078e0a03 */
[----:B---3--:R-:W-:-:S04]  /*3110*/  IMAD R0, R0, UR6, R17 ;  /* 0x0000000600007c24 */ /* 0x008fc8000f8e0211 */
[C---:B----4-:R-:W-:Y:S02]  /*3120*/  IMAD R16, R0.reuse, UR8, RZ ;  /* 0x0000000800107c24 */ /* 0x050fe4000f8e02ff */
        /* <DEDUP_REMOVED lines=288> */
.L_x_1294:
[----:B------:R-:W0:Y:S01]  /*4330*/  LDCU.64 UR6, c[0x0][0x588] ;  /* 0x0000b100ff0677ac */ /* 0x000e220008000a00 */
[----:B------:R-:W-:Y:S01]  /*4340*/  BSSY.RECONVERGENT B6, `(.L_x_1295) ;  /* 0x00000dd000067945 */ /* 0x000fe20003800200 */
[----:B------:R-:W-:-:S04]  /*4350*/  UPRMT UR4, UR41, 0x9910, URZ ;  /* 0x0000991029047896 */ /* 0x000fc800080000ff */
[----:B------:R-:W-:Y:S01]  /*4360*/  UISETP.GT.AND UP0, UPT, UR4, 0x9, UPT ;  /* 0x000000090400788c */ /* 0x000fe2000bf04270 */
[----:B012---:R-:W-:-:S04]  /*4370*/  IADD3 R2, P0, PT, R0, UR6, RZ ;  /* 0x0000000600027c10 */ /* 0x007fc8000ff1e0ff */
        /* <DEDUP_REMOVED lines=13> */
.L_x_1299:
[----:B------:R-:W2:Y:S02]  /*4450*/  LDG.E.U8 R2, desc[UR36][R2.64] ;  /* 0x0000002402027981 */ /* 0x000ea4000c1e1100 */
[----:B--2---:R-:W-:Y:S01]  /*4460*/  I2FP.F32.U32 R5, R2 ;  /* 0x0000000200057245 */ /* 0x004fe20000201000 */
[----:B------:R-:W-:Y:S06]  /*4470*/  BRA `(.L_x_1301) ;  /* 0x0000000c00247947 */ /* 0x000fec0003800000 */
.L_x_1298:
        /* <DEDUP_REMOVED lines=9> */
.L_x_1303:
[----:B------:R-:W2:Y:S02]  /*4510*/  LDG.E R2, desc[UR36][R2.64] ;  /* 0x0000002402027981 */ /* 0x000ea4000c1e1900 */
[----:B--2---:R-:W-:Y:S01]  /*4520*/  I2FP.F32.S32 R5, R2 ;  /* 0x0000000200057245 */ /* 0x004fe20000201400 */
[----:B------:R-:W-:Y:S06]  /*4530*/  BRA `(.L_x_1301) ;  /* 0x0000000800f47947 */ /* 0x000fec0003800000 */
.L_x_1302:
[----:B------:R-:W2:Y:S02]  /*4540*/  LDG.E.U16 R2, desc[UR36][R2.64] ;  /* 0x0000002402027981 */ /* 0x000ea4000c1e1500 */
[----:B--2---:R0:W1:Y:S01]  /*4550*/  I2F.S16 R5, R2 ;  /* 0x0000000200057306 */ /* 0x0040620000101400 */
[----:B------:R-:W-:Y:S05]  /*4560*/  BRA `(.L_x_1301) ;  /* 0x0000000800e87947 */ /* 0x000fea0003800000 */
.L_x_1297:
        /* <DEDUP_REMOVED lines=8> */
.L_x_1305:
[----:B------:R-:W2:Y:S02]  /*45f0*/  LDG.E.U16 R2, desc[UR36][R2.64] ;  /* 0x0000002402027981 */ /* 0x000ea4000c1e1500 */
[----:B--2---:R-:W-:Y:S01]  /*4600*/  HADD2.F32 R5, -RZ, R2.H0_H0 ;  /* 0x20000002ff057230 */ /* 0x004fe20000004100 */
[----:B------:R-:W-:Y:S06]  /*4610*/  BRA `(.L_x_1301) ;  /* 0x0000000800bc7947 */ /* 0x000fec0003800000 */
.L_x_1304:
        /* <DEDUP_REMOVED lines=8> */
.L_x_1307:
[----:B------:R-:W2:Y:S02]  /*46a0*/  LDG.E.U16 R2, desc[UR36][R2.64] ;  /* 0x0000002402027981 */ /* 0x000ea4000c1e1500 */
[----:B--2---:R-:W-:Y:S01]  /*46b0*/  HADD2.F32 R5, -RZ, R2.H0_H0 ;  /* 0x20000002ff057230 */ /* 0x004fe20000004100 */
[----:B------:R-:W-:Y:S06]  /*46c0*/  BRA `(.L_x_1301) ;  /* 0x0000000800907947 */ /* 0x000fec0003800000 */
.L_x_1306:
[----:B------:R-:W2:Y:S01]  /*46d0*/  LDG.E.64 R2, desc[UR36][R2.64] ;  /* 0x0000002402027981 */ /* 0x000ea2000c1e1b00 */
[----:B------:R-:W-:Y:S01]  /*46e0*/  UMOV UR4, 0xf0000000 ;  /* 0xf000000000047882 */ /* 0x000fe20000000000 */
[----:B------:R-:W-:Y:S01]  /*46f0*/  UMOV UR5, 0x380fffff ;  /* 0x380fffff00057882 */ /* 0x000fe20000000000 */
[----:B--2---:R-:W0:Y:S01]  /*4700*/  F2F.F32.F64 R5, R2 ;  /* 0x0000000200057310 */ /* 0x004e220000301000 */
[----:B------:R-:W-:-:S14]  /*4710*/  DSETP.GEU.AND P0, PT, |R2|, UR4, PT ;  /* 0x0000000402007e2a */ /* 0x000fdc000bf0e200 */
[----:B0-----:R-:W-:Y:S01]  /*4720*/  @!P0 FMUL R5, R5, 1.175494350822287508e-38 ;  /* 0x0080000005058820 */ /* 0x001fe20000400000 */
[----:B------:R-:W-:Y:S06]  /*4730*/  BRA `(.L_x_1301) ;  /* 0x0000000800747947 */ /* 0x000fec0003800000 */
.L_x_1296:
        /* <DEDUP_REMOVED lines=12> */
.L_x_1310:
[----:B------:R-:W2:Y:S01]  /*4800*/  LDG.E.64 R2, desc[UR36][R2.64] ;  /* 0x0000002402027981 */ /* 0x000ea2000c1e1b00 */
[----:B------:R-:W-:Y:S01]  /*4810*/  UMOV UR4, 0xf0000000 ;  /* 0xf000000000047882 */ /* 0x000fe20000000000 */
[----:B------:R-:W-:Y:S01]  /*4820*/  UMOV UR5, 0x380fffff ;  /* 0x380fffff00057882 */ /* 0x000fe20000000000 */
[----:B--2---:R-:W0:Y:S01]  /*4830*/  F2F.F32.F64 R5, R2 ;  /* 0x0000000200057310 */ /* 0x004e220000301000 */
[----:B------:R-:W-:-:S14]  /*4840*/  DSETP.GEU.AND P0, PT, |R2|, UR4, PT ;  /* 0x0000000402007e2a */ /* 0x000fdc000bf0e200 */
[----:B0-----:R-:W-:Y:S01]  /*4850*/  @!P0 FMUL R5, R5, 1.175494350822287508e-38 ;  /* 0x0080000005058820 */ /* 0x001fe20000400000 */
[----:B------:R-:W-:Y:S06]  /*4860*/  BRA `(.L_x_1301) ;  /* 0x0000000800287947 */ /* 0x000fec0003800000 */
.L_x_1309:
        /* <DEDUP_REMOVED lines=14> */
[----:B------:R-:W-:Y:S01]  /*4950*/  VIADD R7, R4, 0xfffffffc ;  /* 0xfffffffc04077836 */ /* 0x000fe20000000000 */
[----:B------:R-:W-:-:S04]  /*4960*/  IADD3 R4, PT, PT, R0, 0x1000000, RZ ;  /* 0x0100000000047810 */ /* 0x000fc80007ffe0ff */
[----:B------:R-:W-:Y:S01]  /*4970*/  SHF.L.U32 R6, R0, R7, RZ ;  /* 0x0000000700067219 */ /* 0x000fe200000006ff */
[----:B------:R-:W-:Y:S01]  /*4980*/  IMAD.SHL.U32 R7, R7, 0x800000, RZ ;  /* 0x0080000007077824 */ /* 0x000fe200078e00ff */
[----:B------:R-:W-:-:S04]  /*4990*/  SHF.R.S32.HI R4, RZ, 0x8, R4 ;  /* 0x00000008ff047819 */ /* 0x000fc80000011404 */
[----:B------:R-:W-:-:S05]  /*49a0*/  LEA.HI R6, R6, -R7, RZ, 0x1c ;  /* 0x8000000706067211 */ /* 0x000fca00078fe0ff */
[----:B------:R-:W-:-:S05]  /*49b0*/  VIADD R3, R6, 0x3c000000 ;  /* 0x3c00000006037836 */ /* 0x000fca0000000000 */
[----:B------:R-:W-:-:S04]  /*49c0*/  LOP3.LUT R3, R3, 0x7f800000, R4, 0xf8, !PT ;  /* 0x7f80000003037812 */ /* 0x000fc800078ef804 */
[----:B------:R-:W-:-:S04]  /*49d0*/  SEL R0, R3, RZ, P0 ;  /* 0x000000ff03007207 */ /* 0x000fc80000000000 */
[----:B------:R-:W-:Y:S01]  /*49e0*/  LOP3.LUT R5, R0, 0x80000000, R5, 0xf8, !PT ;  /* 0x8000000000057812 */ /* 0x000fe200078ef805 */
[----:B------:R-:W-:Y:S06]  /*49f0*/  BRA `(.L_x_1301) ;  /* 0x0000000400c47947 */ /* 0x000fec0003800000 */
.L_x_1312:
        /* <DEDUP_REMOVED lines=10> */
[----:B------:R-:W-:Y:S01]  /*4aa0*/  LOP3.LUT R5, R0, 0x80000000, R5, 0xf8, !PT ;  /* 0x8000000000057812 */ /* 0x000fe200078ef805 */
[----:B------:R-:W-:Y:S06]  /*4ab0*/  BRA `(.L_x_1301) ;  /* 0x0000000400947947 */ /* 0x000fec0003800000 */
.L_x_1311:
[----:B------:R-:W2:Y:S02]  /*4ac0*/  LDG.E.U16 R2, desc[UR36][R2.64] ;  /* 0x0000002402027981 */ /* 0x000ea4000c1e1500 */
[----:B--2---:R-:W-:Y:S01]  /*4ad0*/  IMAD.U32 R5, R2, 0x10000, RZ ;  /* 0x0001000002057824 */ /* 0x004fe200078e00ff */
[----:B------:R-:W-:Y:S06]  /*4ae0*/  BRA `(.L_x_1301) ;  /* 0x0000000400887947 */ /* 0x000fec0003800000 */
.L_x_1308:
        /* <DEDUP_REMOVED lines=11> */
.L_x_1315:
[----:B------:R-:W2:Y:S01]  /*4ba0*/  LDG.E.U8 R3, desc[UR36][R2.64] ;  /* 0x0000002402037981 */ /* 0x000ea2000c1e1100 */
        /* <DEDUP_REMOVED lines=19> */
.L_x_1317:
[----:B------:R-:W-:Y:S05]  /*4ce0*/  BSYNC.RECONVERGENT B0 ;  /* 0x0000000000007941 */ /* 0x000fea0003800200 */
.L_x_1316:
[----:B------:R-:W-:Y:S02]  /*4cf0*/  SHF.L.U32 R0, R0, 0x14, RZ ;  /* 0x0000001400007819 */ /* 0x000fe400000006ff */
[----:B------:R-:W-:-:S04]  /*4d00*/  LEA R2, R2, 0x3b800000, 0x17 ;  /* 0x3b80000002027811 */ /* 0x000fc800078eb8ff */
[----:B------:R-:W-:Y:S01]  /*4d10*/  LOP3.LUT R5, R2, R0, R7, 0xfe, !PT ;  /* 0x0000000002057212 */ /* 0x000fe200078efe07 */
[----:B------:R-:W-:Y:S06]  /*4d20*/  BRA `(.L_x_1301) ;  /* 0x0000000000f87947 */ /* 0x000fec0003800000 */
.L_x_1314:
        /* <DEDUP_REMOVED lines=20> */
.L_x_1319:
[----:B------:R-:W-:Y:S05]  /*4e70*/  BSYNC.RECONVERGENT B0 ;  /* 0x0000000000007941 */ /* 0x000fea0003800200 */
.L_x_1318:
[----:B------:R-:W-:Y:S01]  /*4e80*/  IMAD.SHL.U32 R0, R0, 0x200000, RZ ;  /* 0x0020000000007824 */ /* 0x000fe200078e00ff */
[----:B------:R-:W-:-:S04]  /*4e90*/  LEA R2, R2, 0x37800000, 0x17 ;  /* 0x3780000002027811 */ /* 0x000fc800078eb8ff */
[----:B------:R-:W-:Y:S01]  /*4ea0*/  LOP3.LUT R5, R2, R0, R7, 0xfe, !PT ;  /* 0x0000000002057212 */ /* 0x000fe200078efe07 */
[----:B------:R-:W-:Y:S06]  /*4eb0*/  BRA `(.L_x_1301) ;  /* 0x0000000000947947 */ /* 0x000fec0003800000 */
.L_x_1313:
[----:B------:R-:W-:-:S09]  /*4ec0*/  UISETP.NE.AND UP0, UPT, UR4, 0x1c, UPT ;  /* 0x0000001c0400788c */ /* 0x000fd2000bf05270 */
[----:B------:R-:W-:Y:S05]  /*4ed0*/  BRA.U !UP0, `(.L_x_1320) ;  /* 0x0000000108847547 */ /* 0x000fea000b800000 */
[----:B------:R-:W-:-:S09]  /*4ee0*/  UISETP.NE.AND UP0, UPT, UR4, 0x1d, UPT ;  /* 0x0000001d0400788c */ /* 0x000fd2000bf05270 */
[----:B------:R-:W-:Y:S05]  /*4ef0*/  BRA.U !UP0, `(.L_x_1321) ;  /* 0x0000000108707547 */ /* 0x000fea000b800000 */
[----:B------:R-:W-:-:S09]  /*4f00*/  UISETP.NE.AND UP0, UPT, UR4, 0x2c, UPT ;  /* 0x0000002c0400788c */ /* 0x000fd2000bf05270 */
[----:B------:R-:W-:Y:S05]  /*4f10*/  BRA.U UP0, `(.L_x_1300) ;  /* 0x0000000100207547 */ /* 0x000fea000b800000 */
[----:B------:R-:W2:Y:S01]  /*4f20*/  LDG.E.U8 R2, desc[UR36][R2.64] ;  /* 0x0000002402027981 */ /* 0x000ea2000c1e1100 */
[----:B------:R-:W-:Y:S01]  /*4f30*/  HFMA2 R5, -RZ, RZ, 3.814697265625e-06, 0 ;  /* 0x00400000ff057431 */ /* 0x000fe200000001ff */
[----:B--2---:R-:W-:-:S13]  /*4f40*/  ISETP.NE.AND P0, PT, R2, RZ, PT ;  /* 0x000000ff0200720c */ /* 0x004fda0003f05270 */
[----:B------:R-:W-:Y:S05]  /*4f50*/  @!P0 BRA `(.L_x_1301) ;  /* 0x00000000006c8947 */ /* 0x000fea0003800000 */
[----:B------:R-:W-:-:S13]  /*4f60*/  ISETP.NE.AND P0, PT, R2, 0xff, PT ;  /* 0x000000ff0200780c */ /* 0x000fda0003f05270 */
[----:B------:R-:W-:Y:S02]  /*4f70*/  @!P0 IMAD.MOV.U32 R5, RZ, RZ, 0x7f800001 ;  /* 0x7f800001ff058424 */ /* 0x000fe400078e00ff */
[----:B------:R-:W-:Y:S01]  /*4f80*/  @P0 IMAD.SHL.U32 R5, R2, 0x800000, RZ ;  /* 0x0080000002050824 */ /* 0x000fe200078e00ff */
[----:B------:R-:W-:Y:S06]  /*4f90*/  BRA `(.L_x_1301) ;  /* 0x00000000005c7947 */ /* 0x000fec0003800000 */
.L_x_1300:
        /* <DEDUP_REMOVED lines=16> */
.L_x_1322:
[----:B------:R-:W-:Y:S01]  /*50a0*/  MOV R5, RZ ;  /* 0x000000ff00057202 */ /* 0x000fe20000000f00 */
[----:B------:R-:W-:Y:S06]  /*50b0*/  BRA `(.L_x_1301) ;  /* 0x0000000000147947 */ /* 0x000fec0003800000 */
.L_x_1321:
[----:B------:R-:W2:Y:S02]  /*50c0*/  LDG.E.64 R2, desc[UR36][R2.64] ;  /* 0x0000002402027981 */ /* 0x000ea4000c1e1b00 */
[----:B--2---:R0:W1:Y:S01]  /*50d0*/  I2F.U64 R5, R2 ;  /* 0x0000000200057312 */ /* 0x0040620000301000 */
[----:B------:R-:W-:Y:S05]  /*50e0*/  BRA `(.L_x_1301) ;  /* 0x0000000000087947 */ /* 0x000fea0003800000 */
.L_x_1320:
[----:B------:R-:W2:Y:S02]  /*50f0*/  LDG.E R2, desc[UR36][R2.64] ;  /* 0x0000002402027981 */ /* 0x000ea4000c1e1900 */
[----:B--2---:R-:W-:-:S07]  /*5100*/  I2FP.F32.U32 R5, R2 ;  /* 0x0000000200057245 */ /* 0x004fce0000201000 */
.L_x_1301:
[----:B------:R-:W-:Y:S05]  /*5110*/  BSYNC.RECONVERGENT B6 ;  /* 0x0000000000067941 */ /* 0x000fea0003800200 */
.L_x_1295:
[----:B------:R-:W2:Y:S01]  /*5120*/  LDCU.64 UR6, c[0x0][0x580] ;  /* 0x0000b000ff0677ac */ /* 0x000ea20008000a00 */
[----:B01---5:R0:W1:Y:S01]  /*5130*/  FRND.TRUNC R4, R5 ;  /* 0x0000000500047307 */ /* 0x023062000020d000 */
[----:B------:R-:W-:-:S04]  /*5140*/  UPRMT UR4, UR42, 0x9910, URZ ;  /* 0x000099102a047896 */ /* 0x000fc800080000ff */
[----:B------:R-:W-:Y:S01]  /*5150*/  UISETP.GT.AND UP0, UPT, UR4, 0x9, UPT ;  /* 0x000000090400788c */ /* 0x000fe2000bf04270 */
[----:B--234-:R-:W-:-:S05]  /*5160*/  IADD3 R2, P0, PT, R16, UR6, RZ ;  /* 0x0000000610027c10 */ /* 0x01cfca000ff1e0ff */
[----:B------:R-:W-:-:S03]  /*5170*/  IMAD.X R3, RZ, RZ, UR7, P0 ;  /* 0x00000007ff037e24 */ /* 0x000fc600080e06ff */
        /* <DEDUP_REMOVED lines=12> */
.L_x_1326:
[----:B------:R-:W0:Y:S02]  /*5240*/  F2I.S64.TRUNC R4, R5 ;  /* 0x0000000500047311 */ /* 0x000e24000020d900 */
[----:B0-----:R3:W-:Y:S01]  /*5250*/  STG.E.U8 desc[UR36][R2.64], R4 ;  /* 0x0000000402007986 */ /* 0x0017e2000c101124 */
[----:B------:R-:W-:Y:S05]  /*5260*/  BRA `(.L_x_1328) ;  /* 0x0000000c00287947 */ /* 0x000fea0003800000 */
.L_x_1325:
        /* <DEDUP_REMOVED lines=9> */
.L_x_1330:
[----:B------:R-:W0:Y:S02]  /*5300*/  F2I.TRUNC.NTZ R5, R5 ;  /* 0x0000000500057305 */ /* 0x000e24000020f100 */
[----:B0-----:R2:W-:Y:S01]  /*5310*/  STG.E desc[UR36][R2.64], R5 ;  /* 0x0000000502007986 */ /* 0x0015e2000c101924 */
[----:B------:R-:W-:Y:S05]  /*5320*/  BRA `(.L_x_1328) ;  /* 0x0000000800f87947 */ /* 0x000fea0003800000 */
.L_x_1329:
[----:B------:R-:W0:Y:S02]  /*5330*/  F2I.TRUNC.NTZ R5, R5 ;  /* 0x0000000500057305 */ /* 0x000e24000020f100 */
[----:B0-----:R0:W-:Y:S01]  /*5340*/  STG.E.U16 desc[UR36][R2.64], R5 ;  /* 0x0000000502007986 */ /* 0x0011e2000c101524 */
[----:B------:R-:W-:Y:S05]  /*5350*/  BRA `(.L_x_1328) ;  /* 0x0000000800ec7947 */ /* 0x000fea0003800000 */
.L_x_1324:
        /* <DEDUP_REMOVED lines=8> */
.L_x_1332:
[----:B------:R-:W-:-:S05]  /*53e0*/  F2FP.F16.F32.PACK_AB R4, RZ, R4 ;  /* 0x00000004ff04723e */ /* 0x000fca00000000ff */
[----:B------:R0:W-:Y:S01]  /*53f0*/  STG.E.U16 desc[UR36][R2.64], R4 ;  /* 0x0000000402007986 */ /* 0x0001e2000c101524 */
[----:B------:R-:W-:Y:S05]  /*5400*/  BRA `(.L_x_1328) ;  /* 0x0000000800c07947 */ /* 0x000fea0003800000 */
.L_x_1331:
        /* <DEDUP_REMOVED lines=9> */
.L_x_1334:
[----:B------:R-:W-:-:S04]  /*54a0*/  F2FP.F16.F32.PACK_AB R5, RZ, R4 ;  /* 0x00000004ff05723e */ /* 0x000fc800000000ff */
[----:B------:R-:W-:-:S05]  /*54b0*/  PRMT R5, R5, 0x5410, RZ ;  /* 0x0000541005057816 */ /* 0x000fca00000000ff */
[----:B------:R0:W-:Y:S01]  /*54c0*/  STG.E desc[UR36][R2.64], R5 ;  /* 0x0000000502007986 */ /* 0x0001e2000c101924 */
[----:B------:R-:W-:Y:S05]  /*54d0*/  BRA `(.L_x_1328) ;  /* 0x00000008008c7947 */ /* 0x000fea0003800000 */
.L_x_1333:
[----:B------:R-:W-:-:S06]  /*54e0*/  FMUL.FTZ R4, R4, 1 ;  /* 0x3f80000004047820 */ /* 0x000fcc0000410000 */
[----:B------:R-:W0:Y:S02]  /*54f0*/  F2F.F64.F32 R4, R4 ;  /* 0x0000000400047310 */ /* 0x000e240000201800 */
[----:B0-----:R0:W-:Y:S01]  /*5500*/  STG.E.64 desc[UR36][R2.64], R4 ;  /* 0x0000000402007986 */ /* 0x0011e2000c101b24 */
[----:B------:R-:W-:Y:S05]  /*5510*/  BRA `(.L_x_1328) ;  /* 0x00000008007c7947 */ /* 0x000fea0003800000 */
.L_x_1323:
        /* <DEDUP_REMOVED lines=13> */
.L_x_1338:
[----:B------:R-:W-:Y:S01]  /*55f0*/  LOP3.LUT R6, R4, 0x7fffffff, RZ, 0xc0, !PT ;  /* 0x7fffffff04067812 */ /* 0x000fe200078ec0ff */
[----:B------:R-:W-:Y:S01]  /*5600*/  BSSY.RECONVERGENT B0, `(.L_x_1339) ;  /* 0x0000012000007945 */ /* 0x000fe20003800200 */
[----:B------:R-:W-:Y:S02]  /*5610*/  HFMA2 R0, -RZ, RZ, 0, 7.62939453125e-06 ;  /* 0x00000080ff007431 */ /* 0x000fe400000001ff */
        /* <DEDUP_REMOVED lines=13> */
.L_x_1341:
[----:B------:R-:W-:-:S04]  /*56f0*/  SHF.R.U32.HI R4, RZ, 0x18, R4 ;  /* 0x00000018ff047819 */ /* 0x000fc80000011604 */
[----:B------:R-:W-:-:S04]  /*5700*/  LOP3.LUT R4, R5, 0x80, R4, 0xf8, !PT ;  /* 0x0000008005047812 */ /* 0x000fc800078ef804 */
[----:B------:R-:W-:-:S07]  /*5710*/  PRMT R0, R4, 0x7610, R0 ;  /* 0x0000761004007816 */ /* 0x000fce0000000000 */
.L_x_1340:
[----:B------:R-:W-:Y:S05]  /*5720*/  BSYNC.RECONVERGENT B0 ;  /* 0x0000000000007941 */ /* 0x000fea0003800200 */
.L_x_1339:
[----:B------:R0:W-:Y:S01]  /*5730*/  STG.E.U8 desc[UR36][R2.64], R0 ;  /* 0x0000000002007986 */ /* 0x0001e2000c101124 */
[----:B------:R-:W-:Y:S05]  /*5740*/  BRA `(.L_x_1328) ;  /* 0x0000000400f07947 */ /* 0x000fea0003800000 */
.L_x_1337:
[----:B------:R-:W-:Y:S01]  /*5750*/  LOP3.LUT R6, R4, 0x7fffffff, RZ, 0xc0, !PT ;  /* 0x7fffffff04067812 */ /* 0x000fe200078ec0ff */
[----:B------:R-:W-:Y:S01]  /*5760*/  BSSY.RECONVERGENT B0, `(.L_x_1342) ;  /* 0x0000012000007945 */ /* 0x000fe20003800200 */
[----:B------:R-:W-:Y:S02]  /*5770*/  IMAD.MOV.U32 R0, RZ, RZ, 0x80 ;  /* 0x00000080ff007424 */ /* 0x000fe400078e00ff */
        /* <DEDUP_REMOVED lines=13> */
.L_x_1344:
[----:B------:R-:W-:-:S04]  /*5850*/  SHF.R.U32.HI R4, RZ, 0x18, R4 ;  /* 0x00000018ff047819 */ /* 0x000fc80000011604 */
[----:B------:R-:W-:-:S04]  /*5860*/  LOP3.LUT R5, R5, 0x80, R4, 0xf8, !PT ;  /* 0x0000008005057812 */ /* 0x000fc800078ef804 */
[----:B------:R-:W-:-:S07]  /*5870*/  PRMT R0, R5, 0x7610, R0 ;  /* 0x0000761005007816 */ /* 0x000fce0000000000 */
.L_x_1343:
[----:B------:R-:W-:Y:S05]  /*5880*/  BSYNC.RECONVERGENT B0 ;  /* 0x0000000000007941 */ /* 0x000fea0003800200 */
.L_x_1342:
[----:B------:R0:W-:Y:S01]  /*5890*/  STG.E.U8 desc[UR36][R2.64], R0 ;  /* 0x0000000002007986 */ /* 0x0001e2000c101124 */
[----:B------:R-:W-:Y:S05]  /*58a0*/  BRA `(.L_x_1328) ;  /* 0x0000000400987947 */ /* 0x000fea0003800000 */
.L_x_1336:
[----:B------:R-:W-:-:S09]  /*58b0*/  UISETP.NE.AND UP0, UPT, UR4, 0x1c, UPT ;  /* 0x0000001c0400788c */ /* 0x000fd2000bf05270 */
[----:B------:R-:W-:Y:S05]  /*58c0*/  BRA.U !UP0, `(.L_x_1345) ;  /* 0x0000000108587547 */ /* 0x000fea000b800000 */
[----:B------:R-:W-:-:S09]  /*58d0*/  UISETP.NE.AND UP0, UPT, UR4, 0x1d, UPT ;  /* 0x0000001d0400788c */ /* 0x000fd2000bf05270 */
[----:B------:R-:W-:Y:S05]  /*58e0*/  BRA.U !UP0, `(.L_x_1346) ;  /* 0x0000000108447547 */ /* 0x000fea000b800000 */
[----:B------:R-:W-:-:S09]  /*58f0*/  UISETP.NE.AND UP0, UPT, UR4, 0x2c, UPT ;  /* 0x0000002c0400788c */ /* 0x000fd2000bf05270 */
[----:B------:R-:W-:Y:S05]  /*5900*/  BRA.U UP0, `(.L_x_1327) ;  /* 0x0000000100a87547 */ /* 0x000fea000b800000 */
        /* <DEDUP_REMOVED lines=15> */
.L_x_1346:
[----:B------:R-:W0:Y:S02]  /*5a00*/  F2I.U64.TRUNC R4, R5 ;  /* 0x0000000500047311 */ /* 0x000e24000020d800 */
[----:B0-----:R0:W-:Y:S01]  /*5a10*/  STG.E.64 desc[UR36][R2.64], R4 ;  /* 0x0000000402007986 */ /* 0x0011e2000c101b24 */
[----:B------:R-:W-:Y:S05]  /*5a20*/  BRA `(.L_x_1328) ;  /* 0x0000000400387947 */ /* 0x000fea0003800000 */
.L_x_1345:
[----:B------:R-:W0:Y:S02]  /*5a30*/  F2I.U32.TRUNC.NTZ R5, R5 ;  /* 0x0000000500057305 */ /* 0x000e24000020f000 */
[----:B0-----:R0:W-:Y:S01]  /*5a40*/  STG.E desc[UR36][R2.64], R5 ;  /* 0x0000000502007986 */ /* 0x0011e2000c101924 */
[----:B------:R-:W-:Y:S05]  /*5a50*/  BRA `(.L_x_1328) ;  /* 0x00000004002c7947 */ /* 0x000fea0003800000 */
.L_x_1335:
        /* <DEDUP_REMOVED lines=10> */
.L_x_1348:
[----:B------:R-:W-:Y:S01]  /*5b00*/  FMUL.FTZ R4, R4, 1 ;  /* 0x3f80000004047820 */ /* 0x000fe20000410000 */
[----:B------:R-:W-:-:S05]  /*5b10*/  CS2R R6, SRZ ;  /* 0x0000000000067805 */ /* 0x000fca000001ff00 */
[----:B------:R-:W0:Y:S02]  /*5b20*/  F2F.F64.F32 R4, R4 ;  /* 0x0000000400047310 */ /* 0x000e240000201800 */
[----:B0-----:R0:W-:Y:S01]  /*5b30*/  STG.E.128 desc[UR36][R2.64], R4 ;  /* 0x0000000402007986 */ /* 0x0011e2000c101d24 */
[----:B------:R-:W-:Y:S05]  /*5b40*/  BRA `(.L_x_1328) ;  /* 0x0000000000f07947 */ /* 0x000fea0003800000 */
.L_x_1347:
[----:B------:R-:W-:-:S09]  /*5b50*/  UISETP.NE.AND UP0, UPT, UR4, 0xf, UPT ;  /* 0x0000000f0400788c */ /* 0x000fd2000bf05270 */
[----:B------:R-:W-:Y:S05]  /*5b60*/  BRA.U !UP0, `(.L_x_1349) ;  /* 0x0000000108e07547 */ /* 0x000fea000b800000 */
[----:B------:R-:W-:-:S09]  /*5b70*/  UISETP.NE.AND UP0, UPT, UR4, 0x17, UPT ;  /* 0x000000170400788c */ /* 0x000fd2000bf05270 */
[----:B------:R-:W-:Y:S05]  /*5b80*/  BRA.U !UP0, `(.L_x_1350) ;  /* 0x00000001088c7547 */ /* 0x000fea000b800000 */
[----:B------:R-:W-:-:S09]  /*5b90*/  UISETP.NE.AND UP0, UPT, UR4, 0x18, UPT ;  /* 0x000000180400788c */ /* 0x000fd2000bf05270 */
[----:B------:R-:W-:Y:S05]  /*5ba0*/  BRA.U !UP0, `(.L_x_1351) ;  /* 0x0000000108447547 */ /* 0x000fea000b800000 */
.L_x_1327:
        /* <DEDUP_REMOVED lines=16> */
.L_x_1352:
[----:B------:R-:W-:Y:S05]  /*5cb0*/  BRA `(.L_x_1328) ;  /* 0x0000000000947947 */ /* 0x000fea0003800000 */
.L_x_1351:
[----:B------:R-:W-:Y:S01]  /*5cc0*/  LOP3.LUT R6, R4, 0x7fffffff, RZ, 0xc0, !PT ;  /* 0x7fffffff04067812 */ /* 0x000fe200078ec0ff */
[----:B------:R-:W-:Y:S01]  /*5cd0*/  BSSY.RECONVERGENT B0, `(.L_x_1353) ;  /* 0x000000b000007945 */ /* 0x000fe20003800200 */
[----:B------:R-:W-:Y:S02]  /*5ce0*/  SHF.R.U32.HI R7, RZ, 0x18, R4 ;  /* 0x00000018ff077819 */ /* 0x000fe40000011604 */
[----:B------:R-:W-:Y:S02]  /*5cf0*/  ISETP.GT.U32.AND P0, PT, R6, 0x43efffff, PT ;  /* 0x43efffff0600780c */ /* 0x000fe40003f04070 */
[----:B------:R-:W-:-:S11]  /*5d00*/  MOV R0, 0x7f ;  /* 0x0000007f00007802 */ /* 0x000fd60000000f00 */
[----:B------:R-:W-:Y:S05]  /*5d10*/  @P0 BRA `(.L_x_1354) ;  /* 0x0000000000180947 */ /* 0x000fea0003800000 */
[----:B------:R-:W-:-:S13]  /*5d20*/  ISETP.GE.U32.AND P0, PT, R6, 0x3c800000, PT ;  /* 0x3c8000000600780c */ /* 0x000fda0003f06070 */
[----:B------:R-:W-:-:S04]  /*5d30*/  @P0 SHF.R.U32.HI R0, RZ, 0x14, R4 ;  /* 0x00000014ff000819 */ /* 0x000fc80000011604 */
[----:B------:R-:W-:-:S04]  /*5d40*/  @P0 LOP3.LUT R5, R0, 0x1, RZ, 0xc0, !PT ;  /* 0x0000000100050812 */ /* 0x000fc800078ec0ff */
[----:B------:R-:W-:-:S04]  /*5d50*/  @P0 IADD3 R0, PT, PT, R4, 0x407ffff, R5 ;  /* 0x0407ffff04000810 */ /* 0x000fc80007ffe005 */
[----:B------:R-:W-:Y:S01]  /*5d60*/  @P0 SHF.R.U32.HI R0, RZ, 0x14, R0 ;  /* 0x00000014ff000819 */ /* 0x000fe20000011600 */
[----:B------:R-:W-:-:S07]  /*5d70*/  @!P0 FADD.FTZ R0, R6, 16384 ;  /* 0x4680000006008421 */ /* 0x000fce0000010000 */
.L_x_1354:
[----:B------:R-:W-:Y:S05]  /*5d80*/  BSYNC.RECONVERGENT B0 ;  /* 0x0000000000007941 */ /* 0x000fea0003800200 */
.L_x_1353:
[----:B------:R-:W-:-:S05]  /*5d90*/  LOP3.LUT R5, R0, 0x80, R7, 0xf8, !PT ;  /* 0x0000008000057812 */ /* 0x000fca00078ef807 */
[----:B------:R0:W-:Y:S01]  /*5da0*/  STG.E.U8 desc[UR36][R2.64], R5 ;  /* 0x0000000502007986 */ /* 0x0001e2000c101124 */
[----:B------:R-:W-:Y:S05]  /*5db0*/  BRA `(.L_x_1328) ;  /* 0x0000000000547947 */ /* 0x000fea0003800000 */
.L_x_1350:
[----:B------:R-:W-:Y:S01]  /*5dc0*/  LOP3.LUT R6, R4, 0x7fffffff, RZ, 0xc0, !PT ;  /* 0x7fffffff04067812 */ /* 0x000fe200078ec0ff */
[----:B------:R-:W-:Y:S03]  /*5dd0*/  BSSY.RECONVERGENT B0, `(.L_x_1355) ;  /* 0x000000d000007945 */ /* 0x000fe60003800200 */
        /* <DEDUP_REMOVED lines=9> */
.L_x_1356:
[----:B------:R-:W-:Y:S01]  /*5e70*/  IMAD.MOV.U32 R0, RZ, RZ, 0x7f ;  /* 0x0000007fff007424 */ /* 0x000fe200078e00ff */
[----:B------:R-:W-:-:S04]  /*5e80*/  ISETP.GT.U32.AND P0, PT, R6, 0x7f800000, PT ;  /* 0x7f8000000600780c */ /* 0x000fc80003f04070 */
[----:B------:R-:W-:-:S09]  /*5e90*/  SEL R0, R0, 0x7c, P0 ;  /* 0x0000007c00007807 */ /* 0x000fd20000000000 */
.L_x_1357:
[----:B------:R-:W-:Y:S05]  /*5ea0*/  BSYNC.RECONVERGENT B0 ;  /* 0x0000000000007941 */ /* 0x000fea0003800200 */
.L_x_1355:
[----:B------:R-:W-:-:S04]  /*5eb0*/  SHF.R.U32.HI R5, RZ, 0x18, R4 ;  /* 0x00000018ff057819 */ /* 0x000fc80000011604 */
[----:B------:R-:W-:-:S05]  /*5ec0*/  LOP3.LUT R5, R0, 0x80, R5, 0xf8, !PT ;  /* 0x0000008000057812 */ /* 0x000fca00078ef805 */
[----:B------:R0:W-:Y:S01]  /*5ed0*/  STG.E.U8 desc[UR36][R2.64], R5 ;  /* 0x0000000502007986 */ /* 0x0001e2000c101124 */
[----:B------:R-:W-:Y:S05]  /*5ee0*/  BRA `(.L_x_1328) ;  /* 0x0000000000087947 */ /* 0x000fea0003800000 */
.L_x_1349:
[----:B------:R-:W-:-:S05]  /*5ef0*/  F2FP.BF16.F32.PACK_AB R4, RZ, R4 ;  /* 0x00000004ff04723e */ /* 0x000fca00000010ff */
[----:B------:R0:W-:Y:S02]  /*5f00*/  STG.E.U16 desc[UR36][R2.64], R4 ;  /* 0x0000000402007986 */ /* 0x0001e4000c101524 */
.L_x_1328:
[----:B------:R-:W-:-:S07]  /*5f10*/  VIADD R17, R17, 0x80 ;  /* 0x0000008011117836 */ /* 0x000fce0000000000 */
.L_x_1293:
[----:B------:R-:W-:Y:S05]  /*5f20*/  BSYNC.RECONVERGENT B7 ;  /* 0x0000000000077941 */ /* 0x000fea0003800200 */
.L_x_1292:
[----:B------:R-:W5:Y:S01]  /*5f30*/  LDCU UR4, c[0x0][0x380] ;  /* 0x00007000ff0477ac */ /* 0x000f620008000800 */
[----:B------:R-:W-:Y:S01]  /*5f40*/  BSSY.RECONVERGENT B7, `(.L_x_1358) ;  /* 0x00002f1000077945 */ /* 0x000fe20003800200 */
[----:B-----5:R-:W-:-:S13]  /*5f50*/  ISETP.GE.AND P0, PT, R17, UR4, PT ;  /* 0x0000000411007c0c */ /* 0x020fda000bf06270 */
[----:B------:R-:W-:Y:S05]  /*5f60*/  @P0 BRA `(.L_x_1359) ;  /* 0x0000002c00b80947 */ /* 0x000fea0003800000 */
[----:B------:R-:W5:Y:S01]  /*5f70*/  LDCU UR4, c[0x0][0x388] ;  /* 0x00007100ff0477ac */ /* 0x000f620008000800 */
[----:B0--34-:R-:W-:Y:S02]  /*5f80*/  HFMA2 R0, -RZ, RZ, 0, 0 ;  /* 0x00000000ff007431 */ /* 0x019fe400000001ff */
[----:B------:R-:W-:Y:S01]  /*5f90*/  IMAD.MOV.U32 R16, RZ, RZ, RZ ;  /* 0x000000ffff107224 */ /* 0x000fe200078e00ff */
[----:B-----5:R-:W-:-:S09]  /*5fa0*/  UISETP.NE.AND UP0, UPT, UR4, URZ, UPT ;  /* 0x000000ff0400728c */ /* 0x020fd2000bf05270 */
[----:B------:R-:W-:Y:S05]  /*5fb0*/  BRA.U !UP0, `(.L_x_1360) ;  /* 0x0000001108a87547 */ /* 0x000fea000b800000 */
[----:B------:R-:W1:Y:S01]  /*5fc0*/  LDCU.64 UR4, c[0x0][0x390] ;  /* 0x00007200ff0477ac */ /* 0x000e620008000a00 */
[----:B------:R-:W-:Y:S01]  /*5fd0*/  IMAD.MOV.U32 R16, RZ, RZ, RZ ;  /* 0x000000ffff107224 */ /* 0x000fe200078e00ff */
[----:B------:R-:W0:Y:S01]  /*5fe0*/  LDCU UR6, c[0x0][0x38c] ;  /* 0x00007180ff0677ac */ /* 0x000e220008000800 */
[----:B------:R-:W3:Y:S01]  /*5ff0*/  LDCU.64 UR8, c[0x0][0x4b8] ;  /* 0x00009700ff0877ac */ /* 0x000ee20008000a00 */
[----:B------:R-:W-:Y:S01]  /*6000*/  UISETP.NE.AND UP0, UPT, UR40, URZ, UPT ;  /* 0x000000ff2800728c */ /* 0x000fe2000bf05270 */
[----:B-12---:R-:W-:-:S05]  /*6010*/  IMAD.HI.U32 R2, R17, UR4, R16 ;  /* 0x0000000411027c27 */ /* 0x006fca000f8e0010 */
[----:B------:R-:W-:-:S04]  /*6020*/  SHF.R.U32.HI R3, RZ, UR5, R2 ;  /* 0x00000005ff037c19 */ /* 0x000fc80008011602 */
[----:B------:R-:W-:-:S05]  /*6030*/  IADD3 R0, PT, PT, -R3, RZ, RZ ;  /* 0x000000ff03007210 */ /* 0x000fca0007ffe1ff */
[----:B0-----:R-:W-:-:S04]  /*6040*/  IMAD R0, R0, UR6, R17 ;  /* 0x0000000600007c24 */ /* 0x001fc8000f8e0211 */
[C---:B---3--:R-:W-:Y:S02]  /*6050*/  IMAD R16, R0.reuse, UR8, RZ ;  /* 0x0000000800107c24 */ /* 0x048fe4000f8e02ff */
        /* <DEDUP_REMOVED lines=288> */
.L_x_1360:
[----:B------:R-:W1:Y:S01]  /*7260*/  LDCU.64 UR6, c[0x0][0x588] ;  /* 0x0000b100ff0677ac */ /* 0x000e620008000a00 */
[----:B------:R-:W-:Y:S01]  /*7270*/  BSSY.RECONVERGENT B6, `(.L_x_1361) ;  /* 0x00000dd000067945 */ /* 0x000fe20003800200 */
[----:B------:R-:W-:-:S04]  /*7280*/  UPRMT UR4, UR41, 0x9910, URZ ;  /* 0x0000991029047896 */ /* 0x000fc800080000ff */
[----:B------:R-:W-:Y:S01]  /*7290*/  UISETP.GT.AND UP0, UPT, UR4, 0x9, UPT ;  /* 0x000000090400788c */ /* 0x000fe2000bf04270 */
[----:B-12---:R-:W-:-:S05]  /*72a0*/  IADD3 R2, P0, PT, R0, UR6, RZ ;  /* 0x0000000600027c10 */ /* 0x006fca000ff1e0ff */
        /* <DEDUP_REMOVED lines=13> */
.L_x_1365:
[----:B------:R-:W2:Y:S02]  /*7380*/  LDG.E.U8 R2, desc[UR36][R2.64] ;  /* 0x0000002402027981 */ /* 0x000ea4000c1e1100 */
[----:B--2---:R-:W-:Y:S01]  /*7390*/  I2FP.F32.U32 R5, R2 ;  /* 0x0000000200057245 */ /* 0x004fe20000201000 */
[----:B------:R-:W-:Y:S06]  /*73a0*/  BRA `(.L_x_1367) ;  /* 0x0000000c00247947 */ /* 0x000fec0003800000 */
.L_x_1364:
        /* <DEDUP_REMOVED lines=9> */
.L_x_1369:
[----:B------:R-:W2:Y:S02]  /*7440*/  LDG.E R2, desc[UR36][R2.64] ;  /* 0x0000002402027981 */ /* 0x000ea4000c1e1900 */
[----:B--2---:R-:W-:Y:S01]  /*7450*/  I2FP.F32.S32 R5, R2 ;  /* 0x0000000200057245 */ /* 0x004fe20000201400 */
[----:B------:R-:W-:Y:S06]  /*7460*/  BRA `(.L_x_1367) ;  /* 0x0000000800f47947 */ /* 0x000fec0003800000 */
.L_x_1368:
[----:B------:R-:W2:Y:S02]  /*7470*/  LDG.E.U16 R2, desc[UR36][R2.64] ;  /* 0x0000002402027981 */ /* 0x000ea4000c1e1500 */
[----:B--2---:R2:W3:Y:S01]  /*7480*/  I2F.S16 R5, R2 ;  /* 0x0000000200057306 */ /* 0x0044e20000101400 */
[----:B------:R-:W-:Y:S05]  /*7490*/  BRA `(.L_x_1367) ;  /* 0x0000000800e87947 */ /* 0x000fea0003800000 */
.L_x_1363:
        /* <DEDUP_REMOVED lines=8> */
.L_x_1371:
[----:B------:R-:W2:Y:S02]  /*7520*/  LDG.E.U16 R2, desc[UR36][R2.64] ;  /* 0x0000002402027981 */ /* 0x000ea4000c1e1500 */
[----:B--2---:R-:W-:Y:S01]  /*7530*/  HADD2.F32 R5, -RZ, R2.H0_H0 ;  /* 0x20000002ff057230 */ /* 0x004fe20000004100 */
[----:B------:R-:W-:Y:S06]  /*7540*/  BRA `(.L_x_1367) ;  /* 0x0000000800bc7947 */ /* 0x000fec0003800000 */
.L_x_1370:
        /* <DEDUP_REMOVED lines=8> */
.L_x_1373:
[----:B------:R-:W2:Y:S02]  /*75d0*/  LDG.E.U16 R2, desc[UR36][R2.64] ;  /* 0x0000002402027981 */ /* 0x000ea4000c1e1500 */
[----:B--2---:R-:W-:Y:S01]  /*75e0*/  HADD2.F32 R5, -RZ, R2.H0_H0 ;  /* 0x20000002ff057230 */ /* 0x004fe20000004100 */
[----:B------:R-:W-:Y:S06]  /*75f0*/  BRA `(.L_x_1367) ;  /* 0x0000000800907947 */ /* 0x000fec0003800000 */
.L_x_1372:
[----:B------:R-:W2:Y:S01]  /*7600*/  LDG.E.64 R2, desc[UR36][R2.64] ;  /* 0x0000002402027981 */ /* 0x000ea2000c1e1b00 */
[----:B------:R-:W-:Y:S01]  /*7610*/  UMOV UR4, 0xf0000000 ;  /* 0xf000000000047882 */ /* 0x000fe20000000000 */
[----:B------:R-:W-:Y:S01]  /*7620*/  UMOV UR5, 0x380fffff ;  /* 0x380fffff00057882 */ /* 0x000fe20000000000 */
[----:B--2---:R-:W0:Y:S01]  /*7630*/  F2F.F32.F64 R5, R2 ;  /* 0x0000000200057310 */ /* 0x004e220000301000 */
[----:B------:R-:W-:-:S14]  /*7640*/  DSETP.GEU.AND P0, PT, |R2|, UR4, PT ;  /* 0x0000000402007e2a */ /* 0x000fdc000bf0e200 */
[----:B0-----:R-:W-:Y:S01]  /*7650*/  @!P0 FMUL R5, R5, 1.175494350822287508e-38 ;  /* 0x0080000005058820 */ /* 0x001fe20000400000 */
[----:B------:R-:W-:Y:S06]  /*7660*/  BRA `(.L_x_1367) ;  /* 0x0000000800747947 */ /* 0x000fec0003800000 */
.L_x_1362:
        /* <DEDUP_REMOVED lines=12> */
.L_x_1376:
[----:B------:R-:W2:Y:S01]  /*7730*/  LDG.E.64 R2, desc[UR36][R2.64] ;  /* 0x0000002402027981 */ /* 0x000ea2000c1e1b00 */
[----:B------:R-:W-:Y:S01]  /*7740*/  UMOV UR4, 0xf0000000 ;  /* 0xf000000000047882 */ /* 0x000fe20000000000 */
[----:B------:R-:W-:Y:S01]  /*7750*/  UMOV UR5, 0x380fffff ;  /* 0x380fffff00057882 */ /* 0x000fe20000000000 */
[----:B--2---:R-:W0:Y:S01]  /*7760*/  F2F.F32.F64 R5, R2 ;  /* 0x0000000200057310 */ /* 0x004e220000301000 */
[----:B------:R-:W-:-:S14]  /*7770*/  DSETP.GEU.AND P0, PT, |R2|, UR4, PT ;  /* 0x0000000402007e2a */ /* 0x000fdc000bf0e200 */
[----:B0-----:R-:W-:Y:S01]  /*7780*/  @!P0 FMUL R5, R5, 1.175494350822287508e-38 ;  /* 0x0080000005058820 */ /* 0x001fe20000400000 */
[----:B------:R-:W-:Y:S06]  /*7790*/  BRA `(.L_x_1367) ;  /* 0x0000000800287947 */ /* 0x000fec0003800000 */
.L_x_1375:
        /* <DEDUP_REMOVED lines=14> */
[----:B------:R-:W-:Y:S02]  /*7880*/  VIADD R7, R4, 0xfffffffc ;  /* 0xfffffffc04077836 */ /* 0x000fe40000000000 */
[----:B------:R-:W-:-:S03]  /*7890*/  VIADD R4, R0, 0x1000000 ;  /* 0x0100000000047836 */ /* 0x000fc60000000000 */
[----:B------:R-:W-:Y:S02]  /*78a0*/  SHF.L.U32 R6, R0, R7, RZ ;  /* 0x0000000700067219 */ /* 0x000fe400000006ff */
[----:B------:R-:W-:Y:S02]  /*78b0*/  SHF.L.U32 R7, R7, 0x17, RZ ;  /* 0x0000001707077819 */ /* 0x000fe400000006ff */
[----:B------:R-:W-:Y:S02]  /*78c0*/  SHF.R.S32.HI R4, RZ, 0x8, R4 ;  /* 0x00000008ff047819 */ /* 0x000fe40000011404 */
[----:B------:R-:W-:-:S05]  /*78d0*/  LEA.HI R6, R6, -R7, RZ, 0x1c ;  /* 0x8000000706067211 */ /* 0x000fca00078fe0ff */
[----:B------:R-:W-:-:S05]  /*78e0*/  VIADD R3, R6, 0x3c000000 ;  /* 0x3c00000006037836 */ /* 0x000fca0000000000 */
[----:B------:R-:W-:-:S04]  /*78f0*/  LOP3.LUT R3, R3, 0x7f800000, R4, 0xf8, !PT ;  /* 0x7f80000003037812 */ /* 0x000fc800078ef804 */
[----:B------:R-:W-:-:S04]  /*7900*/  SEL R0, R3, RZ, P0 ;  /* 0x000000ff03007207 */ /* 0x000fc80000000000 */
[----:B------:R-:W-:Y:S01]  /*7910*/  LOP3.LUT R5, R0, 0x80000000, R5, 0xf8, !PT ;  /* 0x8000000000057812 */ /* 0x000fe200078ef805 */
[----:B------:R-:W-:Y:S06]  /*7920*/  BRA `(.L_x_1367) ;  /* 0x0000000400c47947 */ /* 0x000fec0003800000 */
.L_x_1378:
        /* <DEDUP_REMOVED lines=12> */
.L_x_1377:
[----:B------:R-:W2:Y:S02]  /*79f0*/  LDG.E.U16 R2, desc[UR36][R2.64] ;  /* 0x0000002402027981 */ /* 0x000ea4000c1e1500 */
[----:B--2---:R-:W-:Y:S01]  /*7a00*/  IMAD.U32 R5, R2, 0x10000, RZ ;  /* 0x0001000002057824 */ /* 0x004fe200078e00ff */
[----:B------:R-:W-:Y:S06]  /*7a10*/  BRA `(.L_x_1367) ;  /* 0x0000000400887947 */ /* 0x000fec0003800000 */
.L_x_1374:
        /* <DEDUP_REMOVED lines=11> */
.L_x_1381:
[----:B------:R-:W2:Y:S01]  /*7ad0*/  LDG.E.U8 R3, desc[UR36][R2.64] ;  /* 0x0000002402037981 */ /* 0x000ea2000c1e1100 */
        /* <DEDUP_REMOVED lines=19> */
.L_x_1383:
[----:B------:R-:W-:Y:S05]  /*7c10*/  BSYNC.RECONVERGENT B0 ;  /* 0x0000000000007941 */ /* 0x000fea0003800200 */
.L_x_1382:
[----:B------:R-:W-:Y:S01]  /*7c20*/  IMAD.SHL.U32 R0, R0, 0x100000, RZ ;  /* 0x0010000000007824 */ /* 0x000fe200078e00ff */
[----:B------:R-:W-:-:S04]  /*7c30*/  LEA R2, R2, 0x3b800000, 0x17 ;  /* 0x3b80000002027811 */ /* 0x000fc800078eb8ff */
[----:B------:R-:W-:Y:S01]  /*7c40*/  LOP3.LUT R5, R2, R0, R7, 0xfe, !PT ;  /* 0x0000000002057212 */ /* 0x000fe200078efe07 */
[----:B------:R-:W-:Y:S06]  /*7c50*/  BRA `(.L_x_1367) ;  /* 0x0000000000f87947 */ /* 0x000fec0003800000 */
.L_x_1380:
        /* <DEDUP_REMOVED lines=20> */
.L_x_1385:
[----:B------:R-:W-:Y:S05]  /*7da0*/  BSYNC.RECONVERGENT B0 ;  /* 0x0000000000007941 */ /* 0x000fea0003800200 */
.L_x_1384:
[----:B------:R-:W-:Y:S02]  /*7db0*/  SHF.L.U32 R0, R0, 0x15, RZ ;  /* 0x0000001500007819 */ /* 0x000fe400000006ff */
[----:B------:R-:W-:-:S04]  /*7dc0*/  LEA R2, R2, 0x37800000, 0x17 ;  /* 0x3780000002027811 */ /* 0x000fc800078eb8ff */
[----:B------:R-:W-:Y:S01]  /*7dd0*/  LOP3.LUT R5, R2, R0, R7, 0xfe, !PT ;  /* 0x0000000002057212 */ /* 0x000fe200078efe07 */
[----:B------:R-:W-:Y:S06]  /*7de0*/  BRA `(.L_x_1367) ;  /* 0x0000000000947947 */ /* 0x000fec0003800000 */
.L_x_1379:
        /* <DEDUP_REMOVED lines=8> */
[----:B--2---:R-:W-:-:S13]  /*7e70*/  ISETP.NE.AND P0, PT, R2, RZ, PT ;  /* 0x000000ff0200720c */ /* 0x004fda0003f05270 */
[----:B------:R-:W-:Y:S05]  /*7e80*/  @!P0 BRA `(.L_x_1367) ;  /* 0x00000000006c8947 */ /* 0x000fea0003800000 */
[----:B------:R-:W-:-:S13]  /*7e90*/  ISETP.NE.AND P0, PT, R2, 0xff, PT ;  /* 0x000000ff0200780c */ /* 0x000fda0003f05270 */
[----:B------:R-:W-:Y:S01]  /*7ea0*/  @!P0 IMAD.MOV.U32 R5, RZ, RZ, 0x7f800001 ;  /* 0x7f800001ff058424 */ /* 0x000fe200078e00ff */
[----:B------:R-:W-:Y:S01]  /*7eb0*/  @P0 SHF.L.U32 R5, R2, 0x17, RZ ;  /* 0x0000001702050819 */ /* 0x000fe200000006ff */
[----:B------:R-:W-:Y:S06]  /*7ec0*/  BRA `(.L_x_1367) ;  /* 0x00000000005c7947 */ /* 0x000fec0003800000 */
.L_x_1366:
        /* <DEDUP_REMOVED lines=16> */
.L_x_1388:
[----:B------:R-:W-:Y:S01]  /*7fd0*/  IMAD.MOV.U32 R5, RZ, RZ, RZ ;  /* 0x000000ffff057224 */ /* 0x000fe200078e00ff */
[----:B------:R-:W-:Y:S06]  /*7fe0*/  BRA `(.L_x_1367) ;  /* 0x0000000000147947 */ /* 0x000fec0003800000 */
.L_x_1387:
[----:B------:R-:W2:Y:S02]  /*7ff0*/  LDG.E.64 R2, desc[UR36][R2.64] ;  /* 0x0000002402027981 */ /* 0x000ea4000c1e1b00 */
[----:B--2---:R0:W1:Y:S01]  /*8000*/  I2F.U64 R5, R2 ;  /* 0x0000000200057312 */ /* 0x0040620000301000 */
[----:B------:R-:W-:Y:S05]  /*8010*/  BRA `(.L_x_1367) ;  /* 0x0000000000087947 */ /* 0x000fea0003800000 */
.L_x_1386:
[----:B------:R-:W2:Y:S02]  /*8020*/  LDG.E R2, desc[UR36][R2.64] ;  /* 0x0000002402027981 */ /* 0x000ea4000c1e1900 */
[----:B--2---:R-:W-:-:S07]  /*8030*/  I2FP.F32.U32 R5, R2 ;  /* 0x0000000200057245 */ /* 0x004fce0000201000 */
.L_x_1367:
[----:B------:R-:W-:Y:S05]  /*8040*/  BSYNC.RECONVERGENT B6 ;  /* 0x0000000000067941 */ /* 0x000fea0003800200 */
.L_x_1361:
[----:B------:R-:W2:Y:S01]  /*8050*/  LDCU.64 UR6, c[0x0][0x580] ;  /* 0x0000b000ff0677ac */ /* 0x000ea20008000a00 */
[----:B01-3-5:R0:W1:Y:S01]  /*8060*/  FRND.TRUNC R4, R5 ;  /* 0x0000000500047307 */ /* 0x02b062000020d000 */
[----:B------:R-:W-:-:S04]  /*8070*/  UPRMT UR4, UR42, 0x9910, URZ ;  /* 0x000099102a047896 */ /* 0x000fc800080000ff */
[----:B------:R-:W-:Y:S01]  /*8080*/  UISETP.GT.AND UP0, UPT, UR4, 0x9, UPT ;  /* 0x000000090400788c */ /* 0x000fe2000bf04270 */
[----:B--2-4-:R-:W-:-:S05]  /*8090*/  IADD3 R2, P0, PT, R16, UR6, RZ ;  /* 0x0000000610027c10 */ /* 0x014fca000ff1e0ff */
        /* <DEDUP_REMOVED lines=13> */
.L_x_1392:
[----:B------:R-:W0:Y:S02]  /*8170*/  F2I.S64.TRUNC R4, R5 ;  /* 0x0000000500047311 */ /* 0x000e24000020d900 */
[----:B0-----:R0:W-:Y:S01]  /*8180*/  STG.E.U8 desc[UR36][R2.64], R4 ;  /* 0x0000000402007986 */ /* 0x0011e2000c101124 */
[----:B------:R-:W-:Y:S05]  /*8190*/  BRA `(.L_x_1394) ;  /* 0x0000000c00287947 */ /* 0x000fea0003800000 */
.L_x_1391:
        /* <DEDUP_REMOVED lines=9> */
.L_x_1396:
[----:B------:R-:W0:Y:S02]  /*8230*/  F2I.TRUNC.NTZ R5, R5 ;  /* 0x0000000500057305 */ /* 0x000e24000020f100 */
[----:B0-----:R0:W-:Y:S01]  /*8240*/  STG.E desc[UR36][R2.64], R5 ;  /* 0x0000000502007986 */ /* 0x0011e2000c101924 */
[----:B------:R-:W-:Y:S05]  /*8250*/  BRA `(.L_x_1394) ;  /* 0x0000000800f87947 */ /* 0x000fea0003800000 */
.L_x_1395:
[----:B------:R-:W0:Y:S02]  /*8260*/  F2I.TRUNC.NTZ R5, R5 ;  /* 0x0000000500057305 */ /* 0x000e24000020f100 */
[----:B0-----:R0:W-:Y:S01]  /*8270*/  STG.E.U16 desc[UR36][R2.64], R5 ;  /* 0x0000000502007986 */ /* 0x0011e2000c101524 */
[----:B------:R-:W-:Y:S05]  /*8280*/  BRA `(.L_x_1394) ;  /* 0x0000000800ec7947 */ /* 0x000fea0003800000 */
.L_x_1390:
        /* <DEDUP_REMOVED lines=8> */
.L_x_1398:
[----:B------:R-:W-:-:S05]  /*8310*/  F2FP.F16.F32.PACK_AB R4, RZ, R4 ;  /* 0x00000004ff04723e */ /* 0x000fca00000000ff */
[----:B------:R0:W-:Y:S01]  /*8320*/  STG.E.U16 desc[UR36][R2.64], R4 ;  /* 0x0000000402007986 */ /* 0x0001e2000c101524 */
[----:B------:R-:W-:Y:S05]  /*8330*/  BRA `(.L_x_1394) ;  /* 0x0000000800c07947 */ /* 0x000fea0003800000 */
.L_x_1397:
[----:B------:R-:W-:-:S09]  /*8340*/  UISETP.NE.AND UP0, UPT, UR4, 0x7, UPT ;  /* 0x000000070400788c */ /* 0x000fd2000bf05270 */
[----:B------:R-:W-:Y:S05]  /*8350*/  BRA.U !UP0, `(.L_x_1399) ;  /* 0x00000001082c7547 */ /* 0x000fea000b800000 */
[----:B------:R-:W-:-:S09]  /*8360*/  UISETP.NE.AND UP0, UPT, UR4, 0x8, UPT ;  /* 0x000000080400788c */ /* 0x000fd2000bf05270 */
[----:B------:R-:W-:Y:S05]  /*8370*/  BRA.U !UP0, `(.L_x_1400) ;  /* 0x0000000108147547 */ /* 0x000fea000b800000 */
[----:B------:R-:W-:-:S09]  /*8380*/  UISETP.NE.AND UP0, UPT, UR4, 0x9, UPT ;  /* 0x000000090400788c */ /* 0x000fd2000bf05270 */
[----:B------:R-:W-:Y:S05]  /*8390*/  BRA.U UP0, `(.L_x_1393) ;  /* 0x0000000500d07547 */ /* 0x000fea000b800000 */
[----:B------:R-:W-:-:S05]  /*83a0*/  MOV R5, RZ ;  /* 0x000000ff00057202 */ /* 0x000fca0000000f00 */
[----:B------:R0:W-:Y:S01]  /*83b0*/  STG.E.64 desc[UR36][R2.64], R4 ;  /* 0x0000000402007986 */ /* 0x0001e2000c101b24 */
[----:B------:R-:W-:Y:S05]  /*83c0*/  BRA `(.L_x_1394) ;  /* 0x00000008009c7947 */ /* 0x000fea0003800000 */
.L_x_1400:
[----:B------:R-:W-:-:S04]  /*83d0*/  F2FP.F16.F32.PACK_AB R5, RZ, R4 ;  /* 0x00000004ff05723e */ /* 0x000fc800000000ff */
[----:B------:R-:W-:-:S05]  /*83e0*/  PRMT R5, R5, 0x5410, RZ ;  /* 0x0000541005057816 */ /* 0x000fca00000000ff */
[----:B------:R0:W-:Y:S01]  /*83f0*/  STG.E desc[UR36][R2.64], R5 ;  /* 0x0000000502007986 */ /* 0x0001e2000c101924 */
[----:B------:R-:W-:Y:S05]  /*8400*/  BRA `(.L_x_1394) ;  /* 0x00000008008c7947 */ /* 0x000fea0003800000 */
.L_x_1399:
[----:B------:R-:W-:-:S06]  /*8410*/  FMUL.FTZ R4, R4, 1 ;  /* 0x3f80000004047820 */ /* 0x000fcc0000410000 */
[----:B------:R-:W0:Y:S02]  /*8420*/  F2F.F64.F32 R4, R4 ;  /* 0x0000000400047310 */ /* 0x000e240000201800 */
[----:B0-----:R0:W-:Y:S01]  /*8430*/  STG.E.64 desc[UR36][R2.64], R4 ;  /* 0x0000000402007986 */ /* 0x0011e2000c101b24 */
[----:B------:R-:W-:Y:S05]  /*8440*/  BRA `(.L_x_1394) ;  /* 0x00000008007c7947 */ /* 0x000fea0003800000 */
.L_x_1389:
        /* <DEDUP_REMOVED lines=13> */
.L_x_1404:
        /* <DEDUP_REMOVED lines=16> */
.L_x_1407:
[----:B------:R-:W-:-:S04]  /*8620*/  SHF.R.U32.HI R4, RZ, 0x18, R4 ;  /* 0x00000018ff047819 */ /* 0x000fc80000011604 */
[----:B------:R-:W-:-:S04]  /*8630*/  LOP3.LUT R4, R5, 0x80, R4, 0xf8, !PT ;  /* 0x0000008005047812 */ /* 0x000fc800078ef804 */
[----:B------:R-:W-:-:S07]  /*8640*/  PRMT R0, R4, 0x7610, R0 ;  /* 0x0000761004007816 */ /* 0x000fce0000000000 */
.L_x_1406:
[----:B------:R-:W-:Y:S05]  /*8650*/  BSYNC.RECONVERGENT B0 ;  /* 0x0000000000007941 */ /* 0x000fea0003800200 */
.L_x_1405:
[----:B------:R0:W-:Y:S01]  /*8660*/  STG.E.U8 desc[UR36][R2.64], R0 ;  /* 0x0000000002007986 */ /* 0x0001e2000c101124 */
[----:B------:R-:W-:Y:S05]  /*8670*/  BRA `(.L_x_1394) ;  /* 0x0000000400f07947 */ /* 0x000fea0003800000 */
.L_x_1403:
        /* <DEDUP_REMOVED lines=16> */
.L_x_1410:
[----:B------:R-:W-:-:S04]  /*8780*/  SHF.R.U32.HI R4, RZ, 0x18, R4 ;  /* 0x00000018ff047819 */ /* 0x000fc80000011604 */
[----:B------:R-:W-:-:S04]  /*8790*/  LOP3.LUT R5, R5, 0x80, R4, 0xf8, !PT ;  /* 0x0000008005057812 */ /* 0x000fc800078ef804 */
[----:B------:R-:W-:-:S07]  /*87a0*/  PRMT R0, R5, 0x7610, R0 ;  /* 0x0000761005007816 */ /* 0x000fce0000000000 */
.L_x_1409:
[----:B------:R-:W-:Y:S05]  /*87b0*/  BSYNC.RECONVERGENT B0 ;  /* 0x0000000000007941 */ /* 0x000fea0003800200 */
.L_x_1408:
[----:B------:R0:W-:Y:S01]  /*87c0*/  STG.E.U8 desc[UR36][R2.64], R0 ;  /* 0x0000000002007986 */ /* 0x0001e2000c101124 */
[----:B------:R-:W-:Y:S05]  /*87d0*/  BRA `(.L_x_1394) ;  /* 0x0000000400987947 */ /* 0x000fea0003800000 */
.L_x_1402:
        /* <DEDUP_REMOVED lines=21> */
.L_x_1412:
[----:B------:R-:W0:Y:S02]  /*8930*/  F2I.U64.TRUNC R4, R5 ;  /* 0x0000000500047311 */ /* 0x000e24000020d800 */
[----:B0-----:R0:W-:Y:S01]  /*8940*/  STG.E.64 desc[UR36][R2.64], R4 ;  /* 0x0000000402007986 */ /* 0x0011e2000c101b24 */
[----:B------:R-:W-:Y:S05]  /*8950*/  BRA `(.L_x_1394) ;  /* 0x0000000400387947 */ /* 0x000fea0003800000 */
.L_x_1411:
[----:B------:R-:W0:Y:S02]  /*8960*/  F2I.U32.TRUNC.NTZ R5, R5 ;  /* 0x0000000500057305 */ /* 0x000e24000020f000 */
[----:B0-----:R0:W-:Y:S01]  /*8970*/  STG.E desc[UR36][R2.64], R5 ;  /* 0x0000000502007986 */ /* 0x0011e2000c101924 */
[----:B------:R-:W-:Y:S05]  /*8980*/  BRA `(.L_x_1394) ;  /* 0x00000004002c7947 */ /* 0x000fea0003800000 */
.L_x_1401:
        /* <DEDUP_REMOVED lines=10> */
.L_x_1414:
[----:B------:R-:W-:Y:S01]  /*8a30*/  FMUL.FTZ R4, R4, 1 ;  /* 0x3f80000004047820 */ /* 0x000fe20000410000 */
[----:B------:R-:W-:-:S05]  /*8a40*/  CS2R R6, SRZ ;  /* 0x0000000000067805 */ /* 0x000fca000001ff00 */
[----:B------:R-:W0:Y:S02]  /*8a50*/  F2F.F64.F32 R4, R4 ;  /* 0x0000000400047310 */ /* 0x000e240000201800 */
[----:B0-----:R4:W-:Y:S01]  /*8a60*/  STG.E.128 desc[UR36][R2.64], R4 ;  /* 0x0000000402007986 */ /* 0x0019e2000c101d24 */
[----:B------:R-:W-:Y:S05]  /*8a70*/  BRA `(.L_x_1394) ;  /* 0x0000000000f07947 */ /* 0x000fea0003800000 */
.L_x_1413:
[----:B------:R-:W-:-:S09]  /*8a80*/  UISETP.NE.AND UP0, UPT, UR4, 0xf, UPT ;  /* 0x0000000f0400788c */ /* 0x000fd2000bf05270 */
[----:B------:R-:W-:Y:S05]  /*8a90*/  BRA.U !UP0, `(.L_x_1415) ;  /* 0x0000000108e07547 */ /* 0x000fea000b800000 */
[----:B------:R-:W-:-:S09]  /*8aa0*/  UISETP.NE.AND UP0, UPT, UR4, 0x17, UPT ;  /* 0x000000170400788c */ /* 0x000fd2000bf05270 */
[----:B------:R-:W-:Y:S05]  /*8ab0*/  BRA.U !UP0, `(.L_x_1416) ;  /* 0x00000001088c7547 */ /* 0x000fea000b800000 */
[----:B------:R-:W-:-:S09]  /*8ac0*/  UISETP.NE.AND UP0, UPT, UR4, 0x18, UPT ;  /* 0x000000180400788c */ /* 0x000fd2000bf05270 */
[----:B------:R-:W-:Y:S05]  /*8ad0*/  BRA.U !UP0, `(.L_x_1417) ;  /* 0x0000000108447547 */ /* 0x000fea000b800000 */
.L_x_1393:
[----:B------:R-:W-:Y:S01]  /*8ae0*/  MOV R0, 0x0 ;  /* 0x0000000000007802 */ /* 0x000fe20000000f00 */
[----:B------:R-:W0:Y:S01]  /*8af0*/  LDCU.64 UR4, c[0x4][0x148] ;  /* 0x01002900ff0477ac */ /* 0x000e220008000a00 */
[----:B------:R-:W-:Y:S02]  /*8b00*/  HFMA2 R13, -RZ, RZ, 0, 0 ;  /* 0x00000000ff0d7431 */ /* 0x000fe400000001ff */
[----:B------:R-:W-:Y:S01]  /*8b10*/  IMAD.MOV.U32 R8, RZ, RZ, 0x65 ;  /* 0x00000065ff087424 */ /* 0x000fe200078e00ff */
[----:B------:R1:W2:Y:S01]  /*8b20*/  LDC.64 R2, c[0x4][R0] ;  /* 0x0100000000027b82 */ /* 0x0002a20000000a00 */
        /* <DEDUP_REMOVED lines=11> */
.L_x_1418:
[----:B------:R-:W-:Y:S05]  /*8be0*/  BRA `(.L_x_1394) ;  /* 0x0000000000947947 */ /* 0x000fea0003800000 */
.L_x_1417:
[----:B------:R-:W-:Y:S01]  /*8bf0*/  LOP3.LUT R6, R4, 0x7fffffff, RZ, 0xc0, !PT ;  /* 0x7fffffff04067812 */ /* 0x000fe200078ec0ff */
[----:B------:R-:W-:Y:S01]  /*8c00*/  BSSY.RECONVERGENT B0, `(.L_x_1419) ;  /* 0x000000b000007945 */ /* 0x000fe20003800200 */
[----:B------:R-:W-:Y:S01]  /*8c10*/  SHF.R.U32.HI R7, RZ, 0x18, R4 ;  /* 0x00000018ff077819 */ /* 0x000fe20000011604 */
[----:B------:R-:W-:Y:S01]  /*8c20*/  IMAD.MOV.U32 R0, RZ, RZ, 0x7f ;  /* 0x0000007fff007424 */ /* 0x000fe200078e00ff */
        /* <DEDUP_REMOVED lines=8> */
.L_x_1420:
[----:B------:R-:W-:Y:S05]  /*8cb0*/  BSYNC.RECONVERGENT B0 ;  /* 0x0000000000007941 */ /* 0x000fea0003800200 */
.L_x_1419:
[----:B------:R-:W-:-:S05]  /*8cc0*/  LOP3.LUT R5, R0, 0x80, R7, 0xf8, !PT ;  /* 0x0000008000057812 */ /* 0x000fca00078ef807 */
[----:B------:R2:W-:Y:S01]  /*8cd0*/  STG.E.U8 desc[UR36][R2.64], R5 ;  /* 0x0000000502007986 */ /* 0x0005e2000c101124 */
[----:B------:R-:W-:Y:S05]  /*8ce0*/  BRA `(.L_x_1394) ;  /* 0x0000000000547947 */ /* 0x000fea0003800000 */
.L_x_1416:
        /* <DEDUP_REMOVED lines=11> */
.L_x_1422:
[----:B------:R-:W-:Y:S01]  /*8da0*/  IMAD.MOV.U32 R0, RZ, RZ, 0x7f ;  /* 0x0000007fff007424 */ /* 0x000fe200078e00ff */
[----:B------:R-:W-:-:S04]  /*8db0*/  ISETP.GT.U32.AND P0, PT, R6, 0x7f800000, PT ;  /* 0x7f8000000600780c */ /* 0x000fc80003f04070 */
[----:B------:R-:W-:-:S09]  /*8dc0*/  SEL R0, R0, 0x7c, P0 ;  /* 0x0000007c00007807 */ /* 0x000fd20000000000 */
.L_x_1423:
[----:B------:R-:W-:Y:S05]  /*8dd0*/  BSYNC.RECONVERGENT B0 ;  /* 0x0000000000007941 */ /* 0x000fea0003800200 */
.L_x_1421:
[----:B------:R-:W-:-:S04]  /*8de0*/  SHF.R.U32.HI R5, RZ, 0x18, R4 ;  /* 0x00000018ff057819 */ /* 0x000fc80000011604 */
[----:B------:R-:W-:-:S05]  /*8df0*/  LOP3.LUT R5, R0, 0x80, R5, 0xf8, !PT ;  /* 0x0000008000057812 */ /* 0x000fca00078ef805 */
[----:B------:R1:W-:Y:S01]  /*8e00*/  STG.E.U8 desc[UR36][R2.64], R5 ;  /* 0x0000000502007986 */ /* 0x0003e2000c101124 */
[----:B------:R-:W-:Y:S05]  /*8e10*/  BRA `(.L_x_1394) ;  /* 0x0000000000087947 */ /* 0x000fea0003800000 */
.L_x_1415:
[----:B------:R-:W-:-:S05]  /*8e20*/  F2FP.BF16.F32.PACK_AB R4, RZ, R4 ;  /* 0x00000004ff04723e */ /* 0x000fca00000010ff */
[----:B------:R0:W-:Y:S02]  /*8e30*/  STG.E.U16 desc[UR36][R2.64], R4 ;  /* 0x0000000402007986 */ /* 0x0001e4000c101524 */
.L_x_1394:
[----:B------:R-:W-:-:S07]  /*8e40*/  IADD3 R17, PT, PT, R17, 0x80, RZ ;  /* 0x0000008011117810 */ /* 0x000fce0007ffe0ff */
.L_x_1359:
[----:B------:R-:W-:Y:S05]  /*8e50*/  BSYNC.RECONVERGENT B7 ;  /* 0x0000000000077941 */ /* 0x000fea0003800200 */
.L_x_1358:
[----:B------:R-:W5:Y:S02]  /*8e60*/  LDCU UR4, c[0x0][0x380] ;  /* 0x00007000ff0477ac */ /* 0x000f640008000800 */
[----:B-----5:R-:W-:-:S13]  /*8e70*/  ISETP.GE.AND P0, PT, R17, UR4, PT ;  /* 0x0000000411007c0c */ /* 0x020fda000bf06270 */
[----:B------:R-:W-:Y:S05]  /*8e80*/  @P0 EXIT ;  /* 0x000000000000094d */ /* 0x000fea0003800000 */
[----:B------:R-:W5:Y:S01]  /*8e90*/  LDCU UR4, c[0x0][0x388] ;  /* 0x00007100ff0477ac */ /* 0x000f620008000800 */
[----:B0--34-:R-:W-:Y:S02]  /*8ea0*/  IMAD.MOV.U32 R0, RZ, RZ, RZ ;  /* 0x000000ffff007224 */ /* 0x019fe400078e00ff */
[----:B------:R-:W-:Y:S01]  /*8eb0*/  IMAD.MOV.U32 R16, RZ, RZ, RZ ;  /* 0x000000ffff107224 */ /* 0x000fe200078e00ff */
[----:B-----5:R-:W-:-:S09]  /*8ec0*/  UISETP.NE.AND UP0, UPT, UR4, URZ, UPT ;  /* 0x000000ff0400728c */ /* 0x020fd2000bf05270 */
[----:B------:R-:W-:Y:S05]  /*8ed0*/  BRA.U !UP0, `(.L_x_1424) ;  /* 0x0000001108a87547 */ /* 0x000fea000b800000 */
[----:B------:R-:W1:Y:S01]  /*8ee0*/  LDCU.64 UR4, c[0x0][0x390] ;  /* 0x00007200ff0477ac */ /* 0x000e620008000a00 */
[----:B------:R-:W-:Y:S01]  /*8ef0*/  MOV R16, RZ ;  /* 0x000000ff00107202 */ /* 0x000fe20000000f00 */
[----:B------:R-:W0:Y:S01]  /*8f00*/  LDCU UR6, c[0x0][0x38c] ;  /* 0x00007180ff0677ac */ /* 0x000e220008000800 */
[----:B------:R-:W3:Y:S01]  /*8f10*/  LDCU.64 UR8, c[0x0][0x4b8] ;  /* 0x00009700ff0877ac */ /* 0x000ee20008000a00 */
[----:B------:R-:W-:Y:S02]  /*8f20*/  UISETP.NE.AND UP0, UPT, UR40, URZ, UPT ;  /* 0x000000ff2800728c */ /* 0x000fe4000bf05270 */
[----:B-12---:R-:W-:-:S05]  /*8f30*/  IMAD.HI.U32 R2, R17, UR4, R16 ;  /* 0x0000000411027c27 */ /* 0x006fca000f8e0010 */
[----:B------:R-:W-:-:S05]  /*8f40*/  SHF.R.U32.HI R3, RZ, UR5, R2 ;  /* 0x00000005ff037c19 */ /* 0x000fca0008011602 */
[----:B------:R-:W-:-:S04]  /*8f50*/  IMAD.MOV R0, RZ, RZ, -R3 ;  /* 0x000000ffff007224 */ /* 0x000fc800078e0a03 */
        /* <DEDUP_REMOVED lines=290> */
.L_x_1424:
[----:B------:R-:W1:Y:S01]  /*a180*/  LDCU.128 UR8, c[0x0][0x580] ;  /* 0x0000b000ff0877ac */ /* 0x000e620008000c00 */
[----:B------:R-:W-:Y:S01]  /*a190*/  BSSY.RECONVERGENT B6, `(.L_x_1425) ;  /* 0x00000df000067945 */ /* 0x000fe20003800200 */
[----:B------:R-:W-:-:S04]  /*a1a0*/  UPRMT UR4, UR41, 0x9910, URZ ;  /* 0x0000991029047896 */ /* 0x000fc800080000ff */
[----:B------:R-:W-:Y:S01]  /*a1b0*/  UISETP.GT.AND UP0, UPT, UR4, 0x9, UPT ;  /* 0x000000090400788c */ /* 0x000fe2000bf04270 */
[----:B-12---:R-:W-:Y:S02]  /*a1c0*/  IADD3 R2, P1, PT, R0, UR10, RZ ;  /* 0x0000000a00027c10 */ /* 0x006fe4000ff3e0ff */
[----:B------:R-:W-:-:S03]  /*a1d0*/  IADD3 R16, P0, PT, R16, UR8, RZ ;  /* 0x0000000810107c10 */ /* 0x000fc6000ff1e0ff */
        /* <DEDUP_REMOVED lines=12> */
[----:B--2---:R4:W0:Y:S01]  /*a2a0*/  I2F.S16 R0, R2 ;  /* 0x0000000200007306 */ /* 0x0048220000101400 */
[----:B------:R-:W-:Y:S05]  /*a2b0*/  BRA `(.L_x_1431) ;  /* 0x0000000c00307947 */ /* 0x000fea0003800000 */
.L_x_1429:
[----:B------:R-:W2:Y:S02]  /*a2c0*/  LDG.E.U8 R0, desc[UR36][R2.64] ;  /* 0x0000002402007981 */ /* 0x000ea4000c1e1100 */
[----:B--2---:R-:W-:Y:S01]  /*a2d0*/  I2FP.F32.U32 R0, R0 ;  /* 0x0000000000007245 */ /* 0x004fe20000201000 */
[----:B------:R-:W-:Y:S06]  /*a2e0*/  BRA `(.L_x_1431) ;  /* 0x0000000c00247947 */ /* 0x000fec0003800000 */
.L_x_1428:
[----:B------:R-:W-:-:S09]  /*a2f0*/  UISETP.NE.AND UP0, UPT, UR4, 0x2, UPT ;  /* 0x000000020400788c */ /* 0x000fd2000bf05270 */
[----:B------:R-:W-:Y:S05]  /*a300*/  BRA.U !UP0, `(.L_x_1432) ;  /* 0x0000000108287547 */ /* 0x000fea000b800000 */
[----:B------:R-:W-:-:S09]  /*a310*/  UISETP.NE.AND UP0, UPT, UR4, 0x3, UPT ;  /* 0x000000030400788c */ /* 0x000fd2000bf05270 */
[----:B------:R-:W-:Y:S05]  /*a320*/  BRA.U !UP0, `(.L_x_1433) ;  /* 0x0000000108147547 */ /* 0x000fea000b800000 */
[----:B------:R-:W-:-:S09]  /*a330*/  UISETP.NE.AND UP0, UPT, UR4, 0x4, UPT ;  /* 0x000000040400788c */ /* 0x000fd2000bf05270 */
[----:B------:R-:W-:Y:S05]  /*a340*/  BRA.U UP0, `(.L_x_1430) ;  /* 0x0000000900b07547 */ /* 0x000fea000b800000 */
[----:B------:R-:W2:Y:S02]  /*a350*/  LDG.E.64 R2, desc[UR36][R2.64] ;  /* 0x0000002402027981 */ /* 0x000ea4000c1e1b00 */
[----:B--2---:R0:W1:Y:S01]  /*a360*/  I2F.S64 R0, R2 ;  /* 0x0000000200007312 */ /* 0x0040620000301400 */
[----:B------:R-:W-:Y:S05]  /*a370*/  BRA `(.L_x_1431) ;  /* 0x0000000c00007947 */ /* 0x000fea0003800000 */
.L_x_1433:
[----:B------:R-:W2:Y:S02]  /*a380*/  LDG.E R0, desc[UR36][R2.64] ;  /* 0x0000002402007981 */ /* 0x000ea4000c1e1900 */
[----:B--2---:R-:W-:Y:S01]  /*a390*/  I2FP.F32.S32 R0, R0 ;  /* 0x0000000000007245 */ /* 0x004fe20000201400 */
[----:B------:R-:W-:Y:S06]  /*a3a0*/  BRA `(.L_x_1431) ;  /* 0x0000000800f47947 */ /* 0x000fec0003800000 */
.L_x_1432:
[----:B------:R-:W2:Y:S02]  /*a3b0*/  LDG.E.U16 R0, desc[UR36][R2.64] ;  /* 0x0000002402007981 */ /* 0x000ea4000c1e1500 */
[----:B--2---:R-:W0:Y:S01]  /*a3c0*/  I2F.S16 R0, R0 ;  /* 0x0000000000007306 */ /* 0x004e220000101400 */
[----:B------:R-:W-:Y:S05]  /*a3d0*/  BRA `(.L_x_1431) ;  /* 0x0000000800e87947 */ /* 0x000fea0003800000 */
.L_x_1427:
        /* <DEDUP_REMOVED lines=8> */
.L_x_1435:
[----:B------:R-:W2:Y:S02]  /*a460*/  LDG.E.U16 R0, desc[UR36][R2.64] ;  /* 0x0000002402007981 */ /* 0x000ea4000c1e1500 */
[----:B--2---:R-:W-:Y:S01]  /*a470*/  HADD2.F32 R0, -RZ, R0.H0_H0 ;  /* 0x20000000ff007230 */ /* 0x004fe20000004100 */
[----:B------:R-:W-:Y:S06]  /*a480*/  BRA `(.L_x_1431) ;  /* 0x0000000800bc7947 */ /* 0x000fec0003800000 */
.L_x_1434:
        /* <DEDUP_REMOVED lines=8> */
.L_x_1437:
[----:B------:R-:W2:Y:S02]  /*a510*/  LDG.E.U16 R0, desc[UR36][R2.64] ;  /* 0x0000002402007981 */ /* 0x000ea4000c1e1500 */
[----:B--2---:R-:W-:Y:S01]  /*a520*/  HADD2.F32 R0, -RZ, R0.H0_H0 ;  /* 0x20000000ff007230 */ /* 0x004fe20000004100 */
[----:B------:R-:W-:Y:S06]  /*a530*/  BRA `(.L_x_1431) ;  /* 0x0000000800907947 */ /* 0x000fec0003800000 */
.L_x_1436:
[----:B------:R-:W2:Y:S01]  /*a540*/  LDG.E.64 R2, desc[UR36][R2.64] ;  /* 0x0000002402027981 */ /* 0x000ea2000c1e1b00 */
[----:B------:R-:W-:Y:S01]  /*a550*/  UMOV UR4, 0xf0000000 ;  /* 0xf000000000047882 */ /* 0x000fe20000000000 */
[----:B------:R-:W-:Y:S01]  /*a560*/  UMOV UR5, 0x380fffff ;  /* 0x380fffff00057882 */ /* 0x000fe20000000000 */
[----:B--2---:R-:W0:Y:S01]  /*a570*/  F2F.F32.F64 R0, R2 ;  /* 0x0000000200007310 */ /* 0x004e220000301000 */
[----:B------:R-:W-:-:S14]  /*a580*/  DSETP.GEU.AND P0, PT, |R2|, UR4, PT ;  /* 0x0000000402007e2a */ /* 0x000fdc000bf0e200 */
[----:B0-----:R-:W-:Y:S01]  /*a590*/  @!P0 FMUL R0, R0, 1.175494350822287508e-38 ;  /* 0x0080000000008820 */ /* 0x001fe20000400000 */
[----:B------:R-:W-:Y:S06]  /*a5a0*/  BRA `(.L_x_1431) ;  /* 0x0000000800747947 */ /* 0x000fec0003800000 */
.L_x_1426:
        /* <DEDUP_REMOVED lines=12> */
.L_x_1440:
[----:B------:R-:W2:Y:S01]  /*a670*/  LDG.E.64 R2, desc[UR36][R2.64] ;  /* 0x0000002402027981 */ /* 0x000ea2000c1e1b00 */
[----:B------:R-:W-:Y:S01]  /*a680*/  UMOV UR4, 0xf0000000 ;  /* 0xf000000000047882 */ /* 0x000fe20000000000 */
[----:B------:R-:W-:Y:S01]  /*a690*/  UMOV UR5, 0x380fffff ;  /* 0x380fffff00057882 */ /* 0x000fe20000000000 */
[----:B--2---:R-:W0:Y:S01]  /*a6a0*/  F2F.F32.F64 R0, R2 ;  /* 0x0000000200007310 */ /* 0x004e220000301000 */
[----:B------:R-:W-:-:S14]  /*a6b0*/  DSETP.GEU.AND P0, PT, |R2|, UR4, PT ;  /* 0x0000000402007e2a */ /* 0x000fdc000bf0e200 */
[----:B0-----:R-:W-:Y:S01]  /*a6c0*/  @!P0 FMUL R0, R0, 1.175494350822287508e-38 ;  /* 0x0080000000008820 */ /* 0x001fe20000400000 */
[----:B------:R-:W-:Y:S06]  /*a6d0*/  BRA `(.L_x_1431) ;  /* 0x0000000800287947 */ /* 0x000fec0003800000 */
.L_x_1439:
        /* <DEDUP_REMOVED lines=12> */
[----:B0-----:R-:W-:-:S04]  /*a7a0*/  IADD3 R5, PT, PT, -R5, RZ, RZ ;  /* 0x000000ff05057210 */ /* 0x001fc80007ffe1ff */
[----:B------:R-:W-:-:S05]  /*a7b0*/  VIADDMNMX.U32 R5, R5, R6, 0x4, !PT ;  /* 0x0000000405057446 */ /* 0x000fca0007800006 */
[----:B------:R-:W-:-:S05]  /*a7c0*/  VIADD R5, R5, 0xfffffffc ;  /* 0xfffffffc05057836 */ /* 0x000fca0000000000 */
[C---:B------:R-:W-:Y:S02]  /*a7d0*/  SHF.L.U32 R6, R4.reuse, R5, RZ ;  /* 0x0000000504067219 */ /* 0x040fe400000006ff */
[----:B------:R-:W-:Y:S01]  /*a7e0*/  SHF.L.U32 R7, R5, 0x17, RZ ;  /* 0x0000001705077819 */ /* 0x000fe200000006ff */
[----:B------:R-:W-:-:S03]  /*a7f0*/  VIADD R5, R4, 0x1000000 ;  /* 0x0100000004057836 */ /* 0x000fc60000000000 */
[----:B------:R-:W-:Y:S02]  /*a800*/  LEA.HI R6, R6, -R7, RZ, 0x1c ;  /* 0x8000000706067211 */ /* 0x000fe400078fe0ff */
[----:B------:R-:W-:Y:S02]  /*a810*/  SHF.R.S32.HI R5, RZ, 0x8, R5 ;  /* 0x00000008ff057819 */ /* 0x000fe40000011405 */
[----:B------:R-:W-:-:S04]  /*a820*/  IADD3 R6, PT, PT, R6, 0x3c000000, RZ ;  /* 0x3c00000006067810 */ /* 0x000fc80007ffe0ff */
[----:B------:R-:W-:-:S04]  /*a830*/  LOP3.LUT R5, R6, 0x7f800000, R5, 0xf8, !PT ;  /* 0x7f80000006057812 */ /* 0x000fc800078ef805 */
[----:B------:R-:W-:-:S04]  /*a840*/  SEL R5, R5, RZ, P0 ;  /* 0x000000ff05057207 */ /* 0x000fc80000000000 */
[----:B------:R-:W-:Y:S01]  /*a850*/  LOP3.LUT R0, R5, 0x80000000, R0, 0xf8, !PT ;  /* 0x8000000005007812 */ /* 0x000fe200078ef800 */
[----:B------:R-:W-:Y:S06]  /*a860*/  BRA `(.L_x_1431) ;  /* 0x0000000400c47947 */ /* 0x000fec0003800000 */
.L_x_1442:
        /* <DEDUP_REMOVED lines=12> */
.L_x_1441:
[----:B------:R-:W2:Y:S02]  /*a930*/  LDG.E.U16 R0, desc[UR36][R2.64] ;  /* 0x0000002402007981 */ /* 0x000ea4000c1e1500 */
[----:B--2---:R-:W-:Y:S01]  /*a940*/  IMAD.U32 R0, R0, 0x10000, RZ ;  /* 0x0001000000007824 */ /* 0x004fe200078e00ff */
[----:B------:R-:W-:Y:S06]  /*a950*/  BRA `(.L_x_1431) ;  /* 0x0000000400887947 */ /* 0x000fec0003800000 */
.L_x_1438:
        /* <DEDUP_REMOVED lines=11> */
.L_x_1445:
        /* <DEDUP_REMOVED lines=20> */
.L_x_1447:
[----:B------:R-:W-:Y:S05]  /*ab50*/  BSYNC.RECONVERGENT B0 ;  /* 0x0000000000007941 */ /* 0x000fea0003800200 */
.L_x_1446:
[----:B------:R-:W-:Y:S02]  /*ab60*/  SHF.L.U32 R0, R0, 0x14, RZ ;  /* 0x0000001400007819 */ /* 0x000fe400000006ff */
[----:B------:R-:W-:-:S04]  /*ab70*/  LEA R2, R2, 0x3b800000, 0x17 ;  /* 0x3b80000002027811 */ /* 0x000fc800078eb8ff */
[----:B------:R-:W-:Y:S01]  /*ab80*/  LOP3.LUT R0, R2, R0, R7, 0xfe, !PT ;  /* 0x0000000002007212 */ /* 0x000fe200078efe07 */
[----:B------:R-:W-:Y:S06]  /*ab90*/  BRA `(.L_x_1431) ;  /* 0x0000000000f87947 */ /* 0x000fec0003800000 */
.L_x_1444:
        /* <DEDUP_REMOVED lines=20> */
.L_x_1449:
[----:B------:R-:W-:Y:S05]  /*ace0*/  BSYNC.RECONVERGENT B0 ;  /* 0x0000000000007941 */ /* 0x000fea0003800200 */
.L_x_1448:
[----:B------:R-:W-:Y:S01]  /*acf0*/  IMAD.SHL.U32 R0, R0, 0x200000, RZ ;  /* 0x0020000000007824 */ /* 0x000fe200078e00ff */
[----:B------:R-:W-:-:S04]  /*ad00*/  LEA R2, R2, 0x37800000, 0x17 ;  /* 0x3780000002027811 */ /* 0x000fc800078eb8ff */
[----:B------:R-:W-:Y:S01]  /*ad10*/  LOP3.LUT R0, R2, R0, R7, 0xfe, !PT ;  /* 0x0000000002007212 */ /* 0x000fe200078efe07 */
[----:B------:R-:W-:Y:S06]  /*ad20*/  BRA `(.L_x_1431) ;  /* 0x0000000000947947 */ /* 0x000fec0003800000 */
.L_x_1443:
        /* <DEDUP_REMOVED lines=11> */
[----:B------:R-:W-:Y:S01]  /*ade0*/  @!P0 IMAD.MOV.U32 R0, RZ, RZ, 0x7f800001 ;  /* 0x7f800001ff008424 */ /* 0x000fe200078e00ff */
[----:B------:R-:W-:Y:S01]  /*adf0*/  @P0 SHF.L.U32 R0, R2, 0x17, RZ ;  /* 0x0000001702000819 */ /* 0x000fe200000006ff */
[----:B------:R-:W-:Y:S06]  /*ae00*/  BRA `(.L_x_1431) ;  /* 0x00000000005c7947 */ /* 0x000fec0003800000 */
.L_x_1430:
        /* <DEDUP_REMOVED lines=10> */
[----:B---3--:R-:W-:Y:S01]  /*aeb0*/  IMAD.U32 R6, RZ, RZ, UR6 ;  /* 0x00000006ff067e24 */ /* 0x008fe2000f8e00ff */
[----:B------:R-:W-:Y:S01]  /*aec0*/  MOV R7, UR7 ;  /* 0x0000000700077c02 */ /* 0x000fe20008000f00 */
[----:B----4-:R-:W-:Y:S01]  /*aed0*/  IMAD.U32 R10, RZ, RZ, UR8 ;  /* 0x00000008ff0a7e24 */ /* 0x010fe2000f8e00ff */
[----:B-1----:R-:W-:-:S07]  /*aee0*/  MOV R11, UR9 ;  /* 0x00000009000b7c02 */ /* 0x002fce0008000f00 */
[----:B------:R-:W-:-:S07]  /*aef0*/  LEPC R20, `(.L_x_1452) ;  /* 0x000000001014794e */ /* 0x000fce0000000000 */
[----:B--2---:R-:W-:Y:S05]  /*af00*/  CALL.ABS.NOINC R2 ;  /* 0x0000000002007343 */ /* 0x004fea0003c00000 */
.L_x_1452:
[----:B------:R-:W-:Y:S01]  /*af10*/  MOV R0, RZ ;  /* 0x000000ff00007202 */ /* 0x000fe20000000f00 */
[----:B------:R-:W-:Y:S06]  /*af20*/  BRA `(.L_x_1431) ;  /* 0x0000000000147947 */ /* 0x000fec0003800000 */
.L_x_1451:
[----:B------:R-:W2:Y:S02]  /*af30*/  LDG.E.64 R2, desc[UR36][R2.64] ;  /* 0x0000002402027981 */ /* 0x000ea4000c1e1b00 */
[----:B--2---:R0:W1:Y:S01]  /*af40*/  I2F.U64 R0, R2 ;  /* 0x0000000200007312 */ /* 0x0040620000301000 */
[----:B------:R-:W-:Y:S05]  /*af50*/  BRA `(.L_x_1431) ;  /* 0x0000000000087947 */ /* 0x000fea0003800000 */
.L_x_1450:
[----:B------:R-:W2:Y:S02]  /*af60*/  LDG.E R0, desc[UR36][R2.64] ;  /* 0x0000002402007981 */ /* 0x000ea4000c1e1900 */
[----:B--2---:R-:W-:-:S07]  /*af70*/  I2FP.F32.U32 R0, R0 ;  /* 0x0000000000007245 */ /* 0x004fce0000201000 */
.L_x_1431:
[----:B------:R-:W-:Y:S05]  /*af80*/  BSYNC.RECONVERGENT B6 ;  /* 0x0000000000067941 */ /* 0x000fea0003800200 */
.L_x_1425:
[----:B------:R-:W-:Y:S01]  /*af90*/  UPRMT UR4, UR42, 0x9910, URZ ;  /* 0x000099102a047896 */ /* 0x000fe200080000ff */
[----:B012345:R0:W1:Y:S03]  /*afa0*/  FRND.TRUNC R2, R0 ;  /* 0x0000000000027307 */ /* 0x03f066000020d000 */
[----:B------:R-:W-:-:S09]  /*afb0*/  UISETP.GT.AND UP0, UPT, UR4, 0x9, UPT ;  /* 0x000000090400788c */ /* 0x000fd2000bf04270 */
[----:B0-----:R-:W-:Y:S05]  /*afc0*/  BRA.U UP0, `(.L_x_1453) ;  /* 0x0000000100e47547 */ /* 0x001fea000b800000 */
        /* <DEDUP_REMOVED lines=9> */
[----:B0-----:R-:W-:Y:S01]  /*b060*/  STG.E.U8 desc[UR36][R16.64], R3 ;  /* 0x0000000310007986 */ /* 0x001fe2000c101124 */
[----:B------:R-:W-:Y:S05]  /*b070*/  EXIT ;  /* 0x000000000000794d */ /* 0x000fea0003800000 */
.L_x_1456:
[----:B-1----:R-:W0:Y:S02]  /*b080*/  F2I.S64.TRUNC R2, R0 ;  /* 0x0000000000027311 */ /* 0x002e24000020d900 */
[----:B0-----:R-:W-:Y:S01]  /*b090*/  STG.E.U8 desc[UR36][R16.64], R2 ;  /* 0x0000000210007986 */ /* 0x001fe2000c101124 */
[----:B------:R-:W-:Y:S05]  /*b0a0*/  EXIT ;  /* 0x000000000000794d */ /* 0x000fea0003800000 */
.L_x_1455:
[----:B------:R-:W-:-:S09]  /*b0b0*/  UISETP.NE.AND UP0, UPT, UR4, 0x2, UPT ;  /* 0x000000020400788c */ /* 0x000fd2000bf05270 */
[----:B------:R-:W-:Y:S05]  /*b0c0*/  BRA.U !UP0, `(.L_x_1458) ;  /* 0x0000000108287547 */ /* 0x000fea000b800000 */
[----:B------:R-:W-:-:S09]  /*b0d0*/  UISETP.NE.AND UP0, UPT, UR4, 0x3, UPT ;  /* 0x000000030400788c */ /* 0x000fd2000bf05270 */
[----:B------:R-:W-:Y:S05]  /*b0e0*/  BRA.U !UP0, `(.L_x_1459) ;  /* 0x0000000108147547 */ /* 0x000fea000b800000 */
[----:B------:R-:W-:-:S09]  /*b0f0*/  UISETP.NE.AND UP0, UPT, UR4, 0x4, UPT ;  /* 0x000000040400788c */ /* 0x000fd2000bf05270 */
[----:B------:R-:W-:Y:S05]  /*b100*/  BRA.U UP0, `(.L_x_1457) ;  /* 0x0000000900387547 */ /* 0x000fea000b800000 */
[----:B-1----:R-:W0:Y:S02]  /*b110*/  F2I.S64.TRUNC R2, R0 ;  /* 0x0000000000027311 */ /* 0x002e24000020d900 */
[----:B0-----:R-:W-:Y:S01]  /*b120*/  STG.E.64 desc[UR36][R16.64], R2 ;  /* 0x0000000210007986 */ /* 0x001fe2000c101b24 */
[----:B------:R-:W-:Y:S05]  /*b130*/  EXIT ;  /* 0x000000000000794d */ /* 0x000fea0003800000 */
.L_x_1459:
[----:B------:R-:W0:Y:S02]  /*b140*/  F2I.TRUNC.NTZ R3, R0 ;  /* 0x0000000000037305 */ /* 0x000e24000020f100 */
[----:B0-----:R-:W-:Y:S01]  /*b150*/  STG.E desc[UR36][R16.64], R3 ;  /* 0x0000000310007986 */ /* 0x001fe2000c101924 */
[----:B------:R-:W-:Y:S05]  /*b160*/  EXIT ;  /* 0x000000000000794d */ /* 0x000fea0003800000 */
.L_x_1458:
[----:B------:R-:W0:Y:S02]  /*b170*/  F2I.TRUNC.NTZ R3, R0 ;  /* 0x0000000000037305 */ /* 0x000e24000020f100 */
[----:B0-----:R-:W-:Y:S01]  /*b180*/  STG.E.U16 desc[UR36][R16.64], R3 ;  /* 0x0000000310007986 */ /* 0x001fe2000c101524 */
[----:B------:R-:W-:Y:S05]  /*b190*/  EXIT ;  /* 0x000000000000794d */ /* 0x000fea0003800000 */
.L_x_1454:
[----:B------:R-:W-:-:S09]  /*b1a0*/  UISETP.GT.AND UP0, UPT, UR4, 0x6, UPT ;  /* 0x000000060400788c */ /* 0x000fd2000bf04270 */
[----:B------:R-:W-:Y:S05]  /*b1b0*/  BRA.U UP0, `(.L_x_1460) ;  /* 0x0000000100247547 */ /* 0x000fea000b800000 */
[----:B------:R-:W-:-:S09]  /*b1c0*/  UISETP.NE.AND UP0, UPT, UR4, 0x5, UPT ;  /* 0x000000050400788c */ /* 0x000fd2000bf05270 */
[----:B------:R-:W-:Y:S05]  /*b1d0*/  BRA.U !UP0, `(.L_x_1461) ;  /* 0x0000000108107547 */ /* 0x000fea000b800000 */
[----:B------:R-:W-:-:S09]  /*b1e0*/  UISETP.NE.AND UP0, UPT, UR4, 0x6, UPT ;  /* 0x000000060400788c */ /* 0x000fd2000bf05270 */
[----:B------:R-:W-:Y:S05]  /*b1f0*/  BRA.U UP0, `(.L_x_1457) ;  /* 0x0000000500fc7547 */ /* 0x000fea000b800000 */
[----:B-1----:R-:W-:Y:S01]  /*b200*/  STG.E desc[UR36][R16.64], R2 ;  /* 0x0000000210007986 */ /* 0x002fe2000c101924 */
[----:B------:R-:W-:Y:S05]  /*b210*/  EXIT ;  /* 0x000000000000794d */ /* 0x000fea0003800000 */
.L_x_1461:
[----:B-1----:R-:W-:-:S05]  /*b220*/  F2FP.F16.F32.PACK_AB R2, RZ, R2 ;  /* 0x00000002ff02723e */ /* 0x002fca00000000ff */
[----:B------:R-:W-:Y:S01]  /*b230*/  STG.E.U16 desc[UR36][R16.64], R2 ;  /* 0x0000000210007986 */ /* 0x000fe2000c101524 */
[----:B------:R-:W-:Y:S05]  /*b240*/  EXIT ;  /* 0x000000000000794d */ /* 0x000fea0003800000 */
.L_x_1460:
[----:B------:R-:W-:-:S09]  /*b250*/  UISETP.NE.AND UP0, UPT, UR4, 0x7, UPT ;  /* 0x000000070400788c */ /* 0x000fd2000bf05270 */
[----:B------:R-:W-:Y:S05]  /*b260*/  BRA.U !UP0, `(.L_x_1462) ;  /* 0x00000001082c7547 */ /* 0x000fea000b800000 */
[----:B------:R-:W-:-:S09]  /*b270*/  UISETP.NE.AND UP0, UPT, UR4, 0x8, UPT ;  /* 0x000000080400788c */ /* 0x000fd2000bf05270 */
[----:B------:R-:W-:Y:S05]  /*b280*/  BRA.U !UP0, `(.L_x_1463) ;  /* 0x0000000108147547 */ /* 0x000fea000b800000 */
[----:B------:R-:W-:-:S09]  /*b290*/  UISETP.NE.AND UP0, UPT, UR4, 0x9, UPT ;  /* 0x000000090400788c */ /* 0x000fd2000bf05270 */
[----:B------:R-:W-:Y:S05]  /*b2a0*/  BRA.U UP0, `(.L_x_1457) ;  /* 0x0000000500d07547 */ /* 0x000fea000b800000 */
[----:B------:R-:W-:-:S05]  /*b2b0*/  IMAD.MOV.U32 R3, RZ, RZ, RZ ;  /* 0x000000ffff037224 */ /* 0x000fca00078e00ff */
[----:B-1----:R-:W-:Y:S01]  /*b2c0*/  STG.E.64 desc[UR36][R16.64], R2 ;  /* 0x0000000210007986 */ /* 0x002fe2000c101b24 */
[----:B------:R-:W-:Y:S05]  /*b2d0*/  EXIT ;  /* 0x000000000000794d */ /* 0x000fea0003800000 */
.L_x_1463:
[----:B-1----:R-:W-:-:S04]  /*b2e0*/  F2FP.F16.F32.PACK_AB R3, RZ, R2 ;  /* 0x00000002ff03723e */ /* 0x002fc800000000ff */
[----:B------:R-:W-:-:S05]  /*b2f0*/  PRMT R3, R3, 0x5410, RZ ;  /* 0x0000541003037816 */ /* 0x000fca00000000ff */
[----:B------:R-:W-:Y:S01]  /*b300*/  STG.E desc[UR36][R16.64], R3 ;  /* 0x0000000310007986 */ /* 0x000fe2000c101924 */
[----:B------:R-:W-:Y:S05]  /*b310*/  EXIT ;  /* 0x000000000000794d */ /* 0x000fea0003800000 */
.L_x_1462:
[----:B-1----:R-:W-:-:S06]  /*b320*/  FMUL.FTZ R2, R2, 1 ;  /* 0x3f80000002027820 */ /* 0x002fcc0000410000 */
[----:B------:R-:W0:Y:S02]  /*b330*/  F2F.F64.F32 R2, R2 ;  /* 0x0000000200027310 */ /* 0x000e240000201800 */
[----:B0-----:R-:W-:Y:S01]  /*b340*/  STG.E.64 desc[UR36][R16.64], R2 ;  /* 0x0000000210007986 */ /* 0x001fe2000c101b24 */
[----:B------:R-:W-:Y:S05]  /*b350*/  EXIT ;  /* 0x000000000000794d */ /* 0x000fea0003800000 */
.L_x_1453:
        /* <DEDUP_REMOVED lines=11> */
[----:B0-----:R-:W-:Y:S01]  /*b410*/  STG.E.U16 desc[UR36][R16.64], R3 ;  /* 0x0000000310007986 */ /* 0x001fe2000c101524 */
[----:B------:R-:W-:Y:S05]  /*b420*/  EXIT ;  /* 0x000000000000794d */ /* 0x000fea0003800000 */
.L_x_1467:
[----:B-1----:R-:W-:Y:S01]  /*b430*/  LOP3.LUT R4, R2, 0x7fffffff, RZ, 0xc0, !PT ;  /* 0x7fffffff02047812 */ /* 0x002fe200078ec0ff */
        /* <DEDUP_REMOVED lines=15> */
.L_x_1470:
[----:B------:R-:W-:-:S04]  /*b530*/  SHF.R.U32.HI R2, RZ, 0x18, R2 ;  /* 0x00000018ff027819 */ /* 0x000fc80000011602 */
[----:B------:R-:W-:-:S04]  /*b540*/  LOP3.LUT R2, R3, 0x80, R2, 0xf8, !PT ;  /* 0x0000008003027812 */ /* 0x000fc800078ef802 */
[----:B------:R-:W-:-:S07]  /*b550*/  PRMT R8, R2, 0x7610, R8 ;  /* 0x0000761002087816 */ /* 0x000fce0000000008 */
.L_x_1469:
[----:B------:R-:W-:Y:S05]  /*b560*/  BSYNC.RECONVERGENT B0 ;  /* 0x0000000000007941 */ /* 0x000fea0003800200 */
.L_x_1468:
[----:B------:R-:W-:Y:S01]  /*b570*/  STG.E.U8 desc[UR36][R16.64], R8 ;  /* 0x0000000810007986 */ /* 0x000fe2000c101124 */
[----:B------:R-:W-:Y:S05]  /*b580*/  EXIT ;  /* 0x000000000000794d */ /* 0x000fea0003800000 */
.L_x_1466:
[----:B-1----:R-:W-:Y:S01]  /*b590*/  LOP3.LUT R4, R2, 0x7fffffff, RZ, 0xc0, !PT ;  /* 0x7fffffff02047812 */ /* 0x002fe200078ec0ff */
        /* <DEDUP_REMOVED lines=15> */
.L_x_1473:
[----:B------:R-:W-:-:S04]  /*b690*/  SHF.R.U32.HI R2, RZ, 0x18, R2 ;  /* 0x00000018ff027819 */ /* 0x000fc80000011602 */
[----:B------:R-:W-:-:S04]  /*b6a0*/  LOP3.LUT R3, R3, 0x80, R2, 0xf8, !PT ;  /* 0x0000008003037812 */ /* 0x000fc800078ef802 */
[----:B------:R-:W-:-:S07]  /*b6b0*/  PRMT R8, R3, 0x7610, R8 ;  /* 0x0000761003087816 */ /* 0x000fce0000000008 */
.L_x_1472:
[----:B------:R-:W-:Y:S05]  /*b6c0*/  BSYNC.RECONVERGENT B0 ;  /* 0x0000000000007941 */ /* 0x000fea0003800200 */
.L_x_1471:
[----:B------:R-:W-:Y:S01]  /*b6d0*/  STG.E.U8 desc[UR36][R16.64], R8 ;  /* 0x0000000810007986 */ /* 0x000fe2000c101124 */
[----:B------:R-:W-:Y:S05]  /*b6e0*/  EXIT ;  /* 0x000000000000794d */ /* 0x000fea0003800000 */
.L_x_1465:
[----:B------:R-:W-:-:S09]  /*b6f0*/  UISETP.NE.AND UP0, UPT, UR4, 0x1c, UPT ;  /* 0x0000001c0400788c */ /* 0x000fd2000bf05270 */
[----:B------:R-:W-:Y:S05]  /*b700*/  BRA.U !UP0, `(.L_x_1474) ;  /* 0x0000000108587547 */ /* 0x000fea000b800000 */
[----:B------:R-:W-:-:S09]  /*b710*/  UISETP.NE.AND UP0, UPT, UR4, 0x1d, UPT ;  /* 0x0000001d0400788c */ /* 0x000fd2000bf05270 */
[----:B------:R-:W-:Y:S05]  /*b720*/  BRA.U !UP0, `(.L_x_1475) ;  /* 0x0000000108447547 */ /* 0x000fea000b800000 */
[----:B------:R-:W-:-:S09]  /*b730*/  UISETP.NE.AND UP0, UPT, UR4, 0x2c, UPT ;  /* 0x0000002c0400788c */ /* 0x000fd2000bf05270 */
[----:B------:R-:W-:Y:S05]  /*b740*/  BRA.U UP0, `(.L_x_1457) ;  /* 0x0000000100a87547 */ /* 0x000fea000b800000 */
[----:B-1----:R-:W-:-:S04]  /*b750*/  SHF.R.U32.HI R4, RZ, 0x17, R2 ;  /* 0x00000017ff047819 */ /* 0x002fc80000011602 */
        /* <DEDUP_REMOVED lines=14> */
.L_x_1475:
[----:B-1----:R-:W0:Y:S02]  /*b840*/  F2I.U64.TRUNC R2, R0 ;  /* 0x0000000000027311 */ /* 0x002e24000020d800 */
[----:B0-----:R-:W-:Y:S01]  /*b850*/  STG.E.64 desc[UR36][R16.64], R2 ;  /* 0x0000000210007986 */ /* 0x001fe2000c101b24 */
[----:B------:R-:W-:Y:S05]  /*b860*/  EXIT ;  /* 0x000000000000794d */ /* 0x000fea0003800000 */
.L_x_1474:
[----:B------:R-:W0:Y:S02]  /*b870*/  F2I.U32.TRUNC.NTZ R3, R0 ;  /* 0x0000000000037305 */ /* 0x000e24000020f000 */
[----:B0-----:R-:W-:Y:S01]  /*b880*/  STG.E desc[UR36][R16.64], R3 ;  /* 0x0000000310007986 */ /* 0x001fe2000c101924 */
[----:B------:R-:W-:Y:S05]  /*b890*/  EXIT ;  /* 0x000000000000794d */ /* 0x000fea0003800000 */
.L_x_1464:
[----:B------:R-:W-:-:S09]  /*b8a0*/  UISETP.GT.AND UP0, UPT, UR4, 0xe, UPT ;  /* 0x0000000e0400788c */ /* 0x000fd2000bf04270 */
[----:B------:R-:W-:Y:S05]  /*b8b0*/  BRA.U UP0, `(.L_x_1476) ;  /* 0x0000000100347547 */ /* 0x000fea000b800000 */
[----:B------:R-:W-:-:S09]  /*b8c0*/  UISETP.NE.AND UP0, UPT, UR4, 0xa, UPT ;  /* 0x0000000a0400788c */ /* 0x000fd2000bf05270 */
[----:B------:R-:W-:Y:S05]  /*b8d0*/  BRA.U !UP0, `(.L_x_1477) ;  /* 0x0000000108187547 */ /* 0x000fea000b800000 */
[----:B------:R-:W-:-:S09]  /*b8e0*/  UISETP.NE.AND UP0, UPT, UR4, 0xb, UPT ;  /* 0x0000000b0400788c */ /* 0x000fd2000bf05270 */
[----:B------:R-:W-:Y:S05]  /*b8f0*/  BRA.U UP0, `(.L_x_1457) ;  /* 0x00000001003c7547 */ /* 0x000fea000b800000 */
[----:B-1----:R-:W-:-:S04]  /*b900*/  FSETP.NEU.FTZ.AND P0, PT, R2, RZ, PT ;  /* 0x000000ff0200720b */ /* 0x002fc80003f1d000 */
[----:B------:R-:W-:-:S05]  /*b910*/  SEL R3, RZ, 0x1, !P0 ;  /* 0x00000001ff037807 */ /* 0x000fca0004000000 */
[----:B------:R-:W-:Y:S01]  /*b920*/  STG.E.U8 desc[UR36][R16.64], R3 ;  /* 0x0000000310007986 */ /* 0x000fe2000c101124 */
[----:B------:R-:W-:Y:S05]  /*b930*/  EXIT ;  /* 0x000000000000794d */ /* 0x000fea0003800000 */
.L_x_1477:
[----:B-1----:R-:W-:Y:S01]  /*b940*/  FMUL.FTZ R4, R2, 1 ;  /* 0x3f80000002047820 */ /* 0x002fe20000410000 */
[----:B------:R-:W-:-:S05]  /*b950*/  CS2R R6, SRZ ;  /* 0x0000000000067805 */ /* 0x000fca000001ff00 */
[----:B------:R-:W0:Y:S02]  /*b960*/  F2F.F64.F32 R4, R4 ;  /* 0x0000000400047310 */ /* 0x000e240000201800 */
[----:B0-----:R-:W-:Y:S01]  /*b970*/  STG.E.128 desc[UR36][R16.64], R4 ;  /* 0x0000000410007986 */ /* 0x001fe2000c101d24 */
[----:B------:R-:W-:Y:S05]  /*b980*/  EXIT ;  /* 0x000000000000794d */ /* 0x000fea0003800000 */
.L_x_1476:
[----:B------:R-:W-:-:S09]  /*b990*/  UISETP.NE.AND UP0, UPT, UR4, 0xf, UPT ;  /* 0x0000000f0400788c */ /* 0x000fd2000bf05270 */
[----:B------:R-:W-:Y:S05]  /*b9a0*/  BRA.U !UP0, `(.L_x_1478) ;  /* 0x0000000108e07547 */ /* 0x000fea000b800000 */
[----:B------:R-:W-:-:S09]  /*b9b0*/  UISETP.NE.AND UP0, UPT, UR4, 0x17, UPT ;  /* 0x000000170400788c */ /* 0x000fd2000bf05270 */
[----:B------:R-:W-:Y:S05]  /*b9c0*/  BRA.U !UP0, `(.L_x_1479) ;  /* 0x00000001088c7547 */ /* 0x000fea000b800000 */
[----:B------:R-:W-:-:S09]  /*b9d0*/  UISETP.NE.AND UP0, UPT, UR4, 0x18, UPT ;  /* 0x000000180400788c */ /* 0x000fd2000bf05270 */
[----:B------:R-:W-:Y:S05]  /*b9e0*/  BRA.U !UP0, `(.L_x_1480) ;  /* 0x0000000108447547 */ /* 0x000fea000b800000 */
.L_x_1457:
[----:B------:R-:W-:Y:S01]  /*b9f0*/  MOV R0, 0x0 ;  /* 0x0000000000007802 */ /* 0x000fe20000000f00 */
[----:B------:R-:W0:Y:S01]  /*ba00*/  LDCU.64 UR4, c[0x4][0x148] ;  /* 0x01002900ff0477ac */ /* 0x000e220008000a00 */
[----:B------:R-:W-:Y:S02]  /*ba10*/  HFMA2 R8, -RZ, RZ, 0, 6.020069122314453125e-06 ;  /* 0x00000065ff087431 */ /* 0x000fe400000001ff */
[----:B------:R-:W-:Y:S01]  /*ba20*/  IMAD.MOV.U32 R12, RZ, RZ, 0x1 ;  /* 0x00000001ff0c7424 */ /* 0x000fe200078e00ff */
[----:B-1----:R1:W2:Y:S01]  /*ba30*/  LDC.64 R2, c[0x4][R0] ;  /* 0x0100000000027b82 */ /* 0x0022a20000000a00 */
        /* <DEDUP_REMOVED lines=11> */
.L_x_1481:
[----:B------:R-:W-:Y:S05]  /*baf0*/  EXIT ;  /* 0x000000000000794d */ /* 0x000fea0003800000 */
.L_x_1480:
[----:B-1----:R-:W-:Y:S01]  /*bb00*/  LOP3.LUT R4, R2, 0x7fffffff, RZ, 0xc0, !PT ;  /* 0x7fffffff02047812 */ /* 0x002fe200078ec0ff */
        /* <DEDUP_REMOVED lines=11> */
.L_x_1483:
[----:B------:R-:W-:Y:S05]  /*bbc0*/  BSYNC.RECONVERGENT B0 ;  /* 0x0000000000007941 */ /* 0x000fea0003800200 */
.L_x_1482:
[----:B------:R-:W-:-:S05]  /*bbd0*/  LOP3.LUT R3, R0, 0x80, R5, 0xf8, !PT ;  /* 0x0000008000037812 */ /* 0x000fca00078ef805 */
[----:B------:R-:W-:Y:S01]  /*bbe0*/  STG.E.U8 desc[UR36][R16.64], R3 ;  /* 0x0000000310007986 */ /* 0x000fe2000c101124 */
[----:B------:R-:W-:Y:S05]  /*bbf0*/  EXIT ;  /* 0x000000000000794d */ /* 0x000fea0003800000 */
.L_x_1479:
[----:B-1----:R-:W-:Y:S01]  /*bc00*/  LOP3.LUT R4, R2, 0x7fffffff, RZ, 0xc0, !PT ;  /* 0x7fffffff02047812 */ /* 0x002fe200078ec0ff */
        /* <DEDUP_REMOVED lines=10> */
.L_x_1485:
[----:B------:R-:W-:Y:S01]  /*bcb0*/  HFMA2 R0, -RZ, RZ, 0, 7.569789886474609375e-06 ;  /* 0x0000007fff007431 */ /* 0x000fe200000001ff */
[----:B------:R-:W-:-:S04]  /*bcc0*/  ISETP.GT.U32.AND P0, PT, R4, 0x7f800000, PT ;  /* 0x7f8000000400780c */ /* 0x000fc80003f04070 */
[----:B------:R-:W-:-:S09]  /*bcd0*/  SEL R0, R0, 0x7c, P0 ;  /* 0x0000007c00007807 */ /* 0x000fd20000000000 */
.L_x_1486:
[----:B------:R-:W-:Y:S05]  /*bce0*/  BSYNC.RECONVERGENT B0 ;  /* 0x0000000000007941 */ /* 0x000fea0003800200 */
.L_x_1484:
[----:B------:R-:W-:-:S04]  /*bcf0*/  SHF.R.U32.HI R3, RZ, 0x18, R2 ;  /* 0x00000018ff037819 */ /* 0x000fc80000011602 */
[----:B------:R-:W-:-:S05]  /*bd00*/  LOP3.LUT R3, R0, 0x80, R3, 0xf8, !PT ;  /* 0x0000008000037812 */ /* 0x000fca00078ef803 */
[----:B------:R-:W-:Y:S01]  /*bd10*/  STG.E.U8 desc[UR36][R16.64], R3 ;  /* 0x0000000310007986 */ /* 0x000fe2000c101124 */
[----:B------:R-:W-:Y:S05]  /*bd20*/  EXIT ;  /* 0x000000000000794d */ /* 0x000fea0003800000 */
.L_x_1478:
[----:B-1----:R-:W-:-:S05]  /*bd30*/  F2FP.BF16.F32.PACK_AB R2, RZ, R2 ;  /* 0x00000002ff02723e */ /* 0x002fca00000010ff */
[----:B------:R-:W-:Y:S01]  /*bd40*/  STG.E.U16 desc[UR36][R16.64], R2 ;  /* 0x0000000210007986 */ /* 0x000fe2000c101524 */
[----:B------:R-:W-:Y:S05]  /*bd50*/  EXIT ;  /* 0x000000000000794d */ /* 0x000fea0003800000 */
.L_x_1487:
        /* <DEDUP_REMOVED lines=10> */
.L_x_19833:


//--------------------- .text._ZN2at6native27unrolled_elementwise_kernelIZZZNS0_17trunc_kernel_cudaERNS_18TensorIteratorBaseEENKUlvE_clEvENKUlvE0_clEvEUlfE_St5arrayIPcLm2EELi4E23TrivialOffsetCalculatorILi1EjESB_NS0_6memory12LoadWithCastILi1EEENSC_13StoreWithCastILi1EEEEEviT_T0_T2_T3_T4_T5_ --------------------------
	.section	.text._ZN2at6native27unrolled_elementwise_kernelIZZZNS0_17trunc_kernel_cudaERNS_18TensorIteratorBaseEENKUlvE_clEvENKUlvE0_clEvEUlfE_St5arrayIPcLm2EELi4E23TrivialOffsetCalculatorILi1EjESB_NS0_6memory12LoadWithCastILi1EEENSC_13StoreWithCastILi1EEEEEviT_T0_T2_T3_T4_T5_,"ax",@progbits
	.align	128
        .global         _ZN2at6native27unrolled_elementwise_kernelIZZZNS0_17trunc_kernel_cudaERNS_18TensorIteratorBaseEENKUlvE_clEvENKUlvE0_clEvEUlfE_St5arrayIPcLm2EELi4E23TrivialOffsetCalculatorILi1EjESB_NS0_6memory12LoadWithCastILi1EEENSC_13StoreWithCastILi1EEEEEviT_T0_T2_T3_T4_T5_
        .type           _ZN2at6native27unrolled_elementwise_kernelIZZZNS0_17trunc_kernel_cudaERNS_18TensorIteratorBaseEENKUlvE_clEvENKUlvE0_clEvEUlfE_St5arrayIPcLm2EELi4E23TrivialOffsetCalculatorILi1EjESB_NS0_6memory12LoadWithCastILi1EEENSC_13StoreWithCastILi1EEEEEviT_T0_T2_T3_T4_T5_,@function
        .size           _ZN2at6native27unrolled_elementwise_kernelIZZZNS0_17trunc_kernel_cudaERNS_18TensorIteratorBaseEENKUlvE_clEvENKUlvE0_clEvEUlfE_St5arrayIPcLm2EELi4E23TrivialOffsetCalculatorILi1EjESB_NS0_6memory12LoadWithCastILi1EEENSC_13StoreWithCastILi1EEEEEviT_T0_T2_T3_T4_T5_,(.L_x_19834 - _ZN2at6native27unrolled_elementwise_kernelIZZZNS0_17trunc_kernel_cudaERNS_18TensorIteratorBaseEENKUlvE_clEvENKUlvE0_clEvEUlfE_St5arrayIPcLm2EELi4E23TrivialOffsetCalculatorILi1EjESB_NS0_6memory12LoadWithCastILi1EEENSC_13StoreWithCastILi1EEEEEviT_T0_T2_T3_T4_T5_)
        .other          _ZN2at6native27unrolled_elementwise_kernelIZZZNS0_17trunc_kernel_cudaERNS_18TensorIteratorBaseEENKUlvE_clEvENKUlvE0_clEvEUlfE_St5arrayIPcLm2EELi4E23TrivialOffsetCalculatorILi1EjESB_NS0_6memory12LoadWithCastILi1EEENSC_13StoreWithCastILi1EEEEEviT_T0_T2_T3_T4_T5_,@"STO_CUDA_ENTRY STV_DEFAULT"
_ZN2at6native27unrolled_elementwise_kernelIZZZNS0_17trunc_kernel_cudaERNS_18TensorIteratorBaseEENKUlvE_clEvENKUlvE0_clEvEUlfE_St5arrayIPcLm2EELi4E23TrivialOffsetCalculatorILi1EjESB_NS0_6memory12LoadWithCastILi1EEENSC_13StoreWithCastILi1EEEEEviT_T0_T2_T3_T4_T5_:
.text._ZN2at6native27unrolled_elementwise_kernelIZZZNS0_17trunc_kernel_cudaERNS_18TensorIteratorBaseEENKUlvE_clEvENKUlvE0_clEvEUlfE_St5arrayIPcLm2EELi4E23TrivialOffsetCalculatorILi1EjESB_NS0_6memory12LoadWithCastILi1EEENSC_13StoreWithCastILi1EEEEEviT_T0_T2_T3_T4_T5_:
[----:B------:R-:W0:Y:S01]  /*0000*/  LDC R1, c[0x0][0x37c] ;  /* 0x0000df00ff017b82 */ /* 0x000e220000000800 */
[----:B------:R-:W1:Y:S07]  /*0010*/  S2R R2, SR_CTAID.X ;  /* 0x0000000000027919 */ /* 0x000e6e0000002500 */
[----:B------:R-:W1:Y:S01]  /*0020*/  LDC R3, c[0x0][0x380] ;  /* 0x0000e000ff037b82 */ /* 0x000e620000000800 */
[----:B------:R-:W2:Y:S01]  /*0030*/  LDCU.64 UR36, c[0x0][0x358] ;  /* 0x00006b00ff2477ac */ /* 0x000ea20008000a00 */
[----:B------:R-:W-:Y:S01]  /*0040*/  BSSY.RECONVERGENT B7, `(.L_x_1488) ;  /* 0x00000ec000077945 */ /* 0x000fe20003800200 */
[----:B------:R-:W3:Y:S01]  /*0050*/  S2R R17, SR_TID.X ;  /* 0x0000000000117919 */ /* 0x000ee20000002100 */
[----:B------:R-:W-:Y:S01]  /*0060*/  IMAD.MOV.U32 R26, RZ, RZ, RZ ;  /* 0x000000ffff1a7224 */ /* 0x000fe200078e00ff */
        /* <DEDUP_REMOVED lines=8> */
[----:B------:R-:W-:Y:S01]  /*00f0*/  BSSY.RECONVERGENT B6, `(.L_x_1490) ;  /* 0x00000df000067945 */ /* 0x000fe20003800200 */
        /* <DEDUP_REMOVED lines=17> */
.L_x_1494:
[----:B------:R-:W2:Y:S02]  /*0210*/  LDG.E.U8 R4, desc[UR36][R4.64] ;  /* 0x0000002404047981 */ /* 0x000ea4000c1e1100 */
[----:B--2---:R-:W-:Y:S01]  /*0220*/  I2FP.F32.U32 R26, R4 ;  /* 0x00000004001a7245 */ /* 0x004fe20000201000 */
[----:B------:R-:W-:Y:S06]  /*0230*/  BRA `(.L_x_1496) ;  /* 0x0000000c00287947 */ /* 0x000fec0003800000 */
.L_x_1493:
        /* <DEDUP_REMOVED lines=9> */
.L_x_1498:
[----:B------:R-:W2:Y:S02]  /*02d0*/  LDG.E R4, desc[UR36][R4.64] ;  /* 0x0000002404047981 */ /* 0x000ea4000c1e1900 */
[----:B--2---:R-:W-:Y:S01]  /*02e0*/  I2FP.F32.S32 R26, R4 ;  /* 0x00000004001a7245 */ /* 0x004fe20000201400 */
[----:B------:R-:W-:Y:S06]  /*02f0*/  BRA `(.L_x_1496) ;  /* 0x0000000800f87947 */ /* 0x000fec0003800000 */
.L_x_1497:
[----:B------:R-:W2:Y:S02]  /*0300*/  LDG.E.U16 R4, desc[UR36][R4.64] ;  /* 0x0000002404047981 */ /* 0x000ea4000c1e1500 */
[----:B--2---:R2:W3:Y:S01]  /*0310*/  I2F.S16 R26, R4 ;  /* 0x00000004001a7306 */ /* 0x0044e20000101400 */
[----:B------:R-:W-:Y:S05]  /*0320*/  BRA `(.L_x_1496) ;  /* 0x0000000800ec7947 */ /* 0x000fea0003800000 */
.L_x_1492:
        /* <DEDUP_REMOVED lines=8> */
.L_x_1500:
[----:B------:R-:W2:Y:S02]  /*03b0*/  LDG.E.U16 R4, desc[UR36][R4.64] ;  /* 0x0000002404047981 */ /* 0x000ea4000c1e1500 */
[----:B--2---:R-:W-:Y:S01]  /*03c0*/  HADD2.F32 R26, -RZ, R4.H0_H0 ;  /* 0x20000004ff1a7230 */ /* 0x004fe20000004100 */
[----:B------:R-:W-:Y:S06]  /*03d0*/  BRA `(.L_x_1496) ;  /* 0x0000000800c07947 */ /* 0x000fec0003800000 */
.L_x_1499:
        /* <DEDUP_REMOVED lines=8> */
.L_x_1502:
[----:B------:R-:W2:Y:S02]  /*0460*/  LDG.E.U16 R4, desc[UR36][R4.64] ;  /* 0x0000002404047981 */ /* 0x000ea4000c1e1500 */
[----:B--2---:R-:W-:Y:S01]  /*0470*/  HADD2.F32 R26, -RZ, R4.H0_H0 ;  /* 0x20000004ff1a7230 */ /* 0x004fe20000004100 */
[----:B------:R-:W-:Y:S06]  /*0480*/  BRA `(.L_x_1496) ;  /* 0x0000000800947947 */ /* 0x000fec0003800000 */
.L_x_1501:
[----:B------:R-:W2:Y:S01]  /*0490*/  LDG.E.64 R4, desc[UR36][R4.64] ;  /* 0x0000002404047981 */ /* 0x000ea2000c1e1b00 */
[----:B------:R-:W-:Y:S01]  /*04a0*/  UMOV UR4, 0xf0000000 ;  /* 0xf000000000047882 */ /* 0x000fe20000000000 */
[----:B------:R-:W-:Y:S01]  /*04b0*/  UMOV UR5, 0x380fffff ;  /* 0x380fffff00057882 */ /* 0x000fe20000000000 */
[----:B--2---:R-:W0:Y:S01]  /*04c0*/  F2F.F32.F64 R26, R4 ;  /* 0x00000004001a7310 */ /* 0x004e220000301000 */
[----:B------:R-:W-:-:S14]  /*04d0*/  DSETP.GEU.AND P0, PT, |R4|, UR4, PT ;  /* 0x0000000404007e2a */ /* 0x000fdc000bf0e200 */
[----:B0-----:R-:W-:Y:S01]  /*04e0*/  @!P0 FMUL R26, R26, 1.175494350822287508e-38 ;  /* 0x008000001a1a8820 */ /* 0x001fe20000400000 */
[----:B------:R-:W-:Y:S06]  /*04f0*/  BRA `(.L_x_1496) ;  /* 0x0000000800787947 */ /* 0x000fec0003800000 */
.L_x_1491:
        /* <DEDUP_REMOVED lines=12> */
.L_x_1505:
[----:B------:R-:W2:Y:S01]  /*05c0*/  LDG.E.64 R4, desc[UR36][R4.64] ;  /* 0x0000002404047981 */ /* 0x000ea2000c1e1b00 */
[----:B------:R-:W-:Y:S01]  /*05d0*/  UMOV UR4, 0xf0000000 ;  /* 0xf000000000047882 */ /* 0x000fe20000000000 */
[----:B------:R-:W-:Y:S01]  /*05e0*/  UMOV UR5, 0x380fffff ;  /* 0x380fffff00057882 */ /* 0x000fe20000000000 */
[----:B--2---:R-:W0:Y:S01]  /*05f0*/  F2F.F32.F64 R26, R4 ;  /* 0x00000004001a7310 */ /* 0x004e220000301000 */
[----:B------:R-:W-:-:S14]  /*0600*/  DSETP.GEU.AND P0, PT, |R4|, UR4, PT ;  /* 0x0000000404007e2a */ /* 0x000fdc000bf0e200 */
[----:B0-----:R-:W-:Y:S01]  /*0610*/  @!P0 FMUL R26, R26, 1.175494350822287508e-38 ;  /* 0x008000001a1a8820 */ /* 0x001fe20000400000 */
[----:B------:R-:W-:Y:S06]  /*0620*/  BRA `(.L_x_1496) ;  /* 0x00000008002c7947 */ /* 0x000fec0003800000 */
.L_x_1504:
        /* <DEDUP_REMOVED lines=23> */
[----:B------:R-:W-:Y:S01]  /*07a0*/  LOP3.LUT R26, R3, 0x80000000, R26, 0xf8, !PT ;  /* 0x80000000031a7812 */ /* 0x000fe200078ef81a */
[----:B------:R-:W-:Y:S06]  /*07b0*/  BRA `(.L_x_1496) ;  /* 0x0000000400c87947 */ /* 0x000fec0003800000 */
.L_x_1507:
        /* <DEDUP_REMOVED lines=11> */
[----:B------:R-:W-:Y:S01]  /*0870*/  LOP3.LUT R26, R0, 0x80000000, R3, 0xf8, !PT ;  /* 0x80000000001a7812 */ /* 0x000fe200078ef803 */
[----:B------:R-:W-:Y:S06]  /*0880*/  BRA `(.L_x_1496) ;  /* 0x0000000400947947 */ /* 0x000fec0003800000 */
.L_x_1506:
[----:B------:R-:W2:Y:S02]  /*0890*/  LDG.E.U16 R4, desc[UR36][R4.64] ;  /* 0x0000002404047981 */ /* 0x000ea4000c1e1500 */
[----:B--2---:R-:W-:Y:S01]  /*08a0*/  IMAD.U32 R26, R4, 0x10000, RZ ;  /* 0x00010000041a7824 */ /* 0x004fe200078e00ff */
[----:B------:R-:W-:Y:S06]  /*08b0*/  BRA `(.L_x_1496) ;  /* 0x0000000400887947 */ /* 0x000fec0003800000 */
.L_x_1503:
        /* <DEDUP_REMOVED lines=11> */
.L_x_1510:
        /* <DEDUP_REMOVED lines=20> */
.L_x_1512:
[----:B------:R-:W-:Y:S05]  /*0ab0*/  BSYNC.RECONVERGENT B0 ;  /* 0x0000000000007941 */ /* 0x000fea0003800200 */
.L_x_1511:
[----:B------:R-:W-:Y:S01]  /*0ac0*/  IMAD.SHL.U32 R0, R0, 0x100000, RZ ;  /* 0x0010000000007824 */ /* 0x000fe200078e00ff */
[----:B------:R-:W-:-:S04]  /*0ad0*/  LEA R3, R3, 0x3b800000, 0x17 ;  /* 0x3b80000003037811 */ /* 0x000fc800078eb8ff */
[----:B------:R-:W-:Y:S01]  /*0ae0*/  LOP3.LUT R26, R3, R0, R7, 0xfe, !PT ;  /* 0x00000000031a7212 */ /* 0x000fe200078efe07 */
[----:B------:R-:W-:Y:S06]  /*0af0*/  BRA `(.L_x_1496) ;  /* 0x0000000000f87947 */ /* 0x000fec0003800000 */
.L_x_1509:
        /* <DEDUP_REMOVED lines=20> */
.L_x_1514:
[----:B------:R-:W-:Y:S05]  /*0c40*/  BSYNC.RECONVERGENT B0 ;  /* 0x0000000000007941 */ /* 0x000fea0003800200 */
.L_x_1513:
[----:B------:R-:W-:Y:S01]  /*0c50*/  IMAD.SHL.U32 R0, R0, 0x200000, RZ ;  /* 0x0020000000007824 */ /* 0x000fe200078e00ff */
[----:B------:R-:W-:-:S04]  /*0c60*/  LEA R3, R3, 0x37800000, 0x17 ;  /* 0x3780000003037811 */ /* 0x000fc800078eb8ff */
[----:B------:R-:W-:Y:S01]  /*0c70*/  LOP3.LUT R26, R3, R0, R7, 0xfe, !PT ;  /* 0x00000000031a7212 */ /* 0x000fe200078efe07 */
[----:B------:R-:W-:Y:S06]  /*0c80*/  BRA `(.L_x_1496) ;  /* 0x0000000000947947 */ /* 0x000fec0003800000 */
.L_x_1508:
[----:B------:R-:W-:-:S09]  /*0c90*/  UISETP.NE.AND UP0, UPT, UR4, 0x1c, UPT ;  /* 0x0000001c0400788c */ /* 0x000fd2000bf05270 */
[----:B------:R-:W-:Y:S05]  /*0ca0*/  BRA.U !UP0, `(.L_x_1515) ;  /* 0x0000000108847547 */ /* 0x000fea000b800000 */
[----:B------:R-:W-:-:S09]  /*0cb0*/  UISETP.NE.AND UP0, UPT, UR4, 0x1d, UPT ;  /* 0x0000001d0400788c */ /* 0x000fd2000bf05270 */
[----:B------:R-:W-:Y:S05]  /*0cc0*/  BRA.U !UP0, `(.L_x_1516) ;  /* 0x0000000108707547 */ /* 0x000fea000b800000 */
[----:B------:R-:W-:-:S09]  /*0cd0*/  UISETP.NE.AND UP0, UPT, UR4, 0x2c, UPT ;  /* 0x0000002c0400788c */ /* 0x000fd2000bf05270 */
[----:B------:R-:W-:Y:S05]  /*0ce0*/  BRA.U !UP0, `(.L_x_1517) ;  /* 0x0000000108487547 */ /* 0x000fea000b800000 */
.L_x_1495:
        /* <DEDUP_REMOVED lines=16> */
.L_x_1518:
[----:B------:R-:W-:Y:S01]  /*0df0*/  IMAD.MOV.U32 R26, RZ, RZ, RZ ;  /* 0x000000ffff1a7224 */ /* 0x000fe200078e00ff */
[----:B------:R-:W-:Y:S06]  /*0e00*/  BRA `(.L_x_1496) ;  /* 0x0000000000347947 */ /* 0x000fec0003800000 */
.L_x_1517:
[----:B------:R-:W2:Y:S01]  /*0e10*/  LDG.E.U8 R4, desc[UR36][R4.64] ;  /* 0x0000002404047981 */ /* 0x000ea2000c1e1100 */
[----:B------:R-:W-:Y:S01]  /*0e20*/  IMAD.MOV.U32 R26, RZ, RZ, 0x400000 ;  /* 0x00400000ff1a7424 */ /* 0x000fe200078e00ff */
[----:B--2---:R-:W-:-:S13]  /*0e30*/  ISETP.NE.AND P0, PT, R4, RZ, PT ;  /* 0x000000ff0400720c */ /* 0x004fda0003f05270 */
[----:B------:R-:W-:Y:S05]  /*0e40*/  @!P0 BRA `(.L_x_1496) ;  /* 0x0000000000248947 */ /* 0x000fea0003800000 */
[----:B------:R-:W-:-:S13]  /*0e50*/  ISETP.NE.AND P0, PT, R4, 0xff, PT ;  /* 0x000000ff0400780c */ /* 0x000fda0003f05270 */
[----:B------:R-:W-:Y:S02]  /*0e60*/  @!P0 IMAD.MOV.U32 R26, RZ, RZ, 0x7f800001 ;  /* 0x7f800001ff1a8424 */ /* 0x000fe400078e00ff */
[----:B------:R-:W-:Y:S01]  /*0e70*/  @P0 IMAD.SHL.U32 R26, R4, 0x800000, RZ ;  /* 0x00800000041a0824 */ /* 0x000fe200078e00ff */
[----:B------:R-:W-:Y:S06]  /*0e80*/  BRA `(.L_x_1496) ;  /* 0x0000000000147947 */ /* 0x000fec0003800000 */
.L_x_1516:
[----:B------:R-:W2:Y:S02]  /*0e90*/  LDG.E.64 R26, desc[UR36][R4.64] ;  /* 0x00000024041a7981 */ /* 0x000ea4000c1e1b00 */
[----:B--2---:R0:W1:Y:S01]  /*0ea0*/  I2F.U64 R26, R26 ;  /* 0x0000001a001a7312 */ /* 0x0040620000301000 */
[----:B------:R-:W-:Y:S05]  /*0eb0*/  BRA `(.L_x_1496) ;  /* 0x0000000000087947 */ /* 0x000fea0003800000 */
.L_x_1515:
[----:B------:R-:W2:Y:S02]  /*0ec0*/  LDG.E R4, desc[UR36][R4.64] ;  /* 0x0000002404047981 */ /* 0x000ea4000c1e1900 */
[----:B--2---:R-:W-:-:S07]  /*0ed0*/  I2FP.F32.U32 R26, R4 ;  /* 0x00000004001a7245 */ /* 0x004fce0000201000 */
.L_x_1496:
[----:B------:R-:W-:Y:S05]  /*0ee0*/  BSYNC.RECONVERGENT B6 ;  /* 0x0000000000067941 */ /* 0x000fea0003800200 */
.L_x_1490:
[----:B------:R-:W-:-:S07]  /*0ef0*/  VIADD R17, R25, 0x80 ;  /* 0x0000008019117836 */ /* 0x000fce0000000000 */
.L_x_1489:
[----:B------:R-:W-:Y:S05]  /*0f00*/  BSYNC.RECONVERGENT B7 ;  /* 0x0000000000077941 */ /* 0x000fea0003800200 */
.L_x_1488:
[----:B------:R-:W-:Y:S01]  /*0f10*/  ISETP.GE.AND P0, PT, R17, R24, PT ;  /* 0x000000181100720c */ /* 0x000fe20003f06270 */
[----:B------:R-:W-:Y:S01]  /*0f20*/  BSSY.RECONVERGENT B7, `(.L_x_1519) ;  /* 0x00000e6000077945 */ /* 0x000fe20003800200 */
[----:B------:R-:W-:-:S11]  /*0f30*/  IMAD.MOV.U32 R19, RZ, RZ, RZ ;  /* 0x000000ffff137224 */ /* 0x000fd600078e00ff */
[----:B------:R-:W-:Y:S05]  /*0f40*/  @P0 BRA `(.L_x_1520) ;  /* 0x0000000c008c0947 */ /* 0x000fea0003800000 */
[----:B0-2-4-:R-:W0:Y:S01]  /*0f50*/  LDC.64 R4, c[0x0][0x390] ;  /* 0x0000e400ff047b82 */ /* 0x015e220000000a00 */
[----:B------:R-:W2:Y:S01]  /*0f60*/  LDCU UR5, c[0x0][0x3a0] ;  /* 0x00007400ff0577ac */ /* 0x000ea20008000800 */
[----:B------:R-:W-:Y:S01]  /*0f70*/  IMAD R0, R2, 0x200, R17 ;  /* 0x0000020002007824 */ /* 0x000fe200078e0211 */
[----:B------:R-:W-:Y:S01]  /*0f80*/  BSSY.RECONVERGENT B6, `(.L_x_1521) ;  /* 0x00000de000067945 */ /* 0x000fe20003800200 */
[----:B------:R-:W-:-:S04]  /*0f90*/  UPRMT UR4, UR38, 0x9910, URZ ;  /* 0x0000991026047896 */ /* 0x000fc800080000ff */
[----:B------:R-:W-:Y:S01]  /*0fa0*/  UISETP.GT.AND UP0, UPT, UR4, 0x9, UPT ;  /* 0x000000090400788c */ /* 0x000fe2000bf04270 */
[----:B--2---:R-:W-:-:S05]  /*0fb0*/  IMAD R3, R0, UR5, RZ ;  /* 0x0000000500037c24 */ /* 0x004fca000f8e02ff */
        /* <DEDUP_REMOVED lines=14> */
.L_x_1525:
[----:B------:R-:W2:Y:S02]  /*10a0*/  LDG.E.U8 R4, desc[UR36][R4.64] ;  /* 0x0000002404047981 */ /* 0x000ea4000c1e1100 */
[----:B--2---:R-:W-:Y:S01]  /*10b0*/  I2FP.F32.U32 R19, R4 ;  /* 0x0000000400137245 */ /* 0x004fe20000201000 */
[----:B------:R-:W-:Y:S06]  /*10c0*/  BRA `(.L_x_1527) ;  /* 0x0000000c00247947 */ /* 0x000fec0003800000 */
.L_x_1524:
[----:B------:R-:W-:-:S09]  /*10d0*/  UISETP.NE.AND UP0, UPT, UR4, 0x2, UPT ;  /* 0x000000020400788c */ /* 0x000fd2000bf05270 */
[----:B------:R-:W-:Y:S05]  /*10e0*/  BRA.U !UP0, `(.L_x_1528) ;  /* 0x0000000108287547 */ /* 0x000fea000b800000 */
[----:B------:R-:W-:-:S09]  /*10f0*/  UISETP.NE.AND UP0, UPT, UR4, 0x3, UPT ;  /* 0x000000030400788c */ /* 0x000fd2000bf05270 */
[----:B------:R-:W-:Y:S05]  /*1100*/  BRA.U !UP0, `(.L_x_1529) ;  /* 0x0000000108147547 */ /* 0x000fea000b800000 */
[----:B------:R-:W-:-:S09]  /*1110*/  UISETP.NE.AND UP0, UPT, UR4, 0x4, UPT ;  /* 0x000000040400788c */ /* 0x000fd2000bf05270 */
[----:B------:R-:W-:Y:S05]  /*1120*/  BRA.U UP0, `(.L_x_1526) ;  /* 0x0000000900b07547 */ /* 0x000fea000b800000 */
[----:B------:R-:W2:Y:S02]  /*1130*/  LDG.E.64 R4, desc[UR36][R4.64] ;  /* 0x0000002404047981 */ /* 0x000ea4000c1e1b00 */
[----:B--2---:R0:W2:Y:S01]  /*1140*/  I2F.S64 R19, R4 ;  /* 0x0000000400137312 */ /* 0x0040a20000301400 */
[----:B------:R-:W-:Y:S05]  /*1150*/  BRA `(.L_x_1527) ;  /* 0x0000000c00007947 */ /* 0x000fea0003800000 */
.L_x_1529:
[----:B------:R-:W2:Y:S02]  /*1160*/  LDG.E R4, desc[UR36][R4.64] ;  /* 0x0000002404047981 */ /* 0x000ea4000c1e1900 */
[----:B--2---:R-:W-:Y:S01]  /*1170*/  I2FP.F32.S32 R19, R4 ;  /* 0x0000000400137245 */ /* 0x004fe20000201400 */
[----:B------:R-:W-:Y:S06]  /*1180*/  BRA `(.L_x_1527) ;  /* 0x0000000800f47947 */ /* 0x000fec0003800000 */
.L_x_1528:
[----:B------:R-:W2:Y:S02]  /*1190*/  LDG.E.U16 R4, desc[UR36][R4.64] ;  /* 0x0000002404047981 */ /* 0x000ea4000c1e1500 */
[----:B--2---:R0:W2:Y:S01]  /*11a0*/  I2F.S16 R19, R4 ;  /* 0x0000000400137306 */ /* 0x0040a20000101400 */
[----:B------:R-:W-:Y:S05]  /*11b0*/  BRA `(.L_x_1527) ;  /* 0x0000000800e87947 */ /* 0x000fea0003800000 */
.L_x_1523:
        /* <DEDUP_REMOVED lines=8> */
.L_x_1531:
[----:B------:R-:W2:Y:S02]  /*1240*/  LDG.E.U16 R4, desc[UR36][R4.64] ;  /* 0x0000002404047981 */ /* 0x000ea4000c1e1500 */
[----:B--2---:R-:W-:Y:S01]  /*1250*/  HADD2.F32 R19, -RZ, R4.H0_H0 ;  /* 0x20000004ff137230 */ /* 0x004fe20000004100 */
[----:B------:R-:W-:Y:S06]  /*1260*/  BRA `(.L_x_1527) ;  /* 0x0000000800bc7947 */ /* 0x000fec0003800000 */
.L_x_1530:
        /* <DEDUP_REMOVED lines=8> */
.L_x_1533:
[----:B------:R-:W2:Y:S02]  /*12f0*/  LDG.E.U16 R4, desc[UR36][R4.64] ;  /* 0x0000002404047981 */ /* 0x000ea4000c1e1500 */
[----:B--2---:R-:W-:Y:S01]  /*1300*/  HADD2.F32 R19, -RZ, R4.H0_H0 ;  /* 0x20000004ff137230 */ /* 0x004fe20000004100 */
[----:B------:R-:W-:Y:S06]  /*1310*/  BRA `(.L_x_1527) ;  /* 0x0000000800907947 */ /* 0x000fec0003800000 */
.L_x_1532:
[----:B------:R-:W2:Y:S01]  /*1320*/  LDG.E.64 R4, desc[UR36][R4.64] ;  /* 0x0000002404047981 */ /* 0x000ea2000c1e1b00 */
[----:B------:R-:W-:Y:S01]  /*1330*/  UMOV UR4, 0xf0000000 ;  /* 0xf000000000047882 */ /* 0x000fe20000000000 */
[----:B------:R-:W-:Y:S01]  /*1340*/  UMOV UR5, 0x380fffff ;  /* 0x380fffff00057882 */ /* 0x000fe20000000000 */
[----:B--2---:R-:W0:Y:S01]  /*1350*/  F2F.F32.F64 R19, R4 ;  /* 0x0000000400137310 */ /* 0x004e220000301000 */
[----:B------:R-:W-:-:S14]  /*1360*/  DSETP.GEU.AND P0, PT, |R4|, UR4, PT ;  /* 0x0000000404007e2a */ /* 0x000fdc000bf0e200 */
[----:B0-----:R-:W-:Y:S01]  /*1370*/  @!P0 FMUL R19, R19, 1.175494350822287508e-38 ;  /* 0x0080000013138820 */ /* 0x001fe20000400000 */
[----:B------:R-:W-:Y:S06]  /*1380*/  BRA `(.L_x_1527) ;  /* 0x0000000800747947 */ /* 0x000fec0003800000 */
.L_x_1522:
        /* <DEDUP_REMOVED lines=12> */
.L_x_1536:
[----:B------:R-:W2:Y:S01]  /*1450*/  LDG.E.64 R4, desc[UR36][R4.64] ;  /* 0x0000002404047981 */ /* 0x000ea2000c1e1b00 */
[----:B------:R-:W-:Y:S01]  /*1460*/  UMOV UR4, 0xf0000000 ;  /* 0xf000000000047882 */ /* 0x000fe20000000000 */
[----:B------:R-:W-:Y:S01]  /*1470*/  UMOV UR5, 0x380fffff ;  /* 0x380fffff00057882 */ /* 0x000fe20000000000 */
[----:B--2---:R-:W0:Y:S01]  /*1480*/  F2F.F32.F64 R19, R4 ;  /* 0x0000000400137310 */ /* 0x004e220000301000 */
[----:B------:R-:W-:-:S14]  /*1490*/  DSETP.GEU.AND P0, PT, |R4|, UR4, PT ;  /* 0x0000000404007e2a */ /* 0x000fdc000bf0e200 */
[----:B0-----:R-:W-:Y:S01]  /*14a0*/  @!P0 FMUL R19, R19, 1.175494350822287508e-38 ;  /* 0x0080000013138820 */ /* 0x001fe20000400000 */
[----:B------:R-:W-:Y:S06]  /*14b0*/  BRA `(.L_x_1527) ;  /* 0x0000000800287947 */ /* 0x000fec0003800000 */
.L_x_1535:
        /* <DEDUP_REMOVED lines=25> */
.L_x_1538:
[----:B------:R-:W2:Y:S02]  /*1650*/  LDG.E.U8 R4, desc[UR36][R4.64] ;  /* 0x0000002404047981 */ /* 0x000ea4000c1e1100 */
[C---:B--2---:R-:W-:Y:S02]  /*1660*/  IMAD.SHL.U32 R0, R4.reuse, 0x2000000, RZ ;  /* 0x0200000004007824 */ /* 0x044fe400078e00ff */
[----:B------:R-:W-:-:S03]  /*1670*/  IMAD.SHL.U32 R6, R4, 0x100, RZ ;  /* 0x0000010004067824 */ /* 0x000fc600078e00ff */
[----:B------:R-:W-:Y:S02]  /*1680*/  ISETP.GE.U32.AND P0, PT, R0, 0x8000000, PT ;  /* 0x080000000000780c */ /* 0x000fe40003f06070 */
[----:B------:R-:W-:-:S11]  /*1690*/  PRMT R19, R6, 0x9910, RZ ;  /* 0x0000991006137816 */ /* 0x000fd600000000ff */
[----:B------:R-:W-:Y:S02]  /*16a0*/  @!P0 LOP3.LUT R3, R6, 0x7f00, RZ, 0xc0, !PT ;  /* 0x00007f0006038812 */ /* 0x000fe400078ec0ff */
[----:B------:R-:W-:Y:S02]  /*16b0*/  @P0 LEA.HI R0, R0, 0x70000000, RZ, 0x1c ;  /* 0x7000000000000811 */ /* 0x000fe400078fe0ff */
[----:B------:R-:W-:-:S03]  /*16c0*/  @!P0 LOP3.LUT R3, R3, 0x3f000000, RZ, 0xfc, !PT ;  /* 0x3f00000003038812 */ /* 0x000fc600078efcff */
[----:B------:R-:W-:Y:S02]  /*16d0*/  @P0 FMUL.FTZ R0, R0, 1.9259299443872358531e-34 ;  /* 0x0780000000000820 */ /* 0x000fe40000410000 */
[----:B------:R-:W-:-:S05]  /*16e0*/  @!P0 FADD.FTZ R0, R3, -0.5 ;  /* 0xbf00000003008421 */ /* 0x000fca0000010000 */
[----:B------:R-:W-:Y:S01]  /*16f0*/  LOP3.LUT R19, R0, 0x80000000, R19, 0xf8, !PT ;  /* 0x8000000000137812 */ /* 0x000fe200078ef813 */
[----:B------:R-:W-:Y:S06]  /*1700*/  BRA `(.L_x_1527) ;  /* 0x0000000400947947 */ /* 0x000fec0003800000 */
.L_x_1537:
[----:B------:R-:W2:Y:S02]  /*1710*/  LDG.E.U16 R4, desc[UR36][R4.64] ;  /* 0x0000002404047981 */ /* 0x000ea4000c1e1500 */
[----:B--2---:R-:W-:Y:S01]  /*1720*/  IMAD.U32 R19, R4, 0x10000, RZ ;  /* 0x0001000004137824 */ /* 0x004fe200078e00ff */
[----:B------:R-:W-:Y:S06]  /*1730*/  BRA `(.L_x_1527) ;  /* 0x0000000400887947 */ /* 0x000fec0003800000 */
.L_x_1534:
        /* <DEDUP_REMOVED lines=11> */
.L_x_1541:
        /* <DEDUP_REMOVED lines=20> */
.L_x_1543:
[----:B------:R-:W-:Y:S05]  /*1930*/  BSYNC.RECONVERGENT B0 ;  /* 0x0000000000007941 */ /* 0x000fea0003800200 */
.L_x_1542:
[----:B------:R-:W-:Y:S01]  /*1940*/  IMAD.SHL.U32 R0, R0, 0x100000, RZ ;  /* 0x0010000000007824 */ /* 0x000fe200078e00ff */
[----:B------:R-:W-:-:S04]  /*1950*/  LEA R3, R3, 0x3b800000, 0x17 ;  /* 0x3b80000003037811 */ /* 0x000fc800078eb8ff */
[----:B------:R-:W-:Y:S01]  /*1960*/  LOP3.LUT R19, R3, R0, R19, 0xfe, !PT ;  /* 0x0000000003137212 */ /* 0x000fe200078efe13 */
[----:B------:R-:W-:Y:S06]  /*1970*/  BRA `(.L_x_1527) ;  /* 0x0000000000f87947 */ /* 0x000fec0003800000 */
.L_x_1540:
        /* <DEDUP_REMOVED lines=20> */
.L_x_1545:
[----:B------:R-:W-:Y:S05]  /*1ac0*/  BSYNC.RECONVERGENT B0 ;  /* 0x0000000000007941 */ /* 0x000fea0003800200 */
.L_x_1544:
[----:B------:R-:W-:Y:S01]  /*1ad0*/  IMAD.SHL.U32 R0, R0, 0x200000, RZ ;  /* 0x0020000000007824 */ /* 0x000fe200078e00ff */
[----:B------:R-:W-:-:S04]  /*1ae0*/  LEA R3, R3, 0x37800000, 0x17 ;  /* 0x3780000003037811 */ /* 0x000fc800078eb8ff */
[----:B------:R-:W-:Y:S01]  /*1af0*/  LOP3.LUT R19, R3, R0, R19, 0xfe, !PT ;  /* 0x0000000003137212 */ /* 0x000fe200078efe13 */
[----:B------:R-:W-:Y:S06]  /*1b00*/  BRA `(.L_x_1527) ;  /* 0x0000000000947947 */ /* 0x000fec0003800000 */
.L_x_1539:
        /* <DEDUP_REMOVED lines=14> */
.L_x_1526:
[----:B------:R-:W-:Y:S01]  /*1bf0*/  MOV R14, 0x0 ;  /* 0x00000000000e7802 */ /* 0x000fe20000000f00 */
[----:B------:R-:W0:Y:S01]  /*1c00*/  LDCU.64 UR4, c[0x4][0x148] ;  /* 0x01002900ff0477ac */ /* 0x000e220008000a00 */
[----:B------:R-:W-:Y:S02]  /*1c10*/  IMAD.MOV.U32 R8, RZ, RZ, 0x4e ;  /* 0x0000004eff087424 */ /* 0x000fe400078e00ff */
[----:B------:R-:W-:Y:S01]  /*1c20*/  IMAD.MOV.U32 R12, RZ, RZ, 0x1 ;  /* 0x00000001ff0c7424 */ /* 0x000fe200078e00ff */
[----:B------:R-:W2:Y:S01]  /*1c30*/  LDCU.64 UR6, c[0x4][0x150] ;  /* 0x01002a00ff0677ac */ /* 0x000ea20008000a00 */
[----:B------:R-:W4:Y:S01]  /*1c40*/  LDC.64 R14, c[0x4][R14] ;  /* 0x010000000e0e7b82 */ /* 0x000f220000000a00 */
[----:B------:R-:W-:Y:S01]  /*1c50*/  IMAD.MOV.U32 R13, RZ, RZ, RZ ;  /* 0x000000ffff0d7224 */ /* 0x000fe200078e00ff */
[----:B------:R-:W1:Y:S01]  /*1c60*/  LDCU.64 UR8, c[0x4][0x18] ;  /* 0x01000300ff0877ac */ /* 0x000e620008000a00 */
[----:B0-----:R-:W-:Y:S02]  /*1c70*/  IMAD.U32 R4, RZ, RZ, UR4 ;  /* 0x00000004ff047e24 */ /* 0x001fe4000f8e00ff */
[----:B------:R-:W-:-:S02]  /*1c80*/  IMAD.U32 R5, RZ, RZ, UR5 ;  /* 0x00000005ff057e24 */ /* 0x000fc4000f8e00ff */
[----:B--2---:R-:W-:Y:S02]  /*1c90*/  IMAD.U32 R6, RZ, RZ, UR6 ;  /* 0x00000006ff067e24 */ /* 0x004fe4000f8e00ff */
[----:B------:R-:W-:Y:S02]  /*1ca0*/  IMAD.U32 R7, RZ, RZ, UR7 ;  /* 0x00000007ff077e24 */ /* 0x000fe4000f8e00ff */
[----:B-1----:R-:W-:Y:S02]  /*1cb0*/  IMAD.U32 R10, RZ, RZ, UR8 ;  /* 0x00000008ff0a7e24 */ /* 0x002fe4000f8e00ff */
[----:B------:R-:W-:-:S07]  /*1cc0*/  IMAD.U32 R11, RZ, RZ, UR9 ;  /* 0x00000009ff0b7e24 */ /* 0x000fce000f8e00ff */
[----:B------:R-:W-:-:S07]  /*1cd0*/  LEPC R20, `(.L_x_1548) ;  /* 0x000000001014794e */ /* 0x000fce0000000000 */
[----:B---345:R-:W-:Y:S05]  /*1ce0*/  CALL.ABS.NOINC R14 ;  /* 0x000000000e007343 */ /* 0x038fea0003c00000 */
.L_x_1548:
[----:B------:R-:W-:Y:S01]  /*1cf0*/  IMAD.MOV.U32 R19, RZ, RZ, RZ ;  /* 0x000000ffff137224 */ /* 0x000fe200078e00ff */
[----:B------:R-:W-:Y:S06]  /*1d00*/  BRA `(.L_x_1527) ;  /* 0x0000000000147947 */ /* 0x000fec0003800000 */
.L_x_1547:
[----:B------:R-:W2:Y:S02]  /*1d10*/  LDG.E.64 R4, desc[UR36][R4.64] ;  /* 0x0000002404047981 */ /* 0x000ea4000c1e1b00 */
[----:B--2---:R0:W2:Y:S01]  /*1d20*/  I2F.U64 R19, R4 ;  /* 0x0000000400137312 */ /* 0x0040a20000301000 */
[----:B------:R-:W-:Y:S05]  /*1d30*/  BRA `(.L_x_1527) ;  /* 0x0000000000087947 */ /* 0x000fea0003800000 */
.L_x_1546:
[----:B------:R-:W2:Y:S02]  /*1d40*/  LDG.E R4, desc[UR36][R4.64] ;  /* 0x0000002404047981 */ /* 0x000ea4000c1e1900 */
[----:B--2---:R-:W-:-:S07]  /*1d50*/  I2FP.F32.U32 R19, R4 ;  /* 0x0000000400137245 */ /* 0x004fce0000201000 */
.L_x_1527:
[----:B------:R-:W-:Y:S05]  /*1d60*/  BSYNC.RECONVERGENT B6 ;  /* 0x0000000000067941 */ /* 0x000fea0003800200 */
.L_x_1521:
[----:B------:R-:W-:-:S07]  /*1d70*/  VIADD R17, R17, 0x80 ;  /* 0x0000008011117836 */ /* 0x000fce0000000000 */
.L_x_1520:
[----:B------:R-:W-:Y:S05]  /*1d80*/  BSYNC.RECONVERGENT B7 ;  /* 0x0000000000077941 */ /* 0x000fea0003800200 */
.L_x_1519:
        /* <DEDUP_REMOVED lines=23> */
[----:B--2---:R0:W2:Y:S01]  /*1f00*/  I2F.S16 R23, R4 ;  /* 0x0000000400177306 */ /* 0x0040a20000101400 */
[----:B------:R-:W-:Y:S05]  /*1f10*/  BRA `(.L_x_1557) ;  /* 0x0000000c00307947 */ /* 0x000fea0003800000 */
.L_x_1555:
[----:B------:R-:W2:Y:S02]  /*1f20*/  LDG.E.U8 R4, desc[UR36][R4.64] ;  /* 0x0000002404047981 */ /* 0x000ea4000c1e1100 */
[----:B--2---:R-:W-:Y:S01]  /*1f30*/  I2FP.F32.U32 R23, R4 ;  /* 0x0000000400177245 */ /* 0x004fe20000201000 */
[----:B------:R-:W-:Y:S06]  /*1f40*/  BRA `(.L_x_1557) ;  /* 0x0000000c00247947 */ /* 0x000fec0003800000 */
.L_x_1554:
        /* <DEDUP_REMOVED lines=9> */
.L_x_1559:
[----:B------:R-:W2:Y:S02]  /*1fe0*/  LDG.E R4, desc[UR36][R4.64] ;  /* 0x0000002404047981 */ /* 0x000ea4000c1e1900 */
[----:B--2---:R-:W-:Y:S01]  /*1ff0*/  I2FP.F32.S32 R23, R4 ;  /* 0x0000000400177245 */ /* 0x004fe20000201400 */
[----:B------:R-:W-:Y:S06]  /*2000*/  BRA `(.L_x_1557) ;  /* 0x0000000800f47947 */ /* 0x000fec0003800000 */
.L_x_1558:
[----:B------:R-:W2:Y:S02]  /*2010*/  LDG.E.U16 R4, desc[UR36][R4.64] ;  /* 0x0000002404047981 */ /* 0x000ea4000c1e1500 */
[----:B--2---:R4:W0:Y:S01]  /*2020*/  I2F.S16 R23, R4 ;  /* 0x0000000400177306 */ /* 0x0048220000101400 */
[----:B------:R-:W-:Y:S05]  /*2030*/  BRA `(.L_x_1557) ;  /* 0x0000000800e87947 */ /* 0x000fea0003800000 */
.L_x_1553:
        /* <DEDUP_REMOVED lines=8> */
.L_x_1561:
[----:B------:R-:W2:Y:S02]  /*20c0*/  LDG.E.U16 R4, desc[UR36][R4.64] ;  /* 0x0000002404047981 */ /* 0x000ea4000c1e1500 */
[----:B--2---:R-:W-:Y:S01]  /*20d0*/  HADD2.F32 R23, -RZ, R4.H0_H0 ;  /* 0x20000004ff177230 */ /* 0x004fe20000004100 */
[----:B------:R-:W-:Y:S06]  /*20e0*/  BRA `(.L_x_1557) ;  /* 0x0000000800bc7947 */ /* 0x000fec0003800000 */
.L_x_1560:
        /* <DEDUP_REMOVED lines=8> */
.L_x_1563:
[----:B------:R-:W2:Y:S02]  /*2170*/  LDG.E.U16 R4, desc[UR36][R4.64] ;  /* 0x0000002404047981 */ /* 0x000ea4000c1e1500 */
[----:B--2---:R-:W-:Y:S01]  /*2180*/  HADD2.F32 R23, -RZ, R4.H0_H0 ;  /* 0x20000004ff177230 */ /* 0x004fe20000004100 */
[----:B------:R-:W-:Y:S06]  /*2190*/  BRA `(.L_x_1557) ;  /* 0x0000000800907947 */ /* 0x000fec0003800000 */
.L_x_1562:
[----:B------:R-:W2:Y:S01]  /*21a0*/  LDG.E.64 R4, desc[UR36][R4.64] ;  /* 0x0000002404047981 */ /* 0x000ea2000c1e1b00 */
[----:B------:R-:W-:Y:S01]  /*21b0*/  UMOV UR4, 0xf0000000 ;  /* 0xf000000000047882 */ /* 0x000fe20000000000 */
[----:B------:R-:W-:Y:S01]  /*21c0*/  UMOV UR5, 0x380fffff ;  /* 0x380fffff00057882 */ /* 0x000fe20000000000 */
[----:B--2---:R-:W0:Y:S01]  /*21d0*/  F2F.F32.F64 R23, R4 ;  /* 0x0000000400177310 */ /* 0x004e220000301000 */
[----:B------:R-:W-:-:S14]  /*21e0*/  DSETP.GEU.AND P0, PT, |R4|, UR4, PT ;  /* 0x0000000404007e2a */ /* 0x000fdc000bf0e200 */
[----:B0-----:R-:W-:Y:S01]  /*21f0*/  @!P0 FMUL R23, R23, 1.175494350822287508e-38 ;  /* 0x0080000017178820 */ /* 0x001fe20000400000 */
[----:B------:R-:W-:Y:S06]  /*2200*/  BRA `(.L_x_1557) ;  /* 0x0000000800747947 */ /* 0x000fec0003800000 */
.L_x_1552:
        /* <DEDUP_REMOVED lines=12> */
.L_x_1566:
[----:B------:R-:W2:Y:S01]  /*22d0*/  LDG.E.64 R4, desc[UR36][R4.64] ;  /* 0x0000002404047981 */ /* 0x000ea2000c1e1b00 */
[----:B------:R-:W-:Y:S01]  /*22e0*/  UMOV UR4, 0xf0000000 ;  /* 0xf000000000047882 */ /* 0x000fe20000000000 */
[----:B------:R-:W-:Y:S01]  /*22f0*/  UMOV UR5, 0x380fffff ;  /* 0x380fffff00057882 */ /* 0x000fe20000000000 */
[----:B--2---:R-:W0:Y:S01]  /*2300*/  F2F.F32.F64 R23, R4 ;  /* 0x0000000400177310 */ /* 0x004e220000301000 */
[----:B------:R-:W-:-:S14]  /*2310*/  DSETP.GEU.AND P0, PT, |R4|, UR4, PT ;  /* 0x0000000404007e2a */ /* 0x000fdc000bf0e200 */
[----:B0-----:R-:W-:Y:S01]  /*2320*/  @!P0 FMUL R23, R23, 1.175494350822287508e-38 ;  /* 0x0080000017178820 */ /* 0x001fe20000400000 */
[----:B------:R-:W-:Y:S06]  /*2330*/  BRA `(.L_x_1557) ;  /* 0x0000000800287947 */ /* 0x000fec0003800000 */
.L_x_1565:
        /* <DEDUP_REMOVED lines=25> */
.L_x_1568:
        /* <DEDUP_REMOVED lines=12> */
.L_x_1567:
[----:B------:R-:W2:Y:S02]  /*2590*/  LDG.E.U16 R4, desc[UR36][R4.64] ;  /* 0x0000002404047981 */ /* 0x000ea4000c1e1500 */
[----:B--2---:R-:W-:Y:S01]  /*25a0*/  IMAD.U32 R23, R4, 0x10000, RZ ;  /* 0x0001000004177824 */ /* 0x004fe200078e00ff */
[----:B------:R-:W-:Y:S06]  /*25b0*/  BRA `(.L_x_1557) ;  /* 0x0000000400887947 */ /* 0x000fec0003800000 */
.L_x_1564:
        /* <DEDUP_REMOVED lines=11> */
.L_x_1571:
        /* <DEDUP_REMOVED lines=20> */
.L_x_1573:
[----:B------:R-:W-:Y:S05]  /*27b0*/  BSYNC.RECONVERGENT B0 ;  /* 0x0000000000007941 */ /* 0x000fea0003800200 */
.L_x_1572:
[----:B------:R-:W-:Y:S01]  /*27c0*/  IMAD.SHL.U32 R0, R0, 0x100000, RZ ;  /* 0x0010000000007824 */ /* 0x000fe200078e00ff */
[----:B------:R-:W-:-:S04]  /*27d0*/  LEA R3, R3, 0x3b800000, 0x17 ;  /* 0x3b80000003037811 */ /* 0x000fc800078eb8ff */
[----:B------:R-:W-:Y:S01]  /*27e0*/  LOP3.LUT R23, R3, R0, R23, 0xfe, !PT ;  /* 0x0000000003177212 */ /* 0x000fe200078efe17 */
[----:B------:R-:W-:Y:S06]  /*27f0*/  BRA `(.L_x_1557) ;  /* 0x0000000000f87947 */ /* 0x000fec0003800000 */
.L_x_1570:
        /* <DEDUP_REMOVED lines=20> */
.L_x_1575:
[----:B------:R-:W-:Y:S05]  /*2940*/  BSYNC.RECONVERGENT B0 ;  /* 0x0000000000007941 */ /* 0x000fea0003800200 */
.L_x_1574:
[----:B------:R-:W-:Y:S01]  /*2950*/  IMAD.SHL.U32 R0, R0, 0x200000, RZ ;  /* 0x0020000000007824 */ /* 0x000fe200078e00ff */
[----:B------:R-:W-:-:S04]  /*2960*/  LEA R3, R3, 0x37800000, 0x17 ;  /* 0x3780000003037811 */ /* 0x000fc800078eb8ff */
[----:B------:R-:W-:Y:S01]  /*2970*/  LOP3.LUT R23, R3, R0, R23, 0xfe, !PT ;  /* 0x0000000003177212 */ /* 0x000fe200078efe17 */
[----:B------:R-:W-:Y:S06]  /*2980*/  BRA `(.L_x_1557) ;  /* 0x0000000000947947 */ /* 0x000fec0003800000 */
.L_x_1569:
        /* <DEDUP_REMOVED lines=14> */
.L_x_1556:
        /* <DEDUP_REMOVED lines=16> */
.L_x_1578:
[----:B------:R-:W-:Y:S01]  /*2b70*/  IMAD.MOV.U32 R23, RZ, RZ, RZ ;  /* 0x000000ffff177224 */ /* 0x000fe200078e00ff */
[----:B------:R-:W-:Y:S06]  /*2b80*/  BRA `(.L_x_1557) ;  /* 0x0000000000147947 */ /* 0x000fec0003800000 */
.L_x_1577:
[----:B------:R-:W2:Y:S02]  /*2b90*/  LDG.E.64 R4, desc[UR36][R4.64] ;  /* 0x0000002404047981 */ /* 0x000ea4000c1e1b00 */
[----:B--2---:R0:W2:Y:S01]  /*2ba0*/  I2F.U64 R23, R4 ;  /* 0x0000000400177312 */ /* 0x0040a20000301000 */
[----:B------:R-:W-:Y:S05]  /*2bb0*/  BRA `(.L_x_1557) ;  /* 0x0000000000087947 */ /* 0x000fea0003800000 */
.L_x_1576:
[----:B------:R-:W2:Y:S02]  /*2bc0*/  LDG.E R4, desc[UR36][R4.64] ;  /* 0x0000002404047981 */ /* 0x000ea4000c1e1900 */
[----:B--2---:R-:W-:-:S07]  /*2bd0*/  I2FP.F32.U32 R23, R4 ;  /* 0x0000000400177245 */ /* 0x004fce0000201000 */
.L_x_1557:
[----:B------:R-:W-:Y:S05]  /*2be0*/  BSYNC.RECONVERGENT B6 ;  /* 0x0000000000067941 */ /* 0x000fea0003800200 */
.L_x_1551:
[----:B------:R-:W-:-:S07]  /*2bf0*/  VIADD R17, R17, 0x80 ;  /* 0x0000008011117836 */ /* 0x000fce0000000000 */
.L_x_1550:
[----:B------:R-:W-:Y:S05]  /*2c00*/  BSYNC.RECONVERGENT B7 ;  /* 0x0000000000077941 */ /* 0x000fea0003800200 */
.L_x_1549:
[----:B------:R-:W-:Y:S01]  /*2c10*/  ISETP.GE.AND P0, PT, R17, R24, PT ;  /* 0x000000181100720c */ /* 0x000fe20003f06270 */
[----:B------:R-:W-:Y:S01]  /*2c20*/  BSSY.RECONVERGENT B6, `(.L_x_1579) ;  /* 0x00000e1000067945 */ /* 0x000fe20003800200 */
[----:B------:R-:W-:-:S11]  /*2c30*/  IMAD.MOV.U32 R16, RZ, RZ, RZ ;  /* 0x000000ffff107224 */ /* 0x000fd600078e00ff */
[----:B------:R-:W-:Y:S05]  /*2c40*/  @P0 BRA `(.L_x_1580) ;  /* 0x0000000c00780947 */ /* 0x000fea0003800000 */
[----:B0-2-4-:R-:W0:Y:S01]  /*2c50*/  LDC.64 R4, c[0x0][0x390] ;  /* 0x0000e400ff047b82 */ /* 0x015e220000000a00 */
[----:B------:R-:W2:Y:S01]  /*2c60*/  LDCU UR5, c[0x0][0x3a0] ;  /* 0x00007400ff0577ac */ /* 0x000ea20008000800 */
[----:B------:R-:W-:Y:S01]  /*2c70*/  IMAD R0, R2, 0x200, R17 ;  /* 0x0000020002007824 */ /* 0x000fe200078e0211 */
        /* <DEDUP_REMOVED lines=17> */
.L_x_1584:
[----:B------:R-:W2:Y:S02]  /*2d90*/  LDG.E.U8 R4, desc[UR36][R4.64] ;  /* 0x0000002404047981 */ /* 0x000ea4000c1e1100 */
[----:B--2---:R-:W-:Y:S01]  /*2da0*/  I2FP.F32.U32 R16, R4 ;  /* 0x0000000400107245 */ /* 0x004fe20000201000 */
[----:B------:R-:W-:Y:S06]  /*2db0*/  BRA `(.L_x_1580) ;  /* 0x0000000c001c7947 */ /* 0x000fec0003800000 */
.L_x_1583:
        /* <DEDUP_REMOVED lines=9> */
.L_x_1587:
[----:B------:R-:W2:Y:S02]  /*2e50*/  LDG.E R4, desc[UR36][R4.64] ;  /* 0x0000002404047981 */ /* 0x000ea4000c1e1900 */
[----:B--2---:R-:W-:Y:S01]  /*2e60*/  I2FP.F32.S32 R16, R4 ;  /* 0x0000000400107245 */ /* 0x004fe20000201400 */
[----:B------:R-:W-:Y:S06]  /*2e70*/  BRA `(.L_x_1580) ;  /* 0x0000000800ec7947 */ /* 0x000fec0003800000 */
.L_x_1586:
[----:B------:R-:W2:Y:S02]  /*2e80*/  LDG.E.U16 R4, desc[UR36][R4.64] ;  /* 0x0000002404047981 */ /* 0x000ea4000c1e1500 */
[----:B--2---:R0:W2:Y:S01]  /*2e90*/  I2F.S16 R16, R4 ;  /* 0x0000000400107306 */ /* 0x0040a20000101400 */
[----:B------:R-:W-:Y:S05]  /*2ea0*/  BRA `(.L_x_1580) ;  /* 0x0000000800e07947 */ /* 0x000fea0003800000 */
.L_x_1582:
        /* <DEDUP_REMOVED lines=8> */
.L_x_1589:
[----:B------:R-:W2:Y:S02]  /*2f30*/  LDG.E.U16 R4, desc[UR36][R4.64] ;  /* 0x0000002404047981 */ /* 0x000ea4000c1e1500 */
[----:B--2---:R-:W-:Y:S01]  /*2f40*/  HADD2.F32 R16, -RZ, R4.H0_H0 ;  /* 0x20000004ff107230 */ /* 0x004fe20000004100 */
[----:B------:R-:W-:Y:S06]  /*2f50*/  BRA `(.L_x_1580) ;  /* 0x0000000800b47947 */ /* 0x000fec0003800000 */
.L_x_1588:
        /* <DEDUP_REMOVED lines=8> */
.L_x_1591:
[----:B------:R-:W2:Y:S02]  /*2fe0*/  LDG.E.U16 R4, desc[UR36][R4.64] ;  /* 0x0000002404047981 */ /* 0x000ea4000c1e1500 */
[----:B--2---:R-:W-:Y:S01]  /*2ff0*/  HADD2.F32 R16, -RZ, R4.H0_H0 ;  /* 0x20000004ff107230 */ /* 0x004fe20000004100 */
[----:B------:R-:W-:Y:S06]  /*3000*/  BRA `(.L_x_1580) ;  /* 0x0000000800887947 */ /* 0x000fec0003800000 */
.L_x_1590:
[----:B------:R-:W2:Y:S01]  /*3010*/  LDG.E.64 R4, desc[UR36][R4.64] ;  /* 0x0000002404047981 */ /* 0x000ea2000c1e1b00 */
[----:B------:R-:W-:Y:S01]  /*3020*/  UMOV UR4, 0xf0000000 ;  /* 0xf000000000047882 */ /* 0x000fe20000000000 */
[----:B------:R-:W-:Y:S01]  /*3030*/  UMOV UR5, 0x380fffff ;  /* 0x380fffff00057882 */ /* 0x000fe20000000000 */
[----:B--2---:R-:W0:Y:S01]  /*3040*/  F2F.F32.F64 R16, R4 ;  /* 0x0000000400107310 */ /* 0x004e220000301000 */
[----:B------:R-:W-:-:S14]  /*3050*/  DSETP.GEU.AND P0, PT, |R4|, UR4, PT ;  /* 0x0000000404007e2a */ /* 0x000fdc000bf0e200 */
[----:B0-----:R-:W-:Y:S01]  /*3060*/  @!P0 FMUL R16, R16, 1.175494350822287508e-38 ;  /* 0x0080000010108820 */ /* 0x001fe20000400000 */
[----:B------:R-:W-:Y:S06]  /*3070*/  BRA `(.L_x_1580) ;  /* 0x00000008006c7947 */ /* 0x000fec0003800000 */
.L_x_1581:
        /* <DEDUP_REMOVED lines=12> */
.L_x_1594:
[----:B------:R-:W2:Y:S01]  /*3140*/  LDG.E.64 R4, desc[UR36][R4.64] ;  /* 0x0000002404047981 */ /* 0x000ea2000c1e1b00 */
[----:B------:R-:W-:Y:S01]  /*3150*/  UMOV UR4, 0xf0000000 ;  /* 0xf000000000047882 */ /* 0x000fe20000000000 */
[----:B------:R-:W-:Y:S01]  /*3160*/  UMOV UR5, 0x380fffff ;  /* 0x380fffff00057882 */ /* 0x000fe20000000000 */
[----:B--2---:R-:W0:Y:S01]  /*3170*/  F2F.F32.F64 R16, R4 ;  /* 0x0000000400107310 */ /* 0x004e220000301000 */
[----:B------:R-:W-:-:S14]  /*3180*/  DSETP.GEU.AND P0, PT, |R4|, UR4, PT ;  /* 0x0000000404007e2a */ /* 0x000fdc000bf0e200 */
[----:B0-----:R-:W-:Y:S01]  /*3190*/  @!P0 FMUL R16, R16, 1.175494350822287508e-38 ;  /* 0x0080000010108820 */ /* 0x001fe20000400000 */
[----:B------:R-:W-:Y:S06]  /*31a0*/  BRA `(.L_x_1580) ;  /* 0x0000000800207947 */ /* 0x000fec0003800000 */
.L_x_1593:
        /* <DEDUP_REMOVED lines=25> */
.L_x_1596:
        /* <DEDUP_REMOVED lines=11> */
[----:B------:R-:W-:Y:S01]  /*33f0*/  LOP3.LUT R16, R0, 0x80000000, R3, 0xf8, !PT ;  /* 0x8000000000107812 */ /* 0x000fe200078ef803 */
[----:B------:R-:W-:Y:S06]  /*3400*/  BRA `(.L_x_1580) ;  /* 0x0000000400887947 */ /* 0x000fec0003800000 */
.L_x_1595:
[----:B------:R-:W2:Y:S02]  /*3410*/  LDG.E.U16 R4, desc[UR36][R4.64] ;  /* 0x0000002404047981 */ /* 0x000ea4000c1e1500 */
[----:B--2---:R-:W-:Y:S01]  /*3420*/  IMAD.U32 R16, R4, 0x10000, RZ ;  /* 0x0001000004107824 */ /* 0x004fe200078e00ff */
[----:B------:R-:W-:Y:S06]  /*3430*/  BRA `(.L_x_1580) ;  /* 0x00000004007c7947 */ /* 0x000fec0003800000 */
.L_x_1592:
        /* <DEDUP_REMOVED lines=11> */
.L_x_1599:
[----:B------:R-:W2:Y:S02]  /*34f0*/  LDG.E.U8 R4, desc[UR36][R4.64] ;  /* 0x0000002404047981 */ /* 0x000ea4000c1e1100 */
        /* <DEDUP_REMOVED lines=18> */
.L_x_1601:
[----:B------:R-:W-:Y:S05]  /*3620*/  BSYNC.RECONVERGENT B0 ;  /* 0x0000000000007941 */ /* 0x000fea0003800200 */
.L_x_1600:
[----:B------:R-:W-:Y:S01]  /*3630*/  IMAD.SHL.U32 R0, R0, 0x100000, RZ ;  /* 0x0010000000007824 */ /* 0x000fe200078e00ff */
[----:B------:R-:W-:-:S04]  /*3640*/  LEA R3, R3, 0x3b800000, 0x17 ;  /* 0x3b80000003037811 */ /* 0x000fc800078eb8ff */
[----:B------:R-:W-:Y:S01]  /*3650*/  LOP3.LUT R16, R3, R0, R7, 0xfe, !PT ;  /* 0x0000000003107212 */ /* 0x000fe200078efe07 */
[----:B------:R-:W-:Y:S06]  /*3660*/  BRA `(.L_x_1580) ;  /* 0x0000000000f07947 */ /* 0x000fec0003800000 */
.L_x_1598:
        /* <DEDUP_REMOVED lines=19> */
.L_x_1603:
[----:B------:R-:W-:Y:S05]  /*37a0*/  BSYNC.RECONVERGENT B0 ;  /* 0x0000000000007941 */ /* 0x000fea0003800200 */
.L_x_1602:
[----:B------:R-:W-:Y:S01]  /*37b0*/  IMAD.SHL.U32 R0, R0, 0x200000, RZ ;  /* 0x0020000000007824 */ /* 0x000fe200078e00ff */
[----:B------:R-:W-:-:S04]  /*37c0*/  LEA R3, R3, 0x37800000, 0x17 ;  /* 0x3780000003037811 */ /* 0x000fc800078eb8ff */
[----:B------:R-:W-:Y:S01]  /*37d0*/  LOP3.LUT R16, R3, R0, R7, 0xfe, !PT ;  /* 0x0000000003107212 */ /* 0x000fe200078efe07 */
[----:B------:R-:W-:Y:S06]  /*37e0*/  BRA `(.L_x_1580) ;  /* 0x0000000000907947 */ /* 0x000fec0003800000 */
.L_x_1597:
        /* <DEDUP_REMOVED lines=14> */
.L_x_1585:
        /* <DEDUP_REMOVED lines=16> */
.L_x_1606:
[----:B------:R-:W-:Y:S05]  /*39d0*/  BRA `(.L_x_1580) ;  /* 0x0000000000147947 */ /* 0x000fea0003800000 */
.L_x_1605:
[----:B------:R-:W2:Y:S02]  /*39e0*/  LDG.E.64 R16, desc[UR36][R4.64] ;  /* 0x0000002404107981 */ /* 0x000ea4000c1e1b00 */
[----:B--2---:R0:W2:Y:S01]  /*39f0*/  I2F.U64 R16, R16 ;  /* 0x0000001000107312 */ /* 0x0040a20000301000 */
[----:B------:R-:W-:Y:S05]  /*3a00*/  BRA `(.L_x_1580) ;  /* 0x0000000000087947 */ /* 0x000fea0003800000 */
.L_x_1604:
[----:B------:R-:W2:Y:S02]  /*3a10*/  LDG.E R4, desc[UR36][R4.64] ;  /* 0x0000002404047981 */ /* 0x000ea4000c1e1900 */
[----:B--2---:R-:W-:-:S07]  /*3a20*/  I2FP.F32.U32 R16, R4 ;  /* 0x0000000400107245 */ /* 0x004fce0000201000 */
.L_x_1580:
[----:B------:R-:W-:Y:S05]  /*3a30*/  BSYNC.RECONVERGENT B6 ;  /* 0x0000000000067941 */ /* 0x000fea0003800200 */
.L_x_1579:
[----:B0-----:R-:W0:Y:S01]  /*3a40*/  LDC.U8 R17, c[0x0][0x3a4] ;  /* 0x0000e900ff117b82 */ /* 0x001e220000000000 */
[----:B------:R-:W-:Y:S01]  /*3a50*/  ISETP.GE.AND P0, PT, R25, R24, PT ;  /* 0x000000181900720c */ /* 0x000fe20003f06270 */
[----:B--2--5:R2:W0:Y:S01]  /*3a60*/  FRND.TRUNC R22, R23 ;  /* 0x0000001700167307 */ /* 0x024422000020d000 */
[----:B------:R-:W-:Y:S04]  /*3a70*/  BSSY.RECONVERGENT B7, `(.L_x_1607) ;  /* 0x00002b7000077945 */ /* 0x000fe80003800200 */
[----:B------:R-:W-:Y:S07]  /*3a80*/  BSSY.RELIABLE B6, `(.L_x_1608) ;  /* 0x00001d2000067945 */ /* 0x000fee0003800100 */
[----:B--2---:R-:W-:Y:S05]  /*3a90*/  @P0 BRA `(.L_x_1609) ;  /* 0x0000001c00340947 */ /* 0x004fea0003800000 */
[----:B------:R-:W2:Y:S01]  /*3aa0*/  LDCU UR4, c[0x0][0x3a8] ;  /* 0x00007500ff0477ac */ /* 0x000ea20008000800 */
[----:B------:R-:W5:Y:S01]  /*3ab0*/  LDC.64 R8, c[0x0][0x388] ;  /* 0x0000e200ff087b82 */ /* 0x000f620000000a00 */
[----:B------:R-:W-:Y:S01]  /*3ac0*/  IMAD R0, R2, 0x200, R25 ;  /* 0x0000020002007824 */ /* 0x000fe200078e0219 */
[----:B0-----:R-:W-:Y:S01]  /*3ad0*/  PRMT R5, R17, 0x9910, RZ ;  /* 0x0000991011057816 */ /* 0x001fe200000000ff */
[----:B-1-34-:R0:W1:Y:S01]  /*3ae0*/  FRND.TRUNC R4, R26 ;  /* 0x0000001a00047307 */ /* 0x01a062000020d000 */
[----:B------:R-:W-:-:S07]  /*3af0*/  VIADD R25, R25, 0x80 ;  /* 0x0000008019197836 */ /* 0x000fce0000000000 */
[----:B------:R0:W3:Y:S01]  /*3b00*/  FRND.TRUNC R18, R19 ;  /* 0x0000001300127307 */ /* 0x0000e2000020d000 */
[----:B--2---:R-:W-:Y:S02]  /*3b10*/  IMAD R3, R0, UR4, RZ ;  /* 0x0000000400037c24 */ /* 0x004fe4000f8e02ff */
[----:B------:R-:W-:-:S05]  /*3b20*/  IMAD.MOV.U32 R0, RZ, RZ, R5 ;  /* 0x000000ffff007224 */ /* 0x000fca00078e0005 */
[----:B------:R-:W-:Y:S02]  /*3b30*/  ISETP.GT.AND P0, PT, R0, 0x9, PT ;  /* 0x000000090000780c */ /* 0x000fe40003f04270 */
[----:B-----5:R-:W-:-:S05]  /*3b40*/  IADD3 R8, P1, PT, R3, R8, RZ ;  /* 0x0000000803087210 */ /* 0x020fca0007f3e0ff */
[----:B------:R-:W-:-:S06]  /*3b50*/  IMAD.X R9, RZ, RZ, R9, P1 ;  /* 0x000000ffff097224 */ /* 0x000fcc00008e0609 */
[----:B01-3--:R-:W-:Y:S05]  /*3b60*/  @P0 BRA `(.L_x_1610) ;  /* 0x0000000000e80947 */ /* 0x00bfea0003800000 */
        /* <DEDUP_REMOVED lines=8> */
[----:B------:R-:W0:Y:S02]  /*3bf0*/  F2I.TRUNC.NTZ R3, R26 ;  /* 0x0000001a00037305 */ /* 0x000e24000020f100 */
[----:B0-----:R0:W-:Y:S01]  /*3c00*/  STG.E.U8 desc[UR36][R8.64], R3 ;  /* 0x0000000308007986 */ /* 0x0011e2000c101124 */
[----:B------:R-:W-:Y:S05]  /*3c10*/  BRA `(.L_x_1615) ;  /* 0x0000000c003c7947 */ /* 0x000fea0003800000 */
.L_x_1613:
[----:B------:R-:W0:Y:S02]  /*3c20*/  F2I.S64.TRUNC R26, R26 ;  /* 0x0000001a001a7311 */ /* 0x000e24000020d900 */
[----:B0-----:R-:W-:-:S05]  /*3c30*/  IMAD.MOV.U32 R3, RZ, RZ, R26 ;  /* 0x000000ffff037224 */ /* 0x001fca00078e001a */
[----:B------:R0:W-:Y:S01]  /*3c40*/  STG.E.U8 desc[UR36][R8.64], R3 ;  /* 0x0000000308007986 */ /* 0x0001e2000c101124 */
[----:B------:R-:W-:Y:S05]  /*3c50*/  BRA `(.L_x_1615) ;  /* 0x0000000c002c7947 */ /* 0x000fea0003800000 */
.L_x_1612:
[----:B------:R-:W-:-:S13]  /*3c60*/  ISETP.NE.AND P0, PT, R0, 0x2, PT ;  /* 0x000000020000780c */ /* 0x000fda0003f05270 */
[----:B------:R-:W-:Y:S05]  /*3c70*/  @!P0 BRA `(.L_x_1616) ;  /* 0x0000000000288947 */ /* 0x000fea0003800000 */
[----:B------:R-:W-:-:S13]  /*3c80*/  ISETP.NE.AND P0, PT, R0, 0x3, PT ;  /* 0x000000030000780c */ /* 0x000fda0003f05270 */
[----:B------:R-:W-:Y:S05]  /*3c90*/  @!P0 BRA `(.L_x_1617) ;  /* 0x0000000000148947 */ /* 0x000fea0003800000 */
[----:B------:R-:W-:-:S13]  /*3ca0*/  ISETP.NE.AND P0, PT, R0, 0x4, PT ;  /* 0x000000040000780c */ /* 0x000fda0003f05270 */
[----:B------:R-:W-:Y:S05]  /*3cb0*/  @P0 BRA `(.L_x_1614) ;  /* 0x0000000800800947 */ /* 0x000fea0003800000 */
[----:B------:R-:W0:Y:S02]  /*3cc0*/  F2I.S64.TRUNC R26, R26 ;  /* 0x0000001a001a7311 */ /* 0x000e24000020d900 */
[----:B0-----:R0:W-:Y:S01]  /*3cd0*/  STG.E.64 desc[UR36][R8.64], R26 ;  /* 0x0000001a08007986 */ /* 0x0011e2000c101b24 */
[----:B------:R-:W-:Y:S05]  /*3ce0*/  BRA `(.L_x_1615) ;  /* 0x0000000c00087947 */ /* 0x000fea0003800000 */
.L_x_1617:
[----:B------:R-:W0:Y:S02]  /*3cf0*/  F2I.TRUNC.NTZ R3, R26 ;  /* 0x0000001a00037305 */ /* 0x000e24000020f100 */
[----:B0-----:R0:W-:Y:S01]  /*3d00*/  STG.E desc[UR36][R8.64], R3 ;  /* 0x0000000308007986 */ /* 0x0011e2000c101924 */
[----:B------:R-:W-:Y:S05]  /*3d10*/  BRA `(.L_x_1615) ;  /* 0x0000000800fc7947 */ /* 0x000fea0003800000 */
.L_x_1616:
[----:B------:R-:W0:Y:S02]  /*3d20*/  F2I.TRUNC.NTZ R3, R26 ;  /* 0x0000001a00037305 */ /* 0x000e24000020f100 */
[----:B0-----:R0:W-:Y:S01]  /*3d30*/  STG.E.U16 desc[UR36][R8.64], R3 ;  /* 0x0000000308007986 */ /* 0x0011e2000c101524 */
[----:B------:R-:W-:Y:S05]  /*3d40*/  BRA `(.L_x_1615) ;  /* 0x0000000800f07947 */ /* 0x000fea0003800000 */
.L_x_1611:
[----:B------:R-:W-:-:S13]  /*3d50*/  ISETP.GT.AND P0, PT, R0, 0x6, PT ;  /* 0x000000060000780c */ /* 0x000fda0003f04270 */
[----:B------:R-:W-:Y:S05]  /*3d60*/  @P0 BRA `(.L_x_1618) ;  /* 0x0000000000240947 */ /* 0x000fea0003800000 */
[----:B------:R-:W-:-:S13]  /*3d70*/  ISETP.NE.AND P0, PT, R0, 0x5, PT ;  /* 0x000000050000780c */ /* 0x000fda0003f05270 */
[----:B------:R-:W-:Y:S05]  /*3d80*/  @!P0 BRA `(.L_x_1619) ;  /* 0x0000000000108947 */ /* 0x000fea0003800000 */
[----:B------:R-:W-:-:S13]  /*3d90*/  ISETP.NE.AND P0, PT, R0, 0x6, PT ;  /* 0x000000060000780c */ /* 0x000fda0003f05270 */
[----:B------:R-:W-:Y:S05]  /*3da0*/  @P0 BRA `(.L_x_1614) ;  /* 0x0000000800440947 */ /* 0x000fea0003800000 */
[----:B------:R0:W-:Y:S01]  /*3db0*/  STG.E desc[UR36][R8.64], R4 ;  /* 0x0000000408007986 */ /* 0x0001e2000c101924 */
[----:B------:R-:W-:Y:S05]  /*3dc0*/  BRA `(.L_x_1615) ;  /* 0x0000000800d07947 */ /* 0x000fea0003800000 */
.L_x_1619:
[----:B------:R-:W-:-:S05]  /*3dd0*/  F2FP.F16.F32.PACK_AB R4, RZ, R4 ;  /* 0x00000004ff04723e */ /* 0x000fca00000000ff */
[----:B------:R0:W-:Y:S01]  /*3de0*/  STG.E.U16 desc[UR36][R8.64], R4 ;  /* 0x0000000408007986 */ /* 0x0001e2000c101524 */
[----:B------:R-:W-:Y:S05]  /*3df0*/  BRA `(.L_x_1615) ;  /* 0x0000000800c47947 */ /* 0x000fea0003800000 */
.L_x_1618:
[----:B------:R-:W-:-:S13]  /*3e00*/  ISETP.NE.AND P0, PT, R0, 0x7, PT ;  /* 0x000000070000780c */ /* 0x000fda0003f05270 */
[----:B------:R-:W-:Y:S05]  /*3e10*/  @!P0 BRA `(.L_x_1620) ;  /* 0x00000000002c8947 */ /* 0x000fea0003800000 */
[----:B------:R-:W-:-:S13]  /*3e20*/  ISETP.NE.AND P0, PT, R0, 0x8, PT ;  /* 0x000000080000780c */ /* 0x000fda0003f05270 */
[----:B------:R-:W-:Y:S05]  /*3e30*/  @!P0 BRA `(.L_x_1621) ;  /* 0x0000000000148947 */ /* 0x000fea0003800000 */
[----:B------:R-:W-:-:S13]  /*3e40*/  ISETP.NE.AND P0, PT, R0, 0x9, PT ;  /* 0x000000090000780c */ /* 0x000fda0003f05270 */
[----:B------:R-:W-:Y:S05]  /*3e50*/  @P0 BRA `(.L_x_1614) ;  /* 0x0000000800180947 */ /* 0x000fea0003800000 */
[----:B------:R-:W-:-:S05]  /*3e60*/  IMAD.MOV.U32 R5, RZ, RZ, RZ ;  /* 0x000000ffff057224 */ /* 0x000fca00078e00ff */
[----:B------:R0:W-:Y:S01]  /*3e70*/  STG.E.64 desc[UR36][R8.64], R4 ;  /* 0x0000000408007986 */ /* 0x0001e2000c101b24 */
[----:B------:R-:W-:Y:S05]  /*3e80*/  BRA `(.L_x_1615) ;  /* 0x0000000800a07947 */ /* 0x000fea0003800000 */
.L_x_1621:
[----:B------:R-:W-:-:S04]  /*3e90*/  F2FP.F16.F32.PACK_AB R3, RZ, R4 ;  /* 0x00000004ff03723e */ /* 0x000fc800000000ff */
[----:B------:R-:W-:-:S05]  /*3ea0*/  PRMT R3, R3, 0x5410, RZ ;  /* 0x0000541003037816 */ /* 0x000fca00000000ff */
[----:B------:R0:W-:Y:S01]  /*3eb0*/  STG.E desc[UR36][R8.64], R3 ;  /* 0x0000000308007986 */ /* 0x0001e2000c101924 */
[----:B------:R-:W-:Y:S05]  /*3ec0*/  BRA `(.L_x_1615) ;  /* 0x0000000800907947 */ /* 0x000fea0003800000 */
.L_x_1620:
[----:B------:R-:W-:-:S06]  /*3ed0*/  FMUL.FTZ R4, R4, 1 ;  /* 0x3f80000004047820 */ /* 0x000fcc0000410000 */
[----:B------:R-:W0:Y:S02]  /*3ee0*/  F2F.F64.F32 R4, R4 ;  /* 0x0000000400047310 */ /* 0x000e240000201800 */
[----:B0-----:R0:W-:Y:S01]  /*3ef0*/  STG.E.64 desc[UR36][R8.64], R4 ;  /* 0x0000000408007986 */ /* 0x0011e2000c101b24 */
[----:B------:R-:W-:Y:S05]  /*3f00*/  BRA `(.L_x_1615) ;  /* 0x0000000800807947 */ /* 0x000fea0003800000 */
.L_x_1610:
        /* <DEDUP_REMOVED lines=8> */
[----:B------:R-:W-:-:S04]  /*3f90*/  FSETP.NEU.FTZ.AND P0, PT, R4, RZ, PT ;  /* 0x000000ff0400720b */ /* 0x000fc80003f1d000 */
[----:B------:R-:W-:-:S05]  /*3fa0*/  SEL R3, RZ, 0x1, !P0 ;  /* 0x00000001ff037807 */ /* 0x000fca0004000000 */
[----:B------:R0:W-:Y:S01]  /*3fb0*/  STG.E.U8 desc[UR36][R8.64], R3 ;  /* 0x0000000308007986 */ /* 0x0001e2000c101124 */
[----:B------:R-:W-:Y:S05]  /*3fc0*/  BRA `(.L_x_1615) ;  /* 0x0000000800507947 */ /* 0x000fea0003800000 */
.L_x_1624:
[----:B------:R-:W-:Y:S01]  /*3fd0*/  FMUL.FTZ R4, R4, 1 ;  /* 0x3f80000004047820 */ /* 0x000fe20000410000 */
[----:B------:R-:W-:-:S05]  /*3fe0*/  CS2R R6, SRZ ;  /* 0x0000000000067805 */ /* 0x000fca000001ff00 */
[----:B------:R-:W0:Y:S02]  /*3ff0*/  F2F.F64.F32 R4, R4 ;  /* 0x0000000400047310 */ /* 0x000e240000201800 */
[----:B0-----:R0:W-:Y:S01]  /*4000*/  STG.E.128 desc[UR36][R8.64], R4 ;  /* 0x0000000408007986 */ /* 0x0011e2000c101d24 */
[----:B------:R-:W-:Y:S05]  /*4010*/  BRA `(.L_x_1615) ;  /* 0x00000008003c7947 */ /* 0x000fea0003800000 */
.L_x_1623:
[----:B------:R-:W-:-:S13]  /*4020*/  ISETP.NE.AND P0, PT, R0, 0xf, PT ;  /* 0x0000000f0000780c */ /* 0x000fda0003f05270 */
[----:B------:R-:W-:Y:S05]  /*4030*/  @!P0 BRA `(.L_x_1625) ;  /* 0x0000000000988947 */ /* 0x000fea0003800000 */
[----:B------:R-:W-:-:S13]  /*4040*/  ISETP.NE.AND P0, PT, R0, 0x17, PT ;  /* 0x000000170000780c */ /* 0x000fda0003f05270 */
[----:B------:R-:W-:Y:S05]  /*4050*/  @!P0 BRA `(.L_x_1626) ;  /* 0x0000000000488947 */ /* 0x000fea0003800000 */
[----:B------:R-:W-:-:S13]  /*4060*/  ISETP.NE.AND P0, PT, R0, 0x18, PT ;  /* 0x000000180000780c */ /* 0x000fda0003f05270 */
[----:B------:R-:W-:Y:S05]  /*4070*/  @P0 BRA `(.L_x_1614) ;  /* 0x0000000400900947 */ /* 0x000fea0003800000 */
        /* <DEDUP_REMOVED lines=12> */
.L_x_1628:
[----:B------:R-:W-:Y:S05]  /*4140*/  BSYNC.RECONVERGENT B0 ;  /* 0x0000000000007941 */ /* 0x000fea0003800200 */
.L_x_1627:
[----:B------:R-:W-:-:S05]  /*4150*/  LOP3.LUT R5, R0, 0x80, R5, 0xf8, !PT ;  /* 0x0000008000057812 */ /* 0x000fca00078ef805 */
[----:B------:R0:W-:Y:S01]  /*4160*/  STG.E.U8 desc[UR36][R8.64], R5 ;  /* 0x0000000508007986 */ /* 0x0001e2000c101124 */
[----:B------:R-:W-:Y:S05]  /*4170*/  BRA `(.L_x_1615) ;  /* 0x0000000400e47947 */ /* 0x000fea0003800000 */
.L_x_1626:
[----:B------:R-:W-:Y:S01]  /*4180*/  LOP3.LUT R5, R4, 0x7fffffff, RZ, 0xc0, !PT ;  /* 0x7fffffff04057812 */ /* 0x000fe200078ec0ff */
[----:B------:R-:W-:Y:S01]  /*4190*/  BSSY.RECONVERGENT B0, `(.L_x_1629) ;  /* 0x000000d000007945 */ /* 0x000fe20003800200 */
        /* <DEDUP_REMOVED lines=12> */
.L_x_1630:
[----:B------:R-:W-:Y:S05]  /*4260*/  BSYNC.RECONVERGENT B0 ;  /* 0x0000000000007941 */ /* 0x000fea0003800200 */
.L_x_1629:
[----:B------:R-:W-:-:S05]  /*4270*/  LOP3.LUT R3, R0, 0x80, R7, 0xf8, !PT ;  /* 0x0000008000037812 */ /* 0x000fca00078ef807 */
[----:B------:R0:W-:Y:S01]  /*4280*/  STG.E.U8 desc[UR36][R8.64], R3 ;  /* 0x0000000308007986 */ /* 0x0001e2000c101124 */
[----:B------:R-:W-:Y:S05]  /*4290*/  BRA `(.L_x_1615) ;  /* 0x00000004009c7947 */ /* 0x000fea0003800000 */
.L_x_1625:
[----:B------:R-:W-:-:S05]  /*42a0*/  F2FP.BF16.F32.PACK_AB R4, RZ, R4 ;  /* 0x00000004ff04723e */ /* 0x000fca00000010ff */
[----:B------:R0:W-:Y:S01]  /*42b0*/  STG.E.U16 desc[UR36][R8.64], R4 ;  /* 0x0000000408007986 */ /* 0x0001e2000c101524 */
[----:B------:R-:W-:Y:S05]  /*42c0*/  BRA `(.L_x_1615) ;  /* 0x0000000400907947 */ /* 0x000fea0003800000 */
.L_x_1622:
        /* <DEDUP_REMOVED lines=8> */
[----:B------:R-:W0:Y:S02]  /*4350*/  F2I.U32.TRUNC.NTZ R3, R26 ;  /* 0x0000001a00037305 */ /* 0x000e24000020f000 */
[----:B0-----:R0:W-:Y:S01]  /*4360*/  STG.E.U16 desc[UR36][R8.64], R3 ;  /* 0x0000000308007986 */ /* 0x0011e2000c101524 */
[----:B------:R-:W-:Y:S05]  /*4370*/  BRA `(.L_x_1615) ;  /* 0x0000000400647947 */ /* 0x000fea0003800000 */
.L_x_1633:
        /* <DEDUP_REMOVED lines=12> */
.L_x_1636:
[----:B------:R-:W-:-:S04]  /*4440*/  SHF.R.U32.HI R0, RZ, 0x14, R4 ;  /* 0x00000014ff007819 */ /* 0x000fc80000011604 */
[----:B------:R-:W-:-:S04]  /*4450*/  LOP3.LUT R3, R0, 0x1, RZ, 0xc0, !PT ;  /* 0x0000000100037812 */ /* 0x000fc800078ec0ff */
[----:B------:R-:W-:-:S04]  /*4460*/  IADD3 R0, PT, PT, R4, 0x487ffff, R3 ;  /* 0x0487ffff04007810 */ /* 0x000fc80007ffe003 */
[----:B------:R-:W-:-:S04]  /*4470*/  SHF.R.U32.HI R0, RZ, 0x14, R0 ;  /* 0x00000014ff007819 */ /* 0x000fc80000011600 */
[----:B------:R-:W-:-:S07]  /*4480*/  LOP3.LUT R3, R0, 0xff, RZ, 0xc0, !PT ;  /* 0x000000ff00037812 */ /* 0x000fce00078ec0ff */
.L_x_1637:
[----:B------:R-:W-:-:S04]  /*4490*/  SHF.R.U32.HI R4, RZ, 0x18, R4 ;  /* 0x00000018ff047819 */ /* 0x000fc80000011604 */
[----:B------:R-:W-:-:S04]  /*44a0*/  LOP3.LUT R3, R3, 0x80, R4, 0xf8, !PT ;  /* 0x0000008003037812 */ /* 0x000fc800078ef804 */
[----:B------:R-:W-:-:S07]  /*44b0*/  PRMT R0, R3, 0x7610, R0 ;  /* 0x0000761003007816 */ /* 0x000fce0000000000 */
.L_x_1635:
[----:B------:R-:W-:Y:S05]  /*44c0*/  BSYNC.RECONVERGENT B0 ;  /* 0x0000000000007941 */ /* 0x000fea0003800200 */
.L_x_1634:
[----:B------:R1:W-:Y:S01]  /*44d0*/  STG.E.U8 desc[UR36][R8.64], R0 ;  /* 0x0000000008007986 */ /* 0x0003e2000c101124 */
[----:B------:R-:W-:Y:S05]  /*44e0*/  BRA `(.L_x_1615) ;  /* 0x0000000400087947 */ /* 0x000fea0003800000 */
.L_x_1632:
        /* <DEDUP_REMOVED lines=12> */
.L_x_1640:
[----:B------:R-:W-:-:S04]  /*45b0*/  SHF.R.U32.HI R0, RZ, 0x15, R4 ;  /* 0x00000015ff007819 */ /* 0x000fc80000011604 */
[----:B------:R-:W-:-:S04]  /*45c0*/  LOP3.LUT R3, R0, 0x1, RZ, 0xc0, !PT ;  /* 0x0000000100037812 */ /* 0x000fc800078ec0ff */
[----:B------:R-:W-:-:S04]  /*45d0*/  IADD3 R0, PT, PT, R4, 0x88fffff, R3 ;  /* 0x088fffff04007810 */ /* 0x000fc80007ffe003 */
[----:B------:R-:W-:-:S04]  /*45e0*/  SHF.R.U32.HI R0, RZ, 0x15, R0 ;  /* 0x00000015ff007819 */ /* 0x000fc80000011600 */
[----:B------:R-:W-:-:S07]  /*45f0*/  LOP3.LUT R3, R0, 0xff, RZ, 0xc0, !PT ;  /* 0x000000ff00037812 */ /* 0x000fce00078ec0ff */
.L_x_1641:
[----:B------:R-:W-:-:S04]  /*4600*/  SHF.R.U32.HI R4, RZ, 0x18, R4 ;  /* 0x00000018ff047819 */ /* 0x000fc80000011604 */
[----:B------:R-:W-:-:S04]  /*4610*/  LOP3.LUT R3, R3, 0x80, R4, 0xf8, !PT ;  /* 0x0000008003037812 */ /* 0x000fc800078ef804 */
[----:B------:R-:W-:-:S07]  /*4620*/  PRMT R0, R3, 0x7610, R0 ;  /* 0x0000761003007816 */ /* 0x000fce0000000000 */
.L_x_1639:
[----:B------:R-:W-:Y:S05]  /*4630*/  BSYNC.RECONVERGENT B0 ;  /* 0x0000000000007941 */ /* 0x000fea0003800200 */
.L_x_1638:
[----:B------:R2:W-:Y:S01]  /*4640*/  STG.E.U8 desc[UR36][R8.64], R0 ;  /* 0x0000000008007986 */ /* 0x0005e2000c101124 */
[----:B------:R-:W-:Y:S05]  /*4650*/  BRA `(.L_x_1615) ;  /* 0x0000000000ac7947 */ /* 0x000fea0003800000 */
.L_x_1631:
[----:B------:R-:W-:-:S13]  /*4660*/  ISETP.NE.AND P0, PT, R0, 0x1c, PT ;  /* 0x0000001c0000780c */ /* 0x000fda0003f05270 */
[----:B------:R-:W-:Y:S05]  /*4670*/  @!P0 BRA `(.L_x_1642) ;  /* 0x00000000009c8947 */ /* 0x000fea0003800000 */
[----:B------:R-:W-:-:S13]  /*4680*/  ISETP.NE.AND P0, PT, R0, 0x1d, PT ;  /* 0x0000001d0000780c */ /* 0x000fda0003f05270 */
[----:B------:R-:W-:Y:S05]  /*4690*/  @!P0 BRA `(.L_x_1643) ;  /* 0x0000000000888947 */ /* 0x000fea0003800000 */
[----:B------:R-:W-:-:S13]  /*46a0*/  ISETP.NE.AND P0, PT, R0, 0x2c, PT ;  /* 0x0000002c0000780c */ /* 0x000fda0003f05270 */
[----:B------:R-:W-:Y:S05]  /*46b0*/  @!P0 BRA `(.L_x_1644) ;  /* 0x0000000000448947 */ /* 0x000fea0003800000 */
.L_x_1614:
        /* <DEDUP_REMOVED lines=16> */
.L_x_1645:
[----:B------:R-:W-:Y:S05]  /*47c0*/  BRA `(.L_x_1615) ;  /* 0x0000000000507947 */ /* 0x000fea0003800000 */
.L_x_1644:
        /* <DEDUP_REMOVED lines=15> */
.L_x_1643:
[----:B------:R-:W0:Y:S02]  /*48c0*/  F2I.U64.TRUNC R26, R26 ;  /* 0x0000001a001a7311 */ /* 0x000e24000020d800 */
[----:B0-----:R0:W-:Y:S01]  /*48d0*/  STG.E.64 desc[UR36][R8.64], R26 ;  /* 0x0000001a08007986 */ /* 0x0011e2000c101b24 */
[----:B------:R-:W-:Y:S05]  /*48e0*/  BRA `(.L_x_1615) ;  /* 0x0000000000087947 */ /* 0x000fea0003800000 */
.L_x_1642:
[----:B------:R-:W0:Y:S02]  /*48f0*/  F2I.U32.TRUNC.NTZ R3, R26 ;  /* 0x0000001a00037305 */ /* 0x000e24000020f000 */
[----:B0-----:R3:W-:Y:S02]  /*4900*/  STG.E desc[UR36][R8.64], R3 ;  /* 0x0000000308007986 */ /* 0x0017e4000c101924 */
.L_x_1615:
[----:B------:R-:W-:-:S13]  /*4910*/  ISETP.GE.AND P0, PT, R25, R24, PT ;  /* 0x000000181900720c */ /* 0x000fda0003f06270 */
[----:B------:R-:W-:Y:S05]  /*4920*/  @P0 BREAK.RELIABLE B6 ;  /* 0x0000000000060942 */ /* 0x000fea0003800100 */
        /* <DEDUP_REMOVED lines=22> */
.L_x_1650:
[----:B------:R-:W0:Y:S02]  /*4a90*/  F2I.S64.TRUNC R4, R19 ;  /* 0x0000001300047311 */ /* 0x000e24000020d900 */
[----:B0-----:R0:W-:Y:S01]  /*4aa0*/  STG.E.U8 desc[UR36][R8.64], R4 ;  /* 0x0000000408007986 */ /* 0x0011e2000c101124 */
[----:B------:R-:W-:Y:S05]  /*4ab0*/  BRA `(.L_x_1652) ;  /* 0x0000000c00287947 */ /* 0x000fea0003800000 */
.L_x_1649:
        /* <DEDUP_REMOVED lines=9> */
.L_x_1654:
[----:B------:R-:W0:Y:S02]  /*4b50*/  F2I.TRUNC.NTZ R19, R19 ;  /* 0x0000001300137305 */ /* 0x000e24000020f100 */
[----:B0-----:R0:W-:Y:S01]  /*4b60*/  STG.E desc[UR36][R8.64], R19 ;  /* 0x0000001308007986 */ /* 0x0011e2000c101924 */
[----:B------:R-:W-:Y:S05]  /*4b70*/  BRA `(.L_x_1652) ;  /* 0x0000000800f87947 */ /* 0x000fea0003800000 */
.L_x_1653:
[----:B------:R-:W0:Y:S02]  /*4b80*/  F2I.TRUNC.NTZ R19, R19 ;  /* 0x0000001300137305 */ /* 0x000e24000020f100 */
[----:B0-----:R0:W-:Y:S01]  /*4b90*/  STG.E.U16 desc[UR36][R8.64], R19 ;  /* 0x0000001308007986 */ /* 0x0011e2000c101524 */
[----:B------:R-:W-:Y:S05]  /*4ba0*/  BRA `(.L_x_1652) ;  /* 0x0000000800ec7947 */ /* 0x000fea0003800000 */
.L_x_1648:
        /* <DEDUP_REMOVED lines=8> */
.L_x_1656:
[----:B------:R-:W-:-:S05]  /*4c30*/  F2FP.F16.F32.PACK_AB R18, RZ, R18 ;  /* 0x00000012ff12723e */ /* 0x000fca00000000ff */
[----:B------:R0:W-:Y:S01]  /*4c40*/  STG.E.U16 desc[UR36][R8.64], R18 ;  /* 0x0000001208007986 */ /* 0x0001e2000c101524 */
[----:B------:R-:W-:Y:S05]  /*4c50*/  BRA `(.L_x_1652) ;  /* 0x0000000800c07947 */ /* 0x000fea0003800000 */
.L_x_1655:
        /* <DEDUP_REMOVED lines=9> */
.L_x_1658:
[----:B------:R-:W-:-:S04]  /*4cf0*/  F2FP.F16.F32.PACK_AB R3, RZ, R18 ;  /* 0x00000012ff03723e */ /* 0x000fc800000000ff */
[----:B------:R-:W-:-:S05]  /*4d00*/  PRMT R3, R3, 0x5410, RZ ;  /* 0x0000541003037816 */ /* 0x000fca00000000ff */
[----:B------:R0:W-:Y:S01]  /*4d10*/  STG.E desc[UR36][R8.64], R3 ;  /* 0x0000000308007986 */ /* 0x0001e2000c101924 */
[----:B------:R-:W-:Y:S05]  /*4d20*/  BRA `(.L_x_1652) ;  /* 0x00000008008c7947 */ /* 0x000fea0003800000 */
.L_x_1657:
[----:B------:R-:W-:-:S06]  /*4d30*/  FMUL.FTZ R4, R18, 1 ;  /* 0x3f80000012047820 */ /* 0x000fcc0000410000 */
[----:B------:R-:W0:Y:S02]  /*4d40*/  F2F.F64.F32 R4, R4 ;  /* 0x0000000400047310 */ /* 0x000e240000201800 */
[----:B0-----:R0:W-:Y:S01]  /*4d50*/  STG.E.64 desc[UR36][R8.64], R4 ;  /* 0x0000000408007986 */ /* 0x0011e2000c101b24 */
[----:B------:R-:W-:Y:S05]  /*4d60*/  BRA `(.L_x_1652) ;  /* 0x00000008007c7947 */ /* 0x000fea0003800000 */
.L_x_1647:
        /* <DEDUP_REMOVED lines=13> */
.L_x_1662:
        /* <DEDUP_REMOVED lines=16> */
.L_x_1665:
[----:B------:R-:W-:-:S04]  /*4f40*/  SHF.R.U32.HI R18, RZ, 0x18, R18 ;  /* 0x00000018ff127819 */ /* 0x000fc80000011612 */
[----:B------:R-:W-:-:S04]  /*4f50*/  LOP3.LUT R3, R3, 0x80, R18, 0xf8, !PT ;  /* 0x0000008003037812 */ /* 0x000fc800078ef812 */
[----:B------:R-:W-:-:S07]  /*4f60*/  PRMT R4, R3, 0x7610, R4 ;  /* 0x0000761003047816 */ /* 0x000fce0000000004 */
.L_x_1664:
[----:B------:R-:W-:Y:S05]  /*4f70*/  BSYNC.RECONVERGENT B0 ;  /* 0x0000000000007941 */ /* 0x000fea0003800200 */
.L_x_1663:
[----:B------:R0:W-:Y:S01]  /*4f80*/  STG.E.U8 desc[UR36][R8.64], R4 ;  /* 0x0000000408007986 */ /* 0x0001e2000c101124 */
[----:B------:R-:W-:Y:S05]  /*4f90*/  BRA `(.L_x_1652) ;  /* 0x0000000400f07947 */ /* 0x000fea0003800000 */
.L_x_1661:
        /* <DEDUP_REMOVED lines=16> */
.L_x_1668:
[----:B------:R-:W-:-:S04]  /*50a0*/  SHF.R.U32.HI R18, RZ, 0x18, R18 ;  /* 0x00000018ff127819 */ /* 0x000fc80000011612 */
[----:B------:R-:W-:-:S04]  /*50b0*/  LOP3.LUT R3, R3, 0x80, R18, 0xf8, !PT ;  /* 0x0000008003037812 */ /* 0x000fc800078ef812 */
[----:B------:R-:W-:-:S07]  /*50c0*/  PRMT R4, R3, 0x7610, R4 ;  /* 0x0000761003047816 */ /* 0x000fce0000000004 */
.L_x_1667:
[----:B------:R-:W-:Y:S05]  /*50d0*/  BSYNC.RECONVERGENT B0 ;  /* 0x0000000000007941 */ /* 0x000fea0003800200 */
.L_x_1666:
[----:B------:R0:W-:Y:S01]  /*50e0*/  STG.E.U8 desc[UR36][R8.64], R4 ;  /* 0x0000000408007986 */ /* 0x0001e2000c101124 */
[----:B------:R-:W-:Y:S05]  /*50f0*/  BRA `(.L_x_1652) ;  /* 0x0000000400987947 */ /* 0x000fea0003800000 */
.L_x_1660:
[----:B------:R-:W-:-:S13]  /*5100*/  ISETP.NE.AND P0, PT, R0, 0x1c, PT ;  /* 0x0000001c0000780c */ /* 0x000fda0003f05270 */
[----:B------:R-:W-:Y:S05]  /*5110*/  @!P0 BRA `(.L_x_1669) ;  /* 0x0000000000588947 */ /* 0x000fea0003800000 */
[----:B------:R-:W-:-:S13]  /*5120*/  ISETP.NE.AND P0, PT, R0, 0x1d, PT ;  /* 0x0000001d0000780c */ /* 0x000fda0003f05270 */
[----:B------:R-:W-:Y:S05]  /*5130*/  @!P0 BRA `(.L_x_1670) ;  /* 0x0000000000448947 */ /* 0x000fea0003800000 */
[----:B------:R-:W-:-:S13]  /*5140*/  ISETP.NE.AND P0, PT, R0, 0x2c, PT ;  /* 0x0000002c0000780c */ /* 0x000fda0003f05270 */
[----:B------:R-:W-:Y:S05]  /*5150*/  @P0 BRA `(.L_x_1651) ;  /* 0x0000000000a80947 */ /* 0x000fea0003800000 */
        /* <DEDUP_REMOVED lines=15> */
.L_x_1670:
[----:B------:R-:W0:Y:S02]  /*5250*/  F2I.U64.TRUNC R4, R19 ;  /* 0x0000001300047311 */ /* 0x000e24000020d800 */
[----:B0-----:R0:W-:Y:S01]  /*5260*/  STG.E.64 desc[UR36][R8.64], R4 ;  /* 0x0000000408007986 */ /* 0x0011e2000c101b24 */
[----:B------:R-:W-:Y:S05]  /*5270*/  BRA `(.L_x_1652) ;  /* 0x0000000400387947 */ /* 0x000fea0003800000 */
.L_x_1669:
[----:B------:R-:W0:Y:S02]  /*5280*/  F2I.U32.TRUNC.NTZ R19, R19 ;  /* 0x0000001300137305 */ /* 0x000e24000020f000 */
[----:B0-----:R0:W-:Y:S01]  /*5290*/  STG.E desc[UR36][R8.64], R19 ;  /* 0x0000001308007986 */ /* 0x0011e2000c101924 */
[----:B------:R-:W-:Y:S05]  /*52a0*/  BRA `(.L_x_1652) ;  /* 0x00000004002c7947 */ /* 0x000fea0003800000 */
.L_x_1659:
        /* <DEDUP_REMOVED lines=10> */
.L_x_1672:
[----:B------:R-:W-:Y:S01]  /*5350*/  FMUL.FTZ R4, R18, 1 ;  /* 0x3f80000012047820 */ /* 0x000fe20000410000 */
[----:B------:R-:W-:-:S05]  /*5360*/  CS2R R6, SRZ ;  /* 0x0000000000067805 */ /* 0x000fca000001ff00 */
[----:B------:R-:W0:Y:S02]  /*5370*/  F2F.F64.F32 R4, R4 ;  /* 0x0000000400047310 */ /* 0x000e240000201800 */
[----:B0-----:R0:W-:Y:S01]  /*5380*/  STG.E.128 desc[UR36][R8.64], R4 ;  /* 0x0000000408007986 */ /* 0x0011e2000c101d24 */
[----:B------:R-:W-:Y:S05]  /*5390*/  BRA `(.L_x_1652) ;  /* 0x0000000000f07947 */ /* 0x000fea0003800000 */
.L_x_1671:
[----:B------:R-:W-:-:S13]  /*53a0*/  ISETP.NE.AND P0, PT, R0, 0xf, PT ;  /* 0x0000000f0000780c */ /* 0x000fda0003f05270 */
[----:B------:R-:W-:Y:S05]  /*53b0*/  @!P0 BRA `(.L_x_1673) ;  /* 0x0000000000e08947 */ /* 0x000fea0003800000 */
[----:B------:R-:W-:-:S13]  /*53c0*/  ISETP.NE.AND P0, PT, R0, 0x17, PT ;  /* 0x000000170000780c */ /* 0x000fda0003f05270 */
[----:B------:R-:W-:Y:S05]  /*53d0*/  @!P0 BRA `(.L_x_1674) ;  /* 0x00000000008c8947 */ /* 0x000fea0003800000 */
[----:B------:R-:W-:-:S13]  /*53e0*/  ISETP.NE.AND P0, PT, R0, 0x18, PT ;  /* 0x000000180000780c */ /* 0x000fda0003f05270 */
[----:B------:R-:W-:Y:S05]  /*53f0*/  @!P0 BRA `(.L_x_1675) ;  /* 0x0000000000448947 */ /* 0x000fea0003800000 */
.L_x_1651:
        /* <DEDUP_REMOVED lines=16> */
.L_x_1676:
[----:B------:R-:W-:Y:S05]  /*5500*/  BRA `(.L_x_1652) ;  /* 0x0000000000947947 */ /* 0x000fea0003800000 */
.L_x_1675:
        /* <DEDUP_REMOVED lines=12> */
.L_x_1678:
[----:B------:R-:W-:Y:S05]  /*55d0*/  BSYNC.RECONVERGENT B0 ;  /* 0x0000000000007941 */ /* 0x000fea0003800200 */
.L_x_1677:
[----:B------:R-:W-:-:S05]  /*55e0*/  LOP3.LUT R3, R0, 0x80, R5, 0xf8, !PT ;  /* 0x0000008000037812 */ /* 0x000fca00078ef805 */
[----:B------:R3:W-:Y:S01]  /*55f0*/  STG.E.U8 desc[UR36][R8.64], R3 ;  /* 0x0000000308007986 */ /* 0x0007e2000c101124 */
[----:B------:R-:W-:Y:S05]  /*5600*/  BRA `(.L_x_1652) ;  /* 0x0000000000547947 */ /* 0x000fea0003800000 */
.L_x_1674:
        /* <DEDUP_REMOVED lines=11> */
.L_x_1680:
[----:B------:R-:W-:Y:S01]  /*56c0*/  IMAD.MOV.U32 R0, RZ, RZ, 0x7f ;  /* 0x0000007fff007424 */ /* 0x000fe200078e00ff */
[----:B------:R-:W-:-:S04]  /*56d0*/  ISETP.GT.U32.AND P0, PT, R4, 0x7f800000, PT ;  /* 0x7f8000000400780c */ /* 0x000fc80003f04070 */
[----:B------:R-:W-:-:S09]  /*56e0*/  SEL R0, R0, 0x7c, P0 ;  /* 0x0000007c00007807 */ /* 0x000fd20000000000 */
.L_x_1681:
[----:B------:R-:W-:Y:S05]  /*56f0*/  BSYNC.RECONVERGENT B0 ;  /* 0x0000000000007941 */ /* 0x000fea0003800200 */
.L_x_1679:
[----:B------:R-:W-:-:S04]  /*5700*/  SHF.R.U32.HI R3, RZ, 0x18, R18 ;  /* 0x00000018ff037819 */ /* 0x000fc80000011612 */
[----:B------:R-:W-:-:S05]  /*5710*/  LOP3.LUT R3, R0, 0x80, R3, 0xf8, !PT ;  /* 0x0000008000037812 */ /* 0x000fca00078ef803 */
[----:B------:R2:W-:Y:S01]  /*5720*/  STG.E.U8 desc[UR36][R8.64], R3 ;  /* 0x0000000308007986 */ /* 0x0005e2000c101124 */
[----:B------:R-:W-:Y:S05]  /*5730*/  BRA `(.L_x_1652) ;  /* 0x0000000000087947 */ /* 0x000fea0003800000 */
.L_x_1673:
[----:B------:R-:W-:-:S05]  /*5740*/  F2FP.BF16.F32.PACK_AB R18, RZ, R18 ;  /* 0x00000012ff12723e */ /* 0x000fca00000010ff */
[----:B------:R4:W-:Y:S02]  /*5750*/  STG.E.U16 desc[UR36][R8.64], R18 ;  /* 0x0000001208007986 */ /* 0x0009e4000c101524 */
.L_x_1652:
[----:B------:R-:W-:-:S07]  /*5760*/  VIADD R25, R25, 0x80 ;  /* 0x0000008019197836 */ /* 0x000fce0000000000 */
.L_x_1609:
[----:B------:R-:W-:-:S13]  /*5770*/  ISETP.GE.AND P0, PT, R25, R24, PT ;  /* 0x000000181900720c */ /* 0x000fda0003f06270 */
[----:B------:R-:W-:Y:S05]  /*5780*/  @P0 BREAK.RELIABLE B6 ;  /* 0x0000000000060942 */ /* 0x000fea0003800100 */
[----:B------:R-:W-:Y:S05]  /*5790*/  @P0 BRA `(.L_x_1646) ;  /* 0x0000000c00900947 */ /* 0x000fea0003800000 */
[----:B------:R-:W-:Y:S05]  /*57a0*/  BSYNC.RELIABLE B6 ;  /* 0x0000000000067941 */ /* 0x000fea0003800100 */
.L_x_1608:
        /* <DEDUP_REMOVED lines=21> */
.L_x_1685:
[----:B------:R-:W0:Y:S02]  /*5900*/  F2I.S64.TRUNC R4, R23 ;  /* 0x0000001700047311 */ /* 0x000e24000020d900 */
[----:B0-----:R0:W-:Y:S01]  /*5910*/  STG.E.U8 desc[UR36][R8.64], R4 ;  /* 0x0000000408007986 */ /* 0x0011e2000c101124 */
[----:B------:R-:W-:Y:S05]  /*5920*/  BRA `(.L_x_1687) ;  /* 0x0000000c00287947 */ /* 0x000fea0003800000 */
.L_x_1684:
        /* <DEDUP_REMOVED lines=9> */
.L_x_1689:
[----:B------:R-:W0:Y:S02]  /*59c0*/  F2I.TRUNC.NTZ R23, R23 ;  /* 0x0000001700177305 */ /* 0x000e24000020f100 */
[----:B0-----:R0:W-:Y:S01]  /*59d0*/  STG.E desc[UR36][R8.64], R23 ;  /* 0x0000001708007986 */ /* 0x0011e2000c101924 */
[----:B------:R-:W-:Y:S05]  /*59e0*/  BRA `(.L_x_1687) ;  /* 0x0000000800f87947 */ /* 0x000fea0003800000 */
.L_x_1688:
[----:B------:R-:W0:Y:S02]  /*59f0*/  F2I.TRUNC.NTZ R23, R23 ;  /* 0x0000001700177305 */ /* 0x000e24000020f100 */
[----:B0-----:R0:W-:Y:S01]  /*5a00*/  STG.E.U16 desc[UR36][R8.64], R23 ;  /* 0x0000001708007986 */ /* 0x0011e2000c101524 */
[----:B------:R-:W-:Y:S05]  /*5a10*/  BRA `(.L_x_1687) ;  /* 0x0000000800ec7947 */ /* 0x000fea0003800000 */
.L_x_1683:
        /* <DEDUP_REMOVED lines=8> */
.L_x_1691:
[----:B------:R-:W-:-:S05]  /*5aa0*/  F2FP.F16.F32.PACK_AB R22, RZ, R22 ;  /* 0x00000016ff16723e */ /* 0x000fca00000000ff */
[----:B------:R0:W-:Y:S01]  /*5ab0*/  STG.E.U16 desc[UR36][R8.64], R22 ;  /* 0x0000001608007986 */ /* 0x0001e2000c101524 */
[----:B------:R-:W-:Y:S05]  /*5ac0*/  BRA `(.L_x_1687) ;  /* 0x0000000800c07947 */ /* 0x000fea0003800000 */
.L_x_1690:
        /* <DEDUP_REMOVED lines=9> */
.L_x_1693:
[----:B------:R-:W-:-:S04]  /*5b60*/  F2FP.F16.F32.PACK_AB R3, RZ, R22 ;  /* 0x00000016ff03723e */ /* 0x000fc800000000ff */
[----:B------:R-:W-:-:S05]  /*5b70*/  PRMT R3, R3, 0x5410, RZ ;  /* 0x0000541003037816 */ /* 0x000fca00000000ff */
[----:B------:R0:W-:Y:S01]  /*5b80*/  STG.E desc[UR36][R8.64], R3 ;  /* 0x0000000308007986 */ /* 0x0001e2000c101924 */
[----:B------:R-:W-:Y:S05]  /*5b90*/  BRA `(.L_x_1687) ;  /* 0x00000008008c7947 */ /* 0x000fea0003800000 */
.L_x_1692:
[----:B------:R-:W-:-:S06]  /*5ba0*/  FMUL.FTZ R4, R22, 1 ;  /* 0x3f80000016047820 */ /* 0x000fcc0000410000 */
[----:B------:R-:W0:Y:S02]  /*5bb0*/  F2F.F64.F32 R4, R4 ;  /* 0x0000000400047310 */ /* 0x000e240000201800 */
[----:B0-----:R0:W-:Y:S01]  /*5bc0*/  STG.E.64 desc[UR36][R8.64], R4 ;  /* 0x0000000408007986 */ /* 0x0011e2000c101b24 */
[----:B------:R-:W-:Y:S05]  /*5bd0*/  BRA `(.L_x_1687) ;  /* 0x00000008007c7947 */ /* 0x000fea0003800000 */
.L_x_1682:
        /* <DEDUP_REMOVED lines=13> */
.L_x_1697:
        /* <DEDUP_REMOVED lines=16> */
.L_x_1700:
[----:B------:R-:W-:-:S04]  /*5db0*/  SHF.R.U32.HI R22, RZ, 0x18, R22 ;  /* 0x00000018ff167819 */ /* 0x000fc80000011616 */
[----:B------:R-:W-:-:S04]  /*5dc0*/  LOP3.LUT R3, R3, 0x80, R22, 0xf8, !PT ;  /* 0x0000008003037812 */ /* 0x000fc800078ef816 */
[----:B------:R-:W-:-:S07]  /*5dd0*/  PRMT R4, R3, 0x7610, R4 ;  /* 0x0000761003047816 */ /* 0x000fce0000000004 */
.L_x_1699:
[----:B------:R-:W-:Y:S05]  /*5de0*/  BSYNC.RECONVERGENT B0 ;  /* 0x0000000000007941 */ /* 0x000fea0003800200 */
.L_x_1698:
[----:B------:R0:W-:Y:S01]  /*5df0*/  STG.E.U8 desc[UR36][R8.64], R4 ;  /* 0x0000000408007986 */ /* 0x0001e2000c101124 */
[----:B------:R-:W-:Y:S05]  /*5e00*/  BRA `(.L_x_1687) ;  /* 0x0000000400f07947 */ /* 0x000fea0003800000 */
.L_x_1696:
        /* <DEDUP_REMOVED lines=16> */
.L_x_1703:
[----:B------:R-:W-:-:S04]  /*5f10*/  SHF.R.U32.HI R22, RZ, 0x18, R22 ;  /* 0x00000018ff167819 */ /* 0x000fc80000011616 */
[----:B------:R-:W-:-:S04]  /*5f20*/  LOP3.LUT R3, R3, 0x80, R22, 0xf8, !PT ;  /* 0x0000008003037812 */ /* 0x000fc800078ef816 */
[----:B------:R-:W-:-:S07]  /*5f30*/  PRMT R4, R3, 0x7610, R4 ;  /* 0x0000761003047816 */ /* 0x000fce0000000004 */
.L_x_1702:
[----:B------:R-:W-:Y:S05]  /*5f40*/  BSYNC.RECONVERGENT B0 ;  /* 0x0000000000007941 */ /* 0x000fea0003800200 */
.L_x_1701:
[----:B------:R0:W-:Y:S01]  /*5f50*/  STG.E.U8 desc[UR36][R8.64], R4 ;  /* 0x0000000408007986 */ /* 0x0001e2000c101124 */
[----:B------:R-:W-:Y:S05]  /*5f60*/  BRA `(.L_x_1687) ;  /* 0x0000000400987947 */ /* 0x000fea0003800000 */
.L_x_1695:
        /* <DEDUP_REMOVED lines=21> */
.L_x_1705:
[----:B------:R-:W0:Y:S02]  /*60c0*/  F2I.U64.TRUNC R4, R23 ;  /* 0x0000001700047311 */ /* 0x000e24000020d800 */
[----:B0-----:R0:W-:Y:S01]  /*60d0*/  STG.E.64 desc[UR36][R8.64], R4 ;  /* 0x0000000408007986 */ /* 0x0011e2000c101b24 */
[----:B------:R-:W-:Y:S05]  /*60e0*/  BRA `(.L_x_1687) ;  /* 0x0000000400387947 */ /* 0x000fea0003800000 */
.L_x_1704:
[----:B------:R-:W0:Y:S02]  /*60f0*/  F2I.U32.TRUNC.NTZ R23, R23 ;  /* 0x0000001700177305 */ /* 0x000e24000020f000 */
[----:B0-----:R0:W-:Y:S01]  /*6100*/  STG.E desc[UR36][R8.64], R23 ;  /* 0x0000001708007986 */ /* 0x0011e2000c101924 */
[----:B------:R-:W-:Y:S05]  /*6110*/  BRA `(.L_x_1687) ;  /* 0x00000004002c7947 */ /* 0x000fea0003800000 */
.L_x_1694:
        /* <DEDUP_REMOVED lines=10> */
.L_x_1707:
[----:B------:R-:W-:Y:S01]  /*61c0*/  FMUL.FTZ R4, R22, 1 ;  /* 0x3f80000016047820 */ /* 0x000fe20000410000 */
[----:B------:R-:W-:-:S05]  /*61d0*/  CS2R R6, SRZ ;  /* 0x0000000000067805 */ /* 0x000fca000001ff00 */
[----:B------:R-:W0:Y:S02]  /*61e0*/  F2F.F64.F32 R4, R4 ;  /* 0x0000000400047310 */ /* 0x000e240000201800 */
[----:B0-----:R4:W-:Y:S01]  /*61f0*/  STG.E.128 desc[UR36][R8.64], R4 ;  /* 0x0000000408007986 */ /* 0x0019e2000c101d24 */
[----:B------:R-:W-:Y:S05]  /*6200*/  BRA `(.L_x_1687) ;  /* 0x0000000000f07947 */ /* 0x000fea0003800000 */
.L_x_1706:
[----:B------:R-:W-:-:S13]  /*6210*/  ISETP.NE.AND P0, PT, R0, 0xf, PT ;  /* 0x0000000f0000780c */ /* 0x000fda0003f05270 */
[----:B------:R-:W-:Y:S05]  /*6220*/  @!P0 BRA `(.L_x_1708) ;  /* 0x0000000000e08947 */ /* 0x000fea0003800000 */
[----:B------:R-:W-:-:S13]  /*6230*/  ISETP.NE.AND P0, PT, R0, 0x17, PT ;  /* 0x000000170000780c */ /* 0x000fda0003f05270 */
[----:B------:R-:W-:Y:S05]  /*6240*/  @!P0 BRA `(.L_x_1709) ;  /* 0x00000000008c8947 */ /* 0x000fea0003800000 */
[----:B------:R-:W-:-:S13]  /*6250*/  ISETP.NE.AND P0, PT, R0, 0x18, PT ;  /* 0x000000180000780c */ /* 0x000fda0003f05270 */
[----:B------:R-:W-:Y:S05]  /*6260*/  @!P0 BRA `(.L_x_1710) ;  /* 0x0000000000448947 */ /* 0x000fea0003800000 */
.L_x_1686:
        /* <DEDUP_REMOVED lines=16> */
.L_x_1711:
[----:B------:R-:W-:Y:S05]  /*6370*/  BRA `(.L_x_1687) ;  /* 0x0000000000947947 */ /* 0x000fea0003800000 */
.L_x_1710:
        /* <DEDUP_REMOVED lines=12> */
.L_x_1713:
[----:B------:R-:W-:Y:S05]  /*6440*/  BSYNC.RECONVERGENT B0 ;  /* 0x0000000000007941 */ /* 0x000fea0003800200 */
.L_x_1712:
[----:B------:R-:W-:-:S05]  /*6450*/  LOP3.LUT R3, R0, 0x80, R5, 0xf8, !PT ;  /* 0x0000008000037812 */ /* 0x000fca00078ef805 */
[----:B------:R1:W-:Y:S01]  /*6460*/  STG.E.U8 desc[UR36][R8.64], R3 ;  /* 0x0000000308007986 */ /* 0x0003e2000c101124 */
[----:B------:R-:W-:Y:S05]  /*6470*/  BRA `(.L_x_1687) ;  /* 0x0000000000547947 */ /* 0x000fea0003800000 */
.L_x_1709:
        /* <DEDUP_REMOVED lines=11> */
.L_x_1715:
[----:B------:R-:W-:Y:S01]  /*6530*/  IMAD.MOV.U32 R0, RZ, RZ, 0x7f ;  /* 0x0000007fff007424 */ /* 0x000fe200078e00ff */
[----:B------:R-:W-:-:S04]  /*6540*/  ISETP.GT.U32.AND P0, PT, R4, 0x7f800000, PT ;  /* 0x7f8000000400780c */ /* 0x000fc80003f04070 */
[----:B------:R-:W-:-:S09]  /*6550*/  SEL R0, R0, 0x7c, P0 ;  /* 0x0000007c00007807 */ /* 0x000fd20000000000 */
.L_x_1716:
[----:B------:R-:W-:Y:S05]  /*6560*/  BSYNC.RECONVERGENT B0 ;  /* 0x0000000000007941 */ /* 0x000fea0003800200 */
.L_x_1714:
[----:B------:R-:W-:-:S04]  /*6570*/  SHF.R.U32.HI R3, RZ, 0x18, R22 ;  /* 0x00000018ff037819 */ /* 0x000fc80000011616 */
[----:B------:R-:W-:-:S05]  /*6580*/  LOP3.LUT R3, R0, 0x80, R3, 0xf8, !PT ;  /* 0x0000008000037812 */ /* 0x000fca00078ef803 */
[----:B------:R2:W-:Y:S01]  /*6590*/  STG.E.U8 desc[UR36][R8.64], R3 ;  /* 0x0000000308007986 */ /* 0x0005e2000c101124 */
[----:B------:R-:W-:Y:S05]  /*65a0*/  BRA `(.L_x_1687) ;  /* 0x0000000000087947 */ /* 0x000fea0003800000 */
.L_x_1708:
[----:B------:R-:W-:-:S05]  /*65b0*/  F2FP.BF16.F32.PACK_AB R22, RZ, R22 ;  /* 0x00000016ff16723e */ /* 0x000fca00000010ff */
[----:B------:R0:W-:Y:S02]  /*65c0*/  STG.E.U16 desc[UR36][R8.64], R22 ;  /* 0x0000001608007986 */ /* 0x0001e4000c101524 */
.L_x_1687:
[----:B------:R-:W-:-:S07]  /*65d0*/  VIADD R25, R25, 0x80 ;  /* 0x0000008019197836 */ /* 0x000fce0000000000 */
.L_x_1646:
[----:B------:R-:W-:Y:S05]  /*65e0*/  BSYNC.RECONVERGENT B7 ;  /* 0x0000000000077941 */ /* 0x000fea0003800200 */
.L_x_1607:
[----:B------:R-:W-:-:S13]  /*65f0*/  ISETP.GE.AND P0, PT, R25, R24, PT ;  /* 0x000000181900720c */ /* 0x000fda0003f06270 */
[----:B------:R-:W-:Y:S05]  /*6600*/  @P0 EXIT ;  /* 0x000000000000094d */ /* 0x000fea0003800000 */
[----:B0---4-:R-:W0:Y:S01]  /*6610*/  LDC.64 R6, c[0x0][0x388] ;  /* 0x0000e200ff067b82 */ /* 0x011e220000000a00 */
[----:B------:R-:W3:Y:S01]  /*6620*/  LDCU UR4, c[0x0][0x3a8] ;  /* 0x00007500ff0477ac */ /* 0x000ee20008000800 */
[----:B-12---:R-:W-:Y:S01]  /*6630*/  PRMT R0, R17, 0x9910, RZ ;  /* 0x0000991011007816 */ /* 0x006fe200000000ff */
[----:B------:R-:W-:Y:S01]  /*6640*/  IMAD R2, R2, 0x200, R25 ;  /* 0x0000020002027824 */ /* 0x000fe200078e0219 */
[----:B------:R1:W2:Y:S02]  /*6650*/  FRND.TRUNC R4, R16 ;  /* 0x0000001000047307 */ /* 0x0002a4000020d000 */
[----:B------:R-:W-:Y:S01]  /*6660*/  ISETP.GT.AND P1, PT, R0, 0x9, PT ;  /* 0x000000090000780c */ /* 0x000fe20003f24270 */
[----:B---3--:R-:W-:-:S05]  /*6670*/  IMAD R3, R2, UR4, RZ ;  /* 0x0000000402037c24 */ /* 0x008fca000f8e02ff */
[----:B0-----:R-:W-:-:S05]  /*6680*/  IADD3 R2, P0, PT, R3, R6, RZ ;  /* 0x0000000603027210 */ /* 0x001fca0007f1e0ff */
[----:B------:R-:W-:Y:S02]  /*6690*/  IMAD.X R3, RZ, RZ, R7, P0 ;  /* 0x000000ffff037224 */ /* 0x000fe400000e0607 */
[----:B-12---:R-:W-:Y:S06]  /*66a0*/  @P1 BRA `(.L_x_1717) ;  /* 0x0000000000e81947 */ /* 0x006fec0003800000 */
        /* <DEDUP_REMOVED lines=9> */
[----:B0-----:R-:W-:Y:S01]  /*6740*/  STG.E.U8 desc[UR36][R2.64], R5 ;  /* 0x0000000502007986 */ /* 0x001fe2000c101124 */
[----:B------:R-:W-:Y:S05]  /*6750*/  EXIT ;  /* 0x000000000000794d */ /* 0x000fea0003800000 */
.L_x_1720:
[----:B------:R-:W0:Y:S02]  /*6760*/  F2I.S64.TRUNC R16, R16 ;  /* 0x0000001000107311 */ /* 0x000e24000020d900 */
[----:B0-----:R-:W-:-:S05]  /*6770*/  IMAD.MOV.U32 R5, RZ, RZ, R16 ;  /* 0x000000ffff057224 */ /* 0x001fca00078e0010 */
[----:B------:R-:W-:Y:S01]  /*6780*/  STG.E.U8 desc[UR36][R2.64], R5 ;  /* 0x0000000502007986 */ /* 0x000fe2000c101124 */
[----:B------:R-:W-:Y:S05]  /*6790*/  EXIT ;  /* 0x000000000000794d */ /* 0x000fea0003800000 */
.L_x_1719:
[----:B------:R-:W-:-:S13]  /*67a0*/  ISETP.NE.AND P0, PT, R0, 0x2, PT ;  /* 0x000000020000780c */ /* 0x000fda0003f05270 */
[----:B------:R-:W-:Y:S05]  /*67b0*/  @!P0 BRA `(.L_x_1722) ;  /* 0x0000000000288947 */ /* 0x000fea0003800000 */
[----:B------:R-:W-:-:S13]  /*67c0*/  ISETP.NE.AND P0, PT, R0, 0x3, PT ;  /* 0x000000030000780c */ /* 0x000fda0003f05270 */
[----:B------:R-:W-:Y:S05]  /*67d0*/  @!P0 BRA `(.L_x_1723) ;  /* 0x0000000000148947 */ /* 0x000fea0003800000 */
[----:B------:R-:W-:-:S13]  /*67e0*/  ISETP.NE.AND P0, PT, R0, 0x4, PT ;  /* 0x000000040000780c */ /* 0x000fda0003f05270 */
[----:B------:R-:W-:Y:S05]  /*67f0*/  @P0 BRA `(.L_x_1721) ;  /* 0x0000000800380947 */ /* 0x000fea0003800000 */
[----:B------:R-:W0:Y:S02]  /*6800*/  F2I.S64.TRUNC R16, R16 ;  /* 0x0000001000107311 */ /* 0x000e24000020d900 */
[----:B0-----:R-:W-:Y:S01]  /*6810*/  STG.E.64 desc[UR36][R2.64], R16 ;  /* 0x0000001002007986 */ /* 0x001fe2000c101b24 */
[----:B------:R-:W-:Y:S05]  /*6820*/  EXIT ;  /* 0x000000000000794d */ /* 0x000fea0003800000 */
.L_x_1723:
[----:B------:R-:W0:Y:S02]  /*6830*/  F2I.TRUNC.NTZ R5, R16 ;  /* 0x0000001000057305 */ /* 0x000e24000020f100 */
[----:B0-----:R-:W-:Y:S01]  /*6840*/  STG.E desc[UR36][R2.64], R5 ;  /* 0x0000000502007986 */ /* 0x001fe2000c101924 */
[----:B------:R-:W-:Y:S05]  /*6850*/  EXIT ;  /* 0x000000000000794d */ /* 0x000fea0003800000 */
.L_x_1722:
[----:B------:R-:W0:Y:S02]  /*6860*/  F2I.TRUNC.NTZ R5, R16 ;  /* 0x0000001000057305 */ /* 0x000e24000020f100 */
[----:B0-----:R-:W-:Y:S01]  /*6870*/  STG.E.U16 desc[UR36][R2.64], R5 ;  /* 0x0000000502007986 */ /* 0x001fe2000c101524 */
[----:B------:R-:W-:Y:S05]  /*6880*/  EXIT ;  /* 0x000000000000794d */ /* 0x000fea0003800000 */
.L_x_1718:
[----:B------:R-:W-:-:S13]  /*6890*/  ISETP.GT.AND P0, PT, R0, 0x6, PT ;  /* 0x000000060000780c */ /* 0x000fda0003f04270 */
[----:B------:R-:W-:Y:S05]  /*68a0*/  @P0 BRA `(.L_x_1724) ;  /* 0x0000000000240947 */ /* 0x000fea0003800000 */
[----:B------:R-:W-:-:S13]  /*68b0*/  ISETP.NE.AND P0, PT, R0, 0x5, PT ;  /* 0x000000050000780c */ /* 0x000fda0003f05270 */
[----:B------:R-:W-:Y:S05]  /*68c0*/  @!P0 BRA `(.L_x_1725) ;  /* 0x0000000000108947 */ /* 0x000fea0003800000 */
[----:B------:R-:W-:-:S13]  /*68d0*/  ISETP.NE.AND P0, PT, R0, 0x6, PT ;  /* 0x000000060000780c */ /* 0x000fda0003f05270 */
[----:B------:R-:W-:Y:S05]  /*68e0*/  @P0 BRA `(.L_x_1721) ;  /* 0x0000000400fc0947 */ /* 0x000fea0003800000 */
[----:B------:R-:W-:Y:S01]  /*68f0*/  STG.E desc[UR36][R2.64], R4 ;  /* 0x0000000402007986 */ /* 0x000fe2000c101924 */
[----:B------:R-:W-:Y:S05]  /*6900*/  EXIT ;  /* 0x000000000000794d */ /* 0x000fea0003800000 */
.L_x_1725:
[----:B------:R-:W-:-:S05]  /*6910*/  F2FP.F16.F32.PACK_AB R4, RZ, R4 ;  /* 0x00000004ff04723e */ /* 0x000fca00000000ff */
[----:B------:R-:W-:Y:S01]  /*6920*/  STG.E.U16 desc[UR36][R2.64], R4 ;  /* 0x0000000402007986 */ /* 0x000fe2000c101524 */
[----:B------:R-:W-:Y:S05]  /*6930*/  EXIT ;  /* 0x000000000000794d */ /* 0x000fea0003800000 */
.L_x_1724:
[----:B------:R-:W-:-:S13]  /*6940*/  ISETP.NE.AND P0, PT, R0, 0x7, PT ;  /* 0x000000070000780c */ /* 0x000fda0003f05270 */
[----:B------:R-:W-:Y:S05]  /*6950*/  @!P0 BRA `(.L_x_1726) ;  /* 0x00000000002c8947 */ /* 0x000fea0003800000 */
[----:B------:R-:W-:-:S13]  /*6960*/  ISETP.NE.AND P0, PT, R0, 0x8, PT ;  /* 0x000000080000780c */ /* 0x000fda0003f05270 */
[----:B------:R-:W-:Y:S05]  /*6970*/  @!P0 BRA `(.L_x_1727) ;  /* 0x0000000000148947 */ /* 0x000fea0003800000 */
[----:B------:R-:W-:-:S13]  /*6980*/  ISETP.NE.AND P0, PT, R0, 0x9, PT ;  /* 0x000000090000780c */ /* 0x000fda0003f05270 */
[----:B------:R-:W-:Y:S05]  /*6990*/  @P0 BRA `(.L_x_1721) ;  /* 0x0000000400d00947 */ /* 0x000fea0003800000 */
[----:B------:R-:W-:-:S05]  /*69a0*/  IMAD.MOV.U32 R5, RZ, RZ, RZ ;  /* 0x000000ffff057224 */ /* 0x000fca00078e00ff */
[----:B------:R-:W-:Y:S01]  /*69b0*/  STG.E.64 desc[UR36][R2.64], R4 ;  /* 0x0000000402007986 */ /* 0x000fe2000c101b24 */
[----:B------:R-:W-:Y:S05]  /*69c0*/  EXIT ;  /* 0x000000000000794d */ /* 0x000fea0003800000 */
.L_x_1727:
[----:B------:R-:W-:-:S04]  /*69d0*/  F2FP.F16.F32.PACK_AB R5, RZ, R4 ;  /* 0x00000004ff05723e */ /* 0x000fc800000000ff */
[----:B------:R-:W-:-:S05]  /*69e0*/  PRMT R5, R5, 0x5410, RZ ;  /* 0x0000541005057816 */ /* 0x000fca00000000ff */
[----:B------:R-:W-:Y:S01]  /*69f0*/  STG.E desc[UR36][R2.64], R5 ;  /* 0x0000000502007986 */ /* 0x000fe2000c101924 */
[----:B------:R-:W-:Y:S05]  /*6a00*/  EXIT ;  /* 0x000000000000794d */ /* 0x000fea0003800000 */
.L_x_1726:
[----:B------:R-:W-:-:S06]  /*6a10*/  FMUL.FTZ R4, R4, 1 ;  /* 0x3f80000004047820 */ /* 0x000fcc0000410000 */
[----:B------:R-:W0:Y:S02]  /*6a20*/  F2F.F64.F32 R4, R4 ;  /* 0x0000000400047310 */ /* 0x000e240000201800 */
[----:B0-----:R-:W-:Y:S01]  /*6a30*/  STG.E.64 desc[UR36][R2.64], R4 ;  /* 0x0000000402007986 */ /* 0x001fe2000c101b24 */
[----:B------:R-:W-:Y:S05]  /*6a40*/  EXIT ;  /* 0x000000000000794d */ /* 0x000fea0003800000 */
.L_x_1717:
        /* <DEDUP_REMOVED lines=11> */
[----:B0-----:R-:W-:Y:S01]  /*6b00*/  STG.E.U16 desc[UR36][R2.64], R5 ;  /* 0x0000000502007986 */ /* 0x001fe2000c101524 */
[----:B------:R-:W-:Y:S05]  /*6b10*/  EXIT ;  /* 0x000000000000794d */ /* 0x000fea0003800000 */
.L_x_1731:
        /* <DEDUP_REMOVED lines=16> */
.L_x_1734:
[----:B------:R-:W-:-:S04]  /*6c20*/  SHF.R.U32.HI R4, RZ, 0x18, R4 ;  /* 0x00000018ff047819 */ /* 0x000fc80000011604 */
[----:B------:R-:W-:-:S04]  /*6c30*/  LOP3.LUT R4, R5, 0x80, R4, 0xf8, !PT ;  /* 0x0000008005047812 */ /* 0x000fc800078ef804 */
[----:B------:R-:W-:-:S07]  /*6c40*/  PRMT R0, R4, 0x7610, R0 ;  /* 0x0000761004007816 */ /* 0x000fce0000000000 */
.L_x_1733:
[----:B------:R-:W-:Y:S05]  /*6c50*/  BSYNC.RECONVERGENT B0 ;  /* 0x0000000000007941 */ /* 0x000fea0003800200 */
.L_x_1732:
[----:B------:R-:W-:Y:S01]  /*6c60*/  STG.E.U8 desc[UR36][R2.64], R0 ;  /* 0x0000000002007986 */ /* 0x000fe2000c101124 */
[----:B------:R-:W-:Y:S05]  /*6c70*/  EXIT ;  /* 0x000000000000794d */ /* 0x000fea0003800000 */
.L_x_1730:
        /* <DEDUP_REMOVED lines=16> */
.L_x_1737:
[----:B------:R-:W-:-:S04]  /*6d80*/  SHF.R.U32.HI R4, RZ, 0x18, R4 ;  /* 0x00000018ff047819 */ /* 0x000fc80000011604 */
[----:B------:R-:W-:-:S04]  /*6d90*/  LOP3.LUT R5, R5, 0x80, R4, 0xf8, !PT ;  /* 0x0000008005057812 */ /* 0x000fc800078ef804 */
[----:B------:R-:W-:-:S07]  /*6da0*/  PRMT R0, R5, 0x7610, R0 ;  /* 0x0000761005007816 */ /* 0x000fce0000000000 */
.L_x_1736:
[----:B------:R-:W-:Y:S05]  /*6db0*/  BSYNC.RECONVERGENT B0 ;  /* 0x0000000000007941 */ /* 0x000fea0003800200 */
.L_x_1735:
[----:B------:R-:W-:Y:S01]  /*6dc0*/  STG.E.U8 desc[UR36][R2.64], R0 ;  /* 0x0000000002007986 */ /* 0x000fe2000c101124 */
[----:B------:R-:W-:Y:S05]  /*6dd0*/  EXIT ;  /* 0x000000000000794d */ /* 0x000fea0003800000 */
.L_x_1729:
        /* <DEDUP_REMOVED lines=21> */
.L_x_1739:
[----:B------:R-:W0:Y:S02]  /*6f30*/  F2I.U64.TRUNC R16, R16 ;  /* 0x0000001000107311 */ /* 0x000e24000020d800 */
[----:B0-----:R-:W-:Y:S01]  /*6f40*/  STG.E.64 desc[UR36][R2.64], R16 ;  /* 0x0000001002007986 */ /* 0x001fe2000c101b24 */
[----:B------:R-:W-:Y:S05]  /*6f50*/  EXIT ;  /* 0x000000000000794d */ /* 0x000fea0003800000 */
.L_x_1738:
[----:B------:R-:W0:Y:S02]  /*6f60*/  F2I.U32.TRUNC.NTZ R5, R16 ;  /* 0x0000001000057305 */ /* 0x000e24000020f000 */
[----:B0-----:R-:W-:Y:S01]  /*6f70*/  STG.E desc[UR36][R2.64], R5 ;  /* 0x0000000502007986 */ /* 0x001fe2000c101924 */
[----:B------:R-:W-:Y:S05]  /*6f80*/  EXIT ;  /* 0x000000000000794d */ /* 0x000fea0003800000 */
.L_x_1728:
        /* <DEDUP_REMOVED lines=8> */
[----:B------:R-:W-:Y:S01]  /*7010*/  STG.E.U8 desc[UR36][R2.64], R5 ;  /* 0x0000000502007986 */ /* 0x000fe2000c101124 */
[----:B------:R-:W-:Y:S05]  /*7020*/  EXIT ;  /* 0x000000000000794d */ /* 0x000fea0003800000 */
.L_x_1741:
[----:B------:R-:W-:Y:S01]  /*7030*/  FMUL.FTZ R4, R4, 1 ;  /* 0x3f80000004047820 */ /* 0x000fe20000410000 */
[----:B------:R-:W-:-:S05]  /*7040*/  CS2R R6, SRZ ;  /* 0x0000000000067805 */ /* 0x000fca000001ff00 */
[----:B------:R-:W0:Y:S02]  /*7050*/  F2F.F64.F32 R4, R4 ;  /* 0x0000000400047310 */ /* 0x000e240000201800 */
[----:B0-----:R-:W-:Y:S01]  /*7060*/  STG.E.128 desc[UR36][R2.64], R4 ;  /* 0x0000000402007986 */ /* 0x001fe2000c101d24 */
[----:B------:R-:W-:Y:S05]  /*7070*/  EXIT ;  /* 0x000000000000794d */ /* 0x000fea0003800000 */
.L_x_1740:
[----:B------:R-:W-:-:S13]  /*7080*/  ISETP.NE.AND P0, PT, R0, 0xf, PT ;  /* 0x0000000f0000780c */ /* 0x000fda0003f05270 */
[----:B------:R-:W-:Y:S05]  /*7090*/  @!P0 BRA `(.L_x_1742) ;  /* 0x0000000000e08947 */ /* 0x000fea0003800000 */
[----:B------:R-:W-:-:S13]  /*70a0*/  ISETP.NE.AND P0, PT, R0, 0x17, PT ;  /* 0x000000170000780c */ /* 0x000fda0003f05270 */
[----:B------:R-:W-:Y:S05]  /*70b0*/  @!P0 BRA `(.L_x_1743) ;  /* 0x00000000008c8947 */ /* 0x000fea0003800000 */
[----:B------:R-:W-:-:S13]  /*70c0*/  ISETP.NE.AND P0, PT, R0, 0x18, PT ;  /* 0x000000180000780c */ /* 0x000fda0003f05270 */
[----:B------:R-:W-:Y:S05]  /*70d0*/  @!P0 BRA `(.L_x_1744) ;  /* 0x0000000000448947 */ /* 0x000fea0003800000 */
.L_x_1721:
        /* <DEDUP_REMOVED lines=16> */
.L_x_1745:
[----:B------:R-:W-:Y:S05]  /*71e0*/  EXIT ;  /* 0x000000000000794d */ /* 0x000fea0003800000 */
.L_x_1744:
        /* <DEDUP_REMOVED lines=12> */
.L_x_1747:
[----:B------:R-:W-:Y:S05]  /*72b0*/  BSYNC.RECONVERGENT B0 ;  /* 0x0000000000007941 */ /* 0x000fea0003800200 */
.L_x_1746:
[----:B------:R-:W-:-:S05]  /*72c0*/  LOP3.LUT R5, R0, 0x80, R7, 0xf8, !PT ;  /* 0x0000008000057812 */ /* 0x000fca00078ef807 */
[----:B------:R-:W-:Y:S01]  /*72d0*/  STG.E.U8 desc[UR36][R2.64], R5 ;  /* 0x0000000502007986 */ /* 0x000fe2000c101124 */
[----:B------:R-:W-:Y:S05]  /*72e0*/  EXIT ;  /* 0x000000000000794d */ /* 0x000fea0003800000 */
.L_x_1743:
        /* <DEDUP_REMOVED lines=11> */
.L_x_1749:
[----:B------:R-:W-:Y:S01]  /*73a0*/  IMAD.MOV.U32 R0, RZ, RZ, 0x7f ;  /* 0x0000007fff007424 */ /* 0x000fe200078e00ff */
[----:B------:R-:W-:-:S04]  /*73b0*/  ISETP.GT.U32.AND P0, PT, R6, 0x7f800000, PT ;  /* 0x7f8000000600780c */ /* 0x000fc80003f04070 */
[----:B------:R-:W-:-:S09]  /*73c0*/  SEL R0, R0, 0x7c, P0 ;  /* 0x0000007c00007807 */ /* 0x000fd20000000000 */
.L_x_1750:
[----:B------:R-:W-:Y:S05]  /*73d0*/  BSYNC.RECONVERGENT B0 ;  /* 0x0000000000007941 */ /* 0x000fea0003800200 */
.L_x_1748:
[----:B------:R-:W-:-:S04]  /*73e0*/  SHF.R.U32.HI R5, RZ, 0x18, R4 ;  /* 0x00000018ff057819 */ /* 0x000fc80000011604 */
[----:B------:R-:W-:-:S05]  /*73f0*/  LOP3.LUT R5, R0, 0x80, R5, 0xf8, !PT ;  /* 0x0000008000057812 */ /* 0x000fca00078ef805 */
[----:B------:R-:W-:Y:S01]  /*7400*/  STG.E.U8 desc[UR36][R2.64], R5 ;  /* 0x0000000502007986 */ /* 0x000fe2000c101124 */
[----:B------:R-:W-:Y:S05]  /*7410*/  EXIT ;  /* 0x000000000000794d */ /* 0x000fea0003800000 */
.L_x_1742:
[----:B------:R-:W-:-:S05]  /*7420*/  F2FP.BF16.F32.PACK_AB R4, RZ, R4 ;  /* 0x00000004ff04723e */ /* 0x000fca00000010ff */
[----:B------:R-:W-:Y:S01]  /*7430*/  STG.E.U16 desc[UR36][R2.64], R4 ;  /* 0x0000000402007986 */ /* 0x000fe2000c101524 */
[----:B------:R-:W-:Y:S05]  /*7440*/  EXIT ;  /* 0x000000000000794d */ /* 0x000fea0003800000 */
.L_x_1751:
        /* <DEDUP_REMOVED lines=11> */
.L_x_19834:


//--------------------- .text._ZN2at6native18elementwise_kernelILi128ELi2EZNS0_22gpu_kernel_impl_nocastIZZZNS0_17trunc_kernel_cudaERNS_18TensorIteratorBaseEENKUlvE_clEvENKUlvE0_clEvEUlfE_EEvS4_RKT_EUliE_EEviT1_ --------------------------
	.section	.text._ZN2at6native18elementwise_kernelILi128ELi2EZNS0_22gpu_kernel_impl_nocastIZZZNS0_17trunc_kernel_cudaERNS_18TensorIteratorBaseEENKUlvE_clEvENKUlvE0_clEvEUlfE_EEvS4_RKT_EUliE_EEviT1_,"ax",@progbits
	.align	128
        .global         _ZN2at6native18elementwise_kernelILi128ELi2EZNS0_22gpu_kernel_impl_nocastIZZZNS0_17trunc_kernel_cudaERNS_18TensorIteratorBaseEENKUlvE_clEvENKUlvE0_clEvEUlfE_EEvS4_RKT_EUliE_EEviT1_
        .type           _ZN2at6native18elementwise_kernelILi128ELi2EZNS0_22gpu_kernel_impl_nocastIZZZNS0_17trunc_kernel_cudaERNS_18TensorIteratorBaseEENKUlvE_clEvENKUlvE0_clEvEUlfE_EEvS4_RKT_EUliE_EEviT1_,@function
        .size           _ZN2at6native18elementwise_kernelILi128ELi2EZNS0_22gpu_kernel_impl_nocastIZZZNS0_17trunc_kernel_cudaERNS_18TensorIteratorBaseEENKUlvE_clEvENKUlvE0_clEvEUlfE_EEvS4_RKT_EUliE_EEviT1_,(.L_x_19835 - _ZN2at6native18elementwise_kernelILi128ELi2EZNS0_22gpu_kernel_impl_nocastIZZZNS0_17trunc_kernel_cudaERNS_18TensorIteratorBaseEENKUlvE_clEvENKUlvE0_clEvEUlfE_EEvS4_RKT_EUliE_EEviT1_)
        .other          _ZN2at6native18elementwise_kernelILi128ELi2EZNS0_22gpu_kernel_impl_nocastIZZZNS0_17trunc_kernel_cudaERNS_18TensorIteratorBaseEENKUlvE_clEvENKUlvE0_clEvEUlfE_EEvS4_RKT_EUliE_EEviT1_,@"STO_CUDA_ENTRY STV_DEFAULT"
_ZN2at6native18elementwise_kernelILi128ELi2EZNS0_22gpu_kernel_impl_nocastIZZZNS0_17trunc_kernel_cudaERNS_18TensorIteratorBaseEENKUlvE_clEvENKUlvE0_clEvEUlfE_EEvS4_RKT_EUliE_EEviT1_:
.text._ZN2at6native18elementwise_kernelILi128ELi2EZNS0_22gpu_kernel_impl_nocastIZZZNS0_17trunc_kernel_cudaERNS_18TensorIteratorBaseEENKUlvE_clEvENKUlvE0_clEvEUlfE_EEvS4_RKT_EUliE_EEviT1_:
        /* <DEDUP_REMOVED lines=10> */
[----:B------:R-:W-:Y:S01]  /*00a0*/  BSSY.RECONVERGENT B0, `(.L_x_1753) ;  /* 0x0000009000007945 */ /* 0x000fe20003800200 */
[----:B0-----:R-:W-:-:S13]  /*00b0*/  ISETP.GE.AND P0, PT, R3, UR4, PT ;  /* 0x0000000403007c0c */ /* 0x001fda000bf06270 */
[----:B------:R-:W-:Y:S05]  /*00c0*/  @P0 BRA `(.L_x_1754) ;  /* 0x0000000000180947 */ /* 0x000fea0003800000 */
[----:B------:R-:W0:Y:S02]  /*00d0*/  LDC.64 R4, c[0x0][0x588] ;  /* 0x00016200ff047b82 */ /* 0x000e240000000a00 */
[----:B0-----:R-:W2:Y:S06]  /*00e0*/  LDG.E R4, desc[UR6][R4.64] ;  /* 0x0000000604047981 */ /* 0x001eac000c1e1900 */
[----:B------:R-:W0:Y:S01]  /*00f0*/  LDC.64 R6, c[0x0][0x580] ;  /* 0x00016000ff067b82 */ /* 0x000e220000000a00 */
[----:B------:R-:W-:Y:S01]  /*0100*/  IADD3 R3, PT, PT, R3, 0x80, RZ ;  /* 0x0000008003037810 */ /* 0x000fe20007ffe0ff */
[----:B--2---:R-:W0:Y:S02]  /*0110*/  FRND.TRUNC R9, R4 ;  /* 0x0000000400097307 */ /* 0x004e24000020d000 */
[----:B0-----:R0:W-:Y:S04]  /*0120*/  STG.E desc[UR6][R6.64], R9 ;  /* 0x0000000906007986 */ /* 0x0011e8000c101906 */
.L_x_1754:
[----:B------:R-:W-:Y:S05]  /*0130*/  BSYNC.RECONVERGENT B0 ;  /* 0x0000000000007941 */ /* 0x000fea0003800200 */
.L_x_1753:
[----:B------:R-:W-:-:S13]  /*0140*/  ISETP.GE.AND P0, PT, R3, UR4, PT ;  /* 0x0000000403007c0c */ /* 0x000fda000bf06270 */
[----:B------:R-:W-:Y:S05]  /*0150*/  @P0 EXIT ;  /* 0x000000000000094d */ /* 0x000fea0003800000 */
[----:B------:R-:W1:Y:S02]  /*0160*/  LDC.64 R2, c[0x0][0x588] ;  /* 0x00016200ff027b82 */ /* 0x000e640000000a00 */
[----:B-1----:R-:W0:Y:S06]  /*0170*/  LDG.E R2, desc[UR6][R2.64] ;  /* 0x0000000602027981 */ /* 0x002e2c000c1e1900 */
[----:B------:R-:W1:Y:S01]  /*0180*/  LDC.64 R4, c[0x0][0x580] ;  /* 0x00016000ff047b82 */ /* 0x000e620000000a00 */
[----:B0-----:R-:W1:Y:S02]  /*0190*/  FRND.TRUNC R7, R2 ;  /* 0x0000000200077307 */ /* 0x001e64000020d000 */
[----:B-1----:R-:W-:Y:S01]  /*01a0*/  STG.E desc[UR6][R4.64], R7 ;  /* 0x0000000704007986 */ /* 0x002fe2000c101906 */
[----:B------:R-:W-:Y:S05]  /*01b0*/  EXIT ;  /* 0x000000000000794d */ /* 0x000fea0003800000 */
.L_x_1752:
[----:B------:R-:W0:Y:S01]  /*01c0*/  LDCU UR4, c[0x0][0x380] ;  /* 0x00007000ff0477ac */ /* 0x000e220008000800 */
[----:B------:R-:W-:Y:S01]  /*01d0*/  IADD3 R2, PT, PT, R2, -0x1, RZ ;  /* 0xffffffff02027810 */ /* 0x000fe20007ffe0ff */
[----:B------:R-:W-:Y:S03]  /*01e0*/  BSSY.RECONVERGENT B0, `(.L_x_1755) ;  /* 0x0000138000007945 */ /* 0x000fe60003800200 */
        /* <DEDUP_REMOVED lines=302> */
.L_x_1757:
[----:B------:R-:W0:Y:S02]  /*14d0*/  LDCU.128 UR8, c[0x0][0x580] ;  /* 0x0000b000ff0877ac */ /* 0x000e240008000c00 */
[----:B0-----:R-:W-:-:S04]  /*14e0*/  IADD3 R6, P0, PT, R4, UR10, RZ ;  /* 0x0000000a04067c10 */ /* 0x001fc8000ff1e0ff */
[----:B------:R-:W-:-:S05]  /*14f0*/  IADD3.X R7, PT, PT, RZ, UR11, RZ, P0, !PT ;  /* 0x0000000bff077c10 */ /* 0x000fca00087fe4ff */
[----:B------:R-:W2:Y:S01]  /*1500*/  LDG.E R6, desc[UR6][R6.64] ;  /* 0x0000000606067981 */ /* 0x000ea2000c1e1900 */
[----:B------:R-:W-:Y:S02]  /*1510*/  IADD3 R4, P0, PT, R5, UR8, RZ ;  /* 0x0000000805047c10 */ /* 0x000fe4000ff1e0ff */
[----:B------:R-:W-:-:S03]  /*1520*/  IADD3 R3, PT, PT, R3, 0x80, RZ ;  /* 0x0000008003037810 */ /* 0x000fc60007ffe0ff */
[----:B------:R-:W-:Y:S01]  /*1530*/  IMAD.X R5, RZ, RZ, UR9, P0 ;  /* 0x00000009ff057e24 */ /* 0x000fe200080e06ff */
[----:B--2---:R-:W0:Y:S04]  /*1540*/  FRND.TRUNC R9, R6 ;  /* 0x0000000600097307 */ /* 0x004e28000020d000 */
[----:B0-----:R0:W-:Y:S03]  /*1550*/  STG.E desc[UR6][R4.64], R9 ;  /* 0x0000000904007986 */ /* 0x0011e6000c101906 */
.L_x_1756:
[----:B------:R-:W-:Y:S05]  /*1560*/  BSYNC.RECONVERGENT B0 ;  /* 0x0000000000007941 */ /* 0x000fea0003800200 */
.L_x_1755:
[----:B------:R-:W-:-:S13]  /*1570*/  ISETP.GE.AND P0, PT, R3, UR4, PT ;  /* 0x0000000403007c0c */ /* 0x000fda000bf06270 */
[----:B------:R-:W-:Y:S05]  /*1580*/  @P0 EXIT ;  /* 0x000000000000094d */ /* 0x000fea0003800000 */
[----:B------:R-:W1:Y:S01]  /*1590*/  LDCU.64 UR4, c[0x0][0x390] ;  /* 0x00007200ff0477ac */ /* 0x000e620008000a00 */
[----:B0-----:R-:W-:Y:S01]  /*15a0*/  HFMA2 R4, -RZ, RZ, 0, 0 ;  /* 0x00000000ff047431 */ /* 0x001fe200000001ff */
        /* <DEDUP_REMOVED lines=296> */
.L_x_1758:
[----:B------:R-:W0:Y:S02]  /*2830*/  LDCU.128 UR8, c[0x0][0x580] ;  /* 0x0000b000ff0877ac */ /* 0x000e240008000c00 */
[----:B0-----:R-:W-:-:S04]  /*2840*/  IADD3 R4, P0, PT, R2, UR10, RZ ;  /* 0x0000000a02047c10 */ /* 0x001fc8000ff1e0ff */
[----:B------:R-:W-:-:S05]  /*2850*/  IADD3.X R5, PT, PT, RZ, UR11, RZ, P0, !PT ;  /* 0x0000000bff057c10 */ /* 0x000fca00087fe4ff */
[----:B------:R-:W2:Y:S01]  /*2860*/  LDG.E R4, desc[UR6][R4.64] ;  /* 0x0000000604047981 */ /* 0x000ea2000c1e1900 */
[----:B------:R-:W-:-:S04]  /*2870*/  IADD3 R2, P0, PT, R3, UR8, RZ ;  /* 0x0000000803027c10 */ /* 0x000fc8000ff1e0ff */
[----:B------:R-:W-:Y:S01]  /*2880*/  IADD3.X R3, PT, PT, RZ, UR9, RZ, P0, !PT ;  /* 0x00000009ff037c10 */ /* 0x000fe200087fe4ff */
[----:B--2---:R-:W0:Y:S04]  /*2890*/  FRND.TRUNC R7, R4 ;  /* 0x0000000400077307 */ /* 0x004e28000020d000 */
[----:B0-----:R-:W-:Y:S01]  /*28a0*/  STG.E desc[UR6][R2.64], R7 ;  /* 0x0000000702007986 */ /* 0x001fe2000c101906 */
[----:B------:R-:W-:Y:S05]  /*28b0*/  EXIT ;  /* 0x000000000000794d */ /* 0x000fea0003800000 */
.L_x_1759:
        /* <DEDUP_REMOVED lines=12> */
.L_x_19835:


//--------------------- .text._ZN2at6native27unrolled_elementwise_kernelIZZZNS0_17trunc_kernel_cudaERNS_18TensorIteratorBaseEENKUlvE_clEvENKUlvE0_clEvEUlfE_St5arrayIPcLm2EELi4E23TrivialOffsetCalculatorILi1EjESB_NS0_6memory15LoadWithoutCastENSC_16StoreWithoutCastEEEviT_T0_T2_T3_T4_T5_ --------------------------
	.section	.text._ZN2at6native27unrolled_elementwise_kernelIZZZNS0_17trunc_kernel_cudaERNS_18TensorIteratorBaseEENKUlvE_clEvENKUlvE0_clEvEUlfE_St5arrayIPcLm2EELi4E23TrivialOffsetCalculatorILi1EjESB_NS0_6memory15LoadWithoutCastENSC_16StoreWithoutCastEEEviT_T0_T2_T3_T4_T5_,"ax",@progbits
	.align	128
        .global         _ZN2at6native27unrolled_elementwise_kernelIZZZNS0_17trunc_kernel_cudaERNS_18TensorIteratorBaseEENKUlvE_clEvENKUlvE0_clEvEUlfE_St5arrayIPcLm2EELi4E23TrivialOffsetCalculatorILi1EjESB_NS0_6memory15LoadWithoutCastENSC_16StoreWithoutCastEEEviT_T0_T2_T3_T4_T5_
        .type           _ZN2at6native27unrolled_elementwise_kernelIZZZNS0_17trunc_kernel_cudaERNS_18TensorIteratorBaseEENKUlvE_clEvENKUlvE0_clEvEUlfE_St5arrayIPcLm2EELi4E23TrivialOffsetCalculatorILi1EjESB_NS0_6memory15LoadWithoutCastENSC_16StoreWithoutCastEEEviT_T0_T2_T3_T4_T5_,@function
        .size           _ZN2at6native27unrolled_elementwise_kernelIZZZNS0_17trunc_kernel_cudaERNS_18TensorIteratorBaseEENKUlvE_clEvENKUlvE0_clEvEUlfE_St5arrayIPcLm2EELi4E23TrivialOffsetCalculatorILi1EjESB_NS0_6memory15LoadWithoutCastENSC_16StoreWithoutCastEEEviT_T0_T2_T3_T4_T5_,(.L_x_19836 - _ZN2at6native27unrolled_elementwise_kernelIZZZNS0_17trunc_kernel_cudaERNS_18TensorIteratorBaseEENKUlvE_clEvENKUlvE0_clEvEUlfE_St5arrayIPcLm2EELi4E23TrivialOffsetCalculatorILi1EjESB_NS0_6memory15LoadWithoutCastENSC_16StoreWithoutCastEEEviT_T0_T2_T3_T4_T5_)
        .other          _ZN2at6native27unrolled_elementwise_kernelIZZZNS0_17trunc_kernel_cudaERNS_18TensorIteratorBaseEENKUlvE_clEvENKUlvE0_clEvEUlfE_St5arrayIPcLm2EELi4E23TrivialOffsetCalculatorILi1EjESB_NS0_6memory15LoadWithoutCastENSC_16StoreWithoutCastEEEviT_T0_T2_T3_T4_T5_,@"STO_CUDA_ENTRY STV_DEFAULT"
_ZN2at6native27unrolled_elementwise_kernelIZZZNS0_17trunc_kernel_cudaERNS_18TensorIteratorBaseEENKUlvE_clEvENKUlvE0_clEvEUlfE_St5arrayIPcLm2EELi4E23TrivialOffsetCalculatorILi1EjESB_NS0_6memory15LoadWithoutCastENSC_16StoreWithoutCastEEEviT_T0_T2_T3_T4_T5_:
.text._ZN2at6native27unrolled_elementwise_kernelIZZZNS0_17trunc_kernel_cudaERNS_18TensorIteratorBaseEENKUlvE_clEvENKUlvE0_clEvEUlfE_St5arrayIPcLm2EELi4E23TrivialOffsetCalculatorILi1EjESB_NS0_6memory15LoadWithoutCastENSC_16StoreWithoutCastEEEviT_T0_T2_T3_T4_T5_:
        /* <DEDUP_REMOVED lines=8> */
[----:B------:R-:W-:Y:S01]  /*0080*/  @!P0 IADD3 R13, PT, PT, R3, 0x80, RZ ;  /* 0x00000080030d8810 */ /* 0x000fe20007ffe0ff */
[----:B------:R-:W0:Y:S01]  /*0090*/  @!P0 LDC.64 R4, c[0x0][0x390] ;  /* 0x0000e400ff048b82 */ /* 0x000e220000000a00 */
[----:B------:R-:W-:Y:S02]  /*00a0*/  @!P0 IMAD R15, R0, 0x200, R3 ;  /* 0x00000200000f8824 */ /* 0x000fe400078e0203 */
[----:B------:R-:W-:-:S13]  /*00b0*/  ISETP.GE.AND P1, PT, R13, R2, PT ;  /* 0x000000020d00720c */ /* 0x000fda0003f26270 */
[----:B------:R-:W-:Y:S01]  /*00c0*/  @!P1 IMAD R17, R0, 0x200, R13 ;  /* 0x0000020000119824 */ /* 0x000fe200078e020d */
[----:B------:R-:W-:Y:S01]  /*00d0*/  @!P1 IADD3 R13, PT, PT, R13, 0x80, RZ ;  /* 0x000000800d0d9810 */ /* 0x000fe20007ffe0ff */
[----:B------:R-:W2:Y:S03]  /*00e0*/  @!P1 LDC.64 R8, c[0x0][0x390] ;  /* 0x0000e400ff089b82 */ /* 0x000ea60000000a00 */
[----:B------:R-:W-:Y:S01]  /*00f0*/  ISETP.GE.AND P3, PT, R13, R2, PT ;  /* 0x000000020d00720c */ /* 0x000fe20003f66270 */
[----:B0-----:R-:W-:Y:S01]  /*0100*/  @!P0 IMAD.WIDE.U32 R4, R15, 0x4, R4 ;  /* 0x000000040f048825 */ /* 0x001fe200078e0004 */
[----:B------:R-:W-:-:S06]  /*0110*/  CS2R R14, SRZ ;  /* 0x00000000000e7805 */ /* 0x000fcc000001ff00 */
[----:B-1----:R0:W5:Y:S05]  /*0120*/  @!P0 LDG.E R14, desc[UR4][R4.64] ;  /* 0x00000004040e8981 */ /* 0x00216a000c1e1900 */
[----:B------:R-:W-:Y:S01]  /*0130*/  @!P3 IMAD R21, R0, 0x200, R13 ;  /* 0x000002000015b824 */ /* 0x000fe200078e020d */
[----:B------:R-:W-:Y:S01]  /*0140*/  @!P3 IADD3 R13, PT, PT, R13, 0x80, RZ ;  /* 0x000000800d0db810 */ /* 0x000fe20007ffe0ff */
[----:B------:R-:W1:Y:S03]  /*0150*/  @!P3 LDC.64 R10, c[0x0][0x390] ;  /* 0x0000e400ff0abb82 */ /* 0x000e660000000a00 */
[----:B------:R-:W-:Y:S01]  /*0160*/  ISETP.GE.AND P2, PT, R13, R2, PT ;  /* 0x000000020d00720c */ /* 0x000fe20003f46270 */
[----:B--2---:R-:W-:-:S05]  /*0170*/  @!P1 IMAD.WIDE.U32 R8, R17, 0x4, R8 ;  /* 0x0000000411089825 */ /* 0x004fca00078e0008 */
[----:B------:R0:W5:Y:S07]  /*0180*/  @!P1 LDG.E R15, desc[UR4][R8.64] ;  /* 0x00000004080f9981 */ /* 0x00016e000c1e1900 */
[----:B------:R-:W2:Y:S01]  /*0190*/  @!P2 LDC.64 R6, c[0x0][0x390] ;  /* 0x0000e400ff06ab82 */ /* 0x000ea20000000a00 */
[----:B------:R-:W-:Y:S01]  /*01a0*/  @!P2 LEA R19, R0, R13, 0x9 ;  /* 0x0000000d0013a211 */ /* 0x000fe200078e48ff */
[----:B-1----:R-:W-:-:S04]  /*01b0*/  @!P3 IMAD.WIDE.U32 R12, R21, 0x4, R10 ;  /* 0x00000004150cb825 */ /* 0x002fc800078e000a */
[----:B--2---:R-:W-:Y:S01]  /*01c0*/  @!P2 IMAD.WIDE.U32 R10, R19, 0x4, R6 ;  /* 0x00000004130aa825 */ /* 0x004fe200078e0006 */
[----:B------:R-:W-:-:S06]  /*01d0*/  CS2R R6, SRZ ;  /* 0x0000000000067805 */ /* 0x000fcc000001ff00 */
[----:B------:R0:W5:Y:S04]  /*01e0*/  @!P3 LDG.E R7, desc[UR4][R12.64] ;  /* 0x000000040c07b981 */ /* 0x000168000c1e1900 */
[----:B------:R0:W5:Y:S01]  /*01f0*/  @!P2 LDG.E R6, desc[UR4][R10.64] ;  /* 0x000000040a06a981 */ /* 0x000162000c1e1900 */
[----:B------:R-:W-:Y:S01]  /*0200*/  ISETP.GE.AND P0, PT, R3, R2, PT ;  /* 0x000000020300720c */ /* 0x000fe20003f06270 */
[----:B------:R-:W-:Y:S04]  /*0210*/  BSSY.RECONVERGENT B0, `(.L_x_1760) ;  /* 0x000001a000007945 */ /* 0x000fe80003800200 */
[----:B------:R-:W-:Y:S08]  /*0220*/  BSSY.RELIABLE B1, `(.L_x_1761) ;  /* 0x0000011000017945 */ /* 0x000ff00003800100 */
[----:B0-----:R-:W-:Y:S05]  /*0230*/  @P0 BRA `(.L_x_1762) ;  /* 0x00000000003c0947 */ /* 0x001fea0003800000 */
[----:B------:R-:W0:Y:S01]  /*0240*/  LDC.64 R4, c[0x0][0x388] ;  /* 0x0000e200ff047b82 */ /* 0x000e220000000a00 */
[----:B-----5:R-:W1:Y:S01]  /*0250*/  FRND.TRUNC R9, R14 ;  /* 0x0000000e00097307 */ /* 0x020e62000020d000 */
[----:B------:R-:W-:Y:S01]  /*0260*/  IMAD R11, R0, 0x200, R3 ;  /* 0x00000200000b7824 */ /* 0x000fe200078e0203 */
[----:B------:R-:W-:-:S04]  /*0270*/  IADD3 R3, PT, PT, R3, 0x80, RZ ;  /* 0x0000008003037810 */ /* 0x000fc80007ffe0ff */
[----:B------:R-:W-:-:S13]  /*0280*/  ISETP.GE.AND P0, PT, R3, R2, PT ;  /* 0x000000020300720c */ /* 0x000fda0003f06270 */
[----:B------:R-:W-:Y:S05]  /*0290*/  @P0 BREAK.RELIABLE B1 ;  /* 0x0000000000010942 */ /* 0x000fea0003800100 */
[----:B0-----:R-:W-:-:S05]  /*02a0*/  IMAD.WIDE.U32 R4, R11, 0x4, R4 ;  /* 0x000000040b047825 */ /* 0x001fca00078e0004 */
[----:B-1----:R0:W-:Y:S01]  /*02b0*/  STG.E desc[UR4][R4.64], R9 ;  /* 0x0000000904007986 */ /* 0x0021e2000c101904 */
[----:B------:R-:W-:Y:S05]  /*02c0*/  @P0 BRA `(.L_x_1763) ;  /* 0x0000000000380947 */ /* 0x000fea0003800000 */
[----:B0-----:R-:W0:Y:S01]  /*02d0*/  LDC.64 R4, c[0x0][0x388] ;  /* 0x0000e200ff047b82 */ /* 0x001e220000000a00 */
[----:B------:R-:W1:Y:S01]  /*02e0*/  FRND.TRUNC R15, R15 ;  /* 0x0000000f000f7307 */ /* 0x000e62000020d000 */
[----:B------:R-:W-:Y:S01]  /*02f0*/  IMAD R9, R0, 0x200, R3 ;  /* 0x0000020000097824 */ /* 0x000fe200078e0203 */
[----:B------:R-:W-:-:S03]  /*0300*/  IADD3 R3, PT, PT, R3, 0x80, RZ ;  /* 0x0000008003037810 */ /* 0x000fc60007ffe0ff */
[----:B0-----:R-:W-:-:S05]  /*0310*/  IMAD.WIDE.U32 R4, R9, 0x4, R4 ;  /* 0x0000000409047825 */ /* 0x001fca00078e0004 */
[----:B-1----:R0:W-:Y:S02]  /*0320*/  STG.E desc[UR4][R4.64], R15 ;  /* 0x0000000f04007986 */ /* 0x0021e4000c101904 */
.L_x_1762:
[----:B------:R-:W-:Y:S05]  /*0330*/  BSYNC.RELIABLE B1 ;  /* 0x0000000000017941 */ /* 0x000fea0003800100 */
.L_x_1761:
[----:B------:R-:W-:-:S13]  /*0340*/  ISETP.GE.AND P0, PT, R3, R2, PT ;  /* 0x000000020300720c */ /* 0x000fda0003f06270 */
[----:B0-----:R-:W0:Y:S01]  /*0350*/  @!P0 LDC.64 R4, c[0x0][0x388] ;  /* 0x0000e200ff048b82 */ /* 0x001e220000000a00 */
[----:B-----5:R-:W1:Y:S01]  /*0360*/  @!P0 FRND.TRUNC R7, R7 ;  /* 0x0000000700078307 */ /* 0x020e62000020d000 */
[----:B------:R-:W-:Y:S01]  /*0370*/  @!P0 IMAD R9, R0, 0x200, R3 ;  /* 0x0000020000098824 */ /* 0x000fe200078e0203 */
[----:B------:R-:W-:-:S03]  /*0380*/  @!P0 IADD3 R3, PT, PT, R3, 0x80, RZ ;  /* 0x0000008003038810 */ /* 0x000fc60007ffe0ff */
[----:B0-----:R-:W-:-:S05]  /*0390*/  @!P0 IMAD.WIDE.U32 R4, R9, 0x4, R4 ;  /* 0x0000000409048825 */ /* 0x001fca00078e0004 */
[----:B-1----:R1:W-:Y:S02]  /*03a0*/  @!P0 STG.E desc[UR4][R4.64], R7 ;  /* 0x0000000704008986 */ /* 0x0023e4000c101904 */
.L_x_1763:
[----:B------:R-:W-:Y:S05]  /*03b0*/  BSYNC.RECONVERGENT B0 ;  /* 0x0000000000007941 */ /* 0x000fea0003800200 */
.L_x_1760:
[----:B------:R-:W-:Y:S05]  /*03c0*/  WARPSYNC.ALL ;  /* 0x0000000000007948 */ /* 0x000fea0003800000 */
[----:B------:R-:W-:-:S13]  /*03d0*/  ISETP.GE.AND P0, PT, R3, R2, PT ;  /* 0x000000020300720c */ /* 0x000fda0003f06270 */
[----:B------:R-:W-:Y:S05]  /*03e0*/  @P0 EXIT ;  /* 0x000000000000094d */ /* 0x000fea0003800000 */
[----:B01----:R-:W0:Y:S01]  /*03f0*/  LDC.64 R4, c[0x0][0x388] ;  /* 0x0000e200ff047b82 */ /* 0x003e220000000a00 */
[----:B------:R-:W1:Y:S01]  /*0400*/  FRND.TRUNC R7, R6 ;  /* 0x0000000600077307 */ /* 0x000e62000020d000 */
[----:B------:R-:W-:-:S04]  /*0410*/  IMAD R3, R0, 0x200, R3 ;  /* 0x0000020000037824 */ /* 0x000fc800078e0203 */
[----:B0-----:R-:W-:-:S05]  /*0420*/  IMAD.WIDE.U32 R2, R3, 0x4, R4 ;  /* 0x0000000403027825 */ /* 0x001fca00078e0004 */
[----:B-1----:R-:W-:Y:S01]  /*0430*/  STG.E desc[UR4][R2.64], R7 ;  /* 0x0000000702007986 */ /* 0x002fe2000c101904 */
[----:B------:R-:W-:Y:S05]  /*0440*/  EXIT ;  /* 0x000000000000794d */ /* 0x000fea0003800000 */
.L_x_1764:
        /* <DEDUP_REMOVED lines=11> */
.L_x_19836:


//--------------------- .text._ZN2at6native29vectorized_elementwise_kernelILi2EZZZNS0_17trunc_kernel_cudaERNS_18TensorIteratorBaseEENKUlvE_clEvENKUlvE0_clEvEUlfE_St5arrayIPcLm2EEEEviT0_T1_ --------------------------
	.section	.text._ZN2at6native29vectorized_elementwise_kernelILi2EZZZNS0_17trunc_kernel_cudaERNS_18TensorIteratorBaseEENKUlvE_clEvENKUlvE0_clEvEUlfE_St5arrayIPcLm2EEEEviT0_T1_,"ax",@progbits
	.align	128
        .global         _ZN2at6native29vectorized_elementwise_kernelILi2EZZZNS0_17trunc_kernel_cudaERNS_18TensorIteratorBaseEENKUlvE_clEvENKUlvE0_clEvEUlfE_St5arrayIPcLm2EEEEviT0_T1_
        .type           _ZN2at6native29vectorized_elementwise_kernelILi2EZZZNS0_17trunc_kernel_cudaERNS_18TensorIteratorBaseEENKUlvE_clEvENKUlvE0_clEvEUlfE_St5arrayIPcLm2EEEEviT0_T1_,@function
        .size           _ZN2at6native29vectorized_elementwise_kernelILi2EZZZNS0_17trunc_kernel_cudaERNS_18TensorIteratorBaseEENKUlvE_clEvENKUlvE0_clEvEUlfE_St5arrayIPcLm2EEEEviT0_T1_,(.L_x_19837 - _ZN2at6native29vectorized_elementwise_kernelILi2EZZZNS0_17trunc_kernel_cudaERNS_18TensorIteratorBaseEENKUlvE_clEvENKUlvE0_clEvEUlfE_St5arrayIPcLm2EEEEviT0_T1_)
        .other          _ZN2at6native29vectorized_elementwise_kernelILi2EZZZNS0_17trunc_kernel_cudaERNS_18TensorIteratorBaseEENKUlvE_clEvENKUlvE0_clEvEUlfE_St5arrayIPcLm2EEEEviT0_T1_,@"STO_CUDA_ENTRY STV_DEFAULT"
_ZN2at6native29vectorized_elementwise_kernelILi2EZZZNS0_17trunc_kernel_cudaERNS_18TensorIteratorBaseEENKUlvE_clEvENKUlvE0_clEvEUlfE_St5arrayIPcLm2EEEEviT0_T1_:
.text._ZN2at6native29vectorized_elementwise_kernelILi2EZZZNS0_17trunc_kernel_cudaERNS_18TensorIteratorBaseEENKUlvE_clEvENKUlvE0_clEvEUlfE_St5arrayIPcLm2EEEEviT0_T1_:
[----:B------:R-:W-:Y:S01]  /*0000*/  LDC R1, c[0x0][0x37c] ;  /* 0x0000df00ff017b82 */ /* 0x000fe20000000800 */
[----:B------:R-:W0:Y:S01]  /*0010*/  S2R R0, SR_CTAID.X ;  /* 0x0000000000007919 */ /* 0x000e220000002500 */
[----:B------:R-:W1:Y:S01]  /*0020*/  LDCU UR6, c[0x0][0x380] ;  /* 0x00007000ff0677ac */ /* 0x000e620008000800 */
[----:B------:R-:W2:Y:S01]  /*0030*/  LDCU.64 UR4, c[0x0][0x358] ;  /* 0x00006b00ff0477ac */ /* 0x000ea20008000a00 */
[----:B0-----:R-:W-:-:S04]  /*0040*/  SHF.L.U32 R0, R0, 0xa, RZ ;  /* 0x0000000a00007819 */ /* 0x001fc800000006ff */
[----:B-1----:R-:W-:-:S04]  /*0050*/  IADD3 R16, PT, PT, -R0, UR6, RZ ;  /* 0x0000000600107c10 */ /* 0x002fc8000fffe1ff */
[----:B------:R-:W-:-:S13]  /*0060*/  ISETP.GT.U32.AND P0, PT, R16, 0x3ff, PT ;  /* 0x000003ff1000780c */ /* 0x000fda0003f04070 */
[----:B--2---:R-:W-:Y:S05]  /*0070*/  @P0 BRA `(.L_x_1765) ;  /* 0x0000000400f40947 */ /* 0x004fea0003800000 */
[----:B------:R-:W0:Y:S01]  /*0080*/  S2R R25, SR_TID.X ;  /* 0x0000000000197919 */ /* 0x000e220000002100 */
[----:B------:R-:W-:Y:S01]  /*0090*/  HFMA2 R18, -RZ, RZ, 0, 0 ;  /* 0x00000000ff127431 */ /* 0x000fe200000001ff */
[----:B0-----:R-:W-:Y:S01]  /*00a0*/  ISETP.GE.U32.AND P6, PT, R25, R16, PT ;  /* 0x000000101900720c */ /* 0x001fe20003fc6070 */
[----:B------:R-:W-:-:S12]  /*00b0*/  IMAD.MOV.U32 R17, RZ, RZ, R25 ;  /* 0x000000ffff117224 */ /* 0x000fd800078e0019 */
[----:B------:R-:W-:Y:S01]  /*00c0*/  @!P6 IADD3 R25, PT, PT, R17, 0x80, RZ ;  /* 0x000000801119e810 */ /* 0x000fe20007ffe0ff */
[----:B------:R-:W0:Y:S01]  /*00d0*/  @!P6 LDC.64 R2, c[0x0][0x390] ;  /* 0x0000e400ff02eb82 */ /* 0x000e220000000a00 */
[----:B------:R-:W-:Y:S02]  /*00e0*/  @!P6 IMAD.IADD R5, R0, 0x1, R17 ;  /* 0x000000010005e824 */ /* 0x000fe400078e0211 */
[----:B------:R-:W-:-:S13]  /*00f0*/  ISETP.GE.U32.AND P5, PT, R25, R16, PT ;  /* 0x000000101900720c */ /* 0x000fda0003fa6070 */
[----:B------:R-:W-:Y:S01]  /*0100*/  @!P5 IMAD.IADD R20, R0, 0x1, R25 ;  /* 0x000000010014d824 */ /* 0x000fe200078e0219 */
[----:B------:R-:W-:Y:S01]  /*0110*/  @!P5 IADD3 R25, PT, PT, R25, 0x80, RZ ;  /* 0x000000801919d810 */ /* 0x000fe20007ffe0ff */
[----:B------:R-:W1:Y:S03]  /*0120*/  @!P5 LDC.64 R12, c[0x0][0x390] ;  /* 0x0000e400ff0cdb82 */ /* 0x000e660000000a00 */
[----:B------:R-:W-:Y:S01]  /*0130*/  ISETP.GE.U32.AND P4, PT, R25, R16, PT ;  /* 0x000000101900720c */ /* 0x000fe20003f86070 */
[----:B0-----:R-:W-:-:S05]  /*0140*/  @!P6 IMAD.WIDE.U32 R2, R5, 0x4, R2 ;  /* 0x000000040502e825 */ /* 0x001fca00078e0002 */
[----:B------:R0:W5:Y:S07]  /*0150*/  @!P6 LDG.E R18, desc[UR4][R2.64] ;  /* 0x000000040212e981 */ /* 0x00016e000c1e1900 */
[----:B------:R-:W-:Y:S01]  /*0160*/  @!P4 IMAD.IADD R29, R0, 0x1, R25 ;  /* 0x00000001001dc824 */ /* 0x000fe200078e0219 */
[----:B------:R-:W-:Y:S01]  /*0170*/  @!P4 IADD3 R25, PT, PT, R25, 0x80, RZ ;  /* 0x000000801919c810 */ /* 0x000fe20007ffe0ff */
[----:B------:R-:W2:Y:S03]  /*0180*/  @!P4 LDC.64 R14, c[0x0][0x390] ;  /* 0x0000e400ff0ecb82 */ /* 0x000ea60000000a00 */
[----:B------:R-:W-:-:S13]  /*0190*/  ISETP.GE.U32.AND P3, PT, R25, R16, PT ;  /* 0x000000101900720c */ /* 0x000fda0003f66070 */
[----:B------:R-:W-:Y:S01]  /*01a0*/  @!P3 IMAD.IADD R27, R0, 0x1, R25 ;  /* 0x00000001001bb824 */ /* 0x000fe200078e0219 */
[----:B------:R-:W-:Y:S01]  /*01b0*/  @!P3 IADD3 R25, PT, PT, R25, 0x80, RZ ;  /* 0x000000801919b810 */ /* 0x000fe20007ffe0ff */
[----:B------:R-:W3:Y:S03]  /*01c0*/  @!P3 LDC.64 R10, c[0x0][0x390] ;  /* 0x0000e400ff0abb82 */ /* 0x000ee60000000a00 */
[----:B------:R-:W-:-:S13]  /*01d0*/  ISETP.GE.U32.AND P2, PT, R25, R16, PT ;  /* 0x000000101900720c */ /* 0x000fda0003f46070 */
[----:B------:R-:W-:Y:S01]  /*01e0*/  @!P2 IMAD.IADD R23, R0, 0x1, R25 ;  /* 0x000000010017a824 */ /* 0x000fe200078e0219 */
[----:B------:R-:W-:Y:S01]  /*01f0*/  @!P2 IADD3 R25, PT, PT, R25, 0x80, RZ ;  /* 0x000000801919a810 */ /* 0x000fe20007ffe0ff */
[----:B0-----:R-:W0:Y:S03]  /*0200*/  @!P2 LDC.64 R2, c[0x0][0x390] ;  /* 0x0000e400ff02ab82 */ /* 0x001e260000000a00 */
[----:B------:R-:W-:-:S13]  /*0210*/  ISETP.GE.U32.AND P1, PT, R25, R16, PT ;  /* 0x000000101900720c */ /* 0x000fda0003f26070 */
[----:B------:R-:W-:Y:S01]  /*0220*/  @!P1 IMAD.IADD R21, R0, 0x1, R25 ;  /* 0x0000000100159824 */ /* 0x000fe200078e0219 */
[----:B------:R-:W-:Y:S01]  /*0230*/  @!P1 IADD3 R25, PT, PT, R25, 0x80, RZ ;  /* 0x0000008019199810 */ /* 0x000fe20007ffe0ff */
[----:B------:R-:W4:Y:S03]  /*0240*/  @!P1 LDC.64 R4, c[0x0][0x390] ;  /* 0x0000e400ff049b82 */ /* 0x000f260000000a00 */
[----:B------:R-:W-:-:S13]  /*0250*/  ISETP.GE.U32.AND P0, PT, R25, R16, PT ;  /* 0x000000101900720c */ /* 0x000fda0003f06070 */
[----:B------:R-:W-:Y:S01]  /*0260*/  @!P0 IMAD.IADD R19, R0, 0x1, R25 ;  /* 0x0000000100138824 */ /* 0x000fe200078e0219 */
[----:B------:R-:W-:Y:S01]  /*0270*/  @!P0 IADD3 R25, PT, PT, R25, 0x80, RZ ;  /* 0x0000008019198810 */ /* 0x000fe20007ffe0ff */
[----:B------:R-:W2:Y:S03]  /*0280*/  @!P0 LDC.64 R6, c[0x0][0x390] ;  /* 0x0000e400ff068b82 */ /* 0x000ea60000000a00 */
[----:B------:R-:W-:-:S13]  /*0290*/  ISETP.GE.U32.AND P6, PT, R25, R16, PT ;  /* 0x000000101900720c */ /* 0x000fda0003fc6070 */
[----:B------:R-:W3:Y:S01]  /*02a0*/  @!P6 LDC.64 R8, c[0x0][0x390] ;  /* 0x0000e400ff08eb82 */ /* 0x000ee20000000a00 */
[----:B-1----:R-:W-:-:S04]  /*02b0*/  @!P5 IMAD.WIDE.U32 R12, R20, 0x4, R12 ;  /* 0x00000004140cd825 */ /* 0x002fc800078e000c */
[----:B------:R-:W-:Y:S02]  /*02c0*/  IMAD.MOV.U32 R20, RZ, RZ, RZ ;  /* 0x000000ffff147224 */ /* 0x000fe400078e00ff */
[----:B--2---:R-:W-:-:S04]  /*02d0*/  @!P0 IMAD.WIDE.U32 R6, R19, 0x4, R6 ;  /* 0x0000000413068825 */ /* 0x004fc800078e0006 */
[----:B------:R-:W-:Y:S01]  /*02e0*/  HFMA2 R19, -RZ, RZ, 0, 0 ;  /* 0x00000000ff137431 */ /* 0x000fe200000001ff */
[----:B------:R-:W-:Y:S01]  /*02f0*/  MOV R22, RZ ;  /* 0x000000ff00167202 */ /* 0x000fe20000000f00 */
[----:B------:R1:W5:Y:S01]  /*0300*/  @!P5 LDG.E R20, desc[UR4][R12.64] ;  /* 0x000000040c14d981 */ /* 0x000362000c1e1900 */
[----:B------:R-:W-:Y:S02]  /*0310*/  @!P6 IMAD.IADD R25, R0, 0x1, R25 ;  /* 0x000000010019e824 */ /* 0x000fe400078e0219 */
[----:B0-----:R-:W-:Y:S01]  /*0320*/  @!P2 IMAD.WIDE.U32 R2, R23, 0x4, R2 ;  /* 0x000000041702a825 */ /* 0x001fe200078e0002 */
[----:B------:R-:W-:-:S03]  /*0330*/  MOV R23, RZ ;  /* 0x000000ff00177202 */ /* 0x000fc60000000f00 */
[----:B----4-:R-:W-:Y:S01]  /*0340*/  @!P1 IMAD.WIDE.U32 R4, R21, 0x4, R4 ;  /* 0x0000000415049825 */ /* 0x010fe200078e0004 */
[----:B-1----:R-:W-:-:S03]  /*0350*/  CS2R R12, SRZ ;  /* 0x00000000000c7805 */ /* 0x002fc6000001ff00 */
[----:B------:R-:W-:Y:S01]  /*0360*/  IMAD.MOV.U32 R21, RZ, RZ, RZ ;  /* 0x000000ffff157224 */ /* 0x000fe200078e00ff */
[----:B------:R0:W5:Y:S01]  /*0370*/  @!P1 LDG.E R23, desc[UR4][R4.64] ;  /* 0x0000000404179981 */ /* 0x000162000c1e1900 */
[----:B------:R-:W-:-:S03]  /*0380*/  @!P4 IMAD.WIDE.U32 R14, R29, 0x4, R14 ;  /* 0x000000041d0ec825 */ /* 0x000fc600078e000e */
[----:B------:R0:W5:Y:S01]  /*0390*/  @!P0 LDG.E R13, desc[UR4][R6.64] ;  /* 0x00000004060d8981 */ /* 0x000162000c1e1900 */
[----:B---3--:R-:W-:-:S03]  /*03a0*/  @!P3 IMAD.WIDE.U32 R10, R27, 0x4, R10 ;  /* 0x000000041b0ab825 */ /* 0x008fc600078e000a */
[----:B------:R0:W5:Y:S01]  /*03b0*/  @!P4 LDG.E R22, desc[UR4][R14.64] ;  /* 0x000000040e16c981 */ /* 0x000162000c1e1900 */
[----:B------:R-:W-:-:S03]  /*03c0*/  @!P6 IMAD.WIDE.U32 R8, R25, 0x4, R8 ;  /* 0x000000041908e825 */ /* 0x000fc600078e0008 */
[----:B------:R0:W5:Y:S04]  /*03d0*/  @!P3 LDG.E R19, desc[UR4][R10.64] ;  /* 0x000000040a13b981 */ /* 0x000168000c1e1900 */
[----:B------:R0:W5:Y:S04]  /*03e0*/  @!P2 LDG.E R21, desc[UR4][R2.64] ;  /* 0x000000040215a981 */ /* 0x000168000c1e1900 */
[----:B------:R0:W5:Y:S01]  /*03f0*/  @!P6 LDG.E R12, desc[UR4][R8.64] ;  /* 0x00000004080ce981 */ /* 0x000162000c1e1900 */
[----:B------:R-:W-:Y:S01]  /*0400*/  ISETP.GE.U32.AND P0, PT, R17, R16, PT ;  /* 0x000000101100720c */ /* 0x000fe20003f06070 */
[----:B------:R-:W-:Y:S04]  /*0410*/  BSSY.RECONVERGENT B0, `(.L_x_1766) ;  /* 0x000003a000007945 */ /* 0x000fe80003800200 */
[----:B------:R-:W-:Y:S08]  /*0420*/  BSSY.RELIABLE B1, `(.L_x_1767) ;  /* 0x0000031000017945 */ /* 0x000ff00003800100 */
[----:B0-----:R-:W-:Y:S05]  /*0430*/  @P0 BRA `(.L_x_1768) ;  /* 0x0000000000380947 */ /* 0x001fea0003800000 */
[----:B------:R-:W0:Y:S01]  /*0440*/  LDC.64 R2, c[0x0][0x388] ;  /* 0x0000e200ff027b82 */ /* 0x000e220000000a00 */
[----:B-----5:R-:W1:Y:S01]  /*0450*/  FRND.TRUNC R5, R18 ;  /* 0x0000001200057307 */ /* 0x020e62000020d000 */
[----:B------:R-:W-:Y:S01]  /*0460*/  IMAD.IADD R7, R0, 0x1, R17 ;  /* 0x0000000100077824 */ /* 0x000fe200078e0211 */
[----:B------:R-:W-:-:S04]  /*0470*/  IADD3 R17, PT, PT, R17, 0x80, RZ ;  /* 0x0000008011117810 */ /* 0x000fc80007ffe0ff */
[----:B------:R-:W-:Y:S01]  /*0480*/  ISETP.GE.U32.AND P0, PT, R17, R16, PT ;  /* 0x000000101100720c */ /* 0x000fe20003f06070 */
[----:B0-----:R-:W-:-:S05]  /*0490*/  IMAD.WIDE.U32 R2, R7, 0x4, R2 ;  /* 0x0000000407027825 */ /* 0x001fca00078e0002 */
[----:B-1----:R0:W-:Y:S07]  /*04a0*/  STG.E desc[UR4][R2.64], R5 ;  /* 0x0000000502007986 */ /* 0x0021ee000c101904 */
[----:B------:R-:W-:Y:S05]  /*04b0*/  @P0 BRA `(.L_x_1769) ;  /* 0x0000000000380947 */ /* 0x000fea0003800000 */
[----:B0-----:R-:W0:Y:S01]  /*04c0*/  LDC.64 R2, c[0x0][0x388] ;  /* 0x0000e200ff027b82 */ /* 0x001e220000000a00 */
[----:B------:R-:W1:Y:S01]  /*04d0*/  FRND.TRUNC R5, R20 ;  /* 0x0000001400057307 */ /* 0x000e62000020d000 */
[----:B------:R-:W-:Y:S01]  /*04e0*/  IMAD.IADD R7, R0, 0x1, R17 ;  /* 0x0000000100077824 */ /* 0x000fe200078e0211 */
[----:B------:R-:W-:-:S03]  /*04f0*/  IADD3 R17, PT, PT, R17, 0x80, RZ ;  /* 0x0000008011117810 */ /* 0x000fc60007ffe0ff */
[----:B0-----:R-:W-:-:S05]  /*0500*/  IMAD.WIDE.U32 R2, R7, 0x4, R2 ;  /* 0x0000000407027825 */ /* 0x001fca00078e0002 */
[----:B-1----:R0:W-:Y:S02]  /*0510*/  STG.E desc[UR4][R2.64], R5 ;  /* 0x0000000502007986 */ /* 0x0021e4000c101904 */
.L_x_1768:
[----:B------:R-:W-:-:S13]  /*0520*/  ISETP.GE.U32.AND P0, PT, R17, R16, PT ;  /* 0x000000101100720c */ /* 0x000fda0003f06070 */
[----:B------:R-:W-:Y:S05]  /*0530*/  @P0 BRA `(.L_x_1770) ;  /* 0x0000000000380947 */ /* 0x000fea0003800000 */
[----:B0-----:R-:W0:Y:S01]  /*0540*/  LDC.64 R2, c[0x0][0x388] ;  /* 0x0000e200ff027b82 */ /* 0x001e220000000a00 */
[----:B-----5:R-:W1:Y:S01]  /*0550*/  FRND.TRUNC R5, R22 ;  /* 0x0000001600057307 */ /* 0x020e62000020d000 */
[----:B------:R-:W-:Y:S01]  /*0560*/  IMAD.IADD R7, R0, 0x1, R17 ;  /* 0x0000000100077824 */ /* 0x000fe200078e0211 */
[----:B------:R-:W-:-:S03]  /*0570*/  IADD3 R17, PT, PT, R17, 0x80, RZ ;  /* 0x0000008011117810 */ /* 0x000fc60007ffe0ff */
[----:B0-----:R-:W-:-:S05]  /*0580*/  IMAD.WIDE.U32 R2, R7, 0x4, R2 ;  /* 0x0000000407027825 */ /* 0x001fca00078e0002 */
[----:B-1----:R1:W-:Y:S02]  /*0590*/  STG.E desc[UR4][R2.64], R5 ;  /* 0x0000000502007986 */ /* 0x0023e4000c101904 */
.L_x_1769:
[----:B------:R-:W-:-:S13]  /*05a0*/  ISETP.GE.U32.AND P0, PT, R17, R16, PT ;  /* 0x000000101100720c */ /* 0x000fda0003f06070 */
[----:B------:R-:W-:Y:S05]  /*05b0*/  @P0 BRA `(.L_x_1771) ;  /* 0x0000000000380947 */ /* 0x000fea0003800000 */
[----:B01----:R-:W0:Y:S01]  /*05c0*/  LDC.64 R2, c[0x0][0x388] ;  /* 0x0000e200ff027b82 */ /* 0x003e220000000a00 */
[----:B------:R-:W1:Y:S01]  /*05d0*/  FRND.TRUNC R19, R19 ;  /* 0x0000001300137307 */ /* 0x000e62000020d000 */
[----:B------:R-:W-:Y:S01]  /*05e0*/  IMAD.IADD R5, R0, 0x1, R17 ;  /* 0x0000000100057824 */ /* 0x000fe200078e0211 */
[----:B------:R-:W-:-:S03]  /*05f0*/  IADD3 R17, PT, PT, R17, 0x80, RZ ;  /* 0x0000008011117810 */ /* 0x000fc60007ffe0ff */
[----:B0-----:R-:W-:-:S05]  /*0600*/  IMAD.WIDE.U32 R2, R5, 0x4, R2 ;  /* 0x0000000405027825 */ /* 0x001fca00078e0002 */
[----:B-1----:R1:W-:Y:S02]  /*0610*/  STG.E desc[UR4][R2.64], R19 ;  /* 0x0000001302007986 */ /* 0x0023e4000c101904 */
.L_x_1770:
[----:B------:R-:W-:-:S13]  /*0620*/  ISETP.GE.U32.AND P0, PT, R17, R16, PT ;  /* 0x000000101100720c */ /* 0x000fda0003f06070 */
[----:B------:R-:W-:Y:S05]  /*0630*/  @P0 BRA `(.L_x_1772) ;  /* 0x00000000003c0947 */ /* 0x000fea0003800000 */
[----:B01----:R-:W0:Y:S01]  /*0640*/  LDC.64 R2, c[0x0][0x388] ;  /* 0x0000e200ff027b82 */ /* 0x003e220000000a00 */
[----:B-----5:R-:W1:Y:S01]  /*0650*/  FRND.TRUNC R21, R21 ;  /* 0x0000001500157307 */ /* 0x020e62000020d000 */
[----:B------:R-:W-:Y:S01]  /*0660*/  IMAD.IADD R5, R0, 0x1, R17 ;  /* 0x0000000100057824 */ /* 0x000fe200078e0211 */
[----:B------:R-:W-:-:S03]  /*0670*/  IADD3 R17, PT, PT, R17, 0x80, RZ ;  /* 0x0000008011117810 */ /* 0x000fc60007ffe0ff */
[----:B0-----:R-:W-:-:S05]  /*0680*/  IMAD.WIDE.U32 R2, R5, 0x4, R2 ;  /* 0x0000000405027825 */ /* 0x001fca00078e0002 */
[----:B-1----:R2:W-:Y:S02]  /*0690*/  STG.E desc[UR4][R2.64], R21 ;  /* 0x0000001502007986 */ /* 0x0025e4000c101904 */
.L_x_1771:
[----:B------:R-:W-:-:S13]  /*06a0*/  ISETP.GE.U32.AND P0, PT, R17, R16, PT ;  /* 0x000000101100720c */ /* 0x000fda0003f06070 */
[----:B------:R-:W-:Y:S05]  /*06b0*/  @P0 BREAK.RELIABLE B1 ;  /* 0x0000000000010942 */ /* 0x000fea0003800100 */
[----:B------:R-:W-:Y:S05]  /*06c0*/  @P0 BRA `(.L_x_1773) ;  /* 0x0000000000380947 */ /* 0x000fea0003800000 */
[----:B012---:R-:W0:Y:S01]  /*06d0*/  LDC.64 R2, c[0x0][0x388] ;  /* 0x0000e200ff027b82 */ /* 0x007e220000000a00 */
[----:B------:R-:W1:Y:S01]  /*06e0*/  FRND.TRUNC R23, R23 ;  /* 0x0000001700177307 */ /* 0x000e62000020d000 */
[----:B------:R-:W-:Y:S01]  /*06f0*/  IMAD.IADD R5, R0, 0x1, R17 ;  /* 0x0000000100057824 */ /* 0x000fe200078e0211 */
[----:B------:R-:W-:-:S03]  /*0700*/  IADD3 R17, PT, PT, R17, 0x80, RZ ;  /* 0x0000008011117810 */ /* 0x000fc60007ffe0ff */
[----:B0-----:R-:W-:-:S05]  /*0710*/  IMAD.WIDE.U32 R2, R5, 0x4, R2 ;  /* 0x0000000405027825 */ /* 0x001fca00078e0002 */
[----:B-1----:R2:W-:Y:S02]  /*0720*/  STG.E desc[UR4][R2.64], R23 ;  /* 0x0000001702007986 */ /* 0x0025e4000c101904 */
.L_x_1772:
[----:B------:R-:W-:Y:S05]  /*0730*/  BSYNC.RELIABLE B1 ;  /* 0x0000000000017941 */ /* 0x000fea0003800100 */
.L_x_1767:
[----:B------:R-:W-:-:S13]  /*0740*/  ISETP.GE.U32.AND P0, PT, R17, R16, PT ;  /* 0x000000101100720c */ /* 0x000fda0003f06070 */
[----:B012---:R-:W0:Y:S01]  /*0750*/  @!P0 LDC.64 R2, c[0x0][0x388] ;  /* 0x0000e200ff028b82 */ /* 0x007e220000000a00 */
[----:B-----5:R-:W1:Y:S01]  /*0760*/  @!P0 FRND.TRUNC R13, R13 ;  /* 0x0000000d000d8307 */ /* 0x020e62000020d000 */
[----:B------:R-:W-:Y:S01]  /*0770*/  @!P0 IMAD.IADD R5, R0, 0x1, R17 ;  /* 0x0000000100058824 */ /* 0x000fe200078e0211 */
[----:B------:R-:W-:-:S03]  /*0780*/  @!P0 IADD3 R17, PT, PT, R17, 0x80, RZ ;  /* 0x0000008011118810 */ /* 0x000fc60007ffe0ff */
[----:B0-----:R-:W-:-:S05]  /*0790*/  @!P0 IMAD.WIDE.U32 R2, R5, 0x4, R2 ;  /* 0x0000000405028825 */ /* 0x001fca00078e0002 */
[----:B-1----:R3:W-:Y:S02]  /*07a0*/  @!P0 STG.E desc[UR4][R2.64], R13 ;  /* 0x0000000d02008986 */ /* 0x0027e4000c101904 */
.L_x_1773:
[----:B------:R-:W-:Y:S05]  /*07b0*/  BSYNC.RECONVERGENT B0 ;  /* 0x0000000000007941 */ /* 0x000fea0003800200 */
.L_x_1766:
[----:B------:R-:W-:Y:S05]  /*07c0*/  WARPSYNC.ALL ;  /* 0x0000000000007948 */ /* 0x000fea0003800000 */
[----:B------:R-:W-:-:S13]  /*07d0*/  ISETP.GE.U32.AND P0, PT, R17, R16, PT ;  /* 0x000000101100720c */ /* 0x000fda0003f06070 */
[----:B------:R-:W-:Y:S05]  /*07e0*/  @P0 EXIT ;  /* 0x000000000000094d */ /* 0x000fea0003800000 */
[----:B0123--:R-:W0:Y:S01]  /*07f0*/  LDC.64 R2, c[0x0][0x388] ;  /* 0x0000e200ff027b82 */ /* 0x00fe220000000a00 */
[----:B------:R-:W1:Y:S01]  /*0800*/  FRND.TRUNC R5, R12 ;  /* 0x0000000c00057307 */ /* 0x000e62000020d000 */
[----:B------:R-:W-:-:S05]  /*0810*/  IADD3 R17, PT, PT, R0, R17, RZ ;  /* 0x0000001100117210 */ /* 0x000fca0007ffe0ff */
[----:B0-----:R-:W-:-:S05]  /*0820*/  IMAD.WIDE.U32 R2, R17, 0x4, R2 ;  /* 0x0000000411027825 */ /* 0x001fca00078e0002 */
[----:B-1----:R-:W-:Y:S01]  /*0830*/  STG.E desc[UR4][R2.64], R5 ;  /* 0x0000000502007986 */ /* 0x002fe2000c101904 */
[----:B------:R-:W-:Y:S05]  /*0840*/  EXIT ;  /* 0x000000000000794d */ /* 0x000fea0003800000 */
.L_x_1765:
[----:B------:R-:W0:Y:S01]  /*0850*/  S2R R15, SR_TID.X ;  /* 0x00000000000f7919 */ /* 0x000e220000002100 */
[----:B------:R-:W1:Y:S08]  /*0860*/  LDC.64 R2, c[0x0][0x390] ;  /* 0x0000e400ff027b82 */ /* 0x000e700000000a00 */
[----:B------:R-:W2:Y:S01]  /*0870*/  LDC.64 R4, c[0x0][0x388] ;  /* 0x0000e200ff047b82 */ /* 0x000ea20000000a00 */
[----:B-1----:R-:W-:-:S04]  /*0880*/  IMAD.WIDE.U32 R2, R0, 0x4, R2 ;  /* 0x0000000400027825 */ /* 0x002fc800078e0002 */
[----:B0-----:R-:W-:-:S05]  /*0890*/  IMAD.WIDE.U32 R2, R15, 0x8, R2 ;  /* 0x000000080f027825 */ /* 0x001fca00078e0002 */
[----:B------:R-:W3:Y:S04]  /*08a0*/  LDG.E.64 R6, desc[UR4][R2.64] ;  /* 0x0000000402067981 */ /* 0x000ee8000c1e1b00 */
[----:B------:R-:W4:Y:S04]  /*08b0*/  LDG.E.64 R8, desc[UR4][R2.64+0x400] ;  /* 0x0004000402087981 */ /* 0x000f28000c1e1b00 */
[----:B------:R-:W5:Y:S04]  /*08c0*/  LDG.E.64 R10, desc[UR4][R2.64+0x800] ;  /* 0x00080004020a7981 */ /* 0x000f68000c1e1b00 */
[----:B------:R-:W5:Y:S01]  /*08d0*/  LDG.E.64 R12, desc[UR4][R2.64+0xc00] ;  /* 0x000c0004020c7981 */ /* 0x000f62000c1e1b00 */
[----:B--2---:R-:W-:-:S04]  /*08e0*/  IMAD.WIDE.U32 R4, R0, 0x4, R4 ;  /* 0x0000000400047825 */ /* 0x004fc800078e0004 */
[----:B------:R-:W-:Y:S01]  /*08f0*/  IMAD.WIDE.U32 R4, R15, 0x8, R4 ;  /* 0x000000080f047825 */ /* 0x000fe200078e0004 */
[----:B---3--:R-:W-:Y:S08]  /*0900*/  FRND.TRUNC R6, R6 ;  /* 0x0000000600067307 */ /* 0x008ff0000020d000 */
[----:B------:R-:W0:Y:S08]  /*0910*/  FRND.TRUNC R7, R7 ;  /* 0x0000000700077307 */ /* 0x000e30000020d000 */
[----:B----4-:R-:W-:Y:S01]  /*0920*/  FRND.TRUNC R8, R8 ;  /* 0x0000000800087307 */ /* 0x010fe2000020d000 */
[----:B0-----:R-:W-:Y:S07]  /*0930*/  STG.E.64 desc[UR4][R4.64], R6 ;  /* 0x0000000604007986 */ /* 0x001fee000c101b04 */
[----:B------:R-:W0:Y:S08]  /*0940*/  FRND.TRUNC R9, R9 ;  /* 0x0000000900097307 */ /* 0x000e30000020d000 */
[----:B-----5:R-:W-:Y:S01]  /*0950*/  FRND.TRUNC R10, R10 ;  /* 0x0000000a000a7307 */ /* 0x020fe2000020d000 */
[----:B0-----:R-:W-:Y:S07]  /*0960*/  STG.E.64 desc[UR4][R4.64+0x400], R8 ;  /* 0x0004000804007986 */ /* 0x001fee000c101b04 */
[----:B------:R-:W0:Y:S08]  /*0970*/  FRND.TRUNC R11, R11 ;  /* 0x0000000b000b7307 */ /* 0x000e30000020d000 */
[----:B------:R-:W-:Y:S01]  /*0980*/  FRND.TRUNC R12, R12 ;  /* 0x0000000c000c7307 */ /* 0x000fe2000020d000 */
[----:B0-----:R-:W-:Y:S07]  /*0990*/  STG.E.64 desc[UR4][R4.64+0x800], R10 ;  /* 0x0008000a04007986 */ /* 0x001fee000c101b04 */
[----:B------:R-:W0:Y:S02]  /*09a0*/  FRND.TRUNC R13, R13 ;  /* 0x0000000d000d7307 */ /* 0x000e24000020d000 */
[----:B0-----:R-:W-:Y:S01]  /*09b0*/  STG.E.64 desc[UR4][R4.64+0xc00], R12 ;  /* 0x000c000c04007986 */ /* 0x001fe2000c101b04 */
[----:B------:R-:W-:Y:S05]  /*09c0*/  EXIT ;  /* 0x000000000000794d */ /* 0x000fea0003800000 */
.L_x_1774:
        /* <DEDUP_REMOVED lines=11> */
.L_x_19837:


//--------------------- .text._ZN2at6native29vectorized_elementwise_kernelILi4EZZZNS0_17trunc_kernel_cudaERNS_18TensorIteratorBaseEENKUlvE_clEvENKUlvE0_clEvEUlfE_St5arrayIPcLm2EEEEviT0_T1_ --------------------------
	.section	.text._ZN2at6native29vectorized_elementwise_kernelILi4EZZZNS0_17trunc_kernel_cudaERNS_18TensorIteratorBaseEENKUlvE_clEvENKUlvE0_clEvEUlfE_St5arrayIPcLm2EEEEviT0_T1_,"ax",@progbits
	.align	128
        .global         _ZN2at6native29vectorized_elementwise_kernelILi4EZZZNS0_17trunc_kernel_cudaERNS_18TensorIteratorBaseEENKUlvE_clEvENKUlvE0_clEvEUlfE_St5arrayIPcLm2EEEEviT0_T1_
        .type           _ZN2at6native29vectorized_elementwise_kernelILi4EZZZNS0_17trunc_kernel_cudaERNS_18TensorIteratorBaseEENKUlvE_clEvENKUlvE0_clEvEUlfE_St5arrayIPcLm2EEEEviT0_T1_,@function
        .size           _ZN2at6native29vectorized_elementwise_kernelILi4EZZZNS0_17trunc_kernel_cudaERNS_18TensorIteratorBaseEENKUlvE_clEvENKUlvE0_clEvEUlfE_St5arrayIPcLm2EEEEviT0_T1_,(.L_x_19838 - _ZN2at6native29vectorized_elementwise_kernelILi4EZZZNS0_17trunc_kernel_cudaERNS_18TensorIteratorBaseEENKUlvE_clEvENKUlvE0_clEvEUlfE_St5arrayIPcLm2EEEEviT0_T1_)
        .other          _ZN2at6native29vectorized_elementwise_kernelILi4EZZZNS0_17trunc_kernel_cudaERNS_18TensorIteratorBaseEENKUlvE_clEvENKUlvE0_clEvEUlfE_St5arrayIPcLm2EEEEviT0_T1_,@"STO_CUDA_ENTRY STV_DEFAULT"
_ZN2at6native29vectorized_elementwise_kernelILi4EZZZNS0_17trunc_kernel_cudaERNS_18TensorIteratorBaseEENKUlvE_clEvENKUlvE0_clEvEUlfE_St5arrayIPcLm2EEEEviT0_T1_:
.text._ZN2at6native29vectorized_elementwise_kernelILi4EZZZNS0_17trunc_kernel_cudaERNS_18TensorIteratorBaseEENKUlvE_clEvENKUlvE0_clEvEUlfE_St5arrayIPcLm2EEEEviT0_T1_:
        /* <DEDUP_REMOVED lines=82> */
.L_x_1778:
        /* <DEDUP_REMOVED lines=8> */
.L_x_1779:
        /* <DEDUP_REMOVED lines=8> */
.L_x_1780:
        /* <DEDUP_REMOVED lines=8> */
.L_x_1781:
        /* <DEDUP_REMOVED lines=9> */
.L_x_1782:
[----:B------:R-:W-:Y:S05]  /*0730*/  BSYNC.RELIABLE B1 ;  /* 0x0000000000017941 */ /* 0x000fea0003800100 */
.L_x_1777:
[----:B------:R-:W-:-:S13]  /*0740*/  ISETP.GE.U32.AND P0, PT, R17, R16, PT ;  /* 0x000000101100720c */ /* 0x000fda0003f06070 */
[----:B012---:R-:W0:Y:S01]  /*0750*/  @!P0 LDC.64 R2, c[0x0][0x388] ;  /* 0x0000e200ff028b82 */ /* 0x007e220000000a00 */
[----:B-----5:R-:W1:Y:S01]  /*0760*/  @!P0 FRND.TRUNC R13, R13 ;  /* 0x0000000d000d8307 */ /* 0x020e62000020d000 */
[----:B------:R-:W-:Y:S01]  /*0770*/  @!P0 IMAD.IADD R5, R0, 0x1, R17 ;  /* 0x0000000100058824 */ /* 0x000fe200078e0211 */
[----:B------:R-:W-:-:S03]  /*0780*/  @!P0 IADD3 R17, PT, PT, R17, 0x80, RZ ;  /* 0x0000008011118810 */ /* 0x000fc60007ffe0ff */
[----:B0-----:R-:W-:-:S05]  /*0790*/  @!P0 IMAD.WIDE.U32 R2, R5, 0x4, R2 ;  /* 0x0000000405028825 */ /* 0x001fca00078e0002 */
[----:B-1----:R3:W-:Y:S02]  /*07a0*/  @!P0 STG.E desc[UR4][R2.64], R13 ;  /* 0x0000000d02008986 */ /* 0x0027e4000c101904 */
.L_x_1783:
[----:B------:R-:W-:Y:S05]  /*07b0*/  BSYNC.RECONVERGENT B0 ;  /* 0x0000000000007941 */ /* 0x000fea0003800200 */
.L_x_1776:
        /* <DEDUP_REMOVED lines=9> */
.L_x_1775:
[----:B------:R-:W0:Y:S01]  /*0850*/  S2R R15, SR_TID.X ;  /* 0x00000000000f7919 */ /* 0x000e220000002100 */
[----:B------:R-:W1:Y:S08]  /*0860*/  LDC.64 R2, c[0x0][0x390] ;  /* 0x0000e400ff027b82 */ /* 0x000e700000000a00 */
[----:B------:R-:W2:Y:S01]  /*0870*/  LDC.64 R12, c[0x0][0x388] ;  /* 0x0000e200ff0c7b82 */ /* 0x000ea20000000a00 */
[----:B-1----:R-:W-:-:S04]  /*0880*/  IMAD.WIDE.U32 R2, R0, 0x4, R2 ;  /* 0x0000000400027825 */ /* 0x002fc800078e0002 */
[----:B0-----:R-:W-:-:S05]  /*0890*/  IMAD.WIDE.U32 R2, R15, 0x10, R2 ;  /* 0x000000100f027825 */ /* 0x001fca00078e0002 */
[----:B------:R-:W3:Y:S04]  /*08a0*/  LDG.E.128 R4, desc[UR4][R2.64] ;  /* 0x0000000402047981 */ /* 0x000ee8000c1e1d00 */
[----:B------:R-:W4:Y:S01]  /*08b0*/  LDG.E.128 R8, desc[UR4][R2.64+0x800] ;  /* 0x0008000402087981 */ /* 0x000f22000c1e1d00 */
[----:B--2---:R-:W-:-:S04]  /*08c0*/  IMAD.WIDE.U32 R12, R0, 0x4, R12 ;  /* 0x00000004000c7825 */ /* 0x004fc800078e000c */
[----:B------:R-:W-:Y:S01]  /*08d0*/  IMAD.WIDE.U32 R12, R15, 0x10, R12 ;  /* 0x000000100f0c7825 */ /* 0x000fe200078e000c */
[----:B---3--:R-:W-:Y:S08]  /*08e0*/  FRND.TRUNC R4, R4 ;  /* 0x0000000400047307 */ /* 0x008ff0000020d000 */
[----:B------:R-:W-:Y:S08]  /*08f0*/  FRND.TRUNC R5, R5 ;  /* 0x0000000500057307 */ /* 0x000ff0000020d000 */
[----:B------:R-:W-:Y:S08]  /*0900*/  FRND.TRUNC R6, R6 ;  /* 0x0000000600067307 */ /* 0x000ff0000020d000 */
[----:B------:R-:W0:Y:S08]  /*0910*/  FRND.TRUNC R7, R7 ;  /* 0x0000000700077307 */ /* 0x000e30000020d000 */
[----:B----4-:R-:W-:Y:S01]  /*0920*/  FRND.TRUNC R8, R8 ;  /* 0x0000000800087307 */ /* 0x010fe2000020d000 */
[----:B0-----:R-:W-:Y:S07]  /*0930*/  STG.E.128 desc[UR4][R12.64], R4 ;  /* 0x000000040c007986 */ /* 0x001fee000c101d04 */
[----:B------:R-:W-:Y:S08]  /*0940*/  FRND.TRUNC R9, R9 ;  /* 0x0000000900097307 */ /* 0x000ff0000020d000 */
[----:B------:R-:W-:Y:S08]  /*0950*/  FRND.TRUNC R10, R10 ;  /* 0x0000000a000a7307 */ /* 0x000ff0000020d000 */
[----:B------:R-:W0:Y:S02]  /*0960*/  FRND.TRUNC R11, R11 ;  /* 0x0000000b000b7307 */ /* 0x000e24000020d000 */
[----:B0-----:R-:W-:Y:S01]  /*0970*/  STG.E.128 desc[UR4][R12.64+0x800], R8 ;  /* 0x000800080c007986 */ /* 0x001fe2000c101d04 */
[----:B------:R-:W-:Y:S05]  /*0980*/  EXIT ;  /* 0x000000000000794d */ /* 0x000fea0003800000 */
.L_x_1784:
        /* <DEDUP_REMOVED lines=15> */
.L_x_19838:


//--------------------- .text._ZN2at6native29vectorized_elementwise_kernelILi8EZZZNS0_17trunc_kernel_cudaERNS_18TensorIteratorBaseEENKUlvE_clEvENKUlvE0_clEvEUlfE_St5arrayIPcLm2EEEEviT0_T1_ --------------------------
	.section	.text._ZN2at6native29vectorized_elementwise_kernelILi8EZZZNS0_17trunc_kernel_cudaERNS_18TensorIteratorBaseEENKUlvE_clEvENKUlvE0_clEvEUlfE_St5arrayIPcLm2EEEEviT0_T1_,"ax",@progbits
	.align	128
        .global         _ZN2at6native29vectorized_elementwise_kernelILi8EZZZNS0_17trunc_kernel_cudaERNS_18TensorIteratorBaseEENKUlvE_clEvENKUlvE0_clEvEUlfE_St5arrayIPcLm2EEEEviT0_T1_
        .type           _ZN2at6native29vectorized_elementwise_kernelILi8EZZZNS0_17trunc_kernel_cudaERNS_18TensorIteratorBaseEENKUlvE_clEvENKUlvE0_clEvEUlfE_St5arrayIPcLm2EEEEviT0_T1_,@function
        .size           _ZN2at6native29vectorized_elementwise_kernelILi8EZZZNS0_17trunc_kernel_cudaERNS_18TensorIteratorBaseEENKUlvE_clEvENKUlvE0_clEvEUlfE_St5arrayIPcLm2EEEEviT0_T1_,(.L_x_19839 - _ZN2at6native29vectorized_elementwise_kernelILi8EZZZNS0_17trunc_kernel_cudaERNS_18TensorIteratorBaseEENKUlvE_clEvENKUlvE0_clEvEUlfE_St5arrayIPcLm2EEEEviT0_T1_)
        .other          _ZN2at6native29vectorized_elementwise_kernelILi8EZZZNS0_17trunc_kernel_cudaERNS_18TensorIteratorBaseEENKUlvE_clEvENKUlvE0_clEvEUlfE_St5arrayIPcLm2EEEEviT0_T1_,@"STO_CUDA_ENTRY STV_DEFAULT"
_ZN2at6native29vectorized_elementwise_kernelILi8EZZZNS0_17trunc_kernel_cudaERNS_18TensorIteratorBaseEENKUlvE_clEvENKUlvE0_clEvEUlfE_St5arrayIPcLm2EEEEviT0_T1_:
.text._ZN2at6native29vectorized_elementwise_kernelILi8EZZZNS0_17trunc_kernel_cudaERNS_18TensorIteratorBaseEENKUlvE_clEvENKUlvE0_clEvEUlfE_St5arrayIPcLm2EEEEviT0_T1_:
        /* <DEDUP_REMOVED lines=82> */
.L_x_1788:
        /* <DEDUP_REMOVED lines=8> */
.L_x_1789:
        /* <DEDUP_REMOVED lines=8> */
.L_x_1790:
        /* <DEDUP_REMOVED lines=8> */
.L_x_1791:
        /* <DEDUP_REMOVED lines=9> */
.L_x_1792:
[----:B------:R-:W-:Y:S05]  /*0730*/  BSYNC.RELIABLE B1 ;  /* 0x0000000000017941 */ /* 0x000fea0003800100 */
.L_x_1787:
[----:B------:R-:W-:-:S13]  /*0740*/  ISETP.GE.U32.AND P0, PT, R17, R16, PT ;  /* 0x000000101100720c */ /* 0x000fda0003f06070 */
[----:B012---:R-:W0:Y:S01]  /*0750*/  @!P0 LDC.64 R2, c[0x0][0x388] ;  /* 0x0000e200ff028b82 */ /* 0x007e220000000a00 */
[----:B-----5:R-:W1:Y:S01]  /*0760*/  @!P0 FRND.TRUNC R13, R13 ;  /* 0x0000000d000d8307 */ /* 0x020e62000020d000 */
[----:B------:R-:W-:Y:S01]  /*0770*/  @!P0 IMAD.IADD R5, R0, 0x1, R17 ;  /* 0x0000000100058824 */ /* 0x000fe200078e0211 */
[----:B------:R-:W-:-:S03]  /*0780*/  @!P0 IADD3 R17, PT, PT, R17, 0x80, RZ ;  /* 0x0000008011118810 */ /* 0x000fc60007ffe0ff */
[----:B0-----:R-:W-:-:S05]  /*0790*/  @!P0 IMAD.WIDE.U32 R2, R5, 0x4, R2 ;  /* 0x0000000405028825 */ /* 0x001fca00078e0002 */
[----:B-1----:R3:W-:Y:S02]  /*07a0*/  @!P0 STG.E desc[UR4][R2.64], R13 ;  /* 0x0000000d02008986 */ /* 0x0027e4000c101904 */
.L_x_1793:
[----:B------:R-:W-:Y:S05]  /*07b0*/  BSYNC.RECONVERGENT B0 ;  /* 0x0000000000007941 */ /* 0x000fea0003800200 */
.L_x_1786:
        /* <DEDUP_REMOVED lines=9> */
.L_x_1785:
[----:B------:R-:W0:Y:S01]  /*0850*/  S2R R15, SR_TID.X ;  /* 0x00000000000f7919 */ /* 0x000e220000002100 */
[----:B------:R-:W1:Y:S08]  /*0860*/  LDC.64 R2, c[0x0][0x390] ;  /* 0x0000e400ff027b82 */ /* 0x000e700000000a00 */
[----:B------:R-:W2:Y:S01]  /*0870*/  LDC.64 R12, c[0x0][0x388] ;  /* 0x0000e200ff0c7b82 */ /* 0x000ea20000000a00 */
[----:B-1----:R-:W-:-:S04]  /*0880*/  IMAD.WIDE.U32 R2, R0, 0x4, R2 ;  /* 0x0000000400027825 */ /* 0x002fc800078e0002 */
[----:B0-----:R-:W-:-:S05]  /*0890*/  IMAD.WIDE.U32 R2, R15, 0x20, R2 ;  /* 0x000000200f027825 */ /* 0x001fca00078e0002 */
[----:B------:R-:W3:Y:S01]  /*08a0*/  LDG.E.ENL2.256 R8, R4, desc[UR4][R2.64] ;  /* 0xfe0000040204797e */ /* 0x000ee20008121908 */
[----:B--2---:R-:W-:-:S04]  /*08b0*/  IMAD.WIDE.U32 R12, R0, 0x4, R12 ;  /* 0x00000004000c7825 */ /* 0x004fc800078e000c */
[----:B------:R-:W-:Y:S01]  /*08c0*/  IMAD.WIDE.U32 R12, R15, 0x20, R12 ;  /* 0x000000200f0c7825 */ /* 0x000fe200078e000c */
[----:B---3--:R-:W-:Y:S08]  /*08d0*/  FRND.TRUNC R4, R4 ;  /* 0x0000000400047307 */ /* 0x008ff0000020d000 */
[----:B------:R-:W-:Y:S08]  /*08e0*/  FRND.TRUNC R5, R5 ;  /* 0x0000000500057307 */ /* 0x000ff0000020d000 */
[----:B------:R-:W-:Y:S08]  /*08f0*/  FRND.TRUNC R6, R6 ;  /* 0x0000000600067307 */ /* 0x000ff0000020d000 */
[----:B------:R-:W-:Y:S08]  /*0900*/  FRND.TRUNC R7, R7 ;  /* 0x0000000700077307 */ /* 0x000ff0000020d000 */
[----:B------:R-:W-:Y:S08]  /*0910*/  FRND.TRUNC R8, R8 ;  /* 0x0000000800087307 */ /* 0x000ff0000020d000 */
[----:B------:R-:W-:Y:S08]  /*0920*/  FRND.TRUNC R9, R9 ;  /* 0x0000000900097307 */ /* 0x000ff0000020d000 */
[----:B------:R-:W-:Y:S08]  /*0930*/  FRND.TRUNC R10, R10 ;  /* 0x0000000a000a7307 */ /* 0x000ff0000020d000 */
[----:B------:R-:W0:Y:S02]  /*0940*/  FRND.TRUNC R11, R11 ;  /* 0x0000000b000b7307 */ /* 0x000e24000020d000 */
[----:B0-----:R-:W-:Y:S01]  /*0950*/  STG.E.ENL2.256 desc[UR4][R12.64], R4, R8 ;  /* 0xf80000040c08797f */ /* 0x001fe2000f121804 */
[----:B------:R-:W-:Y:S05]  /*0960*/  EXIT ;  /* 0x000000000000794d */ /* 0x000fea0003800000 */
.L_x_1794:
        /* <DEDUP_REMOVED lines=9> */
.L_x_19839:


//--------------------- .text._ZN2at6native18elementwise_kernelILi128ELi4EZNS0_15gpu_kernel_implIZZZNS0_17trunc_kernel_cudaERNS_18TensorIteratorBaseEENKUlvE_clEvENKUlvE_clEvEUldE_EEvS4_RKT_EUliE_EEviT1_ --------------------------
	.section	.text._ZN2at6native18elementwise_kernelILi128ELi4EZNS0_15gpu_kernel_implIZZZNS0_17trunc_kernel_cudaERNS_18TensorIteratorBaseEENKUlvE_clEvENKUlvE_clEvEUldE_EEvS4_RKT_EUliE_EEviT1_,"ax",@progbits
	.align	128
        .global         _ZN2at6native18elementwise_kernelILi128ELi4EZNS0_15gpu_kernel_implIZZZNS0_17trunc_kernel_cudaERNS_18TensorIteratorBaseEENKUlvE_clEvENKUlvE_clEvEUldE_EEvS4_RKT_EUliE_EEviT1_
        .type           _ZN2at6native18elementwise_kernelILi128ELi4EZNS0_15gpu_kernel_implIZZZNS0_17trunc_kernel_cudaERNS_18TensorIteratorBaseEENKUlvE_clEvENKUlvE_clEvEUldE_EEvS4_RKT_EUliE_EEviT1_,@function
        .size           _ZN2at6native18elementwise_kernelILi128ELi4EZNS0_15gpu_kernel_implIZZZNS0_17trunc_kernel_cudaERNS_18TensorIteratorBaseEENKUlvE_clEvENKUlvE_clEvEUldE_EEvS4_RKT_EUliE_EEviT1_,(.L_x_19840 - _ZN2at6native18elementwise_kernelILi128ELi4EZNS0_15gpu_kernel_implIZZZNS0_17trunc_kernel_cudaERNS_18TensorIteratorBaseEENKUlvE_clEvENKUlvE_clEvEUldE_EEvS4_RKT_EUliE_EEviT1_)
        .other          _ZN2at6native18elementwise_kernelILi128ELi4EZNS0_15gpu_kernel_implIZZZNS0_17trunc_kernel_cudaERNS_18TensorIteratorBaseEENKUlvE_clEvENKUlvE_clEvEUldE_EEvS4_RKT_EUliE_EEviT1_,@"STO_CUDA_ENTRY STV_DEFAULT"
_ZN2at6native18elementwise_kernelILi128ELi4EZNS0_15gpu_kernel_implIZZZNS0_17trunc_kernel_cudaERNS_18TensorIteratorBaseEENKUlvE_clEvENKUlvE_clEvEUldE_EEvS4_RKT_EUliE_EEviT1_:
.text._ZN2at6native18elementwise_kernelILi128ELi4EZNS0_15gpu_kernel_implIZZZNS0_17trunc_kernel_cudaERNS_18TensorIteratorBaseEENKUlvE_clEvENKUlvE_clEvEUldE_EEvS4_RKT_EUliE_EEviT1_:
        /* <DEDUP_REMOVED lines=319> */
.L_x_1797:
        /* <DEDUP_REMOVED lines=16> */
[----:B--2---:R0:W1:Y:S01]  /*14f0*/  I2F.F64.S16 R6, R2 ;  /* 0x0000000200067312 */ /* 0x0040620000101c00 */
[----:B------:R-:W-:Y:S05]  /*1500*/  BRA `(.L_x_1804) ;  /* 0x0000000c006c7947 */ /* 0x000fea0003800000 */
.L_x_1802:
[----:B------:R-:W2:Y:S02]  /*1510*/  LDG.E.U8 R2, desc[UR36][R2.64] ;  /* 0x0000002402027981 */ /* 0x000ea4000c1e1100 */
[----:B--2---:R0:W1:Y:S01]  /*1520*/  I2F.F64.U16 R6, R2 ;  /* 0x0000000200067312 */ /* 0x0040620000101800 */
[----:B------:R-:W-:Y:S05]  /*1530*/  BRA `(.L_x_1804) ;  /* 0x0000000c00607947 */ /* 0x000fea0003800000 */
.L_x_1801:
[----:B------:R-:W-:-:S09]  /*1540*/  UISETP.NE.AND UP0, UPT, UR4, 0x2, UPT ;  /* 0x000000020400788c */ /* 0x000fd2000bf05270 */
[----:B------:R-:W-:Y:S05]  /*1550*/  BRA.U !UP0, `(.L_x_1805) ;  /* 0x0000000108287547 */ /* 0x000fea000b800000 */
[----:B------:R-:W-:-:S09]  /*1560*/  UISETP.NE.AND UP0, UPT, UR4, 0x3, UPT ;  /* 0x000000030400788c */ /* 0x000fd2000bf05270 */
[----:B------:R-:W-:Y:S05]  /*1570*/  BRA.U !UP0, `(.L_x_1806) ;  /* 0x0000000108147547 */ /* 0x000fea000b800000 */
[----:B------:R-:W-:-:S09]  /*1580*/  UISETP.NE.AND UP0, UPT, UR4, 0x4, UPT ;  /* 0x000000040400788c */ /* 0x000fd2000bf05270 */
[----:B------:R-:W-:Y:S05]  /*1590*/  BRA.U UP0, `(.L_x_1803) ;  /* 0x0000000900bc7547 */ /* 0x000fea000b800000 */
[----:B------:R-:W2:Y:S02]  /*15a0*/  LDG.E.64 R6, desc[UR36][R2.64] ;  /* 0x0000002402067981 */ /* 0x000ea4000c1e1b00 */
[----:B--2---:R-:W0:Y:S01]  /*15b0*/  I2F.F64.S64 R6, R6 ;  /* 0x0000000600067312 */ /* 0x004e220000301c00 */
[----:B------:R-:W-:Y:S05]  /*15c0*/  BRA `(.L_x_1804) ;  /* 0x0000000c003c7947 */ /* 0x000fea0003800000 */
.L_x_1806:
[----:B------:R-:W2:Y:S02]  /*15d0*/  LDG.E R2, desc[UR36][R2.64] ;  /* 0x0000002402027981 */ /* 0x000ea4000c1e1900 */
[----:B--2---:R0:W1:Y:S01]  /*15e0*/  I2F.F64 R6, R2 ;  /* 0x0000000200067312 */ /* 0x0040620000201c00 */
[----:B------:R-:W-:Y:S05]  /*15f0*/  BRA `(.L_x_1804) ;  /* 0x0000000c00307947 */ /* 0x000fea0003800000 */
.L_x_1805:
[----:B------:R-:W2:Y:S02]  /*1600*/  LDG.E.U16 R2, desc[UR36][R2.64] ;  /* 0x0000002402027981 */ /* 0x000ea4000c1e1500 */
[----:B--2---:R0:W1:Y:S01]  /*1610*/  I2F.F64.S16 R6, R2 ;  /* 0x0000000200067312 */ /* 0x0040620000101c00 */
[----:B------:R-:W-:Y:S05]  /*1620*/  BRA `(.L_x_1804) ;  /* 0x0000000c00247947 */ /* 0x000fea0003800000 */
.L_x_1800:
[----:B------:R-:W-:-:S09]  /*1630*/  UISETP.GT.AND UP0, UPT, UR4, 0x6, UPT ;  /* 0x000000060400788c */ /* 0x000fd2000bf04270 */
[----:B------:R-:W-:Y:S05]  /*1640*/  BRA.U UP0, `(.L_x_1807) ;  /* 0x0000000100347547 */ /* 0x000fea000b800000 */
[----:B------:R-:W-:-:S09]  /*1650*/  UISETP.NE.AND UP0, UPT, UR4, 0x5, UPT ;  /* 0x000000050400788c */ /* 0x000fd2000bf05270 */
[----:B------:R-:W-:Y:S05]  /*1660*/  BRA.U !UP0, `(.L_x_1808) ;  /* 0x0000000108187547 */ /* 0x000fea000b800000 */
[----:B------:R-:W-:-:S09]  /*1670*/  UISETP.NE.AND UP0, UPT, UR4, 0x6, UPT ;  /* 0x000000060400788c */ /* 0x000fd2000bf05270 */
[----:B------:R-:W-:Y:S05]  /*1680*/  BRA.U UP0, `(.L_x_1803) ;  /* 0x0000000900807547 */ /* 0x000fea000b800000 */
[----:B------:R-:W2:Y:S02]  /*1690*/  LDG.E R6, desc[UR36][R2.64] ;  /* 0x0000002402067981 */ /* 0x000ea4000c1e1900 */
[----:B--2---:R-:W-:-:S06]  /*16a0*/  FMUL.FTZ R6, R6, 1 ;  /* 0x3f80000006067820 */ /* 0x004fcc0000410000 */
[----:B------:R-:W0:Y:S01]  /*16b0*/  F2F.F64.F32 R6, R6 ;  /* 0x0000000600067310 */ /* 0x000e220000201800 */
[----:B------:R-:W-:Y:S05]  /*16c0*/  BRA `(.L_x_1804) ;  /* 0x0000000800fc7947 */ /* 0x000fea0003800000 */
.L_x_1808:
[----:B------:R-:W2:Y:S02]  /*16d0*/  LDG.E.U16 R0, desc[UR36][R2.64] ;  /* 0x0000002402007981 */ /* 0x000ea4000c1e1500 */
[----:B--2---:R-:W-:-:S05]  /*16e0*/  HADD2.F32 R0, -RZ, R0.H0_H0 ;  /* 0x20000000ff007230 */ /* 0x004fca0000004100 */
[----:B------:R-:W-:-:S04]  /*16f0*/  FMUL.FTZ R0, R0, 1 ;  /* 0x3f80000000007820 */ /* 0x000fc80000410000 */
[----:B------:R0:W1:Y:S01]  /*1700*/  F2F.F64.F32 R6, R0 ;  /* 0x0000000000067310 */ /* 0x0000620000201800 */
[----:B------:R-:W-:Y:S05]  /*1710*/  BRA `(.L_x_1804) ;  /* 0x0000000800e87947 */ /* 0x000fea0003800000 */
.L_x_1807:
[----:B------:R-:W-:-:S09]  /*1720*/  UISETP.NE.AND UP0, UPT, UR4, 0x7, UPT ;  /* 0x000000070400788c */ /* 0x000fd2000bf05270 */
[----:B------:R-:W-:Y:S05]  /*1730*/  BRA.U !UP0, `(.L_x_1809) ;  /* 0x0000000108347547 */ /* 0x000fea000b800000 */
        /* <DEDUP_REMOVED lines=8> */
.L_x_1810:
[----:B------:R-:W2:Y:S02]  /*17c0*/  LDG.E.U16 R2, desc[UR36][R2.64] ;  /* 0x0000002402027981 */ /* 0x000ea4000c1e1500 */
[----:B--2---:R-:W-:-:S05]  /*17d0*/  HADD2.F32 R0, -RZ, R2.H0_H0 ;  /* 0x20000002ff007230 */ /* 0x004fca0000004100 */
[----:B------:R-:W-:-:S04]  /*17e0*/  FMUL.FTZ R0, R0, 1 ;  /* 0x3f80000000007820 */ /* 0x000fc80000410000 */
[----:B------:R0:W1:Y:S01]  /*17f0*/  F2F.F64.F32 R6, R0 ;  /* 0x0000000000067310 */ /* 0x0000620000201800 */
[----:B------:R-:W-:Y:S05]  /*1800*/  BRA `(.L_x_1804) ;  /* 0x0000000800ac7947 */ /* 0x000fea0003800000 */
.L_x_1809:
[----:B------:R0:W5:Y:S01]  /*1810*/  LDG.E.64 R6, desc[UR36][R2.64] ;  /* 0x0000002402067981 */ /* 0x000162000c1e1b00 */
[----:B------:R-:W-:Y:S05]  /*1820*/  BRA `(.L_x_1804) ;  /* 0x0000000800a47947 */ /* 0x000fea0003800000 */
.L_x_1799:
        /* <DEDUP_REMOVED lines=8> */
[----:B------:R-:W2:Y:S01]  /*18b0*/  LDG.E.U8 R2, desc[UR36][R2.64] ;  /* 0x0000002402027981 */ /* 0x000ea2000c1e1100 */
[----:B------:R-:W-:Y:S02]  /*18c0*/  MOV R6, RZ ;  /* 0x000000ff00067202 */ /* 0x000fe40000000f00 */
[----:B--2---:R-:W-:-:S04]  /*18d0*/  ISETP.NE.AND P0, PT, R2, RZ, PT ;  /* 0x000000ff0200720c */ /* 0x004fc80003f05270 */
[----:B------:R-:W-:Y:S01]  /*18e0*/  FSEL R7, RZ, 1.875, !P0 ;  /* 0x3ff00000ff077808 */ /* 0x000fe20004000000 */
[----:B------:R-:W-:Y:S08]  /*18f0*/  BRA `(.L_x_1804) ;  /* 0x0000000800707947 */ /* 0x000ff00003800000 */
.L_x_1813:
[----:B------:R0:W5:Y:S01]  /*1900*/  LDG.E.64 R6, desc[UR36][R2.64] ;  /* 0x0000002402067981 */ /* 0x000162000c1e1b00 */
[----:B------:R-:W-:Y:S05]  /*1910*/  BRA `(.L_x_1804) ;  /* 0x0000000800687947 */ /* 0x000fea0003800000 */
.L_x_1812:
        /* <DEDUP_REMOVED lines=23> */
[----:B------:R-:W-:-:S05]  /*1a90*/  LOP3.LUT R5, R5, 0x80000000, R0, 0xf8, !PT ;  /* 0x8000000005057812 */ /* 0x000fca00078ef800 */
[----:B------:R-:W-:-:S04]  /*1aa0*/  FMUL.FTZ R5, R5, 1 ;  /* 0x3f80000005057820 */ /* 0x000fc80000410000 */
[----:B------:R0:W1:Y:S01]  /*1ab0*/  F2F.F64.F32 R6, R5 ;  /* 0x0000000500067310 */ /* 0x0000620000201800 */
[----:B------:R-:W-:Y:S05]  /*1ac0*/  BRA `(.L_x_1804) ;  /* 0x0000000400fc7947 */ /* 0x000fea0003800000 */
.L_x_1815:
[----:B------:R-:W2:Y:S02]  /*1ad0*/  LDG.E.U8 R2, desc[UR36][R2.64] ;  /* 0x0000002402027981 */ /* 0x000ea4000c1e1100 */
[C---:B--2---:R-:W-:Y:S01]  /*1ae0*/  IMAD.SHL.U32 R4, R2.reuse, 0x2000000, RZ ;  /* 0x0200000002047824 */ /* 0x044fe200078e00ff */
[----:B------:R-:W-:-:S04]  /*1af0*/  SHF.L.U32 R5, R2, 0x8, RZ ;  /* 0x0000000802057819 */ /* 0x000fc800000006ff */
[----:B------:R-:W-:-:S13]  /*1b00*/  ISETP.GT.U32.AND P0, PT, R4, 0x7ffffff, PT ;  /* 0x07ffffff0400780c */ /* 0x000fda0003f04070 */
[C---:B------:R-:W-:Y:S02]  /*1b10*/  @!P0 LOP3.LUT R0, R5.reuse, 0x7f00, RZ, 0xc0, !PT ;  /* 0x00007f0005008812 */ /* 0x040fe400078ec0ff */
[----:B------:R-:W-:Y:S02]  /*1b20*/  @P0 LEA.HI R4, R4, 0x70000000, RZ, 0x1c ;  /* 0x7000000004040811 */ /* 0x000fe400078fe0ff */
[----:B------:R-:W-:Y:S02]  /*1b30*/  @!P0 LOP3.LUT R0, R0, 0x3f000000, RZ, 0xfc, !PT ;  /* 0x3f00000000008812 */ /* 0x000fe400078efcff */
[----:B------:R-:W-:-:S03]  /*1b40*/  PRMT R5, R5, 0x9910, RZ ;  /* 0x0000991005057816 */ /* 0x000fc600000000ff */
[----:B------:R-:W-:Y:S01]  /*1b50*/  @!P0 FADD.FTZ R0, R0, -0.5 ;  /* 0xbf00000000008421 */ /* 0x000fe20000010000 */
[----:B------:R-:W-:-:S05]  /*1b60*/  @P0 FMUL.FTZ R0, R4, 1.9259299443872358531e-34 ;  /* 0x0780000004000820 */ /* 0x000fca0000410000 */
[----:B------:R-:W-:-:S05]  /*1b70*/  LOP3.LUT R0, R0, 0x80000000, R5, 0xf8, !PT ;  /* 0x8000000000007812 */ /* 0x000fca00078ef805 */
[----:B------:R-:W-:-:S04]  /*1b80*/  FMUL.FTZ R0, R0, 1 ;  /* 0x3f80000000007820 */ /* 0x000fc80000410000 */
[----:B------:R0:W1:Y:S01]  /*1b90*/  F2F.F64.F32 R6, R0 ;  /* 0x0000000000067310 */ /* 0x0000620000201800 */
[----:B------:R-:W-:Y:S05]  /*1ba0*/  BRA `(.L_x_1804) ;  /* 0x0000000400c47947 */ /* 0x000fea0003800000 */
.L_x_1814:
[----:B------:R-:W2:Y:S02]  /*1bb0*/  LDG.E.U16 R0, desc[UR36][R2.64] ;  /* 0x0000002402007981 */ /* 0x000ea4000c1e1500 */
[----:B--2---:R-:W-:-:S04]  /*1bc0*/  IMAD.U32 R0, R0, 0x10000, RZ ;  /* 0x0001000000007824 */ /* 0x004fc800078e00ff */
[----:B------:R-:W-:-:S04]  /*1bd0*/  FMUL.FTZ R0, R0, 1 ;  /* 0x3f80000000007820 */ /* 0x000fc80000410000 */
[----:B------:R0:W1:Y:S01]  /*1be0*/  F2F.F64.F32 R6, R0 ;  /* 0x0000000000067310 */ /* 0x0000620000201800 */
[----:B------:R-:W-:Y:S05]  /*1bf0*/  BRA `(.L_x_1804) ;  /* 0x0000000400b07947 */ /* 0x000fea0003800000 */
.L_x_1811:
        /* <DEDUP_REMOVED lines=9> */
[----:B--2---:R0:W1:Y:S01]  /*1c90*/  I2F.F64.U16 R6, R2 ;  /* 0x0000000200067312 */ /* 0x0040620000101800 */
[----:B------:R-:W-:Y:S05]  /*1ca0*/  BRA `(.L_x_1804) ;  /* 0x0000000400847947 */ /* 0x000fea0003800000 */
.L_x_1818:
[----:B------:R-:W2:Y:S01]  /*1cb0*/  LDG.E.U8 R3, desc[UR36][R2.64] ;  /* 0x0000002402037981 */ /* 0x000ea2000c1e1100 */
[----:B------:R-:W-:Y:S02]  /*1cc0*/  CS2R R6, SRZ ;  /* 0x0000000000067805 */ /* 0x000fe4000001ff00 */
[----:B--2---:R-:W-:-:S13]  /*1cd0*/  ISETP.NE.AND P0, PT, R3, RZ, PT ;  /* 0x000000ff0300720c */ /* 0x004fda0003f05270 */
[----:B------:R-:W-:Y:S05]  /*1ce0*/  @!P0 BRA `(.L_x_1804) ;  /* 0x0000000400748947 */ /* 0x000fea0003800000 */
[----:B------:R-:W-:-:S13]  /*1cf0*/  ISETP.NE.AND P0, PT, R3, 0x80, PT ;  /* 0x000000800300780c */ /* 0x000fda0003f05270 */
[----:B------:R-:W-:Y:S01]  /*1d00*/  @!P0 IMAD.MOV.U32 R6, RZ, RZ, 0x20000000 ;  /* 0x20000000ff068424 */ /* 0x000fe200078e00ff */
        /* <DEDUP_REMOVED lines=15> */
.L_x_1820:
[----:B------:R-:W-:Y:S05]  /*1e00*/  BSYNC.RECONVERGENT B0 ;  /* 0x0000000000007941 */ /* 0x000fea0003800200 */
.L_x_1819:
[----:B------:R-:W-:Y:S02]  /*1e10*/  SHF.L.U32 R0, R0, 0x14, RZ ;  /* 0x0000001400007819 */ /* 0x000fe400000006ff */
[----:B------:R-:W-:-:S04]  /*1e20*/  LEA R2, R2, 0x3b800000, 0x17 ;  /* 0x3b80000002027811 */ /* 0x000fc800078eb8ff */
[----:B------:R-:W-:-:S05]  /*1e30*/  LOP3.LUT R0, R2, R0, R7, 0xfe, !PT ;  /* 0x0000000002007212 */ /* 0x000fca00078efe07 */
[----:B------:R-:W-:-:S04]  /*1e40*/  FMUL.FTZ R0, R0, 1 ;  /* 0x3f80000000007820 */ /* 0x000fc80000410000 */
[----:B------:R0:W1:Y:S01]  /*1e50*/  F2F.F64.F32 R6, R0 ;  /* 0x0000000000067310 */ /* 0x0000620000201800 */
[----:B------:R-:W-:Y:S05]  /*1e60*/  BRA `(.L_x_1804) ;  /* 0x0000000400147947 */ /* 0x000fea0003800000 */
.L_x_1817:
[----:B------:R-:W2:Y:S01]  /*1e70*/  LDG.E.U8 R3, desc[UR36][R2.64] ;  /* 0x0000002402037981 */ /* 0x000ea2000c1e1100 */
[----:B------:R-:W-:Y:S02]  /*1e80*/  CS2R R6, SRZ ;  /* 0x0000000000067805 */ /* 0x000fe4000001ff00 */
[----:B--2---:R-:W-:-:S13]  /*1e90*/  ISETP.NE.AND P0, PT, R3, RZ, PT ;  /* 0x000000ff0300720c */ /* 0x004fda0003f05270 */
[----:B------:R-:W-:Y:S05]  /*1ea0*/  @!P0 BRA `(.L_x_1804) ;  /* 0x0000000400048947 */ /* 0x000fea0003800000 */
[----:B------:R-:W-:-:S13]  /*1eb0*/  ISETP.NE.AND P0, PT, R3, 0x80, PT ;  /* 0x000000800300780c */ /* 0x000fda0003f05270 */
[----:B------:R-:W-:Y:S02]  /*1ec0*/  @!P0 IMAD.MOV.U32 R6, RZ, RZ, 0x20000000 ;  /* 0x20000000ff068424 */ /* 0x000fe400078e00ff */
        /* <DEDUP_REMOVED lines=15> */
.L_x_1822:
[----:B------:R-:W-:Y:S05]  /*1fc0*/  BSYNC.RECONVERGENT B0 ;  /* 0x0000000000007941 */ /* 0x000fea0003800200 */
.L_x_1821:
[----:B------:R-:W-:Y:S01]  /*1fd0*/  IMAD.SHL.U32 R0, R0, 0x200000, RZ ;  /* 0x0020000000007824 */ /* 0x000fe200078e00ff */
[----:B------:R-:W-:-:S04]  /*1fe0*/  LEA R2, R2, 0x37800000, 0x17 ;  /* 0x3780000002027811 */ /* 0x000fc800078eb8ff */
[----:B------:R-:W-:-:S05]  /*1ff0*/  LOP3.LUT R0, R2, R0, R7, 0xfe, !PT ;  /* 0x0000000002007212 */ /* 0x000fca00078efe07 */
[----:B------:R-:W-:-:S04]  /*2000*/  FMUL.FTZ R0, R0, 1 ;  /* 0x3f80000000007820 */ /* 0x000fc80000410000 */
[----:B------:R0:W1:Y:S01]  /*2010*/  F2F.F64.F32 R6, R0 ;  /* 0x0000000000067310 */ /* 0x0000620000201800 */
[----:B------:R-:W-:Y:S05]  /*2020*/  BRA `(.L_x_1804) ;  /* 0x0000000000a47947 */ /* 0x000fea0003800000 */
.L_x_1816:
[----:B------:R-:W-:-:S09]  /*2030*/  UISETP.NE.AND UP0, UPT, UR4, 0x1c, UPT ;  /* 0x0000001c0400788c */ /* 0x000fd2000bf05270 */
[----:B------:R-:W-:Y:S05]  /*2040*/  BRA.U !UP0, `(.L_x_1823) ;  /* 0x0000000108947547 */ /* 0x000fea000b800000 */
[----:B------:R-:W-:-:S09]  /*2050*/  UISETP.NE.AND UP0, UPT, UR4, 0x1d, UPT ;  /* 0x0000001d0400788c */ /* 0x000fd2000bf05270 */
[----:B------:R-:W-:Y:S05]  /*2060*/  BRA.U !UP0, `(.L_x_1824) ;  /* 0x0000000108807547 */ /* 0x000fea000b800000 */
[----:B------:R-:W-:-:S09]  /*2070*/  UISETP.NE.AND UP0, UPT, UR4, 0x2c, UPT ;  /* 0x0000002c0400788c */ /* 0x000fd2000bf05270 */
[----:B------:R-:W-:Y:S05]  /*2080*/  BRA.U !UP0, `(.L_x_1825) ;  /* 0x0000000108487547 */ /* 0x000fea000b800000 */
.L_x_1803:
        /* <DEDUP_REMOVED lines=16> */
.L_x_1826:
[----:B------:R-:W-:Y:S01]  /*2190*/  CS2R R6, SRZ ;  /* 0x0000000000067805 */ /* 0x000fe2000001ff00 */
[----:B------:R-:W-:Y:S06]  /*21a0*/  BRA `(.L_x_1804) ;  /* 0x0000000000447947 */ /* 0x000fec0003800000 */
.L_x_1825:
[----:B------:R-:W2:Y:S01]  /*21b0*/  LDG.E.U8 R0, desc[UR36][R2.64] ;  /* 0x0000002402007981 */ /* 0x000ea2000c1e1100 */
[----:B------:R-:W-:Y:S01]  /*21c0*/  MOV R6, 0x0 ;  /* 0x0000000000067802 */ /* 0x000fe20000000f00 */
[----:B------:R-:W-:Y:S01]  /*21d0*/  IMAD.MOV.U32 R7, RZ, RZ, 0x38000000 ;  /* 0x38000000ff077424 */ /* 0x000fe200078e00ff */
[----:B--2---:R-:W-:-:S13]  /*21e0*/  ISETP.NE.AND P0, PT, R0, RZ, PT ;  /* 0x000000ff0000720c */ /* 0x004fda0003f05270 */
[----:B------:R-:W-:Y:S05]  /*21f0*/  @!P0 BRA `(.L_x_1804) ;  /* 0x0000000000308947 */ /* 0x000fea0003800000 */
[----:B------:R-:W-:-:S13]  /*2200*/  ISETP.NE.AND P0, PT, R0, 0xff, PT ;  /* 0x000000ff0000780c */ /* 0x000fda0003f05270 */
[----:B------:R-:W-:Y:S01]  /*2210*/  @P0 IMAD.SHL.U32 R0, R0, 0x800000, RZ ;  /* 0x0080000000000824 */ /* 0x000fe200078e00ff */
[----:B------:R-:W-:Y:S01]  /*2220*/  @!P0 MOV R6, 0x20000000 ;  /* 0x2000000000068802 */ /* 0x000fe20000000f00 */
[----:B------:R-:W-:Y:S02]  /*2230*/  @!P0 IMAD.MOV.U32 R7, RZ, RZ, 0x7ff80000 ;  /* 0x7ff80000ff078424 */ /* 0x000fe400078e00ff */
[----:B------:R-:W-:-:S04]  /*2240*/  @P0 FMUL.FTZ R0, R0, 1 ;  /* 0x3f80000000000820 */ /* 0x000fc80000410000 */
[----:B------:R2:W3:Y:S01]  /*2250*/  @P0 F2F.F64.F32 R6, R0 ;  /* 0x0000000000060310 */ /* 0x0004e20000201800 */
[----:B------:R-:W-:Y:S05]  /*2260*/  BRA `(.L_x_1804) ;  /* 0x0000000000147947 */ /* 0x000fea0003800000 */
.L_x_1824:
[----:B------:R-:W2:Y:S02]  /*2270*/  LDG.E.64 R6, desc[UR36][R2.64] ;  /* 0x0000002402067981 */ /* 0x000ea4000c1e1b00 */
[----:B--2---:R-:W4:Y:S01]  /*2280*/  I2F.F64.U64 R6, R6 ;  /* 0x0000000600067312 */ /* 0x004f220000301800 */
[----:B------:R-:W-:Y:S05]  /*2290*/  BRA `(.L_x_1804) ;  /* 0x0000000000087947 */ /* 0x000fea0003800000 */
.L_x_1823:
[----:B------:R-:W2:Y:S02]  /*22a0*/  LDG.E R2, desc[UR36][R2.64] ;  /* 0x0000002402027981 */ /* 0x000ea4000c1e1900 */
[----:B--2---:R0:W1:Y:S02]  /*22b0*/  I2F.F64.U32 R6, R2 ;  /* 0x0000000200067312 */ /* 0x0040640000201800 */
.L_x_1804:
[----:B------:R-:W-:Y:S05]  /*22c0*/  BSYNC.RECONVERGENT B6 ;  /* 0x0000000000067941 */ /* 0x000fea0003800200 */
.L_x_1798:
[----:B------:R-:W2:Y:S01]  /*22d0*/  LDCU.64 UR6, c[0x0][0x580] ;  /* 0x0000b000ff0677ac */ /* 0x000ea20008000a00 */
[----:B01-345:R0:W1:Y:S01]  /*22e0*/  FRND.F64.TRUNC R4, R6 ;  /* 0x0000000600047313 */ /* 0x03b062000030d800 */
[----:B------:R-:W-:-:S04]  /*22f0*/  UPRMT UR4, UR42, 0x9910, URZ ;  /* 0x000099102a047896 */ /* 0x000fc800080000ff */
[----:B------:R-:W-:Y:S01]  /*2300*/  UISETP.GT.AND UP0, UPT, UR4, 0x9, UPT ;  /* 0x000000090400788c */ /* 0x000fe2000bf04270 */
[----:B--2---:R-:W-:-:S05]  /*2310*/  IADD3 R2, P0, PT, R16, UR6, RZ ;  /* 0x0000000610027c10 */ /* 0x004fca000ff1e0ff */
        /* <DEDUP_REMOVED lines=10> */
[----:B------:R-:W0:Y:S02]  /*23c0*/  F2I.F64.TRUNC R7, R6 ;  /* 0x0000000600077311 */ /* 0x000e24000030d100 */
[----:B0-----:R0:W-:Y:S01]  /*23d0*/  STG.E.U8 desc[UR36][R2.64], R7 ;  /* 0x0000000702007986 */ /* 0x0011e2000c101124 */
[----:B------:R-:W-:Y:S05]  /*23e0*/  BRA `(.L_x_1832) ;  /* 0x0000000c00f47947 */ /* 0x000fea0003800000 */
.L_x_1830:
[----:B------:R-:W0:Y:S02]  /*23f0*/  F2I.S64.F64.TRUNC R6, R6 ;  /* 0x0000000600067311 */ /* 0x000e24000030d900 */
[----:B0-----:R-:W-:-:S05]  /*2400*/  MOV R5, R6 ;  /* 0x0000000600057202 */ /* 0x001fca0000000f00 */
[----:B------:R0:W-:Y:S01]  /*2410*/  STG.E.U8 desc[UR36][R2.64], R5 ;  /* 0x0000000502007986 */ /* 0x0001e2000c101124 */
[----:B------:R-:W-:Y:S05]  /*2420*/  BRA `(.L_x_1832) ;  /* 0x0000000c00e47947 */ /* 0x000fea0003800000 */
.L_x_1829:
[----:B------:R-:W-:-:S09]  /*2430*/  UISETP.NE.AND UP0, UPT, UR4, 0x2, UPT ;  /* 0x000000020400788c */ /* 0x000fd2000bf05270 */
[----:B------:R-:W-:Y:S05]  /*2440*/  BRA.U !UP0, `(.L_x_1833) ;  /* 0x0000000108287547 */ /* 0x000fea000b800000 */
[----:B------:R-:W-:-:S09]  /*2450*/  UISETP.NE.AND UP0, UPT, UR4, 0x3, UPT ;  /* 0x000000030400788c */ /* 0x000fd2000bf05270 */
[----:B------:R-:W-:Y:S05]  /*2460*/  BRA.U !UP0, `(.L_x_1834) ;  /* 0x0000000108147547 */ /* 0x000fea000b800000 */
[----:B------:R-:W-:-:S09]  /*2470*/  UISETP.NE.AND UP0, UPT, UR4, 0x4, UPT ;  /* 0x000000040400788c */ /* 0x000fd2000bf05270 */
[----:B------:R-:W-:Y:S05]  /*2480*/  BRA.U UP0, `(.L_x_1831) ;  /* 0x0000000d00247547 */ /* 0x000fea000b800000 */
[----:B------:R-:W0:Y:S02]  /*2490*/  F2I.S64.F64.TRUNC R6, R6 ;  /* 0x0000000600067311 */ /* 0x000e24000030d900 */
[----:B0-----:R0:W-:Y:S01]  /*24a0*/  STG.E.64 desc[UR36][R2.64], R6 ;  /* 0x0000000602007986 */ /* 0x0011e2000c101b24 */
[----:B------:R-:W-:Y:S05]  /*24b0*/  BRA `(.L_x_1832) ;  /* 0x0000000c00c07947 */ /* 0x000fea0003800000 */
.L_x_1834:
[----:B------:R-:W0:Y:S02]  /*24c0*/  F2I.F64.TRUNC R7, R6 ;  /* 0x0000000600077311 */ /* 0x000e24000030d100 */
[----:B0-----:R0:W-:Y:S01]  /*24d0*/  STG.E desc[UR36][R2.64], R7 ;  /* 0x0000000702007986 */ /* 0x0011e2000c101924 */
[----:B------:R-:W-:Y:S05]  /*24e0*/  BRA `(.L_x_1832) ;  /* 0x0000000c00b47947 */ /* 0x000fea0003800000 */
.L_x_1833:
[----:B------:R-:W0:Y:S02]  /*24f0*/  F2I.F64.TRUNC R7, R6 ;  /* 0x0000000600077311 */ /* 0x000e24000030d100 */
[----:B0-----:R0:W-:Y:S01]  /*2500*/  STG.E.U16 desc[UR36][R2.64], R7 ;  /* 0x0000000702007986 */ /* 0x0011e2000c101524 */
[----:B------:R-:W-:Y:S05]  /*2510*/  BRA `(.L_x_1832) ;  /* 0x0000000c00a87947 */ /* 0x000fea0003800000 */
.L_x_1828:
[----:B------:R-:W-:-:S09]  /*2520*/  UISETP.GT.AND UP0, UPT, UR4, 0x6, UPT ;  /* 0x000000060400788c */ /* 0x000fd2000bf04270 */
[----:B------:R-:W-:Y:S05]  /*2530*/  BRA.U UP0, `(.L_x_1835) ;  /* 0x00000001004c7547 */ /* 0x000fea000b800000 */
[----:B------:R-:W-:-:S09]  /*2540*/  UISETP.NE.AND UP0, UPT, UR4, 0x5, UPT ;  /* 0x000000050400788c */ /* 0x000fd2000bf05270 */
[----:B------:R-:W-:Y:S05]  /*2550*/  BRA.U !UP0, `(.L_x_1836) ;  /* 0x0000000108247547 */ /* 0x000fea000b800000 */
[----:B------:R-:W-:-:S09]  /*2560*/  UISETP.NE.AND UP0, UPT, UR4, 0x6, UPT ;  /* 0x000000060400788c */ /* 0x000fd2000bf05270 */
[----:B------:R-:W-:Y:S05]  /*2570*/  BRA.U UP0, `(.L_x_1831) ;  /* 0x0000000900e87547 */ /* 0x000fea000b800000 */
[----:B------:R-:W-:Y:S01]  /*2580*/  UMOV UR4, 0xf0000000 ;  /* 0xf000000000047882 */ /* 0x000fe20000000000 */
[----:B------:R-:W-:Y:S01]  /*2590*/  UMOV UR5, 0x380fffff ;  /* 0x380fffff00057882 */ /* 0x000fe20000000000 */
[----:B------:R-:W0:Y:S01]  /*25a0*/  F2F.F32.F64 R7, R4 ;  /* 0x0000000400077310 */ /* 0x000e220000301000 */
[----:B------:R-:W-:-:S14]  /*25b0*/  DSETP.GEU.AND P0, PT, |R4|, UR4, PT ;  /* 0x0000000404007e2a */ /* 0x000fdc000bf0e200 */
[----:B0-----:R-:W-:-:S05]  /*25c0*/  @!P0 FMUL R7, R7, 1.175494350822287508e-38 ;  /* 0x0080000007078820 */ /* 0x001fca0000400000 */
[----:B------:R0:W-:Y:S01]  /*25d0*/  STG.E desc[UR36][R2.64], R7 ;  /* 0x0000000702007986 */ /* 0x0001e2000c101924 */
[----:B------:R-:W-:Y:S05]  /*25e0*/  BRA `(.L_x_1832) ;  /* 0x0000000c00747947 */ /* 0x000fea0003800000 */
.L_x_1836:
[----:B------:R-:W-:Y:S01]  /*25f0*/  UMOV UR4, 0xf0000000 ;  /* 0xf000000000047882 */ /* 0x000fe20000000000 */
[----:B------:R-:W-:Y:S01]  /*2600*/  UMOV UR5, 0x380fffff ;  /* 0x380fffff00057882 */ /* 0x000fe20000000000 */
[----:B------:R-:W0:Y:S01]  /*2610*/  F2F.F32.F64 R0, R4 ;  /* 0x0000000400007310 */ /* 0x000e220000301000 */
[----:B------:R-:W-:-:S14]  /*2620*/  DSETP.GEU.AND P0, PT, |R4|, UR4, PT ;  /* 0x0000000404007e2a */ /* 0x000fdc000bf0e200 */
[----:B0-----:R-:W-:-:S05]  /*2630*/  @!P0 FMUL R0, R0, 1.175494350822287508e-38 ;  /* 0x0080000000008820 */ /* 0x001fca0000400000 */
[----:B------:R-:W-:-:S05]  /*2640*/  F2FP.F16.F32.PACK_AB R0, RZ, R0 ;  /* 0x00000000ff00723e */ /* 0x000fca00000000ff */
[----:B------:R0:W-:Y:S01]  /*2650*/  STG.E.U16 desc[UR36][R2.64], R0 ;  /* 0x0000000002007986 */ /* 0x0001e2000c101524 */
[----:B------:R-:W-:Y:S05]  /*2660*/  BRA `(.L_x_1832) ;  /* 0x0000000c00547947 */ /* 0x000fea0003800000 */
.L_x_1835:
[----:B------:R-:W-:-:S09]  /*2670*/  UISETP.NE.AND UP0, UPT, UR4, 0x7, UPT ;  /* 0x000000070400788c */ /* 0x000fd2000bf05270 */
[----:B------:R-:W-:Y:S05]  /*2680*/  BRA.U !UP0, `(.L_x_1837) ;  /* 0x0000000108547547 */ /* 0x000fea000b800000 */
[----:B------:R-:W-:-:S09]  /*2690*/  UISETP.NE.AND UP0, UPT, UR4, 0x8, UPT ;  /* 0x000000080400788c */ /* 0x000fd2000bf05270 */
[----:B------:R-:W-:Y:S05]  /*26a0*/  BRA.U !UP0, `(.L_x_1838) ;  /* 0x0000000108287547 */ /* 0x000fea000b800000 */
[----:B------:R-:W-:-:S09]  /*26b0*/  UISETP.NE.AND UP0, UPT, UR4, 0x9, UPT ;  /* 0x000000090400788c */ /* 0x000fd2000bf05270 */
[----:B------:R-:W-:Y:S05]  /*26c0*/  BRA.U UP0, `(.L_x_1831) ;  /* 0x0000000900947547 */ /* 0x000fea000b800000 */
[----:B------:R-:W-:Y:S01]  /*26d0*/  UMOV UR4, 0xf0000000 ;  /* 0xf000000000047882 */ /* 0x000fe20000000000 */
[----:B------:R-:W-:Y:S01]  /*26e0*/  UMOV UR5, 0x380fffff ;  /* 0x380fffff00057882 */ /* 0x000fe20000000000 */
[----:B------:R-:W0:Y:S01]  /*26f0*/  F2F.F32.F64 R6, R4 ;  /* 0x0000000400067310 */ /* 0x000e220000301000 */
[----:B------:R-:W-:Y:S01]  /*2700*/  DSETP.GEU.AND P0, PT, |R4|, UR4, PT ;  /* 0x0000000404007e2a */ /* 0x000fe2000bf0e200 */
[----:B------:R-:W-:-:S13]  /*2710*/  IMAD.MOV.U32 R7, RZ, RZ, RZ ;  /* 0x000000ffff077224 */ /* 0x000fda00078e00ff */
[----:B0-----:R-:W-:-:S05]  /*2720*/  @!P0 FMUL R6, R6, 1.175494350822287508e-38 ;  /* 0x0080000006068820 */ /* 0x001fca0000400000 */
[----:B------:R0:W-:Y:S01]  /*2730*/  STG.E.64 desc[UR36][R2.64], R6 ;  /* 0x0000000602007986 */ /* 0x0001e2000c101b24 */
[----:B------:R-:W-:Y:S05]  /*2740*/  BRA `(.L_x_1832) ;  /* 0x0000000c001c7947 */ /* 0x000fea0003800000 */
.L_x_1838:
[----:B------:R-:W-:Y:S01]  /*2750*/  UMOV UR4, 0xf0000000 ;  /* 0xf000000000047882 */ /* 0x000fe20000000000 */
[----:B------:R-:W-:Y:S01]  /*2760*/  UMOV UR5, 0x380fffff ;  /* 0x380fffff00057882 */ /* 0x000fe20000000000 */
[----:B------:R-:W0:Y:S01]  /*2770*/  F2F.F32.F64 R0, R4 ;  /* 0x0000000400007310 */ /* 0x000e220000301000 */
[----:B------:R-:W-:-:S14]  /*2780*/  DSETP.GEU.AND P0, PT, |R4|, UR4, PT ;  /* 0x0000000404007e2a */ /* 0x000fdc000bf0e200 */
[----:B0-----:R-:W-:-:S05]  /*2790*/  @!P0 FMUL R0, R0, 1.175494350822287508e-38 ;  /* 0x0080000000008820 */ /* 0x001fca0000400000 */
[----:B------:R-:W-:-:S04]  /*27a0*/  F2FP.F16.F32.PACK_AB R5, RZ, R0 ;  /* 0x00000000ff05723e */ /* 0x000fc800000000ff */
[----:B------:R-:W-:-:S05]  /*27b0*/  PRMT R5, R5, 0x5410, RZ ;  /* 0x0000541005057816 */ /* 0x000fca00000000ff */
[----:B------:R0:W-:Y:S01]  /*27c0*/  STG.E desc[UR36][R2.64], R5 ;  /* 0x0000000502007986 */ /* 0x0001e2000c101924 */
[----:B------:R-:W-:Y:S05]  /*27d0*/  BRA `(.L_x_1832) ;  /* 0x0000000800f87947 */ /* 0x000fea0003800000 */
.L_x_1837:
[----:B------:R0:W-:Y:S01]  /*27e0*/  STG.E.64 desc[UR36][R2.64], R4 ;  /* 0x0000000402007986 */ /* 0x0001e2000c101b24 */
[----:B------:R-:W-:Y:S05]  /*27f0*/  BRA `(.L_x_1832) ;  /* 0x0000000800f07947 */ /* 0x000fea0003800000 */
.L_x_1827:
        /* <DEDUP_REMOVED lines=8> */
[----:B------:R-:W-:-:S06]  /*2880*/  DSETP.NEU.AND P0, PT, R4, RZ, PT ;  /* 0x000000ff0400722a */ /* 0x000fcc0003f0d000 */
[----:B------:R-:W-:-:S05]  /*2890*/  SEL R5, RZ, 0x1, !P0 ;  /* 0x00000001ff057807 */ /* 0x000fca0004000000 */
[----:B------:R0:W-:Y:S01]  /*28a0*/  STG.E.U8 desc[UR36][R2.64], R5 ;  /* 0x0000000502007986 */ /* 0x0001e2000c101124 */
[----:B------:R-:W-:Y:S05]  /*28b0*/  BRA `(.L_x_1832) ;  /* 0x0000000800c07947 */ /* 0x000fea0003800000 */
.L_x_1841:
[----:B------:R-:W-:-:S05]  /*28c0*/  CS2R R6, SRZ ;  /* 0x0000000000067805 */ /* 0x000fca000001ff00 */
[----:B------:R0:W-:Y:S01]  /*28d0*/  STG.E.128 desc[UR36][R2.64], R4 ;  /* 0x0000000402007986 */ /* 0x0001e2000c101d24 */
[----:B------:R-:W-:Y:S05]  /*28e0*/  BRA `(.L_x_1832) ;  /* 0x0000000800b47947 */ /* 0x000fea0003800000 */
.L_x_1840:
        /* <DEDUP_REMOVED lines=10> */
[----:B------:R-:W-:Y:S01]  /*2990*/  BSSY.RECONVERGENT B0, `(.L_x_1844) ;  /* 0x000000d000007945 */ /* 0x000fe20003800200 */
[----:B------:R-:W-:-:S12]  /*29a0*/  IMAD.MOV.U32 R0, RZ, RZ, 0x7f ;  /* 0x0000007fff007424 */ /* 0x000fd800078e00ff */
[----:B0-----:R-:W-:-:S05]  /*29b0*/  @!P0 FMUL R9, R9, 1.175494350822287508e-38 ;  /* 0x0080000009098820 */ /* 0x001fca0000400000 */
        /* <DEDUP_REMOVED lines=10> */
.L_x_1845:
[----:B------:R-:W-:Y:S05]  /*2a60*/  BSYNC.RECONVERGENT B0 ;  /* 0x0000000000007941 */ /* 0x000fea0003800200 */
.L_x_1844:
[----:B------:R-:W-:-:S05]  /*2a70*/  LOP3.LUT R7, R0, 0x80, R7, 0xf8, !PT ;  /* 0x0000008000077812 */ /* 0x000fca00078ef807 */
[----:B------:R0:W-:Y:S01]  /*2a80*/  STG.E.U8 desc[UR36][R2.64], R7 ;  /* 0x0000000702007986 */ /* 0x0001e2000c101124 */
[----:B------:R-:W-:Y:S05]  /*2a90*/  BRA `(.L_x_1832) ;  /* 0x0000000800487947 */ /* 0x000fea0003800000 */
.L_x_1843:
[----:B------:R-:W-:Y:S01]  /*2aa0*/  UMOV UR4, 0xf0000000 ;  /* 0xf000000000047882 */ /* 0x000fe20000000000 */
[----:B------:R-:W-:Y:S01]  /*2ab0*/  UMOV UR5, 0x380fffff ;  /* 0x380fffff00057882 */ /* 0x000fe20000000000 */
[----:B------:R-:W0:Y:S01]  /*2ac0*/  F2F.F32.F64 R9, R4 ;  /* 0x0000000400097310 */ /* 0x000e220000301000 */
[----:B------:R-:W-:Y:S01]  /*2ad0*/  DSETP.GEU.AND P0, PT, |R4|, UR4, PT ;  /* 0x0000000404007e2a */ /* 0x000fe2000bf0e200 */
[----:B------:R-:W-:-:S13]  /*2ae0*/  BSSY.RECONVERGENT B0, `(.L_x_1846) ;  /* 0x000000f000007945 */ /* 0x000fda0003800200 */
[----:B0-----:R-:W-:-:S05]  /*2af0*/  @!P0 FMUL R9, R9, 1.175494350822287508e-38 ;  /* 0x0080000009098820 */ /* 0x001fca0000400000 */
[----:B------:R-:W-:Y:S02]  /*2b00*/  LOP3.LUT R6, R9, 0x7fffffff, RZ, 0xc0, !PT ;  /* 0x7fffffff09067812 */ /* 0x000fe400078ec0ff */
        /* <DEDUP_REMOVED lines=12> */
.L_x_1847:
[----:B------:R-:W-:Y:S05]  /*2bd0*/  BSYNC.RECONVERGENT B0 ;  /* 0x0000000000007941 */ /* 0x000fea0003800200 */
.L_x_1846:
[----:B------:R-:W-:-:S05]  /*2be0*/  LOP3.LUT R7, R0, 0x80, R7, 0xf8, !PT ;  /* 0x0000008000077812 */ /* 0x000fca00078ef807 */
[----:B------:R0:W-:Y:S01]  /*2bf0*/  STG.E.U8 desc[UR36][R2.64], R7 ;  /* 0x0000000702007986 */ /* 0x0001e2000c101124 */
[----:B------:R-:W-:Y:S05]  /*2c00*/  BRA `(.L_x_1832) ;  /* 0x0000000400ec7947 */ /* 0x000fea0003800000 */
.L_x_1842:
[----:B------:R-:W-:Y:S01]  /*2c10*/  UMOV UR4, 0xf0000000 ;  /* 0xf000000000047882 */ /* 0x000fe20000000000 */
[----:B------:R-:W-:Y:S01]  /*2c20*/  UMOV UR5, 0x380fffff ;  /* 0x380fffff00057882 */ /* 0x000fe20000000000 */
[----:B------:R-:W0:Y:S01]  /*2c30*/  F2F.F32.F64 R0, R4 ;  /* 0x0000000400007310 */ /* 0x000e220000301000 */
[----:B------:R-:W-:-:S14]  /*2c40*/  DSETP.GEU.AND P0, PT, |R4|, UR4, PT ;  /* 0x0000000404007e2a */ /* 0x000fdc000bf0e200 */
[----:B0-----:R-:W-:-:S05]  /*2c50*/  @!P0 FMUL R0, R0, 1.175494350822287508e-38 ;  /* 0x0080000000008820 */ /* 0x001fca0000400000 */
[----:B------:R-:W-:-:S05]  /*2c60*/  F2FP.BF16.F32.PACK_AB R0, RZ, R0 ;  /* 0x00000000ff00723e */ /* 0x000fca00000010ff */
[----:B------:R0:W-:Y:S01]  /*2c70*/  STG.E.U16 desc[UR36][R2.64], R0 ;  /* 0x0000000002007986 */ /* 0x0001e2000c101524 */
[----:B------:R-:W-:Y:S05]  /*2c80*/  BRA `(.L_x_1832) ;  /* 0x0000000400cc7947 */ /* 0x000fea0003800000 */
.L_x_1839:
        /* <DEDUP_REMOVED lines=8> */
[----:B------:R-:W0:Y:S02]  /*2d10*/  F2I.U32.F64.TRUNC R7, R6 ;  /* 0x0000000600077311 */ /* 0x000e24000030d000 */
[----:B0-----:R0:W-:Y:S01]  /*2d20*/  STG.E.U16 desc[UR36][R2.64], R7 ;  /* 0x0000000702007986 */ /* 0x0011e2000c101524 */
[----:B------:R-:W-:Y:S05]  /*2d30*/  BRA `(.L_x_1832) ;  /* 0x0000000400a07947 */ /* 0x000fea0003800000 */
.L_x_1850:
[----:B------:R-:W-:Y:S01]  /*2d40*/  UMOV UR4, 0xf0000000 ;  /* 0xf000000000047882 */ /* 0x000fe20000000000 */
[----:B------:R-:W-:Y:S01]  /*2d50*/  UMOV UR5, 0x380fffff ;  /* 0x380fffff00057882 */ /* 0x000fe20000000000 */
[----:B------:R-:W0:Y:S01]  /*2d60*/  F2F.F32.F64 R7, R4 ;  /* 0x0000000400077310 */ /* 0x000e220000301000 */
[----:B------:R-:W-:Y:S01]  /*2d70*/  DSETP.GEU.AND P0, PT, |R4|, UR4, PT ;  /* 0x0000000404007e2a */ /* 0x000fe2000bf0e200 */
[----:B------:R-:W-:Y:S01]  /*2d80*/  BSSY.RECONVERGENT B0, `(.L_x_1851) ;  /* 0x0000015000007945 */ /* 0x000fe20003800200 */
[----:B------:R-:W-:-:S12]  /*2d90*/  IMAD.MOV.U32 R0, RZ, RZ, 0x80 ;  /* 0x00000080ff007424 */ /* 0x000fd800078e00ff */
[----:B0-----:R-:W-:-:S05]  /*2da0*/  @!P0 FMUL R7, R7, 1.175494350822287508e-38 ;  /* 0x0080000007078820 */ /* 0x001fca0000400000 */
        /* <DEDUP_REMOVED lines=10> */
.L_x_1853:
[----:B------:R-:W-:-:S04]  /*2e50*/  SHF.R.U32.HI R0, RZ, 0x14, R7 ;  /* 0x00000014ff007819 */ /* 0x000fc80000011607 */
[----:B------:R-:W-:-:S04]  /*2e60*/  LOP3.LUT R0, R0, 0x1, RZ, 0xc0, !PT ;  /* 0x0000000100007812 */ /* 0x000fc800078ec0ff */
[----:B------:R-:W-:-:S04]  /*2e70*/  IADD3 R0, PT, PT, R7, 0x487ffff, R0 ;  /* 0x0487ffff07007810 */ /* 0x000fc80007ffe000 */
[----:B------:R-:W-:-:S04]  /*2e80*/  SHF.R.U32.HI R0, RZ, 0x14, R0 ;  /* 0x00000014ff007819 */ /* 0x000fc80000011600 */
[----:B------:R-:W-:-:S07]  /*2e90*/  LOP3.LUT R4, R0, 0xff, RZ, 0xc0, !PT ;  /* 0x000000ff00047812 */ /* 0x000fce00078ec0ff */
.L_x_1854:
[----:B------:R-:W-:-:S04]  /*2ea0*/  SHF.R.U32.HI R5, RZ, 0x18, R7 ;  /* 0x00000018ff057819 */ /* 0x000fc80000011607 */
[----:B------:R-:W-:-:S04]  /*2eb0*/  LOP3.LUT R4, R4, 0x80, R5, 0xf8, !PT ;  /* 0x0000008004047812 */ /* 0x000fc800078ef805 */
[----:B------:R-:W-:-:S07]  /*2ec0*/  PRMT R0, R4, 0x7610, R0 ;  /* 0x0000761004007816 */ /* 0x000fce0000000000 */
.L_x_1852:
[----:B------:R-:W-:Y:S05]  /*2ed0*/  BSYNC.RECONVERGENT B0 ;  /* 0x0000000000007941 */ /* 0x000fea0003800200 */
.L_x_1851:
[----:B------:R4:W-:Y:S01]  /*2ee0*/  STG.E.U8 desc[UR36][R2.64], R0 ;  /* 0x0000000002007986 */ /* 0x0009e2000c101124 */
[----:B------:R-:W-:Y:S05]  /*2ef0*/  BRA `(.L_x_1832) ;  /* 0x0000000400307947 */ /* 0x000fea0003800000 */
.L_x_1849:
        /* <DEDUP_REMOVED lines=17> */
.L_x_1857:
[----:B------:R-:W-:-:S04]  /*3010*/  SHF.R.U32.HI R0, RZ, 0x15, R7 ;  /* 0x00000015ff007819 */ /* 0x000fc80000011607 */
[----:B------:R-:W-:-:S04]  /*3020*/  LOP3.LUT R0, R0, 0x1, RZ, 0xc0, !PT ;  /* 0x0000000100007812 */ /* 0x000fc800078ec0ff */
[----:B------:R-:W-:-:S04]  /*3030*/  IADD3 R0, PT, PT, R7, 0x88fffff, R0 ;  /* 0x088fffff07007810 */ /* 0x000fc80007ffe000 */
[----:B------:R-:W-:-:S04]  /*3040*/  SHF.R.U32.HI R0, RZ, 0x15, R0 ;  /* 0x00000015ff007819 */ /* 0x000fc80000011600 */
[----:B------:R-:W-:-:S07]  /*3050*/  LOP3.LUT R4, R0, 0xff, RZ, 0xc0, !PT ;  /* 0x000000ff00047812 */ /* 0x000fce00078ec0ff */
.L_x_1858:
[----:B------:R-:W-:-:S04]  /*3060*/  SHF.R.U32.HI R5, RZ, 0x18, R7 ;  /* 0x00000018ff057819 */ /* 0x000fc80000011607 */
[----:B------:R-:W-:-:S04]  /*3070*/  LOP3.LUT R4, R4, 0x80, R5, 0xf8, !PT ;  /* 0x0000008004047812 */ /* 0x000fc800078ef805 */
[----:B------:R-:W-:-:S07]  /*3080*/  PRMT R0, R4, 0x7610, R0 ;  /* 0x0000761004007816 */ /* 0x000fce0000000000 */
.L_x_1856:
[----:B------:R-:W-:Y:S05]  /*3090*/  BSYNC.RECONVERGENT B0 ;  /* 0x0000000000007941 */ /* 0x000fea0003800200 */
.L_x_1855:
[----:B------:R3:W-:Y:S01]  /*30a0*/  STG.E.U8 desc[UR36][R2.64], R0 ;  /* 0x0000000002007986 */ /* 0x0007e2000c101124 */
[----:B------:R-:W-:Y:S05]  /*30b0*/  BRA `(.L_x_1832) ;  /* 0x0000000000c07947 */ /* 0x000fea0003800000 */
.L_x_1848:
[----:B------:R-:W-:-:S09]  /*30c0*/  UISETP.NE.AND UP0, UPT, UR4, 0x1c, UPT ;  /* 0x0000001c0400788c */ /* 0x000fd2000bf05270 */
[----:B------:R-:W-:Y:S05]  /*30d0*/  BRA.U !UP0, `(.L_x_1859) ;  /* 0x0000000108b07547 */ /* 0x000fea000b800000 */
[----:B------:R-:W-:-:S09]  /*30e0*/  UISETP.NE.AND UP0, UPT, UR4, 0x1d, UPT ;  /* 0x0000001d0400788c */ /* 0x000fd2000bf05270 */
[----:B------:R-:W-:Y:S05]  /*30f0*/  BRA.U !UP0, `(.L_x_1860) ;  /* 0x00000001089c7547 */ /* 0x000fea000b800000 */
[----:B------:R-:W-:-:S09]  /*3100*/  UISETP.NE.AND UP0, UPT, UR4, 0x2c, UPT ;  /* 0x0000002c0400788c */ /* 0x000fd2000bf05270 */
[----:B------:R-:W-:Y:S05]  /*3110*/  BRA.U !UP0, `(.L_x_1861) ;  /* 0x0000000108447547 */ /* 0x000fea000b800000 */
.L_x_1831:
        /* <DEDUP_REMOVED lines=16> */
.L_x_1862:
[----:B------:R-:W-:Y:S05]  /*3220*/  BRA `(.L_x_1832) ;  /* 0x0000000000647947 */ /* 0x000fea0003800000 */
.L_x_1861:
[----:B------:R-:W-:Y:S01]  /*3230*/  UMOV UR4, 0xf0000000 ;  /* 0xf000000000047882 */ /* 0x000fe20000000000 */
[----:B------:R-:W-:Y:S01]  /*3240*/  UMOV UR5, 0x380fffff ;  /* 0x380fffff00057882 */ /* 0x000fe20000000000 */
[----:B------:R0:W1:Y:S01]  /*3250*/  F2F.F32.F64 R8, R4 ;  /* 0x0000000400087310 */ /* 0x0000620000301000 */
[----:B------:R-:W-:Y:S01]  /*3260*/  DSETP.GEU.AND P0, PT, |R4|, UR4, PT ;  /* 0x0000000404007e2a */ /* 0x000fe2000bf0e200 */
[----:B0-----:R-:W-:-:S13]  /*3270*/  HFMA2 R5, -RZ, RZ, 0, 1.5199184417724609375e-05 ;  /* 0x000000ffff057431 */ /* 0x001fda00000001ff */
[----:B-1----:R-:W-:-:S05]  /*3280*/  @!P0 FMUL R8, R8, 1.175494350822287508e-38 ;  /* 0x0080000008088820 */ /* 0x002fca0000400000 */
        /* <DEDUP_REMOVED lines=14> */
.L_x_1860:
[----:B------:R-:W0:Y:S02]  /*3370*/  F2I.U64.F64.TRUNC R6, R6 ;  /* 0x0000000600067311 */ /* 0x000e24000030d800 */
[----:B0-----:R1:W-:Y:S01]  /*3380*/  STG.E.64 desc[UR36][R2.64], R6 ;  /* 0x0000000602007986 */ /* 0x0013e2000c101b24 */
[----:B------:R-:W-:Y:S05]  /*3390*/  BRA `(.L_x_1832) ;  /* 0x0000000000087947 */ /* 0x000fea0003800000 */
.L_x_1859:
[----:B------:R-:W0:Y:S02]  /*33a0*/  F2I.U32.F64.TRUNC R7, R6 ;  /* 0x0000000600077311 */ /* 0x000e24000030d000 */
[----:B0-----:R0:W-:Y:S02]  /*33b0*/  STG.E desc[UR36][R2.64], R7 ;  /* 0x0000000702007986 */ /* 0x0011e4000c101924 */
.L_x_1832:
[----:B------:R-:W-:-:S07]  /*33c0*/  VIADD R17, R17, 0x80 ;  /* 0x0000008011117836 */ /* 0x000fce0000000000 */
.L_x_1796:
[----:B------:R-:W-:Y:S05]  /*33d0*/  BSYNC.RECONVERGENT B7 ;  /* 0x0000000000077941 */ /* 0x000fea0003800200 */
.L_x_1795:
[----:B------:R-:W5:Y:S01]  /*33e0*/  LDCU UR4, c[0x0][0x380] ;  /* 0x00007000ff0477ac */ /* 0x000f620008000800 */
[----:B------:R-:W-:Y:S01]  /*33f0*/  BSSY.RECONVERGENT B7, `(.L_x_1863) ;  /* 0x000032f000077945 */ /* 0x000fe20003800200 */
[----:B-----5:R-:W-:-:S13]  /*3400*/  ISETP.GE.AND P0, PT, R17, UR4, PT ;  /* 0x0000000411007c0c */ /* 0x020fda000bf06270 */
[----:B------:R-:W-:Y:S05]  /*3410*/  @P0 BRA `(.L_x_1864) ;  /* 0x0000003000b00947 */ /* 0x000fea0003800000 */
[----:B------:R-:W5:Y:S01]  /*3420*/  LDCU UR4, c[0x0][0x388] ;  /* 0x00007100ff0477ac */ /* 0x000f620008000800 */
[----:B------:R-:W-:Y:S02]  /*3430*/  HFMA2 R16, -RZ, RZ, 0, 0 ;  /* 0x00000000ff107431 */ /* 0x000fe400000001ff */
[----:B0--34-:R-:W-:Y:S01]  /*3440*/  IMAD.MOV.U32 R0, RZ, RZ, RZ ;  /* 0x000000ffff007224 */ /* 0x019fe200078e00ff */
        /* <DEDUP_REMOVED lines=300> */
.L_x_1865:
        /* <DEDUP_REMOVED lines=18> */
.L_x_1870:
[----:B------:R-:W2:Y:S02]  /*4830*/  LDG.E.U8 R2, desc[UR36][R2.64] ;  /* 0x0000002402027981 */ /* 0x000ea4000c1e1100 */
[----:B--2---:R0:W1:Y:S01]  /*4840*/  I2F.F64.U16 R6, R2 ;  /* 0x0000000200067312 */ /* 0x0040620000101800 */
[----:B------:R-:W-:Y:S05]  /*4850*/  BRA `(.L_x_1872) ;  /* 0x0000000c00607947 */ /* 0x000fea0003800000 */
.L_x_1869:
        /* <DEDUP_REMOVED lines=9> */
.L_x_1874:
[----:B------:R-:W2:Y:S02]  /*48f0*/  LDG.E R2, desc[UR36][R2.64] ;  /* 0x0000002402027981 */ /* 0x000ea4000c1e1900 */
[----:B--2---:R0:W1:Y:S01]  /*4900*/  I2F.F64 R6, R2 ;  /* 0x0000000200067312 */ /* 0x0040620000201c00 */
[----:B------:R-:W-:Y:S05]  /*4910*/  BRA `(.L_x_1872) ;  /* 0x0000000c00307947 */ /* 0x000fea0003800000 */
.L_x_1873:
[----:B------:R-:W2:Y:S02]  /*4920*/  LDG.E.U16 R2, desc[UR36][R2.64] ;  /* 0x0000002402027981 */ /* 0x000ea4000c1e1500 */
[----:B--2---:R0:W1:Y:S01]  /*4930*/  I2F.F64.S16 R6, R2 ;  /* 0x0000000200067312 */ /* 0x0040620000101c00 */
[----:B------:R-:W-:Y:S05]  /*4940*/  BRA `(.L_x_1872) ;  /* 0x0000000c00247947 */ /* 0x000fea0003800000 */
.L_x_1868:
        /* <DEDUP_REMOVED lines=10> */
.L_x_1876:
[----:B------:R-:W2:Y:S02]  /*49f0*/  LDG.E.U16 R0, desc[UR36][R2.64] ;  /* 0x0000002402007981 */ /* 0x000ea4000c1e1500 */
[----:B--2---:R-:W-:-:S05]  /*4a00*/  HADD2.F32 R0, -RZ, R0.H0_H0 ;  /* 0x20000000ff007230 */ /* 0x004fca0000004100 */
[----:B------:R-:W-:-:S04]  /*4a10*/  FMUL.FTZ R0, R0, 1 ;  /* 0x3f80000000007820 */ /* 0x000fc80000410000 */
[----:B------:R0:W1:Y:S01]  /*4a20*/  F2F.F64.F32 R6, R0 ;  /* 0x0000000000067310 */ /* 0x0000620000201800 */
[----:B------:R-:W-:Y:S05]  /*4a30*/  BRA `(.L_x_1872) ;  /* 0x0000000800e87947 */ /* 0x000fea0003800000 */
.L_x_1875:
        /* <DEDUP_REMOVED lines=10> */
.L_x_1878:
[----:B------:R-:W2:Y:S02]  /*4ae0*/  LDG.E.U16 R2, desc[UR36][R2.64] ;  /* 0x0000002402027981 */ /* 0x000ea4000c1e1500 */
[----:B--2---:R-:W-:-:S05]  /*4af0*/  HADD2.F32 R0, -RZ, R2.H0_H0 ;  /* 0x20000002ff007230 */ /* 0x004fca0000004100 */
[----:B------:R-:W-:-:S04]  /*4b00*/  FMUL.FTZ R0, R0, 1 ;  /* 0x3f80000000007820 */ /* 0x000fc80000410000 */
[----:B------:R0:W1:Y:S01]  /*4b10*/  F2F.F64.F32 R6, R0 ;  /* 0x0000000000067310 */ /* 0x0000620000201800 */
[----:B------:R-:W-:Y:S05]  /*4b20*/  BRA `(.L_x_1872) ;  /* 0x0000000800ac7947 */ /* 0x000fea0003800000 */
.L_x_1877:
[----:B------:R0:W5:Y:S01]  /*4b30*/  LDG.E.64 R6, desc[UR36][R2.64] ;  /* 0x0000002402067981 */ /* 0x000162000c1e1b00 */
[----:B------:R-:W-:Y:S05]  /*4b40*/  BRA `(.L_x_1872) ;  /* 0x0000000800a47947 */ /* 0x000fea0003800000 */
.L_x_1867:
        /* <DEDUP_REMOVED lines=9> */
[----:B------:R-:W-:Y:S01]  /*4be0*/  HFMA2 R6, -RZ, RZ, 0, 0 ;  /* 0x00000000ff067431 */ /* 0x000fe200000001ff */
[----:B--2---:R-:W-:-:S04]  /*4bf0*/  ISETP.NE.AND P0, PT, R2, RZ, PT ;  /* 0x000000ff0200720c */ /* 0x004fc80003f05270 */
[----:B------:R-:W-:Y:S01]  /*4c00*/  FSEL R7, RZ, 1.875, !P0 ;  /* 0x3ff00000ff077808 */ /* 0x000fe20004000000 */
[----:B------:R-:W-:Y:S08]  /*4c10*/  BRA `(.L_x_1872) ;  /* 0x0000000800707947 */ /* 0x000ff00003800000 */
.L_x_1881:
[----:B------:R0:W5:Y:S01]  /*4c20*/  LDG.E.64 R6, desc[UR36][R2.64] ;  /* 0x0000002402067981 */ /* 0x000162000c1e1b00 */
[----:B------:R-:W-:Y:S05]  /*4c30*/  BRA `(.L_x_1872) ;  /* 0x0000000800687947 */ /* 0x000fea0003800000 */
.L_x_1880:
        /* <DEDUP_REMOVED lines=27> */
.L_x_1883:
        /* <DEDUP_REMOVED lines=10> */
[----:B------:R-:W-:-:S05]  /*4e90*/  LOP3.LUT R0, R0, 0x80000000, R5, 0xf8, !PT ;  /* 0x8000000000007812 */ /* 0x000fca00078ef805 */
[----:B------:R-:W-:-:S04]  /*4ea0*/  FMUL.FTZ R0, R0, 1 ;  /* 0x3f80000000007820 */ /* 0x000fc80000410000 */
[----:B------:R2:W3:Y:S01]  /*4eb0*/  F2F.F64.F32 R6, R0 ;  /* 0x0000000000067310 */ /* 0x0004e20000201800 */
[----:B------:R-:W-:Y:S05]  /*4ec0*/  BRA `(.L_x_1872) ;  /* 0x0000000400c47947 */ /* 0x000fea0003800000 */
.L_x_1882:
[----:B------:R-:W2:Y:S02]  /*4ed0*/  LDG.E.U16 R0, desc[UR36][R2.64] ;  /* 0x0000002402007981 */ /* 0x000ea4000c1e1500 */
[----:B--2---:R-:W-:-:S05]  /*4ee0*/  SHF.L.U32 R0, R0, 0x10, RZ ;  /* 0x0000001000007819 */ /* 0x004fca00000006ff */
[----:B------:R-:W-:-:S04]  /*4ef0*/  FMUL.FTZ R0, R0, 1 ;  /* 0x3f80000000007820 */ /* 0x000fc80000410000 */
[----:B------:R4:W0:Y:S01]  /*4f00*/  F2F.F64.F32 R6, R0 ;  /* 0x0000000000067310 */ /* 0x0008220000201800 */
[----:B------:R-:W-:Y:S05]  /*4f10*/  BRA `(.L_x_1872) ;  /* 0x0000000400b07947 */ /* 0x000fea0003800000 */
.L_x_1879:
        /* <DEDUP_REMOVED lines=11> */
.L_x_1886:
        /* <DEDUP_REMOVED lines=21> */
.L_x_1888:
[----:B------:R-:W-:Y:S05]  /*5120*/  BSYNC.RECONVERGENT B0 ;  /* 0x0000000000007941 */ /* 0x000fea0003800200 */
.L_x_1887:
[----:B------:R-:W-:Y:S01]  /*5130*/  IMAD.SHL.U32 R0, R0, 0x100000, RZ ;  /* 0x0010000000007824 */ /* 0x000fe200078e00ff */
[----:B------:R-:W-:-:S04]  /*5140*/  LEA R2, R2, 0x3b800000, 0x17 ;  /* 0x3b80000002027811 */ /* 0x000fc800078eb8ff */
[----:B------:R-:W-:-:S05]  /*5150*/  LOP3.LUT R0, R2, R0, R7, 0xfe, !PT ;  /* 0x0000000002007212 */ /* 0x000fca00078efe07 */
[----:B------:R-:W-:-:S04]  /*5160*/  FMUL.FTZ R0, R0, 1 ;  /* 0x3f80000000007820 */ /* 0x000fc80000410000 */
[----:B------:R0:W1:Y:S01]  /*5170*/  F2F.F64.F32 R6, R0 ;  /* 0x0000000000067310 */ /* 0x0000620000201800 */
[----:B------:R-:W-:Y:S05]  /*5180*/  BRA `(.L_x_1872) ;  /* 0x0000000400147947 */ /* 0x000fea0003800000 */
.L_x_1885:
[----:B------:R-:W2:Y:S01]  /*5190*/  LDG.E.U8 R3, desc[UR36][R2.64] ;  /* 0x0000002402037981 */ /* 0x000ea2000c1e1100 */
[----:B------:R-:W-:Y:S02]  /*51a0*/  CS2R R6, SRZ ;  /* 0x0000000000067805 */ /* 0x000fe4000001ff00 */
[----:B--2---:R-:W-:-:S13]  /*51b0*/  ISETP.NE.AND P0, PT, R3, RZ, PT ;  /* 0x000000ff0300720c */ /* 0x004fda0003f05270 */
[----:B------:R-:W-:Y:S05]  /*51c0*/  @!P0 BRA `(.L_x_1872) ;  /* 0x0000000400048947 */ /* 0x000fea0003800000 */
[----:B------:R-:W-:-:S13]  /*51d0*/  ISETP.NE.AND P0, PT, R3, 0x80, PT ;  /* 0x000000800300780c */ /* 0x000fda0003f05270 */
[----:B------:R-:W-:Y:S01]  /*51e0*/  @!P0 MOV R6, 0x20000000 ;  /* 0x2000000000068802 */ /* 0x000fe20000000f00 */
        /* <DEDUP_REMOVED lines=15> */
.L_x_1890:
[----:B------:R-:W-:Y:S05]  /*52e0*/  BSYNC.RECONVERGENT B0 ;  /* 0x0000000000007941 */ /* 0x000fea0003800200 */
.L_x_1889:
[----:B------:R-:W-:Y:S02]  /*52f0*/  SHF.L.U32 R0, R0, 0x15, RZ ;  /* 0x0000001500007819 */ /* 0x000fe400000006ff */
[----:B------:R-:W-:-:S04]  /*5300*/  LEA R2, R2, 0x37800000, 0x17 ;  /* 0x3780000002027811 */ /* 0x000fc800078eb8ff */
[----:B------:R-:W-:-:S05]  /*5310*/  LOP3.LUT R0, R2, R0, R7, 0xfe, !PT ;  /* 0x0000000002007212 */ /* 0x000fca00078efe07 */
[----:B------:R-:W-:-:S04]  /*5320*/  FMUL.FTZ R0, R0, 1 ;  /* 0x3f80000000007820 */ /* 0x000fc80000410000 */
[----:B------:R0:W1:Y:S01]  /*5330*/  F2F.F64.F32 R6, R0 ;  /* 0x0000000000067310 */ /* 0x0000620000201800 */
[----:B------:R-:W-:Y:S05]  /*5340*/  BRA `(.L_x_1872) ;  /* 0x0000000000a47947 */ /* 0x000fea0003800000 */
.L_x_1884:
[----:B------:R-:W-:-:S09]  /*5350*/  UISETP.NE.AND UP0, UPT, UR4, 0x1c, UPT ;  /* 0x0000001c0400788c */ /* 0x000fd2000bf05270 */
[----:B------:R-:W-:Y:S05]  /*5360*/  BRA.U !UP0, `(.L_x_1891) ;  /* 0x0000000108947547 */ /* 0x000fea000b800000 */
[----:B------:R-:W-:-:S09]  /*5370*/  UISETP.NE.AND UP0, UPT, UR4, 0x1d, UPT ;  /* 0x0000001d0400788c */ /* 0x000fd2000bf05270 */
[----:B------:R-:W-:Y:S05]  /*5380*/  BRA.U !UP0, `(.L_x_1892) ;  /* 0x0000000108807547 */ /* 0x000fea000b800000 */
[----:B------:R-:W-:-:S09]  /*5390*/  UISETP.NE.AND UP0, UPT, UR4, 0x2c, UPT ;  /* 0x0000002c0400788c */ /* 0x000fd2000bf05270 */
[----:B------:R-:W-:Y:S05]  /*53a0*/  BRA.U UP0, `(.L_x_1871) ;  /* 0x0000000100307547 */ /* 0x000fea000b800000 */
[----:B------:R-:W2:Y:S01]  /*53b0*/  LDG.E.U8 R0, desc[UR36][R2.64] ;  /* 0x0000002402007981 */ /* 0x000ea2000c1e1100 */
[----:B------:R-:W-:Y:S02]  /*53c0*/  HFMA2 R7, -RZ, RZ, 0.5, 0 ;  /* 0x38000000ff077431 */ /* 0x000fe400000001ff */
        /* <DEDUP_REMOVED lines=8> */
[----:B------:R0:W1:Y:S01]  /*5450*/  @P0 F2F.F64.F32 R6, R0 ;  /* 0x0000000000060310 */ /* 0x0000620000201800 */
[----:B------:R-:W-:Y:S05]  /*5460*/  BRA `(.L_x_1872) ;  /* 0x00000000005c7947 */ /* 0x000fea0003800000 */
.L_x_1871:
[----:B------:R-:W-:Y:S01]  /*5470*/  MOV R2, 0x0 ;  /* 0x0000000000027802 */ /* 0x000fe20000000f00 */
[----:B------:R-:W0:Y:S01]  /*5480*/  LDCU.64 UR4, c[0x4][0x148] ;  /* 0x01002900ff0477ac */ /* 0x000e220008000a00 */
[----:B------:R-:W-:Y:S02]  /*5490*/  HFMA2 R8, -RZ, RZ, 0, 4.64916229248046875e-06 ;  /* 0x0000004eff087431 */ /* 0x000fe400000001ff */
[----:B------:R-:W-:Y:S01]  /*54a0*/  IMAD.MOV.U32 R12, RZ, RZ, 0x1 ;  /* 0x00000001ff0c7424 */ /* 0x000fe200078e00ff */
[----:B------:R-:W-:Y:S01]  /*54b0*/  MOV R13, RZ ;  /* 0x000000ff000d7202 */ /* 0x000fe20000000f00 */
[----:B------:R-:W1:Y:S01]  /*54c0*/  LDCU.64 UR6, c[0x4][0x150] ;  /* 0x01002a00ff0677ac */ /* 0x000e620008000a00 */
[----:B------:R-:W2:Y:S01]  /*54d0*/  LDC.64 R2, c[0x4][R2] ;  /* 0x0100000002027b82 */ /* 0x000ea20000000a00 */
[----:B------:R-:W3:Y:S01]  /*54e0*/  LDCU.64 UR8, c[0x4][0x8] ;  /* 0x01000100ff0877ac */ /* 0x000ee20008000a00 */
[----:B0-----:R-:W-:Y:S01]  /*54f0*/  MOV R4, UR4 ;  /* 0x0000000400047c02 */ /* 0x001fe20008000f00 */
[----:B------:R-:W-:Y:S01]  /*5500*/  IMAD.U32 R5, RZ, RZ, UR5 ;  /* 0x00000005ff057e24 */ /* 0x000fe2000f8e00ff */
[----:B-1----:R-:W-:Y:S01]  /*5510*/  MOV R6, UR6 ;  /* 0x0000000600067c02 */ /* 0x002fe20008000f00 */
[----:B------:R-:W-:Y:S01]  /*5520*/  IMAD.U32 R7, RZ, RZ, UR7 ;  /* 0x00000007ff077e24 */ /* 0x000fe2000f8e00ff */
[----:B---3--:R-:W-:Y:S01]  /*5530*/  MOV R10, UR8 ;  /* 0x00000008000a7c02 */ /* 0x008fe20008000f00 */
[----:B------:R-:W-:-:S07]  /*5540*/  IMAD.U32 R11, RZ, RZ, UR9 ;  /* 0x00000009ff0b7e24 */ /* 0x000fce000f8e00ff */
[----:B------:R-:W-:-:S07]  /*5550*/  LEPC R20, `(.L_x_1893) ;  /* 0x000000001014794e */ /* 0x000fce0000000000 */
[----:B--2---:R-:W-:Y:S05]  /*5560*/  CALL.ABS.NOINC R2 ;  /* 0x0000000002007343 */ /* 0x004fea0003c00000 */
.L_x_1893:
[----:B------:R-:W-:Y:S01]  /*5570*/  CS2R R6, SRZ ;  /* 0x0000000000067805 */ /* 0x000fe2000001ff00 */
[----:B------:R-:W-:Y:S06]  /*5580*/  BRA `(.L_x_1872) ;  /* 0x0000000000147947 */ /* 0x000fec0003800000 */
.L_x_1892:
[----:B------:R-:W2:Y:S02]  /*5590*/  LDG.E.64 R6, desc[UR36][R2.64] ;  /* 0x0000002402067981 */ /* 0x000ea4000c1e1b00 */
[----:B--2---:R-:W0:Y:S01]  /*55a0*/  I2F.F64.U64 R6, R6 ;  /* 0x0000000600067312 */ /* 0x004e220000301800 */
[----:B------:R-:W-:Y:S05]  /*55b0*/  BRA `(.L_x_1872) ;  /* 0x0000000000087947 */ /* 0x000fea0003800000 */
.L_x_1891:
[----:B------:R-:W2:Y:S02]  /*55c0*/  LDG.E R2, desc[UR36][R2.64] ;  /* 0x0000002402027981 */ /* 0x000ea4000c1e1900 */
[----:B--2---:R0:W1:Y:S02]  /*55d0*/  I2F.F64.U32 R6, R2 ;  /* 0x0000000200067312 */ /* 0x0040640000201800 */
.L_x_1872:
[----:B------:R-:W-:Y:S05]  /*55e0*/  BSYNC.RECONVERGENT B6 ;  /* 0x0000000000067941 */ /* 0x000fea0003800200 */
.L_x_1866:
[----:B------:R-:W2:Y:S01]  /*55f0*/  LDCU.64 UR6, c[0x0][0x580] ;  /* 0x0000b000ff0677ac */ /* 0x000ea20008000a00 */
[----:B01-3-5:R0:W1:Y:S01]  /*5600*/  FRND.F64.TRUNC R4, R6 ;  /* 0x0000000600047313 */ /* 0x02b062000030d800 */
        /* <DEDUP_REMOVED lines=16> */
.L_x_1897:
[----:B------:R-:W0:Y:S02]  /*5710*/  F2I.S64.F64.TRUNC R6, R6 ;  /* 0x0000000600067311 */ /* 0x000e24000030d900 */
[----:B0-----:R-:W-:-:S05]  /*5720*/  MOV R5, R6 ;  /* 0x0000000600057202 */ /* 0x001fca0000000f00 */
[----:B------:R3:W-:Y:S01]  /*5730*/  STG.E.U8 desc[UR36][R2.64], R5 ;  /* 0x0000000502007986 */ /* 0x0007e2000c101124 */
[----:B------:R-:W-:Y:S05]  /*5740*/  BRA `(.L_x_1899) ;  /* 0x0000000c00e07947 */ /* 0x000fea0003800000 */
.L_x_1896:
        /* <DEDUP_REMOVED lines=9> */
.L_x_1901:
[----:B------:R-:W0:Y:S02]  /*57e0*/  F2I.F64.TRUNC R7, R6 ;  /* 0x0000000600077311 */ /* 0x000e24000030d100 */
[----:B0-----:R2:W-:Y:S01]  /*57f0*/  STG.E desc[UR36][R2.64], R7 ;  /* 0x0000000702007986 */ /* 0x0015e2000c101924 */
[----:B------:R-:W-:Y:S05]  /*5800*/  BRA `(.L_x_1899) ;  /* 0x0000000c00b07947 */ /* 0x000fea0003800000 */
.L_x_1900:
[----:B------:R-:W0:Y:S02]  /*5810*/  F2I.F64.TRUNC R7, R6 ;  /* 0x0000000600077311 */ /* 0x000e24000030d100 */
[----:B0-----:R0:W-:Y:S01]  /*5820*/  STG.E.U16 desc[UR36][R2.64], R7 ;  /* 0x0000000702007986 */ /* 0x0011e2000c101524 */
[----:B------:R-:W-:Y:S05]  /*5830*/  BRA `(.L_x_1899) ;  /* 0x0000000c00a47947 */ /* 0x000fea0003800000 */
.L_x_1895:
        /* <DEDUP_REMOVED lines=13> */
.L_x_1903:
[----:B------:R-:W-:Y:S01]  /*5910*/  UMOV UR4, 0xf0000000 ;  /* 0xf000000000047882 */ /* 0x000fe20000000000 */
[----:B------:R-:W-:Y:S01]  /*5920*/  UMOV UR5, 0x380fffff ;  /* 0x380fffff00057882 */ /* 0x000fe20000000000 */
[----:B----4-:R-:W0:Y:S01]  /*5930*/  F2F.F32.F64 R0, R4 ;  /* 0x0000000400007310 */ /* 0x010e220000301000 */
[----:B------:R-:W-:-:S14]  /*5940*/  DSETP.GEU.AND P0, PT, |R4|, UR4, PT ;  /* 0x0000000404007e2a */ /* 0x000fdc000bf0e200 */
[----:B0-----:R-:W-:-:S05]  /*5950*/  @!P0 FMUL R0, R0, 1.175494350822287508e-38 ;  /* 0x0080000000008820 */ /* 0x001fca0000400000 */
[----:B------:R-:W-:-:S05]  /*5960*/  F2FP.F16.F32.PACK_AB R0, RZ, R0 ;  /* 0x00000000ff00723e */ /* 0x000fca00000000ff */
[----:B------:R0:W-:Y:S01]  /*5970*/  STG.E.U16 desc[UR36][R2.64], R0 ;  /* 0x0000000002007986 */ /* 0x0001e2000c101524 */
[----:B------:R-:W-:Y:S05]  /*5980*/  BRA `(.L_x_1899) ;  /* 0x0000000c00507947 */ /* 0x000fea0003800000 */
.L_x_1902:
        /* <DEDUP_REMOVED lines=14> */
.L_x_1905:
[----:B------:R-:W-:Y:S01]  /*5a70*/  UMOV UR4, 0xf0000000 ;  /* 0xf000000000047882 */ /* 0x000fe20000000000 */
[----:B------:R-:W-:Y:S01]  /*5a80*/  UMOV UR5, 0x380fffff ;  /* 0x380fffff00057882 */ /* 0x000fe20000000000 */
[----:B----4-:R-:W0:Y:S01]  /*5a90*/  F2F.F32.F64 R0, R4 ;  /* 0x0000000400007310 */ /* 0x010e220000301000 */
[----:B------:R-:W-:-:S14]  /*5aa0*/  DSETP.GEU.AND P0, PT, |R4|, UR4, PT ;  /* 0x0000000404007e2a */ /* 0x000fdc000bf0e200 */
[----:B0-----:R-:W-:-:S05]  /*5ab0*/  @!P0 FMUL R0, R0, 1.175494350822287508e-38 ;  /* 0x0080000000008820 */ /* 0x001fca0000400000 */
[----:B------:R-:W-:-:S04]  /*5ac0*/  F2FP.F16.F32.PACK_AB R5, RZ, R0 ;  /* 0x00000000ff05723e */ /* 0x000fc800000000ff */
[----:B------:R-:W-:-:S05]  /*5ad0*/  PRMT R5, R5, 0x5410, RZ ;  /* 0x0000541005057816 */ /* 0x000fca00000000ff */
[----:B------:R0:W-:Y:S01]  /*5ae0*/  STG.E desc[UR36][R2.64], R5 ;  /* 0x0000000502007986 */ /* 0x0001e2000c101924 */
[----:B------:R-:W-:Y:S05]  /*5af0*/  BRA `(.L_x_1899) ;  /* 0x0000000800f47947 */ /* 0x000fea0003800000 */
.L_x_1904:
[----:B------:R0:W-:Y:S01]  /*5b00*/  STG.E.64 desc[UR36][R2.64], R4 ;  /* 0x0000000402007986 */ /* 0x0001e2000c101b24 */
[----:B------:R-:W-:Y:S05]  /*5b10*/  BRA `(.L_x_1899) ;  /* 0x0000000800ec7947 */ /* 0x000fea0003800000 */
.L_x_1894:
        /* <DEDUP_REMOVED lines=13> */
.L_x_1909:
[----:B------:R-:W-:Y:S01]  /*5bf0*/  UMOV UR4, 0xf0000000 ;  /* 0xf000000000047882 */ /* 0x000fe20000000000 */
[----:B------:R-:W-:Y:S01]  /*5c00*/  UMOV UR5, 0x380fffff ;  /* 0x380fffff00057882 */ /* 0x000fe20000000000 */
[----:B------:R-:W0:Y:S01]  /*5c10*/  F2F.F32.F64 R7, R4 ;  /* 0x0000000400077310 */ /* 0x000e220000301000 */
[----:B------:R-:W-:Y:S01]  /*5c20*/  DSETP.GEU.AND P0, PT, |R4|, UR4, PT ;  /* 0x0000000404007e2a */ /* 0x000fe2000bf0e200 */
[----:B------:R-:W-:Y:S01]  /*5c30*/  BSSY.RECONVERGENT B0, `(.L_x_1910) ;  /* 0x0000014000007945 */ /* 0x000fe20003800200 */
[----:B----4-:R-:W-:-:S12]  /*5c40*/  MOV R0, 0x80 ;  /* 0x0000008000007802 */ /* 0x010fd80000000f00 */
[----:B0-----:R-:W-:-:S05]  /*5c50*/  @!P0 FMUL R7, R7, 1.175494350822287508e-38 ;  /* 0x0080000007078820 */ /* 0x001fca0000400000 */
        /* <DEDUP_REMOVED lines=15> */
.L_x_1912:
[----:B------:R-:W-:-:S04]  /*5d50*/  SHF.R.U32.HI R5, RZ, 0x18, R7 ;  /* 0x00000018ff057819 */ /* 0x000fc80000011607 */
[----:B------:R-:W-:-:S07]  /*5d60*/  LOP3.LUT R0, R0, 0x80, R5, 0xf8, !PT ;  /* 0x0000008000007812 */ /* 0x000fce00078ef805 */
.L_x_1911:
[----:B------:R-:W-:Y:S05]  /*5d70*/  BSYNC.RECONVERGENT B0 ;  /* 0x0000000000007941 */ /* 0x000fea0003800200 */
.L_x_1910:
[----:B------:R0:W-:Y:S01]  /*5d80*/  STG.E.U8 desc[UR36][R2.64], R0 ;  /* 0x0000000002007986 */ /* 0x0001e2000c101124 */
[----:B------:R-:W-:Y:S05]  /*5d90*/  BRA `(.L_x_1899) ;  /* 0x00000008004c7947 */ /* 0x000fea0003800000 */
.L_x_1908:
        /* <DEDUP_REMOVED lines=22> */
.L_x_1915:
[----:B------:R-:W-:-:S04]  /*5f00*/  SHF.R.U32.HI R5, RZ, 0x18, R7 ;  /* 0x00000018ff057819 */ /* 0x000fc80000011607 */
[----:B------:R-:W-:-:S07]  /*5f10*/  LOP3.LUT R0, R0, 0x80, R5, 0xf8, !PT ;  /* 0x0000008000007812 */ /* 0x000fce00078ef805 */
.L_x_1914:
[----:B------:R-:W-:Y:S05]  /*5f20*/  BSYNC.RECONVERGENT B0 ;  /* 0x0000000000007941 */ /* 0x000fea0003800200 */
.L_x_1913:
[----:B------:R0:W-:Y:S01]  /*5f30*/  STG.E.U8 desc[UR36][R2.64], R0 ;  /* 0x0000000002007986 */ /* 0x0001e2000c101124 */
[----:B------:R-:W-:Y:S05]  /*5f40*/  BRA `(.L_x_1899) ;  /* 0x0000000400e07947 */ /* 0x000fea0003800000 */
.L_x_1907:
        /* <DEDUP_REMOVED lines=15> */
[--C-:B----4-:R-:W-:Y:S02]  /*6040*/  @P1 SHF.R.U32.HI R0, RZ, 0x16, R8.reuse ;  /* 0x00000016ff001819 */ /* 0x110fe40000011608 */
[----:B------:R-:W-:Y:S02]  /*6050*/  @P1 LOP3.LUT P0, RZ, R7, 0x3fffff, R8, 0xf8, !PT ;  /* 0x003fffff07ff1812 */ /* 0x000fe4000780f808 */
        /* <DEDUP_REMOVED lines=9> */
.L_x_1917:
[----:B------:R-:W0:Y:S02]  /*60f0*/  F2I.U64.F64.TRUNC R6, R6 ;  /* 0x0000000600067311 */ /* 0x000e24000030d800 */
[----:B0-----:R0:W-:Y:S01]  /*6100*/  STG.E.64 desc[UR36][R2.64], R6 ;  /* 0x0000000602007986 */ /* 0x0011e2000c101b24 */
[----:B------:R-:W-:Y:S05]  /*6110*/  BRA `(.L_x_1899) ;  /* 0x00000004006c7947 */ /* 0x000fea0003800000 */
.L_x_1916:
[----:B------:R-:W0:Y:S02]  /*6120*/  F2I.U32.F64.TRUNC R7, R6 ;  /* 0x0000000600077311 */ /* 0x000e24000030d000 */
[----:B0-----:R0:W-:Y:S01]  /*6130*/  STG.E desc[UR36][R2.64], R7 ;  /* 0x0000000702007986 */ /* 0x0011e2000c101924 */
[----:B------:R-:W-:Y:S05]  /*6140*/  BRA `(.L_x_1899) ;  /* 0x0000000400607947 */ /* 0x000fea0003800000 */
.L_x_1906:
        /* <DEDUP_REMOVED lines=10> */
.L_x_1919:
[----:B------:R-:W-:-:S05]  /*61f0*/  CS2R R6, SRZ ;  /* 0x0000000000067805 */ /* 0x000fca000001ff00 */
[----:B------:R0:W-:Y:S01]  /*6200*/  STG.E.128 desc[UR36][R2.64], R4 ;  /* 0x0000000402007986 */ /* 0x0001e2000c101d24 */
[----:B------:R-:W-:Y:S05]  /*6210*/  BRA `(.L_x_1899) ;  /* 0x00000004002c7947 */ /* 0x000fea0003800000 */
.L_x_1918:
[----:B------:R-:W-:-:S09]  /*6220*/  UISETP.NE.AND UP0, UPT, UR4, 0xf, UPT ;  /* 0x0000000f0400788c */ /* 0x000fd2000bf05270 */
[----:B------:R-:W-:Y:S05]  /*6230*/  BRA.U !UP0, `(.L_x_1920) ;  /* 0x0000000508087547 */ /* 0x000fea000b800000 */
[----:B------:R-:W-:-:S09]  /*6240*/  UISETP.NE.AND UP0, UPT, UR4, 0x17, UPT ;  /* 0x000000170400788c */ /* 0x000fd2000bf05270 */
[----:B------:R-:W-:Y:S05]  /*6250*/  BRA.U !UP0, `(.L_x_1921) ;  /* 0x0000000108a07547 */ /* 0x000fea000b800000 */
[----:B------:R-:W-:-:S09]  /*6260*/  UISETP.NE.AND UP0, UPT, UR4, 0x18, UPT ;  /* 0x000000180400788c */ /* 0x000fd2000bf05270 */
[----:B------:R-:W-:Y:S05]  /*6270*/  BRA.U !UP0, `(.L_x_1922) ;  /* 0x0000000108447547 */ /* 0x000fea000b800000 */
.L_x_1898:
[----:B----4-:R-:W-:Y:S01]  /*6280*/  MOV R0, 0x0 ;  /* 0x0000000000007802 */ /* 0x010fe20000000f00 */
        /* <DEDUP_REMOVED lines=15> */
.L_x_1923:
[----:B------:R-:W-:Y:S05]  /*6380*/  BRA `(.L_x_1899) ;  /* 0x0000000000d07947 */ /* 0x000fea0003800000 */
.L_x_1922:
[----:B------:R-:W-:Y:S01]  /*6390*/  UMOV UR4, 0xf0000000 ;  /* 0xf000000000047882 */ /* 0x000fe20000000000 */
[----:B------:R-:W-:Y:S01]  /*63a0*/  UMOV UR5, 0x380fffff ;  /* 0x380fffff00057882 */ /* 0x000fe20000000000 */
[----:B------:R-:W0:Y:S01]  /*63b0*/  F2F.F32.F64 R9, R4 ;  /* 0x0000000400097310 */ /* 0x000e220000301000 */
[----:B------:R-:W-:Y:S01]  /*63c0*/  DSETP.GEU.AND P0, PT, |R4|, UR4, PT ;  /* 0x0000000404007e2a */ /* 0x000fe2000bf0e200 */
[----:B------:R-:W-:Y:S01]  /*63d0*/  BSSY.RECONVERGENT B0, `(.L_x_1924) ;  /* 0x000000d000007945 */ /* 0x000fe20003800200 */
[----:B----4-:R-:W-:-:S12]  /*63e0*/  IMAD.MOV.U32 R0, RZ, RZ, 0x7f ;  /* 0x0000007fff007424 */ /* 0x010fd800078e00ff */
[----:B0-----:R-:W-:-:S05]  /*63f0*/  @!P0 FMUL R9, R9, 1.175494350822287508e-38 ;  /* 0x0080000009098820 */ /* 0x001fca0000400000 */
        /* <DEDUP_REMOVED lines=10> */
.L_x_1925:
[----:B------:R-:W-:Y:S05]  /*64a0*/  BSYNC.RECONVERGENT B0 ;  /* 0x0000000000007941 */ /* 0x000fea0003800200 */
.L_x_1924:
[----:B------:R-:W-:-:S05]  /*64b0*/  LOP3.LUT R7, R0, 0x80, R7, 0xf8, !PT ;  /* 0x0000008000077812 */ /* 0x000fca00078ef807 */
[----:B------:R0:W-:Y:S01]  /*64c0*/  STG.E.U8 desc[UR36][R2.64], R7 ;  /* 0x0000000702007986 */ /* 0x0001e2000c101124 */
[----:B------:R-:W-:Y:S05]  /*64d0*/  BRA `(.L_x_1899) ;  /* 0x00000000007c7947 */ /* 0x000fea0003800000 */
.L_x_1921:
[----:B------:R-:W-:Y:S01]  /*64e0*/  UMOV UR4, 0xf0000000 ;  /* 0xf000000000047882 */ /* 0x000fe20000000000 */
[----:B------:R-:W-:Y:S01]  /*64f0*/  UMOV UR5, 0x380fffff ;  /* 0x380fffff00057882 */ /* 0x000fe20000000000 */
[----:B------:R-:W0:Y:S01]  /*6500*/  F2F.F32.F64 R7, R4 ;  /* 0x0000000400077310 */ /* 0x000e220000301000 */
[----:B------:R-:W-:Y:S01]  /*6510*/  DSETP.GEU.AND P0, PT, |R4|, UR4, PT ;  /* 0x0000000404007e2a */ /* 0x000fe2000bf0e200 */
[----:B------:R-:W-:-:S13]  /*6520*/  BSSY.RECONVERGENT B0, `(.L_x_1926) ;  /* 0x000000f000007945 */ /* 0x000fda0003800200 */
[----:B0-----:R-:W-:-:S05]  /*6530*/  @!P0 FMUL R7, R7, 1.175494350822287508e-38 ;  /* 0x0080000007078820 */ /* 0x001fca0000400000 */
[----:B------:R-:W-:-:S04]  /*6540*/  LOP3.LUT R6, R7, 0x7fffffff, RZ, 0xc0, !PT ;  /* 0x7fffffff07067812 */ /* 0x000fc800078ec0ff */
[----:B------:R-:W-:-:S13]  /*6550*/  ISETP.GT.U32.AND P0, PT, R6, 0x477fffff, PT ;  /* 0x477fffff0600780c */ /* 0x000fda0003f04070 */
[----:B------:R-:W-:Y:S05]  /*6560*/  @P0 BRA `(.L_x_1927) ;  /* 0x00000000001c0947 */ /* 0x000fea0003800000 */
[----:B------:R-:W-:-:S13]  /*6570*/  ISETP.GE.U32.AND P0, PT, R6, 0x38800000, PT ;  /* 0x388000000600780c */ /* 0x000fda0003f06070 */
[----:B----4-:R-:W-:-:S04]  /*6580*/  @P0 SHF.R.U32.HI R0, RZ, 0x15, R7 ;  /* 0x00000015ff000819 */ /* 0x010fc80000011607 */
[----:B------:R-:W-:-:S04]  /*6590*/  @P0 LOP3.LUT R0, R0, 0x1, RZ, 0xc0, !PT ;  /* 0x0000000100000812 */ /* 0x000fc800078ec0ff */
[----:B------:R-:W-:-:S04]  /*65a0*/  @P0 IADD3 R0, PT, PT, R7, 0x80fffff, R0 ;  /* 0x080fffff07000810 */ /* 0x000fc80007ffe000 */
[----:B------:R-:W-:Y:S01]  /*65b0*/  @P0 SHF.R.U32.HI R0, RZ, 0x15, R0 ;  /* 0x00000015ff000819 */ /* 0x000fe20000011600 */
[----:B------:R-:W-:Y:S01]  /*65c0*/  @!P0 FADD.FTZ R0, R6, 128 ;  /* 0x4300000006008421 */ /* 0x000fe20000010000 */
[----:B------:R-:W-:Y:S06]  /*65d0*/  BRA `(.L_x_1928) ;  /* 0x00000000000c7947 */ /* 0x000fec0003800000 */
.L_x_1927:
[----:B------:R-:W-:Y:S02]  /*65e0*/  ISETP.GT.U32.AND P0, PT, R6, 0x7f800000, PT ;  /* 0x7f8000000600780c */ /* 0x000fe40003f04070 */
[----:B----4-:R-:W-:-:S04]  /*65f0*/  MOV R0, 0x7f ;  /* 0x0000007f00007802 */ /* 0x010fc80000000f00 */
[----:B------:R-:W-:-:S07]  /*6600*/  SEL R0, R0, 0x7c, P0 ;  /* 0x0000007c00007807 */ /* 0x000fce0000000000 */
.L_x_1928:
[----:B------:R-:W-:Y:S05]  /*6610*/  BSYNC.RECONVERGENT B0 ;  /* 0x0000000000007941 */ /* 0x000fea0003800200 */
.L_x_1926:
[----:B------:R-:W-:-:S04]  /*6620*/  SHF.R.U32.HI R5, RZ, 0x18, R7 ;  /* 0x00000018ff057819 */ /* 0x000fc80000011607 */
[----:B------:R-:W-:-:S05]  /*6630*/  LOP3.LUT R5, R0, 0x80, R5, 0xf8, !PT ;  /* 0x0000008000057812 */ /* 0x000fca00078ef805 */
[----:B------:R0:W-:Y:S01]  /*6640*/  STG.E.U8 desc[UR36][R2.64], R5 ;  /* 0x0000000502007986 */ /* 0x0001e2000c101124 */
[----:B------:R-:W-:Y:S05]  /*6650*/  BRA `(.L_x_1899) ;  /* 0x00000000001c7947 */ /* 0x000fea0003800000 */
.L_x_1920:
[----:B------:R-:W-:Y:S01]  /*6660*/  UMOV UR4, 0xf0000000 ;  /* 0xf000000000047882 */ /* 0x000fe20000000000 */
[----:B------:R-:W-:Y:S01]  /*6670*/  UMOV UR5, 0x380fffff ;  /* 0x380fffff00057882 */ /* 0x000fe20000000000 */
[----:B----4-:R-:W0:Y:S01]  /*6680*/  F2F.F32.F64 R0, R4 ;  /* 0x0000000400007310 */ /* 0x010e220000301000 */
[----:B------:R-:W-:-:S14]  /*6690*/  DSETP.GEU.AND P0, PT, |R4|, UR4, PT ;  /* 0x0000000404007e2a */ /* 0x000fdc000bf0e200 */
[----:B0-----:R-:W-:-:S05]  /*66a0*/  @!P0 FMUL R0, R0, 1.175494350822287508e-38 ;  /* 0x0080000000008820 */ /* 0x001fca0000400000 */
[----:B------:R-:W-:-:S05]  /*66b0*/  F2FP.BF16.F32.PACK_AB R0, RZ, R0 ;  /* 0x00000000ff00723e */ /* 0x000fca00000010ff */
[----:B------:R0:W-:Y:S02]  /*66c0*/  STG.E.U16 desc[UR36][R2.64], R0 ;  /* 0x0000000002007986 */ /* 0x0001e4000c101524 */
.L_x_1899:
[----:B------:R-:W-:-:S07]  /*66d0*/  VIADD R17, R17, 0x80 ;  /* 0x0000008011117836 */ /* 0x000fce0000000000 */
.L_x_1864:
[----:B------:R-:W-:Y:S05]  /*66e0*/  BSYNC.RECONVERGENT B7 ;  /* 0x0000000000077941 */ /* 0x000fea0003800200 */
.L_x_1863:
[----:B------:R-:W5:Y:S01]  /*66f0*/  LDCU UR4, c[0x0][0x380] ;  /* 0x00007000ff0477ac */ /* 0x000f620008000800 */
[----:B------:R-:W-:Y:S01]  /*6700*/  BSSY.RECONVERGENT B7, `(.L_x_1929) ;  /* 0x000032f000077945 */ /* 0x000fe20003800200 */
[----:B-----5:R-:W-:-:S13]  /*6710*/  ISETP.GE.AND P0, PT, R17, UR4, PT ;  /* 0x0000000411007c0c */ /* 0x020fda000bf06270 */
[----:B------:R-:W-:Y:S05]  /*6720*/  @P0 BRA `(.L_x_1930) ;  /* 0x0000003000b00947 */ /* 0x000fea0003800000 */
[----:B------:R-:W5:Y:S01]  /*6730*/  LDCU UR4, c[0x0][0x388] ;  /* 0x00007100ff0477ac */ /* 0x000f620008000800 */
[----:B0--34-:R-:W-:Y:S01]  /*6740*/  MOV R0, RZ ;  /* 0x000000ff00007202 */ /* 0x019fe20000000f00 */
[----:B------:R-:W-:Y:S01]  /*6750*/  IMAD.MOV.U32 R16, RZ, RZ, RZ ;  /* 0x000000ffff107224 */ /* 0x000fe200078e00ff */
[----:B-----5:R-:W-:-:S09]  /*6760*/  UISETP.NE.AND UP0, UPT, UR4, URZ, UPT ;  /* 0x000000ff0400728c */ /* 0x020fd2000bf05270 */
[----:B------:R-:W-:Y:S05]  /*6770*/  BRA.U !UP0, `(.L_x_1931) ;  /* 0x0000001108a87547 */ /* 0x000fea000b800000 */
[----:B------:R-:W1:Y:S01]  /*6780*/  LDCU.64 UR4, c[0x0][0x390] ;  /* 0x00007200ff0477ac */ /* 0x000e620008000a00 */
[----:B------:R-:W-:Y:S01]  /*6790*/  HFMA2 R16, -RZ, RZ, 0, 0 ;  /* 0x00000000ff107431 */ /* 0x000fe200000001ff */
        /* <DEDUP_REMOVED lines=296> */
.L_x_1931:
[----:B------:R-:W1:Y:S01]  /*7a20*/  LDCU.64 UR6, c[0x0][0x588] ;  /* 0x0000b100ff0677ac */ /* 0x000e620008000a00 */
[----:B------:R-:W-:Y:S01]  /*7a30*/  BSSY.RECONVERGENT B6, `(.L_x_1932) ;  /* 0x00000ec000067945 */ /* 0x000fe20003800200 */
[----:B------:R-:W-:-:S04]  /*7a40*/  UPRMT UR4, UR41, 0x9910, URZ ;  /* 0x0000991029047896 */ /* 0x000fc800080000ff */
[----:B------:R-:W-:Y:S01]  /*7a50*/  UISETP.GT.AND UP0, UPT, UR4, 0x9, UPT ;  /* 0x000000090400788c */ /* 0x000fe2000bf04270 */
[----:B-12---:R-:W-:-:S04]  /*7a60*/  IADD3 R2, P0, PT, R0, UR6, RZ ;  /* 0x0000000600027c10 */ /* 0x006fc8000ff1e0ff */
        /* <DEDUP_REMOVED lines=13> */
.L_x_1936:
[----:B------:R-:W2:Y:S02]  /*7b40*/  LDG.E.U8 R2, desc[UR36][R2.64] ;  /* 0x0000002402027981 */ /* 0x000ea4000c1e1100 */
[----:B--2---:R0:W1:Y:S01]  /*7b50*/  I2F.F64.U16 R6, R2 ;  /* 0x0000000200067312 */ /* 0x0040620000101800 */
[----:B------:R-:W-:Y:S05]  /*7b60*/  BRA `(.L_x_1938) ;  /* 0x0000000c00607947 */ /* 0x000fea0003800000 */
.L_x_1935:
[----:B------:R-:W-:-:S09]  /*7b70*/  UISETP.NE.AND UP0, UPT, UR4, 0x2, UPT ;  /* 0x000000020400788c */ /* 0x000fd2000bf05270 */
[----:B------:R-:W-:Y:S05]  /*7b80*/  BRA.U !UP0, `(.L_x_1939) ;  /* 0x0000000108287547 */ /* 0x000fea000b800000 */
[----:B------:R-:W-:-:S09]  /*7b90*/  UISETP.NE.AND UP0, UPT, UR4, 0x3, UPT ;  /* 0x000000030400788c */ /* 0x000fd2000bf05270 */
[----:B------:R-:W-:Y:S05]  /*7ba0*/  BRA.U !UP0, `(.L_x_1940) ;  /* 0x0000000108147547 */ /* 0x000fea000b800000 */
[----:B------:R-:W-:-:S09]  /*7bb0*/  UISETP.NE.AND UP0, UPT, UR4, 0x4, UPT ;  /* 0x000000040400788c */ /* 0x000fd2000bf05270 */
[----:B------:R-:W-:Y:S05]  /*7bc0*/  BRA.U UP0, `(.L_x_1937) ;  /* 0x0000000900ec7547 */ /* 0x000fea000b800000 */
[----:B------:R-:W2:Y:S02]  /*7bd0*/  LDG.E.64 R6, desc[UR36][R2.64] ;  /* 0x0000002402067981 */ /* 0x000ea4000c1e1b00 */
[----:B--2---:R-:W2:Y:S01]  /*7be0*/  I2F.F64.S64 R6, R6 ;  /* 0x0000000600067312 */ /* 0x004ea20000301c00 */
[----:B------:R-:W-:Y:S05]  /*7bf0*/  BRA `(.L_x_1938) ;  /* 0x0000000c003c7947 */ /* 0x000fea0003800000 */
.L_x_1940:
[----:B------:R-:W2:Y:S02]  /*7c00*/  LDG.E R2, desc[UR36][R2.64] ;  /* 0x0000002402027981 */ /* 0x000ea4000c1e1900 */
[----:B--2---:R3:W4:Y:S01]  /*7c10*/  I2F.F64 R6, R2 ;  /* 0x0000000200067312 */ /* 0x0047220000201c00 */
[----:B------:R-:W-:Y:S05]  /*7c20*/  BRA `(.L_x_1938) ;  /* 0x0000000c00307947 */ /* 0x000fea0003800000 */
.L_x_1939:
[----:B------:R-:W2:Y:S02]  /*7c30*/  LDG.E.U16 R2, desc[UR36][R2.64] ;  /* 0x0000002402027981 */ /* 0x000ea4000c1e1500 */
[----:B--2---:R0:W1:Y:S01]  /*7c40*/  I2F.F64.S16 R6, R2 ;  /* 0x0000000200067312 */ /* 0x0040620000101c00 */
[----:B------:R-:W-:Y:S05]  /*7c50*/  BRA `(.L_x_1938) ;  /* 0x0000000c00247947 */ /* 0x000fea0003800000 */
.L_x_1934:
        /* <DEDUP_REMOVED lines=10> */
.L_x_1942:
[----:B------:R-:W2:Y:S02]  /*7d00*/  LDG.E.U16 R0, desc[UR36][R2.64] ;  /* 0x0000002402007981 */ /* 0x000ea4000c1e1500 */
[----:B--2---:R-:W-:-:S05]  /*7d10*/  HADD2.F32 R0, -RZ, R0.H0_H0 ;  /* 0x20000000ff007230 */ /* 0x004fca0000004100 */
[----:B------:R-:W-:-:S04]  /*7d20*/  FMUL.FTZ R0, R0, 1 ;  /* 0x3f80000000007820 */ /* 0x000fc80000410000 */
[----:B------:R0:W1:Y:S01]  /*7d30*/  F2F.F64.F32 R6, R0 ;  /* 0x0000000000067310 */ /* 0x0000620000201800 */
[----:B------:R-:W-:Y:S05]  /*7d40*/  BRA `(.L_x_1938) ;  /* 0x0000000800e87947 */ /* 0x000fea0003800000 */
.L_x_1941:
        /* <DEDUP_REMOVED lines=10> */
.L_x_1944:
[----:B------:R-:W2:Y:S02]  /*7df0*/  LDG.E.U16 R2, desc[UR36][R2.64] ;  /* 0x0000002402027981 */ /* 0x000ea4000c1e1500 */
[----:B--2---:R-:W-:-:S05]  /*7e00*/  HADD2.F32 R0, -RZ, R2.H0_H0 ;  /* 0x20000002ff007230 */ /* 0x004fca0000004100 */
[----:B------:R-:W-:-:S04]  /*7e10*/  FMUL.FTZ R0, R0, 1 ;  /* 0x3f80000000007820 */ /* 0x000fc80000410000 */
[----:B------:R0:W1:Y:S01]  /*7e20*/  F2F.F64.F32 R6, R0 ;  /* 0x0000000000067310 */ /* 0x0000620000201800 */
[----:B------:R-:W-:Y:S05]  /*7e30*/  BRA `(.L_x_1938) ;  /* 0x0000000800ac7947 */ /* 0x000fea0003800000 */
.L_x_1943:
[----:B------:R0:W5:Y:S01]  /*7e40*/  LDG.E.64 R6, desc[UR36][R2.64] ;  /* 0x0000002402067981 */ /* 0x000162000c1e1b00 */
[----:B------:R-:W-:Y:S05]  /*7e50*/  BRA `(.L_x_1938) ;  /* 0x0000000800a47947 */ /* 0x000fea0003800000 */
.L_x_1933:
        /* <DEDUP_REMOVED lines=9> */
[----:B------:R-:W-:Y:S01]  /*7ef0*/  IMAD.MOV.U32 R6, RZ, RZ, RZ ;  /* 0x000000ffff067224 */ /* 0x000fe200078e00ff */
[----:B--2---:R-:W-:-:S04]  /*7f00*/  ISETP.NE.AND P0, PT, R2, RZ, PT ;  /* 0x000000ff0200720c */ /* 0x004fc80003f05270 */
[----:B------:R-:W-:Y:S01]  /*7f10*/  FSEL R7, RZ, 1.875, !P0 ;  /* 0x3ff00000ff077808 */ /* 0x000fe20004000000 */
[----:B------:R-:W-:Y:S08]  /*7f20*/  BRA `(.L_x_1938) ;  /* 0x0000000800707947 */ /* 0x000ff00003800000 */
.L_x_1947:
[----:B------:R0:W5:Y:S01]  /*7f30*/  LDG.E.64 R6, desc[UR36][R2.64] ;  /* 0x0000002402067981 */ /* 0x000162000c1e1b00 */
[----:B------:R-:W-:Y:S05]  /*7f40*/  BRA `(.L_x_1938) ;  /* 0x0000000800687947 */ /* 0x000fea0003800000 */
.L_x_1946:
        /* <DEDUP_REMOVED lines=23> */
[----:B------:R-:W-:-:S05]  /*80c0*/  LOP3.LUT R5, R5, 0x80000000, R0, 0xf8, !PT ;  /* 0x8000000005057812 */ /* 0x000fca00078ef800 */
[----:B------:R-:W-:-:S04]  /*80d0*/  FMUL.FTZ R5, R5, 1 ;  /* 0x3f80000005057820 */ /* 0x000fc80000410000 */
[----:B------:R0:W1:Y:S01]  /*80e0*/  F2F.F64.F32 R6, R5 ;  /* 0x0000000500067310 */ /* 0x0000620000201800 */
[----:B------:R-:W-:Y:S05]  /*80f0*/  BRA `(.L_x_1938) ;  /* 0x0000000400fc7947 */ /* 0x000fea0003800000 */
.L_x_1949:
        /* <DEDUP_REMOVED lines=12> */
[----:B------:R0:W1:Y:S01]  /*81c0*/  F2F.F64.F32 R6, R0 ;  /* 0x0000000000067310 */ /* 0x0000620000201800 */
[----:B------:R-:W-:Y:S05]  /*81d0*/  BRA `(.L_x_1938) ;  /* 0x0000000400c47947 */ /* 0x000fea0003800000 */
.L_x_1948:
[----:B------:R-:W2:Y:S02]  /*81e0*/  LDG.E.U16 R0, desc[UR36][R2.64] ;  /* 0x0000002402007981 */ /* 0x000ea4000c1e1500 */
[----:B--2---:R-:W-:-:S04]  /*81f0*/  IMAD.U32 R0, R0, 0x10000, RZ ;  /* 0x0001000000007824 */ /* 0x004fc800078e00ff */
[----:B------:R-:W-:-:S04]  /*8200*/  FMUL.FTZ R0, R0, 1 ;  /* 0x3f80000000007820 */ /* 0x000fc80000410000 */
[----:B------:R0:W1:Y:S01]  /*8210*/  F2F.F64.F32 R6, R0 ;  /* 0x0000000000067310 */ /* 0x0000620000201800 */
[----:B------:R-:W-:Y:S05]  /*8220*/  BRA `(.L_x_1938) ;  /* 0x0000000400b07947 */ /* 0x000fea0003800000 */
.L_x_1945:
        /* <DEDUP_REMOVED lines=11> */
.L_x_1952:
        /* <DEDUP_REMOVED lines=21> */
.L_x_1954:
[----:B------:R-:W-:Y:S05]  /*8430*/  BSYNC.RECONVERGENT B0 ;  /* 0x0000000000007941 */ /* 0x000fea0003800200 */
.L_x_1953:
[----:B------:R-:W-:Y:S02]  /*8440*/  SHF.L.U32 R0, R0, 0x14, RZ ;  /* 0x0000001400007819 */ /* 0x000fe400000006ff */
[----:B------:R-:W-:-:S04]  /*8450*/  LEA R2, R2, 0x3b800000, 0x17 ;  /* 0x3b80000002027811 */ /* 0x000fc800078eb8ff */
[----:B------:R-:W-:-:S05]  /*8460*/  LOP3.LUT R0, R2, R0, R7, 0xfe, !PT ;  /* 0x0000000002007212 */ /* 0x000fca00078efe07 */
[----:B------:R-:W-:-:S04]  /*8470*/  FMUL.FTZ R0, R0, 1 ;  /* 0x3f80000000007820 */ /* 0x000fc80000410000 */
[----:B------:R0:W1:Y:S01]  /*8480*/  F2F.F64.F32 R6, R0 ;  /* 0x0000000000067310 */ /* 0x0000620000201800 */
[----:B------:R-:W-:Y:S05]  /*8490*/  BRA `(.L_x_1938) ;  /* 0x0000000400147947 */ /* 0x000fea0003800000 */
.L_x_1951:
        /* <DEDUP_REMOVED lines=21> */
.L_x_1956:
[----:B------:R-:W-:Y:S05]  /*85f0*/  BSYNC.RECONVERGENT B0 ;  /* 0x0000000000007941 */ /* 0x000fea0003800200 */
.L_x_1955:
[----:B------:R-:W-:Y:S01]  /*8600*/  IMAD.SHL.U32 R0, R0, 0x200000, RZ ;  /* 0x0020000000007824 */ /* 0x000fe200078e00ff */
[----:B------:R-:W-:-:S04]  /*8610*/  LEA R2, R2, 0x37800000, 0x17 ;  /* 0x3780000002027811 */ /* 0x000fc800078eb8ff */
[----:B------:R-:W-:-:S05]  /*8620*/  LOP3.LUT R0, R2, R0, R7, 0xfe, !PT ;  /* 0x0000000002007212 */ /* 0x000fca00078efe07 */
[----:B------:R-:W-:-:S04]  /*8630*/  FMUL.FTZ R0, R0, 1 ;  /* 0x3f80000000007820 */ /* 0x000fc80000410000 */
[----:B------:R0:W1:Y:S01]  /*8640*/  F2F.F64.F32 R6, R0 ;  /* 0x0000000000067310 */ /* 0x0000620000201800 */
[----:B------:R-:W-:Y:S05]  /*8650*/  BRA `(.L_x_1938) ;  /* 0x0000000000a47947 */ /* 0x000fea0003800000 */
.L_x_1950:
[----:B------:R-:W-:-:S09]  /*8660*/  UISETP.NE.AND UP0, UPT, UR4, 0x1c, UPT ;  /* 0x0000001c0400788c */ /* 0x000fd2000bf05270 */
[----:B------:R-:W-:Y:S05]  /*8670*/  BRA.U !UP0, `(.L_x_1957) ;  /* 0x0000000108947547 */ /* 0x000fea000b800000 */
[----:B------:R-:W-:-:S09]  /*8680*/  UISETP.NE.AND UP0, UPT, UR4, 0x1d, UPT ;  /* 0x0000001d0400788c */ /* 0x000fd2000bf05270 */
[----:B------:R-:W-:Y:S05]  /*8690*/  BRA.U !UP0, `(.L_x_1958) ;  /* 0x0000000108807547 */ /* 0x000fea000b800000 */
[----:B------:R-:W-:-:S09]  /*86a0*/  UISETP.NE.AND UP0, UPT, UR4, 0x2c, UPT ;  /* 0x0000002c0400788c */ /* 0x000fd2000bf05270 */
[----:B------:R-:W-:Y:S05]  /*86b0*/  BRA.U UP0, `(.L_x_1937) ;  /* 0x0000000100307547 */ /* 0x000fea000b800000 */
[----:B------:R-:W2:Y:S01]  /*86c0*/  LDG.E.U8 R0, desc[UR36][R2.64] ;  /* 0x0000002402007981 */ /* 0x000ea2000c1e1100 */
[----:B------:R-:W-:Y:S02]  /*86d0*/  HFMA2 R6, -RZ, RZ, 0, 0 ;  /* 0x00000000ff067431 */ /* 0x000fe400000001ff */
[----:B------:R-:W-:Y:S01]  /*86e0*/  IMAD.MOV.U32 R7, RZ, RZ, 0x38000000 ;  /* 0x38000000ff077424 */ /* 0x000fe200078e00ff */
[----:B--2---:R-:W-:-:S13]  /*86f0*/  ISETP.NE.AND P0, PT, R0, RZ, PT ;  /* 0x000000ff0000720c */ /* 0x004fda0003f05270 */
[----:B------:R-:W-:Y:S05]  /*8700*/  @!P0 BRA `(.L_x_1938) ;  /* 0x0000000000788947 */ /* 0x000fea0003800000 */
[----:B------:R-:W-:-:S13]  /*8710*/  ISETP.NE.AND P0, PT, R0, 0xff, PT ;  /* 0x000000ff0000780c */ /* 0x000fda0003f05270 */
[----:B------:R-:W-:Y:S01]  /*8720*/  @P0 SHF.L.U32 R0, R0, 0x17, RZ ;  /* 0x0000001700000819 */ /* 0x000fe200000006ff */
[----:B------:R-:W-:Y:S01]  /*8730*/  @!P0 IMAD.MOV.U32 R6, RZ, RZ, 0x20000000 ;  /* 0x20000000ff068424 */ /* 0x000fe200078e00ff */
[----:B------:R-:W-:-:S03]  /*8740*/  @!P0 MOV R7, 0x7ff80000 ;  /* 0x7ff8000000078802 */ /* 0x000fc60000000f00 */
[----:B------:R-:W-:-:S04]  /*8750*/  @P0 FMUL.FTZ R0, R0, 1 ;  /* 0x3f80000000000820 */ /* 0x000fc80000410000 */
[----:B------:R0:W1:Y:S01]  /*8760*/  @P0 F2F.F64.F32 R6, R0 ;  /* 0x0000000000060310 */ /* 0x0000620000201800 */
[----:B------:R-:W-:Y:S05]  /*8770*/  BRA `(.L_x_1938) ;  /* 0x00000000005c7947 */ /* 0x000fea0003800000 */
.L_x_1937:
        /* <DEDUP_REMOVED lines=10> */
[----:B-1----:R-:W-:Y:S01]  /*8820*/  IMAD.U32 R6, RZ, RZ, UR6 ;  /* 0x00000006ff067e24 */ /* 0x002fe2000f8e00ff */
[----:B------:R-:W-:Y:S01]  /*8830*/  MOV R7, UR7 ;  /* 0x0000000700077c02 */ /* 0x000fe20008000f00 */
[----:B---3--:R-:W-:Y:S01]  /*8840*/  IMAD.U32 R10, RZ, RZ, UR8 ;  /* 0x00000008ff0a7e24 */ /* 0x008fe2000f8e00ff */
[----:B------:R-:W-:-:S07]  /*8850*/  MOV R11, UR9 ;  /* 0x00000009000b7c02 */ /* 0x000fce0008000f00 */
[----:B------:R-:W-:-:S07]  /*8860*/  LEPC R20, `(.L_x_1959) ;  /* 0x000000001014794e */ /* 0x000fce0000000000 */
[----:B--2---:R-:W-:Y:S05]  /*8870*/  CALL.ABS.NOINC R2 ;  /* 0x0000000002007343 */ /* 0x004fea0003c00000 */
.L_x_1959:
[----:B------:R-:W-:Y:S01]  /*8880*/  CS2R R6, SRZ ;  /* 0x0000000000067805 */ /* 0x000fe2000001ff00 */
[----:B------:R-:W-:Y:S06]  /*8890*/  BRA `(.L_x_1938) ;  /* 0x0000000000147947 */ /* 0x000fec0003800000 */
.L_x_1958:
[----:B------:R-:W2:Y:S02]  /*88a0*/  LDG.E.64 R6, desc[UR36][R2.64] ;  /* 0x0000002402067981 */ /* 0x000ea4000c1e1b00 */
[----:B--2---:R-:W0:Y:S01]  /*88b0*/  I2F.F64.U64 R6, R6 ;  /* 0x0000000600067312 */ /* 0x004e220000301800 */
[----:B------:R-:W-:Y:S05]  /*88c0*/  BRA `(.L_x_1938) ;  /* 0x0000000000087947 */ /* 0x000fea0003800000 */
.L_x_1957:
[----:B------:R-:W2:Y:S02]  /*88d0*/  LDG.E R2, desc[UR36][R2.64] ;  /* 0x0000002402027981 */ /* 0x000ea4000c1e1900 */
[----:B--2---:R0:W1:Y:S02]  /*88e0*/  I2F.F64.U32 R6, R2 ;  /* 0x0000000200067312 */ /* 0x0040640000201800 */
.L_x_1938:
[----:B------:R-:W-:Y:S05]  /*88f0*/  BSYNC.RECONVERGENT B6 ;  /* 0x0000000000067941 */ /* 0x000fea0003800200 */
.L_x_1932:
[----:B------:R-:W3:Y:S01]  /*8900*/  LDCU.64 UR6, c[0x0][0x580] ;  /* 0x0000b000ff0677ac */ /* 0x000ee20008000a00 */
[----:B012-45:R0:W1:Y:S01]  /*8910*/  FRND.F64.TRUNC R4, R6 ;  /* 0x0000000600047313 */ /* 0x037062000030d800 */
[----:B------:R-:W-:-:S04]  /*8920*/  UPRMT UR4, UR42, 0x9910, URZ ;  /* 0x000099102a047896 */ /* 0x000fc800080000ff */
[----:B------:R-:W-:Y:S01]  /*8930*/  UISETP.GT.AND UP0, UPT, UR4, 0x9, UPT ;  /* 0x000000090400788c */ /* 0x000fe2000bf04270 */
[----:B---3--:R-:W-:-:S04]  /*8940*/  IADD3 R2, P0, PT, R16, UR6, RZ ;  /* 0x0000000610027c10 */ /* 0x008fc8000ff1e0ff */
        /* <DEDUP_REMOVED lines=13> */
.L_x_1963:
[----:B------:R-:W0:Y:S02]  /*8a20*/  F2I.S64.F64.TRUNC R6, R6 ;  /* 0x0000000600067311 */ /* 0x000e24000030d900 */
[----:B0-----:R-:W-:-:S05]  /*8a30*/  IMAD.MOV.U32 R5, RZ, RZ, R6 ;  /* 0x000000ffff057224 */ /* 0x001fca00078e0006 */
[----:B------:R0:W-:Y:S01]  /*8a40*/  STG.E.U8 desc[UR36][R2.64], R5 ;  /* 0x0000000502007986 */ /* 0x0001e2000c101124 */
[----:B------:R-:W-:Y:S05]  /*8a50*/  BRA `(.L_x_1965) ;  /* 0x0000000c00e07947 */ /* 0x000fea0003800000 */
.L_x_1962:
        /* <DEDUP_REMOVED lines=9> */
.L_x_1967:
[----:B------:R-:W0:Y:S02]  /*8af0*/  F2I.F64.TRUNC R7, R6 ;  /* 0x0000000600077311 */ /* 0x000e24000030d100 */
[----:B0-----:R0:W-:Y:S01]  /*8b00*/  STG.E desc[UR36][R2.64], R7 ;  /* 0x0000000702007986 */ /* 0x0011e2000c101924 */
[----:B------:R-:W-:Y:S05]  /*8b10*/  BRA `(.L_x_1965) ;  /* 0x0000000c00b07947 */ /* 0x000fea0003800000 */
.L_x_1966:
[----:B------:R-:W0:Y:S02]  /*8b20*/  F2I.F64.TRUNC R7, R6 ;  /* 0x0000000600077311 */ /* 0x000e24000030d100 */
[----:B0-----:R0:W-:Y:S01]  /*8b30*/  STG.E.U16 desc[UR36][R2.64], R7 ;  /* 0x0000000702007986 */ /* 0x0011e2000c101524 */
[----:B------:R-:W-:Y:S05]  /*8b40*/  BRA `(.L_x_1965) ;  /* 0x0000000c00a47947 */ /* 0x000fea0003800000 */
.L_x_1961:
        /* <DEDUP_REMOVED lines=13> */
.L_x_1969:
        /* <DEDUP_REMOVED lines=8> */
.L_x_1968:
        /* <DEDUP_REMOVED lines=10> */
[----:B------:R-:W-:-:S13]  /*8d40*/  MOV R7, RZ ;  /* 0x000000ff00077202 */ /* 0x000fda0000000f00 */
[----:B0-----:R-:W-:-:S05]  /*8d50*/  @!P0 FMUL R6, R6, 1.175494350822287508e-38 ;  /* 0x0080000006068820 */ /* 0x001fca0000400000 */
[----:B------:R0:W-:Y:S01]  /*8d60*/  STG.E.64 desc[UR36][R2.64], R6 ;  /* 0x0000000602007986 */ /* 0x0001e2000c101b24 */
[----:B------:R-:W-:Y:S05]  /*8d70*/  BRA `(.L_x_1965) ;  /* 0x0000000c00187947 */ /* 0x000fea0003800000 */
.L_x_1971:
        /* <DEDUP_REMOVED lines=9> */
.L_x_1970:
[----:B------:R0:W-:Y:S01]  /*8e10*/  STG.E.64 desc[UR36][R2.64], R4 ;  /* 0x0000000402007986 */ /* 0x0001e2000c101b24 */
[----:B------:R-:W-:Y:S05]  /*8e20*/  BRA `(.L_x_1965) ;  /* 0x0000000800ec7947 */ /* 0x000fea0003800000 */
.L_x_1960:
        /* <DEDUP_REMOVED lines=13> */
.L_x_1975:
        /* <DEDUP_REMOVED lines=22> */
.L_x_1978:
[----:B------:R-:W-:-:S04]  /*9060*/  SHF.R.U32.HI R5, RZ, 0x18, R7 ;  /* 0x00000018ff057819 */ /* 0x000fc80000011607 */
[----:B------:R-:W-:-:S07]  /*9070*/  LOP3.LUT R0, R0, 0x80, R5, 0xf8, !PT ;  /* 0x0000008000007812 */ /* 0x000fce00078ef805 */
.L_x_1977:
[----:B------:R-:W-:Y:S05]  /*9080*/  BSYNC.RECONVERGENT B0 ;  /* 0x0000000000007941 */ /* 0x000fea0003800200 */
.L_x_1976:
[----:B------:R3:W-:Y:S01]  /*9090*/  STG.E.U8 desc[UR36][R2.64], R0 ;  /* 0x0000000002007986 */ /* 0x0007e2000c101124 */
[----:B------:R-:W-:Y:S05]  /*90a0*/  BRA `(.L_x_1965) ;  /* 0x00000008004c7947 */ /* 0x000fea0003800000 */
.L_x_1974:
        /* <DEDUP_REMOVED lines=22> */
.L_x_1981:
[----:B------:R-:W-:-:S04]  /*9210*/  SHF.R.U32.HI R5, RZ, 0x18, R7 ;  /* 0x00000018ff057819 */ /* 0x000fc80000011607 */
[----:B------:R-:W-:-:S07]  /*9220*/  LOP3.LUT R0, R0, 0x80, R5, 0xf8, !PT ;  /* 0x0000008000007812 */ /* 0x000fce00078ef805 */
.L_x_1980:
[----:B------:R-:W-:Y:S05]  /*9230*/  BSYNC.RECONVERGENT B0 ;  /* 0x0000000000007941 */ /* 0x000fea0003800200 */
.L_x_1979:
[----:B------:R0:W-:Y:S01]  /*9240*/  STG.E.U8 desc[UR36][R2.64], R0 ;  /* 0x0000000002007986 */ /* 0x0001e2000c101124 */
[----:B------:R-:W-:Y:S05]  /*9250*/  BRA `(.L_x_1965) ;  /* 0x0000000400e07947 */ /* 0x000fea0003800000 */
.L_x_1973:
        /* <DEDUP_REMOVED lines=10> */
[----:B0-----:R-:W-:-:S13]  /*9300*/  IMAD.MOV.U32 R5, RZ, RZ, 0xff ;  /* 0x000000ffff057424 */ /* 0x001fda00078e00ff */
[----:B-1----:R-:W-:-:S05]  /*9310*/  @!P0 FMUL R8, R8, 1.175494350822287508e-38 ;  /* 0x0080000008088820 */ /* 0x002fca0000400000 */
[----:B------:R-:W-:-:S04]  /*9320*/  SHF.R.U32.HI R6, RZ, 0x17, R8 ;  /* 0x00000017ff067819 */ /* 0x000fc80000011608 */
[----:B------:R-:W-:-:S04]  /*9330*/  LOP3.LUT R7, R6, 0xff, RZ, 0xc0, !PT ;  /* 0x000000ff06077812 */ /* 0x000fc800078ec0ff */
[----:B------:R-:W-:-:S13]  /*9340*/  ISETP.NE.AND P1, PT, R7, 0xff, PT ;  /* 0x000000ff0700780c */ /* 0x000fda0003f25270 */
[--C-:B------:R-:W-:Y:S02]  /*9350*/  @P1 SHF.R.U32.HI R0, RZ, 0x16, R8.reuse ;  /* 0x00000016ff001819 */ /* 0x100fe40000011608 */
[----:B------:R-:W-:Y:S02]  /*9360*/  @P1 LOP3.LUT P0, RZ, R7, 0x3fffff, R8, 0xf8, !PT ;  /* 0x003fffff07ff1812 */ /* 0x000fe4000780f808 */
[----:B------:R-:W-:-:S04]  /*9370*/  @P1 LOP3.LUT R0, R0, 0x1, RZ, 0xc0, !PT ;  /* 0x0000000100001812 */ /* 0x000fc800078ec0ff */
[----:B------:R-:W-:Y:S02]  /*9380*/  @P1 ISETP.EQ.U32.AND P2, PT, R0, 0x1, P0 ;  /* 0x000000010000180c */ /* 0x000fe40000742070 */
[----:B------:R-:W-:Y:S02]  /*9390*/  PLOP3.LUT P0, PT, PT, PT, PT, 0x80, 0x8 ;  /* 0x000000000008781c */ /* 0x000fe40003f0f070 */
[----:B------:R-:W-:Y:S02]  /*93a0*/  @P1 PLOP3.LUT P0, PT, P2, PT, PT, 0x80, 0x8 ;  /* 0x000000000008181c */ /* 0x000fe4000170f070 */
[----:B------:R-:W-:-:S11]  /*93b0*/  @P1 IADD3 R0, PT, PT, R6, 0x1, RZ ;  /* 0x0000000106001810 */ /* 0x000fd60007ffe0ff */
[----:B------:R-:W-:-:S05]  /*93c0*/  @!P0 IMAD.MOV R0, RZ, RZ, R6 ;  /* 0x000000ffff008224 */ /* 0x000fca00078e0206 */
[----:B------:R-:W-:-:S05]  /*93d0*/  @P1 MOV R5, R0 ;  /* 0x0000000000051202 */ /* 0x000fca0000000f00 */
[----:B------:R2:W-:Y:S01]  /*93e0*/  STG.E.U8 desc[UR36][R2.64], R5 ;  /* 0x0000000502007986 */ /* 0x0005e2000c101124 */
[----:B------:R-:W-:Y:S05]  /*93f0*/  BRA `(.L_x_1965) ;  /* 0x0000000400787947 */ /* 0x000fea0003800000 */
.L_x_1983:
[----:B------:R-:W0:Y:S02]  /*9400*/  F2I.U64.F64.TRUNC R6, R6 ;  /* 0x0000000600067311 */ /* 0x000e24000030d800 */
[----:B0-----:R1:W-:Y:S01]  /*9410*/  STG.E.64 desc[UR36][R2.64], R6 ;  /* 0x0000000602007986 */ /* 0x0013e2000c101b24 */
[----:B------:R-:W-:Y:S05]  /*9420*/  BRA `(.L_x_1965) ;  /* 0x00000004006c7947 */ /* 0x000fea0003800000 */
.L_x_1982:
[----:B------:R-:W0:Y:S02]  /*9430*/  F2I.U32.F64.TRUNC R7, R6 ;  /* 0x0000000600077311 */ /* 0x000e24000030d000 */
[----:B0-----:R0:W-:Y:S01]  /*9440*/  STG.E desc[UR36][R2.64], R7 ;  /* 0x0000000702007986 */ /* 0x0011e2000c101924 */
[----:B------:R-:W-:Y:S05]  /*9450*/  BRA `(.L_x_1965) ;  /* 0x0000000400607947 */ /* 0x000fea0003800000 */
.L_x_1972:
        /* <DEDUP_REMOVED lines=10> */
.L_x_1985:
[----:B------:R-:W-:-:S05]  /*9500*/  CS2R R6, SRZ ;  /* 0x0000000000067805 */ /* 0x000fca000001ff00 */
[----:B------:R0:W-:Y:S01]  /*9510*/  STG.E.128 desc[UR36][R2.64], R4 ;  /* 0x0000000402007986 */ /* 0x0001e2000c101d24 */
[----:B------:R-:W-:Y:S05]  /*9520*/  BRA `(.L_x_1965) ;  /* 0x00000004002c7947 */ /* 0x000fea0003800000 */
.L_x_1984:
[----:B------:R-:W-:-:S09]  /*9530*/  UISETP.NE.AND UP0, UPT, UR4, 0xf, UPT ;  /* 0x0000000f0400788c */ /* 0x000fd2000bf05270 */
[----:B------:R-:W-:Y:S05]  /*9540*/  BRA.U !UP0, `(.L_x_1986) ;  /* 0x0000000508087547 */ /* 0x000fea000b800000 */
[----:B------:R-:W-:-:S09]  /*9550*/  UISETP.NE.AND UP0, UPT, UR4, 0x17, UPT ;  /* 0x000000170400788c */ /* 0x000fd2000bf05270 */
[----:B------:R-:W-:Y:S05]  /*9560*/  BRA.U !UP0, `(.L_x_1987) ;  /* 0x0000000108a07547 */ /* 0x000fea000b800000 */
[----:B------:R-:W-:-:S09]  /*9570*/  UISETP.NE.AND UP0, UPT, UR4, 0x18, UPT ;  /* 0x000000180400788c */ /* 0x000fd2000bf05270 */
[----:B------:R-:W-:Y:S05]  /*9580*/  BRA.U !UP0, `(.L_x_1988) ;  /* 0x0000000108447547 */ /* 0x000fea000b800000 */
.L_x_1964:
        /* <DEDUP_REMOVED lines=16> */
.L_x_1989:
[----:B------:R-:W-:Y:S05]  /*9690*/  BRA `(.L_x_1965) ;  /* 0x0000000000d07947 */ /* 0x000fea0003800000 */
.L_x_1988:
[----:B------:R-:W-:Y:S01]  /*96a0*/  UMOV UR4, 0xf0000000 ;  /* 0xf000000000047882 */ /* 0x000fe20000000000 */
[----:B------:R-:W-:Y:S01]  /*96b0*/  UMOV UR5, 0x380fffff ;  /* 0x380fffff00057882 */ /* 0x000fe20000000000 */
[----:B------:R-:W0:Y:S01]  /*96c0*/  F2F.F32.F64 R9, R4 ;  /* 0x0000000400097310 */ /* 0x000e220000301000 */
[----:B------:R-:W-:Y:S01]  /*96d0*/  DSETP.GEU.AND P0, PT, |R4|, UR4, PT ;  /* 0x0000000404007e2a */ /* 0x000fe2000bf0e200 */
[----:B------:R-:W-:Y:S01]  /*96e0*/  BSSY.RECONVERGENT B0, `(.L_x_1990) ;  /* 0x000000d000007945 */ /* 0x000fe20003800200 */
[----:B------:R-:W-:-:S12]  /*96f0*/  MOV R0, 0x7f ;  /* 0x0000007f00007802 */ /* 0x000fd80000000f00 */
        /* <DEDUP_REMOVED lines=11> */
.L_x_1991:
[----:B------:R-:W-:Y:S05]  /*97b0*/  BSYNC.RECONVERGENT B0 ;  /* 0x0000000000007941 */ /* 0x000fea0003800200 */
.L_x_1990:
[----:B------:R-:W-:-:S05]  /*97c0*/  LOP3.LUT R7, R0, 0x80, R7, 0xf8, !PT ;  /* 0x0000008000077812 */ /* 0x000fca00078ef807 */
[----:B------:R0:W-:Y:S01]  /*97d0*/  STG.E.U8 desc[UR36][R2.64], R7 ;  /* 0x0000000702007986 */ /* 0x0001e2000c101124 */
[----:B------:R-:W-:Y:S05]  /*97e0*/  BRA `(.L_x_1965) ;  /* 0x00000000007c7947 */ /* 0x000fea0003800000 */
.L_x_1987:
        /* <DEDUP_REMOVED lines=16> */
.L_x_1993:
[----:B------:R-:W-:Y:S01]  /*98f0*/  IMAD.MOV.U32 R0, RZ, RZ, 0x7f ;  /* 0x0000007fff007424 */ /* 0x000fe200078e00ff */
[----:B------:R-:W-:-:S04]  /*9900*/  ISETP.GT.U32.AND P0, PT, R6, 0x7f800000, PT ;  /* 0x7f8000000600780c */ /* 0x000fc80003f04070 */
[----:B------:R-:W-:-:S09]  /*9910*/  SEL R0, R0, 0x7c, P0 ;  /* 0x0000007c00007807 */ /* 0x000fd20000000000 */
.L_x_1994:
[----:B------:R-:W-:Y:S05]  /*9920*/  BSYNC.RECONVERGENT B0 ;  /* 0x0000000000007941 */ /* 0x000fea0003800200 */
.L_x_1992:
[----:B------:R-:W-:-:S04]  /*9930*/  SHF.R.U32.HI R5, RZ, 0x18, R7 ;  /* 0x00000018ff057819 */ /* 0x000fc80000011607 */
[----:B------:R-:W-:-:S05]  /*9940*/  LOP3.LUT R5, R0, 0x80, R5, 0xf8, !PT ;  /* 0x0000008000057812 */ /* 0x000fca00078ef805 */
[----:B------:R0:W-:Y:S01]  /*9950*/  STG.E.U8 desc[UR36][R2.64], R5 ;  /* 0x0000000502007986 */ /* 0x0001e2000c101124 */
[----:B------:R-:W-:Y:S05]  /*9960*/  BRA `(.L_x_1965) ;  /* 0x00000000001c7947 */ /* 0x000fea0003800000 */
.L_x_1986:
[----:B------:R-:W-:Y:S01]  /*9970*/  UMOV UR4, 0xf0000000 ;  /* 0xf000000000047882 */ /* 0x000fe20000000000 */
[----:B------:R-:W-:Y:S01]  /*9980*/  UMOV UR5, 0x380fffff ;  /* 0x380fffff00057882 */ /* 0x000fe20000000000 */
[----:B------:R-:W0:Y:S01]  /*9990*/  F2F.F32.F64 R0, R4 ;  /* 0x0000000400007310 */ /* 0x000e220000301000 */
[----:B------:R-:W-:-:S14]  /*99a0*/  DSETP.GEU.AND P0, PT, |R4|, UR4, PT ;  /* 0x0000000404007e2a */ /* 0x000fdc000bf0e200 */
[----:B0-----:R-:W-:-:S05]  /*99b0*/  @!P0 FMUL R0, R0, 1.175494350822287508e-38 ;  /* 0x0080000000008820 */ /* 0x001fca0000400000 */
[----:B------:R-:W-:-:S05]  /*99c0*/  F2FP.BF16.F32.PACK_AB R0, RZ, R0 ;  /* 0x00000000ff00723e */ /* 0x000fca00000010ff */
[----:B------:R0:W-:Y:S02]  /*99d0*/  STG.E.U16 desc[UR36][R2.64], R0 ;  /* 0x0000000002007986 */ /* 0x0001e4000c101524 */
.L_x_1965:
[----:B------:R-:W-:-:S07]  /*99e0*/  IADD3 R17, PT, PT, R17, 0x80, RZ ;  /* 0x0000008011117810 */ /* 0x000fce0007ffe0ff */
.L_x_1930:
[----:B------:R-:W-:Y:S05]  /*99f0*/  BSYNC.RECONVERGENT B7 ;  /* 0x0000000000077941 */ /* 0x000fea0003800200 */
.L_x_1929:
[----:B------:R-:W5:Y:S02]  /*9a00*/  LDCU UR4, c[0x0][0x380] ;  /* 0x00007000ff0477ac */ /* 0x000f640008000800 */
[----:B-----5:R-:W-:-:S13]  /*9a10*/  ISETP.GE.AND P0, PT, R17, UR4, PT ;  /* 0x0000000411007c0c */ /* 0x020fda000bf06270 */
[----:B------:R-:W-:Y:S05]  /*9a20*/  @P0 EXIT ;  /* 0x000000000000094d */ /* 0x000fea0003800000 */
[----:B------:R-:W5:Y:S01]  /*9a30*/  LDCU UR4, c[0x0][0x388] ;  /* 0x00007100ff0477ac */ /* 0x000f620008000800 */
[----:B0--34-:R-:W-:Y:S01]  /*9a40*/  IMAD.MOV.U32 R0, RZ, RZ, RZ ;  /* 0x000000ffff007224 */ /* 0x019fe200078e00ff */
[----:B------:R-:W-:Y:S01]  /*9a50*/  MOV R16, RZ ;  /* 0x000000ff00107202 */ /* 0x000fe20000000f00 */
        /* <DEDUP_REMOVED lines=300> */
.L_x_1995:
[----:B------:R-:W0:Y:S01]  /*ad20*/  LDCU.128 UR8, c[0x0][0x580] ;  /* 0x0000b000ff0877ac */ /* 0x000e220008000c00 */
[----:B------:R-:W-:Y:S01]  /*ad30*/  BSSY.RECONVERGENT B6, `(.L_x_1996) ;  /* 0x00000ee000067945 */ /* 0x000fe20003800200 */
[----:B------:R-:W-:-:S04]  /*ad40*/  UPRMT UR4, UR41, 0x9910, URZ ;  /* 0x0000991029047896 */ /* 0x000fc800080000ff */
[----:B------:R-:W-:Y:S01]  /*ad50*/  UISETP.GT.AND UP0, UPT, UR4, 0x9, UPT ;  /* 0x000000090400788c */ /* 0x000fe2000bf04270 */
[----:B0-----:R-:W-:Y:S02]  /*ad60*/  IADD3 R16, P0, PT, R16, UR8, RZ ;  /* 0x0000000810107c10 */ /* 0x001fe4000ff1e0ff */
[----:B------:R-:W-:-:S03]  /*ad70*/  IADD3 R4, P1, PT, R0, UR10, RZ ;  /* 0x0000000a00047c10 */ /* 0x000fc6000ff3e0ff */
[----:B------:R-:W-:Y:S01]  /*ad80*/  IMAD.X R17, RZ, RZ, UR9, P0 ;  /* 0x00000009ff117e24 */ /* 0x000fe200080e06ff */
[----:B--2---:R-:W-:Y:S02]  /*ad90*/  IADD3.X R5, PT, PT, RZ, UR11, RZ, P1, !PT ;  /* 0x0000000bff057c10 */ /* 0x004fe40008ffe4ff */
        /* <DEDUP_REMOVED lines=9> */
[----:B-1----:R-:W2:Y:S02]  /*ae30*/  LDG.E.S8 R2, desc[UR36][R4.64] ;  /* 0x0000002404027981 */ /* 0x002ea4000c1e1300 */
[----:B--2---:R-:W3:Y:S01]  /*ae40*/  I2F.F64.S16 R2, R2 ;  /* 0x0000000200027312 */ /* 0x004ee20000101c00 */
[----:B------:R-:W-:Y:S05]  /*ae50*/  BRA `(.L_x_2002) ;  /* 0x0000000c006c7947 */ /* 0x000fea0003800000 */
.L_x_2000:
[----:B-1----:R-:W2:Y:S02]  /*ae60*/  LDG.E.U8 R2, desc[UR36][R4.64] ;  /* 0x0000002404027981 */ /* 0x002ea4000c1e1100 */
[----:B--2---:R-:W4:Y:S01]  /*ae70*/  I2F.F64.U16 R2, R2 ;  /* 0x0000000200027312 */ /* 0x004f220000101800 */
[----:B------:R-:W-:Y:S05]  /*ae80*/  BRA `(.L_x_2002) ;  /* 0x0000000c00607947 */ /* 0x000fea0003800000 */
.L_x_1999:
[----:B------:R-:W-:-:S09]  /*ae90*/  UISETP.NE.AND UP0, UPT, UR4, 0x2, UPT ;  /* 0x000000020400788c */ /* 0x000fd2000bf05270 */
[----:B------:R-:W-:Y:S05]  /*aea0*/  BRA.U !UP0, `(.L_x_2003) ;  /* 0x0000000108287547 */ /* 0x000fea000b800000 */
[----:B------:R-:W-:-:S09]  /*aeb0*/  UISETP.NE.AND UP0, UPT, UR4, 0x3, UPT ;  /* 0x000000030400788c */ /* 0x000fd2000bf05270 */
[----:B------:R-:W-:Y:S05]  /*aec0*/  BRA.U !UP0, `(.L_x_2004) ;  /* 0x0000000108147547 */ /* 0x000fea000b800000 */
[----:B------:R-:W-:-:S09]  /*aed0*/  UISETP.NE.AND UP0, UPT, UR4, 0x4, UPT ;  /* 0x000000040400788c */ /* 0x000fd2000bf05270 */
[----:B------:R-:W-:Y:S05]  /*aee0*/  BRA.U UP0, `(.L_x_2001) ;  /* 0x0000000900ec7547 */ /* 0x000fea000b800000 */
[----:B-1----:R-:W2:Y:S02]  /*aef0*/  LDG.E.64 R2, desc[UR36][R4.64] ;  /* 0x0000002404027981 */ /* 0x002ea4000c1e1b00 */
[----:B--2---:R-:W1:Y:S01]  /*af00*/  I2F.F64.S64 R2, R2 ;  /* 0x0000000200027312 */ /* 0x004e620000301c00 */
[----:B------:R-:W-:Y:S05]  /*af10*/  BRA `(.L_x_2002) ;  /* 0x0000000c003c7947 */ /* 0x000fea0003800000 */
.L_x_2004:
[----:B-1----:R-:W2:Y:S02]  /*af20*/  LDG.E R2, desc[UR36][R4.64] ;  /* 0x0000002404027981 */ /* 0x002ea4000c1e1900 */
[----:B--2---:R-:W2:Y:S01]  /*af30*/  I2F.F64 R2, R2 ;  /* 0x0000000200027312 */ /* 0x004ea20000201c00 */
[----:B------:R-:W-:Y:S05]  /*af40*/  BRA `(.L_x_2002) ;  /* 0x0000000c00307947 */ /* 0x000fea0003800000 */
.L_x_2003:
[----:B-1----:R-:W2:Y:S02]  /*af50*/  LDG.E.U16 R2, desc[UR36][R4.64] ;  /* 0x0000002404027981 */ /* 0x002ea4000c1e1500 */
[----:B--2---:R-:W0:Y:S01]  /*af60*/  I2F.F64.S16 R2, R2 ;  /* 0x0000000200027312 */ /* 0x004e220000101c00 */
[----:B------:R-:W-:Y:S05]  /*af70*/  BRA `(.L_x_2002) ;  /* 0x0000000c00247947 */ /* 0x000fea0003800000 */
.L_x_1998:
[----:B------:R-:W-:-:S09]  /*af80*/  UISETP.GT.AND UP0, UPT, UR4, 0x6, UPT ;  /* 0x000000060400788c */ /* 0x000fd2000bf04270 */
[----:B------:R-:W-:Y:S05]  /*af90*/  BRA.U UP0, `(.L_x_2005) ;  /* 0x0000000100347547 */ /* 0x000fea000b800000 */
[----:B------:R-:W-:-:S09]  /*afa0*/  UISETP.NE.AND UP0, UPT, UR4, 0x5, UPT ;  /* 0x000000050400788c */ /* 0x000fd2000bf05270 */
[----:B------:R-:W-:Y:S05]  /*afb0*/  BRA.U !UP0, `(.L_x_2006) ;  /* 0x0000000108187547 */ /* 0x000fea000b800000 */
[----:B------:R-:W-:-:S09]  /*afc0*/  UISETP.NE.AND UP0, UPT, UR4, 0x6, UPT ;  /* 0x000000060400788c */ /* 0x000fd2000bf05270 */
[----:B------:R-:W-:Y:S05]  /*afd0*/  BRA.U UP0, `(.L_x_2001) ;  /* 0x0000000900b07547 */ /* 0x000fea000b800000 */
[----:B-1----:R-:W2:Y:S02]  /*afe0*/  LDG.E R2, desc[UR36][R4.64] ;  /* 0x0000002404027981 */ /* 0x002ea4000c1e1900 */
[----:B--2---:R-:W-:-:S06]  /*aff0*/  FMUL.FTZ R2, R2, 1 ;  /* 0x3f80000002027820 */ /* 0x004fcc0000410000 */
[----:B------:R-:W0:Y:S01]  /*b000*/  F2F.F64.F32 R2, R2 ;  /* 0x0000000200027310 */ /* 0x000e220000201800 */
[----:B------:R-:W-:Y:S05]  /*b010*/  BRA `(.L_x_2002) ;  /* 0x0000000800fc7947 */ /* 0x000fea0003800000 */
.L_x_2006:
[----:B------:R-:W2:Y:S02]  /*b020*/  LDG.E.U16 R0, desc[UR36][R4.64] ;  /* 0x0000002404007981 */ /* 0x000ea4000c1e1500 */
[----:B--2---:R-:W-:-:S05]  /*b030*/  HADD2.F32 R0, -RZ, R0.H0_H0 ;  /* 0x20000000ff007230 */ /* 0x004fca0000004100 */
[----:B------:R-:W-:-:S04]  /*b040*/  FMUL.FTZ R0, R0, 1 ;  /* 0x3f80000000007820 */ /* 0x000fc80000410000 */
[----:B-1----:R0:W1:Y:S01]  /*b050*/  F2F.F64.F32 R2, R0 ;  /* 0x0000000000027310 */ /* 0x0020620000201800 */
[----:B------:R-:W-:Y:S05]  /*b060*/  BRA `(.L_x_2002) ;  /* 0x0000000800e87947 */ /* 0x000fea0003800000 */
.L_x_2005:
[----:B------:R-:W-:-:S09]  /*b070*/  UISETP.NE.AND UP0, UPT, UR4, 0x7, UPT ;  /* 0x000000070400788c */ /* 0x000fd2000bf05270 */
[----:B------:R-:W-:Y:S05]  /*b080*/  BRA.U !UP0, `(.L_x_2007) ;  /* 0x0000000108347547 */ /* 0x000fea000b800000 */
[----:B------:R-:W-:-:S09]  /*b090*/  UISETP.NE.AND UP0, UPT, UR4, 0x8, UPT ;  /* 0x000000080400788c */ /* 0x000fd2000bf05270 */
[----:B------:R-:W-:Y:S05]  /*b0a0*/  BRA.U !UP0, `(.L_x_2008) ;  /* 0x0000000108187547 */ /* 0x000fea000b800000 */
[----:B------:R-:W-:-:S09]  /*b0b0*/  UISETP.NE.AND UP0, UPT, UR4, 0x9, UPT ;  /* 0x000000090400788c */ /* 0x000fd2000bf05270 */
[----:B------:R-:W-:Y:S05]  /*b0c0*/  BRA.U UP0, `(.L_x_2001) ;  /* 0x0000000900747547 */ /* 0x000fea000b800000 */
[----:B------:R-:W1:Y:S02]  /*b0d0*/  LDG.E R4, desc[UR36][R4.64] ;  /* 0x0000002404047981 */ /* 0x000e64000c1e1900 */
[----:B-1----:R-:W-:-:S06]  /*b0e0*/  FMUL.FTZ R2, R4, 1 ;  /* 0x3f80000004027820 */ /* 0x002fcc0000410000 */
[----:B------:R-:W0:Y:S01]  /*b0f0*/  F2F.F64.F32 R2, R2 ;  /* 0x0000000200027310 */ /* 0x000e220000201800 */
[----:B------:R-:W-:Y:S05]  /*b100*/  BRA `(.L_x_2002) ;  /* 0x0000000800c07947 */ /* 0x000fea0003800000 */
.L_x_2008:
[----:B------:R-:W2:Y:S02]  /*b110*/  LDG.E.U16 R4, desc[UR36][R4.64] ;  /* 0x0000002404047981 */ /* 0x000ea4000c1e1500 */
[----:B--2---:R-:W-:-:S05]  /*b120*/  HADD2.F32 R0, -RZ, R4.H0_H0 ;  /* 0x20000004ff007230 */ /* 0x004fca0000004100 */
[----:B------:R-:W-:-:S04]  /*b130*/  FMUL.FTZ R0, R0, 1 ;  /* 0x3f80000000007820 */ /* 0x000fc80000410000 */
[----:B-1----:R0:W1:Y:S01]  /*b140*/  F2F.F64.F32 R2, R0 ;  /* 0x0000000000027310 */ /* 0x0020620000201800 */
[----:B------:R-:W-:Y:S05]  /*b150*/  BRA `(.L_x_2002) ;  /* 0x0000000800ac7947 */ /* 0x000fea0003800000 */
.L_x_2007:
[----:B-1----:R0:W5:Y:S01]  /*b160*/  LDG.E.64 R2, desc[UR36][R4.64] ;  /* 0x0000002404027981 */ /* 0x002162000c1e1b00 */
[----:B------:R-:W-:Y:S05]  /*b170*/  BRA `(.L_x_2002) ;  /* 0x0000000800a47947 */ /* 0x000fea0003800000 */
.L_x_1997:
        /* <DEDUP_REMOVED lines=9> */
[----:B-1----:R-:W-:Y:S01]  /*b210*/  IMAD.MOV.U32 R2, RZ, RZ, RZ ;  /* 0x000000ffff027224 */ /* 0x002fe200078e00ff */
[----:B--2---:R-:W-:-:S04]  /*b220*/  ISETP.NE.AND P0, PT, R4, RZ, PT ;  /* 0x000000ff0400720c */ /* 0x004fc80003f05270 */
[----:B------:R-:W-:Y:S01]  /*b230*/  FSEL R3, RZ, 1.875, !P0 ;  /* 0x3ff00000ff037808 */ /* 0x000fe20004000000 */
[----:B------:R-:W-:Y:S08]  /*b240*/  BRA `(.L_x_2002) ;  /* 0x0000000800707947 */ /* 0x000ff00003800000 */
.L_x_2011:
[----:B-1----:R0:W5:Y:S01]  /*b250*/  LDG.E.64 R2, desc[UR36][R4.64] ;  /* 0x0000002404027981 */ /* 0x002162000c1e1b00 */
[----:B------:R-:W-:Y:S05]  /*b260*/  BRA `(.L_x_2002) ;  /* 0x0000000800687947 */ /* 0x000fea0003800000 */
.L_x_2010:
[----:B------:R-:W-:-:S09]  /*b270*/  UISETP.NE.AND UP0, UPT, UR4, 0xf, UPT ;  /* 0x0000000f0400788c */ /* 0x000fd2000bf05270 */
[----:B------:R-:W-:Y:S05]  /*b280*/  BRA.U !UP0, `(.L_x_2012) ;  /* 0x00000001089c7547 */ /* 0x000fea000b800000 */
[----:B------:R-:W-:-:S09]  /*b290*/  UISETP.NE.AND UP0, UPT, UR4, 0x17, UPT ;  /* 0x000000170400788c */ /* 0x000fd2000bf05270 */
[----:B------:R-:W-:Y:S05]  /*b2a0*/  BRA.U !UP0, `(.L_x_2013) ;  /* 0x00000001085c7547 */ /* 0x000fea000b800000 */
[----:B------:R-:W-:-:S09]  /*b2b0*/  UISETP.NE.AND UP0, UPT, UR4, 0x18, UPT ;  /* 0x000000180400788c */ /* 0x000fd2000bf05270 */
[----:B------:R-:W-:Y:S05]  /*b2c0*/  BRA.U UP0, `(.L_x_2001) ;  /* 0x0000000500f47547 */ /* 0x000fea000b800000 */
[----:B------:R-:W2:Y:S01]  /*b2d0*/  LDG.E.U8 R0, desc[UR36][R4.64] ;  /* 0x0000002404007981 */ /* 0x000ea2000c1e1100 */
[----:B-1----:R-:W-:Y:S01]  /*b2e0*/  IMAD.MOV.U32 R6, RZ, RZ, 0x1f ;  /* 0x0000001fff067424 */ /* 0x002fe200078e00ff */
        /* <DEDUP_REMOVED lines=16> */
[----:B------:R-:W-:-:S06]  /*b3f0*/  FMUL.FTZ R3, R3, 1 ;  /* 0x3f80000003037820 */ /* 0x000fcc0000410000 */
[----:B------:R-:W0:Y:S01]  /*b400*/  F2F.F64.F32 R2, R3 ;  /* 0x0000000300027310 */ /* 0x000e220000201800 */
[----:B------:R-:W-:Y:S05]  /*b410*/  BRA `(.L_x_2002) ;  /* 0x0000000400fc7947 */ /* 0x000fea0003800000 */
.L_x_2013:
[----:B-1----:R-:W2:Y:S02]  /*b420*/  LDG.E.U8 R3, desc[UR36][R4.64] ;  /* 0x0000002404037981 */ /* 0x002ea4000c1e1100 */
        /* <DEDUP_REMOVED lines=13> */
.L_x_2012:
[----:B------:R-:W2:Y:S02]  /*b500*/  LDG.E.U16 R0, desc[UR36][R4.64] ;  /* 0x0000002404007981 */ /* 0x000ea4000c1e1500 */
[----:B--2---:R-:W-:-:S04]  /*b510*/  IMAD.U32 R0, R0, 0x10000, RZ ;  /* 0x0001000000007824 */ /* 0x004fc800078e00ff */
[----:B------:R-:W-:-:S04]  /*b520*/  FMUL.FTZ R0, R0, 1 ;  /* 0x3f80000000007820 */ /* 0x000fc80000410000 */
[----:B-1----:R0:W1:Y:S01]  /*b530*/  F2F.F64.F32 R2, R0 ;  /* 0x0000000000027310 */ /* 0x0020620000201800 */
[----:B------:R-:W-:Y:S05]  /*b540*/  BRA `(.L_x_2002) ;  /* 0x0000000400b07947 */ /* 0x000fea0003800000 */
.L_x_2009:
        /* <DEDUP_REMOVED lines=8> */
[----:B-1----:R-:W2:Y:S02]  /*b5d0*/  LDG.E.U16 R2, desc[UR36][R4.64] ;  /* 0x0000002404027981 */ /* 0x002ea4000c1e1500 */
[----:B--2---:R-:W0:Y:S01]  /*b5e0*/  I2F.F64.U16 R2, R2 ;  /* 0x0000000200027312 */ /* 0x004e220000101800 */
[----:B------:R-:W-:Y:S05]  /*b5f0*/  BRA `(.L_x_2002) ;  /* 0x0000000400847947 */ /* 0x000fea0003800000 */
.L_x_2016:
[----:B------:R-:W2:Y:S01]  /*b600*/  LDG.E.U8 R4, desc[UR36][R4.64] ;  /* 0x0000002404047981 */ /* 0x000ea2000c1e1100 */
[----:B-1----:R-:W-:Y:S02]  /*b610*/  CS2R R2, SRZ ;  /* 0x0000000000027805 */ /* 0x002fe4000001ff00 */
        /* <DEDUP_REMOVED lines=19> */
.L_x_2018:
[----:B------:R-:W-:Y:S05]  /*b750*/  BSYNC.RECONVERGENT B0 ;  /* 0x0000000000007941 */ /* 0x000fea0003800200 */
.L_x_2017:
[----:B------:R-:W-:Y:S02]  /*b760*/  SHF.L.U32 R0, R0, 0x14, RZ ;  /* 0x0000001400007819 */ /* 0x000fe400000006ff */
[----:B------:R-:W-:-:S04]  /*b770*/  LEA R2, R2, 0x3b800000, 0x17 ;  /* 0x3b80000002027811 */ /* 0x000fc800078eb8ff */
[----:B------:R-:W-:-:S05]  /*b780*/  LOP3.LUT R0, R2, R0, R7, 0xfe, !PT ;  /* 0x0000000002007212 */ /* 0x000fca00078efe07 */
[----:B------:R-:W-:-:S04]  /*b790*/  FMUL.FTZ R0, R0, 1 ;  /* 0x3f80000000007820 */ /* 0x000fc80000410000 */
[----:B------:R0:W1:Y:S01]  /*b7a0*/  F2F.F64.F32 R2, R0 ;  /* 0x0000000000027310 */ /* 0x0000620000201800 */
[----:B------:R-:W-:Y:S05]  /*b7b0*/  BRA `(.L_x_2002) ;  /* 0x0000000400147947 */ /* 0x000fea0003800000 */
.L_x_2015:
[----:B------:R-:W2:Y:S01]  /*b7c0*/  LDG.E.U8 R4, desc[UR36][R4.64] ;  /* 0x0000002404047981 */ /* 0x000ea2000c1e1100 */
[----:B-1----:R-:W-:Y:S02]  /*b7d0*/  CS2R R2, SRZ ;  /* 0x0000000000027805 */ /* 0x002fe4000001ff00 */
        /* <DEDUP_REMOVED lines=19> */
.L_x_2020:
[----:B------:R-:W-:Y:S05]  /*b910*/  BSYNC.RECONVERGENT B0 ;  /* 0x0000000000007941 */ /* 0x000fea0003800200 */
.L_x_2019:
[----:B------:R-:W-:Y:S01]  /*b920*/  IMAD.SHL.U32 R0, R0, 0x200000, RZ ;  /* 0x0020000000007824 */ /* 0x000fe200078e00ff */
[----:B------:R-:W-:-:S04]  /*b930*/  LEA R2, R2, 0x37800000, 0x17 ;  /* 0x3780000002027811 */ /* 0x000fc800078eb8ff */
[----:B------:R-:W-:-:S05]  /*b940*/  LOP3.LUT R0, R2, R0, R7, 0xfe, !PT ;  /* 0x0000000002007212 */ /* 0x000fca00078efe07 */
[----:B------:R-:W-:-:S04]  /*b950*/  FMUL.FTZ R0, R0, 1 ;  /* 0x3f80000000007820 */ /* 0x000fc80000410000 */
[----:B------:R0:W1:Y:S01]  /*b960*/  F2F.F64.F32 R2, R0 ;  /* 0x0000000000027310 */ /* 0x0000620000201800 */
[----:B------:R-:W-:Y:S05]  /*b970*/  BRA `(.L_x_2002) ;  /* 0x0000000000a47947 */ /* 0x000fea0003800000 */
.L_x_2014:
[----:B------:R-:W-:-:S09]  /*b980*/  UISETP.NE.AND UP0, UPT, UR4, 0x1c, UPT ;  /* 0x0000001c0400788c */ /* 0x000fd2000bf05270 */
[----:B------:R-:W-:Y:S05]  /*b990*/  BRA.U !UP0, `(.L_x_2021) ;  /* 0x0000000108947547 */ /* 0x000fea000b800000 */
[----:B------:R-:W-:-:S09]  /*b9a0*/  UISETP.NE.AND UP0, UPT, UR4, 0x1d, UPT ;  /* 0x0000001d0400788c */ /* 0x000fd2000bf05270 */
[----:B------:R-:W-:Y:S05]  /*b9b0*/  BRA.U !UP0, `(.L_x_2022) ;  /* 0x0000000108807547 */ /* 0x000fea000b800000 */
[----:B------:R-:W-:-:S09]  /*b9c0*/  UISETP.NE.AND UP0, UPT, UR4, 0x2c, UPT ;  /* 0x0000002c0400788c */ /* 0x000fd2000bf05270 */
[----:B------:R-:W-:Y:S05]  /*b9d0*/  BRA.U UP0, `(.L_x_2001) ;  /* 0x0000000100307547 */ /* 0x000fea000b800000 */
[----:B------:R-:W2:Y:S01]  /*b9e0*/  LDG.E.U8 R0, desc[UR36][R4.64] ;  /* 0x0000002404007981 */ /* 0x000ea2000c1e1100 */
[----:B-1----:R-:W-:Y:S02]  /*b9f0*/  HFMA2 R2, -RZ, RZ, 0, 0 ;  /* 0x00000000ff027431 */ /* 0x002fe400000001ff */
        /* <DEDUP_REMOVED lines=10> */
.L_x_2001:
[----:B------:R-:W-:Y:S01]  /*baa0*/  MOV R0, 0x0 ;  /* 0x0000000000007802 */ /* 0x000fe20000000f00 */
[----:B------:R-:W0:Y:S01]  /*bab0*/  LDCU.64 UR4, c[0x4][0x148] ;  /* 0x01002900ff0477ac */ /* 0x000e220008000a00 */
[----:B------:R-:W-:Y:S02]  /*bac0*/  HFMA2 R12, -RZ, RZ, 0, 5.9604644775390625e-08 ;  /* 0x00000001ff0c7431 */ /* 0x000fe400000001ff */
[----:B------:R-:W-:Y:S01]  /*bad0*/  IMAD.MOV.U32 R8, RZ, RZ, 0x4e ;  /* 0x0000004eff087424 */ /* 0x000fe200078e00ff */
[----:B-1----:R1:W2:Y:S01]  /*bae0*/  LDC.64 R2, c[0x4][R0] ;  /* 0x0100000000027b82 */ /* 0x0022a20000000a00 */
        /* <DEDUP_REMOVED lines=11> */
.L_x_2023:
[----:B------:R-:W-:Y:S01]  /*bba0*/  CS2R R2, SRZ ;  /* 0x0000000000027805 */ /* 0x000fe2000001ff00 */
[----:B------:R-:W-:Y:S06]  /*bbb0*/  BRA `(.L_x_2002) ;  /* 0x0000000000147947 */ /* 0x000fec0003800000 */
.L_x_2022:
[----:B-1----:R-:W2:Y:S02]  /*bbc0*/  LDG.E.64 R2, desc[UR36][R4.64] ;  /* 0x0000002404027981 */ /* 0x002ea4000c1e1b00 */
[----:B--2---:R-:W0:Y:S01]  /*bbd0*/  I2F.F64.U64 R2, R2 ;  /* 0x0000000200027312 */ /* 0x004e220000301800 */
[----:B------:R-:W-:Y:S05]  /*bbe0*/  BRA `(.L_x_2002) ;  /* 0x0000000000087947 */ /* 0x000fea0003800000 */
.L_x_2021:
[----:B-1----:R-:W2:Y:S02]  /*bbf0*/  LDG.E R2, desc[UR36][R4.64] ;  /* 0x0000002404027981 */ /* 0x002ea4000c1e1900 */
[----:B--2---:R-:W0:Y:S02]  /*bc00*/  I2F.F64.U32 R2, R2 ;  /* 0x0000000200027312 */ /* 0x004e240000201800 */
.L_x_2002:
[----:B------:R-:W-:Y:S05]  /*bc10*/  BSYNC.RECONVERGENT B6 ;  /* 0x0000000000067941 */ /* 0x000fea0003800200 */
.L_x_1996:
[----:B------:R-:W-:Y:S01]  /*bc20*/  UPRMT UR4, UR42, 0x9910, URZ ;  /* 0x000099102a047896 */ /* 0x000fe200080000ff */
[----:B012345:R0:W1:Y:S03]  /*bc30*/  FRND.F64.TRUNC R4, R2 ;  /* 0x0000000200047313 */ /* 0x03f066000030d800 */
        /* <DEDUP_REMOVED lines=11> */
[----:B0-----:R-:W-:Y:S01]  /*bcf0*/  STG.E.U8 desc[UR36][R16.64], R3 ;  /* 0x0000000310007986 */ /* 0x001fe2000c101124 */
[----:B------:R-:W-:Y:S05]  /*bd00*/  EXIT ;  /* 0x000000000000794d */ /* 0x000fea0003800000 */
.L_x_2027:
[----:B------:R-:W1:Y:S02]  /*bd10*/  F2I.S64.F64.TRUNC R2, R2 ;  /* 0x0000000200027311 */ /* 0x000e64000030d900 */
[----:B-1----:R-:W-:-:S05]  /*bd20*/  MOV R5, R2 ;  /* 0x0000000200057202 */ /* 0x002fca0000000f00 */
[----:B------:R-:W-:Y:S01]  /*bd30*/  STG.E.U8 desc[UR36][R16.64], R5 ;  /* 0x0000000510007986 */ /* 0x000fe2000c101124 */
[----:B------:R-:W-:Y:S05]  /*bd40*/  EXIT ;  /* 0x000000000000794d */ /* 0x000fea0003800000 */
.L_x_2026:
[----:B------:R-:W-:-:S09]  /*bd50*/  UISETP.NE.AND UP0, UPT, UR4, 0x2, UPT ;  /* 0x000000020400788c */ /* 0x000fd2000bf05270 */
[----:B------:R-:W-:Y:S05]  /*bd60*/  BRA.U !UP0, `(.L_x_2029) ;  /* 0x0000000108287547 */ /* 0x000fea000b800000 */
[----:B------:R-:W-:-:S09]  /*bd70*/  UISETP.NE.AND UP0, UPT, UR4, 0x3, UPT ;  /* 0x000000030400788c */ /* 0x000fd2000bf05270 */
[----:B------:R-:W-:Y:S05]  /*bd80*/  BRA.U !UP0, `(.L_x_2030) ;  /* 0x0000000108147547 */ /* 0x000fea000b800000 */
[----:B------:R-:W-:-:S09]  /*bd90*/  UISETP.NE.AND UP0, UPT, UR4, 0x4, UPT ;  /* 0x000000040400788c */ /* 0x000fd2000bf05270 */
[----:B------:R-:W-:Y:S05]  /*bda0*/  BRA.U UP0, `(.L_x_2028) ;  /* 0x0000000900b47547 */ /* 0x000fea000b800000 */
[----:B------:R-:W0:Y:S02]  /*bdb0*/  F2I.S64.F64.TRUNC R2, R2 ;  /* 0x0000000200027311 */ /* 0x000e24000030d900 */
[----:B0-----:R-:W-:Y:S01]  /*bdc0*/  STG.E.64 desc[UR36][R16.64], R2 ;  /* 0x0000000210007986 */ /* 0x001fe2000c101b24 */
[----:B------:R-:W-:Y:S05]  /*bdd0*/  EXIT ;  /* 0x000000000000794d */ /* 0x000fea0003800000 */
.L_x_2030:
[----:B------:R-:W0:Y:S02]  /*bde0*/  F2I.F64.TRUNC R3, R2 ;  /* 0x0000000200037311 */ /* 0x000e24000030d100 */
[----:B0-----:R-:W-:Y:S01]  /*bdf0*/  STG.E desc[UR36][R16.64], R3 ;  /* 0x0000000310007986 */ /* 0x001fe2000c101924 */
[----:B------:R-:W-:Y:S05]  /*be00*/  EXIT ;  /* 0x000000000000794d */ /* 0x000fea0003800000 */
.L_x_2029:
[----:B------:R-:W0:Y:S02]  /*be10*/  F2I.F64.TRUNC R3, R2 ;  /* 0x0000000200037311 */ /* 0x000e24000030d100 */
[----:B0-----:R-:W-:Y:S01]  /*be20*/  STG.E.U16 desc[UR36][R16.64], R3 ;  /* 0x0000000310007986 */ /* 0x001fe2000c101524 */
[----:B------:R-:W-:Y:S05]  /*be30*/  EXIT ;  /* 0x000000000000794d */ /* 0x000fea0003800000 */
.L_x_2025:
        /* <DEDUP_REMOVED lines=8> */
[----:B-1----:R-:W0:Y:S01]  /*bec0*/  F2F.F32.F64 R3, R4 ;  /* 0x0000000400037310 */ /* 0x002e220000301000 */
[----:B------:R-:W-:-:S14]  /*bed0*/  DSETP.GEU.AND P0, PT, |R4|, UR4, PT ;  /* 0x0000000404007e2a */ /* 0x000fdc000bf0e200 */
[----:B0-----:R-:W-:-:S05]  /*bee0*/  @!P0 FMUL R3, R3, 1.175494350822287508e-38 ;  /* 0x0080000003038820 */ /* 0x001fca0000400000 */
[----:B------:R-:W-:Y:S01]  /*bef0*/  STG.E desc[UR36][R16.64], R3 ;  /* 0x0000000310007986 */ /* 0x000fe2000c101924 */
[----:B------:R-:W-:Y:S05]  /*bf00*/  EXIT ;  /* 0x000000000000794d */ /* 0x000fea0003800000 */
.L_x_2032:
[----:B------:R-:W-:Y:S01]  /*bf10*/  UMOV UR4, 0xf0000000 ;  /* 0xf000000000047882 */ /* 0x000fe20000000000 */
[----:B------:R-:W-:Y:S01]  /*bf20*/  UMOV UR5, 0x380fffff ;  /* 0x380fffff00057882 */ /* 0x000fe20000000000 */
[----:B-1----:R-:W0:Y:S01]  /*bf30*/  F2F.F32.F64 R0, R4 ;  /* 0x0000000400007310 */ /* 0x002e220000301000 */
[----:B------:R-:W-:-:S14]  /*bf40*/  DSETP.GEU.AND P0, PT, |R4|, UR4, PT ;  /* 0x0000000404007e2a */ /* 0x000fdc000bf0e200 */
[----:B0-----:R-:W-:-:S05]  /*bf50*/  @!P0 FMUL R0, R0, 1.175494350822287508e-38 ;  /* 0x0080000000008820 */ /* 0x001fca0000400000 */
[----:B------:R-:W-:-:S05]  /*bf60*/  F2FP.F16.F32.PACK_AB R0, RZ, R0 ;  /* 0x00000000ff00723e */ /* 0x000fca00000000ff */
[----:B------:R-:W-:Y:S01]  /*bf70*/  STG.E.U16 desc[UR36][R16.64], R0 ;  /* 0x0000000010007986 */ /* 0x000fe2000c101524 */
[----:B------:R-:W-:Y:S05]  /*bf80*/  EXIT ;  /* 0x000000000000794d */ /* 0x000fea0003800000 */
.L_x_2031:
        /* <DEDUP_REMOVED lines=8> */
[----:B-1----:R-:W0:Y:S01]  /*c010*/  F2F.F32.F64 R2, R4 ;  /* 0x0000000400027310 */ /* 0x002e220000301000 */
[----:B------:R-:W-:Y:S01]  /*c020*/  DSETP.GEU.AND P0, PT, |R4|, UR4, PT ;  /* 0x0000000404007e2a */ /* 0x000fe2000bf0e200 */
[----:B------:R-:W-:-:S13]  /*c030*/  IMAD.MOV.U32 R3, RZ, RZ, RZ ;  /* 0x000000ffff037224 */ /* 0x000fda00078e00ff */
[----:B0-----:R-:W-:-:S05]  /*c040*/  @!P0 FMUL R2, R2, 1.175494350822287508e-38 ;  /* 0x0080000002028820 */ /* 0x001fca0000400000 */
[----:B------:R-:W-:Y:S01]  /*c050*/  STG.E.64 desc[UR36][R16.64], R2 ;  /* 0x0000000210007986 */ /* 0x000fe2000c101b24 */
[----:B------:R-:W-:Y:S05]  /*c060*/  EXIT ;  /* 0x000000000000794d */ /* 0x000fea0003800000 */
.L_x_2034:
[----:B------:R-:W-:Y:S01]  /*c070*/  UMOV UR4, 0xf0000000 ;  /* 0xf000000000047882 */ /* 0x000fe20000000000 */
[----:B------:R-:W-:Y:S01]  /*c080*/  UMOV UR5, 0x380fffff ;  /* 0x380fffff00057882 */ /* 0x000fe20000000000 */
[----:B-1----:R-:W0:Y:S01]  /*c090*/  F2F.F32.F64 R0, R4 ;  /* 0x0000000400007310 */ /* 0x002e220000301000 */
[----:B------:R-:W-:-:S14]  /*c0a0*/  DSETP.GEU.AND P0, PT, |R4|, UR4, PT ;  /* 0x0000000404007e2a */ /* 0x000fdc000bf0e200 */
[----:B0-----:R-:W-:-:S05]  /*c0b0*/  @!P0 FMUL R0, R0, 1.175494350822287508e-38 ;  /* 0x0080000000008820 */ /* 0x001fca0000400000 */
[----:B------:R-:W-:-:S04]  /*c0c0*/  F2FP.F16.F32.PACK_AB R3, RZ, R0 ;  /* 0x00000000ff03723e */ /* 0x000fc800000000ff */
[----:B------:R-:W-:-:S05]  /*c0d0*/  PRMT R3, R3, 0x5410, RZ ;  /* 0x0000541003037816 */ /* 0x000fca00000000ff */
[----:B------:R-:W-:Y:S01]  /*c0e0*/  STG.E desc[UR36][R16.64], R3 ;  /* 0x0000000310007986 */ /* 0x000fe2000c101924 */
[----:B------:R-:W-:Y:S05]  /*c0f0*/  EXIT ;  /* 0x000000000000794d */ /* 0x000fea0003800000 */
.L_x_2033:
[----:B-1----:R-:W-:Y:S01]  /*c100*/  STG.E.64 desc[UR36][R16.64], R4 ;  /* 0x0000000410007986 */ /* 0x002fe2000c101b24 */
[----:B------:R-:W-:Y:S05]  /*c110*/  EXIT ;  /* 0x000000000000794d */ /* 0x000fea0003800000 */
.L_x_2024:
        /* <DEDUP_REMOVED lines=11> */
[----:B0-----:R-:W-:Y:S01]  /*c1d0*/  STG.E.U16 desc[UR36][R16.64], R3 ;  /* 0x0000000310007986 */ /* 0x001fe2000c101524 */
[----:B------:R-:W-:Y:S05]  /*c1e0*/  EXIT ;  /* 0x000000000000794d */ /* 0x000fea0003800000 */
.L_x_2038:
[----:B------:R-:W-:Y:S01]  /*c1f0*/  UMOV UR4, 0xf0000000 ;  /* 0xf000000000047882 */ /* 0x000fe20000000000 */
[----:B------:R-:W-:Y:S01]  /*c200*/  UMOV UR5, 0x380fffff ;  /* 0x380fffff00057882 */ /* 0x000fe20000000000 */
[----:B-1----:R-:W0:Y:S01]  /*c210*/  F2F.F32.F64 R3, R4 ;  /* 0x0000000400037310 */ /* 0x002e220000301000 */
[----:B------:R-:W-:Y:S01]  /*c220*/  DSETP.GEU.AND P0, PT, |R4|, UR4, PT ;  /* 0x0000000404007e2a */ /* 0x000fe2000bf0e200 */
[----:B------:R-:W-:Y:S01]  /*c230*/  BSSY.RECONVERGENT B0, `(.L_x_2039) ;  /* 0x0000014000007945 */ /* 0x000fe20003800200 */
[----:B------:R-:W-:-:S12]  /*c240*/  MOV R8, 0x80 ;  /* 0x0000008000087802 */ /* 0x000fd80000000f00 */
        /* <DEDUP_REMOVED lines=15> */
.L_x_2041:
[----:B------:R-:W-:-:S04]  /*c340*/  SHF.R.U32.HI R3, RZ, 0x18, R3 ;  /* 0x00000018ff037819 */ /* 0x000fc80000011603 */
[----:B------:R-:W-:-:S04]  /*c350*/  LOP3.LUT R0, R0, 0x80, R3, 0xf8, !PT ;  /* 0x0000008000007812 */ /* 0x000fc800078ef803 */
[----:B------:R-:W-:-:S07]  /*c360*/  PRMT R8, R0, 0x7610, R8 ;  /* 0x0000761000087816 */ /* 0x000fce0000000008 */
.L_x_2040:
[----:B------:R-:W-:Y:S05]  /*c370*/  BSYNC.RECONVERGENT B0 ;  /* 0x0000000000007941 */ /* 0x000fea0003800200 */
.L_x_2039:
[----:B------:R-:W-:Y:S01]  /*c380*/  STG.E.U8 desc[UR36][R16.64], R8 ;  /* 0x0000000810007986 */ /* 0x000fe2000c101124 */
[----:B------:R-:W-:Y:S05]  /*c390*/  EXIT ;  /* 0x000000000000794d */ /* 0x000fea0003800000 */
.L_x_2037:
[----:B------:R-:W-:Y:S01]  /*c3a0*/  UMOV UR4, 0xf0000000 ;  /* 0xf000000000047882 */ /* 0x000fe20000000000 */
[----:B------:R-:W-:Y:S01]  /*c3b0*/  UMOV UR5, 0x380fffff ;  /* 0x380fffff00057882 */ /* 0x000fe20000000000 */
[----:B-1----:R-:W0:Y:S01]  /*c3c0*/  F2F.F32.F64 R3, R4 ;  /* 0x0000000400037310 */ /* 0x002e220000301000 */
        /* <DEDUP_REMOVED lines=18> */
.L_x_2044:
[----:B------:R-:W-:-:S04]  /*c4f0*/  SHF.R.U32.HI R3, RZ, 0x18, R3 ;  /* 0x00000018ff037819 */ /* 0x000fc80000011603 */
[----:B------:R-:W-:-:S04]  /*c500*/  LOP3.LUT R0, R0, 0x80, R3, 0xf8, !PT ;  /* 0x0000008000007812 */ /* 0x000fc800078ef803 */
[----:B------:R-:W-:-:S07]  /*c510*/  PRMT R8, R0, 0x7610, R8 ;  /* 0x0000761000087816 */ /* 0x000fce0000000008 */
.L_x_2043:
[----:B------:R-:W-:Y:S05]  /*c520*/  BSYNC.RECONVERGENT B0 ;  /* 0x0000000000007941 */ /* 0x000fea0003800200 */
.L_x_2042:
[----:B------:R-:W-:Y:S01]  /*c530*/  STG.E.U8 desc[UR36][R16.64], R8 ;  /* 0x0000000810007986 */ /* 0x000fe2000c101124 */
[----:B------:R-:W-:Y:S05]  /*c540*/  EXIT ;  /* 0x000000000000794d */ /* 0x000fea0003800000 */
.L_x_2036:
        /* <DEDUP_REMOVED lines=26> */
.L_x_2046:
[----:B------:R-:W0:Y:S02]  /*c6f0*/  F2I.U64.F64.TRUNC R2, R2 ;  /* 0x0000000200027311 */ /* 0x000e24000030d800 */
[----:B0-----:R-:W-:Y:S01]  /*c700*/  STG.E.64 desc[UR36][R16.64], R2 ;  /* 0x0000000210007986 */ /* 0x001fe2000c101b24 */
[----:B------:R-:W-:Y:S05]  /*c710*/  EXIT ;  /* 0x000000000000794d */ /* 0x000fea0003800000 */
.L_x_2045:
[----:B------:R-:W0:Y:S02]  /*c720*/  F2I.U32.F64.TRUNC R3, R2 ;  /* 0x0000000200037311 */ /* 0x000e24000030d000 */
[----:B0-----:R-:W-:Y:S01]  /*c730*/  STG.E desc[UR36][R16.64], R3 ;  /* 0x0000000310007986 */ /* 0x001fe2000c101924 */
[----:B------:R-:W-:Y:S05]  /*c740*/  EXIT ;  /* 0x000000000000794d */ /* 0x000fea0003800000 */
.L_x_2035:
[----:B------:R-:W-:-:S09]  /*c750*/  UISETP.GT.AND UP0, UPT, UR4, 0xe, UPT ;  /* 0x0000000e0400788c */ /* 0x000fd2000bf04270 */
[----:B------:R-:W-:Y:S05]  /*c760*/  BRA.U UP0, `(.L_x_2047) ;  /* 0x00000001002c7547 */ /* 0x000fea000b800000 */
[----:B------:R-:W-:-:S09]  /*c770*/  UISETP.NE.AND UP0, UPT, UR4, 0xa, UPT ;  /* 0x0000000a0400788c */ /* 0x000fd2000bf05270 */
[----:B------:R-:W-:Y:S05]  /*c780*/  BRA.U !UP0, `(.L_x_2048) ;  /* 0x0000000108187547 */ /* 0x000fea000b800000 */
[----:B------:R-:W-:-:S09]  /*c790*/  UISETP.NE.AND UP0, UPT, UR4, 0xb, UPT ;  /* 0x0000000b0400788c */ /* 0x000fd2000bf05270 */
[----:B------:R-:W-:Y:S05]  /*c7a0*/  BRA.U UP0, `(.L_x_2028) ;  /* 0x0000000100347547 */ /* 0x000fea000b800000 */
[----:B-1----:R-:W-:-:S06]  /*c7b0*/  DSETP.NEU.AND P0, PT, R4, RZ, PT ;  /* 0x000000ff0400722a */ /* 0x002fcc0003f0d000 */
[----:B------:R-:W-:-:S05]  /*c7c0*/  SEL R3, RZ, 0x1, !P0 ;  /* 0x00000001ff037807 */ /* 0x000fca0004000000 */
[----:B------:R-:W-:Y:S01]  /*c7d0*/  STG.E.U8 desc[UR36][R16.64], R3 ;  /* 0x0000000310007986 */ /* 0x000fe2000c101124 */
[----:B------:R-:W-:Y:S05]  /*c7e0*/  EXIT ;  /* 0x000000000000794d */ /* 0x000fea0003800000 */
.L_x_2048:
[----:B------:R-:W-:-:S05]  /*c7f0*/  CS2R R6, SRZ ;  /* 0x0000000000067805 */ /* 0x000fca000001ff00 */
[----:B-1----:R-:W-:Y:S01]  /*c800*/  STG.E.128 desc[UR36][R16.64], R4 ;  /* 0x0000000410007986 */ /* 0x002fe2000c101d24 */
[----:B------:R-:W-:Y:S05]  /*c810*/  EXIT ;  /* 0x000000000000794d */ /* 0x000fea0003800000 */
.L_x_2047:
[----:B------:R-:W-:-:S09]  /*c820*/  UISETP.NE.AND UP0, UPT, UR4, 0xf, UPT ;  /* 0x0000000f0400788c */ /* 0x000fd2000bf05270 */
[----:B------:R-:W-:Y:S05]  /*c830*/  BRA.U !UP0, `(.L_x_2049) ;  /* 0x0000000508087547 */ /* 0x000fea000b800000 */
[----:B------:R-:W-:-:S09]  /*c840*/  UISETP.NE.AND UP0, UPT, UR4, 0x17, UPT ;  /* 0x000000170400788c */ /* 0x000fd2000bf05270 */
[----:B------:R-:W-:Y:S05]  /*c850*/  BRA.U !UP0, `(.L_x_2050) ;  /* 0x0000000108a07547 */ /* 0x000fea000b800000 */
[----:B------:R-:W-:-:S09]  /*c860*/  UISETP.NE.AND UP0, UPT, UR4, 0x18, UPT ;  /* 0x000000180400788c */ /* 0x000fd2000bf05270 */
[----:B------:R-:W-:Y:S05]  /*c870*/  BRA.U !UP0, `(.L_x_2051) ;  /* 0x0000000108447547 */ /* 0x000fea000b800000 */
.L_x_2028:
[----:B------:R-:W-:Y:S01]  /*c880*/  MOV R0, 0x0 ;  /* 0x0000000000007802 */ /* 0x000fe20000000f00 */
[----:B------:R-:W1:Y:S01]  /*c890*/  LDCU.64 UR4, c[0x4][0x148] ;  /* 0x01002900ff0477ac */ /* 0x000e620008000a00 */
[----:B------:R-:W-:Y:S02]  /*c8a0*/  HFMA2 R8, -RZ, RZ, 0, 6.020069122314453125e-06 ;  /* 0x00000065ff087431 */ /* 0x000fe400000001ff */
[----:B------:R-:W-:Y:S01]  /*c8b0*/  IMAD.MOV.U32 R12, RZ, RZ, 0x1 ;  /* 0x00000001ff0c7424 */ /* 0x000fe200078e00ff */
[----:B------:R0:W2:Y:S01]  /*c8c0*/  LDC.64 R2, c[0x4][R0] ;  /* 0x0100000000027b82 */ /* 0x0000a20000000a00 */
[----:B------:R-:W3:Y:S01]  /*c8d0*/  LDCU.64 UR6, c[0x4][0x150] ;  /* 0x01002a00ff0677ac */ /* 0x000ee20008000a00 */
[----:B------:R-:W-:Y:S01]  /*c8e0*/  MOV R13, RZ ;  /* 0x000000ff000d7202 */ /* 0x000fe20000000f00 */
[----:B------:R-:W4:Y:S01]  /*c8f0*/  LDCU.64 UR8, c[0x4][0x10] ;  /* 0x01000200ff0877ac */ /* 0x000f220008000a00 */
[----:B-1----:R-:W-:Y:S01]  /*c900*/  MOV R4, UR4 ;  /* 0x0000000400047c02 */ /* 0x002fe20008000f00 */
[----:B------:R-:W-:Y:S01]  /*c910*/  IMAD.U32 R5, RZ, RZ, UR5 ;  /* 0x00000005ff057e24 */ /* 0x000fe2000f8e00ff */
[----:B---3--:R-:W-:Y:S01]  /*c920*/  MOV R6, UR6 ;  /* 0x0000000600067c02 */ /* 0x008fe20008000f00 */
[----:B------:R-:W-:Y:S01]  /*c930*/  IMAD.U32 R7, RZ, RZ, UR7 ;  /* 0x00000007ff077e24 */ /* 0x000fe2000f8e00ff */
[----:B----4-:R-:W-:Y:S01]  /*c940*/  MOV R10, UR8 ;  /* 0x00000008000a7c02 */ /* 0x010fe20008000f00 */
[----:B0-----:R-:W-:-:S07]  /*c950*/  IMAD.U32 R11, RZ, RZ, UR9 ;  /* 0x00000009ff0b7e24 */ /* 0x001fce000f8e00ff */
[----:B------:R-:W-:-:S07]  /*c960*/  LEPC R20, `(.L_x_2052) ;  /* 0x000000001014794e */ /* 0x000fce0000000000 */
[----:B--2---:R-:W-:Y:S05]  /*c970*/  CALL.ABS.NOINC R2 ;  /* 0x0000000002007343 */ /* 0x004fea0003c00000 */
.L_x_2052:
[----:B------:R-:W-:Y:S05]  /*c980*/  EXIT ;  /* 0x000000000000794d */ /* 0x000fea0003800000 */
.L_x_2051:
[----:B------:R-:W-:Y:S01]  /*c990*/  UMOV UR4, 0xf0000000 ;  /* 0xf000000000047882 */ /* 0x000fe20000000000 */
[----:B------:R-:W-:Y:S01]  /*c9a0*/  UMOV UR5, 0x380fffff ;  /* 0x380fffff00057882 */ /* 0x000fe20000000000 */
[----:B-1----:R-:W0:Y:S01]  /*c9b0*/  F2F.F32.F64 R7, R4 ;  /* 0x0000000400077310 */ /* 0x002e220000301000 */
        /* <DEDUP_REMOVED lines=14> */
.L_x_2054:
[----:B------:R-:W-:Y:S05]  /*caa0*/  BSYNC.RECONVERGENT B0 ;  /* 0x0000000000007941 */ /* 0x000fea0003800200 */
.L_x_2053:
[----:B------:R-:W-:-:S05]  /*cab0*/  LOP3.LUT R3, R0, 0x80, R3, 0xf8, !PT ;  /* 0x0000008000037812 */ /* 0x000fca00078ef803 */
[----:B------:R-:W-:Y:S01]  /*cac0*/  STG.E.U8 desc[UR36][R16.64], R3 ;  /* 0x0000000310007986 */ /* 0x000fe2000c101124 */
[----:B------:R-:W-:Y:S05]  /*cad0*/  EXIT ;  /* 0x000000000000794d */ /* 0x000fea0003800000 */
.L_x_2050:
[----:B------:R-:W-:Y:S01]  /*cae0*/  UMOV UR4, 0xf0000000 ;  /* 0xf000000000047882 */ /* 0x000fe20000000000 */
[----:B------:R-:W-:Y:S01]  /*caf0*/  UMOV UR5, 0x380fffff ;  /* 0x380fffff00057882 */ /* 0x000fe20000000000 */
[----:B-1----:R-:W0:Y:S01]  /*cb00*/  F2F.F32.F64 R3, R4 ;  /* 0x0000000400037310 */ /* 0x002e220000301000 */
        /* <DEDUP_REMOVED lines=13> */
.L_x_2056:
[----:B------:R-:W-:Y:S02]  /*cbe0*/  ISETP.GT.U32.AND P0, PT, R2, 0x7f800000, PT ;  /* 0x7f8000000200780c */ /* 0x000fe40003f04070 */
[----:B------:R-:W-:-:S04]  /*cbf0*/  MOV R0, 0x7f ;  /* 0x0000007f00007802 */ /* 0x000fc80000000f00 */
[----:B------:R-:W-:-:S07]  /*cc00*/  SEL R0, R0, 0x7c, P0 ;  /* 0x0000007c00007807 */ /* 0x000fce0000000000 */
.L_x_2057:
[----:B------:R-:W-:Y:S05]  /*cc10*/  BSYNC.RECONVERGENT B0 ;  /* 0x0000000000007941 */ /* 0x000fea0003800200 */
.L_x_2055:
[----:B------:R-:W-:-:S04]  /*cc20*/  SHF.R.U32.HI R3, RZ, 0x18, R3 ;  /* 0x00000018ff037819 */ /* 0x000fc80000011603 */
[----:B------:R-:W-:-:S05]  /*cc30*/  LOP3.LUT R3, R0, 0x80, R3, 0xf8, !PT ;  /* 0x0000008000037812 */ /* 0x000fca00078ef803 */
[----:B------:R-:W-:Y:S01]  /*cc40*/  STG.E.U8 desc[UR36][R16.64], R3 ;  /* 0x0000000310007986 */ /* 0x000fe2000c101124 */
[----:B------:R-:W-:Y:S05]  /*cc50*/  EXIT ;  /* 0x000000000000794d */ /* 0x000fea0003800000 */
.L_x_2049:
[----:B------:R-:W-:Y:S01]  /*cc60*/  UMOV UR4, 0xf0000000 ;  /* 0xf000000000047882 */ /* 0x000fe20000000000 */
[----:B------:R-:W-:Y:S01]  /*cc70*/  UMOV UR5, 0x380fffff ;  /* 0x380fffff00057882 */ /* 0x000fe20000000000 */
[----:B-1----:R-:W0:Y:S01]  /*cc80*/  F2F.F32.F64 R0, R4 ;  /* 0x0000000400007310 */ /* 0x002e220000301000 */
[----:B------:R-:W-:-:S14]  /*cc90*/  DSETP.GEU.AND P0, PT, |R4|, UR4, PT ;  /* 0x0000000404007e2a */ /* 0x000fdc000bf0e200 */
[----:B0-----:R-:W-:-:S05]  /*cca0*/  @!P0 FMUL R0, R0, 1.175494350822287508e-38 ;  /* 0x0080000000008820 */ /* 0x001fca0000400000 */
[----:B------:R-:W-:-:S05]  /*ccb0*/  F2FP.BF16.F32.PACK_AB R0, RZ, R0 ;  /* 0x00000000ff00723e */ /* 0x000fca00000010ff */
[----:B------:R-:W-:Y:S01]  /*ccc0*/  STG.E.U16 desc[UR36][R16.64], R0 ;  /* 0x0000000010007986 */ /* 0x000fe2000c101524 */
[----:B------:R-:W-:Y:S05]  /*ccd0*/  EXIT ;  /* 0x000000000000794d */ /* 0x000fea0003800000 */
.L_x_2058:
        /* <DEDUP_REMOVED lines=10> */
.L_x_19840:


//--------------------- .text._ZN2at6native27unrolled_elementwise_kernelIZZZNS0_17trunc_kernel_cudaERNS_18TensorIteratorBaseEENKUlvE_clEvENKUlvE_clEvEUldE_St5arrayIPcLm2EELi4E23TrivialOffsetCalculatorILi1EjESB_NS0_6memory12LoadWithCastILi1EEENSC_13StoreWithCastILi1EEEEEviT_T0_T2_T3_T4_T5_ --------------------------
	.section	.text._ZN2at6native27unrolled_elementwise_kernelIZZZNS0_17trunc_kernel_cudaERNS_18TensorIteratorBaseEENKUlvE_clEvENKUlvE_clEvEUldE_St5arrayIPcLm2EELi4E23TrivialOffsetCalculatorILi1EjESB_NS0_6memory12LoadWithCastILi1EEENSC_13StoreWithCastILi1EEEEEviT_T0_T2_T3_T4_T5_,"ax",@progbits
	.align	128
        .global         _ZN2at6native27unrolled_elementwise_kernelIZZZNS0_17trunc_kernel_cudaERNS_18TensorIteratorBaseEENKUlvE_clEvENKUlvE_clEvEUldE_St5arrayIPcLm2EELi4E23TrivialOffsetCalculatorILi1EjESB_NS0_6memory12LoadWithCastILi1EEENSC_13StoreWithCastILi1EEEEEviT_T0_T2_T3_T4_T5_
        .type           _ZN2at6native27unrolled_elementwise_kernelIZZZNS0_17trunc_kernel_cudaERNS_18TensorIteratorBaseEENKUlvE_clEvENKUlvE_clEvEUldE_St5arrayIPcLm2EELi4E23TrivialOffsetCalculatorILi1EjESB_NS0_6memory12LoadWithCastILi1EEENSC_13StoreWithCastILi1EEEEEviT_T0_T2_T3_T4_T5_,@function
        .size           _ZN2at6native27unrolled_elementwise_kernelIZZZNS0_17trunc_kernel_cudaERNS_18TensorIteratorBaseEENKUlvE_clEvENKUlvE_clEvEUldE_St5arrayIPcLm2EELi4E23TrivialOffsetCalculatorILi1EjESB_NS0_6memory12LoadWithCastILi1EEENSC_13StoreWithCastILi1EEEEEviT_T0_T2_T3_T4_T5_,(.L_x_19841 - _ZN2at6native27unrolled_elementwise_kernelIZZZNS0_17trunc_kernel_cudaERNS_18TensorIteratorBaseEENKUlvE_clEvENKUlvE_clEvEUldE_St5arrayIPcLm2EELi4E23TrivialOffsetCalculatorILi1EjESB_NS0_6memory12LoadWithCastILi1EEENSC_13StoreWithCastILi1EEEEEviT_T0_T2_T3_T4_T5_)
        .other          _ZN2at6native27unrolled_elementwise_kernelIZZZNS0_17trunc_kernel_cudaERNS_18TensorIteratorBaseEENKUlvE_clEvENKUlvE_clEvEUldE_St5arrayIPcLm2EELi4E23TrivialOffsetCalculatorILi1EjESB_NS0_6memory12LoadWithCastILi1EEENSC_13StoreWithCastILi1EEEEEviT_T0_T2_T3_T4_T5_,@"STO_CUDA_ENTRY STV_DEFAULT"
_ZN2at6native27unrolled_elementwise_kernelIZZZNS0_17trunc_kernel_cudaERNS_18TensorIteratorBaseEENKUlvE_clEvENKUlvE_clEvEUldE_St5arrayIPcLm2EELi4E23TrivialOffsetCalculatorILi1EjESB_NS0_6memory12LoadWithCastILi1EEENSC_13StoreWithCastILi1EEEEEviT_T0_T2_T3_T4_T5_:
.text._ZN2at6native27unrolled_elementwise_kernelIZZZNS0_17trunc_kernel_cudaERNS_18TensorIteratorBaseEENKUlvE_clEvENKUlvE_clEvEUldE_St5arrayIPcLm2EELi4E23TrivialOffsetCalculatorILi1EjESB_NS0_6memory12LoadWithCastILi1EEENSC_13StoreWithCastILi1EEEEEviT_T0_T2_T3_T4_T5_:
[----:B------:R-:W0:Y:S01]  /*0000*/  LDC R1, c[0x0][0x37c] ;  /* 0x0000df00ff017b82 */ /* 0x000e220000000800 */
[----:B------:R-:W1:Y:S07]  /*0010*/  S2R R2, SR_CTAID.X ;  /* 0x0000000000027919 */ /* 0x000e6e0000002500 */
[----:B------:R-:W1:Y:S01]  /*0020*/  LDC R3, c[0x0][0x380] ;  /* 0x0000e000ff037b82 */ /* 0x000e620000000800 */
[----:B------:R-:W2:Y:S01]  /*0030*/  LDCU.64 UR36, c[0x0][0x358] ;  /* 0x00006b00ff2477ac */ /* 0x000ea20008000a00 */
[----:B------:R-:W-:Y:S01]  /*0040*/  BSSY.RECONVERGENT B7, `(.L_x_2059) ;  /* 0x00000fb000077945 */ /* 0x000fe20003800200 */
[----:B------:R-:W3:Y:S01]  /*0050*/  S2R R17, SR_TID.X ;  /* 0x0000000000117919 */ /* 0x000ee20000002100 */
[----:B------:R-:W-:Y:S01]  /*0060*/  CS2R R32, SRZ ;  /* 0x0000000000207805 */ /* 0x000fe2000001ff00 */
        /* <DEDUP_REMOVED lines=26> */
.L_x_2065:
[----:B------:R-:W2:Y:S02]  /*0210*/  LDG.E.U8 R4, desc[UR36][R4.64] ;  /* 0x0000002404047981 */ /* 0x000ea4000c1e1100 */
[----:B--2---:R0:W1:Y:S01]  /*0220*/  I2F.F64.U16 R32, R4 ;  /* 0x0000000400207312 */ /* 0x0040620000101800 */
[----:B------:R-:W-:Y:S05]  /*0230*/  BRA `(.L_x_2067) ;  /* 0x0000000c00647947 */ /* 0x000fea0003800000 */
.L_x_2064:
        /* <DEDUP_REMOVED lines=9> */
.L_x_2069:
[----:B------:R-:W2:Y:S02]  /*02d0*/  LDG.E R4, desc[UR36][R4.64] ;  /* 0x0000002404047981 */ /* 0x000ea4000c1e1900 */
[----:B--2---:R1:W2:Y:S01]  /*02e0*/  I2F.F64 R32, R4 ;  /* 0x0000000400207312 */ /* 0x0042a20000201c00 */
[----:B------:R-:W-:Y:S05]  /*02f0*/  BRA `(.L_x_2067) ;  /* 0x0000000c00347947 */ /* 0x000fea0003800000 */
.L_x_2068:
[----:B------:R-:W2:Y:S02]  /*0300*/  LDG.E.U16 R4, desc[UR36][R4.64] ;  /* 0x0000002404047981 */ /* 0x000ea4000c1e1500 */
[----:B--2---:R3:W4:Y:S01]  /*0310*/  I2F.F64.S16 R32, R4 ;  /* 0x0000000400207312 */ /* 0x0047220000101c00 */
[----:B------:R-:W-:Y:S05]  /*0320*/  BRA `(.L_x_2067) ;  /* 0x0000000c00287947 */ /* 0x000fea0003800000 */
.L_x_2063:
        /* <DEDUP_REMOVED lines=10> */
.L_x_2071:
[----:B------:R-:W2:Y:S02]  /*03d0*/  LDG.E.U16 R0, desc[UR36][R4.64] ;  /* 0x0000002404007981 */ /* 0x000ea4000c1e1500 */
[----:B--2---:R-:W-:-:S05]  /*03e0*/  HADD2.F32 R0, -RZ, R0.H0_H0 ;  /* 0x20000000ff007230 */ /* 0x004fca0000004100 */
[----:B------:R-:W-:-:S04]  /*03f0*/  FMUL.FTZ R0, R0, 1 ;  /* 0x3f80000000007820 */ /* 0x000fc80000410000 */
[----:B------:R0:W1:Y:S01]  /*0400*/  F2F.F64.F32 R32, R0 ;  /* 0x0000000000207310 */ /* 0x0000620000201800 */
[----:B------:R-:W-:Y:S05]  /*0410*/  BRA `(.L_x_2067) ;  /* 0x0000000800ec7947 */ /* 0x000fea0003800000 */
.L_x_2070:
        /* <DEDUP_REMOVED lines=10> */
.L_x_2073:
[----:B------:R-:W2:Y:S02]  /*04c0*/  LDG.E.U16 R4, desc[UR36][R4.64] ;  /* 0x0000002404047981 */ /* 0x000ea4000c1e1500 */
[----:B--2---:R-:W-:-:S05]  /*04d0*/  HADD2.F32 R0, -RZ, R4.H0_H0 ;  /* 0x20000004ff007230 */ /* 0x004fca0000004100 */
[----:B------:R-:W-:-:S04]  /*04e0*/  FMUL.FTZ R0, R0, 1 ;  /* 0x3f80000000007820 */ /* 0x000fc80000410000 */
[----:B------:R0:W1:Y:S01]  /*04f0*/  F2F.F64.F32 R32, R0 ;  /* 0x0000000000207310 */ /* 0x0000620000201800 */
[----:B------:R-:W-:Y:S05]  /*0500*/  BRA `(.L_x_2067) ;  /* 0x0000000800b07947 */ /* 0x000fea0003800000 */
.L_x_2072:
[----:B------:R0:W5:Y:S01]  /*0510*/  LDG.E.64 R32, desc[UR36][R4.64] ;  /* 0x0000002404207981 */ /* 0x000162000c1e1b00 */
[----:B------:R-:W-:Y:S05]  /*0520*/  BRA `(.L_x_2067) ;  /* 0x0000000800a87947 */ /* 0x000fea0003800000 */
.L_x_2062:
        /* <DEDUP_REMOVED lines=13> */
.L_x_2076:
[----:B------:R0:W5:Y:S01]  /*0600*/  LDG.E.64 R32, desc[UR36][R4.64] ;  /* 0x0000002404207981 */ /* 0x000162000c1e1b00 */
[----:B------:R-:W-:Y:S05]  /*0610*/  BRA `(.L_x_2067) ;  /* 0x00000008006c7947 */ /* 0x000fea0003800000 */
.L_x_2075:
        /* <DEDUP_REMOVED lines=27> */
.L_x_2078:
        /* <DEDUP_REMOVED lines=11> */
[----:B------:R-:W-:-:S05]  /*0880*/  LOP3.LUT R0, R0, 0x80000000, R3, 0xf8, !PT ;  /* 0x8000000000007812 */ /* 0x000fca00078ef803 */
[----:B------:R-:W-:-:S04]  /*0890*/  FMUL.FTZ R0, R0, 1 ;  /* 0x3f80000000007820 */ /* 0x000fc80000410000 */
[----:B------:R0:W1:Y:S01]  /*08a0*/  F2F.F64.F32 R32, R0 ;  /* 0x0000000000207310 */ /* 0x0000620000201800 */
[----:B------:R-:W-:Y:S05]  /*08b0*/  BRA `(.L_x_2067) ;  /* 0x0000000400c47947 */ /* 0x000fea0003800000 */
.L_x_2077:
[----:B------:R-:W2:Y:S02]  /*08c0*/  LDG.E.U16 R0, desc[UR36][R4.64] ;  /* 0x0000002404007981 */ /* 0x000ea4000c1e1500 */
[----:B--2---:R-:W-:-:S04]  /*08d0*/  IMAD.U32 R0, R0, 0x10000, RZ ;  /* 0x0001000000007824 */ /* 0x004fc800078e00ff */
[----:B------:R-:W-:-:S04]  /*08e0*/  FMUL.FTZ R0, R0, 1 ;  /* 0x3f80000000007820 */ /* 0x000fc80000410000 */
[----:B------:R0:W1:Y:S01]  /*08f0*/  F2F.F64.F32 R32, R0 ;  /* 0x0000000000207310 */ /* 0x0000620000201800 */
[----:B------:R-:W-:Y:S05]  /*0900*/  BRA `(.L_x_2067) ;  /* 0x0000000400b07947 */ /* 0x000fea0003800000 */
.L_x_2074:
        /* <DEDUP_REMOVED lines=11> */
.L_x_2081:
        /* <DEDUP_REMOVED lines=21> */
.L_x_2083:
[----:B------:R-:W-:Y:S05]  /*0b10*/  BSYNC.RECONVERGENT B0 ;  /* 0x0000000000007941 */ /* 0x000fea0003800200 */
.L_x_2082:
[----:B------:R-:W-:Y:S01]  /*0b20*/  IMAD.SHL.U32 R0, R0, 0x100000, RZ ;  /* 0x0010000000007824 */ /* 0x000fe200078e00ff */
[----:B------:R-:W-:-:S04]  /*0b30*/  LEA R3, R3, 0x3b800000, 0x17 ;  /* 0x3b80000003037811 */ /* 0x000fc800078eb8ff */
[----:B------:R-:W-:-:S05]  /*0b40*/  LOP3.LUT R0, R3, R0, R7, 0xfe, !PT ;  /* 0x0000000003007212 */ /* 0x000fca00078efe07 */
[----:B------:R-:W-:-:S04]  /*0b50*/  FMUL.FTZ R0, R0, 1 ;  /* 0x3f80000000007820 */ /* 0x000fc80000410000 */
[----:B------:R0:W1:Y:S01]  /*0b60*/  F2F.F64.F32 R32, R0 ;  /* 0x0000000000207310 */ /* 0x0000620000201800 */
[----:B------:R-:W-:Y:S05]  /*0b70*/  BRA `(.L_x_2067) ;  /* 0x0000000400147947 */ /* 0x000fea0003800000 */
.L_x_2080:
        /* <DEDUP_REMOVED lines=21> */
.L_x_2085:
[----:B------:R-:W-:Y:S05]  /*0cd0*/  BSYNC.RECONVERGENT B0 ;  /* 0x0000000000007941 */ /* 0x000fea0003800200 */
.L_x_2084:
[----:B------:R-:W-:Y:S01]  /*0ce0*/  IMAD.SHL.U32 R0, R0, 0x200000, RZ ;  /* 0x0020000000007824 */ /* 0x000fe200078e00ff */
[----:B------:R-:W-:-:S04]  /*0cf0*/  LEA R3, R3, 0x37800000, 0x17 ;  /* 0x3780000003037811 */ /* 0x000fc800078eb8ff */
[----:B------:R-:W-:-:S05]  /*0d00*/  LOP3.LUT R0, R3, R0, R7, 0xfe, !PT ;  /* 0x0000000003007212 */ /* 0x000fca00078efe07 */
[----:B------:R-:W-:-:S04]  /*0d10*/  FMUL.FTZ R0, R0, 1 ;  /* 0x3f80000000007820 */ /* 0x000fc80000410000 */
[----:B------:R0:W1:Y:S01]  /*0d20*/  F2F.F64.F32 R32, R0 ;  /* 0x0000000000207310 */ /* 0x0000620000201800 */
[----:B------:R-:W-:Y:S05]  /*0d30*/  BRA `(.L_x_2067) ;  /* 0x0000000000a47947 */ /* 0x000fea0003800000 */
.L_x_2079:
[----:B------:R-:W-:-:S09]  /*0d40*/  UISETP.NE.AND UP0, UPT, UR4, 0x1c, UPT ;  /* 0x0000001c0400788c */ /* 0x000fd2000bf05270 */
[----:B------:R-:W-:Y:S05]  /*0d50*/  BRA.U !UP0, `(.L_x_2086) ;  /* 0x0000000108947547 */ /* 0x000fea000b800000 */
[----:B------:R-:W-:-:S09]  /*0d60*/  UISETP.NE.AND UP0, UPT, UR4, 0x1d, UPT ;  /* 0x0000001d0400788c */ /* 0x000fd2000bf05270 */
[----:B------:R-:W-:Y:S05]  /*0d70*/  BRA.U !UP0, `(.L_x_2087) ;  /* 0x0000000108807547 */ /* 0x000fea000b800000 */
[----:B------:R-:W-:-:S09]  /*0d80*/  UISETP.NE.AND UP0, UPT, UR4, 0x2c, UPT ;  /* 0x0000002c0400788c */ /* 0x000fd2000bf05270 */
[----:B------:R-:W-:Y:S05]  /*0d90*/  BRA.U !UP0, `(.L_x_2088) ;  /* 0x0000000108487547 */ /* 0x000fea000b800000 */
.L_x_2066:
        /* <DEDUP_REMOVED lines=16> */
.L_x_2089:
[----:B------:R-:W-:Y:S01]  /*0ea0*/  CS2R R32, SRZ ;  /* 0x0000000000207805 */ /* 0x000fe2000001ff00 */
[----:B------:R-:W-:Y:S06]  /*0eb0*/  BRA `(.L_x_2067) ;  /* 0x0000000000447947 */ /* 0x000fec0003800000 */
.L_x_2088:
[----:B------:R-:W2:Y:S01]  /*0ec0*/  LDG.E.U8 R0, desc[UR36][R4.64] ;  /* 0x0000002404007981 */ /* 0x000ea2000c1e1100 */
[----:B------:R-:W-:Y:S02]  /*0ed0*/  IMAD.MOV.U32 R32, RZ, RZ, 0x0 ;  /* 0x00000000ff207424 */ /* 0x000fe400078e00ff */
[----:B------:R-:W-:Y:S01]  /*0ee0*/  IMAD.MOV.U32 R33, RZ, RZ, 0x38000000 ;  /* 0x38000000ff217424 */ /* 0x000fe200078e00ff */
[----:B--2---:R-:W-:-:S13]  /*0ef0*/  ISETP.NE.AND P0, PT, R0, RZ, PT ;  /* 0x000000ff0000720c */ /* 0x004fda0003f05270 */
[----:B------:R-:W-:Y:S05]  /*0f00*/  @!P0 BRA `(.L_x_2067) ;  /* 0x0000000000308947 */ /* 0x000fea0003800000 */
[----:B------:R-:W-:-:S13]  /*0f10*/  ISETP.NE.AND P0, PT, R0, 0xff, PT ;  /* 0x000000ff0000780c */ /* 0x000fda0003f05270 */
[----:B------:R-:W-:Y:S02]  /*0f20*/  @P0 IMAD.SHL.U32 R0, R0, 0x800000, RZ ;  /* 0x0080000000000824 */ /* 0x000fe400078e00ff */
[----:B------:R-:W-:Y:S02]  /*0f30*/  @!P0 IMAD.MOV.U32 R32, RZ, RZ, 0x20000000 ;  /* 0x20000000ff208424 */ /* 0x000fe400078e00ff */
[----:B------:R-:W-:Y:S02]  /*0f40*/  @!P0 IMAD.MOV.U32 R33, RZ, RZ, 0x7ff80000 ;  /* 0x7ff80000ff218424 */ /* 0x000fe400078e00ff */
[----:B------:R-:W-:-:S04]  /*0f50*/  @P0 FMUL.FTZ R0, R0, 1 ;  /* 0x3f80000000000820 */ /* 0x000fc80000410000 */
[----:B------:R0:W1:Y:S01]  /*0f60*/  @P0 F2F.F64.F32 R32, R0 ;  /* 0x0000000000200310 */ /* 0x0000620000201800 */
[----:B------:R-:W-:Y:S05]  /*0f70*/  BRA `(.L_x_2067) ;  /* 0x0000000000147947 */ /* 0x000fea0003800000 */
.L_x_2087:
[----:B------:R-:W2:Y:S02]  /*0f80*/  LDG.E.64 R32, desc[UR36][R4.64] ;  /* 0x0000002404207981 */ /* 0x000ea4000c1e1b00 */
[----:B--2---:R-:W0:Y:S01]  /*0f90*/  I2F.F64.U64 R32, R32 ;  /* 0x0000002000207312 */ /* 0x004e220000301800 */
[----:B------:R-:W-:Y:S05]  /*0fa0*/  BRA `(.L_x_2067) ;  /* 0x0000000000087947 */ /* 0x000fea0003800000 */
.L_x_2086:
[----:B------:R-:W2:Y:S02]  /*0fb0*/  LDG.E R4, desc[UR36][R4.64] ;  /* 0x0000002404047981 */ /* 0x000ea4000c1e1900 */
[----:B--2---:R0:W1:Y:S02]  /*0fc0*/  I2F.F64.U32 R32, R4 ;  /* 0x0000000400207312 */ /* 0x0040640000201800 */
.L_x_2067:
[----:B------:R-:W-:Y:S05]  /*0fd0*/  BSYNC.RECONVERGENT B6 ;  /* 0x0000000000067941 */ /* 0x000fea0003800200 */
.L_x_2061:
[----:B------:R-:W-:-:S07]  /*0fe0*/  VIADD R17, R29, 0x80 ;  /* 0x000000801d117836 */ /* 0x000fce0000000000 */
.L_x_2060:
[----:B------:R-:W-:Y:S05]  /*0ff0*/  BSYNC.RECONVERGENT B7 ;  /* 0x0000000000077941 */ /* 0x000fea0003800200 */
.L_x_2059:
[----:B------:R-:W-:Y:S01]  /*1000*/  ISETP.GE.AND P0, PT, R17, R22, PT ;  /* 0x000000161100720c */ /* 0x000fe20003f06270 */
[----:B------:R-:W-:Y:S01]  /*1010*/  BSSY.RECONVERGENT B7, `(.L_x_2090) ;  /* 0x00000f6000077945 */ /* 0x000fe20003800200 */
[----:B------:R-:W-:-:S11]  /*1020*/  CS2R R26, SRZ ;  /* 0x00000000001a7805 */ /* 0x000fd6000001ff00 */
[----:B------:R-:W-:Y:S05]  /*1030*/  @P0 BRA `(.L_x_2091) ;  /* 0x0000000c00cc0947 */ /* 0x000fea0003800000 */
[----:B01-3--:R-:W0:Y:S01]  /*1040*/  LDC.64 R4, c[0x0][0x390] ;  /* 0x0000e400ff047b82 */ /* 0x00be220000000a00 */
        /* <DEDUP_REMOVED lines=17> */
[----:B------:R-:W3:Y:S02]  /*1160*/  LDG.E.S8 R4, desc[UR36][R4.64] ;  /* 0x0000002404047981 */ /* 0x000ee4000c1e1300 */
[----:B---3--:R0:W1:Y:S01]  /*1170*/  I2F.F64.S16 R26, R4 ;  /* 0x00000004001a7312 */ /* 0x0080620000101c00 */
[----:B------:R-:W-:Y:S05]  /*1180*/  BRA `(.L_x_2098) ;  /* 0x0000000c00707947 */ /* 0x000fea0003800000 */
.L_x_2096:
[----:B------:R-:W3:Y:S02]  /*1190*/  LDG.E.U8 R4, desc[UR36][R4.64] ;  /* 0x0000002404047981 */ /* 0x000ee4000c1e1100 */
[----:B---3--:R0:W1:Y:S01]  /*11a0*/  I2F.F64.U16 R26, R4 ;  /* 0x00000004001a7312 */ /* 0x0080620000101800 */
[----:B------:R-:W-:Y:S05]  /*11b0*/  BRA `(.L_x_2098) ;  /* 0x0000000c00647947 */ /* 0x000fea0003800000 */
.L_x_2095:
[----:B------:R-:W-:-:S09]  /*11c0*/  UISETP.NE.AND UP0, UPT, UR4, 0x2, UPT ;  /* 0x000000020400788c */ /* 0x000fd2000bf05270 */
[----:B------:R-:W-:Y:S05]  /*11d0*/  BRA.U !UP0, `(.L_x_2099) ;  /* 0x0000000108287547 */ /* 0x000fea000b800000 */
[----:B------:R-:W-:-:S09]  /*11e0*/  UISETP.NE.AND UP0, UPT, UR4, 0x3, UPT ;  /* 0x000000030400788c */ /* 0x000fd2000bf05270 */
[----:B------:R-:W-:Y:S05]  /*11f0*/  BRA.U !UP0, `(.L_x_2100) ;  /* 0x0000000108147547 */ /* 0x000fea000b800000 */
[----:B------:R-:W-:-:S09]  /*1200*/  UISETP.NE.AND UP0, UPT, UR4, 0x4, UPT ;  /* 0x000000040400788c */ /* 0x000fd2000bf05270 */
[----:B------:R-:W-:Y:S05]  /*1210*/  BRA.U UP0, `(.L_x_2097) ;  /* 0x0000000900f07547 */ /* 0x000fea000b800000 */
[----:B------:R-:W3:Y:S02]  /*1220*/  LDG.E.64 R26, desc[UR36][R4.64] ;  /* 0x00000024041a7981 */ /* 0x000ee4000c1e1b00 */
[----:B---3--:R-:W0:Y:S01]  /*1230*/  I2F.F64.S64 R26, R26 ;  /* 0x0000001a001a7312 */ /* 0x008e220000301c00 */
[----:B------:R-:W-:Y:S05]  /*1240*/  BRA `(.L_x_2098) ;  /* 0x0000000c00407947 */ /* 0x000fea0003800000 */
.L_x_2100:
[----:B------:R-:W3:Y:S02]  /*1250*/  LDG.E R4, desc[UR36][R4.64] ;  /* 0x0000002404047981 */ /* 0x000ee4000c1e1900 */
[----:B---3--:R0:W1:Y:S01]  /*1260*/  I2F.F64 R26, R4 ;  /* 0x00000004001a7312 */ /* 0x0080620000201c00 */
[----:B------:R-:W-:Y:S05]  /*1270*/  BRA `(.L_x_2098) ;  /* 0x0000000c00347947 */ /* 0x000fea0003800000 */
.L_x_2099:
[----:B------:R-:W3:Y:S02]  /*1280*/  LDG.E.U16 R4, desc[UR36][R4.64] ;  /* 0x0000002404047981 */ /* 0x000ee4000c1e1500 */
[----:B---3--:R0:W1:Y:S01]  /*1290*/  I2F.F64.S16 R26, R4 ;  /* 0x00000004001a7312 */ /* 0x0080620000101c00 */
[----:B------:R-:W-:Y:S05]  /*12a0*/  BRA `(.L_x_2098) ;  /* 0x0000000c00287947 */ /* 0x000fea0003800000 */
.L_x_2094:
[----:B------:R-:W-:-:S09]  /*12b0*/  UISETP.GT.AND UP0, UPT, UR4, 0x6, UPT ;  /* 0x000000060400788c */ /* 0x000fd2000bf04270 */
[----:B------:R-:W-:Y:S05]  /*12c0*/  BRA.U UP0, `(.L_x_2101) ;  /* 0x0000000100347547 */ /* 0x000fea000b800000 */
[----:B------:R-:W-:-:S09]  /*12d0*/  UISETP.NE.AND UP0, UPT, UR4, 0x5, UPT ;  /* 0x000000050400788c */ /* 0x000fd2000bf05270 */
[----:B------:R-:W-:Y:S05]  /*12e0*/  BRA.U !UP0, `(.L_x_2102) ;  /* 0x0000000108187547 */ /* 0x000fea000b800000 */
[----:B------:R-:W-:-:S09]  /*12f0*/  UISETP.NE.AND UP0, UPT, UR4, 0x6, UPT ;  /* 0x000000060400788c */ /* 0x000fd2000bf05270 */
[----:B------:R-:W-:Y:S05]  /*1300*/  BRA.U UP0, `(.L_x_2097) ;  /* 0x0000000900b47547 */ /* 0x000fea000b800000 */
[----:B------:R-:W3:Y:S02]  /*1310*/  LDG.E R26, desc[UR36][R4.64] ;  /* 0x00000024041a7981 */ /* 0x000ee4000c1e1900 */
[----:B---3--:R-:W-:-:S06]  /*1320*/  FMUL.FTZ R26, R26, 1 ;  /* 0x3f8000001a1a7820 */ /* 0x008fcc0000410000 */
[----:B------:R-:W3:Y:S01]  /*1330*/  F2F.F64.F32 R26, R26 ;  /* 0x0000001a001a7310 */ /* 0x000ee20000201800 */
[----:B------:R-:W-:Y:S05]  /*1340*/  BRA `(.L_x_2098) ;  /* 0x0000000c00007947 */ /* 0x000fea0003800000 */
.L_x_2102:
[----:B------:R-:W3:Y:S02]  /*1350*/  LDG.E.U16 R0, desc[UR36][R4.64] ;  /* 0x0000002404007981 */ /* 0x000ee4000c1e1500 */
[----:B---3--:R-:W-:-:S05]  /*1360*/  HADD2.F32 R0, -RZ, R0.H0_H0 ;  /* 0x20000000ff007230 */ /* 0x008fca0000004100 */
[----:B------:R-:W-:-:S04]  /*1370*/  FMUL.FTZ R0, R0, 1 ;  /* 0x3f80000000007820 */ /* 0x000fc80000410000 */
[----:B------:R0:W1:Y:S01]  /*1380*/  F2F.F64.F32 R26, R0 ;  /* 0x00000000001a7310 */ /* 0x0000620000201800 */
[----:B------:R-:W-:Y:S05]  /*1390*/  BRA `(.L_x_2098) ;  /* 0x0000000800ec7947 */ /* 0x000fea0003800000 */
.L_x_2101:
[----:B------:R-:W-:-:S09]  /*13a0*/  UISETP.NE.AND UP0, UPT, UR4, 0x7, UPT ;  /* 0x000000070400788c */ /* 0x000fd2000bf05270 */
[----:B------:R-:W-:Y:S05]  /*13b0*/  BRA.U !UP0, `(.L_x_2103) ;  /* 0x0000000108347547 */ /* 0x000fea000b800000 */
[----:B------:R-:W-:-:S09]  /*13c0*/  UISETP.NE.AND UP0, UPT, UR4, 0x8, UPT ;  /* 0x000000080400788c */ /* 0x000fd2000bf05270 */
[----:B------:R-:W-:Y:S05]  /*13d0*/  BRA.U !UP0, `(.L_x_2104) ;  /* 0x0000000108187547 */ /* 0x000fea000b800000 */
[----:B------:R-:W-:-:S09]  /*13e0*/  UISETP.NE.AND UP0, UPT, UR4, 0x9, UPT ;  /* 0x000000090400788c */ /* 0x000fd2000bf05270 */
[----:B------:R-:W-:Y:S05]  /*13f0*/  BRA.U UP0, `(.L_x_2097) ;  /* 0x0000000900787547 */ /* 0x000fea000b800000 */
[----:B------:R-:W3:Y:S02]  /*1400*/  LDG.E R4, desc[UR36][R4.64] ;  /* 0x0000002404047981 */ /* 0x000ee4000c1e1900 */
[----:B---3--:R-:W-:-:S06]  /*1410*/  FMUL.FTZ R26, R4, 1 ;  /* 0x3f800000041a7820 */ /* 0x008fcc0000410000 */
[----:B------:R-:W0:Y:S01]  /*1420*/  F2F.F64.F32 R26, R26 ;  /* 0x0000001a001a7310 */ /* 0x000e220000201800 */
[----:B------:R-:W-:Y:S05]  /*1430*/  BRA `(.L_x_2098) ;  /* 0x0000000800c47947 */ /* 0x000fea0003800000 */
.L_x_2104:
[----:B------:R-:W3:Y:S02]  /*1440*/  LDG.E.U16 R4, desc[UR36][R4.64] ;  /* 0x0000002404047981 */ /* 0x000ee4000c1e1500 */
[----:B---3--:R-:W-:-:S05]  /*1450*/  HADD2.F32 R0, -RZ, R4.H0_H0 ;  /* 0x20000004ff007230 */ /* 0x008fca0000004100 */
[----:B------:R-:W-:-:S04]  /*1460*/  FMUL.FTZ R0, R0, 1 ;  /* 0x3f80000000007820 */ /* 0x000fc80000410000 */
[----:B------:R0:W1:Y:S01]  /*1470*/  F2F.F64.F32 R26, R0 ;  /* 0x00000000001a7310 */ /* 0x0000620000201800 */
[----:B------:R-:W-:Y:S05]  /*1480*/  BRA `(.L_x_2098) ;  /* 0x0000000800b07947 */ /* 0x000fea0003800000 */
.L_x_2103:
[----:B------:R0:W5:Y:S01]  /*1490*/  LDG.E.64 R26, desc[UR36][R4.64] ;  /* 0x00000024041a7981 */ /* 0x000162000c1e1b00 */
[----:B------:R-:W-:Y:S05]  /*14a0*/  BRA `(.L_x_2098) ;  /* 0x0000000800a87947 */ /* 0x000fea0003800000 */
.L_x_2093:
        /* <DEDUP_REMOVED lines=8> */
[----:B------:R-:W3:Y:S01]  /*1530*/  LDG.E.U8 R4, desc[UR36][R4.64] ;  /* 0x0000002404047981 */ /* 0x000ee2000c1e1100 */
[----:B------:R-:W-:Y:S01]  /*1540*/  IMAD.MOV.U32 R26, RZ, RZ, RZ ;  /* 0x000000ffff1a7224 */ /* 0x000fe200078e00ff */
[----:B---3--:R-:W-:-:S04]  /*1550*/  ISETP.NE.AND P0, PT, R4, RZ, PT ;  /* 0x000000ff0400720c */ /* 0x008fc80003f05270 */
[----:B------:R-:W-:Y:S01]  /*1560*/  FSEL R27, RZ, 1.875, !P0 ;  /* 0x3ff00000ff1b7808 */ /* 0x000fe20004000000 */
[----:B------:R-:W-:Y:S08]  /*1570*/  BRA `(.L_x_2098) ;  /* 0x0000000800747947 */ /* 0x000ff00003800000 */
.L_x_2107:
[----:B------:R0:W5:Y:S01]  /*1580*/  LDG.E.64 R26, desc[UR36][R4.64] ;  /* 0x00000024041a7981 */ /* 0x000162000c1e1b00 */
[----:B------:R-:W-:Y:S05]  /*1590*/  BRA `(.L_x_2098) ;  /* 0x00000008006c7947 */ /* 0x000fea0003800000 */
.L_x_2106:
[----:B------:R-:W-:-:S09]  /*15a0*/  UISETP.NE.AND UP0, UPT, UR4, 0xf, UPT ;  /* 0x0000000f0400788c */ /* 0x000fd2000bf05270 */
[----:B------:R-:W-:Y:S05]  /*15b0*/  BRA.U !UP0, `(.L_x_2108) ;  /* 0x0000000108a07547 */ /* 0x000fea000b800000 */
[----:B------:R-:W-:-:S09]  /*15c0*/  UISETP.NE.AND UP0, UPT, UR4, 0x17, UPT ;  /* 0x000000170400788c */ /* 0x000fd2000bf05270 */
[----:B------:R-:W-:Y:S05]  /*15d0*/  BRA.U !UP0, `(.L_x_2109) ;  /* 0x00000001085c7547 */ /* 0x000fea000b800000 */
[----:B------:R-:W-:-:S09]  /*15e0*/  UISETP.NE.AND UP0, UPT, UR4, 0x18, UPT ;  /* 0x000000180400788c */ /* 0x000fd2000bf05270 */
[----:B------:R-:W-:Y:S05]  /*15f0*/  BRA.U UP0, `(.L_x_2097) ;  /* 0x0000000500f87547 */ /* 0x000fea000b800000 */
[----:B------:R-:W3:Y:S01]  /*1600*/  LDG.E.U8 R0, desc[UR36][R4.64] ;  /* 0x0000002404007981 */ /* 0x000ee2000c1e1100 */
[----:B------:R-:W-:Y:S02]  /*1610*/  IMAD.MOV.U32 R7, RZ, RZ, 0x1f ;  /* 0x0000001fff077424 */ /* 0x000fe400078e00ff */
[----:B---3--:R-:W-:-:S05]  /*1620*/  IMAD.SHL.U32 R0, R0, 0x1000000, RZ ;  /* 0x0100000000007824 */ /* 0x008fca00078e00ff */
        /* <DEDUP_REMOVED lines=18> */
.L_x_2109:
[----:B------:R-:W3:Y:S02]  /*1750*/  LDG.E.U8 R4, desc[UR36][R4.64] ;  /* 0x0000002404047981 */ /* 0x000ee4000c1e1100 */
[C---:B---3--:R-:W-:Y:S02]  /*1760*/  IMAD.SHL.U32 R0, R4.reuse, 0x2000000, RZ ;  /* 0x0200000004007824 */ /* 0x048fe400078e00ff */
        /* <DEDUP_REMOVED lines=9> */
[----:B------:R-:W-:-:S05]  /*1800*/  LOP3.LUT R0, R0, 0x80000000, R3, 0xf8, !PT ;  /* 0x8000000000007812 */ /* 0x000fca00078ef803 */
[----:B------:R-:W-:-:S04]  /*1810*/  FMUL.FTZ R0, R0, 1 ;  /* 0x3f80000000007820 */ /* 0x000fc80000410000 */
[----:B------:R0:W1:Y:S01]  /*1820*/  F2F.F64.F32 R26, R0 ;  /* 0x00000000001a7310 */ /* 0x0000620000201800 */
[----:B------:R-:W-:Y:S05]  /*1830*/  BRA `(.L_x_2098) ;  /* 0x0000000400c47947 */ /* 0x000fea0003800000 */
.L_x_2108:
[----:B------:R-:W3:Y:S02]  /*1840*/  LDG.E.U16 R0, desc[UR36][R4.64] ;  /* 0x0000002404007981 */ /* 0x000ee4000c1e1500 */
[----:B---3--:R-:W-:-:S04]  /*1850*/  IMAD.U32 R0, R0, 0x10000, RZ ;  /* 0x0001000000007824 */ /* 0x008fc800078e00ff */
[----:B------:R-:W-:-:S04]  /*1860*/  FMUL.FTZ R0, R0, 1 ;  /* 0x3f80000000007820 */ /* 0x000fc80000410000 */
[----:B------:R0:W1:Y:S01]  /*1870*/  F2F.F64.F32 R26, R0 ;  /* 0x00000000001a7310 */ /* 0x0000620000201800 */
[----:B------:R-:W-:Y:S05]  /*1880*/  BRA `(.L_x_2098) ;  /* 0x0000000400b07947 */ /* 0x000fea0003800000 */
.L_x_2105:
        /* <DEDUP_REMOVED lines=8> */
[----:B------:R-:W3:Y:S02]  /*1910*/  LDG.E.U16 R4, desc[UR36][R4.64] ;  /* 0x0000002404047981 */ /* 0x000ee4000c1e1500 */
[----:B---3--:R0:W1:Y:S01]  /*1920*/  I2F.F64.U16 R26, R4 ;  /* 0x00000004001a7312 */ /* 0x0080620000101800 */
[----:B------:R-:W-:Y:S05]  /*1930*/  BRA `(.L_x_2098) ;  /* 0x0000000400847947 */ /* 0x000fea0003800000 */
.L_x_2112:
[----:B------:R-:W3:Y:S01]  /*1940*/  LDG.E.U8 R4, desc[UR36][R4.64] ;  /* 0x0000002404047981 */ /* 0x000ee2000c1e1100 */
[----:B------:R-:W-:Y:S02]  /*1950*/  CS2R R26, SRZ ;  /* 0x00000000001a7805 */ /* 0x000fe4000001ff00 */
[----:B---3--:R-:W-:-:S13]  /*1960*/  ISETP.NE.AND P0, PT, R4, RZ, PT ;  /* 0x000000ff0400720c */ /* 0x008fda0003f05270 */
        /* <DEDUP_REMOVED lines=18> */
.L_x_2114:
[----:B------:R-:W-:Y:S05]  /*1a90*/  BSYNC.RECONVERGENT B0 ;  /* 0x0000000000007941 */ /* 0x000fea0003800200 */
.L_x_2113:
[----:B------:R-:W-:Y:S01]  /*1aa0*/  IMAD.SHL.U32 R0, R0, 0x100000, RZ ;  /* 0x0010000000007824 */ /* 0x000fe200078e00ff */
[----:B------:R-:W-:-:S04]  /*1ab0*/  LEA R3, R3, 0x3b800000, 0x17 ;  /* 0x3b80000003037811 */ /* 0x000fc800078eb8ff */
[----:B------:R-:W-:-:S05]  /*1ac0*/  LOP3.LUT R0, R3, R0, R7, 0xfe, !PT ;  /* 0x0000000003007212 */ /* 0x000fca00078efe07 */
[----:B------:R-:W-:-:S04]  /*1ad0*/  FMUL.FTZ R0, R0, 1 ;  /* 0x3f80000000007820 */ /* 0x000fc80000410000 */
[----:B------:R0:W1:Y:S01]  /*1ae0*/  F2F.F64.F32 R26, R0 ;  /* 0x00000000001a7310 */ /* 0x0000620000201800 */
[----:B------:R-:W-:Y:S05]  /*1af0*/  BRA `(.L_x_2098) ;  /* 0x0000000400147947 */ /* 0x000fea0003800000 */
.L_x_2111:
        /* <DEDUP_REMOVED lines=21> */
.L_x_2116:
[----:B------:R-:W-:Y:S05]  /*1c50*/  BSYNC.RECONVERGENT B0 ;  /* 0x0000000000007941 */ /* 0x000fea0003800200 */
.L_x_2115:
[----:B------:R-:W-:Y:S01]  /*1c60*/  IMAD.SHL.U32 R0, R0, 0x200000, RZ ;  /* 0x0020000000007824 */ /* 0x000fe200078e00ff */
[----:B------:R-:W-:-:S04]  /*1c70*/  LEA R3, R3, 0x37800000, 0x17 ;  /* 0x3780000003037811 */ /* 0x000fc800078eb8ff */
[----:B------:R-:W-:-:S05]  /*1c80*/  LOP3.LUT R0, R3, R0, R7, 0xfe, !PT ;  /* 0x0000000003007212 */ /* 0x000fca00078efe07 */
[----:B------:R-:W-:-:S04]  /*1c90*/  FMUL.FTZ R0, R0, 1 ;  /* 0x3f80000000007820 */ /* 0x000fc80000410000 */
[----:B------:R0:W1:Y:S01]  /*1ca0*/  F2F.F64.F32 R26, R0 ;  /* 0x00000000001a7310 */ /* 0x0000620000201800 */
[----:B------:R-:W-:Y:S05]  /*1cb0*/  BRA `(.L_x_2098) ;  /* 0x0000000000a47947 */ /* 0x000fea0003800000 */
.L_x_2110:
        /* <DEDUP_REMOVED lines=8> */
[----:B------:R-:W-:Y:S01]  /*1d40*/  IMAD.MOV.U32 R27, RZ, RZ, 0x38000000 ;  /* 0x38000000ff1b7424 */ /* 0x000fe200078e00ff */
[----:B---3--:R-:W-:-:S13]  /*1d50*/  ISETP.NE.AND P0, PT, R0, RZ, PT ;  /* 0x000000ff0000720c */ /* 0x008fda0003f05270 */
        /* <DEDUP_REMOVED lines=8> */
.L_x_2097:
[----:B------:R-:W-:Y:S01]  /*1de0*/  MOV R14, 0x0 ;  /* 0x00000000000e7802 */ /* 0x000fe20000000f00 */
[----:B------:R-:W0:Y:S01]  /*1df0*/  LDCU.64 UR4, c[0x4][0x148] ;  /* 0x01002900ff0477ac */ /* 0x000e220008000a00 */
[----:B------:R-:W-:Y:S02]  /*1e00*/  IMAD.MOV.U32 R8, RZ, RZ, 0x4e ;  /* 0x0000004eff087424 */ /* 0x000fe400078e00ff */
[----:B------:R-:W-:Y:S01]  /*1e10*/  IMAD.MOV.U32 R12, RZ, RZ, 0x1 ;  /* 0x00000001ff0c7424 */ /* 0x000fe200078e00ff */
[----:B------:R-:W1:Y:S01]  /*1e20*/  LDCU.64 UR6, c[0x4][0x150] ;  /* 0x01002a00ff0677ac */ /* 0x000e620008000a00 */
[----:B------:R-:W3:Y:S01]  /*1e30*/  LDC.64 R14, c[0x4][R14] ;  /* 0x010000000e0e7b82 */ /* 0x000ee20000000a00 */
[----:B------:R-:W-:Y:S01]  /*1e40*/  IMAD.MOV.U32 R13, RZ, RZ, RZ ;  /* 0x000000ffff0d7224 */ /* 0x000fe200078e00ff */
[----:B------:R-:W2:Y:S01]  /*1e50*/  LDCU.64 UR8, c[0x4][0x8] ;  /* 0x01000100ff0877ac */ /* 0x000ea20008000a00 */
[----:B0-----:R-:W-:Y:S02]  /*1e60*/  IMAD.U32 R4, RZ, RZ, UR4 ;  /* 0x00000004ff047e24 */ /* 0x001fe4000f8e00ff */
[----:B------:R-:W-:-:S02]  /*1e70*/  IMAD.U32 R5, RZ, RZ, UR5 ;  /* 0x00000005ff057e24 */ /* 0x000fc4000f8e00ff */
[----:B-1----:R-:W-:Y:S02]  /*1e80*/  IMAD.U32 R6, RZ, RZ, UR6 ;  /* 0x00000006ff067e24 */ /* 0x002fe4000f8e00ff */
[----:B------:R-:W-:Y:S02]  /*1e90*/  IMAD.U32 R7, RZ, RZ, UR7 ;  /* 0x00000007ff077e24 */ /* 0x000fe4000f8e00ff */
[----:B--2---:R-:W-:Y:S02]  /*1ea0*/  IMAD.U32 R10, RZ, RZ, UR8 ;  /* 0x00000008ff0a7e24 */ /* 0x004fe4000f8e00ff */
[----:B------:R-:W-:-:S07]  /*1eb0*/  IMAD.U32 R11, RZ, RZ, UR9 ;  /* 0x00000009ff0b7e24 */ /* 0x000fce000f8e00ff */
[----:B------:R-:W-:-:S07]  /*1ec0*/  LEPC R20, `(.L_x_2119) ;  /* 0x000000001014794e */ /* 0x000fce0000000000 */
[----:B---345:R-:W-:Y:S05]  /*1ed0*/  CALL.ABS.NOINC R14 ;  /* 0x000000000e007343 */ /* 0x038fea0003c00000 */
.L_x_2119:
[----:B------:R-:W-:Y:S01]  /*1ee0*/  CS2R R26, SRZ ;  /* 0x00000000001a7805 */ /* 0x000fe2000001ff00 */
[----:B------:R-:W-:Y:S06]  /*1ef0*/  BRA `(.L_x_2098) ;  /* 0x0000000000147947 */ /* 0x000fec0003800000 */
.L_x_2118:
[----:B------:R-:W3:Y:S02]  /*1f00*/  LDG.E.64 R26, desc[UR36][R4.64] ;  /* 0x00000024041a7981 */ /* 0x000ee4000c1e1b00 */
[----:B---3--:R-:W0:Y:S01]  /*1f10*/  I2F.F64.U64 R26, R26 ;  /* 0x0000001a001a7312 */ /* 0x008e220000301800 */
[----:B------:R-:W-:Y:S05]  /*1f20*/  BRA `(.L_x_2098) ;  /* 0x0000000000087947 */ /* 0x000fea0003800000 */
.L_x_2117:
[----:B------:R-:W3:Y:S02]  /*1f30*/  LDG.E R4, desc[UR36][R4.64] ;  /* 0x0000002404047981 */ /* 0x000ee4000c1e1900 */
[----:B---3--:R0:W1:Y:S02]  /*1f40*/  I2F.F64.U32 R26, R4 ;  /* 0x00000004001a7312 */ /* 0x0080640000201800 */
.L_x_2098:
[----:B------:R-:W-:Y:S05]  /*1f50*/  BSYNC.RECONVERGENT B6 ;  /* 0x0000000000067941 */ /* 0x000fea0003800200 */
.L_x_2092:
[----:B------:R-:W-:-:S07]  /*1f60*/  VIADD R17, R17, 0x80 ;  /* 0x0000008011117836 */ /* 0x000fce0000000000 */
.L_x_2091:
[----:B------:R-:W-:Y:S05]  /*1f70*/  BSYNC.RECONVERGENT B7 ;  /* 0x0000000000077941 */ /* 0x000fea0003800200 */
.L_x_2090:
        /* <DEDUP_REMOVED lines=25> */
.L_x_2126:
[----:B------:R-:W3:Y:S02]  /*2110*/  LDG.E.U8 R4, desc[UR36][R4.64] ;  /* 0x0000002404047981 */ /* 0x000ee4000c1e1100 */
[----:B---3--:R0:W1:Y:S01]  /*2120*/  I2F.F64.U16 R18, R4 ;  /* 0x0000000400127312 */ /* 0x0080620000101800 */
[----:B------:R-:W-:Y:S05]  /*2130*/  BRA `(.L_x_2128) ;  /* 0x0000000c00647947 */ /* 0x000fea0003800000 */
.L_x_2125:
        /* <DEDUP_REMOVED lines=9> */
.L_x_2130:
[----:B------:R-:W3:Y:S02]  /*21d0*/  LDG.E R4, desc[UR36][R4.64] ;  /* 0x0000002404047981 */ /* 0x000ee4000c1e1900 */
[----:B---3--:R1:W3:Y:S01]  /*21e0*/  I2F.F64 R18, R4 ;  /* 0x0000000400127312 */ /* 0x0082e20000201c00 */
[----:B------:R-:W-:Y:S05]  /*21f0*/  BRA `(.L_x_2128) ;  /* 0x0000000c00347947 */ /* 0x000fea0003800000 */
.L_x_2129:
[----:B------:R-:W3:Y:S02]  /*2200*/  LDG.E.U16 R4, desc[UR36][R4.64] ;  /* 0x0000002404047981 */ /* 0x000ee4000c1e1500 */
[----:B---3--:R0:W1:Y:S01]  /*2210*/  I2F.F64.S16 R18, R4 ;  /* 0x0000000400127312 */ /* 0x0080620000101c00 */
[----:B------:R-:W-:Y:S05]  /*2220*/  BRA `(.L_x_2128) ;  /* 0x0000000c00287947 */ /* 0x000fea0003800000 */
.L_x_2124:
        /* <DEDUP_REMOVED lines=10> */
.L_x_2132:
[----:B------:R-:W3:Y:S02]  /*22d0*/  LDG.E.U16 R0, desc[UR36][R4.64] ;  /* 0x0000002404007981 */ /* 0x000ee4000c1e1500 */
[----:B---3--:R-:W-:-:S05]  /*22e0*/  HADD2.F32 R0, -RZ, R0.H0_H0 ;  /* 0x20000000ff007230 */ /* 0x008fca0000004100 */
[----:B------:R-:W-:-:S04]  /*22f0*/  FMUL.FTZ R0, R0, 1 ;  /* 0x3f80000000007820 */ /* 0x000fc80000410000 */
[----:B------:R0:W1:Y:S01]  /*2300*/  F2F.F64.F32 R18, R0 ;  /* 0x0000000000127310 */ /* 0x0000620000201800 */
[----:B------:R-:W-:Y:S05]  /*2310*/  BRA `(.L_x_2128) ;  /* 0x0000000800ec7947 */ /* 0x000fea0003800000 */
.L_x_2131:
        /* <DEDUP_REMOVED lines=10> */
.L_x_2134:
[----:B------:R-:W3:Y:S02]  /*23c0*/  LDG.E.U16 R4, desc[UR36][R4.64] ;  /* 0x0000002404047981 */ /* 0x000ee4000c1e1500 */
[----:B---3--:R-:W-:-:S05]  /*23d0*/  HADD2.F32 R0, -RZ, R4.H0_H0 ;  /* 0x20000004ff007230 */ /* 0x008fca0000004100 */
[----:B------:R-:W-:-:S04]  /*23e0*/  FMUL.FTZ R0, R0, 1 ;  /* 0x3f80000000007820 */ /* 0x000fc80000410000 */
[----:B------:R0:W1:Y:S01]  /*23f0*/  F2F.F64.F32 R18, R0 ;  /* 0x0000000000127310 */ /* 0x0000620000201800 */
[----:B------:R-:W-:Y:S05]  /*2400*/  BRA `(.L_x_2128) ;  /* 0x0000000800b07947 */ /* 0x000fea0003800000 */
.L_x_2133:
[----:B------:R0:W5:Y:S01]  /*2410*/  LDG.E.64 R18, desc[UR36][R4.64] ;  /* 0x0000002404127981 */ /* 0x000162000c1e1b00 */
[----:B------:R-:W-:Y:S05]  /*2420*/  BRA `(.L_x_2128) ;  /* 0x0000000800a87947 */ /* 0x000fea0003800000 */
.L_x_2123:
        /* <DEDUP_REMOVED lines=13> */
.L_x_2137:
[----:B------:R0:W5:Y:S01]  /*2500*/  LDG.E.64 R18, desc[UR36][R4.64] ;  /* 0x0000002404127981 */ /* 0x000162000c1e1b00 */
[----:B------:R-:W-:Y:S05]  /*2510*/  BRA `(.L_x_2128) ;  /* 0x00000008006c7947 */ /* 0x000fea0003800000 */
.L_x_2136:
        /* <DEDUP_REMOVED lines=27> */
.L_x_2139:
        /* <DEDUP_REMOVED lines=15> */
.L_x_2138:
[----:B------:R-:W3:Y:S02]  /*27c0*/  LDG.E.U16 R0, desc[UR36][R4.64] ;  /* 0x0000002404007981 */ /* 0x000ee4000c1e1500 */
[----:B---3--:R-:W-:-:S04]  /*27d0*/  IMAD.U32 R0, R0, 0x10000, RZ ;  /* 0x0001000000007824 */ /* 0x008fc800078e00ff */
[----:B------:R-:W-:-:S04]  /*27e0*/  FMUL.FTZ R0, R0, 1 ;  /* 0x3f80000000007820 */ /* 0x000fc80000410000 */
[----:B------:R0:W1:Y:S01]  /*27f0*/  F2F.F64.F32 R18, R0 ;  /* 0x0000000000127310 */ /* 0x0000620000201800 */
[----:B------:R-:W-:Y:S05]  /*2800*/  BRA `(.L_x_2128) ;  /* 0x0000000400b07947 */ /* 0x000fea0003800000 */
.L_x_2135:
        /* <DEDUP_REMOVED lines=11> */
.L_x_2142:
        /* <DEDUP_REMOVED lines=21> */
.L_x_2144:
[----:B------:R-:W-:Y:S05]  /*2a10*/  BSYNC.RECONVERGENT B0 ;  /* 0x0000000000007941 */ /* 0x000fea0003800200 */
.L_x_2143:
[----:B------:R-:W-:Y:S01]  /*2a20*/  IMAD.SHL.U32 R0, R0, 0x100000, RZ ;  /* 0x0010000000007824 */ /* 0x000fe200078e00ff */
[----:B------:R-:W-:-:S04]  /*2a30*/  LEA R3, R3, 0x3b800000, 0x17 ;  /* 0x3b80000003037811 */ /* 0x000fc800078eb8ff */
[----:B------:R-:W-:-:S05]  /*2a40*/  LOP3.LUT R0, R3, R0, R7, 0xfe, !PT ;  /* 0x0000000003007212 */ /* 0x000fca00078efe07 */
[----:B------:R-:W-:-:S04]  /*2a50*/  FMUL.FTZ R0, R0, 1 ;  /* 0x3f80000000007820 */ /* 0x000fc80000410000 */
[----:B------:R0:W1:Y:S01]  /*2a60*/  F2F.F64.F32 R18, R0 ;  /* 0x0000000000127310 */ /* 0x0000620000201800 */
[----:B------:R-:W-:Y:S05]  /*2a70*/  BRA `(.L_x_2128) ;  /* 0x0000000400147947 */ /* 0x000fea0003800000 */
.L_x_2141:
        /* <DEDUP_REMOVED lines=21> */
.L_x_2146:
[----:B------:R-:W-:Y:S05]  /*2bd0*/  BSYNC.RECONVERGENT B0 ;  /* 0x0000000000007941 */ /* 0x000fea0003800200 */
.L_x_2145:
[----:B------:R-:W-:Y:S01]  /*2be0*/  IMAD.SHL.U32 R0, R0, 0x200000, RZ ;  /* 0x0020000000007824 */ /* 0x000fe200078e00ff */
[----:B------:R-:W-:-:S04]  /*2bf0*/  LEA R3, R3, 0x37800000, 0x17 ;  /* 0x3780000003037811 */ /* 0x000fc800078eb8ff */
[----:B------:R-:W-:-:S05]  /*2c00*/  LOP3.LUT R0, R3, R0, R7, 0xfe, !PT ;  /* 0x0000000003007212 */ /* 0x000fca00078efe07 */
[----:B------:R-:W-:-:S04]  /*2c10*/  FMUL.FTZ R0, R0, 1 ;  /* 0x3f80000000007820 */ /* 0x000fc80000410000 */
[----:B------:R0:W1:Y:S01]  /*2c20*/  F2F.F64.F32 R18, R0 ;  /* 0x0000000000127310 */ /* 0x0000620000201800 */
[----:B------:R-:W-:Y:S05]  /*2c30*/  BRA `(.L_x_2128) ;  /* 0x0000000000a47947 */ /* 0x000fea0003800000 */
.L_x_2140:
        /* <DEDUP_REMOVED lines=18> */
.L_x_2127:
        /* <DEDUP_REMOVED lines=16> */
.L_x_2149:
[----:B------:R-:W-:Y:S01]  /*2e60*/  CS2R R18, SRZ ;  /* 0x0000000000127805 */ /* 0x000fe2000001ff00 */
[----:B------:R-:W-:Y:S06]  /*2e70*/  BRA `(.L_x_2128) ;  /* 0x0000000000147947 */ /* 0x000fec0003800000 */
.L_x_2148:
[----:B------:R-:W3:Y:S02]  /*2e80*/  LDG.E.64 R18, desc[UR36][R4.64] ;  /* 0x0000002404127981 */ /* 0x000ee4000c1e1b00 */
[----:B---3--:R-:W0:Y:S01]  /*2e90*/  I2F.F64.U64 R18, R18 ;  /* 0x0000001200127312 */ /* 0x008e220000301800 */
[----:B------:R-:W-:Y:S05]  /*2ea0*/  BRA `(.L_x_2128) ;  /* 0x0000000000087947 */ /* 0x000fea0003800000 */
.L_x_2147:
[----:B------:R-:W3:Y:S02]  /*2eb0*/  LDG.E R4, desc[UR36][R4.64] ;  /* 0x0000002404047981 */ /* 0x000ee4000c1e1900 */
[----:B---3--:R0:W1:Y:S02]  /*2ec0*/  I2F.F64.U32 R18, R4 ;  /* 0x0000000400127312 */ /* 0x0080640000201800 */
.L_x_2128:
[----:B------:R-:W-:Y:S05]  /*2ed0*/  BSYNC.RECONVERGENT B6 ;  /* 0x0000000000067941 */ /* 0x000fea0003800200 */
.L_x_2122:
[----:B------:R-:W-:-:S07]  /*2ee0*/  VIADD R17, R17, 0x80 ;  /* 0x0000008011117836 */ /* 0x000fce0000000000 */
.L_x_2121:
[----:B------:R-:W-:Y:S05]  /*2ef0*/  BSYNC.RECONVERGENT B7 ;  /* 0x0000000000077941 */ /* 0x000fea0003800200 */
.L_x_2120:
[----:B------:R-:W-:Y:S01]  /*2f00*/  ISETP.GE.AND P0, PT, R17, R22, PT ;  /* 0x000000161100720c */ /* 0x000fe20003f06270 */
[----:B------:R-:W-:Y:S01]  /*2f10*/  BSSY.RECONVERGENT B6, `(.L_x_2150) ;  /* 0x00000f0000067945 */ /* 0x000fe20003800200 */
[----:B------:R-:W-:-:S11]  /*2f20*/  CS2R R30, SRZ ;  /* 0x00000000001e7805 */ /* 0x000fd6000001ff00 */
[----:B------:R-:W-:Y:S05]  /*2f30*/  @P0 BRA `(.L_x_2151) ;  /* 0x0000000c00b40947 */ /* 0x000fea0003800000 */
[----:B01-3--:R-:W0:Y:S01]  /*2f40*/  LDC.64 R4, c[0x0][0x390] ;  /* 0x0000e400ff047b82 */ /* 0x00be220000000a00 */
        /* <DEDUP_REMOVED lines=19> */
.L_x_2155:
[----:B------:R-:W3:Y:S02]  /*3080*/  LDG.E.U8 R4, desc[UR36][R4.64] ;  /* 0x0000002404047981 */ /* 0x000ee4000c1e1100 */
[----:B---3--:R0:W1:Y:S01]  /*3090*/  I2F.F64.U16 R30, R4 ;  /* 0x00000004001e7312 */ /* 0x0080620000101800 */
[----:B------:R-:W-:Y:S05]  /*30a0*/  BRA `(.L_x_2151) ;  /* 0x0000000c00587947 */ /* 0x000fea0003800000 */
.L_x_2154:
        /* <DEDUP_REMOVED lines=9> */
.L_x_2158:
[----:B------:R-:W3:Y:S02]  /*3140*/  LDG.E R4, desc[UR36][R4.64] ;  /* 0x0000002404047981 */ /* 0x000ee4000c1e1900 */
[----:B---3--:R0:W1:Y:S01]  /*3150*/  I2F.F64 R30, R4 ;  /* 0x00000004001e7312 */ /* 0x0080620000201c00 */
[----:B------:R-:W-:Y:S05]  /*3160*/  BRA `(.L_x_2151) ;  /* 0x0000000c00287947 */ /* 0x000fea0003800000 */
.L_x_2157:
[----:B------:R-:W3:Y:S02]  /*3170*/  LDG.E.U16 R4, desc[UR36][R4.64] ;  /* 0x0000002404047981 */ /* 0x000ee4000c1e1500 */
[----:B---3--:R0:W1:Y:S01]  /*3180*/  I2F.F64.S16 R30, R4 ;  /* 0x00000004001e7312 */ /* 0x0080620000101c00 */
[----:B------:R-:W-:Y:S05]  /*3190*/  BRA `(.L_x_2151) ;  /* 0x0000000c001c7947 */ /* 0x000fea0003800000 */
.L_x_2153:
        /* <DEDUP_REMOVED lines=10> */
.L_x_2160:
[----:B------:R-:W3:Y:S02]  /*3240*/  LDG.E.U16 R0, desc[UR36][R4.64] ;  /* 0x0000002404007981 */ /* 0x000ee4000c1e1500 */
[----:B---3--:R-:W-:-:S05]  /*3250*/  HADD2.F32 R0, -RZ, R0.H0_H0 ;  /* 0x20000000ff007230 */ /* 0x008fca0000004100 */
[----:B------:R-:W-:-:S04]  /*3260*/  FMUL.FTZ R0, R0, 1 ;  /* 0x3f80000000007820 */ /* 0x000fc80000410000 */
[----:B------:R0:W1:Y:S01]  /*3270*/  F2F.F64.F32 R30, R0 ;  /* 0x00000000001e7310 */ /* 0x0000620000201800 */
[----:B------:R-:W-:Y:S05]  /*3280*/  BRA `(.L_x_2151) ;  /* 0x0000000800e07947 */ /* 0x000fea0003800000 */
.L_x_2159:
        /* <DEDUP_REMOVED lines=10> */
.L_x_2162:
[----:B------:R-:W3:Y:S02]  /*3330*/  LDG.E.U16 R4, desc[UR36][R4.64] ;  /* 0x0000002404047981 */ /* 0x000ee4000c1e1500 */
[----:B---3--:R-:W-:-:S05]  /*3340*/  HADD2.F32 R0, -RZ, R4.H0_H0 ;  /* 0x20000004ff007230 */ /* 0x008fca0000004100 */
[----:B------:R-:W-:-:S04]  /*3350*/  FMUL.FTZ R0, R0, 1 ;  /* 0x3f80000000007820 */ /* 0x000fc80000410000 */
[----:B------:R0:W1:Y:S01]  /*3360*/  F2F.F64.F32 R30, R0 ;  /* 0x00000000001e7310 */ /* 0x0000620000201800 */
[----:B------:R-:W-:Y:S05]  /*3370*/  BRA `(.L_x_2151) ;  /* 0x0000000800a47947 */ /* 0x000fea0003800000 */
.L_x_2161:
[----:B------:R0:W5:Y:S01]  /*3380*/  LDG.E.64 R30, desc[UR36][R4.64] ;  /* 0x00000024041e7981 */ /* 0x000162000c1e1b00 */
[----:B------:R-:W-:Y:S05]  /*3390*/  BRA `(.L_x_2151) ;  /* 0x00000008009c7947 */ /* 0x000fea0003800000 */
.L_x_2152:
        /* <DEDUP_REMOVED lines=13> */
.L_x_2165:
[----:B------:R0:W5:Y:S01]  /*3470*/  LDG.E.64 R30, desc[UR36][R4.64] ;  /* 0x00000024041e7981 */ /* 0x000162000c1e1b00 */
[----:B------:R-:W-:Y:S05]  /*3480*/  BRA `(.L_x_2151) ;  /* 0x0000000800607947 */ /* 0x000fea0003800000 */
.L_x_2164:
        /* <DEDUP_REMOVED lines=27> */
.L_x_2167:
        /* <DEDUP_REMOVED lines=15> */
.L_x_2166:
[----:B------:R-:W3:Y:S02]  /*3730*/  LDG.E.U16 R0, desc[UR36][R4.64] ;  /* 0x0000002404007981 */ /* 0x000ee4000c1e1500 */
[----:B---3--:R-:W-:-:S04]  /*3740*/  IMAD.U32 R0, R0, 0x10000, RZ ;  /* 0x0001000000007824 */ /* 0x008fc800078e00ff */
[----:B------:R-:W-:-:S04]  /*3750*/  FMUL.FTZ R0, R0, 1 ;  /* 0x3f80000000007820 */ /* 0x000fc80000410000 */
[----:B------:R0:W1:Y:S01]  /*3760*/  F2F.F64.F32 R30, R0 ;  /* 0x00000000001e7310 */ /* 0x0000620000201800 */
[----:B------:R-:W-:Y:S05]  /*3770*/  BRA `(.L_x_2151) ;  /* 0x0000000400a47947 */ /* 0x000fea0003800000 */
.L_x_2163:
        /* <DEDUP_REMOVED lines=11> */
.L_x_2170:
[----:B------:R-:W3:Y:S02]  /*3830*/  LDG.E.U8 R4, desc[UR36][R4.64] ;  /* 0x0000002404047981 */ /* 0x000ee4000c1e1100 */
        /* <DEDUP_REMOVED lines=19> */
.L_x_2172:
[----:B------:R-:W-:Y:S05]  /*3970*/  BSYNC.RECONVERGENT B0 ;  /* 0x0000000000007941 */ /* 0x000fea0003800200 */
.L_x_2171:
[----:B------:R-:W-:Y:S01]  /*3980*/  IMAD.SHL.U32 R0, R0, 0x100000, RZ ;  /* 0x0010000000007824 */ /* 0x000fe200078e00ff */
[----:B------:R-:W-:-:S04]  /*3990*/  LEA R3, R3, 0x3b800000, 0x17 ;  /* 0x3b80000003037811 */ /* 0x000fc800078eb8ff */
[----:B------:R-:W-:-:S05]  /*39a0*/  LOP3.LUT R0, R3, R0, R7, 0xfe, !PT ;  /* 0x0000000003007212 */ /* 0x000fca00078efe07 */
[----:B------:R-:W-:-:S04]  /*39b0*/  FMUL.FTZ R0, R0, 1 ;  /* 0x3f80000000007820 */ /* 0x000fc80000410000 */
[----:B------:R0:W1:Y:S01]  /*39c0*/  F2F.F64.F32 R30, R0 ;  /* 0x00000000001e7310 */ /* 0x0000620000201800 */
[----:B------:R-:W-:Y:S05]  /*39d0*/  BRA `(.L_x_2151) ;  /* 0x00000004000c7947 */ /* 0x000fea0003800000 */
.L_x_2169:
        /* <DEDUP_REMOVED lines=20> */
.L_x_2174:
[----:B------:R-:W-:Y:S05]  /*3b20*/  BSYNC.RECONVERGENT B0 ;  /* 0x0000000000007941 */ /* 0x000fea0003800200 */
.L_x_2173:
[----:B------:R-:W-:Y:S01]  /*3b30*/  IMAD.SHL.U32 R0, R0, 0x200000, RZ ;  /* 0x0020000000007824 */ /* 0x000fe200078e00ff */
[----:B------:R-:W-:-:S04]  /*3b40*/  LEA R3, R3, 0x37800000, 0x17 ;  /* 0x3780000003037811 */ /* 0x000fc800078eb8ff */
[----:B------:R-:W-:-:S05]  /*3b50*/  LOP3.LUT R0, R3, R0, R7, 0xfe, !PT ;  /* 0x0000000003007212 */ /* 0x000fca00078efe07 */
[----:B------:R-:W-:-:S04]  /*3b60*/  FMUL.FTZ R0, R0, 1 ;  /* 0x3f80000000007820 */ /* 0x000fc80000410000 */
[----:B------:R0:W1:Y:S01]  /*3b70*/  F2F.F64.F32 R30, R0 ;  /* 0x00000000001e7310 */ /* 0x0000620000201800 */
[----:B------:R-:W-:Y:S05]  /*3b80*/  BRA `(.L_x_2151) ;  /* 0x0000000000a07947 */ /* 0x000fea0003800000 */
.L_x_2168:
        /* <DEDUP_REMOVED lines=18> */
.L_x_2156:
        /* <DEDUP_REMOVED lines=16> */
.L_x_2177:
[----:B------:R-:W-:Y:S05]  /*3db0*/  BRA `(.L_x_2151) ;  /* 0x0000000000147947 */ /* 0x000fea0003800000 */
.L_x_2176:
[----:B------:R-:W3:Y:S02]  /*3dc0*/  LDG.E.64 R30, desc[UR36][R4.64] ;  /* 0x00000024041e7981 */ /* 0x000ee4000c1e1b00 */
[----:B---3--:R-:W0:Y:S01]  /*3dd0*/  I2F.F64.U64 R30, R30 ;  /* 0x0000001e001e7312 */ /* 0x008e220000301800 */
[----:B------:R-:W-:Y:S05]  /*3de0*/  BRA `(.L_x_2151) ;  /* 0x0000000000087947 */ /* 0x000fea0003800000 */
.L_x_2175:
[----:B------:R-:W3:Y:S02]  /*3df0*/  LDG.E R4, desc[UR36][R4.64] ;  /* 0x0000002404047981 */ /* 0x000ee4000c1e1900 */
[----:B---3--:R0:W1:Y:S02]  /*3e00*/  I2F.F64.U32 R30, R4 ;  /* 0x00000004001e7312 */ /* 0x0080640000201800 */
.L_x_2151:
[----:B------:R-:W-:Y:S05]  /*3e10*/  BSYNC.RECONVERGENT B6 ;  /* 0x0000000000067941 */ /* 0x000fea0003800200 */
.L_x_2150:
[----:B------:R-:W2:Y:S01]  /*3e20*/  LDC.U8 R23, c[0x0][0x3a4] ;  /* 0x0000e900ff177b82 */ /* 0x000ea20000000000 */
[----:B------:R-:W-:Y:S01]  /*3e30*/  ISETP.GE.AND P0, PT, R29, R22, PT ;  /* 0x000000161d00720c */ /* 0x000fe20003f06270 */
[----:B01-3-5:R0:W1:Y:S01]  /*3e40*/  FRND.F64.TRUNC R16, R18 ;  /* 0x0000001200107313 */ /* 0x02b062000030d800 */
[----:B------:R-:W-:Y:S04]  /*3e50*/  BSSY.RECONVERGENT B7, `(.L_x_2178) ;  /* 0x0000341000077945 */ /* 0x000fe80003800200 */
[----:B------:R-:W-:Y:S07]  /*3e60*/  BSSY.RELIABLE B6, `(.L_x_2179) ;  /* 0x000022d000067945 */ /* 0x000fee0003800100 */
[----:B0-----:R-:W-:Y:S05]  /*3e70*/  @P0 BRA `(.L_x_2180) ;  /* 0x0000002000a00947 */ /* 0x001fea0003800000 */
[----:B------:R-:W0:Y:S01]  /*3e80*/  LDCU UR4, c[0x0][0x3a8] ;  /* 0x00007500ff0477ac */ /* 0x000e220008000800 */
[----:B------:R-:W3:Y:S01]  /*3e90*/  LDC.64 R8, c[0x0][0x388] ;  /* 0x0000e200ff087b82 */ /* 0x000ee20000000a00 */
[----:B------:R-:W-:Y:S01]  /*3ea0*/  IMAD R0, R2, 0x200, R29 ;  /* 0x0000020002007824 */ /* 0x000fe200078e021d */
[----:B--2---:R-:W-:Y:S01]  /*3eb0*/  PRMT R6, R23, 0x9910, RZ ;  /* 0x0000991017067816 */ /* 0x004fe200000000ff */
[----:B----4-:R2:W4:Y:S01]  /*3ec0*/  FRND.F64.TRUNC R4, R32 ;  /* 0x0000002000047313 */ /* 0x010522000030d800 */
[----:B------:R-:W-:-:S07]  /*3ed0*/  VIADD R29, R29, 0x80 ;  /* 0x000000801d1d7836 */ /* 0x000fce0000000000 */
[----:B------:R2:W1:Y:S01]  /*3ee0*/  FRND.F64.TRUNC R24, R26 ;  /* 0x0000001a00187313 */ /* 0x000462000030d800 */
[----:B0-----:R-:W-:Y:S02]  /*3ef0*/  IMAD R3, R0, UR4, RZ ;  /* 0x0000000400037c24 */ /* 0x001fe4000f8e02ff */
[----:B------:R-:W-:-:S05]  /*3f00*/  IMAD.MOV.U32 R0, RZ, RZ, R6 ;  /* 0x000000ffff007224 */ /* 0x000fca00078e0006 */
[----:B------:R-:W-:Y:S02]  /*3f10*/  ISETP.GT.AND P0, PT, R0, 0x9, PT ;  /* 0x000000090000780c */ /* 0x000fe40003f04270 */
[----:B---3--:R-:W-:-:S05]  /*3f20*/  IADD3 R8, P1, PT, R3, R8, RZ ;  /* 0x0000000803087210 */ /* 0x008fca0007f3e0ff */
[----:B------:R-:W-:-:S06]  /*3f30*/  IMAD.X R9, RZ, RZ, R9, P1 ;  /* 0x000000ffff097224 */ /* 0x000fcc00008e0609 */
[----:B-12-4-:R-:W-:Y:S05]  /*3f40*/  @P0 BRA `(.L_x_2181) ;  /* 0x0000000400300947 */ /* 0x016fea0003800000 */
        /* <DEDUP_REMOVED lines=8> */
[----:B------:R-:W0:Y:S02]  /*3fd0*/  F2I.F64.TRUNC R33, R32 ;  /* 0x0000002000217311 */ /* 0x000e24000030d100 */
[----:B0-----:R0:W-:Y:S01]  /*3fe0*/  STG.E.U8 desc[UR36][R8.64], R33 ;  /* 0x0000002108007986 */ /* 0x0011e2000c101124 */
[----:B------:R-:W-:Y:S05]  /*3ff0*/  BRA `(.L_x_2186) ;  /* 0x0000000c00ec7947 */ /* 0x000fea0003800000 */
.L_x_2184:
[----:B------:R-:W0:Y:S02]  /*4000*/  F2I.S64.F64.TRUNC R32, R32 ;  /* 0x0000002000207311 */ /* 0x000e24000030d900 */
[----:B0-----:R-:W-:-:S05]  /*4010*/  IMAD.MOV.U32 R3, RZ, RZ, R32 ;  /* 0x000000ffff037224 */ /* 0x001fca00078e0020 */
[----:B------:R0:W-:Y:S01]  /*4020*/  STG.E.U8 desc[UR36][R8.64], R3 ;  /* 0x0000000308007986 */ /* 0x0001e2000c101124 */
[----:B------:R-:W-:Y:S05]  /*4030*/  BRA `(.L_x_2186) ;  /* 0x0000000c00dc7947 */ /* 0x000fea0003800000 */
.L_x_2183:
[----:B------:R-:W-:-:S13]  /*4040*/  ISETP.NE.AND P0, PT, R0, 0x2, PT ;  /* 0x000000020000780c */ /* 0x000fda0003f05270 */
[----:B------:R-:W-:Y:S05]  /*4050*/  @!P0 BRA `(.L_x_2187) ;  /* 0x0000000000288947 */ /* 0x000fea0003800000 */
[----:B------:R-:W-:-:S13]  /*4060*/  ISETP.NE.AND P0, PT, R0, 0x3, PT ;  /* 0x000000030000780c */ /* 0x000fda0003f05270 */
[----:B------:R-:W-:Y:S05]  /*4070*/  @!P0 BRA `(.L_x_2188) ;  /* 0x0000000000148947 */ /* 0x000fea0003800000 */
[----:B------:R-:W-:-:S13]  /*4080*/  ISETP.NE.AND P0, PT, R0, 0x4, PT ;  /* 0x000000040000780c */ /* 0x000fda0003f05270 */
[----:B------:R-:W-:Y:S05]  /*4090*/  @P0 BRA `(.L_x_2185) ;  /* 0x0000000c001c0947 */ /* 0x000fea0003800000 */
[----:B------:R-:W0:Y:S02]  /*40a0*/  F2I.S64.F64.TRUNC R32, R32 ;  /* 0x0000002000207311 */ /* 0x000e24000030d900 */
[----:B0-----:R0:W-:Y:S01]  /*40b0*/  STG.E.64 desc[UR36][R8.64], R32 ;  /* 0x0000002008007986 */ /* 0x0011e2000c101b24 */
[----:B------:R-:W-:Y:S05]  /*40c0*/  BRA `(.L_x_2186) ;  /* 0x0000000c00b87947 */ /* 0x000fea0003800000 */
.L_x_2188:
[----:B------:R-:W0:Y:S02]  /*40d0*/  F2I.F64.TRUNC R33, R32 ;  /* 0x0000002000217311 */ /* 0x000e24000030d100 */
[----:B0-----:R0:W-:Y:S01]  /*40e0*/  STG.E desc[UR36][R8.64], R33 ;  /* 0x0000002108007986 */ /* 0x0011e2000c101924 */
[----:B------:R-:W-:Y:S05]  /*40f0*/  BRA `(.L_x_2186) ;  /* 0x0000000c00ac7947 */ /* 0x000fea0003800000 */
.L_x_2187:
[----:B------:R-:W0:Y:S02]  /*4100*/  F2I.F64.TRUNC R33, R32 ;  /* 0x0000002000217311 */ /* 0x000e24000030d100 */
[----:B0-----:R0:W-:Y:S01]  /*4110*/  STG.E.U16 desc[UR36][R8.64], R33 ;  /* 0x0000002108007986 */ /* 0x0011e2000c101524 */
[----:B------:R-:W-:Y:S05]  /*4120*/  BRA `(.L_x_2186) ;  /* 0x0000000c00a07947 */ /* 0x000fea0003800000 */
.L_x_2182:
[----:B------:R-:W-:-:S13]  /*4130*/  ISETP.GT.AND P0, PT, R0, 0x6, PT ;  /* 0x000000060000780c */ /* 0x000fda0003f04270 */
[----:B------:R-:W-:Y:S05]  /*4140*/  @P0 BRA `(.L_x_2189) ;  /* 0x00000000004c0947 */ /* 0x000fea0003800000 */
[----:B------:R-:W-:-:S13]  /*4150*/  ISETP.NE.AND P0, PT, R0, 0x5, PT ;  /* 0x000000050000780c */ /* 0x000fda0003f05270 */
[----:B------:R-:W-:Y:S05]  /*4160*/  @!P0 BRA `(.L_x_2190) ;  /* 0x0000000000248947 */ /* 0x000fea0003800000 */
[----:B------:R-:W-:-:S13]  /*4170*/  ISETP.NE.AND P0, PT, R0, 0x6, PT ;  /* 0x000000060000780c */ /* 0x000fda0003f05270 */
[----:B------:R-:W-:Y:S05]  /*4180*/  @P0 BRA `(.L_x_2185) ;  /* 0x0000000800e00947 */ /* 0x000fea0003800000 */
[----:B------:R-:W-:Y:S01]  /*4190*/  UMOV UR4, 0xf0000000 ;  /* 0xf000000000047882 */ /* 0x000fe20000000000 */
[----:B------:R-:W-:Y:S01]  /*41a0*/  UMOV UR5, 0x380fffff ;  /* 0x380fffff00057882 */ /* 0x000fe20000000000 */
[----:B------:R-:W0:Y:S01]  /*41b0*/  F2F.F32.F64 R3, R4 ;  /* 0x0000000400037310 */ /* 0x000e220000301000 */
[----:B------:R-:W-:-:S14]  /*41c0*/  DSETP.GEU.AND P0, PT, |R4|, UR4, PT ;  /* 0x0000000404007e2a */ /* 0x000fdc000bf0e200 */
[----:B0-----:R-:W-:-:S05]  /*41d0*/  @!P0 FMUL R3, R3, 1.175494350822287508e-38 ;  /* 0x0080000003038820 */ /* 0x001fca0000400000 */
[----:B------:R0:W-:Y:S01]  /*41e0*/  STG.E desc[UR36][R8.64], R3 ;  /* 0x0000000308007986 */ /* 0x0001e2000c101924 */
[----:B------:R-:W-:Y:S05]  /*41f0*/  BRA `(.L_x_2186) ;  /* 0x0000000c006c7947 */ /* 0x000fea0003800000 */
.L_x_2190:
        /* <DEDUP_REMOVED lines=8> */
.L_x_2189:
[----:B------:R-:W-:-:S13]  /*4280*/  ISETP.NE.AND P0, PT, R0, 0x7, PT ;  /* 0x000000070000780c */ /* 0x000fda0003f05270 */
[----:B------:R-:W-:Y:S05]  /*4290*/  @!P0 BRA `(.L_x_2191) ;  /* 0x0000000000548947 */ /* 0x000fea0003800000 */
[----:B------:R-:W-:-:S13]  /*42a0*/  ISETP.NE.AND P0, PT, R0, 0x8, PT ;  /* 0x000000080000780c */ /* 0x000fda0003f05270 */
[----:B------:R-:W-:Y:S05]  /*42b0*/  @!P0 BRA `(.L_x_2192) ;  /* 0x0000000000288947 */ /* 0x000fea0003800000 */
[----:B------:R-:W-:-:S13]  /*42c0*/  ISETP.NE.AND P0, PT, R0, 0x9, PT ;  /* 0x000000090000780c */ /* 0x000fda0003f05270 */
[----:B------:R-:W-:Y:S05]  /*42d0*/  @P0 BRA `(.L_x_2185) ;  /* 0x00000008008c0947 */ /* 0x000fea0003800000 */
        /* <DEDUP_REMOVED lines=8> */
.L_x_2192:
        /* <DEDUP_REMOVED lines=9> */
.L_x_2191:
[----:B------:R0:W-:Y:S01]  /*43f0*/  STG.E.64 desc[UR36][R8.64], R4 ;  /* 0x0000000408007986 */ /* 0x0001e2000c101b24 */
[----:B------:R-:W-:Y:S05]  /*4400*/  BRA `(.L_x_2186) ;  /* 0x0000000800e87947 */ /* 0x000fea0003800000 */
.L_x_2181:
        /* <DEDUP_REMOVED lines=8> */
[----:B------:R-:W-:-:S06]  /*4490*/  DSETP.NEU.AND P0, PT, R4, RZ, PT ;  /* 0x000000ff0400722a */ /* 0x000fcc0003f0d000 */
[----:B------:R-:W-:-:S05]  /*44a0*/  SEL R3, RZ, 0x1, !P0 ;  /* 0x00000001ff037807 */ /* 0x000fca0004000000 */
[----:B------:R0:W-:Y:S01]  /*44b0*/  STG.E.U8 desc[UR36][R8.64], R3 ;  /* 0x0000000308007986 */ /* 0x0001e2000c101124 */
[----:B------:R-:W-:Y:S05]  /*44c0*/  BRA `(.L_x_2186) ;  /* 0x0000000800b87947 */ /* 0x000fea0003800000 */
.L_x_2195:
[----:B------:R-:W-:-:S05]  /*44d0*/  CS2R R6, SRZ ;  /* 0x0000000000067805 */ /* 0x000fca000001ff00 */
[----:B------:R0:W-:Y:S01]  /*44e0*/  STG.E.128 desc[UR36][R8.64], R4 ;  /* 0x0000000408007986 */ /* 0x0001e2000c101d24 */
[----:B------:R-:W-:Y:S05]  /*44f0*/  BRA `(.L_x_2186) ;  /* 0x0000000800ac7947 */ /* 0x000fea0003800000 */
.L_x_2194:
        /* <DEDUP_REMOVED lines=23> */
.L_x_2199:
[----:B------:R-:W-:Y:S05]  /*4670*/  BSYNC.RECONVERGENT B0 ;  /* 0x0000000000007941 */ /* 0x000fea0003800200 */
.L_x_2198:
[----:B------:R-:W-:-:S05]  /*4680*/  LOP3.LUT R7, R0, 0x80, R7, 0xf8, !PT ;  /* 0x0000008000077812 */ /* 0x000fca00078ef807 */
[----:B------:R0:W-:Y:S01]  /*4690*/  STG.E.U8 desc[UR36][R8.64], R7 ;  /* 0x0000000708007986 */ /* 0x0001e2000c101124 */
[----:B------:R-:W-:Y:S05]  /*46a0*/  BRA `(.L_x_2186) ;  /* 0x0000000800407947 */ /* 0x000fea0003800000 */
.L_x_2197:
        /* <DEDUP_REMOVED lines=19> */
.L_x_2201:
[----:B------:R-:W-:Y:S05]  /*47e0*/  BSYNC.RECONVERGENT B0 ;  /* 0x0000000000007941 */ /* 0x000fea0003800200 */
.L_x_2200:
[----:B------:R-:W-:-:S05]  /*47f0*/  LOP3.LUT R7, R0, 0x80, R7, 0xf8, !PT ;  /* 0x0000008000077812 */ /* 0x000fca00078ef807 */
[----:B------:R0:W-:Y:S01]  /*4800*/  STG.E.U8 desc[UR36][R8.64], R7 ;  /* 0x0000000708007986 */ /* 0x0001e2000c101124 */
[----:B------:R-:W-:Y:S05]  /*4810*/  BRA `(.L_x_2186) ;  /* 0x0000000400e47947 */ /* 0x000fea0003800000 */
.L_x_2196:
        /* <DEDUP_REMOVED lines=8> */
.L_x_2193:
        /* <DEDUP_REMOVED lines=8> */
[----:B------:R-:W0:Y:S02]  /*4920*/  F2I.U32.F64.TRUNC R33, R32 ;  /* 0x0000002000217311 */ /* 0x000e24000030d000 */
[----:B0-----:R0:W-:Y:S01]  /*4930*/  STG.E.U16 desc[UR36][R8.64], R33 ;  /* 0x0000002108007986 */ /* 0x0011e2000c101524 */
[----:B------:R-:W-:Y:S05]  /*4940*/  BRA `(.L_x_2186) ;  /* 0x0000000400987947 */ /* 0x000fea0003800000 */
.L_x_2204:
        /* <DEDUP_REMOVED lines=17> */
.L_x_2207:
[----:B------:R-:W-:-:S04]  /*4a60*/  SHF.R.U32.HI R0, RZ, 0x14, R7 ;  /* 0x00000014ff007819 */ /* 0x000fc80000011607 */
[----:B------:R-:W-:-:S04]  /*4a70*/  LOP3.LUT R0, R0, 0x1, RZ, 0xc0, !PT ;  /* 0x0000000100007812 */ /* 0x000fc800078ec0ff */
[----:B------:R-:W-:-:S04]  /*4a80*/  IADD3 R0, PT, PT, R7, 0x487ffff, R0 ;  /* 0x0487ffff07007810 */ /* 0x000fc80007ffe000 */
[----:B------:R-:W-:-:S04]  /*4a90*/  SHF.R.U32.HI R0, RZ, 0x14, R0 ;  /* 0x00000014ff007819 */ /* 0x000fc80000011600 */
[----:B------:R-:W-:-:S07]  /*4aa0*/  LOP3.LUT R3, R0, 0xff, RZ, 0xc0, !PT ;  /* 0x000000ff00037812 */ /* 0x000fce00078ec0ff */
.L_x_2208:
[----:B------:R-:W-:-:S04]  /*4ab0*/  SHF.R.U32.HI R0, RZ, 0x18, R7 ;  /* 0x00000018ff007819 */ /* 0x000fc80000011607 */
[----:B------:R-:W-:-:S07]  /*4ac0*/  LOP3.LUT R0, R3, 0x80, R0, 0xf8, !PT ;  /* 0x0000008003007812 */ /* 0x000fce00078ef800 */
.L_x_2206:
[----:B------:R-:W-:Y:S05]  /*4ad0*/  BSYNC.RECONVERGENT B0 ;  /* 0x0000000000007941 */ /* 0x000fea0003800200 */
.L_x_2205:
[----:B------:R1:W-:Y:S01]  /*4ae0*/  STG.E.U8 desc[UR36][R8.64], R0 ;  /* 0x0000000008007986 */ /* 0x0003e2000c101124 */
[----:B------:R-:W-:Y:S05]  /*4af0*/  BRA `(.L_x_2186) ;  /* 0x00000004002c7947 */ /* 0x000fea0003800000 */
.L_x_2203:
        /* <DEDUP_REMOVED lines=17> */
.L_x_2211:
[----:B------:R-:W-:-:S04]  /*4c10*/  SHF.R.U32.HI R0, RZ, 0x15, R7 ;  /* 0x00000015ff007819 */ /* 0x000fc80000011607 */
[----:B------:R-:W-:-:S04]  /*4c20*/  LOP3.LUT R0, R0, 0x1, RZ, 0xc0, !PT ;  /* 0x0000000100007812 */ /* 0x000fc800078ec0ff */
[----:B------:R-:W-:-:S04]  /*4c30*/  IADD3 R0, PT, PT, R7, 0x88fffff, R0 ;  /* 0x088fffff07007810 */ /* 0x000fc80007ffe000 */
[----:B------:R-:W-:-:S04]  /*4c40*/  SHF.R.U32.HI R0, RZ, 0x15, R0 ;  /* 0x00000015ff007819 */ /* 0x000fc80000011600 */
[----:B------:R-:W-:-:S07]  /*4c50*/  LOP3.LUT R3, R0, 0xff, RZ, 0xc0, !PT ;  /* 0x000000ff00037812 */ /* 0x000fce00078ec0ff */
.L_x_2212:
[----:B------:R-:W-:-:S04]  /*4c60*/  SHF.R.U32.HI R0, RZ, 0x18, R7 ;  /* 0x00000018ff007819 */ /* 0x000fc80000011607 */
[----:B------:R-:W-:-:S07]  /*4c70*/  LOP3.LUT R0, R3, 0x80, R0, 0xf8, !PT ;  /* 0x0000008003007812 */ /* 0x000fce00078ef800 */
.L_x_2210:
[----:B------:R-:W-:Y:S05]  /*4c80*/  BSYNC.RECONVERGENT B0 ;  /* 0x0000000000007941 */ /* 0x000fea0003800200 */
.L_x_2209:
[----:B------:R2:W-:Y:S01]  /*4c90*/  STG.E.U8 desc[UR36][R8.64], R0 ;  /* 0x0000000008007986 */ /* 0x0005e2000c101124 */
[----:B------:R-:W-:Y:S05]  /*4ca0*/  BRA `(.L_x_2186) ;  /* 0x0000000000c07947 */ /* 0x000fea0003800000 */
.L_x_2202:
[----:B------:R-:W-:-:S13]  /*4cb0*/  ISETP.NE.AND P0, PT, R0, 0x1c, PT ;  /* 0x0000001c0000780c */ /* 0x000fda0003f05270 */
[----:B------:R-:W-:Y:S05]  /*4cc0*/  @!P0 BRA `(.L_x_2213) ;  /* 0x0000000000b08947 */ /* 0x000fea0003800000 */
[----:B------:R-:W-:-:S13]  /*4cd0*/  ISETP.NE.AND P0, PT, R0, 0x1d, PT ;  /* 0x0000001d0000780c */ /* 0x000fda0003f05270 */
[----:B------:R-:W-:Y:S05]  /*4ce0*/  @!P0 BRA `(.L_x_2214) ;  /* 0x00000000009c8947 */ /* 0x000fea0003800000 */
[----:B------:R-:W-:-:S13]  /*4cf0*/  ISETP.NE.AND P0, PT, R0, 0x2c, PT ;  /* 0x0000002c0000780c */ /* 0x000fda0003f05270 */
[----:B------:R-:W-:Y:S05]  /*4d00*/  @!P0 BRA `(.L_x_2215) ;  /* 0x0000000000448947 */ /* 0x000fea0003800000 */
.L_x_2185:
        /* <DEDUP_REMOVED lines=16> */
.L_x_2216:
[----:B------:R-:W-:Y:S05]  /*4e10*/  BRA `(.L_x_2186) ;  /* 0x0000000000647947 */ /* 0x000fea0003800000 */
.L_x_2215:
[----:B------:R-:W-:Y:S01]  /*4e20*/  UMOV UR4, 0xf0000000 ;  /* 0xf000000000047882 */ /* 0x000fe20000000000 */
[----:B------:R-:W-:Y:S01]  /*4e30*/  UMOV UR5, 0x380fffff ;  /* 0x380fffff00057882 */ /* 0x000fe20000000000 */
[----:B------:R-:W0:Y:S01]  /*4e40*/  F2F.F32.F64 R10, R4 ;  /* 0x00000004000a7310 */ /* 0x000e220000301000 */
[----:B------:R-:W-:-:S14]  /*4e50*/  DSETP.GEU.AND P0, PT, |R4|, UR4, PT ;  /* 0x0000000404007e2a */ /* 0x000fdc000bf0e200 */
[----:B0-----:R-:W-:-:S05]  /*4e60*/  @!P0 FMUL R10, R10, 1.175494350822287508e-38 ;  /* 0x008000000a0a8820 */ /* 0x001fca0000400000 */
        /* <DEDUP_REMOVED lines=15> */
.L_x_2214:
[----:B------:R-:W0:Y:S02]  /*4f60*/  F2I.U64.F64.TRUNC R32, R32 ;  /* 0x0000002000207311 */ /* 0x000e24000030d800 */
[----:B0-----:R0:W-:Y:S01]  /*4f70*/  STG.E.64 desc[UR36][R8.64], R32 ;  /* 0x0000002008007986 */ /* 0x0011e2000c101b24 */
[----:B------:R-:W-:Y:S05]  /*4f80*/  BRA `(.L_x_2186) ;  /* 0x0000000000087947 */ /* 0x000fea0003800000 */
.L_x_2213:
[----:B------:R-:W0:Y:S02]  /*4f90*/  F2I.U32.F64.TRUNC R33, R32 ;  /* 0x0000002000217311 */ /* 0x000e24000030d000 */
[----:B0-----:R3:W-:Y:S02]  /*4fa0*/  STG.E desc[UR36][R8.64], R33 ;  /* 0x0000002108007986 */ /* 0x0017e4000c101924 */
.L_x_2186:
[----:B------:R-:W-:-:S13]  /*4fb0*/  ISETP.GE.AND P0, PT, R29, R22, PT ;  /* 0x000000161d00720c */ /* 0x000fda0003f06270 */
[----:B------:R-:W-:Y:S05]  /*4fc0*/  @P0 BREAK.RELIABLE B6 ;  /* 0x0000000000060942 */ /* 0x000fea0003800100 */
[----:B------:R-:W-:Y:S05]  /*4fd0*/  @P0 BRA `(.L_x_2217) ;  /* 0x0000002000a00947 */ /* 0x000fea0003800000 */
[----:B------:R-:W4:Y:S01]  /*4fe0*/  LDCU UR4, c[0x0][0x3a8] ;  /* 0x00007500ff0477ac */ /* 0x000f220008000800 */
[----:B0-----:R-:W0:Y:S01]  /*4ff0*/  LDC.64 R4, c[0x0][0x388] ;  /* 0x0000e200ff047b82 */ /* 0x001e220000000a00 */
[----:B-12---:R-:W-:Y:S01]  /*5000*/  IMAD R0, R2, 0x200, R29 ;  /* 0x0000020002007824 */ /* 0x006fe200078e021d */
[----:B------:R-:W-:-:S03]  /*5010*/  PRMT R6, R23, 0x9910, RZ ;  /* 0x0000991017067816 */ /* 0x000fc600000000ff */
[----:B----4-:R-:W-:Y:S02]  /*5020*/  IMAD R3, R0, UR4, RZ ;  /* 0x0000000400037c24 */ /* 0x010fe4000f8e02ff */
        /* <DEDUP_REMOVED lines=16> */
.L_x_2221:
[----:B------:R-:W0:Y:S02]  /*5130*/  F2I.S64.F64.TRUNC R26, R26 ;  /* 0x0000001a001a7311 */ /* 0x000e24000030d900 */
[----:B0-----:R-:W-:-:S05]  /*5140*/  IMAD.MOV.U32 R3, RZ, RZ, R26 ;  /* 0x000000ffff037224 */ /* 0x001fca00078e001a */
[----:B------:R0:W-:Y:S01]  /*5150*/  STG.E.U8 desc[UR36][R4.64], R3 ;  /* 0x0000000304007986 */ /* 0x0001e2000c101124 */
[----:B------:R-:W-:Y:S05]  /*5160*/  BRA `(.L_x_2223) ;  /* 0x0000000c00e07947 */ /* 0x000fea0003800000 */
.L_x_2220:
        /* <DEDUP_REMOVED lines=9> */
.L_x_2225:
[----:B------:R-:W0:Y:S02]  /*5200*/  F2I.F64.TRUNC R27, R26 ;  /* 0x0000001a001b7311 */ /* 0x000e24000030d100 */
[----:B0-----:R0:W-:Y:S01]  /*5210*/  STG.E desc[UR36][R4.64], R27 ;  /* 0x0000001b04007986 */ /* 0x0011e2000c101924 */
[----:B------:R-:W-:Y:S05]  /*5220*/  BRA `(.L_x_2223) ;  /* 0x0000000c00b07947 */ /* 0x000fea0003800000 */
.L_x_2224:
[----:B------:R-:W0:Y:S02]  /*5230*/  F2I.F64.TRUNC R27, R26 ;  /* 0x0000001a001b7311 */ /* 0x000e24000030d100 */
[----:B0-----:R0:W-:Y:S01]  /*5240*/  STG.E.U16 desc[UR36][R4.64], R27 ;  /* 0x0000001b04007986 */ /* 0x0011e2000c101524 */
[----:B------:R-:W-:Y:S05]  /*5250*/  BRA `(.L_x_2223) ;  /* 0x0000000c00a47947 */ /* 0x000fea0003800000 */
.L_x_2219:
        /* <DEDUP_REMOVED lines=13> */
.L_x_2227:
        /* <DEDUP_REMOVED lines=8> */
.L_x_2226:
        /* <DEDUP_REMOVED lines=14> */
.L_x_2229:
        /* <DEDUP_REMOVED lines=9> */
.L_x_2228:
[----:B------:R0:W-:Y:S01]  /*5520*/  STG.E.64 desc[UR36][R4.64], R24 ;  /* 0x0000001804007986 */ /* 0x0001e2000c101b24 */
[----:B------:R-:W-:Y:S05]  /*5530*/  BRA `(.L_x_2223) ;  /* 0x0000000800ec7947 */ /* 0x000fea0003800000 */
.L_x_2218:
        /* <DEDUP_REMOVED lines=13> */
.L_x_2233:
        /* <DEDUP_REMOVED lines=22> */
.L_x_2236:
[----:B------:R-:W-:-:S04]  /*5770*/  SHF.R.U32.HI R3, RZ, 0x18, R7 ;  /* 0x00000018ff037819 */ /* 0x000fc80000011607 */
[----:B------:R-:W-:-:S07]  /*5780*/  LOP3.LUT R0, R0, 0x80, R3, 0xf8, !PT ;  /* 0x0000008000007812 */ /* 0x000fce00078ef803 */
.L_x_2235:
[----:B------:R-:W-:Y:S05]  /*5790*/  BSYNC.RECONVERGENT B0 ;  /* 0x0000000000007941 */ /* 0x000fea0003800200 */
.L_x_2234:
[----:B------:R4:W-:Y:S01]  /*57a0*/  STG.E.U8 desc[UR36][R4.64], R0 ;  /* 0x0000000004007986 */ /* 0x0009e2000c101124 */
[----:B------:R-:W-:Y:S05]  /*57b0*/  BRA `(.L_x_2223) ;  /* 0x00000008004c7947 */ /* 0x000fea0003800000 */
.L_x_2232:
        /* <DEDUP_REMOVED lines=22> */
.L_x_2239:
[----:B------:R-:W-:-:S04]  /*5920*/  SHF.R.U32.HI R3, RZ, 0x18, R7 ;  /* 0x00000018ff037819 */ /* 0x000fc80000011607 */
[----:B------:R-:W-:-:S07]  /*5930*/  LOP3.LUT R0, R0, 0x80, R3, 0xf8, !PT ;  /* 0x0000008000007812 */ /* 0x000fce00078ef803 */
.L_x_2238:
[----:B------:R-:W-:Y:S05]  /*5940*/  BSYNC.RECONVERGENT B0 ;  /* 0x0000000000007941 */ /* 0x000fea0003800200 */
.L_x_2237:
[----:B------:R0:W-:Y:S01]  /*5950*/  STG.E.U8 desc[UR36][R4.64], R0 ;  /* 0x0000000004007986 */ /* 0x0001e2000c101124 */
[----:B------:R-:W-:Y:S05]  /*5960*/  BRA `(.L_x_2223) ;  /* 0x0000000400e07947 */ /* 0x000fea0003800000 */
.L_x_2231:
        /* <DEDUP_REMOVED lines=8> */
[----:B---3--:R-:W0:Y:S01]  /*59f0*/  F2F.F32.F64 R8, R24 ;  /* 0x0000001800087310 */ /* 0x008e220000301000 */
        /* <DEDUP_REMOVED lines=17> */
.L_x_2241:
[----:B------:R-:W0:Y:S02]  /*5b10*/  F2I.U64.F64.TRUNC R26, R26 ;  /* 0x0000001a001a7311 */ /* 0x000e24000030d800 */
[----:B0-----:R1:W-:Y:S01]  /*5b20*/  STG.E.64 desc[UR36][R4.64], R26 ;  /* 0x0000001a04007986 */ /* 0x0013e2000c101b24 */
[----:B------:R-:W-:Y:S05]  /*5b30*/  BRA `(.L_x_2223) ;  /* 0x00000004006c7947 */ /* 0x000fea0003800000 */
.L_x_2240:
[----:B------:R-:W0:Y:S02]  /*5b40*/  F2I.U32.F64.TRUNC R27, R26 ;  /* 0x0000001a001b7311 */ /* 0x000e24000030d000 */
[----:B0-----:R0:W-:Y:S01]  /*5b50*/  STG.E desc[UR36][R4.64], R27 ;  /* 0x0000001b04007986 */ /* 0x0011e2000c101924 */
[----:B------:R-:W-:Y:S05]  /*5b60*/  BRA `(.L_x_2223) ;  /* 0x0000000400607947 */ /* 0x000fea0003800000 */
.L_x_2230:
        /* <DEDUP_REMOVED lines=10> */
.L_x_2243:
[----:B------:R-:W-:-:S05]  /*5c10*/  CS2R R26, SRZ ;  /* 0x00000000001a7805 */ /* 0x000fca000001ff00 */
[----:B------:R0:W-:Y:S01]  /*5c20*/  STG.E.128 desc[UR36][R4.64], R24 ;  /* 0x0000001804007986 */ /* 0x0001e2000c101d24 */
[----:B------:R-:W-:Y:S05]  /*5c30*/  BRA `(.L_x_2223) ;  /* 0x00000004002c7947 */ /* 0x000fea0003800000 */
.L_x_2242:
[----:B------:R-:W-:-:S13]  /*5c40*/  ISETP.NE.AND P0, PT, R0, 0xf, PT ;  /* 0x0000000f0000780c */ /* 0x000fda0003f05270 */
[----:B------:R-:W-:Y:S05]  /*5c50*/  @!P0 BRA `(.L_x_2244) ;  /* 0x0000000400088947 */ /* 0x000fea0003800000 */
[----:B------:R-:W-:-:S13]  /*5c60*/  ISETP.NE.AND P0, PT, R0, 0x17, PT ;  /* 0x000000170000780c */ /* 0x000fda0003f05270 */
[----:B------:R-:W-:Y:S05]  /*5c70*/  @!P0 BRA `(.L_x_2245) ;  /* 0x0000000000a08947 */ /* 0x000fea0003800000 */
[----:B------:R-:W-:-:S13]  /*5c80*/  ISETP.NE.AND P0, PT, R0, 0x18, PT ;  /* 0x000000180000780c */ /* 0x000fda0003f05270 */
[----:B------:R-:W-:Y:S05]  /*5c90*/  @!P0 BRA `(.L_x_2246) ;  /* 0x0000000000448947 */ /* 0x000fea0003800000 */
.L_x_2222:
[----:B------:R-:W-:Y:S01]  /*5ca0*/  MOV R14, 0x0 ;  /* 0x00000000000e7802 */ /* 0x000fe20000000f00 */
[----:B------:R-:W0:Y:S01]  /*5cb0*/  LDCU.64 UR4, c[0x4][0x148] ;  /* 0x01002900ff0477ac */ /* 0x000e220008000a00 */
[----:B---3--:R-:W-:Y:S02]  /*5cc0*/  IMAD.MOV.U32 R8, RZ, RZ, 0x65 ;  /* 0x00000065ff087424 */ /* 0x008fe400078e00ff */
        /* <DEDUP_REMOVED lines=13> */
.L_x_2247:
[----:B------:R-:W-:Y:S05]  /*5da0*/  BRA `(.L_x_2223) ;  /* 0x0000000000d07947 */ /* 0x000fea0003800000 */
.L_x_2246:
        /* <DEDUP_REMOVED lines=17> */
.L_x_2249:
[----:B------:R-:W-:Y:S05]  /*5ec0*/  BSYNC.RECONVERGENT B0 ;  /* 0x0000000000007941 */ /* 0x000fea0003800200 */
.L_x_2248:
[----:B------:R-:W-:-:S05]  /*5ed0*/  LOP3.LUT R3, R0, 0x80, R3, 0xf8, !PT ;  /* 0x0000008000037812 */ /* 0x000fca00078ef803 */
[----:B------:R0:W-:Y:S01]  /*5ee0*/  STG.E.U8 desc[UR36][R4.64], R3 ;  /* 0x0000000304007986 */ /* 0x0001e2000c101124 */
[----:B------:R-:W-:Y:S05]  /*5ef0*/  BRA `(.L_x_2223) ;  /* 0x00000000007c7947 */ /* 0x000fea0003800000 */
.L_x_2245:
        /* <DEDUP_REMOVED lines=16> */
.L_x_2251:
[----:B------:R-:W-:Y:S01]  /*6000*/  IMAD.MOV.U32 R0, RZ, RZ, 0x7f ;  /* 0x0000007fff007424 */ /* 0x000fe200078e00ff */
[----:B------:R-:W-:-:S04]  /*6010*/  ISETP.GT.U32.AND P0, PT, R3, 0x7f800000, PT ;  /* 0x7f8000000300780c */ /* 0x000fc80003f04070 */
[----:B------:R-:W-:-:S09]  /*6020*/  SEL R0, R0, 0x7c, P0 ;  /* 0x0000007c00007807 */ /* 0x000fd20000000000 */
.L_x_2252:
[----:B------:R-:W-:Y:S05]  /*6030*/  BSYNC.RECONVERGENT B0 ;  /* 0x0000000000007941 */ /* 0x000fea0003800200 */
.L_x_2250:
[----:B------:R-:W-:-:S04]  /*6040*/  SHF.R.U32.HI R3, RZ, 0x18, R7 ;  /* 0x00000018ff037819 */ /* 0x000fc80000011607 */
[----:B------:R-:W-:-:S05]  /*6050*/  LOP3.LUT R3, R0, 0x80, R3, 0xf8, !PT ;  /* 0x0000008000037812 */ /* 0x000fca00078ef803 */
[----:B------:R0:W-:Y:S01]  /*6060*/  STG.E.U8 desc[UR36][R4.64], R3 ;  /* 0x0000000304007986 */ /* 0x0001e2000c101124 */
[----:B------:R-:W-:Y:S05]  /*6070*/  BRA `(.L_x_2223) ;  /* 0x00000000001c7947 */ /* 0x000fea0003800000 */
.L_x_2244:
[----:B------:R-:W-:Y:S01]  /*6080*/  UMOV UR4, 0xf0000000 ;  /* 0xf000000000047882 */ /* 0x000fe20000000000 */
[----:B------:R-:W-:Y:S01]  /*6090*/  UMOV UR5, 0x380fffff ;  /* 0x380fffff00057882 */ /* 0x000fe20000000000 */
[----:B------:R-:W0:Y:S01]  /*60a0*/  F2F.F32.F64 R0, R24 ;  /* 0x0000001800007310 */ /* 0x000e220000301000 */
[----:B------:R-:W-:-:S14]  /*60b0*/  DSETP.GEU.AND P0, PT, |R24|, UR4, PT ;  /* 0x0000000418007e2a */ /* 0x000fdc000bf0e200 */
[----:B0-----:R-:W-:-:S05]  /*60c0*/  @!P0 FMUL R0, R0, 1.175494350822287508e-38 ;  /* 0x0080000000008820 */ /* 0x001fca0000400000 */
[----:B------:R-:W-:-:S05]  /*60d0*/  F2FP.BF16.F32.PACK_AB R0, RZ, R0 ;  /* 0x00000000ff00723e */ /* 0x000fca00000010ff */
[----:B------:R0:W-:Y:S02]  /*60e0*/  STG.E.U16 desc[UR36][R4.64], R0 ;  /* 0x0000000004007986 */ /* 0x0001e4000c101524 */
.L_x_2223:
[----:B------:R-:W-:-:S07]  /*60f0*/  VIADD R29, R29, 0x80 ;  /* 0x000000801d1d7836 */ /* 0x000fce0000000000 */
.L_x_2180:
[----:B------:R-:W-:-:S13]  /*6100*/  ISETP.GE.AND P0, PT, R29, R22, PT ;  /* 0x000000161d00720c */ /* 0x000fda0003f06270 */
[----:B------:R-:W-:Y:S05]  /*6110*/  @P0 BREAK.RELIABLE B6 ;  /* 0x0000000000060942 */ /* 0x000fea0003800100 */
[----:B------:R-:W-:Y:S05]  /*6120*/  @P0 BRA `(.L_x_2217) ;  /* 0x00000010004c0947 */ /* 0x000fea0003800000 */
[----:B------:R-:W-:Y:S05]  /*6130*/  BSYNC.RELIABLE B6 ;  /* 0x0000000000067941 */ /* 0x000fea0003800100 */
.L_x_2179:
        /* <DEDUP_REMOVED lines=21> */
.L_x_2256:
[----:B------:R-:W0:Y:S02]  /*6290*/  F2I.S64.F64.TRUNC R18, R18 ;  /* 0x0000001200127311 */ /* 0x000e24000030d900 */
[----:B0-----:R-:W-:-:S05]  /*62a0*/  IMAD.MOV.U32 R3, RZ, RZ, R18 ;  /* 0x000000ffff037224 */ /* 0x001fca00078e0012 */
[----:B------:R0:W-:Y:S01]  /*62b0*/  STG.E.U8 desc[UR36][R4.64], R3 ;  /* 0x0000000304007986 */ /* 0x0001e2000c101124 */
[----:B------:R-:W-:Y:S05]  /*62c0*/  BRA `(.L_x_2258) ;  /* 0x0000000c00e07947 */ /* 0x000fea0003800000 */
.L_x_2255:
        /* <DEDUP_REMOVED lines=9> */
.L_x_2260:
[----:B------:R-:W0:Y:S02]  /*6360*/  F2I.F64.TRUNC R19, R18 ;  /* 0x0000001200137311 */ /* 0x000e24000030d100 */
[----:B0-----:R0:W-:Y:S01]  /*6370*/  STG.E desc[UR36][R4.64], R19 ;  /* 0x0000001304007986 */ /* 0x0011e2000c101924 */
[----:B------:R-:W-:Y:S05]  /*6380*/  BRA `(.L_x_2258) ;  /* 0x0000000c00b07947 */ /* 0x000fea0003800000 */
.L_x_2259:
[----:B------:R-:W0:Y:S02]  /*6390*/  F2I.F64.TRUNC R19, R18 ;  /* 0x0000001200137311 */ /* 0x000e24000030d100 */
[----:B0-----:R0:W-:Y:S01]  /*63a0*/  STG.E.U16 desc[UR36][R4.64], R19 ;  /* 0x0000001304007986 */ /* 0x0011e2000c101524 */
[----:B------:R-:W-:Y:S05]  /*63b0*/  BRA `(.L_x_2258) ;  /* 0x0000000c00a47947 */ /* 0x000fea0003800000 */
.L_x_2254:
        /* <DEDUP_REMOVED lines=13> */
.L_x_2262:
        /* <DEDUP_REMOVED lines=8> */
.L_x_2261:
        /* <DEDUP_REMOVED lines=14> */
.L_x_2264:
        /* <DEDUP_REMOVED lines=9> */
.L_x_2263:
[----:B------:R0:W-:Y:S01]  /*6680*/  STG.E.64 desc[UR36][R4.64], R16 ;  /* 0x0000001004007986 */ /* 0x0001e2000c101b24 */
[----:B------:R-:W-:Y:S05]  /*6690*/  BRA `(.L_x_2258) ;  /* 0x0000000800ec7947 */ /* 0x000fea0003800000 */
.L_x_2253:
        /* <DEDUP_REMOVED lines=13> */
.L_x_2268:
        /* <DEDUP_REMOVED lines=22> */
.L_x_2271:
[----:B------:R-:W-:-:S04]  /*68d0*/  SHF.R.U32.HI R3, RZ, 0x18, R7 ;  /* 0x00000018ff037819 */ /* 0x000fc80000011607 */
[----:B------:R-:W-:-:S07]  /*68e0*/  LOP3.LUT R0, R0, 0x80, R3, 0xf8, !PT ;  /* 0x0000008000007812 */ /* 0x000fce00078ef803 */
.L_x_2270:
[----:B------:R-:W-:Y:S05]  /*68f0*/  BSYNC.RECONVERGENT B0 ;  /* 0x0000000000007941 */ /* 0x000fea0003800200 */
.L_x_2269:
[----:B------:R0:W-:Y:S01]  /*6900*/  STG.E.U8 desc[UR36][R4.64], R0 ;  /* 0x0000000004007986 */ /* 0x0001e2000c101124 */
[----:B------:R-:W-:Y:S05]  /*6910*/  BRA `(.L_x_2258) ;  /* 0x00000008004c7947 */ /* 0x000fea0003800000 */
.L_x_2267:
        /* <DEDUP_REMOVED lines=22> */
.L_x_2274:
[----:B------:R-:W-:-:S04]  /*6a80*/  SHF.R.U32.HI R3, RZ, 0x18, R7 ;  /* 0x00000018ff037819 */ /* 0x000fc80000011607 */
[----:B------:R-:W-:-:S07]  /*6a90*/  LOP3.LUT R0, R0, 0x80, R3, 0xf8, !PT ;  /* 0x0000008000007812 */ /* 0x000fce00078ef803 */
.L_x_2273:
[----:B------:R-:W-:Y:S05]  /*6aa0*/  BSYNC.RECONVERGENT B0 ;  /* 0x0000000000007941 */ /* 0x000fea0003800200 */
.L_x_2272:
[----:B------:R4:W-:Y:S01]  /*6ab0*/  STG.E.U8 desc[UR36][R4.64], R0 ;  /* 0x0000000004007986 */ /* 0x0009e2000c101124 */
[----:B------:R-:W-:Y:S05]  /*6ac0*/  BRA `(.L_x_2258) ;  /* 0x0000000400e07947 */ /* 0x000fea0003800000 */
.L_x_2266:
        /* <DEDUP_REMOVED lines=26> */
.L_x_2276:
[----:B------:R-:W0:Y:S02]  /*6c70*/  F2I.U64.F64.TRUNC R18, R18 ;  /* 0x0000001200127311 */ /* 0x000e24000030d800 */
[----:B0-----:R0:W-:Y:S01]  /*6c80*/  STG.E.64 desc[UR36][R4.64], R18 ;  /* 0x0000001204007986 */ /* 0x0011e2000c101b24 */
[----:B------:R-:W-:Y:S05]  /*6c90*/  BRA `(.L_x_2258) ;  /* 0x00000004006c7947 */ /* 0x000fea0003800000 */
.L_x_2275:
[----:B------:R-:W0:Y:S02]  /*6ca0*/  F2I.U32.F64.TRUNC R19, R18 ;  /* 0x0000001200137311 */ /* 0x000e24000030d000 */
[----:B0-----:R2:W-:Y:S01]  /*6cb0*/  STG.E desc[UR36][R4.64], R19 ;  /* 0x0000001304007986 */ /* 0x0015e2000c101924 */
[----:B------:R-:W-:Y:S05]  /*6cc0*/  BRA `(.L_x_2258) ;  /* 0x0000000400607947 */ /* 0x000fea0003800000 */
.L_x_2265:
        /* <DEDUP_REMOVED lines=10> */
.L_x_2278:
[----:B------:R-:W-:-:S05]  /*6d70*/  CS2R R18, SRZ ;  /* 0x0000000000127805 */ /* 0x000fca000001ff00 */
[----:B------:R0:W-:Y:S01]  /*6d80*/  STG.E.128 desc[UR36][R4.64], R16 ;  /* 0x0000001004007986 */ /* 0x0001e2000c101d24 */
[----:B------:R-:W-:Y:S05]  /*6d90*/  BRA `(.L_x_2258) ;  /* 0x00000004002c7947 */ /* 0x000fea0003800000 */
.L_x_2277:
[----:B------:R-:W-:-:S13]  /*6da0*/  ISETP.NE.AND P0, PT, R0, 0xf, PT ;  /* 0x0000000f0000780c */ /* 0x000fda0003f05270 */
[----:B------:R-:W-:Y:S05]  /*6db0*/  @!P0 BRA `(.L_x_2279) ;  /* 0x0000000400088947 */ /* 0x000fea0003800000 */
[----:B------:R-:W-:-:S13]  /*6dc0*/  ISETP.NE.AND P0, PT, R0, 0x17, PT ;  /* 0x000000170000780c */ /* 0x000fda0003f05270 */
[----:B------:R-:W-:Y:S05]  /*6dd0*/  @!P0 BRA `(.L_x_2280) ;  /* 0x0000000000a08947 */ /* 0x000fea0003800000 */
[----:B------:R-:W-:-:S13]  /*6de0*/  ISETP.NE.AND P0, PT, R0, 0x18, PT ;  /* 0x000000180000780c */ /* 0x000fda0003f05270 */
[----:B------:R-:W-:Y:S05]  /*6df0*/  @!P0 BRA `(.L_x_2281) ;  /* 0x0000000000448947 */ /* 0x000fea0003800000 */
.L_x_2257:
        /* <DEDUP_REMOVED lines=16> */
.L_x_2282:
[----:B------:R-:W-:Y:S05]  /*6f00*/  BRA `(.L_x_2258) ;  /* 0x0000000000d07947 */ /* 0x000fea0003800000 */
.L_x_2281:
        /* <DEDUP_REMOVED lines=17> */
.L_x_2284:
[----:B------:R-:W-:Y:S05]  /*7020*/  BSYNC.RECONVERGENT B0 ;  /* 0x0000000000007941 */ /* 0x000fea0003800200 */
.L_x_2283:
[----:B------:R-:W-:-:S05]  /*7030*/  LOP3.LUT R3, R0, 0x80, R3, 0xf8, !PT ;  /* 0x0000008000037812 */ /* 0x000fca00078ef803 */
[----:B------:R0:W-:Y:S01]  /*7040*/  STG.E.U8 desc[UR36][R4.64], R3 ;  /* 0x0000000304007986 */ /* 0x0001e2000c101124 */
[----:B------:R-:W-:Y:S05]  /*7050*/  BRA `(.L_x_2258) ;  /* 0x00000000007c7947 */ /* 0x000fea0003800000 */
.L_x_2280:
        /* <DEDUP_REMOVED lines=16> */
.L_x_2286:
[----:B------:R-:W-:Y:S01]  /*7160*/  IMAD.MOV.U32 R0, RZ, RZ, 0x7f ;  /* 0x0000007fff007424 */ /* 0x000fe200078e00ff */
[----:B------:R-:W-:-:S04]  /*7170*/  ISETP.GT.U32.AND P0, PT, R3, 0x7f800000, PT ;  /* 0x7f8000000300780c */ /* 0x000fc80003f04070 */
[----:B------:R-:W-:-:S09]  /*7180*/  SEL R0, R0, 0x7c, P0 ;  /* 0x0000007c00007807 */ /* 0x000fd20000000000 */
.L_x_2287:
[----:B------:R-:W-:Y:S05]  /*7190*/  BSYNC.RECONVERGENT B0 ;  /* 0x0000000000007941 */ /* 0x000fea0003800200 */
.L_x_2285:
[----:B------:R-:W-:-:S04]  /*71a0*/  SHF.R.U32.HI R3, RZ, 0x18, R7 ;  /* 0x00000018ff037819 */ /* 0x000fc80000011607 */
[----:B------:R-:W-:-:S05]  /*71b0*/  LOP3.LUT R3, R0, 0x80, R3, 0xf8, !PT ;  /* 0x0000008000037812 */ /* 0x000fca00078ef803 */
[----:B------:R0:W-:Y:S01]  /*71c0*/  STG.E.U8 desc[UR36][R4.64], R3 ;  /* 0x0000000304007986 */ /* 0x0001e2000c101124 */
[----:B------:R-:W-:Y:S05]  /*71d0*/  BRA `(.L_x_2258) ;  /* 0x00000000001c7947 */ /* 0x000fea0003800000 */
.L_x_2279:
[----:B------:R-:W-:Y:S01]  /*71e0*/  UMOV UR4, 0xf0000000 ;  /* 0xf000000000047882 */ /* 0x000fe20000000000 */
[----:B------:R-:W-:Y:S01]  /*71f0*/  UMOV UR5, 0x380fffff ;  /* 0x380fffff00057882 */ /* 0x000fe20000000000 */
[----:B------:R-:W0:Y:S01]  /*7200*/  F2F.F32.F64 R0, R16 ;  /* 0x0000001000007310 */ /* 0x000e220000301000 */
[----:B------:R-:W-:-:S14]  /*7210*/  DSETP.GEU.AND P0, PT, |R16|, UR4, PT ;  /* 0x0000000410007e2a */ /* 0x000fdc000bf0e200 */
[----:B0-----:R-:W-:-:S05]  /*7220*/  @!P0 FMUL R0, R0, 1.175494350822287508e-38 ;  /* 0x0080000000008820 */ /* 0x001fca0000400000 */
[----:B------:R-:W-:-:S05]  /*7230*/  F2FP.BF16.F32.PACK_AB R0, RZ, R0 ;  /* 0x00000000ff00723e */ /* 0x000fca00000010ff */
[----:B------:R0:W-:Y:S02]  /*7240*/  STG.E.U16 desc[UR36][R4.64], R0 ;  /* 0x0000000004007986 */ /* 0x0001e4000c101524 */
.L_x_2258:
[----:B------:R-:W-:-:S07]  /*7250*/  VIADD R29, R29, 0x80 ;  /* 0x000000801d1d7836 */ /* 0x000fce0000000000 */
.L_x_2217:
[----:B------:R-:W-:Y:S05]  /*7260*/  BSYNC.RECONVERGENT B7 ;  /* 0x0000000000077941 */ /* 0x000fea0003800200 */
.L_x_2178:
[----:B------:R-:W-:-:S13]  /*7270*/  ISETP.GE.AND P0, PT, R29, R22, PT ;  /* 0x000000161d00720c */ /* 0x000fda0003f06270 */
[----:B------:R-:W-:Y:S05]  /*7280*/  @P0 EXIT ;  /* 0x000000000000094d */ /* 0x000fea0003800000 */
[----:B0-----:R-:W0:Y:S01]  /*7290*/  LDC.64 R6, c[0x0][0x388] ;  /* 0x0000e200ff067b82 */ /* 0x001e220000000a00 */
[----:B------:R-:W5:Y:S01]  /*72a0*/  LDCU UR4, c[0x0][0x3a8] ;  /* 0x00007500ff0477ac */ /* 0x000f620008000800 */
[----:B-12-4-:R-:W-:Y:S01]  /*72b0*/  PRMT R0, R23, 0x9910, RZ ;  /* 0x0000991017007816 */ /* 0x016fe200000000ff */
[----:B------:R-:W-:Y:S01]  /*72c0*/  IMAD R2, R2, 0x200, R29 ;  /* 0x0000020002027824 */ /* 0x000fe200078e021d */
[----:B------:R1:W2:Y:S02]  /*72d0*/  FRND.F64.TRUNC R4, R30 ;  /* 0x0000001e00047313 */ /* 0x0002a4000030d800 */
[----:B------:R-:W-:Y:S01]  /*72e0*/  ISETP.GT.AND P1, PT, R0, 0x9, PT ;  /* 0x000000090000780c */ /* 0x000fe20003f24270 */
[----:B-----5:R-:W-:-:S05]  /*72f0*/  IMAD R3, R2, UR4, RZ ;  /* 0x0000000402037c24 */ /* 0x020fca000f8e02ff */
        /* <DEDUP_REMOVED lines=12> */
[----:B0-----:R-:W-:Y:S01]  /*73c0*/  STG.E.U8 desc[UR36][R2.64], R31 ;  /* 0x0000001f02007986 */ /* 0x001fe2000c101124 */
[----:B------:R-:W-:Y:S05]  /*73d0*/  EXIT ;  /* 0x000000000000794d */ /* 0x000fea0003800000 */
.L_x_2291:
[----:B------:R-:W0:Y:S02]  /*73e0*/  F2I.S64.F64.TRUNC R30, R30 ;  /* 0x0000001e001e7311 */ /* 0x000e24000030d900 */
[----:B0-----:R-:W-:-:S05]  /*73f0*/  IMAD.MOV.U32 R5, RZ, RZ, R30 ;  /* 0x000000ffff057224 */ /* 0x001fca00078e001e */
[----:B------:R-:W-:Y:S01]  /*7400*/  STG.E.U8 desc[UR36][R2.64], R5 ;  /* 0x0000000502007986 */ /* 0x000fe2000c101124 */
[----:B------:R-:W-:Y:S05]  /*7410*/  EXIT ;  /* 0x000000000000794d */ /* 0x000fea0003800000 */
.L_x_2290:
[----:B------:R-:W-:-:S13]  /*7420*/  ISETP.NE.AND P0, PT, R0, 0x2, PT ;  /* 0x000000020000780c */ /* 0x000fda0003f05270 */
[----:B------:R-:W-:Y:S05]  /*7430*/  @!P0 BRA `(.L_x_2293) ;  /* 0x0000000000288947 */ /* 0x000fea0003800000 */
[----:B------:R-:W-:-:S13]  /*7440*/  ISETP.NE.AND P0, PT, R0, 0x3, PT ;  /* 0x000000030000780c */ /* 0x000fda0003f05270 */
[----:B------:R-:W-:Y:S05]  /*7450*/  @!P0 BRA `(.L_x_2294) ;  /* 0x0000000000148947 */ /* 0x000fea0003800000 */
[----:B------:R-:W-:-:S13]  /*7460*/  ISETP.NE.AND P0, PT, R0, 0x4, PT ;  /* 0x000000040000780c */ /* 0x000fda0003f05270 */
[----:B------:R-:W-:Y:S05]  /*7470*/  @P0 BRA `(.L_x_2292) ;  /* 0x0000000800b40947 */ /* 0x000fea0003800000 */
[----:B------:R-:W0:Y:S02]  /*7480*/  F2I.S64.F64.TRUNC R30, R30 ;  /* 0x0000001e001e7311 */ /* 0x000e24000030d900 */
[----:B0-----:R-:W-:Y:S01]  /*7490*/  STG.E.64 desc[UR36][R2.64], R30 ;  /* 0x0000001e02007986 */ /* 0x001fe2000c101b24 */
[----:B------:R-:W-:Y:S05]  /*74a0*/  EXIT ;  /* 0x000000000000794d */ /* 0x000fea0003800000 */
.L_x_2294:
[----:B------:R-:W0:Y:S02]  /*74b0*/  F2I.F64.TRUNC R31, R30 ;  /* 0x0000001e001f7311 */ /* 0x000e24000030d100 */
[----:B0-----:R-:W-:Y:S01]  /*74c0*/  STG.E desc[UR36][R2.64], R31 ;  /* 0x0000001f02007986 */ /* 0x001fe2000c101924 */
[----:B------:R-:W-:Y:S05]  /*74d0*/  EXIT ;  /* 0x000000000000794d */ /* 0x000fea0003800000 */
.L_x_2293:
[----:B------:R-:W0:Y:S02]  /*74e0*/  F2I.F64.TRUNC R31, R30 ;  /* 0x0000001e001f7311 */ /* 0x000e24000030d100 */
[----:B0-----:R-:W-:Y:S01]  /*74f0*/  STG.E.U16 desc[UR36][R2.64], R31 ;  /* 0x0000001f02007986 */ /* 0x001fe2000c101524 */
[----:B------:R-:W-:Y:S05]  /*7500*/  EXIT ;  /* 0x000000000000794d */ /* 0x000fea0003800000 */
.L_x_2289:
        /* <DEDUP_REMOVED lines=11> */
[----:B------:R-:W-:Y:S01]  /*75c0*/  STG.E desc[UR36][R2.64], R7 ;  /* 0x0000000702007986 */ /* 0x000fe2000c101924 */
[----:B------:R-:W-:Y:S05]  /*75d0*/  EXIT ;  /* 0x000000000000794d */ /* 0x000fea0003800000 */
.L_x_2296:
[----:B------:R-:W-:Y:S01]  /*75e0*/  UMOV UR4, 0xf0000000 ;  /* 0xf000000000047882 */ /* 0x000fe20000000000 */
[----:B------:R-:W-:Y:S01]  /*75f0*/  UMOV UR5, 0x380fffff ;  /* 0x380fffff00057882 */ /* 0x000fe20000000000 */
[----:B------:R-:W0:Y:S01]  /*7600*/  F2F.F32.F64 R0, R4 ;  /* 0x0000000400007310 */ /* 0x000e220000301000 */
[----:B------:R-:W-:-:S14]  /*7610*/  DSETP.GEU.AND P0, PT, |R4|, UR4, PT ;  /* 0x0000000404007e2a */ /* 0x000fdc000bf0e200 */
[----:B0-----:R-:W-:-:S05]  /*7620*/  @!P0 FMUL R0, R0, 1.175494350822287508e-38 ;  /* 0x0080000000008820 */ /* 0x001fca0000400000 */
[----:B------:R-:W-:-:S05]  /*7630*/  F2FP.F16.F32.PACK_AB R0, RZ, R0 ;  /* 0x00000000ff00723e */ /* 0x000fca00000000ff */
[----:B------:R-:W-:Y:S01]  /*7640*/  STG.E.U16 desc[UR36][R2.64], R0 ;  /* 0x0000000002007986 */ /* 0x000fe2000c101524 */
[----:B------:R-:W-:Y:S05]  /*7650*/  EXIT ;  /* 0x000000000000794d */ /* 0x000fea0003800000 */
.L_x_2295:
        /* <DEDUP_REMOVED lines=12> */
[----:B------:R-:W-:Y:S01]  /*7720*/  STG.E.64 desc[UR36][R2.64], R6 ;  /* 0x0000000602007986 */ /* 0x000fe2000c101b24 */
[----:B------:R-:W-:Y:S05]  /*7730*/  EXIT ;  /* 0x000000000000794d */ /* 0x000fea0003800000 */
.L_x_2298:
[----:B------:R-:W-:Y:S01]  /*7740*/  UMOV UR4, 0xf0000000 ;  /* 0xf000000000047882 */ /* 0x000fe20000000000 */
[----:B------:R-:W-:Y:S01]  /*7750*/  UMOV UR5, 0x380fffff ;  /* 0x380fffff00057882 */ /* 0x000fe20000000000 */
[----:B------:R-:W0:Y:S01]  /*7760*/  F2F.F32.F64 R0, R4 ;  /* 0x0000000400007310 */ /* 0x000e220000301000 */
[----:B------:R-:W-:-:S14]  /*7770*/  DSETP.GEU.AND P0, PT, |R4|, UR4, PT ;  /* 0x0000000404007e2a */ /* 0x000fdc000bf0e200 */
[----:B0-----:R-:W-:-:S05]  /*7780*/  @!P0 FMUL R0, R0, 1.175494350822287508e-38 ;  /* 0x0080000000008820 */ /* 0x001fca0000400000 */
[----:B------:R-:W-:-:S04]  /*7790*/  F2FP.F16.F32.PACK_AB R5, RZ, R0 ;  /* 0x00000000ff05723e */ /* 0x000fc800000000ff */
[----:B------:R-:W-:-:S05]  /*77a0*/  PRMT R5, R5, 0x5410, RZ ;  /* 0x0000541005057816 */ /* 0x000fca00000000ff */
[----:B------:R-:W-:Y:S01]  /*77b0*/  STG.E desc[UR36][R2.64], R5 ;  /* 0x0000000502007986 */ /* 0x000fe2000c101924 */
[----:B------:R-:W-:Y:S05]  /*77c0*/  EXIT ;  /* 0x000000000000794d */ /* 0x000fea0003800000 */
.L_x_2297:
[----:B------:R-:W-:Y:S01]  /*77d0*/  STG.E.64 desc[UR36][R2.64], R4 ;  /* 0x0000000402007986 */ /* 0x000fe2000c101b24 */
[----:B------:R-:W-:Y:S05]  /*77e0*/  EXIT ;  /* 0x000000000000794d */ /* 0x000fea0003800000 */
.L_x_2288:
        /* <DEDUP_REMOVED lines=11> */
[----:B0-----:R-:W-:Y:S01]  /*78a0*/  STG.E.U16 desc[UR36][R2.64], R31 ;  /* 0x0000001f02007986 */ /* 0x001fe2000c101524 */
[----:B------:R-:W-:Y:S05]  /*78b0*/  EXIT ;  /* 0x000000000000794d */ /* 0x000fea0003800000 */
.L_x_2302:
        /* <DEDUP_REMOVED lines=22> */
.L_x_2305:
[----:B------:R-:W-:-:S04]  /*7a20*/  SHF.R.U32.HI R5, RZ, 0x18, R7 ;  /* 0x00000018ff057819 */ /* 0x000fc80000011607 */
[----:B------:R-:W-:-:S07]  /*7a30*/  LOP3.LUT R0, R0, 0x80, R5, 0xf8, !PT ;  /* 0x0000008000007812 */ /* 0x000fce00078ef805 */
.L_x_2304:
[----:B------:R-:W-:Y:S05]  /*7a40*/  BSYNC.RECONVERGENT B0 ;  /* 0x0000000000007941 */ /* 0x000fea0003800200 */
.L_x_2303:
[----:B------:R-:W-:Y:S01]  /*7a50*/  STG.E.U8 desc[UR36][R2.64], R0 ;  /* 0x0000000002007986 */ /* 0x000fe2000c101124 */
[----:B------:R-:W-:Y:S05]  /*7a60*/  EXIT ;  /* 0x000000000000794d */ /* 0x000fea0003800000 */
.L_x_2301:
        /* <DEDUP_REMOVED lines=22> */
.L_x_2308:
[----:B------:R-:W-:-:S04]  /*7bd0*/  SHF.R.U32.HI R5, RZ, 0x18, R7 ;  /* 0x00000018ff057819 */ /* 0x000fc80000011607 */
[----:B------:R-:W-:-:S07]  /*7be0*/  LOP3.LUT R0, R0, 0x80, R5, 0xf8, !PT ;  /* 0x0000008000007812 */ /* 0x000fce00078ef805 */
.L_x_2307:
[----:B------:R-:W-:Y:S05]  /*7bf0*/  BSYNC.RECONVERGENT B0 ;  /* 0x0000000000007941 */ /* 0x000fea0003800200 */
.L_x_2306:
[----:B------:R-:W-:Y:S01]  /*7c00*/  STG.E.U8 desc[UR36][R2.64], R0 ;  /* 0x0000000002007986 */ /* 0x000fe2000c101124 */
[----:B------:R-:W-:Y:S05]  /*7c10*/  EXIT ;  /* 0x000000000000794d */ /* 0x000fea0003800000 */
.L_x_2300:
        /* <DEDUP_REMOVED lines=8> */
[----:B---3--:R0:W1:Y:S01]  /*7ca0*/  F2F.F32.F64 R8, R4 ;  /* 0x0000000400087310 */ /* 0x0080620000301000 */
        /* <DEDUP_REMOVED lines=17> */
.L_x_2310:
[----:B------:R-:W0:Y:S02]  /*7dc0*/  F2I.U64.F64.TRUNC R30, R30 ;  /* 0x0000001e001e7311 */ /* 0x000e24000030d800 */
[----:B0-----:R-:W-:Y:S01]  /*7dd0*/  STG.E.64 desc[UR36][R2.64], R30 ;  /* 0x0000001e02007986 */ /* 0x001fe2000c101b24 */
[----:B------:R-:W-:Y:S05]  /*7de0*/  EXIT ;  /* 0x000000000000794d */ /* 0x000fea0003800000 */
.L_x_2309:
[----:B------:R-:W0:Y:S02]  /*7df0*/  F2I.U32.F64.TRUNC R31, R30 ;  /* 0x0000001e001f7311 */ /* 0x000e24000030d000 */
[----:B0-----:R-:W-:Y:S01]  /*7e00*/  STG.E desc[UR36][R2.64], R31 ;  /* 0x0000001f02007986 */ /* 0x001fe2000c101924 */
[----:B------:R-:W-:Y:S05]  /*7e10*/  EXIT ;  /* 0x000000000000794d */ /* 0x000fea0003800000 */
.L_x_2299:
        /* <DEDUP_REMOVED lines=8> */
[----:B------:R-:W-:Y:S01]  /*7ea0*/  STG.E.U8 desc[UR36][R2.64], R5 ;  /* 0x0000000502007986 */ /* 0x000fe2000c101124 */
[----:B------:R-:W-:Y:S05]  /*7eb0*/  EXIT ;  /* 0x000000000000794d */ /* 0x000fea0003800000 */
.L_x_2312:
[----:B------:R-:W-:-:S05]  /*7ec0*/  CS2R R6, SRZ ;  /* 0x0000000000067805 */ /* 0x000fca000001ff00 */
[----:B------:R-:W-:Y:S01]  /*7ed0*/  STG.E.128 desc[UR36][R2.64], R4 ;  /* 0x0000000402007986 */ /* 0x000fe2000c101d24 */
[----:B------:R-:W-:Y:S05]  /*7ee0*/  EXIT ;  /* 0x000000000000794d */ /* 0x000fea0003800000 */
.L_x_2311:
[----:B------:R-:W-:-:S13]  /*7ef0*/  ISETP.NE.AND P0, PT, R0, 0xf, PT ;  /* 0x0000000f0000780c */ /* 0x000fda0003f05270 */
[----:B------:R-:W-:Y:S05]  /*7f00*/  @!P0 BRA `(.L_x_2313) ;  /* 0x0000000400088947 */ /* 0x000fea0003800000 */
[----:B------:R-:W-:-:S13]  /*7f10*/  ISETP.NE.AND P0, PT, R0, 0x17, PT ;  /* 0x000000170000780c */ /* 0x000fda0003f05270 */
[----:B------:R-:W-:Y:S05]  /*7f20*/  @!P0 BRA `(.L_x_2314) ;  /* 0x0000000000a08947 */ /* 0x000fea0003800000 */
[----:B------:R-:W-:-:S13]  /*7f30*/  ISETP.NE.AND P0, PT, R0, 0x18, PT ;  /* 0x000000180000780c */ /* 0x000fda0003f05270 */
[----:B------:R-:W-:Y:S05]  /*7f40*/  @!P0 BRA `(.L_x_2315) ;  /* 0x0000000000448947 */ /* 0x000fea0003800000 */
.L_x_2292:
[----:B------:R-:W-:Y:S01]  /*7f50*/  MOV R0, 0x0 ;  /* 0x0000000000007802 */ /* 0x000fe20000000f00 */
[----:B------:R-:W0:Y:S01]  /*7f60*/  LDCU.64 UR4, c[0x4][0x148] ;  /* 0x01002900ff0477ac */ /* 0x000e220008000a00 */
[----:B---3--:R-:W-:Y:S02]  /*7f70*/  IMAD.MOV.U32 R8, RZ, RZ, 0x65 ;  /* 0x00000065ff087424 */ /* 0x008fe400078e00ff */
        /* <DEDUP_REMOVED lines=13> */
.L_x_2316:
[----:B------:R-:W-:Y:S05]  /*8050*/  EXIT ;  /* 0x000000000000794d */ /* 0x000fea0003800000 */
.L_x_2315:
[----:B------:R-:W-:Y:S01]  /*8060*/  UMOV UR4, 0xf0000000 ;  /* 0xf000000000047882 */ /* 0x000fe20000000000 */
[----:B------:R-:W-:Y:S01]  /*8070*/  UMOV UR5, 0x380fffff ;  /* 0x380fffff00057882 */ /* 0x000fe20000000000 */
[----:B---3--:R-:W0:Y:S01]  /*8080*/  F2F.F32.F64 R9, R4 ;  /* 0x0000000400097310 */ /* 0x008e220000301000 */
        /* <DEDUP_REMOVED lines=14> */
.L_x_2318:
[----:B------:R-:W-:Y:S05]  /*8170*/  BSYNC.RECONVERGENT B0 ;  /* 0x0000000000007941 */ /* 0x000fea0003800200 */
.L_x_2317:
[----:B------:R-:W-:-:S05]  /*8180*/  LOP3.LUT R7, R0, 0x80, R7, 0xf8, !PT ;  /* 0x0000008000077812 */ /* 0x000fca00078ef807 */
[----:B------:R-:W-:Y:S01]  /*8190*/  STG.E.U8 desc[UR36][R2.64], R7 ;  /* 0x0000000702007986 */ /* 0x000fe2000c101124 */
[----:B------:R-:W-:Y:S05]  /*81a0*/  EXIT ;  /* 0x000000000000794d */ /* 0x000fea0003800000 */
.L_x_2314:
        /* <DEDUP_REMOVED lines=16> */
.L_x_2320:
[----:B------:R-:W-:Y:S01]  /*82b0*/  IMAD.MOV.U32 R0, RZ, RZ, 0x7f ;  /* 0x0000007fff007424 */ /* 0x000fe200078e00ff */
[----:B------:R-:W-:-:S04]  /*82c0*/  ISETP.GT.U32.AND P0, PT, R6, 0x7f800000, PT ;  /* 0x7f8000000600780c */ /* 0x000fc80003f04070 */
[----:B------:R-:W-:-:S09]  /*82d0*/  SEL R0, R0, 0x7c, P0 ;  /* 0x0000007c00007807 */ /* 0x000fd20000000000 */
.L_x_2321:
[----:B------:R-:W-:Y:S05]  /*82e0*/  BSYNC.RECONVERGENT B0 ;  /* 0x0000000000007941 */ /* 0x000fea0003800200 */
.L_x_2319:
[----:B------:R-:W-:-:S04]  /*82f0*/  SHF.R.U32.HI R5, RZ, 0x18, R7 ;  /* 0x00000018ff057819 */ /* 0x000fc80000011607 */
[----:B------:R-:W-:-:S05]  /*8300*/  LOP3.LUT R5, R0, 0x80, R5, 0xf8, !PT ;  /* 0x0000008000057812 */ /* 0x000fca00078ef805 */
[----:B------:R-:W-:Y:S01]  /*8310*/  STG.E.U8 desc[UR36][R2.64], R5 ;  /* 0x0000000502007986 */ /* 0x000fe2000c101124 */
[----:B------:R-:W-:Y:S05]  /*8320*/  EXIT ;  /* 0x000000000000794d */ /* 0x000fea0003800000 */
.L_x_2313:
[----:B------:R-:W-:Y:S01]  /*8330*/  UMOV UR4, 0xf0000000 ;  /* 0xf000000000047882 */ /* 0x000fe20000000000 */
[----:B------:R-:W-:Y:S01]  /*8340*/  UMOV UR5, 0x380fffff ;  /* 0x380fffff00057882 */ /* 0x000fe20000000000 */
[----:B------:R-:W0:Y:S01]  /*8350*/  F2F.F32.F64 R0, R4 ;  /* 0x0000000400007310 */ /* 0x000e220000301000 */
[----:B------:R-:W-:-:S14]  /*8360*/  DSETP.GEU.AND P0, PT, |R4|, UR4, PT ;  /* 0x0000000404007e2a */ /* 0x000fdc000bf0e200 */
[----:B0-----:R-:W-:-:S05]  /*8370*/  @!P0 FMUL R0, R0, 1.175494350822287508e-38 ;  /* 0x0080000000008820 */ /* 0x001fca0000400000 */
[----:B------:R-:W-:-:S05]  /*8380*/  F2FP.BF16.F32.PACK_AB R0, RZ, R0 ;  /* 0x00000000ff00723e */ /* 0x000fca00000010ff */
[----:B------:R-:W-:Y:S01]  /*8390*/  STG.E.U16 desc[UR36][R2.64], R0 ;  /* 0x0000000002007986 */ /* 0x000fe2000c101524 */
[----:B------:R-:W-:Y:S05]  /*83a0*/  EXIT ;  /* 0x000000000000794d */ /* 0x000fea0003800000 */
.L_x_2322:
        /* <DEDUP_REMOVED lines=13> */
.L_x_19841:


//--------------------- .text._ZN2at6native18elementwise_kernelILi128ELi2EZNS0_22gpu_kernel_impl_nocastIZZZNS0_17trunc_kernel_cudaERNS_18TensorIteratorBaseEENKUlvE_clEvENKUlvE_clEvEUldE_EEvS4_RKT_EUliE_EEviT1_ --------------------------
	.section	.text._ZN2at6native18elementwise_kernelILi128ELi2EZNS0_22gpu_kernel_impl_nocastIZZZNS0_17trunc_kernel_cudaERNS_18TensorIteratorBaseEENKUlvE_clEvENKUlvE_clEvEUldE_EEvS4_RKT_EUliE_EEviT1_,"ax",@progbits
	.align	128
        .global         _ZN2at6native18elementwise_kernelILi128ELi2EZNS0_22gpu_kernel_impl_nocastIZZZNS0_17trunc_kernel_cudaERNS_18TensorIteratorBaseEENKUlvE_clEvENKUlvE_clEvEUldE_EEvS4_RKT_EUliE_EEviT1_
        .type           _ZN2at6native18elementwise_kernelILi128ELi2EZNS0_22gpu_kernel_impl_nocastIZZZNS0_17trunc_kernel_cudaERNS_18TensorIteratorBaseEENKUlvE_clEvENKUlvE_clEvEUldE_EEvS4_RKT_EUliE_EEviT1_,@function
        .size           _ZN2at6native18elementwise_kernelILi128ELi2EZNS0_22gpu_kernel_impl_nocastIZZZNS0_17trunc_kernel_cudaERNS_18TensorIteratorBaseEENKUlvE_clEvENKUlvE_clEvEUldE_EEvS4_RKT_EUliE_EEviT1_,(.L_x_19842 - _ZN2at6native18elementwise_kernelILi128ELi2EZNS0_22gpu_kernel_impl_nocastIZZZNS0_17trunc_kernel_cudaERNS_18TensorIteratorBaseEENKUlvE_clEvENKUlvE_clEvEUldE_EEvS4_RKT_EUliE_EEviT1_)
        .other          _ZN2at6native18elementwise_kernelILi128ELi2EZNS0_22gpu_kernel_impl_nocastIZZZNS0_17trunc_kernel_cudaERNS_18TensorIteratorBaseEENKUlvE_clEvENKUlvE_clEvEUldE_EEvS4_RKT_EUliE_EEviT1_,@"STO_CUDA_ENTRY STV_DEFAULT"
_ZN2at6native18elementwise_kernelILi128ELi2EZNS0_22gpu_kernel_impl_nocastIZZZNS0_17trunc_kernel_cudaERNS_18TensorIteratorBaseEENKUlvE_clEvENKUlvE_clEvEUldE_EEvS4_RKT_EUliE_EEviT1_:
.text._ZN2at6native18elementwise_kernelILi128ELi2EZNS0_22gpu_kernel_impl_nocastIZZZNS0_17trunc_kernel_cudaERNS_18TensorIteratorBaseEENKUlvE_clEvENKUlvE_clEvEUldE_EEvS4_RKT_EUliE_EEviT1_:
        /* <DEDUP_REMOVED lines=14> */
[----:B0-----:R-:W2:Y:S06]  /*00e0*/  LDG.E.64 R4, desc[UR6][R4.64] ;  /* 0x0000000604047981 */ /* 0x001eac000c1e1b00 */
[----:B------:R-:W0:Y:S01]  /*00f0*/  LDC.64 R8, c[0x0][0x580] ;  /* 0x00016000ff087b82 */ /* 0x000e220000000a00 */
[----:B------:R-:W-:Y:S01]  /*0100*/  IADD3 R3, PT, PT, R3, 0x80, RZ ;  /* 0x0000008003037810 */ /* 0x000fe20007ffe0ff */
[----:B--2---:R-:W0:Y:S02]  /*0110*/  FRND.F64.TRUNC R6, R4 ;  /* 0x0000000400067313 */ /* 0x004e24000030d800 */
[----:B0-----:R0:W-:Y:S04]  /*0120*/  STG.E.64 desc[UR6][R8.64], R6 ;  /* 0x0000000608007986 */ /* 0x0011e8000c101b06 */
.L_x_2325:
[----:B------:R-:W-:Y:S05]  /*0130*/  BSYNC.RECONVERGENT B0 ;  /* 0x0000000000007941 */ /* 0x000fea0003800200 */
.L_x_2324:
[----:B------:R-:W-:-:S13]  /*0140*/  ISETP.GE.AND P0, PT, R3, UR4, PT ;  /* 0x0000000403007c0c */ /* 0x000fda000bf06270 */
[----:B------:R-:W-:Y:S05]  /*0150*/  @P0 EXIT ;  /* 0x000000000000094d */ /* 0x000fea0003800000 */
[----:B------:R-:W1:Y:S02]  /*0160*/  LDC.64 R4, c[0x0][0x588] ;  /* 0x00016200ff047b82 */ /* 0x000e640000000a00 */
[----:B-1----:R-:W2:Y:S06]  /*0170*/  LDG.E.64 R2, desc[UR6][R4.64] ;  /* 0x0000000604027981 */ /* 0x002eac000c1e1b00 */
[----:B0-----:R-:W0:Y:S01]  /*0180*/  LDC.64 R6, c[0x0][0x580] ;  /* 0x00016000ff067b82 */ /* 0x001e220000000a00 */
[----:B--2---:R-:W0:Y:S02]  /*0190*/  FRND.F64.TRUNC R2, R2 ;  /* 0x0000000200027313 */ /* 0x004e24000030d800 */
[----:B0-----:R-:W-:Y:S01]  /*01a0*/  STG.E.64 desc[UR6][R6.64], R2 ;  /* 0x0000000206007986 */ /* 0x001fe2000c101b06 */
[----:B------:R-:W-:Y:S05]  /*01b0*/  EXIT ;  /* 0x000000000000794d */ /* 0x000fea0003800000 */
.L_x_2323:
        /* <DEDUP_REMOVED lines=305> */
.L_x_2328:
[----:B------:R-:W0:Y:S02]  /*14d0*/  LDCU.128 UR8, c[0x0][0x580] ;  /* 0x0000b000ff0877ac */ /* 0x000e240008000c00 */
[----:B0-----:R-:W-:-:S04]  /*14e0*/  IADD3 R8, P0, PT, R4, UR10, RZ ;  /* 0x0000000a04087c10 */ /* 0x001fc8000ff1e0ff */
[----:B------:R-:W-:-:S05]  /*14f0*/  IADD3.X R9, PT, PT, RZ, UR11, RZ, P0, !PT ;  /* 0x0000000bff097c10 */ /* 0x000fca00087fe4ff */
[----:B------:R-:W2:Y:S01]  /*1500*/  LDG.E.64 R6, desc[UR6][R8.64] ;  /* 0x0000000608067981 */ /* 0x000ea2000c1e1b00 */
[----:B------:R-:W-:Y:S02]  /*1510*/  IADD3 R4, P0, PT, R5, UR8, RZ ;  /* 0x0000000805047c10 */ /* 0x000fe4000ff1e0ff */
[----:B------:R-:W-:-:S03]  /*1520*/  IADD3 R3, PT, PT, R3, 0x80, RZ ;  /* 0x0000008003037810 */ /* 0x000fc60007ffe0ff */
[----:B------:R-:W-:Y:S01]  /*1530*/  IMAD.X R5, RZ, RZ, UR9, P0 ;  /* 0x00000009ff057e24 */ /* 0x000fe200080e06ff */
[----:B--2---:R-:W0:Y:S04]  /*1540*/  FRND.F64.TRUNC R6, R6 ;  /* 0x0000000600067313 */ /* 0x004e28000030d800 */
[----:B0-----:R0:W-:Y:S03]  /*1550*/  STG.E.64 desc[UR6][R4.64], R6 ;  /* 0x0000000604007986 */ /* 0x0011e6000c101b06 */
.L_x_2327:
[----:B------:R-:W-:Y:S05]  /*1560*/  BSYNC.RECONVERGENT B0 ;  /* 0x0000000000007941 */ /* 0x000fea0003800200 */
.L_x_2326:
        /* <DEDUP_REMOVED lines=300> */
.L_x_2329:
[----:B------:R-:W0:Y:S02]  /*2830*/  LDCU.128 UR8, c[0x0][0x580] ;  /* 0x0000b000ff0877ac */ /* 0x000e240008000c00 */
[----:B0-----:R-:W-:-:S04]  /*2840*/  IADD3 R6, P0, PT, R2, UR10, RZ ;  /* 0x0000000a02067c10 */ /* 0x001fc8000ff1e0ff */
[----:B------:R-:W-:-:S05]  /*2850*/  IADD3.X R7, PT, PT, RZ, UR11, RZ, P0, !PT ;  /* 0x0000000bff077c10 */ /* 0x000fca00087fe4ff */
[----:B------:R-:W2:Y:S01]  /*2860*/  LDG.E.64 R4, desc[UR6][R6.64] ;  /* 0x0000000606047981 */ /* 0x000ea2000c1e1b00 */
[----:B------:R-:W-:-:S04]  /*2870*/  IADD3 R2, P0, PT, R3, UR8, RZ ;  /* 0x0000000803027c10 */ /* 0x000fc8000ff1e0ff */
[----:B------:R-:W-:Y:S01]  /*2880*/  IADD3.X R3, PT, PT, RZ, UR9, RZ, P0, !PT ;  /* 0x00000009ff037c10 */ /* 0x000fe200087fe4ff */
[----:B--2---:R-:W0:Y:S04]  /*2890*/  FRND.F64.TRUNC R4, R4 ;  /* 0x0000000400047313 */ /* 0x004e28000030d800 */
[----:B0-----:R-:W-:Y:S01]  /*28a0*/  STG.E.64 desc[UR6][R2.64], R4 ;  /* 0x0000000402007986 */ /* 0x001fe2000c101b06 */
[----:B------:R-:W-:Y:S05]  /*28b0*/  EXIT ;  /* 0x000000000000794d */ /* 0x000fea0003800000 */
.L_x_2330:
        /* <DEDUP_REMOVED lines=12> */
.L_x_19842:


//--------------------- .text._ZN2at6native27unrolled_elementwise_kernelIZZZNS0_17trunc_kernel_cudaERNS_18TensorIteratorBaseEENKUlvE_clEvENKUlvE_clEvEUldE_St5arrayIPcLm2EELi4E23TrivialOffsetCalculatorILi1EjESB_NS0_6memory15LoadWithoutCastENSC_16StoreWithoutCastEEEviT_T0_T2_T3_T4_T5_ --------------------------
	.section	.text._ZN2at6native27unrolled_elementwise_kernelIZZZNS0_17trunc_kernel_cudaERNS_18TensorIteratorBaseEENKUlvE_clEvENKUlvE_clEvEUldE_St5arrayIPcLm2EELi4E23TrivialOffsetCalculatorILi1EjESB_NS0_6memory15LoadWithoutCastENSC_16StoreWithoutCastEEEviT_T0_T2_T3_T4_T5_,"ax",@progbits
	.align	128
        .global         _ZN2at6native27unrolled_elementwise_kernelIZZZNS0_17trunc_kernel_cudaERNS_18TensorIteratorBaseEENKUlvE_clEvENKUlvE_clEvEUldE_St5arrayIPcLm2EELi4E23TrivialOffsetCalculatorILi1EjESB_NS0_6memory15LoadWithoutCastENSC_16StoreWithoutCastEEEviT_T0_T2_T3_T4_T5_
        .type           _ZN2at6native27unrolled_elementwise_kernelIZZZNS0_17trunc_kernel_cudaERNS_18TensorIteratorBaseEENKUlvE_clEvENKUlvE_clEvEUldE_St5arrayIPcLm2EELi4E23TrivialOffsetCalculatorILi1EjESB_NS0_6memory15LoadWithoutCastENSC_16StoreWithoutCastEEEviT_T0_T2_T3_T4_T5_,@function
        .size           _ZN2at6native27unrolled_elementwise_kernelIZZZNS0_17trunc_kernel_cudaERNS_18TensorIteratorBaseEENKUlvE_clEvENKUlvE_clEvEUldE_St5arrayIPcLm2EELi4E23TrivialOffsetCalculatorILi1EjESB_NS0_6memory15LoadWithoutCastENSC_16StoreWithoutCastEEEviT_T0_T2_T3_T4_T5_,(.L_x_19843 - _ZN2at6native27unrolled_elementwise_kernelIZZZNS0_17trunc_kernel_cudaERNS_18TensorIteratorBaseEENKUlvE_clEvENKUlvE_clEvEUldE_St5arrayIPcLm2EELi4E23TrivialOffsetCalculatorILi1EjESB_NS0_6memory15LoadWithoutCastENSC_16StoreWithoutCastEEEviT_T0_T2_T3_T4_T5_)
        .other          _ZN2at6native27unrolled_elementwise_kernelIZZZNS0_17trunc_kernel_cudaERNS_18TensorIteratorBaseEENKUlvE_clEvENKUlvE_clEvEUldE_St5arrayIPcLm2EELi4E23TrivialOffsetCalculatorILi1EjESB_NS0_6memory15LoadWithoutCastENSC_16StoreWithoutCastEEEviT_T0_T2_T3_T4_T5_,@"STO_CUDA_ENTRY STV_DEFAULT"
_ZN2at6native27unrolled_elementwise_kernelIZZZNS0_17trunc_kernel_cudaERNS_18TensorIteratorBaseEENKUlvE_clEvENKUlvE_clEvEUldE_St5arrayIPcLm2EELi4E23TrivialOffsetCalculatorILi1EjESB_NS0_6memory15LoadWithoutCastENSC_16StoreWithoutCastEEEviT_T0_T2_T3_T4_T5_:
.text._ZN2at6native27unrolled_elementwise_kernelIZZZNS0_17trunc_kernel_cudaERNS_18TensorIteratorBaseEENKUlvE_clEvENKUlvE_clEvEUldE_St5arrayIPcLm2EELi4E23TrivialOffsetCalculatorILi1EjESB_NS0_6memory15LoadWithoutCastENSC_16StoreWithoutCastEEEviT_T0_T2_T3_T4_T5_:
        /* <DEDUP_REMOVED lines=10> */
[----:B------:R-:W-:-:S03]  /*00a0*/  @!P0 LEA R15, R0, R3, 0x9 ;  /* 0x00000003000f8211 */ /* 0x000fc600078e48ff */
[----:B------:R-:W-:-:S13]  /*00b0*/  ISETP.GE.AND P1, PT, R9, R2, PT ;  /* 0x000000020900720c */ /* 0x000fda0003f26270 */
[----:B------:R-:W-:Y:S01]  /*00c0*/  @!P1 LEA R17, R0, R9, 0x9 ;  /* 0x0000000900119211 */ /* 0x000fe200078e48ff */
[----:B------:R-:W-:Y:S01]  /*00d0*/  @!P1 VIADD R9, R9, 0x80 ;  /* 0x0000008009099836 */ /* 0x000fe20000000000 */
[----:B------:R-:W2:Y:S04]  /*00e0*/  @!P1 LDC.64 R12, c[0x0][0x390] ;  /* 0x0000e400ff0c9b82 */ /* 0x000ea80000000a00 */
[----:B------:R-:W-:Y:S01]  /*00f0*/  ISETP.GE.AND P3, PT, R9, R2, PT ;  /* 0x000000020900720c */ /* 0x000fe20003f66270 */
[----:B0-----:R-:W-:Y:S01]  /*0100*/  @!P0 IMAD.WIDE.U32 R10, R15, 0x8, R10 ;  /* 0x000000080f0a8825 */ /* 0x001fe200078e000a */
[----:B------:R-:W-:-:S06]  /*0110*/  CS2R R14, SRZ ;  /* 0x00000000000e7805 */ /* 0x000fcc000001ff00 */
[----:B-1----:R0:W5:Y:S05]  /*0120*/  @!P0 LDG.E.64 R14, desc[UR4][R10.64] ;  /* 0x000000040a0e8981 */ /* 0x00216a000c1e1b00 */
[----:B------:R-:W-:Y:S01]  /*0130*/  @!P3 LEA R19, R0, R9, 0x9 ;  /* 0x000000090013b211 */ /* 0x000fe200078e48ff */
[----:B------:R-:W-:Y:S01]  /*0140*/  @!P3 VIADD R9, R9, 0x80 ;  /* 0x000000800909b836 */ /* 0x000fe20000000000 */
[----:B------:R-:W1:Y:S04]  /*0150*/  @!P3 LDC.64 R6, c[0x0][0x390] ;  /* 0x0000e400ff06bb82 */ /* 0x000e680000000a00 */
[----:B------:R-:W-:Y:S01]  /*0160*/  ISETP.GE.AND P2, PT, R9, R2, PT ;  /* 0x000000020900720c */ /* 0x000fe20003f46270 */
[----:B--2---:R-:W-:-:S12]  /*0170*/  @!P1 IMAD.WIDE.U32 R12, R17, 0x8, R12 ;  /* 0x00000008110c9825 */ /* 0x004fd800078e000c */
[----:B------:R-:W2:Y:S01]  /*0180*/  @!P2 LDC.64 R4, c[0x0][0x390] ;  /* 0x0000e400ff04ab82 */ /* 0x000ea20000000a00 */
[----:B------:R-:W-:Y:S02]  /*0190*/  @!P2 IMAD R9, R0, 0x200, R9 ;  /* 0x000002000009a824 */ /* 0x000fe400078e0209 */
[----:B-1----:R-:W-:Y:S01]  /*01a0*/  @!P3 IMAD.WIDE.U32 R18, R19, 0x8, R6 ;  /* 0x000000081312b825 */ /* 0x002fe200078e0006 */
[----:B------:R-:W-:-:S06]  /*01b0*/  CS2R R6, SRZ ;  /* 0x0000000000067805 */ /* 0x000fcc000001ff00 */
[----:B------:R0:W5:Y:S01]  /*01c0*/  @!P3 LDG.E.64 R6, desc[UR4][R18.64] ;  /* 0x000000041206b981 */ /* 0x000162000c1e1b00 */
[----:B--2---:R-:W-:Y:S01]  /*01d0*/  @!P2 IMAD.WIDE.U32 R16, R9, 0x8, R4 ;  /* 0x000000080910a825 */ /* 0x004fe200078e0004 */
[----:B------:R-:W-:Y:S02]  /*01e0*/  CS2R R8, SRZ ;  /* 0x0000000000087805 */ /* 0x000fe4000001ff00 */
[----:B------:R-:W-:-:S04]  /*01f0*/  CS2R R4, SRZ ;  /* 0x0000000000047805 */ /* 0x000fc8000001ff00 */
[----:B------:R0:W5:Y:S04]  /*0200*/  @!P1 LDG.E.64 R8, desc[UR4][R12.64] ;  /* 0x000000040c089981 */ /* 0x000168000c1e1b00 */
[----:B------:R0:W5:Y:S01]  /*0210*/  @!P2 LDG.E.64 R4, desc[UR4][R16.64] ;  /* 0x000000041004a981 */ /* 0x000162000c1e1b00 */
[----:B------:R-:W-:Y:S01]  /*0220*/  ISETP.GE.AND P0, PT, R3, R2, PT ;  /* 0x000000020300720c */ /* 0x000fe20003f06270 */
[----:B------:R-:W-:Y:S04]  /*0230*/  BSSY.RECONVERGENT B0, `(.L_x_2331) ;  /* 0x000001a000007945 */ /* 0x000fe80003800200 */
[----:B------:R-:W-:Y:S08]  /*0240*/  BSSY.RELIABLE B1, `(.L_x_2332) ;  /* 0x0000011000017945 */ /* 0x000ff00003800100 */
[----:B0-----:R-:W-:Y:S05]  /*0250*/  @P0 BRA `(.L_x_2333) ;  /* 0x00000000003c0947 */ /* 0x001fea0003800000 */
[----:B------:R-:W0:Y:S01]  /*0260*/  LDC.64 R10, c[0x0][0x388] ;  /* 0x0000e200ff0a7b82 */ /* 0x000e220000000a00 */
[----:B-----5:R-:W1:Y:S01]  /*0270*/  FRND.F64.TRUNC R14, R14 ;  /* 0x0000000e000e7313 */ /* 0x020e62000030d800 */
[----:B------:R-:W-:Y:S01]  /*0280*/  LEA R13, R0, R3, 0x9 ;  /* 0x00000003000d7211 */ /* 0x000fe200078e48ff */
[----:B------:R-:W-:-:S05]  /*0290*/  VIADD R3, R3, 0x80 ;  /* 0x0000008003037836 */ /* 0x000fca0000000000 */
[----:B------:R-:W-:-:S13]  /*02a0*/  ISETP.GE.AND P0, PT, R3, R2, PT ;  /* 0x000000020300720c */ /* 0x000fda0003f06270 */
[----:B------:R-:W-:Y:S05]  /*02b0*/  @P0 BREAK.RELIABLE B1 ;  /* 0x0000000000010942 */ /* 0x000fea0003800100 */
[----:B0-----:R-:W-:-:S05]  /*02c0*/  IMAD.WIDE.U32 R10, R13, 0x8, R10 ;  /* 0x000000080d0a7825 */ /* 0x001fca00078e000a */
[----:B-1----:R0:W-:Y:S01]  /*02d0*/  STG.E.64 desc[UR4][R10.64], R14 ;  /* 0x0000000e0a007986 */ /* 0x0021e2000c101b04 */
[----:B------:R-:W-:Y:S05]  /*02e0*/  @P0 BRA `(.L_x_2334) ;  /* 0x0000000000380947 */ /* 0x000fea0003800000 */
[----:B0-----:R-:W0:Y:S01]  /*02f0*/  LDC.64 R10, c[0x0][0x388] ;  /* 0x0000e200ff0a7b82 */ /* 0x001e220000000a00 */
[----:B------:R-:W1:Y:S01]  /*0300*/  FRND.F64.TRUNC R8, R8 ;  /* 0x0000000800087313 */ /* 0x000e62000030d800 */
[----:B------:R-:W-:Y:S01]  /*0310*/  LEA R13, R0, R3, 0x9 ;  /* 0x00000003000d7211 */ /* 0x000fe200078e48ff */
[----:B------:R-:W-:-:S04]  /*0320*/  VIADD R3, R3, 0x80 ;  /* 0x0000008003037836 */ /* 0x000fc80000000000 */
[----:B0-----:R-:W-:-:S05]  /*0330*/  IMAD.WIDE.U32 R10, R13, 0x8, R10 ;  /* 0x000000080d0a7825 */ /* 0x001fca00078e000a */
[----:B-1----:R0:W-:Y:S02]  /*0340*/  STG.E.64 desc[UR4][R10.64], R8 ;  /* 0x000000080a007986 */ /* 0x0021e4000c101b04 */
.L_x_2333:
[----:B------:R-:W-:Y:S05]  /*0350*/  BSYNC.RELIABLE B1 ;  /* 0x0000000000017941 */ /* 0x000fea0003800100 */
.L_x_2332:
[----:B------:R-:W-:-:S13]  /*0360*/  ISETP.GE.AND P0, PT, R3, R2, PT ;  /* 0x000000020300720c */ /* 0x000fda0003f06270 */
[----:B0----5:R-:W0:Y:S01]  /*0370*/  @!P0 LDC.64 R8, c[0x0][0x388] ;  /* 0x0000e200ff088b82 */ /* 0x021e220000000a00 */
[----:B------:R-:W1:Y:S01]  /*0380*/  @!P0 FRND.F64.TRUNC R6, R6 ;  /* 0x0000000600068313 */ /* 0x000e62000030d800 */
[----:B------:R-:W-:Y:S01]  /*0390*/  @!P0 LEA R11, R0, R3, 0x9 ;  /* 0x00000003000b8211 */ /* 0x000fe200078e48ff */
[----:B------:R-:W-:-:S04]  /*03a0*/  @!P0 VIADD R3, R3, 0x80 ;  /* 0x0000008003038836 */ /* 0x000fc80000000000 */
[----:B0-----:R-:W-:-:S05]  /*03b0*/  @!P0 IMAD.WIDE.U32 R8, R11, 0x8, R8 ;  /* 0x000000080b088825 */ /* 0x001fca00078e0008 */
[----:B-1----:R1:W-:Y:S02]  /*03c0*/  @!P0 STG.E.64 desc[UR4][R8.64], R6 ;  /* 0x0000000608008986 */ /* 0x0023e4000c101b04 */
.L_x_2334:
[----:B------:R-:W-:Y:S05]  /*03d0*/  BSYNC.RECONVERGENT B0 ;  /* 0x0000000000007941 */ /* 0x000fea0003800200 */
.L_x_2331:
[----:B------:R-:W-:Y:S05]  /*03e0*/  WARPSYNC.ALL ;  /* 0x0000000000007948 */ /* 0x000fea0003800000 */
[----:B------:R-:W-:-:S13]  /*03f0*/  ISETP.GE.AND P0, PT, R3, R2, PT ;  /* 0x000000020300720c */ /* 0x000fda0003f06270 */
[----:B------:R-:W-:Y:S05]  /*0400*/  @P0 EXIT ;  /* 0x000000000000094d */ /* 0x000fea0003800000 */
[----:B-1----:R-:W1:Y:S01]  /*0410*/  LDC.64 R6, c[0x0][0x388] ;  /* 0x0000e200ff067b82 */ /* 0x002e620000000a00 */
[----:B------:R-:W2:Y:S01]  /*0420*/  FRND.F64.TRUNC R4, R4 ;  /* 0x0000000400047313 */ /* 0x000ea2000030d800 */
[----:B------:R-:W-:-:S05]  /*0430*/  LEA R3, R0, R3, 0x9 ;  /* 0x0000000300037211 */ /* 0x000fca00078e48ff */
[----:B-1----:R-:W-:-:S05]  /*0440*/  IMAD.WIDE.U32 R2, R3, 0x8, R6 ;  /* 0x0000000803027825 */ /* 0x002fca00078e0006 */
[----:B--2---:R-:W-:Y:S01]  /*0450*/  STG.E.64 desc[UR4][R2.64], R4 ;  /* 0x0000000402007986 */ /* 0x004fe2000c101b04 */
[----:B------:R-:W-:Y:S05]  /*0460*/  EXIT ;  /* 0x000000000000794d */ /* 0x000fea0003800000 */
.L_x_2335:
        /* <DEDUP_REMOVED lines=9> */
.L_x_19843:


//--------------------- .text._ZN2at6native29vectorized_elementwise_kernelILi2EZZZNS0_17trunc_kernel_cudaERNS_18TensorIteratorBaseEENKUlvE_clEvENKUlvE_clEvEUldE_St5arrayIPcLm2EEEEviT0_T1_ --------------------------
	.section	.text._ZN2at6native29vectorized_elementwise_kernelILi2EZZZNS0_17trunc_kernel_cudaERNS_18TensorIteratorBaseEENKUlvE_clEvENKUlvE_clEvEUldE_St5arrayIPcLm2EEEEviT0_T1_,"ax",@progbits
	.align	128
        .global         _ZN2at6native29vectorized_elementwise_kernelILi2EZZZNS0_17trunc_kernel_cudaERNS_18TensorIteratorBaseEENKUlvE_clEvENKUlvE_clEvEUldE_St5arrayIPcLm2EEEEviT0_T1_
        .type           _ZN2at6native29vectorized_elementwise_kernelILi2EZZZNS0_17trunc_kernel_cudaERNS_18TensorIteratorBaseEENKUlvE_clEvENKUlvE_clEvEUldE_St5arrayIPcLm2EEEEviT0_T1_,@function
        .size           _ZN2at6native29vectorized_elementwise_kernelILi2EZZZNS0_17trunc_kernel_cudaERNS_18TensorIteratorBaseEENKUlvE_clEvENKUlvE_clEvEUldE_St5arrayIPcLm2EEEEviT0_T1_,(.L_x_19844 - _ZN2at6native29vectorized_elementwise_kernelILi2EZZZNS0_17trunc_kernel_cudaERNS_18TensorIteratorBaseEENKUlvE_clEvENKUlvE_clEvEUldE_St5arrayIPcLm2EEEEviT0_T1_)
        .other          _ZN2at6native29vectorized_elementwise_kernelILi2EZZZNS0_17trunc_kernel_cudaERNS_18TensorIteratorBaseEENKUlvE_clEvENKUlvE_clEvEUldE_St5arrayIPcLm2EEEEviT0_T1_,@"STO_CUDA_ENTRY STV_DEFAULT"
_ZN2at6native29vectorized_elementwise_kernelILi2EZZZNS0_17trunc_kernel_cudaERNS_18TensorIteratorBaseEENKUlvE_clEvENKUlvE_clEvEUldE_St5arrayIPcLm2EEEEviT0_T1_:
.text._ZN2at6native29vectorized_elementwise_kernelILi2EZZZNS0_17trunc_kernel_cudaERNS_18TensorIteratorBaseEENKUlvE_clEvENKUlvE_clEvEUldE_St5arrayIPcLm2EEEEviT0_T1_:
        /* <DEDUP_REMOVED lines=8> */
[----:B------:R-:W0:Y:S01]  /*0080*/  S2R R3, SR_TID.X ;  /* 0x0000000000037919 */ /* 0x000e220000002100 */
[----:B------:R-:W-:Y:S02]  /*0090*/  CS2R R10, SRZ ;  /* 0x00000000000a7805 */ /* 0x000fe4000001ff00 */
        /* <DEDUP_REMOVED lines=10> */
[----:B0-----:R-:W-:-:S05]  /*0140*/  @!P6 IMAD.WIDE.U32 R12, R9, 0x8, R12 ;  /* 0x00000008090ce825 */ /* 0x001fca00078e000c */
[----:B------:R0:W5:Y:S07]  /*0150*/  @!P6 LDG.E.64 R10, desc[UR4][R12.64] ;  /* 0x000000040c0ae981 */ /* 0x00016e000c1e1b00 */
[----:B------:R-:W-:Y:S01]  /*0160*/  @!P4 IADD3 R7, PT, PT, R2, R3, RZ ;  /* 0x000000030207c210 */ /* 0x000fe20007ffe0ff */
[----:B------:R-:W-:Y:S01]  /*0170*/  @!P4 VIADD R3, R3, 0x80 ;  /* 0x000000800303c836 */ /* 0x000fe20000000000 */
[----:B------:R-:W2:Y:S04]  /*0180*/  @!P4 LDC.64 R22, c[0x0][0x390] ;  /* 0x0000e400ff16cb82 */ /* 0x000ea80000000a00 */
[----:B------:R-:W-:-:S13]  /*0190*/  ISETP.GE.U32.AND P3, PT, R3, R0, PT ;  /* 0x000000000300720c */ /* 0x000fda0003f66070 */
[----:B------:R-:W-:Y:S01]  /*01a0*/  @!P3 IMAD.IADD R25, R2, 0x1, R3 ;  /* 0x000000010219b824 */ /* 0x000fe200078e0203 */
[----:B------:R-:W-:Y:S02]  /*01b0*/  @!P3 IADD3 R3, PT, PT, R3, 0x80, RZ ;  /* 0x000000800303b810 */ /* 0x000fe40007ffe0ff */
[----:B------:R-:W-:Y:S01]  /*01c0*/  CS2R R8, SRZ ;  /* 0x0000000000087805 */ /* 0x000fe2000001ff00 */
[----:B-1----:R-:W-:Y:S01]  /*01d0*/  @!P5 IMAD.WIDE.U32 R14, R17, 0x8, R14 ;  /* 0x00000008110ed825 */ /* 0x002fe200078e000e */
[----:B------:R-:W1:Y:S01]  /*01e0*/  @!P3 LDC.64 R20, c[0x0][0x390] ;  /* 0x0000e400ff14bb82 */ /* 0x000e620000000a00 */
[----:B------:R-:W-:-:S03]  /*01f0*/  ISETP.GE.U32.AND P2, PT, R3, R0, PT ;  /* 0x000000000300720c */ /* 0x000fc60003f46070 */
[----:B------:R3:W5:Y:S10]  /*0200*/  @!P5 LDG.E.64 R8, desc[UR4][R14.64] ;  /* 0x000000040e08d981 */ /* 0x000774000c1e1b00 */
[----:B------:R-:W-:Y:S01]  /*0210*/  @!P2 IMAD.IADD R27, R2, 0x1, R3 ;  /* 0x00000001021ba824 */ /* 0x000fe200078e0203 */
[----:B0-----:R-:W0:Y:S01]  /*0220*/  @!P2 LDC.64 R12, c[0x0][0x390] ;  /* 0x0000e400ff0cab82 */ /* 0x001e220000000a00 */
[----:B------:R-:W-:-:S05]  /*0230*/  @!P2 VIADD R3, R3, 0x80 ;  /* 0x000000800303a836 */ /* 0x000fca0000000000 */
[----:B------:R-:W-:-:S13]  /*0240*/  ISETP.GE.U32.AND P1, PT, R3, R0, PT ;  /* 0x000000000300720c */ /* 0x000fda0003f26070 */
[----:B------:R-:W-:Y:S01]  /*0250*/  @!P1 IADD3 R4, PT, PT, R2, R3, RZ ;  /* 0x0000000302049210 */ /* 0x000fe20007ffe0ff */
[----:B------:R-:W-:Y:S01]  /*0260*/  @!P1 VIADD R3, R3, 0x80 ;  /* 0x0000008003039836 */ /* 0x000fe20000000000 */
[----:B---3--:R-:W3:Y:S04]  /*0270*/  @!P1 LDC.64 R14, c[0x0][0x390] ;  /* 0x0000e400ff0e9b82 */ /* 0x008ee80000000a00 */
[----:B------:R-:W-:-:S13]  /*0280*/  ISETP.GE.U32.AND P0, PT, R3, R0, PT ;  /* 0x000000000300720c */ /* 0x000fda0003f06070 */
[----:B------:R-:W-:Y:S01]  /*0290*/  @!P0 IMAD.IADD R29, R2, 0x1, R3 ;  /* 0x00000001021d8824 */ /* 0x000fe200078e0203 */
[----:B------:R-:W-:Y:S01]  /*02a0*/  @!P0 IADD3 R3, PT, PT, R3, 0x80, RZ ;  /* 0x0000008003038810 */ /* 0x000fe20007ffe0ff */
[----:B0-----:R-:W-:Y:S01]  /*02b0*/  @!P2 IMAD.WIDE.U32 R12, R27, 0x8, R12 ;  /* 0x000000081b0ca825 */ /* 0x001fe200078e000c */
[----:B------:R-:W0:Y:S02]  /*02c0*/  @!P0 LDC.64 R16, c[0x0][0x390] ;  /* 0x0000e400ff108b82 */ /* 0x000e240000000a00 */
[----:B------:R-:W-:-:S13]  /*02d0*/  ISETP.GE.U32.AND P6, PT, R3, R0, PT ;  /* 0x000000000300720c */ /* 0x000fda0003fc6070 */
[----:B------:R-:W4:Y:S01]  /*02e0*/  @!P6 LDC.64 R18, c[0x0][0x390] ;  /* 0x0000e400ff12eb82 */ /* 0x000f220000000a00 */
[----:B--2---:R-:W-:Y:S01]  /*02f0*/  @!P4 IMAD.WIDE.U32 R22, R7, 0x8, R22 ;  /* 0x000000080716c825 */ /* 0x004fe200078e0016 */
[----:B------:R-:W-:Y:S02]  /*0300*/  CS2R R26, SRZ ;  /* 0x00000000001a7805 */ /* 0x000fe4000001ff00 */
[----:B------:R-:W-:Y:S01]  /*0310*/  CS2R R6, SRZ ;  /* 0x0000000000067805 */ /* 0x000fe2000001ff00 */
[----:B------:R-:W-:Y:S02]  /*0320*/  @!P6 IMAD.IADD R3, R2, 0x1, R3 ;  /* 0x000000010203e824 */ /* 0x000fe400078e0203 */
[----:B-1----:R-:W-:Y:S01]  /*0330*/  @!P3 IMAD.WIDE.U32 R24, R25, 0x8, R20 ;  /* 0x000000081918b825 */ /* 0x002fe200078e0014 */
[----:B------:R-:W5:Y:S01]  /*0340*/  @!P2 LDG.E.64 R26, desc[UR4][R12.64] ;  /* 0x000000040c1aa981 */ /* 0x000f62000c1e1b00 */
[----:B------:R-:W-:-:S03]  /*0350*/  CS2R R20, SRZ ;  /* 0x0000000000147805 */ /* 0x000fc6000001ff00 */
[----:B------:R1:W5:Y:S01]  /*0360*/  @!P4 LDG.E.64 R6, desc[UR4][R22.64] ;  /* 0x000000041606c981 */ /* 0x000362000c1e1b00 */
[----:B---3--:R-:W-:-:S03]  /*0370*/  @!P1 IMAD.WIDE.U32 R14, R4, 0x8, R14 ;  /* 0x00000008040e9825 */ /* 0x008fc600078e000e */
[----:B------:R2:W5:Y:S01]  /*0380*/  @!P3 LDG.E.64 R20, desc[UR4][R24.64] ;  /* 0x000000041814b981 */ /* 0x000562000c1e1b00 */
[----:B-1----:R-:W-:Y:S01]  /*0390*/  CS2R R22, SRZ ;  /* 0x0000000000167805 */ /* 0x002fe2000001ff00 */
[----:B----4-:R-:W-:Y:S01]  /*03a0*/  @!P6 IMAD.WIDE.U32 R12, R3, 0x8, R18 ;  /* 0x00000008030ce825 */ /* 0x010fe200078e0012 */
[----:B------:R-:W-:-:S04]  /*03b0*/  CS2R R18, SRZ ;  /* 0x0000000000127805 */ /* 0x000fc8000001ff00 */
[----:B------:R2:W5:Y:S04]  /*03c0*/  @!P1 LDG.E.64 R22, desc[UR4][R14.64] ;  /* 0x000000040e169981 */ /* 0x000568000c1e1b00 */
[----:B------:R2:W5:Y:S01]  /*03d0*/  @!P6 LDG.E.64 R18, desc[UR4][R12.64] ;  /* 0x000000040c12e981 */ /* 0x000562000c1e1b00 */
[----:B0-----:R-:W-:Y:S01]  /*03e0*/  @!P0 IMAD.WIDE.U32 R16, R29, 0x8, R16 ;  /* 0x000000081d108825 */ /* 0x001fe200078e0010 */
[----:B------:R-:W-:-:S06]  /*03f0*/  CS2R R28, SRZ ;  /* 0x00000000001c7805 */ /* 0x000fcc000001ff00 */
[----:B------:R2:W5:Y:S01]  /*0400*/  @!P0 LDG.E.64 R28, desc[UR4][R16.64] ;  /* 0x00000004101c8981 */ /* 0x000562000c1e1b00 */
[----:B------:R-:W-:Y:S01]  /*0410*/  ISETP.GE.U32.AND P0, PT, R5, R0, PT ;  /* 0x000000000500720c */ /* 0x000fe20003f06070 */
[----:B------:R-:W-:Y:S04]  /*0420*/  BSSY.RECONVERGENT B0, `(.L_x_2337) ;  /* 0x000003a000007945 */ /* 0x000fe80003800200 */
[----:B------:R-:W-:Y:S08]  /*0430*/  BSSY.RELIABLE B1, `(.L_x_2338) ;  /* 0x0000031000017945 */ /* 0x000ff00003800100 */
[----:B--2---:R-:W-:Y:S05]  /*0440*/  @P0 BRA `(.L_x_2339) ;  /* 0x0000000000380947 */ /* 0x004fea0003800000 */
[----:B------:R-:W0:Y:S01]  /*0450*/  LDC.64 R12, c[0x0][0x388] ;  /* 0x0000e200ff0c7b82 */ /* 0x000e220000000a00 */
[----:B-----5:R-:W1:Y:S01]  /*0460*/  FRND.F64.TRUNC R10, R10 ;  /* 0x0000000a000a7313 */ /* 0x020e62000030d800 */
[----:B------:R-:W-:Y:S01]  /*0470*/  IADD3 R3, PT, PT, R2, R5, RZ ;  /* 0x0000000502037210 */ /* 0x000fe20007ffe0ff */
[----:B------:R-:W-:-:S05]  /*0480*/  VIADD R5, R5, 0x80 ;  /* 0x0000008005057836 */ /* 0x000fca0000000000 */
[----:B------:R-:W-:Y:S01]  /*0490*/  ISETP.GE.U32.AND P0, PT, R5, R0, PT ;  /* 0x000000000500720c */ /* 0x000fe20003f06070 */
[----:B0-----:R-:W-:-:S05]  /*04a0*/  IMAD.WIDE.U32 R12, R3, 0x8, R12 ;  /* 0x00000008030c7825 */ /* 0x001fca00078e000c */
[----:B-1----:R0:W-:Y:S07]  /*04b0*/  STG.E.64 desc[UR4][R12.64], R10 ;  /* 0x0000000a0c007986 */ /* 0x0021ee000c101b04 */
[----:B------:R-:W-:Y:S05]  /*04c0*/  @P0 BRA `(.L_x_2340) ;  /* 0x0000000000380947 */ /* 0x000fea0003800000 */
[----:B0-----:R-:W0:Y:S01]  /*04d0*/  LDC.64 R10, c[0x0][0x388] ;  /* 0x0000e200ff0a7b82 */ /* 0x001e220000000a00 */
[----:B------:R-:W1:Y:S01]  /*04e0*/  FRND.F64.TRUNC R8, R8 ;  /* 0x0000000800087313 */ /* 0x000e62000030d800 */
[----:B------:R-:W-:Y:S01]  /*04f0*/  IADD3 R3, PT, PT, R2, R5, RZ ;  /* 0x0000000502037210 */ /* 0x000fe20007ffe0ff */
[----:B------:R-:W-:-:S04]  /*0500*/  VIADD R5, R5, 0x80 ;  /* 0x0000008005057836 */ /* 0x000fc80000000000 */
[----:B0-----:R-:W-:-:S05]  /*0510*/  IMAD.WIDE.U32 R10, R3, 0x8, R10 ;  /* 0x00000008030a7825 */ /* 0x001fca00078e000a */
[----:B-1----:R0:W-:Y:S02]  /*0520*/  STG.E.64 desc[UR4][R10.64], R8 ;  /* 0x000000080a007986 */ /* 0x0021e4000c101b04 */
.L_x_2339:
[----:B------:R-:W-:-:S13]  /*0530*/  ISETP.GE.U32.AND P0, PT, R5, R0, PT ;  /* 0x000000000500720c */ /* 0x000fda0003f06070 */
[----:B------:R-:W-:Y:S05]  /*0540*/  @P0 BRA `(.L_x_2341) ;  /* 0x0000000000380947 */ /* 0x000fea0003800000 */
[----:B0----5:R-:W0:Y:S01]  /*0550*/  LDC.64 R8, c[0x0][0x388] ;  /* 0x0000e200ff087b82 */ /* 0x021e220000000a00 */
[----:B------:R-:W1:Y:S01]  /*0560*/  FRND.F64.TRUNC R6, R6 ;  /* 0x0000000600067313 */ /* 0x000e62000030d800 */
[----:B------:R-:W-:Y:S01]  /*0570*/  IADD3 R3, PT, PT, R2, R5, RZ ;  /* 0x0000000502037210 */ /* 0x000fe20007ffe0ff */
[----:B------:R-:W-:-:S04]  /*0580*/  VIADD R5, R5, 0x80 ;  /* 0x0000008005057836 */ /* 0x000fc80000000000 */
[----:B0-----:R-:W-:-:S05]  /*0590*/  IMAD.WIDE.U32 R8, R3, 0x8, R8 ;  /* 0x0000000803087825 */ /* 0x001fca00078e0008 */
[----:B-1----:R1:W-:Y:S02]  /*05a0*/  STG.E.64 desc[UR4][R8.64], R6 ;  /* 0x0000000608007986 */ /* 0x0023e4000c101b04 */
.L_x_2340:
[----:B------:R-:W-:-:S13]  /*05b0*/  ISETP.GE.U32.AND P0, PT, R5, R0, PT ;  /* 0x000000000500720c */ /* 0x000fda0003f06070 */
[----:B------:R-:W-:Y:S05]  /*05c0*/  @P0 BRA `(.L_x_2342) ;  /* 0x0000000000380947 */ /* 0x000fea0003800000 */
[----:B-1----:R-:W1:Y:S01]  /*05d0*/  LDC.64 R6, c[0x0][0x388] ;  /* 0x0000e200ff067b82 */ /* 0x002e620000000a00 */
[----:B------:R-:W2:Y:S01]  /*05e0*/  FRND.F64.TRUNC R20, R20 ;  /* 0x0000001400147313 */ /* 0x000ea2000030d800 */
[----:B------:R-:W-:Y:S01]  /*05f0*/  IADD3 R3, PT, PT, R2, R5, RZ ;  /* 0x0000000502037210 */ /* 0x000fe20007ffe0ff */
[----:B------:R-:W-:-:S04]  /*0600*/  VIADD R5, R5, 0x80 ;  /* 0x0000008005057836 */ /* 0x000fc80000000000 */
[----:B-1----:R-:W-:-:S05]  /*0610*/  IMAD.WIDE.U32 R6, R3, 0x8, R6 ;  /* 0x0000000803067825 */ /* 0x002fca00078e0006 */
[----:B--2---:R1:W-:Y:S02]  /*0620*/  STG.E.64 desc[UR4][R6.64], R20 ;  /* 0x0000001406007986 */ /* 0x0043e4000c101b04 */
.L_x_2341:
[----:B------:R-:W-:-:S13]  /*0630*/  ISETP.GE.U32.AND P0, PT, R5, R0, PT ;  /* 0x000000000500720c */ /* 0x000fda0003f06070 */
[----:B------:R-:W-:Y:S05]  /*0640*/  @P0 BRA `(.L_x_2343) ;  /* 0x00000000003c0947 */ /* 0x000fea0003800000 */
[----:B-1---5:R-:W1:Y:S01]  /*0650*/  LDC.64 R6, c[0x0][0x388] ;  /* 0x0000e200ff067b82 */ /* 0x022e620000000a00 */
[----:B------:R-:W2:Y:S01]  /*0660*/  FRND.F64.TRUNC R26, R26 ;  /* 0x0000001a001a7313 */ /* 0x000ea2000030d800 */
[----:B------:R-:W-:Y:S01]  /*0670*/  IADD3 R3, PT, PT, R2, R5, RZ ;  /* 0x0000000502037210 */ /* 0x000fe20007ffe0ff */
[----:B------:R-:W-:-:S04]  /*0680*/  VIADD R5, R5, 0x80 ;  /* 0x0000008005057836 */ /* 0x000fc80000000000 */
[----:B-1----:R-:W-:-:S05]  /*0690*/  IMAD.WIDE.U32 R6, R3, 0x8, R6 ;  /* 0x0000000803067825 */ /* 0x002fca00078e0006 */
[----:B--2---:R2:W-:Y:S02]  /*06a0*/  STG.E.64 desc[UR4][R6.64], R26 ;  /* 0x0000001a06007986 */ /* 0x0045e4000c101b04 */
.L_x_2342:
[----:B------:R-:W-:-:S13]  /*06b0*/  ISETP.GE.U32.AND P0, PT, R5, R0, PT ;  /* 0x000000000500720c */ /* 0x000fda0003f06070 */
[----:B------:R-:W-:Y:S05]  /*06c0*/  @P0 BREAK.RELIABLE B1 ;  /* 0x0000000000010942 */ /* 0x000fea0003800100 */
[----:B------:R-:W-:Y:S05]  /*06d0*/  @P0 BRA `(.L_x_2344) ;  /* 0x0000000000380947 */ /* 0x000fea0003800000 */
[----:B-12---:R-:W1:Y:S01]  /*06e0*/  LDC.64 R6, c[0x0][0x388] ;  /* 0x0000e200ff067b82 */ /* 0x006e620000000a00 */
[----:B------:R-:W2:Y:S01]  /*06f0*/  FRND.F64.TRUNC R22, R22 ;  /* 0x0000001600167313 */ /* 0x000ea2000030d800 */
[----:B------:R-:W-:Y:S01]  /*0700*/  IADD3 R3, PT, PT, R2, R5, RZ ;  /* 0x0000000502037210 */ /* 0x000fe20007ffe0ff */
[----:B------:R-:W-:-:S04]  /*0710*/  VIADD R5, R5, 0x80 ;  /* 0x0000008005057836 */ /* 0x000fc80000000000 */
[----:B-1----:R-:W-:-:S05]  /*0720*/  IMAD.WIDE.U32 R6, R3, 0x8, R6 ;  /* 0x0000000803067825 */ /* 0x002fca00078e0006 */
[----:B--2---:R2:W-:Y:S02]  /*0730*/  STG.E.64 desc[UR4][R6.64], R22 ;  /* 0x0000001606007986 */ /* 0x0045e4000c101b04 */
.L_x_2343:
[----:B------:R-:W-:Y:S05]  /*0740*/  BSYNC.RELIABLE B1 ;  /* 0x0000000000017941 */ /* 0x000fea0003800100 */
.L_x_2338:
[----:B------:R-:W-:-:S13]  /*0750*/  ISETP.GE.U32.AND P0, PT, R5, R0, PT ;  /* 0x000000000500720c */ /* 0x000fda0003f06070 */
[----:B-12--5:R-:W1:Y:S01]  /*0760*/  @!P0 LDC.64 R6, c[0x0][0x388] ;  /* 0x0000e200ff068b82 */ /* 0x026e620000000a00 */
[----:B------:R-:W2:Y:S01]  /*0770*/  @!P0 FRND.F64.TRUNC R28, R28 ;  /* 0x0000001c001c8313 */ /* 0x000ea2000030d800 */
[----:B------:R-:W-:Y:S01]  /*0780*/  @!P0 IADD3 R3, PT, PT, R2, R5, RZ ;  /* 0x0000000502038210 */ /* 0x000fe20007ffe0ff */
[----:B------:R-:W-:-:S04]  /*0790*/  @!P0 VIADD R5, R5, 0x80 ;  /* 0x0000008005058836 */ /* 0x000fc80000000000 */
[----:B-1----:R-:W-:-:S05]  /*07a0*/  @!P0 IMAD.WIDE.U32 R6, R3, 0x8, R6 ;  /* 0x0000000803068825 */ /* 0x002fca00078e0006 */
[----:B--2---:R3:W-:Y:S02]  /*07b0*/  @!P0 STG.E.64 desc[UR4][R6.64], R28 ;  /* 0x0000001c06008986 */ /* 0x0047e4000c101b04 */
.L_x_2344:
[----:B------:R-:W-:Y:S05]  /*07c0*/  BSYNC.RECONVERGENT B0 ;  /* 0x0000000000007941 */ /* 0x000fea0003800200 */
.L_x_2337:
[----:B------:R-:W-:Y:S05]  /*07d0*/  WARPSYNC.ALL ;  /* 0x0000000000007948 */ /* 0x000fea0003800000 */
[----:B------:R-:W-:-:S13]  /*07e0*/  ISETP.GE.U32.AND P0, PT, R5, R0, PT ;  /* 0x000000000500720c */ /* 0x000fda0003f06070 */
[----:B------:R-:W-:Y:S05]  /*07f0*/  @P0 EXIT ;  /* 0x000000000000094d */ /* 0x000fea0003800000 */
[----:B-123--:R-:W1:Y:S01]  /*0800*/  LDC.64 R6, c[0x0][0x388] ;  /* 0x0000e200ff067b82 */ /* 0x00ee620000000a00 */
[----:B------:R-:W2:Y:S01]  /*0810*/  FRND.F64.TRUNC R18, R18 ;  /* 0x0000001200127313 */ /* 0x000ea2000030d800 */
[----:B------:R-:W-:-:S05]  /*0820*/  IADD3 R3, PT, PT, R2, R5, RZ ;  /* 0x0000000502037210 */ /* 0x000fca0007ffe0ff */
[----:B-1----:R-:W-:-:S05]  /*0830*/  IMAD.WIDE.U32 R2, R3, 0x8, R6 ;  /* 0x0000000803027825 */ /* 0x002fca00078e0006 */
[----:B--2---:R-:W-:Y:S01]  /*0840*/  STG.E.64 desc[UR4][R2.64], R18 ;  /* 0x0000001202007986 */ /* 0x004fe2000c101b04 */
[----:B------:R-:W-:Y:S05]  /*0850*/  EXIT ;  /* 0x000000000000794d */ /* 0x000fea0003800000 */
.L_x_2336:
[----:B------:R-:W0:Y:S01]  /*0860*/  S2R R0, SR_TID.X ;  /* 0x0000000000007919 */ /* 0x000e220000002100 */
[----:B------:R-:W1:Y:S08]  /*0870*/  LDC.64 R4, c[0x0][0x390] ;  /* 0x0000e400ff047b82 */ /* 0x000e700000000a00 */
[----:B------:R-:W2:Y:S01]  /*0880*/  LDC.64 R20, c[0x0][0x388] ;  /* 0x0000e200ff147b82 */ /* 0x000ea20000000a00 */
[----:B-1----:R-:W-:-:S04]  /*0890*/  IMAD.WIDE.U32 R4, R2, 0x8, R4 ;  /* 0x0000000802047825 */ /* 0x002fc800078e0004 */
[----:B0-----:R-:W-:-:S05]  /*08a0*/  IMAD.WIDE.U32 R22, R0, 0x10, R4 ;  /* 0x0000001000167825 */ /* 0x001fca00078e0004 */
[----:B------:R-:W3:Y:S04]  /*08b0*/  LDG.E.128 R12, desc[UR4][R22.64] ;  /* 0x00000004160c7981 */ /* 0x000ee8000c1e1d00 */
[----:B------:R-:W4:Y:S04]  /*08c0*/  LDG.E.128 R16, desc[UR4][R22.64+0x800] ;  /* 0x0008000416107981 */ /* 0x000f28000c1e1d00 */
[----:B------:R-:W5:Y:S04]  /*08d0*/  LDG.E.128 R4, desc[UR4][R22.64+0x1000] ;  /* 0x0010000416047981 */ /* 0x000f68000c1e1d00 */
[----:B------:R-:W5:Y:S01]  /*08e0*/  LDG.E.128 R8, desc[UR4][R22.64+0x1800] ;  /* 0x0018000416087981 */ /* 0x000f62000c1e1d00 */
[----:B--2---:R-:W-:-:S04]  /*08f0*/  IMAD.WIDE.U32 R20, R2, 0x8, R20 ;  /* 0x0000000802147825 */ /* 0x004fc800078e0014 */
[----:B------:R-:W-:Y:S01]  /*0900*/  IMAD.WIDE.U32 R20, R0, 0x10, R20 ;  /* 0x0000001000147825 */ /* 0x000fe200078e0014 */
[----:B---3--:R-:W-:Y:S08]  /*0910*/  FRND.F64.TRUNC R12, R12 ;  /* 0x0000000c000c7313 */ /* 0x008ff0000030d800 */
[----:B------:R-:W0:Y:S08]  /*0920*/  FRND.F64.TRUNC R14, R14 ;  /* 0x0000000e000e7313 */ /* 0x000e30000030d800 */
[----:B----4-:R-:W-:Y:S01]  /*0930*/  FRND.F64.TRUNC R16, R16 ;  /* 0x0000001000107313 */ /* 0x010fe2000030d800 */
[----:B0-----:R-:W-:Y:S07]  /*0940*/  STG.E.128 desc[UR4][R20.64], R12 ;  /* 0x0000000c14007986 */ /* 0x001fee000c101d04 */
[----:B------:R-:W0:Y:S08]  /*0950*/  FRND.F64.TRUNC R18, R18 ;  /* 0x0000001200127313 */ /* 0x000e30000030d800 */
[----:B-----5:R-:W-:Y:S01]  /*0960*/  FRND.F64.TRUNC R4, R4 ;  /* 0x0000000400047313 */ /* 0x020fe2000030d800 */
[----:B0-----:R-:W-:Y:S07]  /*0970*/  STG.E.128 desc[UR4][R20.64+0x800], R16 ;  /* 0x0008001014007986 */ /* 0x001fee000c101d04 */
[----:B------:R-:W0:Y:S08]  /*0980*/  FRND.F64.TRUNC R6, R6 ;  /* 0x0000000600067313 */ /* 0x000e30000030d800 */
[----:B------:R-:W-:Y:S01]  /*0990*/  FRND.F64.TRUNC R8, R8 ;  /* 0x0000000800087313 */ /* 0x000fe2000030d800 */
[----:B0-----:R-:W-:Y:S07]  /*09a0*/  STG.E.128 desc[UR4][R20.64+0x1000], R4 ;  /* 0x0010000414007986 */ /* 0x001fee000c101d04 */
[----:B------:R-:W0:Y:S02]  /*09b0*/  FRND.F64.TRUNC R10, R10 ;  /* 0x0000000a000a7313 */ /* 0x000e24000030d800 */
[----:B0-----:R-:W-:Y:S01]  /*09c0*/  STG.E.128 desc[UR4][R20.64+0x1800], R8 ;  /* 0x0018000814007986 */ /* 0x001fe2000c101d04 */
[----:B------:R-:W-:Y:S05]  /*09d0*/  EXIT ;  /* 0x000000000000794d */ /* 0x000fea0003800000 */
.L_x_2345:
        /* <DEDUP_REMOVED lines=10> */
.L_x_19844:


//--------------------- .text._ZN2at6native29vectorized_elementwise_kernelILi4EZZZNS0_17trunc_kernel_cudaERNS_18TensorIteratorBaseEENKUlvE_clEvENKUlvE_clEvEUldE_St5arrayIPcLm2EEEEviT0_T1_ --------------------------
	.section	.text._ZN2at6native29vectorized_elementwise_kernelILi4EZZZNS0_17trunc_kernel_cudaERNS_18TensorIteratorBaseEENKUlvE_clEvENKUlvE_clEvEUldE_St5arrayIPcLm2EEEEviT0_T1_,"ax",@progbits
	.align	128
        .global         _ZN2at6native29vectorized_elementwise_kernelILi4EZZZNS0_17trunc_kernel_cudaERNS_18TensorIteratorBaseEENKUlvE_clEvENKUlvE_clEvEUldE_St5arrayIPcLm2EEEEviT0_T1_
        .type           _ZN2at6native29vectorized_elementwise_kernelILi4EZZZNS0_17trunc_kernel_cudaERNS_18TensorIteratorBaseEENKUlvE_clEvENKUlvE_clEvEUldE_St5arrayIPcLm2EEEEviT0_T1_,@function
        .size           _ZN2at6native29vectorized_elementwise_kernelILi4EZZZNS0_17trunc_kernel_cudaERNS_18TensorIteratorBaseEENKUlvE_clEvENKUlvE_clEvEUldE_St5arrayIPcLm2EEEEviT0_T1_,(.L_x_19845 - _ZN2at6native29vectorized_elementwise_kernelILi4EZZZNS0_17trunc_kernel_cudaERNS_18TensorIteratorBaseEENKUlvE_clEvENKUlvE_clEvEUldE_St5arrayIPcLm2EEEEviT0_T1_)
        .other          _ZN2at6native29vectorized_elementwise_kernelILi4EZZZNS0_17trunc_kernel_cudaERNS_18TensorIteratorBaseEENKUlvE_clEvENKUlvE_clEvEUldE_St5arrayIPcLm2EEEEviT0_T1_,@"STO_CUDA_ENTRY STV_DEFAULT"
_ZN2at6native29vectorized_elementwise_kernelILi4EZZZNS0_17trunc_kernel_cudaERNS_18TensorIteratorBaseEENKUlvE_clEvENKUlvE_clEvEUldE_St5arrayIPcLm2EEEEviT0_T1_:
.text._ZN2at6native29vectorized_elementwise_kernelILi4EZZZNS0_17trunc_kernel_cudaERNS_18TensorIteratorBaseEENKUlvE_clEvENKUlvE_clEvEUldE_St5arrayIPcLm2EEEEviT0_T1_:
        /* <DEDUP_REMOVED lines=83> */
.L_x_2349:
        /* <DEDUP_REMOVED lines=8> */
.L_x_2350:
        /* <DEDUP_REMOVED lines=8> */
.L_x_2351:
        /* <DEDUP_REMOVED lines=8> */
.L_x_2352:
        /* <DEDUP_REMOVED lines=9> */
.L_x_2353:
[----:B------:R-:W-:Y:S05]  /*0740*/  BSYNC.RELIABLE B1 ;  /* 0x0000000000017941 */ /* 0x000fea0003800100 */
.L_x_2348:
[----:B------:R-:W-:-:S13]  /*0750*/  ISETP.GE.U32.AND P0, PT, R5, R0, PT ;  /* 0x000000000500720c */ /* 0x000fda0003f06070 */
[----:B-12--5:R-:W1:Y:S01]  /*0760*/  @!P0 LDC.64 R6, c[0x0][0x388] ;  /* 0x0000e200ff068b82 */ /* 0x026e620000000a00 */
[----:B------:R-:W2:Y:S01]  /*0770*/  @!P0 FRND.F64.TRUNC R28, R28 ;  /* 0x0000001c001c8313 */ /* 0x000ea2000030d800 */
[----:B------:R-:W-:Y:S01]  /*0780*/  @!P0 IADD3 R3, PT, PT, R2, R5, RZ ;  /* 0x0000000502038210 */ /* 0x000fe20007ffe0ff */
[----:B------:R-:W-:-:S04]  /*0790*/  @!P0 VIADD R5, R5, 0x80 ;  /* 0x0000008005058836 */ /* 0x000fc80000000000 */
[----:B-1----:R-:W-:-:S05]  /*07a0*/  @!P0 IMAD.WIDE.U32 R6, R3, 0x8, R6 ;  /* 0x0000000803068825 */ /* 0x002fca00078e0006 */
[----:B--2---:R3:W-:Y:S02]  /*07b0*/  @!P0 STG.E.64 desc[UR4][R6.64], R28 ;  /* 0x0000001c06008986 */ /* 0x0047e4000c101b04 */
.L_x_2354:
[----:B------:R-:W-:Y:S05]  /*07c0*/  BSYNC.RECONVERGENT B0 ;  /* 0x0000000000007941 */ /* 0x000fea0003800200 */
.L_x_2347:
        /* <DEDUP_REMOVED lines=9> */
.L_x_2346:
[----:B------:R-:W0:Y:S01]  /*0860*/  S2R R0, SR_TID.X ;  /* 0x0000000000007919 */ /* 0x000e220000002100 */
[----:B------:R-:W1:Y:S08]  /*0870*/  LDC.64 R4, c[0x0][0x390] ;  /* 0x0000e400ff047b82 */ /* 0x000e700000000a00 */
[----:B------:R-:W2:Y:S01]  /*0880*/  LDC.64 R20, c[0x0][0x388] ;  /* 0x0000e200ff147b82 */ /* 0x000ea20000000a00 */
[----:B-1----:R-:W-:-:S04]  /*0890*/  IMAD.WIDE.U32 R4, R2, 0x8, R4 ;  /* 0x0000000802047825 */ /* 0x002fc800078e0004 */
[----:B0-----:R-:W-:-:S05]  /*08a0*/  IMAD.WIDE.U32 R22, R0, 0x20, R4 ;  /* 0x0000002000167825 */ /* 0x001fca00078e0004 */
[----:B------:R-:W3:Y:S04]  /*08b0*/  LDG.E.ENL2.256 R16, R12, desc[UR4][R22.64] ;  /* 0xfe000004160c797e */ /* 0x000ee80008121910 */
[----:B------:R-:W4:Y:S01]  /*08c0*/  LDG.E.ENL2.256 R8, R4, desc[UR4][R22.64+0x1000] ;  /* 0xfe0080041604797e */ /* 0x000f220008121908 */
[----:B--2---:R-:W-:-:S04]  /*08d0*/  IMAD.WIDE.U32 R20, R2, 0x8, R20 ;  /* 0x0000000802147825 */ /* 0x004fc800078e0014 */
[----:B------:R-:W-:Y:S01]  /*08e0*/  IMAD.WIDE.U32 R20, R0, 0x20, R20 ;  /* 0x0000002000147825 */ /* 0x000fe200078e0014 */
[----:B---3--:R-:W-:Y:S08]  /*08f0*/  FRND.F64.TRUNC R12, R12 ;  /* 0x0000000c000c7313 */ /* 0x008ff0000030d800 */
[----:B------:R-:W-:Y:S08]  /*0900*/  FRND.F64.TRUNC R14, R14 ;  /* 0x0000000e000e7313 */ /* 0x000ff0000030d800 */
[----:B------:R-:W-:Y:S08]  /*0910*/  FRND.F64.TRUNC R16, R16 ;  /* 0x0000001000107313 */ /* 0x000ff0000030d800 */
[----:B------:R-:W0:Y:S08]  /*0920*/  FRND.F64.TRUNC R18, R18 ;  /* 0x0000001200127313 */ /* 0x000e30000030d800 */
[----:B----4-:R-:W-:Y:S01]  /*0930*/  FRND.F64.TRUNC R4, R4 ;  /* 0x0000000400047313 */ /* 0x010fe2000030d800 */
[----:B0-----:R-:W-:Y:S07]  /*0940*/  STG.E.ENL2.256 desc[UR4][R20.64], R12, R16 ;  /* 0xf800000c1410797f */ /* 0x001fee000f121804 */
[----:B------:R-:W-:Y:S08]  /*0950*/  FRND.F64.TRUNC R6, R6 ;  /* 0x0000000600067313 */ /* 0x000ff0000030d800 */
[----:B------:R-:W-:Y:S08]  /*0960*/  FRND.F64.TRUNC R8, R8 ;  /* 0x0000000800087313 */ /* 0x000ff0000030d800 */
[----:B------:R-:W0:Y:S02]  /*0970*/  FRND.F64.TRUNC R10, R10 ;  /* 0x0000000a000a7313 */ /* 0x000e24000030d800 */
[----:B0-----:R-:W-:Y:S01]  /*0980*/  STG.E.ENL2.256 desc[UR4][R20.64+0x1000], R4, R8 ;  /* 0xf80080041408797f */ /* 0x001fe2000f121804 */
[----:B------:R-:W-:Y:S05]  /*0990*/  EXIT ;  /* 0x000000000000794d */ /* 0x000fea0003800000 */
.L_x_2355:
        /* <DEDUP_REMOVED lines=14> */
.L_x_19845:


//--------------------- .text._ZN2at6native29vectorized_elementwise_kernelILi8EZZZNS0_17trunc_kernel_cudaERNS_18TensorIteratorBaseEENKUlvE_clEvENKUlvE_clEvEUldE_St5arrayIPcLm2EEEEviT0_T1_ --------------------------
	.section	.text._ZN2at6native29vectorized_elementwise_kernelILi8EZZZNS0_17trunc_kernel_cudaERNS_18TensorIteratorBaseEENKUlvE_clEvENKUlvE_clEvEUldE_St5arrayIPcLm2EEEEviT0_T1_,"ax",@progbits
	.align	128
        .global         _ZN2at6native29vectorized_elementwise_kernelILi8EZZZNS0_17trunc_kernel_cudaERNS_18TensorIteratorBaseEENKUlvE_clEvENKUlvE_clEvEUldE_St5arrayIPcLm2EEEEviT0_T1_
        .type           _ZN2at6native29vectorized_elementwise_kernelILi8EZZZNS0_17trunc_kernel_cudaERNS_18TensorIteratorBaseEENKUlvE_clEvENKUlvE_clEvEUldE_St5arrayIPcLm2EEEEviT0_T1_,@function
        .size           _ZN2at6native29vectorized_elementwise_kernelILi8EZZZNS0_17trunc_kernel_cudaERNS_18TensorIteratorBaseEENKUlvE_clEvENKUlvE_clEvEUldE_St5arrayIPcLm2EEEEviT0_T1_,(.L_x_19846 - _ZN2at6native29vectorized_elementwise_kernelILi8EZZZNS0_17trunc_kernel_cudaERNS_18TensorIteratorBaseEENKUlvE_clEvENKUlvE_clEvEUldE_St5arrayIPcLm2EEEEviT0_T1_)
        .other          _ZN2at6native29vectorized_elementwise_kernelILi8EZZZNS0_17trunc_kernel_cudaERNS_18TensorIteratorBaseEENKUlvE_clEvENKUlvE_clEvEUldE_St5arrayIPcLm2EEEEviT0_T1_,@"STO_CUDA_ENTRY STV_DEFAULT"
_ZN2at6native29vectorized_elementwise_kernelILi8EZZZNS0_17trunc_kernel_cudaERNS_18TensorIteratorBaseEENKUlvE_clEvENKUlvE_clEvEUldE_St5arrayIPcLm2EEEEviT0_T1_:
.text._ZN2at6native29vectorized_elementwise_kernelILi8EZZZNS0_17trunc_kernel_cudaERNS_18TensorIteratorBaseEENKUlvE_clEvENKUlvE_clEvEUldE_St5arrayIPcLm2EEEEviT0_T1_:
        /* <DEDUP_REMOVED lines=83> */
.L_x_2359:
        /* <DEDUP_REMOVED lines=8> */
.L_x_2360:
        /* <DEDUP_REMOVED lines=8> */
.L_x_2361:
        /* <DEDUP_REMOVED lines=8> */
.L_x_2362:
        /* <DEDUP_REMOVED lines=9> */
.L_x_2363:
[----:B------:R-:W-:Y:S05]  /*0740*/  BSYNC.RELIABLE B1 ;  /* 0x0000000000017941 */ /* 0x000fea0003800100 */
.L_x_2358:
[----:B------:R-:W-:-:S13]  /*0750*/  ISETP.GE.U32.AND P0, PT, R5, R0, PT ;  /* 0x000000000500720c */ /* 0x000fda0003f06070 */
[----:B-12--5:R-:W1:Y:S01]  /*0760*/  @!P0 LDC.64 R6, c[0x0][0x388] ;  /* 0x0000e200ff068b82 */ /* 0x026e620000000a00 */
[----:B------:R-:W2:Y:S01]  /*0770*/  @!P0 FRND.F64.TRUNC R28, R28 ;  /* 0x0000001c001c8313 */ /* 0x000ea2000030d800 */
[----:B------:R-:W-:Y:S01]  /*0780*/  @!P0 IADD3 R3, PT, PT, R2, R5, RZ ;  /* 0x0000000502038210 */ /* 0x000fe20007ffe0ff */
[----:B------:R-:W-:-:S04]  /*0790*/  @!P0 VIADD R5, R5, 0x80 ;  /* 0x0000008005058836 */ /* 0x000fc80000000000 */
[----:B-1----:R-:W-:-:S05]  /*07a0*/  @!P0 IMAD.WIDE.U32 R6, R3, 0x8, R6 ;  /* 0x0000000803068825 */ /* 0x002fca00078e0006 */
[----:B--2---:R3:W-:Y:S02]  /*07b0*/  @!P0 STG.E.64 desc[UR4][R6.64], R28 ;  /* 0x0000001c06008986 */ /* 0x0047e4000c101b04 */
.L_x_2364:
[----:B------:R-:W-:Y:S05]  /*07c0*/  BSYNC.RECONVERGENT B0 ;  /* 0x0000000000007941 */ /* 0x000fea0003800200 */
.L_x_2357:
        /* <DEDUP_REMOVED lines=9> */
.L_x_2356:
        /* <DEDUP_REMOVED lines=20> */
.L_x_2365:
        /* <DEDUP_REMOVED lines=14> */
.L_x_19846:


//--------------------- .text._ZN2at6native18elementwise_kernelILi128ELi4EZNS0_15gpu_kernel_implIZZZNS0_26round_decimals_kernel_cudaERNS_18TensorIteratorBaseElENKUlvE_clEvENKUlvE2_clEvEUlN3c108BFloat16EE_EEvS4_RKT_EUliE_EEviT1_ --------------------------
	.section	.text._ZN2at6native18elementwise_kernelILi128ELi4EZNS0_15gpu_kernel_implIZZZNS0_26round_decimals_kernel_cudaERNS_18TensorIteratorBaseElENKUlvE_clEvENKUlvE2_clEvEUlN3c108BFloat16EE_EEvS4_RKT_EUliE_EEviT1_,"ax",@progbits
	.align	128
        .global         _ZN2at6native18elementwise_kernelILi128ELi4EZNS0_15gpu_kernel_implIZZZNS0_26round_decimals_kernel_cudaERNS_18TensorIteratorBaseElENKUlvE_clEvENKUlvE2_clEvEUlN3c108BFloat16EE_EEvS4_RKT_EUliE_EEviT1_
        .type           _ZN2at6native18elementwise_kernelILi128ELi4EZNS0_15gpu_kernel_implIZZZNS0_26round_decimals_kernel_cudaERNS_18TensorIteratorBaseElENKUlvE_clEvENKUlvE2_clEvEUlN3c108BFloat16EE_EEvS4_RKT_EUliE_EEviT1_,@function
        .size           _ZN2at6native18elementwise_kernelILi128ELi4EZNS0_15gpu_kernel_implIZZZNS0_26round_decimals_kernel_cudaERNS_18TensorIteratorBaseElENKUlvE_clEvENKUlvE2_clEvEUlN3c108BFloat16EE_EEvS4_RKT_EUliE_EEviT1_,(.L_x_19847 - _ZN2at6native18elementwise_kernelILi128ELi4EZNS0_15gpu_kernel_implIZZZNS0_26round_decimals_kernel_cudaERNS_18TensorIteratorBaseElENKUlvE_clEvENKUlvE2_clEvEUlN3c108BFloat16EE_EEvS4_RKT_EUliE_EEviT1_)
        .other          _ZN2at6native18elementwise_kernelILi128ELi4EZNS0_15gpu_kernel_implIZZZNS0_26round_decimals_kernel_cudaERNS_18TensorIteratorBaseElENKUlvE_clEvENKUlvE2_clEvEUlN3c108BFloat16EE_EEvS4_RKT_EUliE_EEviT1_,@"STO_CUDA_ENTRY STV_DEFAULT"
_ZN2at6native18elementwise_kernelILi128ELi4EZNS0_15gpu_kernel_implIZZZNS0_26round_decimals_kernel_cudaERNS_18TensorIteratorBaseElENKUlvE_clEvENKUlvE2_clEvEUlN3c108BFloat16EE_EEvS4_RKT_EUliE_EEviT1_:
.text._ZN2at6native18elementwise_kernelILi128ELi4EZNS0_15gpu_kernel_implIZZZNS0_26round_decimals_kernel_cudaERNS_18TensorIteratorBaseElENKUlvE_clEvENKUlvE2_clEvEUlN3c108BFloat16EE_EEvS4_RKT_EUliE_EEviT1_:
        /* <DEDUP_REMOVED lines=9> */
[----:B---3--:R-:W-:Y:S01]  /*0090*/  UIADD3 UR44, UPT, UPT, UR39, -0x1, URZ ;  /* 0xffffffff272c7890 */ /* 0x008fe2000fffe0ff */
[----:B------:R-:W3:Y:S01]  /*00a0*/  LDCU.U8 UR43, c[0x0][0x592] ;  /* 0x0000b240ff2b77ac */ /* 0x000ee20008000000 */
[----:B--2---:R-:W-:-:S02]  /*00b0*/  USHF.L.U32 UR4, UR4, 0x9, URZ ;  /* 0x0000000904047899 */ /* 0x004fc400080006ff */
[----:B------:R-:W-:Y:S01]  /*00c0*/  UISETP.LT.U32.AND UP0, UPT, UR44, 0x18, UPT ;  /* 0x000000182c00788c */ /* 0x000fe2000bf01070 */
[----:B------:R-:W2:Y:S03]  /*00d0*/  LDCU.U16 UR42, c[0x0][0x590] ;  /* 0x0000b200ff2a77ac */ /* 0x000ea60008000400 */
[----:B-1----:R-:W-:Y:S01]  /*00e0*/  LOP3.LUT R17, R17, UR4, RZ, 0xfc, !PT ;  /* 0x0000000411117c12 */ /* 0x002fe2000f8efcff */
[----:B------:R-:W-:-:S03]  /*00f0*/  USEL UR38, UR44, 0x18, UP0 ;  /* 0x000000182c267887 */ /* 0x000fc60008000000 */
[----:B----4-:R-:W-:Y:S01]  /*0100*/  ISETP.GE.AND P0, PT, R17, UR5, PT ;  /* 0x0000000511007c0c */ /* 0x010fe2000bf06270 */
[----:B------:R-:W-:-:S12]  /*0110*/  UIADD3 UR38, UPT, UPT, UR38, 0x1, URZ ;  /* 0x0000000126267890 */ /* 0x000fd8000fffe0ff */
[----:B0-23--:R-:W-:Y:S05]  /*0120*/  @P0 BRA `(.L_x_2367) ;  /* 0x0000003000b00947 */ /* 0x00dfea0003800000 */
        /* <DEDUP_REMOVED lines=302> */
.L_x_2368:
        /* <DEDUP_REMOVED lines=18> */
.L_x_2372:
[----:B------:R-:W2:Y:S02]  /*1530*/  LDG.E.U8 R2, desc[UR36][R2.64] ;  /* 0x0000002402027981 */ /* 0x000ea4000c1e1100 */
[----:B--2---:R-:W-:-:S04]  /*1540*/  I2FP.F32.U32 R0, R2 ;  /* 0x0000000200007245 */ /* 0x004fc80000201000 */
[----:B------:R-:W-:Y:S01]  /*1550*/  F2FP.BF16.F32.PACK_AB R0, RZ, R0 ;  /* 0x00000000ff00723e */ /* 0x000fe200000010ff */
[----:B------:R-:W-:Y:S06]  /*1560*/  BRA `(.L_x_2374) ;  /* 0x0000000c00847947 */ /* 0x000fec0003800000 */
.L_x_2371:
        /* <DEDUP_REMOVED lines=10> */
.L_x_2376:
[----:B------:R-:W2:Y:S02]  /*1610*/  LDG.E R2, desc[UR36][R2.64] ;  /* 0x0000002402027981 */ /* 0x000ea4000c1e1900 */
[----:B--2---:R-:W-:-:S04]  /*1620*/  I2FP.F32.S32 R0, R2 ;  /* 0x0000000200007245 */ /* 0x004fc80000201400 */
[----:B------:R-:W-:Y:S01]  /*1630*/  F2FP.BF16.F32.PACK_AB R0, RZ, R0 ;  /* 0x00000000ff00723e */ /* 0x000fe200000010ff */
[----:B------:R-:W-:Y:S06]  /*1640*/  BRA `(.L_x_2374) ;  /* 0x0000000c004c7947 */ /* 0x000fec0003800000 */
.L_x_2375:
[----:B------:R-:W2:Y:S02]  /*1650*/  LDG.E.U16 R2, desc[UR36][R2.64] ;  /* 0x0000002402027981 */ /* 0x000ea4000c1e1500 */
[----:B--2---:R-:W0:Y:S02]  /*1660*/  I2F.S16 R0, R2 ;  /* 0x0000000200007306 */ /* 0x004e240000101400 */
[----:B0-----:R-:W-:Y:S01]  /*1670*/  F2FP.BF16.F32.PACK_AB R0, RZ, R0 ;  /* 0x00000000ff00723e */ /* 0x001fe200000010ff */
[----:B------:R-:W-:Y:S06]  /*1680*/  BRA `(.L_x_2374) ;  /* 0x0000000c003c7947 */ /* 0x000fec0003800000 */
.L_x_2370:
        /* <DEDUP_REMOVED lines=9> */
.L_x_2378:
[----:B------:R-:W2:Y:S02]  /*1720*/  LDG.E.U16 R0, desc[UR36][R2.64] ;  /* 0x0000002402007981 */ /* 0x000ea4000c1e1500 */
[----:B--2---:R-:W-:-:S05]  /*1730*/  HADD2.F32 R0, -RZ, R0.H0_H0 ;  /* 0x20000000ff007230 */ /* 0x004fca0000004100 */
[----:B------:R-:W-:Y:S01]  /*1740*/  F2FP.BF16.F32.PACK_AB R0, RZ, R0 ;  /* 0x00000000ff00723e */ /* 0x000fe200000010ff */
[----:B------:R-:W-:Y:S06]  /*1750*/  BRA `(.L_x_2374) ;  /* 0x0000000c00087947 */ /* 0x000fec0003800000 */
.L_x_2377:
        /* <DEDUP_REMOVED lines=9> */
.L_x_2380:
[----:B------:R-:W2:Y:S02]  /*17f0*/  LDG.E.U16 R2, desc[UR36][R2.64] ;  /* 0x0000002402027981 */ /* 0x000ea4000c1e1500 */
[----:B--2---:R-:W-:-:S05]  /*1800*/  HADD2.F32 R0, -RZ, R2.H0_H0 ;  /* 0x20000002ff007230 */ /* 0x004fca0000004100 */
[----:B------:R-:W-:Y:S01]  /*1810*/  F2FP.BF16.F32.PACK_AB R0, RZ, R0 ;  /* 0x00000000ff00723e */ /* 0x000fe200000010ff */
[----:B------:R-:W-:Y:S06]  /*1820*/  BRA `(.L_x_2374) ;  /* 0x0000000800d47947 */ /* 0x000fec0003800000 */
.L_x_2379:
        /* <DEDUP_REMOVED lines=8> */
.L_x_2369:
        /* <DEDUP_REMOVED lines=13> */
.L_x_2383:
        /* <DEDUP_REMOVED lines=8> */
.L_x_2382:
        /* <DEDUP_REMOVED lines=27> */
.L_x_2385:
[----:B------:R-:W2:Y:S02]  /*1bb0*/  LDG.E.U8 R2, desc[UR36][R2.64] ;  /* 0x0000002402027981 */ /* 0x000ea4000c1e1100 */
[C---:B--2---:R-:W-:Y:S01]  /*1bc0*/  SHF.L.U32 R4, R2.reuse, 0x19, RZ ;  /* 0x0000001902047819 */ /* 0x044fe200000006ff */
        /* <DEDUP_REMOVED lines=11> */
.L_x_2384:
[----:B------:R0:W5:Y:S01]  /*1c80*/  LDG.E.U16 R0, desc[UR36][R2.64] ;  /* 0x0000002402007981 */ /* 0x000162000c1e1500 */
[----:B------:R-:W-:Y:S05]  /*1c90*/  BRA `(.L_x_2374) ;  /* 0x0000000400b87947 */ /* 0x000fea0003800000 */
.L_x_2381:
        /* <DEDUP_REMOVED lines=12> */
.L_x_2388:
        /* <DEDUP_REMOVED lines=21> */
.L_x_2392:
[----:B------:R-:W-:Y:S05]  /*1eb0*/  BSYNC.RECONVERGENT B1 ;  /* 0x0000000000017941 */ /* 0x000fea0003800200 */
.L_x_2391:
[----:B------:R-:W-:Y:S02]  /*1ec0*/  SHF.L.U32 R0, R0, 0x14, RZ ;  /* 0x0000001400007819 */ /* 0x000fe400000006ff */
[----:B------:R-:W-:-:S04]  /*1ed0*/  LEA R2, R2, 0x3b800000, 0x17 ;  /* 0x3b80000002027811 */ /* 0x000fc800078eb8ff */
[----:B------:R-:W-:-:S07]  /*1ee0*/  LOP3.LUT R0, R2, R0, R7, 0xfe, !PT ;  /* 0x0000000002007212 */ /* 0x000fce00078efe07 */
.L_x_2390:
[----:B------:R-:W-:Y:S05]  /*1ef0*/  BSYNC.RECONVERGENT B0 ;  /* 0x0000000000007941 */ /* 0x000fea0003800200 */
.L_x_2389:
[----:B------:R-:W-:Y:S01]  /*1f00*/  F2FP.BF16.F32.PACK_AB R0, RZ, R0 ;  /* 0x00000000ff00723e */ /* 0x000fe200000010ff */
[----:B------:R-:W-:Y:S06]  /*1f10*/  BRA `(.L_x_2374) ;  /* 0x0000000400187947 */ /* 0x000fec0003800000 */
.L_x_2387:
        /* <DEDUP_REMOVED lines=21> */
.L_x_2396:
[----:B------:R-:W-:Y:S05]  /*2070*/  BSYNC.RECONVERGENT B1 ;  /* 0x0000000000017941 */ /* 0x000fea0003800200 */
.L_x_2395:
[----:B------:R-:W-:Y:S01]  /*2080*/  IMAD.SHL.U32 R0, R0, 0x200000, RZ ;  /* 0x0020000000007824 */ /* 0x000fe200078e00ff */
[----:B------:R-:W-:-:S04]  /*2090*/  LEA R2, R2, 0x37800000, 0x17 ;  /* 0x3780000002027811 */ /* 0x000fc800078eb8ff */
[----:B------:R-:W-:-:S07]  /*20a0*/  LOP3.LUT R0, R2, R0, R7, 0xfe, !PT ;  /* 0x0000000002007212 */ /* 0x000fce00078efe07 */
.L_x_2394:
[----:B------:R-:W-:Y:S05]  /*20b0*/  BSYNC.RECONVERGENT B0 ;  /* 0x0000000000007941 */ /* 0x000fea0003800200 */
.L_x_2393:
[----:B------:R-:W-:Y:S01]  /*20c0*/  F2FP.BF16.F32.PACK_AB R0, RZ, R0 ;  /* 0x00000000ff00723e */ /* 0x000fe200000010ff */
[----:B------:R-:W-:Y:S06]  /*20d0*/  BRA `(.L_x_2374) ;  /* 0x0000000000a87947 */ /* 0x000fec0003800000 */
.L_x_2386:
[----:B------:R-:W-:-:S09]  /*20e0*/  UISETP.NE.AND UP0, UPT, UR4, 0x1c, UPT ;  /* 0x0000001c0400788c */ /* 0x000fd2000bf05270 */
[----:B------:R-:W-:Y:S05]  /*20f0*/  BRA.U !UP0, `(.L_x_2397) ;  /* 0x0000000108947547 */ /* 0x000fea000b800000 */
[----:B------:R-:W-:-:S09]  /*2100*/  UISETP.NE.AND UP0, UPT, UR4, 0x1d, UPT ;  /* 0x0000001d0400788c */ /* 0x000fd2000bf05270 */
[----:B------:R-:W-:Y:S05]  /*2110*/  BRA.U !UP0, `(.L_x_2398) ;  /* 0x00000001087c7547 */ /* 0x000fea000b800000 */
[----:B------:R-:W-:-:S09]  /*2120*/  UISETP.NE.AND UP0, UPT, UR4, 0x2c, UPT ;  /* 0x0000002c0400788c */ /* 0x000fd2000bf05270 */
[----:B------:R-:W-:Y:S05]  /*2130*/  BRA.U !UP0, `(.L_x_2399) ;  /* 0x0000000108487547 */ /* 0x000fea000b800000 */
.L_x_2373:
        /* <DEDUP_REMOVED lines=16> */
.L_x_2400:
[----:B------:R-:W-:Y:S01]  /*2240*/  PRMT R0, RZ, 0x7610, R0 ;  /* 0x00007610ff007816 */ /* 0x000fe20000000000 */
[----:B------:R-:W-:Y:S06]  /*2250*/  BRA `(.L_x_2374) ;  /* 0x0000000000487947 */ /* 0x000fec0003800000 */
.L_x_2399:
[----:B------:R-:W2:Y:S01]  /*2260*/  LDG.E.U8 R2, desc[UR36][R2.64] ;  /* 0x0000002402027981 */ /* 0x000ea2000c1e1100 */
[----:B------:R-:W-:Y:S01]  /*2270*/  BSSY.RECONVERGENT B0, `(.L_x_2401) ;  /* 0x0000007000007945 */ /* 0x000fe20003800200 */
[----:B------:R-:W-:Y:S02]  /*2280*/  MOV R0, 0x400000 ;  /* 0x0040000000007802 */ /* 0x000fe40000000f00 */
[----:B--2---:R-:W-:-:S13]  /*2290*/  ISETP.NE.AND P0, PT, R2, RZ, PT ;  /* 0x000000ff0200720c */ /* 0x004fda0003f05270 */
[----:B------:R-:W-:Y:S05]  /*22a0*/  @!P0 BRA `(.L_x_2402) ;  /* 0x00000000000c8947 */ /* 0x000fea0003800000 */
[----:B------:R-:W-:-:S13]  /*22b0*/  ISETP.NE.AND P0, PT, R2, 0xff, PT ;  /* 0x000000ff0200780c */ /* 0x000fda0003f05270 */
[----:B------:R-:W-:Y:S02]  /*22c0*/  @!P0 IMAD.MOV.U32 R0, RZ, RZ, 0x7f800001 ;  /* 0x7f800001ff008424 */ /* 0x000fe400078e00ff */
[----:B------:R-:W-:-:S07]  /*22d0*/  @P0 IMAD.SHL.U32 R0, R2, 0x800000, RZ ;  /* 0x0080000002000824 */ /* 0x000fce00078e00ff */
.L_x_2402:
[----:B------:R-:W-:Y:S05]  /*22e0*/  BSYNC.RECONVERGENT B0 ;  /* 0x0000000000007941 */ /* 0x000fea0003800200 */
.L_x_2401:
[----:B------:R-:W-:Y:S01]  /*22f0*/  F2FP.BF16.F32.PACK_AB R0, RZ, R0 ;  /* 0x00000000ff00723e */ /* 0x000fe200000010ff */
[----:B------:R-:W-:Y:S06]  /*2300*/  BRA `(.L_x_2374) ;  /* 0x00000000001c7947 */ /* 0x000fec0003800000 */
.L_x_2398:
[----:B------:R-:W2:Y:S02]  /*2310*/  LDG.E.64 R2, desc[UR36][R2.64] ;  /* 0x0000002402027981 */ /* 0x000ea4000c1e1b00 */
[----:B--2---:R-:W0:Y:S02]  /*2320*/  I2F.U64 R0, R2 ;  /* 0x0000000200007312 */ /* 0x004e240000301000 */
[----:B0-----:R-:W-:Y:S01]  /*2330*/  F2FP.BF16.F32.PACK_AB R0, RZ, R0 ;  /* 0x00000000ff00723e */ /* 0x001fe200000010ff */
[----:B------:R-:W-:Y:S06]  /*2340*/  BRA `(.L_x_2374) ;  /* 0x00000000000c7947 */ /* 0x000fec0003800000 */
.L_x_2397:
[----:B------:R-:W2:Y:S02]  /*2350*/  LDG.E R2, desc[UR36][R2.64] ;  /* 0x0000002402027981 */ /* 0x000ea4000c1e1900 */
[----:B--2---:R-:W-:-:S04]  /*2360*/  I2FP.F32.U32 R0, R2 ;  /* 0x0000000200007245 */ /* 0x004fc80000201000 */
[----:B------:R-:W-:-:S07]  /*2370*/  F2FP.BF16.F32.PACK_AB R0, RZ, R0 ;  /* 0x00000000ff00723e */ /* 0x000fce00000010ff */
.L_x_2374:
[----:B------:R-:W-:-:S09]  /*2380*/  UISETP.NE.AND UP0, UPT, UR43, URZ, UPT ;  /* 0x000000ff2b00728c */ /* 0x000fd2000bf05270 */
[----:B------:R-:W-:Y:S05]  /*2390*/  BRA.U !UP0, `(.L_x_2403) ;  /* 0x0000000108247547 */ /* 0x000fea000b800000 */
[----:B------:R-:W-:Y:S01]  /*23a0*/  USHF.L.U32 UR4, UR42, 0x10, URZ ;  /* 0x000000102a047899 */ /* 0x000fe200080006ff */
[----:B-----5:R-:W-:-:S08]  /*23b0*/  SHF.L.U32 R0, R0, 0x10, RZ ;  /* 0x0000001000007819 */ /* 0x020fd000000006ff */
[----:B0-----:R-:W0:Y:S02]  /*23c0*/  MUFU.RCP R3, UR4 ;  /* 0x0000000400037d08 */ /* 0x001e240008001000 */
[----:B0-----:R-:W-:-:S06]  /*23d0*/  FMUL.FTZ R0, R0, R3 ;  /* 0x0000000300007220 */ /* 0x001fcc0000410000 */
[----:B------:R-:W0:Y:S02]  /*23e0*/  F2F.BF16.F32 R0, R0 ;  /* 0x0000000000007304 */ /* 0x000e240000202000 */
[----:B0-----:R-:W-:-:S06]  /*23f0*/  IMAD.U32 R2, R0, 0x10000, RZ ;  /* 0x0001000000027824 */ /* 0x001fcc00078e00ff */
[----:B------:R-:W0:Y:S02]  /*2400*/  FRND R2, R2 ;  /* 0x0000000200027307 */ /* 0x000e240000201000 */
[----:B0-----:R-:W-:Y:S01]  /*2410*/  FMUL.FTZ R4, R2, UR4 ;  /* 0x0000000402047c20 */ /* 0x001fe20008410000 */
[----:B------:R-:W-:Y:S06]  /*2420*/  BRA `(.L_x_2404) ;  /* 0x0000000000207947 */ /* 0x000fec0003800000 */
.L_x_2403:
[----:B------:R-:W-:Y:S01]  /*2430*/  USHF.L.U32 UR4, UR42, 0x10, URZ ;  /* 0x000000102a047899 */ /* 0x000fe200080006ff */
[----:B-----5:R-:W-:-:S05]  /*2440*/  IMAD.U32 R0, R0, 0x10000, RZ ;  /* 0x0001000000007824 */ /* 0x020fca00078e00ff */
[----:B------:R-:W-:-:S03]  /*2450*/  FMUL.FTZ R0, R0, UR4 ;  /* 0x0000000400007c20 */ /* 0x000fc60008410000 */
[----:B0-----:R-:W-:Y:S08]  /*2460*/  MUFU.RCP R3, UR4 ;  /* 0x0000000400037d08 */ /* 0x001ff00008001000 */
[----:B------:R-:W0:Y:S02]  /*2470*/  F2F.BF16.F32 R0, R0 ;  /* 0x0000000000007304 */ /* 0x000e240000202000 */
[----:B0-----:R-:W-:-:S06]  /*2480*/  SHF.L.U32 R2, R0, 0x10, RZ ;  /* 0x0000001000027819 */ /* 0x001fcc00000006ff */
[----:B------:R-:W0:Y:S02]  /*2490*/  FRND R2, R2 ;  /* 0x0000000200027307 */ /* 0x000e240000201000 */
[----:B0-----:R-:W-:-:S07]  /*24a0*/  FMUL.FTZ R4, R2, R3 ;  /* 0x0000000302047220 */ /* 0x001fce0000410000 */
.L_x_2404:
[----:B------:R-:W0:Y:S01]  /*24b0*/  LDCU.64 UR6, c[0x0][0x580] ;  /* 0x0000b000ff0677ac */ /* 0x000e220008000a00 */
[----:B------:R1:W2:Y:S01]  /*24c0*/  F2F.BF16.F32 R5, R4 ;  /* 0x0000000400057304 */ /* 0x0002a20000202000 */
[----:B------:R-:W-:-:S04]  /*24d0*/  UPRMT UR4, UR40, 0x9910, URZ ;  /* 0x0000991028047896 */ /* 0x000fc800080000ff */
[----:B------:R-:W-:Y:S01]  /*24e0*/  UISETP.GT.AND UP0, UPT, UR4, 0x9, UPT ;  /* 0x000000090400788c */ /* 0x000fe2000bf04270 */
[----:B0-----:R-:W-:-:S05]  /*24f0*/  IADD3 R2, P0, PT, R16, UR6, RZ ;  /* 0x0000000610027c10 */ /* 0x001fca000ff1e0ff */
[----:B------:R-:W-:-:S03]  /*2500*/  IMAD.X R3, RZ, RZ, UR7, P0 ;  /* 0x00000007ff037e24 */ /* 0x000fc600080e06ff */
[----:B-12---:R-:W-:Y:S05]  /*2510*/  BRA.U UP0, `(.L_x_2405) ;  /* 0x00000005000c7547 */ /* 0x006fea000b800000 */
        /* <DEDUP_REMOVED lines=8> */
[----:B------:R-:W-:-:S04]  /*25a0*/  IMAD.U32 R0, R5, 0x10000, RZ ;  /* 0x0001000005007824 */ /* 0x000fc800078e00ff */
[----:B------:R-:W0:Y:S02]  /*25b0*/  F2I.FTZ.TRUNC.NTZ R5, R0 ;  /* 0x0000000000057305 */ /* 0x000e24000021f100 */
[----:B0-----:R0:W-:Y:S01]  /*25c0*/  STG.E.U8 desc[UR36][R2.64], R5 ;  /* 0x0000000502007986 */ /* 0x0011e2000c101124 */
[----:B------:R-:W-:Y:S05]  /*25d0*/  BRA `(.L_x_2410) ;  /* 0x0000000c00807947 */ /* 0x000fea0003800000 */
.L_x_2408:
[----:B------:R-:W-:-:S06]  /*25e0*/  SHF.L.U32 R5, R5, 0x10, RZ ;  /* 0x0000001005057819 */ /* 0x000fcc00000006ff */
[----:B------:R-:W0:Y:S02]  /*25f0*/  F2I.S64.TRUNC R4, R5 ;  /* 0x0000000500047311 */ /* 0x000e24000020d900 */
[----:B0-----:R0:W-:Y:S01]  /*2600*/  STG.E.U8 desc[UR36][R2.64], R4 ;  /* 0x0000000402007986 */ /* 0x0011e2000c101124 */
[----:B------:R-:W-:Y:S05]  /*2610*/  BRA `(.L_x_2410) ;  /* 0x0000000c00707947 */ /* 0x000fea0003800000 */
.L_x_2407:
[----:B------:R-:W-:-:S09]  /*2620*/  UISETP.NE.AND UP0, UPT, UR4, 0x2, UPT ;  /* 0x000000020400788c */ /* 0x000fd2000bf05270 */
[----:B------:R-:W-:Y:S05]  /*2630*/  BRA.U !UP0, `(.L_x_2411) ;  /* 0x0000000108307547 */ /* 0x000fea000b800000 */
[----:B------:R-:W-:-:S09]  /*2640*/  UISETP.NE.AND UP0, UPT, UR4, 0x3, UPT ;  /* 0x000000030400788c */ /* 0x000fd2000bf05270 */
[----:B------:R-:W-:Y:S05]  /*2650*/  BRA.U !UP0, `(.L_x_2412) ;  /* 0x0000000108187547 */ /* 0x000fea000b800000 */
[----:B------:R-:W-:-:S09]  /*2660*/  UISETP.NE.AND UP0, UPT, UR4, 0x4, UPT ;  /* 0x000000040400788c */ /* 0x000fd2000bf05270 */
[----:B------:R-:W-:Y:S05]  /*2670*/  BRA.U UP0, `(.L_x_2409) ;  /* 0x0000000900b87547 */ /* 0x000fea000b800000 */
[----:B------:R-:W-:-:S06]  /*2680*/  IMAD.U32 R5, R5, 0x10000, RZ ;  /* 0x0001000005057824 */ /* 0x000fcc00078e00ff */
[----:B------:R-:W0:Y:S02]  /*2690*/  F2I.S64.TRUNC R4, R5 ;  /* 0x0000000500047311 */ /* 0x000e24000020d900 */
[----:B0-----:R0:W-:Y:S01]  /*26a0*/  STG.E.64 desc[UR36][R2.64], R4 ;  /* 0x0000000402007986 */ /* 0x0011e2000c101b24 */
[----:B------:R-:W-:Y:S05]  /*26b0*/  BRA `(.L_x_2410) ;  /* 0x0000000c00487947 */ /* 0x000fea0003800000 */
.L_x_2412:
[----:B------:R-:W-:-:S06]  /*26c0*/  IMAD.U32 R5, R5, 0x10000, RZ ;  /* 0x0001000005057824 */ /* 0x000fcc00078e00ff */
[----:B------:R-:W0:Y:S02]  /*26d0*/  F2I.FTZ.TRUNC.NTZ R5, R5 ;  /* 0x0000000500057305 */ /* 0x000e24000021f100 */
[----:B0-----:R0:W-:Y:S01]  /*26e0*/  STG.E desc[UR36][R2.64], R5 ;  /* 0x0000000502007986 */ /* 0x0011e2000c101924 */
[----:B------:R-:W-:Y:S05]  /*26f0*/  BRA `(.L_x_2410) ;  /* 0x0000000c00387947 */ /* 0x000fea0003800000 */
.L_x_2411:
[----:B------:R-:W-:-:S06]  /*2700*/  SHF.L.U32 R5, R5, 0x10, RZ ;  /* 0x0000001005057819 */ /* 0x000fcc00000006ff */
[----:B------:R-:W0:Y:S02]  /*2710*/  F2I.FTZ.TRUNC.NTZ R5, R5 ;  /* 0x0000000500057305 */ /* 0x000e24000021f100 */
[----:B0-----:R0:W-:Y:S01]  /*2720*/  STG.E.U16 desc[UR36][R2.64], R5 ;  /* 0x0000000502007986 */ /* 0x0011e2000c101524 */
[----:B------:R-:W-:Y:S05]  /*2730*/  BRA `(.L_x_2410) ;  /* 0x0000000c00287947 */ /* 0x000fea0003800000 */
.L_x_2406:
[----:B------:R-:W-:-:S09]  /*2740*/  UISETP.GT.AND UP0, UPT, UR4, 0x6, UPT ;  /* 0x000000060400788c */ /* 0x000fd2000bf04270 */
[----:B------:R-:W-:Y:S05]  /*2750*/  BRA.U UP0, `(.L_x_2413) ;  /* 0x00000001002c7547 */ /* 0x000fea000b800000 */
[----:B------:R-:W-:-:S09]  /*2760*/  UISETP.NE.AND UP0, UPT, UR4, 0x5, UPT ;  /* 0x000000050400788c */ /* 0x000fd2000bf05270 */
[----:B------:R-:W-:Y:S05]  /*2770*/  BRA.U !UP0, `(.L_x_2414) ;  /* 0x0000000108147547 */ /* 0x000fea000b800000 */
[----:B------:R-:W-:-:S09]  /*2780*/  UISETP.NE.AND UP0, UPT, UR4, 0x6, UPT ;  /* 0x000000060400788c */ /* 0x000fd2000bf05270 */
[----:B------:R-:W-:Y:S05]  /*2790*/  BRA.U UP0, `(.L_x_2409) ;  /* 0x0000000900707547 */ /* 0x000fea000b800000 */
[----:B------:R-:W-:-:S05]  /*27a0*/  IMAD.U32 R5, R5, 0x10000, RZ ;  /* 0x0001000005057824 */ /* 0x000fca00078e00ff */
[----:B------:R0:W-:Y:S01]  /*27b0*/  STG.E desc[UR36][R2.64], R5 ;  /* 0x0000000502007986 */ /* 0x0001e2000c101924 */
[----:B------:R-:W-:Y:S05]  /*27c0*/  BRA `(.L_x_2410) ;  /* 0x0000000c00047947 */ /* 0x000fea0003800000 */
.L_x_2414:
[----:B------:R-:W-:-:S05]  /*27d0*/  IMAD.U32 R0, R5, 0x10000, RZ ;  /* 0x0001000005007824 */ /* 0x000fca00078e00ff */
[----:B------:R-:W-:-:S05]  /*27e0*/  F2FP.F16.F32.PACK_AB R0, RZ, R0 ;  /* 0x00000000ff00723e */ /* 0x000fca00000000ff */
[----:B------:R0:W-:Y:S01]  /*27f0*/  STG.E.U16 desc[UR36][R2.64], R0 ;  /* 0x0000000002007986 */ /* 0x0001e2000c101524 */
[----:B------:R-:W-:Y:S05]  /*2800*/  BRA `(.L_x_2410) ;  /* 0x0000000800f47947 */ /* 0x000fea0003800000 */
.L_x_2413:
[----:B------:R-:W-:-:S09]  /*2810*/  UISETP.NE.AND UP0, UPT, UR4, 0x7, UPT ;  /* 0x000000070400788c */ /* 0x000fd2000bf05270 */
[----:B------:R-:W-:Y:S05]  /*2820*/  BRA.U !UP0, `(.L_x_2415) ;  /* 0x0000000108347547 */ /* 0x000fea000b800000 */
[----:B------:R-:W-:-:S09]  /*2830*/  UISETP.NE.AND UP0, UPT, UR4, 0x8, UPT ;  /* 0x000000080400788c */ /* 0x000fd2000bf05270 */
[----:B------:R-:W-:Y:S05]  /*2840*/  BRA.U !UP0, `(.L_x_2416) ;  /* 0x0000000108187547 */ /* 0x000fea000b800000 */
[----:B------:R-:W-:-:S09]  /*2850*/  UISETP.NE.AND UP0, UPT, UR4, 0x9, UPT ;  /* 0x000000090400788c */ /* 0x000fd2000bf05270 */
[----:B------:R-:W-:Y:S05]  /*2860*/  BRA.U UP0, `(.L_x_2409) ;  /* 0x00000009003c7547 */ /* 0x000fea000b800000 */
[----:B------:R-:W-:Y:S01]  /*2870*/  SHF.L.U32 R4, R5, 0x10, RZ ;  /* 0x0000001005047819 */ /* 0x000fe200000006ff */
[----:B------:R-:W-:-:S05]  /*2880*/  IMAD.MOV.U32 R5, RZ, RZ, RZ ;  /* 0x000000ffff057224 */ /* 0x000fca00078e00ff */
[----:B------:R0:W-:Y:S01]  /*2890*/  STG.E.64 desc[UR36][R2.64], R4 ;  /* 0x0000000402007986 */ /* 0x0001e2000c101b24 */
[----:B------:R-:W-:Y:S05]  /*28a0*/  BRA `(.L_x_2410) ;  /* 0x0000000800cc7947 */ /* 0x000fea0003800000 */
.L_x_2416:
[----:B------:R-:W-:-:S05]  /*28b0*/  IMAD.U32 R5, R5, 0x10000, RZ ;  /* 0x0001000005057824 */ /* 0x000fca00078e00ff */
[----:B------:R-:W-:-:S04]  /*28c0*/  F2FP.F16.F32.PACK_AB R5, RZ, R5 ;  /* 0x00000005ff05723e */ /* 0x000fc800000000ff */
[----:B------:R-:W-:-:S05]  /*28d0*/  PRMT R5, R5, 0x5410, RZ ;  /* 0x0000541005057816 */ /* 0x000fca00000000ff */
[----:B------:R0:W-:Y:S01]  /*28e0*/  STG.E desc[UR36][R2.64], R5 ;  /* 0x0000000502007986 */ /* 0x0001e2000c101924 */
[----:B------:R-:W-:Y:S05]  /*28f0*/  BRA `(.L_x_2410) ;  /* 0x0000000800b87947 */ /* 0x000fea0003800000 */
.L_x_2415:
[----:B------:R-:W-:-:S05]  /*2900*/  SHF.L.U32 R4, R5, 0x10, RZ ;  /* 0x0000001005047819 */ /* 0x000fca00000006ff */
[----:B------:R-:W-:-:S06]  /*2910*/  FMUL.FTZ R4, R4, 1 ;  /* 0x3f80000004047820 */ /* 0x000fcc0000410000 */
[----:B------:R-:W0:Y:S02]  /*2920*/  F2F.F64.F32 R4, R4 ;  /* 0x0000000400047310 */ /* 0x000e240000201800 */
[----:B0-----:R0:W-:Y:S01]  /*2930*/  STG.E.64 desc[UR36][R2.64], R4 ;  /* 0x0000000402007986 */ /* 0x0011e2000c101b24 */
[----:B------:R-:W-:Y:S05]  /*2940*/  BRA `(.L_x_2410) ;  /* 0x0000000800a47947 */ /* 0x000fea0003800000 */
.L_x_2405:
        /* <DEDUP_REMOVED lines=8> */
[----:B------:R-:W-:-:S05]  /*29d0*/  IMAD.U32 R5, R5, 0x10000, RZ ;  /* 0x0001000005057824 */ /* 0x000fca00078e00ff */
[----:B------:R-:W-:-:S04]  /*29e0*/  FSETP.NEU.FTZ.AND P0, PT, R5, RZ, PT ;  /* 0x000000ff0500720b */ /* 0x000fc80003f1d000 */
[----:B------:R-:W-:-:S05]  /*29f0*/  SEL R5, RZ, 0x1, !P0 ;  /* 0x00000001ff057807 */ /* 0x000fca0004000000 */
[----:B------:R0:W-:Y:S01]  /*2a00*/  STG.E.U8 desc[UR36][R2.64], R5 ;  /* 0x0000000502007986 */ /* 0x0001e2000c101124 */
[----:B------:R-:W-:Y:S05]  /*2a10*/  BRA `(.L_x_2410) ;  /* 0x0000000800707947 */ /* 0x000fea0003800000 */
.L_x_2419:
[----:B------:R-:W-:Y:S01]  /*2a20*/  IMAD.U32 R5, R5, 0x10000, RZ ;  /* 0x0001000005057824 */ /* 0x000fe200078e00ff */
[----:B------:R-:W-:-:S03]  /*2a30*/  CS2R R6, SRZ ;  /* 0x0000000000067805 */ /* 0x000fc6000001ff00 */
[----:B------:R-:W-:-:S06]  /*2a40*/  FMUL.FTZ R5, R5, 1 ;  /* 0x3f80000005057820 */ /* 0x000fcc0000410000 */
[----:B------:R-:W0:Y:S02]  /*2a50*/  F2F.F64.F32 R4, R5 ;  /* 0x0000000500047310 */ /* 0x000e240000201800 */
[----:B0-----:R0:W-:Y:S01]  /*2a60*/  STG.E.128 desc[UR36][R2.64], R4 ;  /* 0x0000000402007986 */ /* 0x0011e2000c101d24 */
[----:B------:R-:W-:Y:S05]  /*2a70*/  BRA `(.L_x_2410) ;  /* 0x0000000800587947 */ /* 0x000fea0003800000 */
.L_x_2418:
[----:B------:R-:W-:-:S09]  /*2a80*/  UISETP.NE.AND UP0, UPT, UR4, 0xf, UPT ;  /* 0x0000000f0400788c */ /* 0x000fd2000bf05270 */
[----:B------:R-:W-:Y:S05]  /*2a90*/  BRA.U !UP0, `(.L_x_2420) ;  /* 0x0000000108a07547 */ /* 0x000fea000b800000 */
[----:B------:R-:W-:-:S09]  /*2aa0*/  UISETP.NE.AND UP0, UPT, UR4, 0x17, UPT ;  /* 0x000000170400788c */ /* 0x000fd2000bf05270 */
[----:B------:R-:W-:Y:S05]  /*2ab0*/  BRA.U !UP0, `(.L_x_2421) ;  /* 0x00000001084c7547 */ /* 0x000fea000b800000 */
[----:B------:R-:W-:-:S09]  /*2ac0*/  UISETP.NE.AND UP0, UPT, UR4, 0x18, UPT ;  /* 0x000000180400788c */ /* 0x000fd2000bf05270 */
[----:B------:R-:W-:Y:S05]  /*2ad0*/  BRA.U UP0, `(.L_x_2409) ;  /* 0x0000000500a07547 */ /* 0x000fea000b800000 */
[----:B------:R-:W-:Y:S01]  /*2ae0*/  SHF.L.U32 R7, R5, 0x10, RZ ;  /* 0x0000001005077819 */ /* 0x000fe200000006ff */
[----:B------:R-:W-:Y:S01]  /*2af0*/  BSSY.RECONVERGENT B0, `(.L_x_2422) ;  /* 0x000000c000007945 */ /* 0x000fe20003800200 */
[----:B------:R-:W-:Y:S02]  /*2b00*/  IMAD.MOV.U32 R0, RZ, RZ, 0x7f ;  /* 0x0000007fff007424 */ /* 0x000fe400078e00ff */
        /* <DEDUP_REMOVED lines=10> */
.L_x_2423:
[----:B------:R-:W-:Y:S05]  /*2bb0*/  BSYNC.RECONVERGENT B0 ;  /* 0x0000000000007941 */ /* 0x000fea0003800200 */
.L_x_2422:
[----:B------:R-:W-:-:S05]  /*2bc0*/  LOP3.LUT R5, R0, 0x80, R5, 0xf8, !PT ;  /* 0x0000008000057812 */ /* 0x000fca00078ef805 */
[----:B------:R0:W-:Y:S01]  /*2bd0*/  STG.E.U8 desc[UR36][R2.64], R5 ;  /* 0x0000000502007986 */ /* 0x0001e2000c101124 */
[----:B------:R-:W-:Y:S05]  /*2be0*/  BRA `(.L_x_2410) ;  /* 0x0000000400fc7947 */ /* 0x000fea0003800000 */
.L_x_2421:
[----:B------:R-:W-:Y:S01]  /*2bf0*/  IMAD.U32 R7, R5, 0x10000, RZ ;  /* 0x0001000005077824 */ /* 0x000fe200078e00ff */
[----:B------:R-:W-:Y:S04]  /*2c00*/  BSSY.RECONVERGENT B0, `(.L_x_2424) ;  /* 0x000000e000007945 */ /* 0x000fe80003800200 */
        /* <DEDUP_REMOVED lines=13> */
.L_x_2425:
[----:B------:R-:W-:Y:S05]  /*2ce0*/  BSYNC.RECONVERGENT B0 ;  /* 0x0000000000007941 */ /* 0x000fea0003800200 */
.L_x_2424:
[----:B------:R-:W-:-:S05]  /*2cf0*/  LOP3.LUT R5, R0, 0x80, R5, 0xf8, !PT ;  /* 0x0000008000057812 */ /* 0x000fca00078ef805 */
[----:B------:R0:W-:Y:S01]  /*2d00*/  STG.E.U8 desc[UR36][R2.64], R5 ;  /* 0x0000000502007986 */ /* 0x0001e2000c101124 */
[----:B------:R-:W-:Y:S05]  /*2d10*/  BRA `(.L_x_2410) ;  /* 0x0000000400b07947 */ /* 0x000fea0003800000 */
.L_x_2420:
[----:B------:R0:W-:Y:S01]  /*2d20*/  STG.E.U16 desc[UR36][R2.64], R5 ;  /* 0x0000000502007986 */ /* 0x0001e2000c101524 */
[----:B------:R-:W-:Y:S05]  /*2d30*/  BRA `(.L_x_2410) ;  /* 0x0000000400a87947 */ /* 0x000fea0003800000 */
.L_x_2417:
        /* <DEDUP_REMOVED lines=8> */
[----:B------:R-:W-:-:S06]  /*2dc0*/  IMAD.U32 R5, R5, 0x10000, RZ ;  /* 0x0001000005057824 */ /* 0x000fcc00078e00ff */
[----:B------:R-:W0:Y:S02]  /*2dd0*/  F2I.FTZ.U32.TRUNC.NTZ R5, R5 ;  /* 0x0000000500057305 */ /* 0x000e24000021f000 */
[----:B0-----:R0:W-:Y:S01]  /*2de0*/  STG.E.U16 desc[UR36][R2.64], R5 ;  /* 0x0000000502007986 */ /* 0x0011e2000c101524 */
[----:B------:R-:W-:Y:S05]  /*2df0*/  BRA `(.L_x_2410) ;  /* 0x0000000400787947 */ /* 0x000fea0003800000 */
.L_x_2428:
[----:B------:R-:W-:Y:S01]  /*2e00*/  IMAD.U32 R5, R5, 0x10000, RZ ;  /* 0x0001000005057824 */ /* 0x000fe200078e00ff */
[----:B------:R-:W-:Y:S01]  /*2e10*/  BSSY.RECONVERGENT B0, `(.L_x_2429) ;  /* 0x0000014000007945 */ /* 0x000fe20003800200 */
[----:B------:R-:W-:-:S03]  /*2e20*/  HFMA2 R0, -RZ, RZ, 0, 7.62939453125e-06 ;  /* 0x00000080ff007431 */ /* 0x000fc600000001ff */
        /* <DEDUP_REMOVED lines=10> */
.L_x_2431:
[----:B------:R-:W-:-:S04]  /*2ed0*/  SHF.R.U32.HI R0, RZ, 0x14, R5 ;  /* 0x00000014ff007819 */ /* 0x000fc80000011605 */
[----:B------:R-:W-:-:S04]  /*2ee0*/  LOP3.LUT R0, R0, 0x1, RZ, 0xc0, !PT ;  /* 0x0000000100007812 */ /* 0x000fc800078ec0ff */
[----:B------:R-:W-:-:S04]  /*2ef0*/  IADD3 R0, PT, PT, R5, 0x487ffff, R0 ;  /* 0x0487ffff05007810 */ /* 0x000fc80007ffe000 */
[----:B------:R-:W-:-:S04]  /*2f00*/  SHF.R.U32.HI R0, RZ, 0x14, R0 ;  /* 0x00000014ff007819 */ /* 0x000fc80000011600 */
[----:B------:R-:W-:-:S07]  /*2f10*/  LOP3.LUT R4, R0, 0xff, RZ, 0xc0, !PT ;  /* 0x000000ff00047812 */ /* 0x000fce00078ec0ff */
.L_x_2432:
[----:B------:R-:W-:-:S04]  /*2f20*/  SHF.R.U32.HI R5, RZ, 0x18, R5 ;  /* 0x00000018ff057819 */ /* 0x000fc80000011605 */
[----:B------:R-:W-:-:S04]  /*2f30*/  LOP3.LUT R4, R4, 0x80, R5, 0xf8, !PT ;  /* 0x0000008004047812 */ /* 0x000fc800078ef805 */
[----:B------:R-:W-:-:S07]  /*2f40*/  PRMT R0, R4, 0x7610, R0 ;  /* 0x0000761004007816 */ /* 0x000fce0000000000 */
.L_x_2430:
[----:B------:R-:W-:Y:S05]  /*2f50*/  BSYNC.RECONVERGENT B0 ;  /* 0x0000000000007941 */ /* 0x000fea0003800200 */
.L_x_2429:
[----:B------:R4:W-:Y:S01]  /*2f60*/  STG.E.U8 desc[UR36][R2.64], R0 ;  /* 0x0000000002007986 */ /* 0x0009e2000c101124 */
[----:B------:R-:W-:Y:S05]  /*2f70*/  BRA `(.L_x_2410) ;  /* 0x0000000400187947 */ /* 0x000fea0003800000 */
.L_x_2427:
        /* <DEDUP_REMOVED lines=13> */
.L_x_2435:
[----:B------:R-:W-:-:S04]  /*3050*/  SHF.R.U32.HI R0, RZ, 0x15, R5 ;  /* 0x00000015ff007819 */ /* 0x000fc80000011605 */
[----:B------:R-:W-:-:S04]  /*3060*/  LOP3.LUT R0, R0, 0x1, RZ, 0xc0, !PT ;  /* 0x0000000100007812 */ /* 0x000fc800078ec0ff */
[----:B------:R-:W-:-:S04]  /*3070*/  IADD3 R0, PT, PT, R5, 0x88fffff, R0 ;  /* 0x088fffff05007810 */ /* 0x000fc80007ffe000 */
[----:B------:R-:W-:-:S04]  /*3080*/  SHF.R.U32.HI R0, RZ, 0x15, R0 ;  /* 0x00000015ff007819 */ /* 0x000fc80000011600 */
[----:B------:R-:W-:-:S07]  /*3090*/  LOP3.LUT R4, R0, 0xff, RZ, 0xc0, !PT ;  /* 0x000000ff00047812 */ /* 0x000fce00078ec0ff */
.L_x_2436:
[----:B------:R-:W-:-:S04]  /*30a0*/  SHF.R.U32.HI R5, RZ, 0x18, R5 ;  /* 0x00000018ff057819 */ /* 0x000fc80000011605 */
[----:B------:R-:W-:-:S04]  /*30b0*/  LOP3.LUT R4, R4, 0x80, R5, 0xf8, !PT ;  /* 0x0000008004047812 */ /* 0x000fc800078ef805 */
[----:B------:R-:W-:-:S07]  /*30c0*/  PRMT R0, R4, 0x7610, R0 ;  /* 0x0000761004007816 */ /* 0x000fce0000000000 */
.L_x_2434:
[----:B------:R-:W-:Y:S05]  /*30d0*/  BSYNC.RECONVERGENT B0 ;  /* 0x0000000000007941 */ /* 0x000fea0003800200 */
.L_x_2433:
[----:B------:R3:W-:Y:S01]  /*30e0*/  STG.E.U8 desc[UR36][R2.64], R0 ;  /* 0x0000000002007986 */ /* 0x0007e2000c101124 */
[----:B------:R-:W-:Y:S05]  /*30f0*/  BRA `(.L_x_2410) ;  /* 0x0000000000b87947 */ /* 0x000fea0003800000 */
.L_x_2426:
[----:B------:R-:W-:-:S09]  /*3100*/  UISETP.NE.AND UP0, UPT, UR4, 0x1c, UPT ;  /* 0x0000001c0400788c */ /* 0x000fd2000bf05270 */
[----:B------:R-:W-:Y:S05]  /*3110*/  BRA.U !UP0, `(.L_x_2437) ;  /* 0x0000000108a47547 */ /* 0x000fea000b800000 */
[----:B------:R-:W-:-:S09]  /*3120*/  UISETP.NE.AND UP0, UPT, UR4, 0x1d, UPT ;  /* 0x0000001d0400788c */ /* 0x000fd2000bf05270 */
[----:B------:R-:W-:Y:S05]  /*3130*/  BRA.U !UP0, `(.L_x_2438) ;  /* 0x00000001088c7547 */ /* 0x000fea000b800000 */
[----:B------:R-:W-:-:S09]  /*3140*/  UISETP.NE.AND UP0, UPT, UR4, 0x2c, UPT ;  /* 0x0000002c0400788c */ /* 0x000fd2000bf05270 */
[----:B------:R-:W-:Y:S05]  /*3150*/  BRA.U !UP0, `(.L_x_2439) ;  /* 0x0000000108447547 */ /* 0x000fea000b800000 */
.L_x_2409:
        /* <DEDUP_REMOVED lines=16> */
.L_x_2440:
[----:B------:R-:W-:Y:S05]  /*3260*/  BRA `(.L_x_2410) ;  /* 0x00000000005c7947 */ /* 0x000fea0003800000 */
.L_x_2439:
[----:B------:R-:W-:-:S04]  /*3270*/  SHF.L.U32 R5, R5, 0x10, RZ ;  /* 0x0000001005057819 */ /* 0x000fc800000006ff */
        /* <DEDUP_REMOVED lines=15> */
.L_x_2438:
[----:B------:R-:W-:-:S06]  /*3370*/  IMAD.U32 R5, R5, 0x10000, RZ ;  /* 0x0001000005057824 */ /* 0x000fcc00078e00ff */
[----:B------:R-:W0:Y:S02]  /*3380*/  F2I.U64.TRUNC R4, R5 ;  /* 0x0000000500047311 */ /* 0x000e24000020d800 */
[----:B0-----:R1:W-:Y:S01]  /*3390*/  STG.E.64 desc[UR36][R2.64], R4 ;  /* 0x0000000402007986 */ /* 0x0013e2000c101b24 */
[----:B------:R-:W-:Y:S05]  /*33a0*/  BRA `(.L_x_2410) ;  /* 0x00000000000c7947 */ /* 0x000fea0003800000 */
.L_x_2437:
[----:B------:R-:W-:-:S06]  /*33b0*/  SHF.L.U32 R5, R5, 0x10, RZ ;  /* 0x0000001005057819 */ /* 0x000fcc00000006ff */
[----:B------:R-:W0:Y:S02]  /*33c0*/  F2I.FTZ.U32.TRUNC.NTZ R5, R5 ;  /* 0x0000000500057305 */ /* 0x000e24000021f000 */
[----:B0-----:R0:W-:Y:S02]  /*33d0*/  STG.E desc[UR36][R2.64], R5 ;  /* 0x0000000502007986 */ /* 0x0011e4000c101924 */
.L_x_2410:
[----:B------:R-:W-:-:S07]  /*33e0*/  VIADD R17, R17, 0x80 ;  /* 0x0000008011117836 */ /* 0x000fce0000000000 */
.L_x_2367:
[----:B------:R-:W-:Y:S05]  /*33f0*/  BSYNC.RECONVERGENT B6 ;  /* 0x0000000000067941 */ /* 0x000fea0003800200 */
.L_x_2366:
        /* <DEDUP_REMOVED lines=307> */
.L_x_2443:
[----:B------:R-:W1:Y:S01]  /*4730*/  LDCU.64 UR6, c[0x0][0x588] ;  /* 0x0000b100ff0677ac */ /* 0x000e620008000a00 */
        /* <DEDUP_REMOVED lines=17> */
.L_x_2447:
[----:B------:R-:W2:Y:S02]  /*4850*/  LDG.E.U8 R2, desc[UR36][R2.64] ;  /* 0x0000002402027981 */ /* 0x000ea4000c1e1100 */
[----:B--2---:R-:W-:-:S04]  /*4860*/  I2FP.F32.U32 R0, R2 ;  /* 0x0000000200007245 */ /* 0x004fc80000201000 */
[----:B------:R-:W-:Y:S01]  /*4870*/  F2FP.BF16.F32.PACK_AB R0, RZ, R0 ;  /* 0x00000000ff00723e */ /* 0x000fe200000010ff */
[----:B------:R-:W-:Y:S06]  /*4880*/  BRA `(.L_x_2449) ;  /* 0x0000000c00847947 */ /* 0x000fec0003800000 */
.L_x_2446:
        /* <DEDUP_REMOVED lines=10> */
.L_x_2451:
[----:B------:R-:W2:Y:S02]  /*4930*/  LDG.E R2, desc[UR36][R2.64] ;  /* 0x0000002402027981 */ /* 0x000ea4000c1e1900 */
[----:B--2---:R-:W-:-:S04]  /*4940*/  I2FP.F32.S32 R0, R2 ;  /* 0x0000000200007245 */ /* 0x004fc80000201400 */
[----:B------:R-:W-:Y:S01]  /*4950*/  F2FP.BF16.F32.PACK_AB R0, RZ, R0 ;  /* 0x00000000ff00723e */ /* 0x000fe200000010ff */
[----:B------:R-:W-:Y:S06]  /*4960*/  BRA `(.L_x_2449) ;  /* 0x0000000c004c7947 */ /* 0x000fec0003800000 */
.L_x_2450:
[----:B------:R-:W2:Y:S02]  /*4970*/  LDG.E.U16 R2, desc[UR36][R2.64] ;  /* 0x0000002402027981 */ /* 0x000ea4000c1e1500 */
[----:B--2---:R-:W0:Y:S02]  /*4980*/  I2F.S16 R0, R2 ;  /* 0x0000000200007306 */ /* 0x004e240000101400 */
[----:B0-----:R-:W-:Y:S01]  /*4990*/  F2FP.BF16.F32.PACK_AB R0, RZ, R0 ;  /* 0x00000000ff00723e */ /* 0x001fe200000010ff */
[----:B------:R-:W-:Y:S06]  /*49a0*/  BRA `(.L_x_2449) ;  /* 0x0000000c003c7947 */ /* 0x000fec0003800000 */
.L_x_2445:
        /* <DEDUP_REMOVED lines=9> */
.L_x_2453:
[----:B------:R-:W2:Y:S02]  /*4a40*/  LDG.E.U16 R0, desc[UR36][R2.64] ;  /* 0x0000002402007981 */ /* 0x000ea4000c1e1500 */
[----:B--2---:R-:W-:-:S05]  /*4a50*/  HADD2.F32 R0, -RZ, R0.H0_H0 ;  /* 0x20000000ff007230 */ /* 0x004fca0000004100 */
[----:B------:R-:W-:Y:S01]  /*4a60*/  F2FP.BF16.F32.PACK_AB R0, RZ, R0 ;  /* 0x00000000ff00723e */ /* 0x000fe200000010ff */
[----:B------:R-:W-:Y:S06]  /*4a70*/  BRA `(.L_x_2449) ;  /* 0x0000000c00087947 */ /* 0x000fec0003800000 */
.L_x_2452:
        /* <DEDUP_REMOVED lines=9> */
.L_x_2455:
[----:B------:R-:W2:Y:S02]  /*4b10*/  LDG.E.U16 R2, desc[UR36][R2.64] ;  /* 0x0000002402027981 */ /* 0x000ea4000c1e1500 */
[----:B--2---:R-:W-:-:S05]  /*4b20*/  HADD2.F32 R0, -RZ, R2.H0_H0 ;  /* 0x20000002ff007230 */ /* 0x004fca0000004100 */
[----:B------:R-:W-:Y:S01]  /*4b30*/  F2FP.BF16.F32.PACK_AB R0, RZ, R0 ;  /* 0x00000000ff00723e */ /* 0x000fe200000010ff */
[----:B------:R-:W-:Y:S06]  /*4b40*/  BRA `(.L_x_2449) ;  /* 0x0000000800d47947 */ /* 0x000fec0003800000 */
.L_x_2454:
        /* <DEDUP_REMOVED lines=8> */
.L_x_2444:
        /* <DEDUP_REMOVED lines=13> */
.L_x_2458:
        /* <DEDUP_REMOVED lines=8> */
.L_x_2457:
        /* <DEDUP_REMOVED lines=27> */
.L_x_2460:
        /* <DEDUP_REMOVED lines=13> */
.L_x_2459:
[----:B------:R0:W5:Y:S01]  /*4fa0*/  LDG.E.U16 R0, desc[UR36][R2.64] ;  /* 0x0000002402007981 */ /* 0x000162000c1e1500 */
[----:B------:R-:W-:Y:S05]  /*4fb0*/  BRA `(.L_x_2449) ;  /* 0x0000000400b87947 */ /* 0x000fea0003800000 */
.L_x_2456:
        /* <DEDUP_REMOVED lines=12> */
.L_x_2463:
        /* <DEDUP_REMOVED lines=21> */
.L_x_2467:
[----:B------:R-:W-:Y:S05]  /*51d0*/  BSYNC.RECONVERGENT B1 ;  /* 0x0000000000017941 */ /* 0x000fea0003800200 */
.L_x_2466:
[----:B------:R-:W-:Y:S01]  /*51e0*/  IMAD.SHL.U32 R0, R0, 0x100000, RZ ;  /* 0x0010000000007824 */ /* 0x000fe200078e00ff */
[----:B------:R-:W-:-:S04]  /*51f0*/  LEA R2, R2, 0x3b800000, 0x17 ;  /* 0x3b80000002027811 */ /* 0x000fc800078eb8ff */
[----:B------:R-:W-:-:S07]  /*5200*/  LOP3.LUT R0, R2, R0, R7, 0xfe, !PT ;  /* 0x0000000002007212 */ /* 0x000fce00078efe07 */
.L_x_2465:
[----:B------:R-:W-:Y:S05]  /*5210*/  BSYNC.RECONVERGENT B0 ;  /* 0x0000000000007941 */ /* 0x000fea0003800200 */
.L_x_2464:
[----:B------:R-:W-:Y:S01]  /*5220*/  F2FP.BF16.F32.PACK_AB R0, RZ, R0 ;  /* 0x00000000ff00723e */ /* 0x000fe200000010ff */
[----:B------:R-:W-:Y:S06]  /*5230*/  BRA `(.L_x_2449) ;  /* 0x0000000400187947 */ /* 0x000fec0003800000 */
.L_x_2462:
        /* <DEDUP_REMOVED lines=21> */
.L_x_2471:
[----:B------:R-:W-:Y:S05]  /*5390*/  BSYNC.RECONVERGENT B1 ;  /* 0x0000000000017941 */ /* 0x000fea0003800200 */
.L_x_2470:
[----:B------:R-:W-:Y:S01]  /*53a0*/  IMAD.SHL.U32 R0, R0, 0x200000, RZ ;  /* 0x0020000000007824 */ /* 0x000fe200078e00ff */
[----:B------:R-:W-:-:S04]  /*53b0*/  LEA R2, R2, 0x37800000, 0x17 ;  /* 0x3780000002027811 */ /* 0x000fc800078eb8ff */
[----:B------:R-:W-:-:S07]  /*53c0*/  LOP3.LUT R0, R2, R0, R7, 0xfe, !PT ;  /* 0x0000000002007212 */ /* 0x000fce00078efe07 */
.L_x_2469:
[----:B------:R-:W-:Y:S05]  /*53d0*/  BSYNC.RECONVERGENT B0 ;  /* 0x0000000000007941 */ /* 0x000fea0003800200 */
.L_x_2468:
[----:B------:R-:W-:Y:S01]  /*53e0*/  F2FP.BF16.F32.PACK_AB R0, RZ, R0 ;  /* 0x00000000ff00723e */ /* 0x000fe200000010ff */
[----:B------:R-:W-:Y:S06]  /*53f0*/  BRA `(.L_x_2449) ;  /* 0x0000000000a87947 */ /* 0x000fec0003800000 */
.L_x_2461:
        /* <DEDUP_REMOVED lines=14> */
.L_x_2475:
[----:B------:R-:W-:Y:S05]  /*54e0*/  BSYNC.RECONVERGENT B0 ;  /* 0x0000000000007941 */ /* 0x000fea0003800200 */
.L_x_2474:
[----:B------:R-:W-:Y:S01]  /*54f0*/  F2FP.BF16.F32.PACK_AB R0, RZ, R0 ;  /* 0x00000000ff00723e */ /* 0x000fe200000010ff */
[----:B------:R-:W-:Y:S06]  /*5500*/  BRA `(.L_x_2449) ;  /* 0x0000000000647947 */ /* 0x000fec0003800000 */
.L_x_2448:
        /* <DEDUP_REMOVED lines=16> */
.L_x_2476:
[----:B------:R-:W-:Y:S01]  /*5610*/  PRMT R0, RZ, 0x7610, R0 ;  /* 0x00007610ff007816 */ /* 0x000fe20000000000 */
[----:B------:R-:W-:Y:S06]  /*5620*/  BRA `(.L_x_2449) ;  /* 0x00000000001c7947 */ /* 0x000fec0003800000 */
.L_x_2473:
[----:B------:R-:W2:Y:S02]  /*5630*/  LDG.E.64 R2, desc[UR36][R2.64] ;  /* 0x0000002402027981 */ /* 0x000ea4000c1e1b00 */
[----:B--2---:R-:W0:Y:S02]  /*5640*/  I2F.U64 R0, R2 ;  /* 0x0000000200007312 */ /* 0x004e240000301000 */
[----:B0-----:R-:W-:Y:S01]  /*5650*/  F2FP.BF16.F32.PACK_AB R0, RZ, R0 ;  /* 0x00000000ff00723e */ /* 0x001fe200000010ff */
[----:B------:R-:W-:Y:S06]  /*5660*/  BRA `(.L_x_2449) ;  /* 0x00000000000c7947 */ /* 0x000fec0003800000 */
.L_x_2472:
[----:B------:R-:W2:Y:S02]  /*5670*/  LDG.E R2, desc[UR36][R2.64] ;  /* 0x0000002402027981 */ /* 0x000ea4000c1e1900 */
[----:B--2---:R-:W-:-:S04]  /*5680*/  I2FP.F32.U32 R0, R2 ;  /* 0x0000000200007245 */ /* 0x004fc80000201000 */
[----:B------:R-:W-:-:S07]  /*5690*/  F2FP.BF16.F32.PACK_AB R0, RZ, R0 ;  /* 0x00000000ff00723e */ /* 0x000fce00000010ff */
.L_x_2449:
[----:B------:R-:W-:-:S09]  /*56a0*/  UISETP.NE.AND UP0, UPT, UR43, URZ, UPT ;  /* 0x000000ff2b00728c */ /* 0x000fd2000bf05270 */
[----:B------:R-:W-:Y:S05]  /*56b0*/  BRA.U !UP0, `(.L_x_2477) ;  /* 0x0000000108247547 */ /* 0x000fea000b800000 */
[----:B------:R-:W-:Y:S01]  /*56c0*/  USHF.L.U32 UR4, UR42, 0x10, URZ ;  /* 0x000000102a047899 */ /* 0x000fe200080006ff */
[----:B-----5:R-:W-:-:S08]  /*56d0*/  IMAD.U32 R0, R0, 0x10000, RZ ;  /* 0x0001000000007824 */ /* 0x020fd000078e00ff */
[----:B0-----:R-:W0:Y:S02]  /*56e0*/  MUFU.RCP R3, UR4 ;  /* 0x0000000400037d08 */ /* 0x001e240008001000 */
[----:B0-----:R-:W-:-:S06]  /*56f0*/  FMUL.FTZ R0, R0, R3 ;  /* 0x0000000300007220 */ /* 0x001fcc0000410000 */
[----:B------:R-:W0:Y:S02]  /*5700*/  F2F.BF16.F32 R0, R0 ;  /* 0x0000000000007304 */ /* 0x000e240000202000 */
[----:B0-----:R-:W-:-:S06]  /*5710*/  SHF.L.U32 R2, R0, 0x10, RZ ;  /* 0x0000001000027819 */ /* 0x001fcc00000006ff */
[----:B------:R-:W0:Y:S02]  /*5720*/  FRND R2, R2 ;  /* 0x0000000200027307 */ /* 0x000e240000201000 */
[----:B0-----:R-:W-:Y:S01]  /*5730*/  FMUL.FTZ R4, R2, UR4 ;  /* 0x0000000402047c20 */ /* 0x001fe20008410000 */
[----:B------:R-:W-:Y:S06]  /*5740*/  BRA `(.L_x_2478) ;  /* 0x0000000000207947 */ /* 0x000fec0003800000 */
.L_x_2477:
[----:B------:R-:W-:Y:S01]  /*5750*/  USHF.L.U32 UR4, UR42, 0x10, URZ ;  /* 0x000000102a047899 */ /* 0x000fe200080006ff */
[----:B-----5:R-:W-:-:S05]  /*5760*/  IMAD.U32 R0, R0, 0x10000, RZ ;  /* 0x0001000000007824 */ /* 0x020fca00078e00ff */
[----:B------:R-:W-:-:S03]  /*5770*/  FMUL.FTZ R0, R0, UR4 ;  /* 0x0000000400007c20 */ /* 0x000fc60008410000 */
[----:B0-----:R-:W-:Y:S08]  /*5780*/  MUFU.RCP R3, UR4 ;  /* 0x0000000400037d08 */ /* 0x001ff00008001000 */
[----:B------:R-:W0:Y:S02]  /*5790*/  F2F.BF16.F32 R0, R0 ;  /* 0x0000000000007304 */ /* 0x000e240000202000 */
[----:B0-----:R-:W-:-:S06]  /*57a0*/  IMAD.U32 R2, R0, 0x10000, RZ ;  /* 0x0001000000027824 */ /* 0x001fcc00078e00ff */
[----:B------:R-:W0:Y:S02]  /*57b0*/  FRND R2, R2 ;  /* 0x0000000200027307 */ /* 0x000e240000201000 */
[----:B0-----:R-:W-:-:S07]  /*57c0*/  FMUL.FTZ R4, R2, R3 ;  /* 0x0000000302047220 */ /* 0x001fce0000410000 */
.L_x_2478:
[----:B------:R-:W0:Y:S01]  /*57d0*/  LDCU.64 UR6, c[0x0][0x580] ;  /* 0x0000b000ff0677ac */ /* 0x000e220008000a00 */
[----:B------:R1:W2:Y:S01]  /*57e0*/  F2F.BF16.F32 R5, R4 ;  /* 0x0000000400057304 */ /* 0x0002a20000202000 */
[----:B------:R-:W-:-:S04]  /*57f0*/  UPRMT UR4, UR40, 0x9910, URZ ;  /* 0x0000991028047896 */ /* 0x000fc800080000ff */
[----:B------:R-:W-:Y:S01]  /*5800*/  UISETP.GT.AND UP0, UPT, UR4, 0x9, UPT ;  /* 0x000000090400788c */ /* 0x000fe2000bf04270 */
[----:B0-----:R-:W-:-:S04]  /*5810*/  IADD3 R2, P0, PT, R16, UR6, RZ ;  /* 0x0000000610027c10 */ /* 0x001fc8000ff1e0ff */
[----:B------:R-:W-:-:S04]  /*5820*/  IADD3.X R3, PT, PT, RZ, UR7, RZ, P0, !PT ;  /* 0x00000007ff037c10 */ /* 0x000fc800087fe4ff */
        /* <DEDUP_REMOVED lines=13> */
.L_x_2482:
[----:B------:R-:W-:-:S06]  /*5900*/  IMAD.U32 R5, R5, 0x10000, RZ ;  /* 0x0001000005057824 */ /* 0x000fcc00078e00ff */
[----:B------:R-:W0:Y:S02]  /*5910*/  F2I.S64.TRUNC R4, R5 ;  /* 0x0000000500047311 */ /* 0x000e24000020d900 */
[----:B0-----:R3:W-:Y:S01]  /*5920*/  STG.E.U8 desc[UR36][R2.64], R4 ;  /* 0x0000000402007986 */ /* 0x0017e2000c101124 */
[----:B------:R-:W-:Y:S05]  /*5930*/  BRA `(.L_x_2484) ;  /* 0x0000000c006c7947 */ /* 0x000fea0003800000 */
.L_x_2481:
[----:B------:R-:W-:-:S09]  /*5940*/  UISETP.NE.AND UP0, UPT, UR4, 0x2, UPT ;  /* 0x000000020400788c */ /* 0x000fd2000bf05270 */
[----:B------:R-:W-:Y:S05]  /*5950*/  BRA.U !UP0, `(.L_x_2485) ;  /* 0x0000000108307547 */ /* 0x000fea000b800000 */
[----:B------:R-:W-:-:S09]  /*5960*/  UISETP.NE.AND UP0, UPT, UR4, 0x3, UPT ;  /* 0x000000030400788c */ /* 0x000fd2000bf05270 */
[----:B------:R-:W-:Y:S05]  /*5970*/  BRA.U !UP0, `(.L_x_2486) ;  /* 0x0000000108187547 */ /* 0x000fea000b800000 */
[----:B------:R-:W-:-:S09]  /*5980*/  UISETP.NE.AND UP0, UPT, UR4, 0x4, UPT ;  /* 0x000000040400788c */ /* 0x000fd2000bf05270 */
[----:B------:R-:W-:Y:S05]  /*5990*/  BRA.U UP0, `(.L_x_2483) ;  /* 0x0000000900787547 */ /* 0x000fea000b800000 */
[----:B------:R-:W-:-:S06]  /*59a0*/  SHF.L.U32 R5, R5, 0x10, RZ ;  /* 0x0000001005057819 */ /* 0x000fcc00000006ff */
[----:B------:R-:W0:Y:S02]  /*59b0*/  F2I.S64.TRUNC R4, R5 ;  /* 0x0000000500047311 */ /* 0x000e24000020d900 */
[----:B0-----:R1:W-:Y:S01]  /*59c0*/  STG.E.64 desc[UR36][R2.64], R4 ;  /* 0x0000000402007986 */ /* 0x0013e2000c101b24 */
[----:B------:R-:W-:Y:S05]  /*59d0*/  BRA `(.L_x_2484) ;  /* 0x0000000c00447947 */ /* 0x000fea0003800000 */
.L_x_2486:
[----:B------:R-:W-:-:S06]  /*59e0*/  IMAD.U32 R5, R5, 0x10000, RZ ;  /* 0x0001000005057824 */ /* 0x000fcc00078e00ff */
[----:B------:R-:W0:Y:S02]  /*59f0*/  F2I.FTZ.TRUNC.NTZ R5, R5 ;  /* 0x0000000500057305 */ /* 0x000e24000021f100 */
[----:B0-----:R2:W-:Y:S01]  /*5a00*/  STG.E desc[UR36][R2.64], R5 ;  /* 0x0000000502007986 */ /* 0x0015e2000c101924 */
[----:B------:R-:W-:Y:S05]  /*5a10*/  BRA `(.L_x_2484) ;  /* 0x0000000c00347947 */ /* 0x000fea0003800000 */
.L_x_2485:
[----:B------:R-:W-:-:S06]  /*5a20*/  IMAD.U32 R5, R5, 0x10000, RZ ;  /* 0x0001000005057824 */ /* 0x000fcc00078e00ff */
[----:B------:R-:W0:Y:S02]  /*5a30*/  F2I.FTZ.TRUNC.NTZ R5, R5 ;  /* 0x0000000500057305 */ /* 0x000e24000021f100 */
[----:B0-----:R0:W-:Y:S01]  /*5a40*/  STG.E.U16 desc[UR36][R2.64], R5 ;  /* 0x0000000502007986 */ /* 0x0011e2000c101524 */
[----:B------:R-:W-:Y:S05]  /*5a50*/  BRA `(.L_x_2484) ;  /* 0x0000000c00247947 */ /* 0x000fea0003800000 */
.L_x_2480:
[----:B------:R-:W-:-:S09]  /*5a60*/  UISETP.GT.AND UP0, UPT, UR4, 0x6, UPT ;  /* 0x000000060400788c */ /* 0x000fd2000bf04270 */
[----:B------:R-:W-:Y:S05]  /*5a70*/  BRA.U UP0, `(.L_x_2487) ;  /* 0x00000001002c7547 */ /* 0x000fea000b800000 */
[----:B------:R-:W-:-:S09]  /*5a80*/  UISETP.NE.AND UP0, UPT, UR4, 0x5, UPT ;  /* 0x000000050400788c */ /* 0x000fd2000bf05270 */
[----:B------:R-:W-:Y:S05]  /*5a90*/  BRA.U !UP0, `(.L_x_2488) ;  /* 0x0000000108147547 */ /* 0x000fea000b800000 */
[----:B------:R-:W-:-:S09]  /*5aa0*/  UISETP.NE.AND UP0, UPT, UR4, 0x6, UPT ;  /* 0x000000060400788c */ /* 0x000fd2000bf05270 */
[----:B------:R-:W-:Y:S05]  /*5ab0*/  BRA.U UP0, `(.L_x_2483) ;  /* 0x0000000900307547 */ /* 0x000fea000b800000 */
[----:B------:R-:W-:-:S05]  /*5ac0*/  SHF.L.U32 R5, R5, 0x10, RZ ;  /* 0x0000001005057819 */ /* 0x000fca00000006ff */
[----:B------:R0:W-:Y:S01]  /*5ad0*/  STG.E desc[UR36][R2.64], R5 ;  /* 0x0000000502007986 */ /* 0x0001e2000c101924 */
[----:B------:R-:W-:Y:S05]  /*5ae0*/  BRA `(.L_x_2484) ;  /* 0x0000000c00007947 */ /* 0x000fea0003800000 */
.L_x_2488:
[----:B------:R-:W-:-:S05]  /*5af0*/  IMAD.U32 R0, R5, 0x10000, RZ ;  /* 0x0001000005007824 */ /* 0x000fca00078e00ff */
[----:B------:R-:W-:-:S05]  /*5b00*/  F2FP.F16.F32.PACK_AB R0, RZ, R0 ;  /* 0x00000000ff00723e */ /* 0x000fca00000000ff */
[----:B------:R0:W-:Y:S01]  /*5b10*/  STG.E.U16 desc[UR36][R2.64], R0 ;  /* 0x0000000002007986 */ /* 0x0001e2000c101524 */
[----:B------:R-:W-:Y:S05]  /*5b20*/  BRA `(.L_x_2484) ;  /* 0x0000000800f07947 */ /* 0x000fea0003800000 */
.L_x_2487:
[----:B------:R-:W-:-:S09]  /*5b30*/  UISETP.NE.AND UP0, UPT, UR4, 0x7, UPT ;  /* 0x000000070400788c */ /* 0x000fd2000bf05270 */
[----:B------:R-:W-:Y:S05]  /*5b40*/  BRA.U !UP0, `(.L_x_2489) ;  /* 0x0000000108347547 */ /* 0x000fea000b800000 */
[----:B------:R-:W-:-:S09]  /*5b50*/  UISETP.NE.AND UP0, UPT, UR4, 0x8, UPT ;  /* 0x000000080400788c */ /* 0x000fd2000bf05270 */
[----:B------:R-:W-:Y:S05]  /*5b60*/  BRA.U !UP0, `(.L_x_2490) ;  /* 0x0000000108187547 */ /* 0x000fea000b800000 */
[----:B------:R-:W-:-:S09]  /*5b70*/  UISETP.NE.AND UP0, UPT, UR4, 0x9, UPT ;  /* 0x000000090400788c */ /* 0x000fd2000bf05270 */
[----:B------:R-:W-:Y:S05]  /*5b80*/  BRA.U UP0, `(.L_x_2483) ;  /* 0x0000000500fc7547 */ /* 0x000fea000b800000 */
[----:B------:R-:W-:Y:S01]  /*5b90*/  IMAD.U32 R4, R5, 0x10000, RZ ;  /* 0x0001000005047824 */ /* 0x000fe200078e00ff */
[----:B------:R-:W-:-:S05]  /*5ba0*/  MOV R5, RZ ;  /* 0x000000ff00057202 */ /* 0x000fca0000000f00 */
[----:B------:R0:W-:Y:S01]  /*5bb0*/  STG.E.64 desc[UR36][R2.64], R4 ;  /* 0x0000000402007986 */ /* 0x0001e2000c101b24 */
[----:B------:R-:W-:Y:S05]  /*5bc0*/  BRA `(.L_x_2484) ;  /* 0x0000000800c87947 */ /* 0x000fea0003800000 */
.L_x_2490:
[----:B------:R-:W-:-:S05]  /*5bd0*/  IMAD.U32 R5, R5, 0x10000, RZ ;  /* 0x0001000005057824 */ /* 0x000fca00078e00ff */
[----:B------:R-:W-:-:S04]  /*5be0*/  F2FP.F16.F32.PACK_AB R5, RZ, R5 ;  /* 0x00000005ff05723e */ /* 0x000fc800000000ff */
[----:B------:R-:W-:-:S05]  /*5bf0*/  PRMT R5, R5, 0x5410, RZ ;  /* 0x0000541005057816 */ /* 0x000fca00000000ff */
[----:B------:R0:W-:Y:S01]  /*5c00*/  STG.E desc[UR36][R2.64], R5 ;  /* 0x0000000502007986 */ /* 0x0001e2000c101924 */
[----:B------:R-:W-:Y:S05]  /*5c10*/  BRA `(.L_x_2484) ;  /* 0x0000000800b47947 */ /* 0x000fea0003800000 */
.L_x_2489:
[----:B------:R-:W-:-:S04]  /*5c20*/  IMAD.U32 R4, R5, 0x10000, RZ ;  /* 0x0001000005047824 */ /* 0x000fc800078e00ff */
[----:B------:R-:W-:-:S06]  /*5c30*/  FMUL.FTZ R4, R4, 1 ;  /* 0x3f80000004047820 */ /* 0x000fcc0000410000 */
[----:B------:R-:W0:Y:S02]  /*5c40*/  F2F.F64.F32 R4, R4 ;  /* 0x0000000400047310 */ /* 0x000e240000201800 */
[----:B0-----:R0:W-:Y:S01]  /*5c50*/  STG.E.64 desc[UR36][R2.64], R4 ;  /* 0x0000000402007986 */ /* 0x0011e2000c101b24 */
[----:B------:R-:W-:Y:S05]  /*5c60*/  BRA `(.L_x_2484) ;  /* 0x0000000800a07947 */ /* 0x000fea0003800000 */
.L_x_2479:
        /* <DEDUP_REMOVED lines=10> */
[----:B------:R-:W-:-:S06]  /*5d10*/  SHF.L.U32 R5, R5, 0x10, RZ ;  /* 0x0000001005057819 */ /* 0x000fcc00000006ff */
[----:B------:R-:W0:Y:S02]  /*5d20*/  F2I.FTZ.U32.TRUNC.NTZ R5, R5 ;  /* 0x0000000500057305 */ /* 0x000e24000021f000 */
[----:B0-----:R0:W-:Y:S01]  /*5d30*/  STG.E.U16 desc[UR36][R2.64], R5 ;  /* 0x0000000502007986 */ /* 0x0011e2000c101524 */
[----:B------:R-:W-:Y:S05]  /*5d40*/  BRA `(.L_x_2484) ;  /* 0x0000000800687947 */ /* 0x000fea0003800000 */
.L_x_2494:
        /* <DEDUP_REMOVED lines=18> */
.L_x_2497:
[----:B------:R-:W-:-:S04]  /*5e70*/  SHF.R.U32.HI R5, RZ, 0x18, R5 ;  /* 0x00000018ff057819 */ /* 0x000fc80000011605 */
[----:B------:R-:W-:-:S07]  /*5e80*/  LOP3.LUT R0, R0, 0x80, R5, 0xf8, !PT ;  /* 0x0000008000007812 */ /* 0x000fce00078ef805 */
.L_x_2496:
[----:B------:R-:W-:Y:S05]  /*5e90*/  BSYNC.RECONVERGENT B0 ;  /* 0x0000000000007941 */ /* 0x000fea0003800200 */
.L_x_2495:
[----:B------:R0:W-:Y:S01]  /*5ea0*/  STG.E.U8 desc[UR36][R2.64], R0 ;  /* 0x0000000002007986 */ /* 0x0001e2000c101124 */
[----:B------:R-:W-:Y:S05]  /*5eb0*/  BRA `(.L_x_2484) ;  /* 0x00000008000c7947 */ /* 0x000fea0003800000 */
.L_x_2493:
        /* <DEDUP_REMOVED lines=18> */
.L_x_2500:
[----:B------:R-:W-:-:S04]  /*5fe0*/  SHF.R.U32.HI R5, RZ, 0x18, R5 ;  /* 0x00000018ff057819 */ /* 0x000fc80000011605 */
[----:B------:R-:W-:-:S07]  /*5ff0*/  LOP3.LUT R0, R0, 0x80, R5, 0xf8, !PT ;  /* 0x0000008000007812 */ /* 0x000fce00078ef805 */
.L_x_2499:
[----:B------:R-:W-:Y:S05]  /*6000*/  BSYNC.RECONVERGENT B0 ;  /* 0x0000000000007941 */ /* 0x000fea0003800200 */
.L_x_2498:
[----:B------:R0:W-:Y:S01]  /*6010*/  STG.E.U8 desc[UR36][R2.64], R0 ;  /* 0x0000000002007986 */ /* 0x0001e2000c101124 */
[----:B------:R-:W-:Y:S05]  /*6020*/  BRA `(.L_x_2484) ;  /* 0x0000000400b07947 */ /* 0x000fea0003800000 */
.L_x_2492:
[----:B------:R-:W-:-:S09]  /*6030*/  UISETP.NE.AND UP0, UPT, UR4, 0x1c, UPT ;  /* 0x0000001c0400788c */ /* 0x000fd2000bf05270 */
[----:B------:R-:W-:Y:S05]  /*6040*/  BRA.U !UP0, `(.L_x_2501) ;  /* 0x0000000108607547 */ /* 0x000fea000b800000 */
[----:B------:R-:W-:-:S09]  /*6050*/  UISETP.NE.AND UP0, UPT, UR4, 0x1d, UPT ;  /* 0x0000001d0400788c */ /* 0x000fd2000bf05270 */
[----:B------:R-:W-:Y:S05]  /*6060*/  BRA.U !UP0, `(.L_x_2502) ;  /* 0x0000000108487547 */ /* 0x000fea000b800000 */
[----:B------:R-:W-:-:S09]  /*6070*/  UISETP.NE.AND UP0, UPT, UR4, 0x2c, UPT ;  /* 0x0000002c0400788c */ /* 0x000fd2000bf05270 */
[----:B------:R-:W-:Y:S05]  /*6080*/  BRA.U UP0, `(.L_x_2483) ;  /* 0x0000000100bc7547 */ /* 0x000fea000b800000 */
        /* <DEDUP_REMOVED lines=16> */
.L_x_2502:
[----:B------:R-:W-:-:S06]  /*6190*/  SHF.L.U32 R5, R5, 0x10, RZ ;  /* 0x0000001005057819 */ /* 0x000fcc00000006ff */
[----:B------:R-:W0:Y:S02]  /*61a0*/  F2I.U64.TRUNC R4, R5 ;  /* 0x0000000500047311 */ /* 0x000e24000020d800 */
[----:B0-----:R0:W-:Y:S01]  /*61b0*/  STG.E.64 desc[UR36][R2.64], R4 ;  /* 0x0000000402007986 */ /* 0x0011e2000c101b24 */
[----:B------:R-:W-:Y:S05]  /*61c0*/  BRA `(.L_x_2484) ;  /* 0x0000000400487947 */ /* 0x000fea0003800000 */
.L_x_2501:
[----:B------:R-:W-:-:S06]  /*61d0*/  IMAD.U32 R5, R5, 0x10000, RZ ;  /* 0x0001000005057824 */ /* 0x000fcc00078e00ff */
[----:B------:R-:W0:Y:S02]  /*61e0*/  F2I.FTZ.U32.TRUNC.NTZ R5, R5 ;  /* 0x0000000500057305 */ /* 0x000e24000021f000 */
[----:B0-----:R0:W-:Y:S01]  /*61f0*/  STG.E desc[UR36][R2.64], R5 ;  /* 0x0000000502007986 */ /* 0x0011e2000c101924 */
[----:B------:R-:W-:Y:S05]  /*6200*/  BRA `(.L_x_2484) ;  /* 0x0000000400387947 */ /* 0x000fea0003800000 */
.L_x_2491:
        /* <DEDUP_REMOVED lines=11> */
.L_x_2504:
[----:B------:R-:W-:Y:S02]  /*62c0*/  SHF.L.U32 R5, R5, 0x10, RZ ;  /* 0x0000001005057819 */ /* 0x000fe400000006ff */
[----:B------:R-:W-:-:S03]  /*62d0*/  CS2R R6, SRZ ;  /* 0x0000000000067805 */ /* 0x000fc6000001ff00 */
[----:B------:R-:W-:-:S06]  /*62e0*/  FMUL.FTZ R5, R5, 1 ;  /* 0x3f80000005057820 */ /* 0x000fcc0000410000 */
[----:B------:R-:W0:Y:S02]  /*62f0*/  F2F.F64.F32 R4, R5 ;  /* 0x0000000500047310 */ /* 0x000e240000201800 */
[----:B0-----:R0:W-:Y:S01]  /*6300*/  STG.E.128 desc[UR36][R2.64], R4 ;  /* 0x0000000402007986 */ /* 0x0011e2000c101d24 */
[----:B------:R-:W-:Y:S05]  /*6310*/  BRA `(.L_x_2484) ;  /* 0x0000000000f47947 */ /* 0x000fea0003800000 */
.L_x_2503:
[----:B------:R-:W-:-:S09]  /*6320*/  UISETP.NE.AND UP0, UPT, UR4, 0xf, UPT ;  /* 0x0000000f0400788c */ /* 0x000fd2000bf05270 */
[----:B------:R-:W-:Y:S05]  /*6330*/  BRA.U !UP0, `(.L_x_2505) ;  /* 0x0000000108e87547 */ /* 0x000fea000b800000 */
[----:B------:R-:W-:-:S09]  /*6340*/  UISETP.NE.AND UP0, UPT, UR4, 0x17, UPT ;  /* 0x000000170400788c */ /* 0x000fd2000bf05270 */
[----:B------:R-:W-:Y:S05]  /*6350*/  BRA.U !UP0, `(.L_x_2506) ;  /* 0x0000000108907547 */ /* 0x000fea000b800000 */
[----:B------:R-:W-:-:S09]  /*6360*/  UISETP.NE.AND UP0, UPT, UR4, 0x18, UPT ;  /* 0x000000180400788c */ /* 0x000fd2000bf05270 */
[----:B------:R-:W-:Y:S05]  /*6370*/  BRA.U !UP0, `(.L_x_2507) ;  /* 0x0000000108447547 */ /* 0x000fea000b800000 */
.L_x_2483:
        /* <DEDUP_REMOVED lines=16> */
.L_x_2508:
[----:B------:R-:W-:Y:S05]  /*6480*/  BRA `(.L_x_2484) ;  /* 0x0000000000987947 */ /* 0x000fea0003800000 */
.L_x_2507:
        /* <DEDUP_REMOVED lines=13> */
.L_x_2510:
[----:B------:R-:W-:Y:S05]  /*6560*/  BSYNC.RECONVERGENT B0 ;  /* 0x0000000000007941 */ /* 0x000fea0003800200 */
.L_x_2509:
[----:B------:R-:W-:-:S05]  /*6570*/  LOP3.LUT R5, R0, 0x80, R5, 0xf8, !PT ;  /* 0x0000008000057812 */ /* 0x000fca00078ef805 */
[----:B------:R0:W-:Y:S01]  /*6580*/  STG.E.U8 desc[UR36][R2.64], R5 ;  /* 0x0000000502007986 */ /* 0x0001e2000c101124 */
[----:B------:R-:W-:Y:S05]  /*6590*/  BRA `(.L_x_2484) ;  /* 0x0000000000547947 */ /* 0x000fea0003800000 */
.L_x_2506:
[----:B------:R-:W-:Y:S01]  /*65a0*/  SHF.L.U32 R5, R5, 0x10, RZ ;  /* 0x0000001005057819 */ /* 0x000fe200000006ff */
[----:B------:R-:W-:Y:S03]  /*65b0*/  BSSY.RECONVERGENT B0, `(.L_x_2511) ;  /* 0x000000e000007945 */ /* 0x000fe60003800200 */
        /* <DEDUP_REMOVED lines=10> */
.L_x_2512:
[----:B------:R-:W-:Y:S01]  /*6660*/  IMAD.MOV.U32 R0, RZ, RZ, 0x7f ;  /* 0x0000007fff007424 */ /* 0x000fe200078e00ff */
[----:B------:R-:W-:-:S04]  /*6670*/  ISETP.GT.U32.AND P0, PT, R4, 0x7f800000, PT ;  /* 0x7f8000000400780c */ /* 0x000fc80003f04070 */
[----:B------:R-:W-:-:S09]  /*6680*/  SEL R0, R0, 0x7c, P0 ;  /* 0x0000007c00007807 */ /* 0x000fd20000000000 */
.L_x_2513:
[----:B------:R-:W-:Y:S05]  /*6690*/  BSYNC.RECONVERGENT B0 ;  /* 0x0000000000007941 */ /* 0x000fea0003800200 */
.L_x_2511:
[----:B------:R-:W-:-:S04]  /*66a0*/  SHF.R.U32.HI R5, RZ, 0x18, R5 ;  /* 0x00000018ff057819 */ /* 0x000fc80000011605 */
[----:B------:R-:W-:-:S05]  /*66b0*/  LOP3.LUT R5, R0, 0x80, R5, 0xf8, !PT ;  /* 0x0000008000057812 */ /* 0x000fca00078ef805 */
[----:B------:R0:W-:Y:S01]  /*66c0*/  STG.E.U8 desc[UR36][R2.64], R5 ;  /* 0x0000000502007986 */ /* 0x0001e2000c101124 */
[----:B------:R-:W-:Y:S05]  /*66d0*/  BRA `(.L_x_2484) ;  /* 0x0000000000047947 */ /* 0x000fea0003800000 */
.L_x_2505:
[----:B------:R0:W-:Y:S02]  /*66e0*/  STG.E.U16 desc[UR36][R2.64], R5 ;  /* 0x0000000502007986 */ /* 0x0001e4000c101524 */
.L_x_2484:
[----:B------:R-:W-:-:S07]  /*66f0*/  VIADD R17, R17, 0x80 ;  /* 0x0000008011117836 */ /* 0x000fce0000000000 */
.L_x_2442:
[----:B------:R-:W-:Y:S05]  /*6700*/  BSYNC.RECONVERGENT B6 ;  /* 0x0000000000067941 */ /* 0x000fea0003800200 */
.L_x_2441:
        /* <DEDUP_REMOVED lines=307> */
.L_x_2516:
[----:B------:R-:W1:Y:S01]  /*7a40*/  LDCU.64 UR6, c[0x0][0x588] ;  /* 0x0000b100ff0677ac */ /* 0x000e620008000a00 */
        /* <DEDUP_REMOVED lines=17> */
.L_x_2520:
[----:B------:R-:W2:Y:S02]  /*7b60*/  LDG.E.U8 R2, desc[UR36][R2.64] ;  /* 0x0000002402027981 */ /* 0x000ea4000c1e1100 */
[----:B--2---:R-:W-:-:S04]  /*7b70*/  I2FP.F32.U32 R0, R2 ;  /* 0x0000000200007245 */ /* 0x004fc80000201000 */
[----:B------:R-:W-:Y:S01]  /*7b80*/  F2FP.BF16.F32.PACK_AB R0, RZ, R0 ;  /* 0x00000000ff00723e */ /* 0x000fe200000010ff */
[----:B------:R-:W-:Y:S06]  /*7b90*/  BRA `(.L_x_2522) ;  /* 0x0000000c00847947 */ /* 0x000fec0003800000 */
.L_x_2519:
        /* <DEDUP_REMOVED lines=10> */
.L_x_2524:
[----:B------:R-:W2:Y:S02]  /*7c40*/  LDG.E R2, desc[UR36][R2.64] ;  /* 0x0000002402027981 */ /* 0x000ea4000c1e1900 */
[----:B--2---:R-:W-:-:S04]  /*7c50*/  I2FP.F32.S32 R0, R2 ;  /* 0x0000000200007245 */ /* 0x004fc80000201400 */
[----:B------:R-:W-:Y:S01]  /*7c60*/  F2FP.BF16.F32.PACK_AB R0, RZ, R0 ;  /* 0x00000000ff00723e */ /* 0x000fe200000010ff */
[----:B------:R-:W-:Y:S06]  /*7c70*/  BRA `(.L_x_2522) ;  /* 0x0000000c004c7947 */ /* 0x000fec0003800000 */
.L_x_2523:
[----:B------:R-:W2:Y:S02]  /*7c80*/  LDG.E.U16 R2, desc[UR36][R2.64] ;  /* 0x0000002402027981 */ /* 0x000ea4000c1e1500 */
[----:B--2---:R-:W0:Y:S02]  /*7c90*/  I2F.S16 R0, R2 ;  /* 0x0000000200007306 */ /* 0x004e240000101400 */
[----:B0-----:R-:W-:Y:S01]  /*7ca0*/  F2FP.BF16.F32.PACK_AB R0, RZ, R0 ;  /* 0x00000000ff00723e */ /* 0x001fe200000010ff */
[----:B------:R-:W-:Y:S06]  /*7cb0*/  BRA `(.L_x_2522) ;  /* 0x0000000c003c7947 */ /* 0x000fec0003800000 */
.L_x_2518:
        /* <DEDUP_REMOVED lines=9> */
.L_x_2526:
[----:B------:R-:W2:Y:S02]  /*7d50*/  LDG.E.U16 R0, desc[UR36][R2.64] ;  /* 0x0000002402007981 */ /* 0x000ea4000c1e1500 */
[----:B--2---:R-:W-:-:S05]  /*7d60*/  HADD2.F32 R0, -RZ, R0.H0_H0 ;  /* 0x20000000ff007230 */ /* 0x004fca0000004100 */
[----:B------:R-:W-:Y:S01]  /*7d70*/  F2FP.BF16.F32.PACK_AB R0, RZ, R0 ;  /* 0x00000000ff00723e */ /* 0x000fe200000010ff */
[----:B------:R-:W-:Y:S06]  /*7d80*/  BRA `(.L_x_2522) ;  /* 0x0000000c00087947 */ /* 0x000fec0003800000 */
.L_x_2525:
        /* <DEDUP_REMOVED lines=9> */
.L_x_2528:
[----:B------:R-:W2:Y:S02]  /*7e20*/  LDG.E.U16 R2, desc[UR36][R2.64] ;  /* 0x0000002402027981 */ /* 0x000ea4000c1e1500 */
[----:B--2---:R-:W-:-:S05]  /*7e30*/  HADD2.F32 R0, -RZ, R2.H0_H0 ;  /* 0x20000002ff007230 */ /* 0x004fca0000004100 */
[----:B------:R-:W-:Y:S01]  /*7e40*/  F2FP.BF16.F32.PACK_AB R0, RZ, R0 ;  /* 0x00000000ff00723e */ /* 0x000fe200000010ff */
[----:B------:R-:W-:Y:S06]  /*7e50*/  BRA `(.L_x_2522) ;  /* 0x0000000800d47947 */ /* 0x000fec0003800000 */
.L_x_2527:
        /* <DEDUP_REMOVED lines=8> */
.L_x_2517:
        /* <DEDUP_REMOVED lines=13> */
.L_x_2531:
        /* <DEDUP_REMOVED lines=8> */
.L_x_2530:
        /* <DEDUP_REMOVED lines=27> */
.L_x_2533:
        /* <DEDUP_REMOVED lines=13> */
.L_x_2532:
[----:B------:R0:W5:Y:S01]  /*82b0*/  LDG.E.U16 R0, desc[UR36][R2.64] ;  /* 0x0000002402007981 */ /* 0x000162000c1e1500 */
[----:B------:R-:W-:Y:S05]  /*82c0*/  BRA `(.L_x_2522) ;  /* 0x0000000400b87947 */ /* 0x000fea0003800000 */
.L_x_2529:
        /* <DEDUP_REMOVED lines=12> */
.L_x_2536:
        /* <DEDUP_REMOVED lines=21> */
.L_x_2540:
[----:B------:R-:W-:Y:S05]  /*84e0*/  BSYNC.RECONVERGENT B1 ;  /* 0x0000000000017941 */ /* 0x000fea0003800200 */
.L_x_2539:
[----:B------:R-:W-:Y:S02]  /*84f0*/  SHF.L.U32 R0, R0, 0x14, RZ ;  /* 0x0000001400007819 */ /* 0x000fe400000006ff */
[----:B------:R-:W-:-:S04]  /*8500*/  LEA R2, R2, 0x3b800000, 0x17 ;  /* 0x3b80000002027811 */ /* 0x000fc800078eb8ff */
[----:B------:R-:W-:-:S07]  /*8510*/  LOP3.LUT R0, R2, R0, R7, 0xfe, !PT ;  /* 0x0000000002007212 */ /* 0x000fce00078efe07 */
.L_x_2538:
[----:B------:R-:W-:Y:S05]  /*8520*/  BSYNC.RECONVERGENT B0 ;  /* 0x0000000000007941 */ /* 0x000fea0003800200 */
.L_x_2537:
[----:B------:R-:W-:Y:S01]  /*8530*/  F2FP.BF16.F32.PACK_AB R0, RZ, R0 ;  /* 0x00000000ff00723e */ /* 0x000fe200000010ff */
[----:B------:R-:W-:Y:S06]  /*8540*/  BRA `(.L_x_2522) ;  /* 0x0000000400187947 */ /* 0x000fec0003800000 */
.L_x_2535:
        /* <DEDUP_REMOVED lines=21> */
.L_x_2544:
[----:B------:R-:W-:Y:S05]  /*86a0*/  BSYNC.RECONVERGENT B1 ;  /* 0x0000000000017941 */ /* 0x000fea0003800200 */
.L_x_2543:
[----:B------:R-:W-:Y:S01]  /*86b0*/  IMAD.SHL.U32 R0, R0, 0x200000, RZ ;  /* 0x0020000000007824 */ /* 0x000fe200078e00ff */
[----:B------:R-:W-:-:S04]  /*86c0*/  LEA R2, R2, 0x37800000, 0x17 ;  /* 0x3780000002027811 */ /* 0x000fc800078eb8ff */
[----:B------:R-:W-:-:S07]  /*86d0*/  LOP3.LUT R0, R2, R0, R7, 0xfe, !PT ;  /* 0x0000000002007212 */ /* 0x000fce00078efe07 */
.L_x_2542:
[----:B------:R-:W-:Y:S05]  /*86e0*/  BSYNC.RECONVERGENT B0 ;  /* 0x0000000000007941 */ /* 0x000fea0003800200 */
.L_x_2541:
[----:B------:R-:W-:Y:S01]  /*86f0*/  F2FP.BF16.F32.PACK_AB R0, RZ, R0 ;  /* 0x00000000ff00723e */ /* 0x000fe200000010ff */
[----:B------:R-:W-:Y:S06]  /*8700*/  BRA `(.L_x_2522) ;  /* 0x0000000000a87947 */ /* 0x000fec0003800000 */
.L_x_2534:
        /* <DEDUP_REMOVED lines=14> */
.L_x_2548:
[----:B------:R-:W-:Y:S05]  /*87f0*/  BSYNC.RECONVERGENT B0 ;  /* 0x0000000000007941 */ /* 0x000fea0003800200 */
.L_x_2547:
[----:B------:R-:W-:Y:S01]  /*8800*/  F2FP.BF16.F32.PACK_AB R0, RZ, R0 ;  /* 0x00000000ff00723e */ /* 0x000fe200000010ff */
[----:B------:R-:W-:Y:S06]  /*8810*/  BRA `(.L_x_2522) ;  /* 0x0000000000647947 */ /* 0x000fec0003800000 */
.L_x_2521:
        /* <DEDUP_REMOVED lines=16> */
.L_x_2549:
[----:B------:R-:W-:Y:S01]  /*8920*/  PRMT R0, RZ, 0x7610, R0 ;  /* 0x00007610ff007816 */ /* 0x000fe20000000000 */
[----:B------:R-:W-:Y:S06]  /*8930*/  BRA `(.L_x_2522) ;  /* 0x00000000001c7947 */ /* 0x000fec0003800000 */
.L_x_2546:
[----:B------:R-:W2:Y:S02]  /*8940*/  LDG.E.64 R2, desc[UR36][R2.64] ;  /* 0x0000002402027981 */ /* 0x000ea4000c1e1b00 */
[----:B--2---:R-:W0:Y:S02]  /*8950*/  I2F.U64 R0, R2 ;  /* 0x0000000200007312 */ /* 0x004e240000301000 */
[----:B0-----:R-:W-:Y:S01]  /*8960*/  F2FP.BF16.F32.PACK_AB R0, RZ, R0 ;  /* 0x00000000ff00723e */ /* 0x001fe200000010ff */
[----:B------:R-:W-:Y:S06]  /*8970*/  BRA `(.L_x_2522) ;  /* 0x00000000000c7947 */ /* 0x000fec0003800000 */
.L_x_2545:
[----:B------:R-:W2:Y:S02]  /*8980*/  LDG.E R2, desc[UR36][R2.64] ;  /* 0x0000002402027981 */ /* 0x000ea4000c1e1900 */
[----:B--2---:R-:W-:-:S04]  /*8990*/  I2FP.F32.U32 R0, R2 ;  /* 0x0000000200007245 */ /* 0x004fc80000201000 */
[----:B------:R-:W-:-:S07]  /*89a0*/  F2FP.BF16.F32.PACK_AB R0, RZ, R0 ;  /* 0x00000000ff00723e */ /* 0x000fce00000010ff */
.L_x_2522:
        /* <DEDUP_REMOVED lines=11> */
.L_x_2550:
        /* <DEDUP_REMOVED lines=8> */
.L_x_2551:
        /* <DEDUP_REMOVED lines=19> */
.L_x_2555:
[----:B------:R-:W-:-:S06]  /*8c10*/  SHF.L.U32 R5, R5, 0x10, RZ ;  /* 0x0000001005057819 */ /* 0x000fcc00000006ff */
[----:B------:R-:W0:Y:S02]  /*8c20*/  F2I.S64.TRUNC R4, R5 ;  /* 0x0000000500047311 */ /* 0x000e24000020d900 */
[----:B0-----:R0:W-:Y:S01]  /*8c30*/  STG.E.U8 desc[UR36][R2.64], R4 ;  /* 0x0000000402007986 */ /* 0x0011e2000c101124 */
[----:B------:R-:W-:Y:S05]  /*8c40*/  BRA `(.L_x_2557) ;  /* 0x0000000c006c7947 */ /* 0x000fea0003800000 */
.L_x_2554:
        /* <DEDUP_REMOVED lines=10> */
.L_x_2559:
[----:B------:R-:W-:-:S06]  /*8cf0*/  IMAD.U32 R5, R5, 0x10000, RZ ;  /* 0x0001000005057824 */ /* 0x000fcc00078e00ff */
[----:B------:R-:W0:Y:S02]  /*8d00*/  F2I.FTZ.TRUNC.NTZ R5, R5 ;  /* 0x0000000500057305 */ /* 0x000e24000021f100 */
[----:B0-----:R0:W-:Y:S01]  /*8d10*/  STG.E desc[UR36][R2.64], R5 ;  /* 0x0000000502007986 */ /* 0x0011e2000c101924 */
[----:B------:R-:W-:Y:S05]  /*8d20*/  BRA `(.L_x_2557) ;  /* 0x0000000c00347947 */ /* 0x000fea0003800000 */
.L_x_2558:
[----:B------:R-:W-:-:S06]  /*8d30*/  SHF.L.U32 R5, R5, 0x10, RZ ;  /* 0x0000001005057819 */ /* 0x000fcc00000006ff */
[----:B------:R-:W0:Y:S02]  /*8d40*/  F2I.FTZ.TRUNC.NTZ R5, R5 ;  /* 0x0000000500057305 */ /* 0x000e24000021f100 */
[----:B0-----:R0:W-:Y:S01]  /*8d50*/  STG.E.U16 desc[UR36][R2.64], R5 ;  /* 0x0000000502007986 */ /* 0x0011e2000c101524 */
[----:B------:R-:W-:Y:S05]  /*8d60*/  BRA `(.L_x_2557) ;  /* 0x0000000c00247947 */ /* 0x000fea0003800000 */
.L_x_2553:
        /* <DEDUP_REMOVED lines=9> */
.L_x_2561:
[----:B------:R-:W-:-:S05]  /*8e00*/  IMAD.U32 R0, R5, 0x10000, RZ ;  /* 0x0001000005007824 */ /* 0x000fca00078e00ff */
[----:B------:R-:W-:-:S05]  /*8e10*/  F2FP.F16.F32.PACK_AB R0, RZ, R0 ;  /* 0x00000000ff00723e */ /* 0x000fca00000000ff */
[----:B------:R0:W-:Y:S01]  /*8e20*/  STG.E.U16 desc[UR36][R2.64], R0 ;  /* 0x0000000002007986 */ /* 0x0001e2000c101524 */
[----:B------:R-:W-:Y:S05]  /*8e30*/  BRA `(.L_x_2557) ;  /* 0x0000000800f07947 */ /* 0x000fea0003800000 */
.L_x_2560:
        /* <DEDUP_REMOVED lines=10> */
.L_x_2563:
[----:B------:R-:W-:-:S05]  /*8ee0*/  IMAD.U32 R5, R5, 0x10000, RZ ;  /* 0x0001000005057824 */ /* 0x000fca00078e00ff */
[----:B------:R-:W-:-:S04]  /*8ef0*/  F2FP.F16.F32.PACK_AB R5, RZ, R5 ;  /* 0x00000005ff05723e */ /* 0x000fc800000000ff */
[----:B------:R-:W-:-:S05]  /*8f00*/  PRMT R5, R5, 0x5410, RZ ;  /* 0x0000541005057816 */ /* 0x000fca00000000ff */
[----:B------:R0:W-:Y:S01]  /*8f10*/  STG.E desc[UR36][R2.64], R5 ;  /* 0x0000000502007986 */ /* 0x0001e2000c101924 */
[----:B------:R-:W-:Y:S05]  /*8f20*/  BRA `(.L_x_2557) ;  /* 0x0000000800b47947 */ /* 0x000fea0003800000 */
.L_x_2562:
[----:B------:R-:W-:-:S05]  /*8f30*/  SHF.L.U32 R4, R5, 0x10, RZ ;  /* 0x0000001005047819 */ /* 0x000fca00000006ff */
[----:B------:R-:W-:-:S06]  /*8f40*/  FMUL.FTZ R4, R4, 1 ;  /* 0x3f80000004047820 */ /* 0x000fcc0000410000 */
[----:B------:R-:W0:Y:S02]  /*8f50*/  F2F.F64.F32 R4, R4 ;  /* 0x0000000400047310 */ /* 0x000e240000201800 */
[----:B0-----:R0:W-:Y:S01]  /*8f60*/  STG.E.64 desc[UR36][R2.64], R4 ;  /* 0x0000000402007986 */ /* 0x0011e2000c101b24 */
[----:B------:R-:W-:Y:S05]  /*8f70*/  BRA `(.L_x_2557) ;  /* 0x0000000800a07947 */ /* 0x000fea0003800000 */
.L_x_2552:
        /* <DEDUP_REMOVED lines=14> */
.L_x_2567:
[----:B------:R-:W-:Y:S01]  /*9060*/  IMAD.U32 R5, R5, 0x10000, RZ ;  /* 0x0001000005057824 */ /* 0x000fe200078e00ff */
        /* <DEDUP_REMOVED lines=17> */
.L_x_2570:
[----:B------:R-:W-:-:S04]  /*9180*/  SHF.R.U32.HI R5, RZ, 0x18, R5 ;  /* 0x00000018ff057819 */ /* 0x000fc80000011605 */
[----:B------:R-:W-:-:S07]  /*9190*/  LOP3.LUT R0, R0, 0x80, R5, 0xf8, !PT ;  /* 0x0000008000007812 */ /* 0x000fce00078ef805 */
.L_x_2569:
[----:B------:R-:W-:Y:S05]  /*91a0*/  BSYNC.RECONVERGENT B0 ;  /* 0x0000000000007941 */ /* 0x000fea0003800200 */
.L_x_2568:
[----:B------:R3:W-:Y:S01]  /*91b0*/  STG.E.U8 desc[UR36][R2.64], R0 ;  /* 0x0000000002007986 */ /* 0x0007e2000c101124 */
[----:B------:R-:W-:Y:S05]  /*91c0*/  BRA `(.L_x_2557) ;  /* 0x00000008000c7947 */ /* 0x000fea0003800000 */
.L_x_2566:
[----:B------:R-:W-:Y:S01]  /*91d0*/  IMAD.U32 R5, R5, 0x10000, RZ ;  /* 0x0001000005057824 */ /* 0x000fe200078e00ff */
        /* <DEDUP_REMOVED lines=17> */
.L_x_2573:
[----:B------:R-:W-:-:S04]  /*92f0*/  SHF.R.U32.HI R5, RZ, 0x18, R5 ;  /* 0x00000018ff057819 */ /* 0x000fc80000011605 */
[----:B------:R-:W-:-:S07]  /*9300*/  LOP3.LUT R0, R0, 0x80, R5, 0xf8, !PT ;  /* 0x0000008000007812 */ /* 0x000fce00078ef805 */
.L_x_2572:
[----:B------:R-:W-:Y:S05]  /*9310*/  BSYNC.RECONVERGENT B0 ;  /* 0x0000000000007941 */ /* 0x000fea0003800200 */
.L_x_2571:
[----:B------:R0:W-:Y:S01]  /*9320*/  STG.E.U8 desc[UR36][R2.64], R0 ;  /* 0x0000000002007986 */ /* 0x0001e2000c101124 */
[----:B------:R-:W-:Y:S05]  /*9330*/  BRA `(.L_x_2557) ;  /* 0x0000000400b07947 */ /* 0x000fea0003800000 */
.L_x_2565:
        /* <DEDUP_REMOVED lines=22> */
.L_x_2575:
[----:B------:R-:W-:-:S06]  /*94a0*/  IMAD.U32 R5, R5, 0x10000, RZ ;  /* 0x0001000005057824 */ /* 0x000fcc00078e00ff */
[----:B------:R-:W0:Y:S02]  /*94b0*/  F2I.U64.TRUNC R4, R5 ;  /* 0x0000000500047311 */ /* 0x000e24000020d800 */
[----:B0-----:R1:W-:Y:S01]  /*94c0*/  STG.E.64 desc[UR36][R2.64], R4 ;  /* 0x0000000402007986 */ /* 0x0013e2000c101b24 */
[----:B------:R-:W-:Y:S05]  /*94d0*/  BRA `(.L_x_2557) ;  /* 0x0000000400487947 */ /* 0x000fea0003800000 */
.L_x_2574:
[----:B------:R-:W-:-:S06]  /*94e0*/  IMAD.U32 R5, R5, 0x10000, RZ ;  /* 0x0001000005057824 */ /* 0x000fcc00078e00ff */
[----:B------:R-:W0:Y:S02]  /*94f0*/  F2I.FTZ.U32.TRUNC.NTZ R5, R5 ;  /* 0x0000000500057305 */ /* 0x000e24000021f000 */
[----:B0-----:R0:W-:Y:S01]  /*9500*/  STG.E desc[UR36][R2.64], R5 ;  /* 0x0000000502007986 */ /* 0x0011e2000c101924 */
[----:B------:R-:W-:Y:S05]  /*9510*/  BRA `(.L_x_2557) ;  /* 0x0000000400387947 */ /* 0x000fea0003800000 */
.L_x_2564:
[----:B------:R-:W-:-:S09]  /*9520*/  UISETP.GT.AND UP0, UPT, UR4, 0xe, UPT ;  /* 0x0000000e0400788c */ /* 0x000fd2000bf04270 */
[----:B------:R-:W-:Y:S05]  /*9530*/  BRA.U UP0, `(.L_x_2576) ;  /* 0x00000001003c7547 */ /* 0x000fea000b800000 */
[----:B------:R-:W-:-:S09]  /*9540*/  UISETP.NE.AND UP0, UPT, UR4, 0xa, UPT ;  /* 0x0000000a0400788c */ /* 0x000fd2000bf05270 */
[----:B------:R-:W-:Y:S05]  /*9550*/  BRA.U !UP0, `(.L_x_2577) ;  /* 0x00000001081c7547 */ /* 0x000fea000b800000 */
[----:B------:R-:W-:-:S09]  /*9560*/  UISETP.NE.AND UP0, UPT, UR4, 0xb, UPT ;  /* 0x0000000b0400788c */ /* 0x000fd2000bf05270 */
[----:B------:R-:W-:Y:S05]  /*9570*/  BRA.U UP0, `(.L_x_2556) ;  /* 0x0000000100447547 */ /* 0x000fea000b800000 */
[----:B------:R-:W-:-:S04]  /*9580*/  SHF.L.U32 R5, R5, 0x10, RZ ;  /* 0x0000001005057819 */ /* 0x000fc800000006ff */
[----:B------:R-:W-:-:S04]  /*9590*/  FSETP.NEU.FTZ.AND P0, PT, R5, RZ, PT ;  /* 0x000000ff0500720b */ /* 0x000fc80003f1d000 */
[----:B------:R-:W-:-:S05]  /*95a0*/  SEL R5, RZ, 0x1, !P0 ;  /* 0x00000001ff057807 */ /* 0x000fca0004000000 */
[----:B------:R0:W-:Y:S01]  /*95b0*/  STG.E.U8 desc[UR36][R2.64], R5 ;  /* 0x0000000502007986 */ /* 0x0001e2000c101124 */
[----:B------:R-:W-:Y:S05]  /*95c0*/  BRA `(.L_x_2557) ;  /* 0x00000004000c7947 */ /* 0x000fea0003800000 */
.L_x_2577:
[----:B------:R-:W-:Y:S01]  /*95d0*/  IMAD.U32 R5, R5, 0x10000, RZ ;  /* 0x0001000005057824 */ /* 0x000fe200078e00ff */
[----:B------:R-:W-:-:S03]  /*95e0*/  CS2R R6, SRZ ;  /* 0x0000000000067805 */ /* 0x000fc6000001ff00 */
[----:B------:R-:W-:-:S06]  /*95f0*/  FMUL.FTZ R5, R5, 1 ;  /* 0x3f80000005057820 */ /* 0x000fcc0000410000 */
[----:B------:R-:W0:Y:S02]  /*9600*/  F2F.F64.F32 R4, R5 ;  /* 0x0000000500047310 */ /* 0x000e240000201800 */
[----:B0-----:R0:W-:Y:S01]  /*9610*/  STG.E.128 desc[UR36][R2.64], R4 ;  /* 0x0000000402007986 */ /* 0x0011e2000c101d24 */
[----:B------:R-:W-:Y:S05]  /*9620*/  BRA `(.L_x_2557) ;  /* 0x0000000000f47947 */ /* 0x000fea0003800000 */
.L_x_2576:
[----:B------:R-:W-:-:S09]  /*9630*/  UISETP.NE.AND UP0, UPT, UR4, 0xf, UPT ;  /* 0x0000000f0400788c */ /* 0x000fd2000bf05270 */
[----:B------:R-:W-:Y:S05]  /*9640*/  BRA.U !UP0, `(.L_x_2578) ;  /* 0x0000000108e87547 */ /* 0x000fea000b800000 */
[----:B------:R-:W-:-:S09]  /*9650*/  UISETP.NE.AND UP0, UPT, UR4, 0x17, UPT ;  /* 0x000000170400788c */ /* 0x000fd2000bf05270 */
[----:B------:R-:W-:Y:S05]  /*9660*/  BRA.U !UP0, `(.L_x_2579) ;  /* 0x0000000108907547 */ /* 0x000fea000b800000 */
[----:B------:R-:W-:-:S09]  /*9670*/  UISETP.NE.AND UP0, UPT, UR4, 0x18, UPT ;  /* 0x000000180400788c */ /* 0x000fd2000bf05270 */
[----:B------:R-:W-:Y:S05]  /*9680*/  BRA.U !UP0, `(.L_x_2580) ;  /* 0x0000000108447547 */ /* 0x000fea000b800000 */
.L_x_2556:
        /* <DEDUP_REMOVED lines=16> */
.L_x_2581:
[----:B------:R-:W-:Y:S05]  /*9790*/  BRA `(.L_x_2557) ;  /* 0x0000000000987947 */ /* 0x000fea0003800000 */
.L_x_2580:
[----:B------:R-:W-:Y:S01]  /*97a0*/  IMAD.U32 R7, R5, 0x10000, RZ ;  /* 0x0001000005077824 */ /* 0x000fe200078e00ff */
        /* <DEDUP_REMOVED lines=12> */
.L_x_2583:
[----:B------:R-:W-:Y:S05]  /*9870*/  BSYNC.RECONVERGENT B0 ;  /* 0x0000000000007941 */ /* 0x000fea0003800200 */
.L_x_2582:
[----:B------:R-:W-:-:S05]  /*9880*/  LOP3.LUT R5, R0, 0x80, R5, 0xf8, !PT ;  /* 0x0000008000057812 */ /* 0x000fca00078ef805 */
[----:B------:R0:W-:Y:S01]  /*9890*/  STG.E.U8 desc[UR36][R2.64], R5 ;  /* 0x0000000502007986 */ /* 0x0001e2000c101124 */
[----:B------:R-:W-:Y:S05]  /*98a0*/  BRA `(.L_x_2557) ;  /* 0x0000000000547947 */ /* 0x000fea0003800000 */
.L_x_2579:
        /* <DEDUP_REMOVED lines=12> */
.L_x_2585:
[----:B------:R-:W-:Y:S01]  /*9970*/  IMAD.MOV.U32 R0, RZ, RZ, 0x7f ;  /* 0x0000007fff007424 */ /* 0x000fe200078e00ff */
[----:B------:R-:W-:-:S04]  /*9980*/  ISETP.GT.U32.AND P0, PT, R4, 0x7f800000, PT ;  /* 0x7f8000000400780c */ /* 0x000fc80003f04070 */
[----:B------:R-:W-:-:S09]  /*9990*/  SEL R0, R0, 0x7c, P0 ;  /* 0x0000007c00007807 */ /* 0x000fd20000000000 */
.L_x_2586:
[----:B------:R-:W-:Y:S05]  /*99a0*/  BSYNC.RECONVERGENT B0 ;  /* 0x0000000000007941 */ /* 0x000fea0003800200 */
.L_x_2584:
[----:B------:R-:W-:-:S04]  /*99b0*/  SHF.R.U32.HI R5, RZ, 0x18, R5 ;  /* 0x00000018ff057819 */ /* 0x000fc80000011605 */
[----:B------:R-:W-:-:S05]  /*99c0*/  LOP3.LUT R5, R0, 0x80, R5, 0xf8, !PT ;  /* 0x0000008000057812 */ /* 0x000fca00078ef805 */
[----:B------:R0:W-:Y:S01]  /*99d0*/  STG.E.U8 desc[UR36][R2.64], R5 ;  /* 0x0000000502007986 */ /* 0x0001e2000c101124 */
[----:B------:R-:W-:Y:S05]  /*99e0*/  BRA `(.L_x_2557) ;  /* 0x0000000000047947 */ /* 0x000fea0003800000 */
.L_x_2578:
[----:B------:R0:W-:Y:S02]  /*99f0*/  STG.E.U16 desc[UR36][R2.64], R5 ;  /* 0x0000000502007986 */ /* 0x0001e4000c101524 */
.L_x_2557:
[----:B------:R-:W-:-:S07]  /*9a00*/  IADD3 R17, PT, PT, R17, 0x80, RZ ;  /* 0x0000008011117810 */ /* 0x000fce0007ffe0ff */
.L_x_2515:
[----:B------:R-:W-:Y:S05]  /*9a10*/  BSYNC.RECONVERGENT B6 ;  /* 0x0000000000067941 */ /* 0x000fea0003800200 */
.L_x_2514:
        /* <DEDUP_REMOVED lines=306> */
.L_x_2587:
[----:B------:R-:W0:Y:S01]  /*ad40*/  LDCU.128 UR8, c[0x0][0x580] ;  /* 0x0000b000ff0877ac */ /* 0x000e220008000c00 */
[----:B------:R-:W-:-:S04]  /*ad50*/  UPRMT UR4, UR41, 0x9910, URZ ;  /* 0x0000991029047896 */ /* 0x000fc800080000ff */
[----:B------:R-:W-:Y:S01]  /*ad60*/  UISETP.GT.AND UP0, UPT, UR4, 0x9, UPT ;  /* 0x000000090400788c */ /* 0x000fe2000bf04270 */
[----:B0-----:R-:W-:Y:S02]  /*ad70*/  IADD3 R16, P0, PT, R16, UR8, RZ ;  /* 0x0000000810107c10 */ /* 0x001fe4000ff1e0ff */
[----:B-12---:R-:W-:-:S03]  /*ad80*/  IADD3 R2, P1, PT, R0, UR10, RZ ;  /* 0x0000000a00027c10 */ /* 0x006fc6000ff3e0ff */
        /* <DEDUP_REMOVED lines=15> */
.L_x_2591:
[----:B------:R-:W2:Y:S02]  /*ae80*/  LDG.E.U8 R2, desc[UR36][R2.64] ;  /* 0x0000002402027981 */ /* 0x000ea4000c1e1100 */
[----:B--2---:R-:W-:-:S04]  /*ae90*/  I2FP.F32.U32 R0, R2 ;  /* 0x0000000200007245 */ /* 0x004fc80000201000 */
[----:B------:R-:W-:Y:S01]  /*aea0*/  F2FP.BF16.F32.PACK_AB R0, RZ, R0 ;  /* 0x00000000ff00723e */ /* 0x000fe200000010ff */
[----:B------:R-:W-:Y:S06]  /*aeb0*/  BRA `(.L_x_2593) ;  /* 0x0000000c00847947 */ /* 0x000fec0003800000 */
.L_x_2590:
        /* <DEDUP_REMOVED lines=10> */
.L_x_2595:
[----:B------:R-:W2:Y:S02]  /*af60*/  LDG.E R2, desc[UR36][R2.64] ;  /* 0x0000002402027981 */ /* 0x000ea4000c1e1900 */
[----:B--2---:R-:W-:-:S04]  /*af70*/  I2FP.F32.S32 R0, R2 ;  /* 0x0000000200007245 */ /* 0x004fc80000201400 */
[----:B------:R-:W-:Y:S01]  /*af80*/  F2FP.BF16.F32.PACK_AB R0, RZ, R0 ;  /* 0x00000000ff00723e */ /* 0x000fe200000010ff */
[----:B------:R-:W-:Y:S06]  /*af90*/  BRA `(.L_x_2593) ;  /* 0x0000000c004c7947 */ /* 0x000fec0003800000 */
.L_x_2594:
[----:B------:R-:W2:Y:S02]  /*afa0*/  LDG.E.U16 R2, desc[UR36][R2.64] ;  /* 0x0000002402027981 */ /* 0x000ea4000c1e1500 */
[----:B--2---:R-:W0:Y:S02]  /*afb0*/  I2F.S16 R0, R2 ;  /* 0x0000000200007306 */ /* 0x004e240000101400 */
[----:B0-----:R-:W-:Y:S01]  /*afc0*/  F2FP.BF16.F32.PACK_AB R0, RZ, R0 ;  /* 0x00000000ff00723e */ /* 0x001fe200000010ff */
[----:B------:R-:W-:Y:S06]  /*afd0*/  BRA `(.L_x_2593) ;  /* 0x0000000c003c7947 */ /* 0x000fec0003800000 */
.L_x_2589:
        /* <DEDUP_REMOVED lines=9> */
.L_x_2597:
[----:B------:R-:W2:Y:S02]  /*b070*/  LDG.E.U16 R0, desc[UR36][R2.64] ;  /* 0x0000002402007981 */ /* 0x000ea4000c1e1500 */
[----:B--2---:R-:W-:-:S05]  /*b080*/  HADD2.F32 R0, -RZ, R0.H0_H0 ;  /* 0x20000000ff007230 */ /* 0x004fca0000004100 */
[----:B------:R-:W-:Y:S01]  /*b090*/  F2FP.BF16.F32.PACK_AB R0, RZ, R0 ;  /* 0x00000000ff00723e */ /* 0x000fe200000010ff */
[----:B------:R-:W-:Y:S06]  /*b0a0*/  BRA `(.L_x_2593) ;  /* 0x0000000c00087947 */ /* 0x000fec0003800000 */
.L_x_2596:
        /* <DEDUP_REMOVED lines=9> */
.L_x_2599:
[----:B------:R-:W2:Y:S02]  /*b140*/  LDG.E.U16 R2, desc[UR36][R2.64] ;  /* 0x0000002402027981 */ /* 0x000ea4000c1e1500 */
[----:B--2---:R-:W-:-:S05]  /*b150*/  HADD2.F32 R0, -RZ, R2.H0_H0 ;  /* 0x20000002ff007230 */ /* 0x004fca0000004100 */
[----:B------:R-:W-:Y:S01]  /*b160*/  F2FP.BF16.F32.PACK_AB R0, RZ, R0 ;  /* 0x00000000ff00723e */ /* 0x000fe200000010ff */
[----:B------:R-:W-:Y:S06]  /*b170*/  BRA `(.L_x_2593) ;  /* 0x0000000800d47947 */ /* 0x000fec0003800000 */
.L_x_2598:
        /* <DEDUP_REMOVED lines=8> */
.L_x_2588:
        /* <DEDUP_REMOVED lines=13> */
.L_x_2602:
        /* <DEDUP_REMOVED lines=8> */
.L_x_2601:
        /* <DEDUP_REMOVED lines=27> */
.L_x_2604:
        /* <DEDUP_REMOVED lines=13> */
.L_x_2603:
[----:B------:R0:W5:Y:S01]  /*b5d0*/  LDG.E.U16 R0, desc[UR36][R2.64] ;  /* 0x0000002402007981 */ /* 0x000162000c1e1500 */
[----:B------:R-:W-:Y:S05]  /*b5e0*/  BRA `(.L_x_2593) ;  /* 0x0000000400b87947 */ /* 0x000fea0003800000 */
.L_x_2600:
        /* <DEDUP_REMOVED lines=12> */
.L_x_2607:
        /* <DEDUP_REMOVED lines=21> */
.L_x_2611:
[----:B------:R-:W-:Y:S05]  /*b800*/  BSYNC.RECONVERGENT B1 ;  /* 0x0000000000017941 */ /* 0x000fea0003800200 */
.L_x_2610:
[----:B------:R-:W-:Y:S01]  /*b810*/  IMAD.SHL.U32 R0, R0, 0x100000, RZ ;  /* 0x0010000000007824 */ /* 0x000fe200078e00ff */
[----:B------:R-:W-:-:S04]  /*b820*/  LEA R2, R2, 0x3b800000, 0x17 ;  /* 0x3b80000002027811 */ /* 0x000fc800078eb8ff */
[----:B------:R-:W-:-:S07]  /*b830*/  LOP3.LUT R0, R2, R0, R7, 0xfe, !PT ;  /* 0x0000000002007212 */ /* 0x000fce00078efe07 */
.L_x_2609:
[----:B------:R-:W-:Y:S05]  /*b840*/  BSYNC.RECONVERGENT B0 ;  /* 0x0000000000007941 */ /* 0x000fea0003800200 */
.L_x_2608:
[----:B------:R-:W-:Y:S01]  /*b850*/  F2FP.BF16.F32.PACK_AB R0, RZ, R0 ;  /* 0x00000000ff00723e */ /* 0x000fe200000010ff */
[----:B------:R-:W-:Y:S06]  /*b860*/  BRA `(.L_x_2593) ;  /* 0x0000000400187947 */ /* 0x000fec0003800000 */
.L_x_2606:
        /* <DEDUP_REMOVED lines=21> */
.L_x_2615:
[----:B------:R-:W-:Y:S05]  /*b9c0*/  BSYNC.RECONVERGENT B1 ;  /* 0x0000000000017941 */ /* 0x000fea0003800200 */
.L_x_2614:
[----:B------:R-:W-:Y:S01]  /*b9d0*/  IMAD.SHL.U32 R0, R0, 0x200000, RZ ;  /* 0x0020000000007824 */ /* 0x000fe200078e00ff */
[----:B------:R-:W-:-:S04]  /*b9e0*/  LEA R2, R2, 0x37800000, 0x17 ;  /* 0x3780000002027811 */ /* 0x000fc800078eb8ff */
[----:B------:R-:W-:-:S07]  /*b9f0*/  LOP3.LUT R0, R2, R0, R7, 0xfe, !PT ;  /* 0x0000000002007212 */ /* 0x000fce00078efe07 */
.L_x_2613:
[----:B------:R-:W-:Y:S05]  /*ba00*/  BSYNC.RECONVERGENT B0 ;  /* 0x0000000000007941 */ /* 0x000fea0003800200 */
.L_x_2612:
[----:B------:R-:W-:Y:S01]  /*ba10*/  F2FP.BF16.F32.PACK_AB R0, RZ, R0 ;  /* 0x00000000ff00723e */ /* 0x000fe200000010ff */
[----:B------:R-:W-:Y:S06]  /*ba20*/  BRA `(.L_x_2593) ;  /* 0x0000000000a87947 */ /* 0x000fec0003800000 */
.L_x_2605:
        /* <DEDUP_REMOVED lines=14> */
.L_x_2619:
[----:B------:R-:W-:Y:S05]  /*bb10*/  BSYNC.RECONVERGENT B0 ;  /* 0x0000000000007941 */ /* 0x000fea0003800200 */
.L_x_2618:
[----:B------:R-:W-:Y:S01]  /*bb20*/  F2FP.BF16.F32.PACK_AB R0, RZ, R0 ;  /* 0x00000000ff00723e */ /* 0x000fe200000010ff */
[----:B------:R-:W-:Y:S06]  /*bb30*/  BRA `(.L_x_2593) ;  /* 0x0000000000647947 */ /* 0x000fec0003800000 */
.L_x_2592:
        /* <DEDUP_REMOVED lines=16> */
.L_x_2620:
[----:B------:R-:W-:Y:S01]  /*bc40*/  PRMT R0, RZ, 0x7610, R0 ;  /* 0x00007610ff007816 */ /* 0x000fe20000000000 */
[----:B------:R-:W-:Y:S06]  /*bc50*/  BRA `(.L_x_2593) ;  /* 0x00000000001c7947 */ /* 0x000fec0003800000 */
.L_x_2617:
[----:B------:R-:W2:Y:S02]  /*bc60*/  LDG.E.64 R2, desc[UR36][R2.64] ;  /* 0x0000002402027981 */ /* 0x000ea4000c1e1b00 */
[----:B--2---:R-:W0:Y:S02]  /*bc70*/  I2F.U64 R0, R2 ;  /* 0x0000000200007312 */ /* 0x004e240000301000 */
[----:B0-----:R-:W-:Y:S01]  /*bc80*/  F2FP.BF16.F32.PACK_AB R0, RZ, R0 ;  /* 0x00000000ff00723e */ /* 0x001fe200000010ff */
[----:B------:R-:W-:Y:S06]  /*bc90*/  BRA `(.L_x_2593) ;  /* 0x00000000000c7947 */ /* 0x000fec0003800000 */
.L_x_2616:
[----:B------:R-:W2:Y:S02]  /*bca0*/  LDG.E R2, desc[UR36][R2.64] ;  /* 0x0000002402027981 */ /* 0x000ea4000c1e1900 */
[----:B--2---:R-:W-:-:S04]  /*bcb0*/  I2FP.F32.U32 R0, R2 ;  /* 0x0000000200007245 */ /* 0x004fc80000201000 */
[----:B------:R-:W-:-:S07]  /*bcc0*/  F2FP.BF16.F32.PACK_AB R0, RZ, R0 ;  /* 0x00000000ff00723e */ /* 0x000fce00000010ff */
.L_x_2593:
        /* <DEDUP_REMOVED lines=11> */
.L_x_2621:
        /* <DEDUP_REMOVED lines=8> */
.L_x_2622:
[----:B------:R-:W-:Y:S01]  /*be00*/  UPRMT UR4, UR40, 0x9910, URZ ;  /* 0x0000991028047896 */ /* 0x000fe200080000ff */
[----:B------:R-:W0:Y:S03]  /*be10*/  F2F.BF16.F32 R3, R3 ;  /* 0x0000000300037304 */ /* 0x000e260000202000 */
[----:B------:R-:W-:-:S09]  /*be20*/  UISETP.GT.AND UP0, UPT, UR4, 0x9, UPT ;  /* 0x000000090400788c */ /* 0x000fd2000bf04270 */
        /* <DEDUP_REMOVED lines=9> */
[----:B0-----:R-:W-:-:S04]  /*bec0*/  SHF.L.U32 R0, R3, 0x10, RZ ;  /* 0x0000001003007819 */ /* 0x001fc800000006ff */
[----:B------:R-:W0:Y:S02]  /*bed0*/  F2I.FTZ.TRUNC.NTZ R3, R0 ;  /* 0x0000000000037305 */ /* 0x000e24000021f100 */
[----:B0-----:R-:W-:Y:S01]  /*bee0*/  STG.E.U8 desc[UR36][R16.64], R3 ;  /* 0x0000000310007986 */ /* 0x001fe2000c101124 */
[----:B------:R-:W-:Y:S05]  /*bef0*/  EXIT ;  /* 0x000000000000794d */ /* 0x000fea0003800000 */
.L_x_2626:
[----:B0-----:R-:W-:-:S06]  /*bf00*/  IMAD.U32 R3, R3, 0x10000, RZ ;  /* 0x0001000003037824 */ /* 0x001fcc00078e00ff */
[----:B------:R-:W0:Y:S02]  /*bf10*/  F2I.S64.TRUNC R2, R3 ;  /* 0x0000000300027311 */ /* 0x000e24000020d900 */
[----:B0-----:R-:W-:Y:S01]  /*bf20*/  STG.E.U8 desc[UR36][R16.64], R2 ;  /* 0x0000000210007986 */ /* 0x001fe2000c101124 */
[----:B------:R-:W-:Y:S05]  /*bf30*/  EXIT ;  /* 0x000000000000794d */ /* 0x000fea0003800000 */
.L_x_2625:
[----:B------:R-:W-:-:S09]  /*bf40*/  UISETP.NE.AND UP0, UPT, UR4, 0x2, UPT ;  /* 0x000000020400788c */ /* 0x000fd2000bf05270 */
[----:B------:R-:W-:Y:S05]  /*bf50*/  BRA.U !UP0, `(.L_x_2628) ;  /* 0x0000000108307547 */ /* 0x000fea000b800000 */
[----:B------:R-:W-:-:S09]  /*bf60*/  UISETP.NE.AND UP0, UPT, UR4, 0x3, UPT ;  /* 0x000000030400788c */ /* 0x000fd2000bf05270 */
[----:B------:R-:W-:Y:S05]  /*bf70*/  BRA.U !UP0, `(.L_x_2629) ;  /* 0x0000000108187547 */ /* 0x000fea000b800000 */
[----:B------:R-:W-:-:S09]  /*bf80*/  UISETP.NE.AND UP0, UPT, UR4, 0x4, UPT ;  /* 0x000000040400788c */ /* 0x000fd2000bf05270 */
[----:B------:R-:W-:Y:S05]  /*bf90*/  BRA.U UP0, `(.L_x_2627) ;  /* 0x0000000900787547 */ /* 0x000fea000b800000 */
[----:B0-----:R-:W-:-:S06]  /*bfa0*/  IMAD.U32 R3, R3, 0x10000, RZ ;  /* 0x0001000003037824 */ /* 0x001fcc00078e00ff */
[----:B------:R-:W0:Y:S02]  /*bfb0*/  F2I.S64.TRUNC R2, R3 ;  /* 0x0000000300027311 */ /* 0x000e24000020d900 */
[----:B0-----:R-:W-:Y:S01]  /*bfc0*/  STG.E.64 desc[UR36][R16.64], R2 ;  /* 0x0000000210007986 */ /* 0x001fe2000c101b24 */
[----:B------:R-:W-:Y:S05]  /*bfd0*/  EXIT ;  /* 0x000000000000794d */ /* 0x000fea0003800000 */
.L_x_2629:
[----:B0-----:R-:W-:-:S06]  /*bfe0*/  SHF.L.U32 R3, R3, 0x10, RZ ;  /* 0x0000001003037819 */ /* 0x001fcc00000006ff */
[----:B------:R-:W0:Y:S02]  /*bff0*/  F2I.FTZ.TRUNC.NTZ R3, R3 ;  /* 0x0000000300037305 */ /* 0x000e24000021f100 */
[----:B0-----:R-:W-:Y:S01]  /*c000*/  STG.E desc[UR36][R16.64], R3 ;  /* 0x0000000310007986 */ /* 0x001fe2000c101924 */
[----:B------:R-:W-:Y:S05]  /*c010*/  EXIT ;  /* 0x000000000000794d */ /* 0x000fea0003800000 */
.L_x_2628:
[----:B0-----:R-:W-:-:S06]  /*c020*/  IMAD.U32 R3, R3, 0x10000, RZ ;  /* 0x0001000003037824 */ /* 0x001fcc00078e00ff */
[----:B------:R-:W0:Y:S02]  /*c030*/  F2I.FTZ.TRUNC.NTZ R3, R3 ;  /* 0x0000000300037305 */ /* 0x000e24000021f100 */
[----:B0-----:R-:W-:Y:S01]  /*c040*/  STG.E.U16 desc[UR36][R16.64], R3 ;  /* 0x0000000310007986 */ /* 0x001fe2000c101524 */
[----:B------:R-:W-:Y:S05]  /*c050*/  EXIT ;  /* 0x000000000000794d */ /* 0x000fea0003800000 */
.L_x_2624:
[----:B------:R-:W-:-:S09]  /*c060*/  UISETP.GT.AND UP0, UPT, UR4, 0x6, UPT ;  /* 0x000000060400788c */ /* 0x000fd2000bf04270 */
[----:B------:R-:W-:Y:S05]  /*c070*/  BRA.U UP0, `(.L_x_2630) ;  /* 0x00000001002c7547 */ /* 0x000fea000b800000 */
[----:B------:R-:W-:-:S09]  /*c080*/  UISETP.NE.AND UP0, UPT, UR4, 0x5, UPT ;  /* 0x000000050400788c */ /* 0x000fd2000bf05270 */
[----:B------:R-:W-:Y:S05]  /*c090*/  BRA.U !UP0, `(.L_x_2631) ;  /* 0x0000000108147547 */ /* 0x000fea000b800000 */
[----:B------:R-:W-:-:S09]  /*c0a0*/  UISETP.NE.AND UP0, UPT, UR4, 0x6, UPT ;  /* 0x000000060400788c */ /* 0x000fd2000bf05270 */
[----:B------:R-:W-:Y:S05]  /*c0b0*/  BRA.U UP0, `(.L_x_2627) ;  /* 0x0000000900307547 */ /* 0x000fea000b800000 */
[----:B0-----:R-:W-:-:S05]  /*c0c0*/  IMAD.U32 R3, R3, 0x10000, RZ ;  /* 0x0001000003037824 */ /* 0x001fca00078e00ff */
[----:B------:R-:W-:Y:S01]  /*c0d0*/  STG.E desc[UR36][R16.64], R3 ;  /* 0x0000000310007986 */ /* 0x000fe2000c101924 */
[----:B------:R-:W-:Y:S05]  /*c0e0*/  EXIT ;  /* 0x000000000000794d */ /* 0x000fea0003800000 */
.L_x_2631:
[----:B0-----:R-:W-:-:S04]  /*c0f0*/  SHF.L.U32 R0, R3, 0x10, RZ ;  /* 0x0000001003007819 */ /* 0x001fc800000006ff */
[----:B------:R-:W-:-:S05]  /*c100*/  F2FP.F16.F32.PACK_AB R0, RZ, R0 ;  /* 0x00000000ff00723e */ /* 0x000fca00000000ff */
[----:B------:R-:W-:Y:S01]  /*c110*/  STG.E.U16 desc[UR36][R16.64], R0 ;  /* 0x0000000010007986 */ /* 0x000fe2000c101524 */
[----:B------:R-:W-:Y:S05]  /*c120*/  EXIT ;  /* 0x000000000000794d */ /* 0x000fea0003800000 */
.L_x_2630:
[----:B------:R-:W-:-:S09]  /*c130*/  UISETP.NE.AND UP0, UPT, UR4, 0x7, UPT ;  /* 0x000000070400788c */ /* 0x000fd2000bf05270 */
[----:B------:R-:W-:Y:S05]  /*c140*/  BRA.U !UP0, `(.L_x_2632) ;  /* 0x0000000108347547 */ /* 0x000fea000b800000 */
[----:B------:R-:W-:-:S09]  /*c150*/  UISETP.NE.AND UP0, UPT, UR4, 0x8, UPT ;  /* 0x000000080400788c */ /* 0x000fd2000bf05270 */
[----:B------:R-:W-:Y:S05]  /*c160*/  BRA.U !UP0, `(.L_x_2633) ;  /* 0x0000000108187547 */ /* 0x000fea000b800000 */
[----:B------:R-:W-:-:S09]  /*c170*/  UISETP.NE.AND UP0, UPT, UR4, 0x9, UPT ;  /* 0x000000090400788c */ /* 0x000fd2000bf05270 */
[----:B------:R-:W-:Y:S05]  /*c180*/  BRA.U UP0, `(.L_x_2627) ;  /* 0x0000000500fc7547 */ /* 0x000fea000b800000 */
[----:B0-----:R-:W-:Y:S02]  /*c190*/  IMAD.U32 R2, R3, 0x10000, RZ ;  /* 0x0001000003027824 */ /* 0x001fe400078e00ff */
[----:B------:R-:W-:-:S05]  /*c1a0*/  IMAD.MOV.U32 R3, RZ, RZ, RZ ;  /* 0x000000ffff037224 */ /* 0x000fca00078e00ff */
[----:B------:R-:W-:Y:S01]  /*c1b0*/  STG.E.64 desc[UR36][R16.64], R2 ;  /* 0x0000000210007986 */ /* 0x000fe2000c101b24 */
[----:B------:R-:W-:Y:S05]  /*c1c0*/  EXIT ;  /* 0x000000000000794d */ /* 0x000fea0003800000 */
.L_x_2633:
[----:B0-----:R-:W-:-:S04]  /*c1d0*/  SHF.L.U32 R3, R3, 0x10, RZ ;  /* 0x0000001003037819 */ /* 0x001fc800000006ff */
[----:B------:R-:W-:-:S04]  /*c1e0*/  F2FP.F16.F32.PACK_AB R3, RZ, R3 ;  /* 0x00000003ff03723e */ /* 0x000fc800000000ff */
[----:B------:R-:W-:-:S05]  /*c1f0*/  PRMT R3, R3, 0x5410, RZ ;  /* 0x0000541003037816 */ /* 0x000fca00000000ff */
[----:B------:R-:W-:Y:S01]  /*c200*/  STG.E desc[UR36][R16.64], R3 ;  /* 0x0000000310007986 */ /* 0x000fe2000c101924 */
[----:B------:R-:W-:Y:S05]  /*c210*/  EXIT ;  /* 0x000000000000794d */ /* 0x000fea0003800000 */
.L_x_2632:
[----:B0-----:R-:W-:-:S04]  /*c220*/  IMAD.U32 R2, R3, 0x10000, RZ ;  /* 0x0001000003027824 */ /* 0x001fc800078e00ff */
[----:B------:R-:W-:-:S06]  /*c230*/  FMUL.FTZ R2, R2, 1 ;  /* 0x3f80000002027820 */ /* 0x000fcc0000410000 */
[----:B------:R-:W0:Y:S02]  /*c240*/  F2F.F64.F32 R2, R2 ;  /* 0x0000000200027310 */ /* 0x000e240000201800 */
[----:B0-----:R-:W-:Y:S01]  /*c250*/  STG.E.64 desc[UR36][R16.64], R2 ;  /* 0x0000000210007986 */ /* 0x001fe2000c101b24 */
[----:B------:R-:W-:Y:S05]  /*c260*/  EXIT ;  /* 0x000000000000794d */ /* 0x000fea0003800000 */
.L_x_2623:
        /* <DEDUP_REMOVED lines=10> */
[----:B0-----:R-:W-:-:S06]  /*c310*/  IMAD.U32 R3, R3, 0x10000, RZ ;  /* 0x0001000003037824 */ /* 0x001fcc00078e00ff */
[----:B------:R-:W0:Y:S02]  /*c320*/  F2I.FTZ.U32.TRUNC.NTZ R3, R3 ;  /* 0x0000000300037305 */ /* 0x000e24000021f000 */
[----:B0-----:R-:W-:Y:S01]  /*c330*/  STG.E.U16 desc[UR36][R16.64], R3 ;  /* 0x0000000310007986 */ /* 0x001fe2000c101524 */
[----:B------:R-:W-:Y:S05]  /*c340*/  EXIT ;  /* 0x000000000000794d */ /* 0x000fea0003800000 */
.L_x_2637:
[----:B0-----:R-:W-:Y:S01]  /*c350*/  SHF.L.U32 R3, R3, 0x10, RZ ;  /* 0x0000001003037819 */ /* 0x001fe200000006ff */
[----:B------:R-:W-:Y:S01]  /*c360*/  BSSY.RECONVERGENT B0, `(.L_x_2638) ;  /* 0x0000013000007945 */ /* 0x000fe20003800200 */
[----:B------:R-:W-:Y:S02]  /*c370*/  IMAD.MOV.U32 R8, RZ, RZ, 0x80 ;  /* 0x00000080ff087424 */ /* 0x000fe400078e00ff */
        /* <DEDUP_REMOVED lines=14> */
.L_x_2640:
[----:B------:R-:W-:-:S04]  /*c460*/  SHF.R.U32.HI R3, RZ, 0x18, R3 ;  /* 0x00000018ff037819 */ /* 0x000fc80000011603 */
[----:B------:R-:W-:-:S04]  /*c470*/  LOP3.LUT R0, R0, 0x80, R3, 0xf8, !PT ;  /* 0x0000008000007812 */ /* 0x000fc800078ef803 */
[----:B------:R-:W-:-:S07]  /*c480*/  PRMT R8, R0, 0x7610, R8 ;  /* 0x0000761000087816 */ /* 0x000fce0000000008 */
.L_x_2639:
[----:B------:R-:W-:Y:S05]  /*c490*/  BSYNC.RECONVERGENT B0 ;  /* 0x0000000000007941 */ /* 0x000fea0003800200 */
.L_x_2638:
[----:B------:R-:W-:Y:S01]  /*c4a0*/  STG.E.U8 desc[UR36][R16.64], R8 ;  /* 0x0000000810007986 */ /* 0x000fe2000c101124 */
[----:B------:R-:W-:Y:S05]  /*c4b0*/  EXIT ;  /* 0x000000000000794d */ /* 0x000fea0003800000 */
.L_x_2636:
[----:B0-----:R-:W-:Y:S01]  /*c4c0*/  IMAD.U32 R3, R3, 0x10000, RZ ;  /* 0x0001000003037824 */ /* 0x001fe200078e00ff */
        /* <DEDUP_REMOVED lines=16> */
.L_x_2643:
[----:B------:R-:W-:-:S04]  /*c5d0*/  SHF.R.U32.HI R3, RZ, 0x18, R3 ;  /* 0x00000018ff037819 */ /* 0x000fc80000011603 */
[----:B------:R-:W-:-:S04]  /*c5e0*/  LOP3.LUT R0, R0, 0x80, R3, 0xf8, !PT ;  /* 0x0000008000007812 */ /* 0x000fc800078ef803 */
[----:B------:R-:W-:-:S07]  /*c5f0*/  PRMT R8, R0, 0x7610, R8 ;  /* 0x0000761000087816 */ /* 0x000fce0000000008 */
.L_x_2642:
[----:B------:R-:W-:Y:S05]  /*c600*/  BSYNC.RECONVERGENT B0 ;  /* 0x0000000000007941 */ /* 0x000fea0003800200 */
.L_x_2641:
[----:B------:R-:W-:Y:S01]  /*c610*/  STG.E.U8 desc[UR36][R16.64], R8 ;  /* 0x0000000810007986 */ /* 0x000fe2000c101124 */
[----:B------:R-:W-:Y:S05]  /*c620*/  EXIT ;  /* 0x000000000000794d */ /* 0x000fea0003800000 */
.L_x_2635:
[----:B------:R-:W-:-:S09]  /*c630*/  UISETP.NE.AND UP0, UPT, UR4, 0x1c, UPT ;  /* 0x0000001c0400788c */ /* 0x000fd2000bf05270 */
[----:B------:R-:W-:Y:S05]  /*c640*/  BRA.U !UP0, `(.L_x_2644) ;  /* 0x0000000108607547 */ /* 0x000fea000b800000 */
[----:B------:R-:W-:-:S09]  /*c650*/  UISETP.NE.AND UP0, UPT, UR4, 0x1d, UPT ;  /* 0x0000001d0400788c */ /* 0x000fd2000bf05270 */
[----:B------:R-:W-:Y:S05]  /*c660*/  BRA.U !UP0, `(.L_x_2645) ;  /* 0x0000000108487547 */ /* 0x000fea000b800000 */
[----:B------:R-:W-:-:S09]  /*c670*/  UISETP.NE.AND UP0, UPT, UR4, 0x2c, UPT ;  /* 0x0000002c0400788c */ /* 0x000fd2000bf05270 */
[----:B------:R-:W-:Y:S05]  /*c680*/  BRA.U UP0, `(.L_x_2627) ;  /* 0x0000000100bc7547 */ /* 0x000fea000b800000 */
[----:B0-----:R-:W-:-:S05]  /*c690*/  IMAD.U32 R3, R3, 0x10000, RZ ;  /* 0x0001000003037824 */ /* 0x001fca00078e00ff */
        /* <DEDUP_REMOVED lines=15> */
.L_x_2645:
[----:B0-----:R-:W-:-:S06]  /*c790*/  SHF.L.U32 R3, R3, 0x10, RZ ;  /* 0x0000001003037819 */ /* 0x001fcc00000006ff */
[----:B------:R-:W0:Y:S02]  /*c7a0*/  F2I.U64.TRUNC R2, R3 ;  /* 0x0000000300027311 */ /* 0x000e24000020d800 */
[----:B0-----:R-:W-:Y:S01]  /*c7b0*/  STG.E.64 desc[UR36][R16.64], R2 ;  /* 0x0000000210007986 */ /* 0x001fe2000c101b24 */
[----:B------:R-:W-:Y:S05]  /*c7c0*/  EXIT ;  /* 0x000000000000794d */ /* 0x000fea0003800000 */
.L_x_2644:
[----:B0-----:R-:W-:-:S06]  /*c7d0*/  IMAD.U32 R3, R3, 0x10000, RZ ;  /* 0x0001000003037824 */ /* 0x001fcc00078e00ff */
[----:B------:R-:W0:Y:S02]  /*c7e0*/  F2I.FTZ.U32.TRUNC.NTZ R3, R3 ;  /* 0x0000000300037305 */ /* 0x000e24000021f000 */
[----:B0-----:R-:W-:Y:S01]  /*c7f0*/  STG.E desc[UR36][R16.64], R3 ;  /* 0x0000000310007986 */ /* 0x001fe2000c101924 */
[----:B------:R-:W-:Y:S05]  /*c800*/  EXIT ;  /* 0x000000000000794d */ /* 0x000fea0003800000 */
.L_x_2634:
[----:B------:R-:W-:-:S09]  /*c810*/  UISETP.GT.AND UP0, UPT, UR4, 0xe, UPT ;  /* 0x0000000e0400788c */ /* 0x000fd2000bf04270 */
[----:B------:R-:W-:Y:S05]  /*c820*/  BRA.U UP0, `(.L_x_2646) ;  /* 0x00000001003c7547 */ /* 0x000fea000b800000 */
[----:B------:R-:W-:-:S09]  /*c830*/  UISETP.NE.AND UP0, UPT, UR4, 0xa, UPT ;  /* 0x0000000a0400788c */ /* 0x000fd2000bf05270 */
[----:B------:R-:W-:Y:S05]  /*c840*/  BRA.U !UP0, `(.L_x_2647) ;  /* 0x00000001081c7547 */ /* 0x000fea000b800000 */
[----:B------:R-:W-:-:S09]  /*c850*/  UISETP.NE.AND UP0, UPT, UR4, 0xb, UPT ;  /* 0x0000000b0400788c */ /* 0x000fd2000bf05270 */
[----:B------:R-:W-:Y:S05]  /*c860*/  BRA.U UP0, `(.L_x_2627) ;  /* 0x0000000100447547 */ /* 0x000fea000b800000 */
[----:B0-----:R-:W-:-:S05]  /*c870*/  IMAD.U32 R3, R3, 0x10000, RZ ;  /* 0x0001000003037824 */ /* 0x001fca00078e00ff */
[----:B------:R-:W-:-:S04]  /*c880*/  FSETP.NEU.FTZ.AND P0, PT, R3, RZ, PT ;  /* 0x000000ff0300720b */ /* 0x000fc80003f1d000 */
[----:B------:R-:W-:-:S05]  /*c890*/  SEL R3, RZ, 0x1, !P0 ;  /* 0x00000001ff037807 */ /* 0x000fca0004000000 */
[----:B------:R-:W-:Y:S01]  /*c8a0*/  STG.E.U8 desc[UR36][R16.64], R3 ;  /* 0x0000000310007986 */ /* 0x000fe2000c101124 */
[----:B------:R-:W-:Y:S05]  /*c8b0*/  EXIT ;  /* 0x000000000000794d */ /* 0x000fea0003800000 */
.L_x_2647:
[----:B0-----:R-:W-:Y:S02]  /*c8c0*/  SHF.L.U32 R3, R3, 0x10, RZ ;  /* 0x0000001003037819 */ /* 0x001fe400000006ff */
[----:B------:R-:W-:-:S03]  /*c8d0*/  CS2R R6, SRZ ;  /* 0x0000000000067805 */ /* 0x000fc6000001ff00 */
[----:B------:R-:W-:-:S04]  /*c8e0*/  FMUL.FTZ R3, R3, 1 ;  /* 0x3f80000003037820 */ /* 0x000fc80000410000 */
[----:B------:R-:W0:Y:S02]  /*c8f0*/  F2F.F64.F32 R4, R3 ;  /* 0x0000000300047310 */ /* 0x000e240000201800 */
[----:B0-----:R-:W-:Y:S01]  /*c900*/  STG.E.128 desc[UR36][R16.64], R4 ;  /* 0x0000000410007986 */ /* 0x001fe2000c101d24 */
[----:B------:R-:W-:Y:S05]  /*c910*/  EXIT ;  /* 0x000000000000794d */ /* 0x000fea0003800000 */
.L_x_2646:
[----:B------:R-:W-:-:S09]  /*c920*/  UISETP.NE.AND UP0, UPT, UR4, 0xf, UPT ;  /* 0x0000000f0400788c */ /* 0x000fd2000bf05270 */
[----:B------:R-:W-:Y:S05]  /*c930*/  BRA.U !UP0, `(.L_x_2648) ;  /* 0x0000000108e87547 */ /* 0x000fea000b800000 */
[----:B------:R-:W-:-:S09]  /*c940*/  UISETP.NE.AND UP0, UPT, UR4, 0x17, UPT ;  /* 0x000000170400788c */ /* 0x000fd2000bf05270 */
[----:B------:R-:W-:Y:S05]  /*c950*/  BRA.U !UP0, `(.L_x_2649) ;  /* 0x0000000108907547 */ /* 0x000fea000b800000 */
[----:B------:R-:W-:-:S09]  /*c960*/  UISETP.NE.AND UP0, UPT, UR4, 0x18, UPT ;  /* 0x000000180400788c */ /* 0x000fd2000bf05270 */
[----:B------:R-:W-:Y:S05]  /*c970*/  BRA.U !UP0, `(.L_x_2650) ;  /* 0x0000000108447547 */ /* 0x000fea000b800000 */
.L_x_2627:
[----:B------:R-:W-:Y:S01]  /*c980*/  MOV R0, 0x0 ;  /* 0x0000000000007802 */ /* 0x000fe20000000f00 */
[----:B------:R-:W1:Y:S01]  /*c990*/  LDCU.64 UR4, c[0x4][0x148] ;  /* 0x01002900ff0477ac */ /* 0x000e620008000a00 */
[----:B------:R-:W-:Y:S02]  /*c9a0*/  HFMA2 R13, -RZ, RZ, 0, 0 ;  /* 0x00000000ff0d7431 */ /* 0x000fe400000001ff */
[----:B------:R-:W-:Y:S01]  /*c9b0*/  IMAD.MOV.U32 R8, RZ, RZ, 0x65 ;  /* 0x00000065ff087424 */ /* 0x000fe200078e00ff */
[----:B0-----:R0:W2:Y:S01]  /*c9c0*/  LDC.64 R2, c[0x4][R0] ;  /* 0x0100000000027b82 */ /* 0x0010a20000000a00 */
[----:B------:R-:W3:Y:S01]  /*c9d0*/  LDCU.64 UR6, c[0x4][0x150] ;  /* 0x01002a00ff0677ac */ /* 0x000ee20008000a00 */
[----:B------:R-:W-:Y:S01]  /*c9e0*/  IMAD.MOV.U32 R12, RZ, RZ, 0x1 ;  /* 0x00000001ff0c7424 */ /* 0x000fe200078e00ff */
[----:B------:R-:W4:Y:S01]  /*c9f0*/  LDCU.64 UR8, c[0x4][0x40] ;  /* 0x01000800ff0877ac */ /* 0x000f220008000a00 */
[----:B-1----:R-:W-:Y:S02]  /*ca00*/  IMAD.U32 R4, RZ, RZ, UR4 ;  /* 0x00000004ff047e24 */ /* 0x002fe4000f8e00ff */
[----:B------:R-:W-:Y:S01]  /*ca10*/  IMAD.U32 R5, RZ, RZ, UR5 ;  /* 0x00000005ff057e24 */ /* 0x000fe2000f8e00ff */
[----:B---3--:R-:W-:Y:S01]  /*ca20*/  MOV R6, UR6 ;  /* 0x0000000600067c02 */ /* 0x008fe20008000f00 */
[----:B------:R-:W-:-:S02]  /*ca30*/  IMAD.U32 R7, RZ, RZ, UR7 ;  /* 0x00000007ff077e24 */ /* 0x000fc4000f8e00ff */
[----:B----4-:R-:W-:Y:S01]  /*ca40*/  IMAD.U32 R10, RZ, RZ, UR8 ;  /* 0x00000008ff0a7e24 */ /* 0x010fe2000f8e00ff */
[----:B0-----:R-:W-:-:S07]  /*ca50*/  MOV R11, UR9 ;  /* 0x00000009000b7c02 */ /* 0x001fce0008000f00 */
[----:B------:R-:W-:-:S07]  /*ca60*/  LEPC R20, `(.L_x_2651) ;  /* 0x000000001014794e */ /* 0x000fce0000000000 */
[----:B--2---:R-:W-:Y:S05]  /*ca70*/  CALL.ABS.NOINC R2 ;  /* 0x0000000002007343 */ /* 0x004fea0003c00000 */
.L_x_2651:
[----:B------:R-:W-:Y:S05]  /*ca80*/  EXIT ;  /* 0x000000000000794d */ /* 0x000fea0003800000 */
.L_x_2650:
[----:B0-----:R-:W-:Y:S01]  /*ca90*/  IMAD.U32 R5, R3, 0x10000, RZ ;  /* 0x0001000003057824 */ /* 0x001fe200078e00ff */
        /* <DEDUP_REMOVED lines=12> */
.L_x_2653:
[----:B------:R-:W-:Y:S05]  /*cb60*/  BSYNC.RECONVERGENT B0 ;  /* 0x0000000000007941 */ /* 0x000fea0003800200 */
.L_x_2652:
[----:B------:R-:W-:-:S05]  /*cb70*/  LOP3.LUT R3, R0, 0x80, R3, 0xf8, !PT ;  /* 0x0000008000037812 */ /* 0x000fca00078ef803 */
[----:B------:R-:W-:Y:S01]  /*cb80*/  STG.E.U8 desc[UR36][R16.64], R3 ;  /* 0x0000000310007986 */ /* 0x000fe2000c101124 */
[----:B------:R-:W-:Y:S05]  /*cb90*/  EXIT ;  /* 0x000000000000794d */ /* 0x000fea0003800000 */
.L_x_2649:
[----:B0-----:R-:W-:Y:S01]  /*cba0*/  SHF.L.U32 R3, R3, 0x10, RZ ;  /* 0x0000001003037819 */ /* 0x001fe200000006ff */
        /* <DEDUP_REMOVED lines=11> */
.L_x_2655:
[----:B------:R-:W-:Y:S01]  /*cc60*/  IMAD.MOV.U32 R0, RZ, RZ, 0x7f ;  /* 0x0000007fff007424 */ /* 0x000fe200078e00ff */
[----:B------:R-:W-:-:S04]  /*cc70*/  ISETP.GT.U32.AND P0, PT, R2, 0x7f800000, PT ;  /* 0x7f8000000200780c */ /* 0x000fc80003f04070 */
[----:B------:R-:W-:-:S09]  /*cc80*/  SEL R0, R0, 0x7c, P0 ;  /* 0x0000007c00007807 */ /* 0x000fd20000000000 */
.L_x_2656:
[----:B------:R-:W-:Y:S05]  /*cc90*/  BSYNC.RECONVERGENT B0 ;  /* 0x0000000000007941 */ /* 0x000fea0003800200 */
.L_x_2654:
[----:B------:R-:W-:-:S04]  /*cca0*/  SHF.R.U32.HI R3, RZ, 0x18, R3 ;  /* 0x00000018ff037819 */ /* 0x000fc80000011603 */
[----:B------:R-:W-:-:S05]  /*ccb0*/  LOP3.LUT R3, R0, 0x80, R3, 0xf8, !PT ;  /* 0x0000008000037812 */ /* 0x000fca00078ef803 */
[----:B------:R-:W-:Y:S01]  /*ccc0*/  STG.E.U8 desc[UR36][R16.64], R3 ;  /* 0x0000000310007986 */ /* 0x000fe2000c101124 */
[----:B------:R-:W-:Y:S05]  /*ccd0*/  EXIT ;  /* 0x000000000000794d */ /* 0x000fea0003800000 */
.L_x_2648:
[----:B0-----:R-:W-:Y:S01]  /*cce0*/  STG.E.U16 desc[UR36][R16.64], R3 ;  /* 0x0000000310007986 */ /* 0x001fe2000c101524 */
[----:B------:R-:W-:Y:S05]  /*ccf0*/  EXIT ;  /* 0x000000000000794d */ /* 0x000fea0003800000 */
.L_x_2657:
        /* <DEDUP_REMOVED lines=16> */
.L_x_19847:


//--------------------- .text._ZN2at6native27unrolled_elementwise_kernelIZZZNS0_26round_decimals_kernel_cudaERNS_18TensorIteratorBaseElENKUlvE_clEvENKUlvE2_clEvEUlN3c108BFloat16EE_St5arrayIPcLm2EELi4E23TrivialOffsetCalculatorILi1EjESD_NS0_6memory12LoadWithCastILi1EEENSE_13StoreWithCastILi1EEEEEviT_T0_T2_T3_T4_T5_ --------------------------
	.section	.text._ZN2at6native27unrolled_elementwise_kernelIZZZNS0_26round_decimals_kernel_cudaERNS_18TensorIteratorBaseElENKUlvE_clEvENKUlvE2_clEvEUlN3c108BFloat16EE_St5arrayIPcLm2EELi4E23TrivialOffsetCalculatorILi1EjESD_NS0_6memory12LoadWithCastILi1EEENSE_13StoreWithCastILi1EEEEEviT_T0_T2_T3_T4_T5_,"ax",@progbits
	.align	128
        .global         _ZN2at6native27unrolled_elementwise_kernelIZZZNS0_26round_decimals_kernel_cudaERNS_18TensorIteratorBaseElENKUlvE_clEvENKUlvE2_clEvEUlN3c108BFloat16EE_St5arrayIPcLm2EELi4E23TrivialOffsetCalculatorILi1EjESD_NS0_6memory12LoadWithCastILi1EEENSE_13StoreWithCastILi1EEEEEviT_T0_T2_T3_T4_T5_
        .type           _ZN2at6native27unrolled_elementwise_kernelIZZZNS0_26round_decimals_kernel_cudaERNS_18TensorIteratorBaseElENKUlvE_clEvENKUlvE2_clEvEUlN3c108BFloat16EE_St5arrayIPcLm2EELi4E23TrivialOffsetCalculatorILi1EjESD_NS0_6memory12LoadWithCastILi1EEENSE_13StoreWithCastILi1EEEEEviT_T0_T2_T3_T4_T5_,@function
        .size           _ZN2at6native27unrolled_elementwise_kernelIZZZNS0_26round_decimals_kernel_cudaERNS_18TensorIteratorBaseElENKUlvE_clEvENKUlvE2_clEvEUlN3c108BFloat16EE_St5arrayIPcLm2EELi4E23TrivialOffsetCalculatorILi1EjESD_NS0_6memory12LoadWithCastILi1EEENSE_13StoreWithCastILi1EEEEEviT_T0_T2_T3_T4_T5_,(.L_x_19848 - _ZN2at6native27unrolled_elementwise_kernelIZZZNS0_26round_decimals_kernel_cudaERNS_18TensorIteratorBaseElENKUlvE_clEvENKUlvE2_clEvEUlN3c108BFloat16EE_St5arrayIPcLm2EELi4E23TrivialOffsetCalculatorILi1EjESD_NS0_6memory12LoadWithCastILi1EEENSE_13StoreWithCastILi1EEEEEviT_T0_T2_T3_T4_T5_)
        .other          _ZN2at6native27unrolled_elementwise_kernelIZZZNS0_26round_decimals_kernel_cudaERNS_18TensorIteratorBaseElENKUlvE_clEvENKUlvE2_clEvEUlN3c108BFloat16EE_St5arrayIPcLm2EELi4E23TrivialOffsetCalculatorILi1EjESD_NS0_6memory12LoadWithCastILi1EEENSE_13StoreWithCastILi1EEEEEviT_T0_T2_T3_T4_T5_,@"STO_CUDA_ENTRY STV_DEFAULT"
_ZN2at6native27unrolled_elementwise_kernelIZZZNS0_26round_decimals_kernel_cudaERNS_18TensorIteratorBaseElENKUlvE_clEvENKUlvE2_clEvEUlN3c108BFloat16EE_St5arrayIPcLm2EELi4E23TrivialOffsetCalculatorILi1EjESD_NS0_6memory12LoadWithCastILi1EEENSE_13StoreWithCastILi1EEEEEviT_T0_T2_T3_T4_T5_:
.text._ZN2at6native27unrolled_elementwise_kernelIZZZNS0_26round_decimals_kernel_cudaERNS_18TensorIteratorBaseElENKUlvE_clEvENKUlvE2_clEvEUlN3c108BFloat16EE_St5arrayIPcLm2EELi4E23TrivialOffsetCalculatorILi1EjESD_NS0_6memory12LoadWithCastILi1EEENSE_13StoreWithCastILi1EEEEEviT_T0_T2_T3_T4_T5_:
        /* <DEDUP_REMOVED lines=34> */
.L_x_2663:
[----:B------:R-:W2:Y:S02]  /*0220*/  LDG.E.U8 R4, desc[UR36][R4.64] ;  /* 0x0000002404047981 */ /* 0x000ea4000c1e1100 */
[----:B--2---:R-:W-:-:S04]  /*0230*/  I2FP.F32.U32 R0, R4 ;  /* 0x0000000400007245 */ /* 0x004fc80000201000 */
[----:B------:R-:W-:-:S04]  /*0240*/  F2FP.BF16.F32.PACK_AB R0, RZ, R0 ;  /* 0x00000000ff00723e */ /* 0x000fc800000010ff */
[----:B------:R-:W-:Y:S01]  /*0250*/  PRMT R18, R0, 0x7610, R18 ;  /* 0x0000761000127816 */ /* 0x000fe20000000012 */
[----:B------:R-:W-:Y:S06]  /*0260*/  BRA `(.L_x_2665) ;  /* 0x0000000c00c47947 */ /* 0x000fec0003800000 */
.L_x_2662:
        /* <DEDUP_REMOVED lines=11> */
.L_x_2667:
[----:B------:R-:W2:Y:S02]  /*0320*/  LDG.E R4, desc[UR36][R4.64] ;  /* 0x0000002404047981 */ /* 0x000ea4000c1e1900 */
[----:B--2---:R-:W-:-:S04]  /*0330*/  I2FP.F32.S32 R0, R4 ;  /* 0x0000000400007245 */ /* 0x004fc80000201400 */
[----:B------:R-:W-:-:S04]  /*0340*/  F2FP.BF16.F32.PACK_AB R0, RZ, R0 ;  /* 0x00000000ff00723e */ /* 0x000fc800000010ff */
[----:B------:R-:W-:Y:S01]  /*0350*/  PRMT R18, R0, 0x7610, R18 ;  /* 0x0000761000127816 */ /* 0x000fe20000000012 */
[----:B------:R-:W-:Y:S06]  /*0360*/  BRA `(.L_x_2665) ;  /* 0x0000000c00847947 */ /* 0x000fec0003800000 */
.L_x_2666:
[----:B------:R-:W2:Y:S02]  /*0370*/  LDG.E.U16 R4, desc[UR36][R4.64] ;  /* 0x0000002404047981 */ /* 0x000ea4000c1e1500 */
[----:B--2---:R-:W0:Y:S02]  /*0380*/  I2F.S16 R0, R4 ;  /* 0x0000000400007306 */ /* 0x004e240000101400 */
[----:B0-----:R-:W-:-:S04]  /*0390*/  F2FP.BF16.F32.PACK_AB R0, RZ, R0 ;  /* 0x00000000ff00723e */ /* 0x001fc800000010ff */
[----:B------:R-:W-:Y:S01]  /*03a0*/  PRMT R18, R0, 0x7610, R18 ;  /* 0x0000761000127816 */ /* 0x000fe20000000012 */
[----:B------:R-:W-:Y:S06]  /*03b0*/  BRA `(.L_x_2665) ;  /* 0x0000000c00707947 */ /* 0x000fec0003800000 */
.L_x_2661:
        /* <DEDUP_REMOVED lines=9> */
.L_x_2669:
[----:B------:R-:W2:Y:S02]  /*0450*/  LDG.E.U16 R0, desc[UR36][R4.64] ;  /* 0x0000002404007981 */ /* 0x000ea4000c1e1500 */
[----:B--2---:R-:W-:-:S05]  /*0460*/  HADD2.F32 R0, -RZ, R0.H0_H0 ;  /* 0x20000000ff007230 */ /* 0x004fca0000004100 */
[----:B------:R-:W-:-:S04]  /*0470*/  F2FP.BF16.F32.PACK_AB R0, RZ, R0 ;  /* 0x00000000ff00723e */ /* 0x000fc800000010ff */
[----:B------:R-:W-:Y:S01]  /*0480*/  PRMT R18, R0, 0x7610, R18 ;  /* 0x0000761000127816 */ /* 0x000fe20000000012 */
[----:B------:R-:W-:Y:S06]  /*0490*/  BRA `(.L_x_2665) ;  /* 0x0000000c00387947 */ /* 0x000fec0003800000 */
.L_x_2668:
        /* <DEDUP_REMOVED lines=9> */
.L_x_2671:
[----:B------:R-:W2:Y:S02]  /*0530*/  LDG.E.U16 R4, desc[UR36][R4.64] ;  /* 0x0000002404047981 */ /* 0x000ea4000c1e1500 */
[----:B--2---:R-:W-:-:S05]  /*0540*/  HADD2.F32 R0, -RZ, R4.H0_H0 ;  /* 0x20000004ff007230 */ /* 0x004fca0000004100 */
[----:B------:R-:W-:-:S04]  /*0550*/  F2FP.BF16.F32.PACK_AB R0, RZ, R0 ;  /* 0x00000000ff00723e */ /* 0x000fc800000010ff */
[----:B------:R-:W-:Y:S01]  /*0560*/  PRMT R18, R0, 0x7610, R18 ;  /* 0x0000761000127816 */ /* 0x000fe20000000012 */
[----:B------:R-:W-:Y:S06]  /*0570*/  BRA `(.L_x_2665) ;  /* 0x0000000c00007947 */ /* 0x000fec0003800000 */
.L_x_2670:
        /* <DEDUP_REMOVED lines=9> */
.L_x_2660:
        /* <DEDUP_REMOVED lines=14> */
.L_x_2674:
        /* <DEDUP_REMOVED lines=9> */
.L_x_2673:
        /* <DEDUP_REMOVED lines=27> */
.L_x_2676:
        /* <DEDUP_REMOVED lines=15> */
.L_x_2675:
[----:B------:R0:W5:Y:S01]  /*0a20*/  LDG.E.U16 R18, desc[UR36][R4.64] ;  /* 0x0000002404127981 */ /* 0x000162000c1e1500 */
[----:B------:R-:W-:Y:S05]  /*0a30*/  BRA `(.L_x_2665) ;  /* 0x0000000400d07947 */ /* 0x000fea0003800000 */
.L_x_2672:
        /* <DEDUP_REMOVED lines=13> */
.L_x_2679:
        /* <DEDUP_REMOVED lines=21> */
.L_x_2683:
[----:B------:R-:W-:Y:S05]  /*0c60*/  BSYNC.RECONVERGENT B1 ;  /* 0x0000000000017941 */ /* 0x000fea0003800200 */
.L_x_2682:
[----:B------:R-:W-:Y:S01]  /*0c70*/  IMAD.SHL.U32 R0, R0, 0x100000, RZ ;  /* 0x0010000000007824 */ /* 0x000fe200078e00ff */
[----:B------:R-:W-:-:S04]  /*0c80*/  LEA R3, R3, 0x3b800000, 0x17 ;  /* 0x3b80000003037811 */ /* 0x000fc800078eb8ff */
[----:B------:R-:W-:-:S07]  /*0c90*/  LOP3.LUT R0, R3, R0, R7, 0xfe, !PT ;  /* 0x0000000003007212 */ /* 0x000fce00078efe07 */
.L_x_2681:
[----:B------:R-:W-:Y:S05]  /*0ca0*/  BSYNC.RECONVERGENT B0 ;  /* 0x0000000000007941 */ /* 0x000fea0003800200 */
.L_x_2680:
[----:B------:R-:W-:-:S04]  /*0cb0*/  F2FP.BF16.F32.PACK_AB R0, RZ, R0 ;  /* 0x00000000ff00723e */ /* 0x000fc800000010ff */
[----:B------:R-:W-:Y:S01]  /*0cc0*/  PRMT R18, R0, 0x7610, R18 ;  /* 0x0000761000127816 */ /* 0x000fe20000000012 */
[----:B------:R-:W-:Y:S06]  /*0cd0*/  BRA `(.L_x_2665) ;  /* 0x0000000400287947 */ /* 0x000fec0003800000 */
.L_x_2678:
        /* <DEDUP_REMOVED lines=21> */
.L_x_2687:
[----:B------:R-:W-:Y:S05]  /*0e30*/  BSYNC.RECONVERGENT B1 ;  /* 0x0000000000017941 */ /* 0x000fea0003800200 */
.L_x_2686:
[----:B------:R-:W-:Y:S01]  /*0e40*/  IMAD.SHL.U32 R0, R0, 0x200000, RZ ;  /* 0x0020000000007824 */ /* 0x000fe200078e00ff */
[----:B------:R-:W-:-:S04]  /*0e50*/  LEA R3, R3, 0x37800000, 0x17 ;  /* 0x3780000003037811 */ /* 0x000fc800078eb8ff */
[----:B------:R-:W-:-:S07]  /*0e60*/  LOP3.LUT R0, R3, R0, R7, 0xfe, !PT ;  /* 0x0000000003007212 */ /* 0x000fce00078efe07 */
.L_x_2685:
[----:B------:R-:W-:Y:S05]  /*0e70*/  BSYNC.RECONVERGENT B0 ;  /* 0x0000000000007941 */ /* 0x000fea0003800200 */
.L_x_2684:
[----:B------:R-:W-:-:S04]  /*0e80*/  F2FP.BF16.F32.PACK_AB R0, RZ, R0 ;  /* 0x00000000ff00723e */ /* 0x000fc800000010ff */
[----:B------:R-:W-:Y:S01]  /*0e90*/  PRMT R18, R0, 0x7610, R18 ;  /* 0x0000761000127816 */ /* 0x000fe20000000012 */
[----:B------:R-:W-:Y:S06]  /*0ea0*/  BRA `(.L_x_2665) ;  /* 0x0000000000b47947 */ /* 0x000fec0003800000 */
.L_x_2677:
[----:B------:R-:W-:-:S09]  /*0eb0*/  UISETP.NE.AND UP0, UPT, UR4, 0x1c, UPT ;  /* 0x0000001c0400788c */ /* 0x000fd2000bf05270 */
[----:B------:R-:W-:Y:S05]  /*0ec0*/  BRA.U !UP0, `(.L_x_2688) ;  /* 0x00000001089c7547 */ /* 0x000fea000b800000 */
[----:B------:R-:W-:-:S09]  /*0ed0*/  UISETP.NE.AND UP0, UPT, UR4, 0x1d, UPT ;  /* 0x0000001d0400788c */ /* 0x000fd2000bf05270 */
[----:B------:R-:W-:Y:S05]  /*0ee0*/  BRA.U !UP0, `(.L_x_2689) ;  /* 0x0000000108807547 */ /* 0x000fea000b800000 */
[----:B------:R-:W-:-:S09]  /*0ef0*/  UISETP.NE.AND UP0, UPT, UR4, 0x2c, UPT ;  /* 0x0000002c0400788c */ /* 0x000fd2000bf05270 */
[----:B------:R-:W-:Y:S05]  /*0f00*/  BRA.U !UP0, `(.L_x_2690) ;  /* 0x0000000108487547 */ /* 0x000fea000b800000 */
.L_x_2664:
        /* <DEDUP_REMOVED lines=16> */
.L_x_2691:
[----:B------:R-:W-:Y:S01]  /*1010*/  PRMT R18, RZ, 0x7610, R18 ;  /* 0x00007610ff127816 */ /* 0x000fe20000000012 */
[----:B------:R-:W-:Y:S06]  /*1020*/  BRA `(.L_x_2665) ;  /* 0x0000000000547947 */ /* 0x000fec0003800000 */
.L_x_2690:
        /* <DEDUP_REMOVED lines=8> */
.L_x_2693:
[----:B------:R-:W-:Y:S05]  /*10b0*/  BSYNC.RECONVERGENT B0 ;  /* 0x0000000000007941 */ /* 0x000fea0003800200 */
.L_x_2692:
[----:B------:R-:W-:-:S04]  /*10c0*/  F2FP.BF16.F32.PACK_AB R0, RZ, R0 ;  /* 0x00000000ff00723e */ /* 0x000fc800000010ff */
[----:B------:R-:W-:Y:S01]  /*10d0*/  PRMT R18, R0, 0x7610, R18 ;  /* 0x0000761000127816 */ /* 0x000fe20000000012 */
[----:B------:R-:W-:Y:S06]  /*10e0*/  BRA `(.L_x_2665) ;  /* 0x0000000000247947 */ /* 0x000fec0003800000 */
.L_x_2689:
[----:B------:R-:W2:Y:S02]  /*10f0*/  LDG.E.64 R4, desc[UR36][R4.64] ;  /* 0x0000002404047981 */ /* 0x000ea4000c1e1b00 */
[----:B--2---:R-:W0:Y:S02]  /*1100*/  I2F.U64 R0, R4 ;  /* 0x0000000400007312 */ /* 0x004e240000301000 */
[----:B0-----:R-:W-:-:S04]  /*1110*/  F2FP.BF16.F32.PACK_AB R0, RZ, R0 ;  /* 0x00000000ff00723e */ /* 0x001fc800000010ff */
[----:B------:R-:W-:Y:S01]  /*1120*/  PRMT R18, R0, 0x7610, R18 ;  /* 0x0000761000127816 */ /* 0x000fe20000000012 */
[----:B------:R-:W-:Y:S06]  /*1130*/  BRA `(.L_x_2665) ;  /* 0x0000000000107947 */ /* 0x000fec0003800000 */
.L_x_2688:
[----:B------:R-:W2:Y:S02]  /*1140*/  LDG.E R4, desc[UR36][R4.64] ;  /* 0x0000002404047981 */ /* 0x000ea4000c1e1900 */
[----:B--2---:R-:W-:-:S04]  /*1150*/  I2FP.F32.U32 R0, R4 ;  /* 0x0000000400007245 */ /* 0x004fc80000201000 */
[----:B------:R-:W-:-:S04]  /*1160*/  F2FP.BF16.F32.PACK_AB R0, RZ, R0 ;  /* 0x00000000ff00723e */ /* 0x000fc800000010ff */
[----:B------:R-:W-:-:S07]  /*1170*/  PRMT R18, R0, 0x7610, R18 ;  /* 0x0000761000127816 */ /* 0x000fce0000000012 */
.L_x_2665:
[----:B------:R-:W-:-:S07]  /*1180*/  VIADD R25, R17, 0x80 ;  /* 0x0000008011197836 */ /* 0x000fce0000000000 */
.L_x_2659:
[----:B------:R-:W-:Y:S05]  /*1190*/  BSYNC.RECONVERGENT B6 ;  /* 0x0000000000067941 */ /* 0x000fea0003800200 */
.L_x_2658:
        /* <DEDUP_REMOVED lines=26> */
.L_x_2699:
[----:B------:R-:W2:Y:S02]  /*1340*/  LDG.E.U8 R4, desc[UR36][R4.64] ;  /* 0x0000002404047981 */ /* 0x000ea4000c1e1100 */
[----:B--2---:R-:W-:-:S04]  /*1350*/  I2FP.F32.U32 R0, R4 ;  /* 0x0000000400007245 */ /* 0x004fc80000201000 */
[----:B------:R-:W-:-:S04]  /*1360*/  F2FP.BF16.F32.PACK_AB R0, RZ, R0 ;  /* 0x00000000ff00723e */ /* 0x000fc800000010ff */
[----:B------:R-:W-:Y:S01]  /*1370*/  PRMT R16, R0, 0x7610, R16 ;  /* 0x0000761000107816 */ /* 0x000fe20000000010 */
[----:B------:R-:W-:Y:S06]  /*1380*/  BRA `(.L_x_2701) ;  /* 0x0000000c00c47947 */ /* 0x000fec0003800000 */
.L_x_2698:
        /* <DEDUP_REMOVED lines=11> */
.L_x_2703:
[----:B------:R-:W2:Y:S02]  /*1440*/  LDG.E R4, desc[UR36][R4.64] ;  /* 0x0000002404047981 */ /* 0x000ea4000c1e1900 */
[----:B--2---:R-:W-:-:S04]  /*1450*/  I2FP.F32.S32 R0, R4 ;  /* 0x0000000400007245 */ /* 0x004fc80000201400 */
[----:B------:R-:W-:-:S04]  /*1460*/  F2FP.BF16.F32.PACK_AB R0, RZ, R0 ;  /* 0x00000000ff00723e */ /* 0x000fc800000010ff */
[----:B------:R-:W-:Y:S01]  /*1470*/  PRMT R16, R0, 0x7610, R16 ;  /* 0x0000761000107816 */ /* 0x000fe20000000010 */
[----:B------:R-:W-:Y:S06]  /*1480*/  BRA `(.L_x_2701) ;  /* 0x0000000c00847947 */ /* 0x000fec0003800000 */
.L_x_2702:
[----:B------:R-:W2:Y:S02]  /*1490*/  LDG.E.U16 R4, desc[UR36][R4.64] ;  /* 0x0000002404047981 */ /* 0x000ea4000c1e1500 */
[----:B--2---:R-:W0:Y:S02]  /*14a0*/  I2F.S16 R0, R4 ;  /* 0x0000000400007306 */ /* 0x004e240000101400 */
[----:B0-----:R-:W-:-:S04]  /*14b0*/  F2FP.BF16.F32.PACK_AB R0, RZ, R0 ;  /* 0x00000000ff00723e */ /* 0x001fc800000010ff */
[----:B------:R-:W-:Y:S01]  /*14c0*/  PRMT R16, R0, 0x7610, R16 ;  /* 0x0000761000107816 */ /* 0x000fe20000000010 */
[----:B------:R-:W-:Y:S06]  /*14d0*/  BRA `(.L_x_2701) ;  /* 0x0000000c00707947 */ /* 0x000fec0003800000 */
.L_x_2697:
        /* <DEDUP_REMOVED lines=9> */
.L_x_2705:
[----:B------:R-:W2:Y:S02]  /*1570*/  LDG.E.U16 R0, desc[UR36][R4.64] ;  /* 0x0000002404007981 */ /* 0x000ea4000c1e1500 */
[----:B--2---:R-:W-:-:S05]  /*1580*/  HADD2.F32 R0, -RZ, R0.H0_H0 ;  /* 0x20000000ff007230 */ /* 0x004fca0000004100 */
[----:B------:R-:W-:-:S04]  /*1590*/  F2FP.BF16.F32.PACK_AB R0, RZ, R0 ;  /* 0x00000000ff00723e */ /* 0x000fc800000010ff */
[----:B------:R-:W-:Y:S01]  /*15a0*/  PRMT R16, R0, 0x7610, R16 ;  /* 0x0000761000107816 */ /* 0x000fe20000000010 */
[----:B------:R-:W-:Y:S06]  /*15b0*/  BRA `(.L_x_2701) ;  /* 0x0000000c00387947 */ /* 0x000fec0003800000 */
.L_x_2704:
        /* <DEDUP_REMOVED lines=9> */
.L_x_2707:
[----:B------:R-:W2:Y:S02]  /*1650*/  LDG.E.U16 R4, desc[UR36][R4.64] ;  /* 0x0000002404047981 */ /* 0x000ea4000c1e1500 */
[----:B--2---:R-:W-:-:S05]  /*1660*/  HADD2.F32 R0, -RZ, R4.H0_H0 ;  /* 0x20000004ff007230 */ /* 0x004fca0000004100 */
[----:B------:R-:W-:-:S04]  /*1670*/  F2FP.BF16.F32.PACK_AB R0, RZ, R0 ;  /* 0x00000000ff00723e */ /* 0x000fc800000010ff */
[----:B------:R-:W-:Y:S01]  /*1680*/  PRMT R16, R0, 0x7610, R16 ;  /* 0x0000761000107816 */ /* 0x000fe20000000010 */
[----:B------:R-:W-:Y:S06]  /*1690*/  BRA `(.L_x_2701) ;  /* 0x0000000c00007947 */ /* 0x000fec0003800000 */
.L_x_2706:
        /* <DEDUP_REMOVED lines=9> */
.L_x_2696:
        /* <DEDUP_REMOVED lines=14> */
.L_x_2710:
        /* <DEDUP_REMOVED lines=9> */
.L_x_2709:
        /* <DEDUP_REMOVED lines=27> */
.L_x_2712:
        /* <DEDUP_REMOVED lines=15> */
.L_x_2711:
[----:B------:R0:W5:Y:S01]  /*1b40*/  LDG.E.U16 R16, desc[UR36][R4.64] ;  /* 0x0000002404107981 */ /* 0x000162000c1e1500 */
[----:B------:R-:W-:Y:S05]  /*1b50*/  BRA `(.L_x_2701) ;  /* 0x0000000400d07947 */ /* 0x000fea0003800000 */
.L_x_2708:
        /* <DEDUP_REMOVED lines=13> */
.L_x_2715:
        /* <DEDUP_REMOVED lines=21> */
.L_x_2719:
[----:B------:R-:W-:Y:S05]  /*1d80*/  BSYNC.RECONVERGENT B1 ;  /* 0x0000000000017941 */ /* 0x000fea0003800200 */
.L_x_2718:
[----:B------:R-:W-:Y:S01]  /*1d90*/  IMAD.SHL.U32 R0, R0, 0x100000, RZ ;  /* 0x0010000000007824 */ /* 0x000fe200078e00ff */
[----:B------:R-:W-:-:S04]  /*1da0*/  LEA R3, R3, 0x3b800000, 0x17 ;  /* 0x3b80000003037811 */ /* 0x000fc800078eb8ff */
[----:B------:R-:W-:-:S07]  /*1db0*/  LOP3.LUT R0, R3, R0, R7, 0xfe, !PT ;  /* 0x0000000003007212 */ /* 0x000fce00078efe07 */
.L_x_2717:
[----:B------:R-:W-:Y:S05]  /*1dc0*/  BSYNC.RECONVERGENT B0 ;  /* 0x0000000000007941 */ /* 0x000fea0003800200 */
.L_x_2716:
[----:B------:R-:W-:-:S04]  /*1dd0*/  F2FP.BF16.F32.PACK_AB R0, RZ, R0 ;  /* 0x00000000ff00723e */ /* 0x000fc800000010ff */
[----:B------:R-:W-:Y:S01]  /*1de0*/  PRMT R16, R0, 0x7610, R16 ;  /* 0x0000761000107816 */ /* 0x000fe20000000010 */
[----:B------:R-:W-:Y:S06]  /*1df0*/  BRA `(.L_x_2701) ;  /* 0x0000000400287947 */ /* 0x000fec0003800000 */
.L_x_2714:
        /* <DEDUP_REMOVED lines=21> */
.L_x_2723:
[----:B------:R-:W-:Y:S05]  /*1f50*/  BSYNC.RECONVERGENT B1 ;  /* 0x0000000000017941 */ /* 0x000fea0003800200 */
.L_x_2722:
[----:B------:R-:W-:Y:S01]  /*1f60*/  IMAD.SHL.U32 R0, R0, 0x200000, RZ ;  /* 0x0020000000007824 */ /* 0x000fe200078e00ff */
[----:B------:R-:W-:-:S04]  /*1f70*/  LEA R3, R3, 0x37800000, 0x17 ;  /* 0x3780000003037811 */ /* 0x000fc800078eb8ff */
[----:B------:R-:W-:-:S07]  /*1f80*/  LOP3.LUT R0, R3, R0, R7, 0xfe, !PT ;  /* 0x0000000003007212 */ /* 0x000fce00078efe07 */
.L_x_2721:
[----:B------:R-:W-:Y:S05]  /*1f90*/  BSYNC.RECONVERGENT B0 ;  /* 0x0000000000007941 */ /* 0x000fea0003800200 */
.L_x_2720:
[----:B------:R-:W-:-:S04]  /*1fa0*/  F2FP.BF16.F32.PACK_AB R0, RZ, R0 ;  /* 0x00000000ff00723e */ /* 0x000fc800000010ff */
[----:B------:R-:W-:Y:S01]  /*1fb0*/  PRMT R16, R0, 0x7610, R16 ;  /* 0x0000761000107816 */ /* 0x000fe20000000010 */
[----:B------:R-:W-:Y:S06]  /*1fc0*/  BRA `(.L_x_2701) ;  /* 0x0000000000b47947 */ /* 0x000fec0003800000 */
.L_x_2713:
        /* <DEDUP_REMOVED lines=14> */
.L_x_2727:
[----:B------:R-:W-:Y:S05]  /*20b0*/  BSYNC.RECONVERGENT B0 ;  /* 0x0000000000007941 */ /* 0x000fea0003800200 */
.L_x_2726:
[----:B------:R-:W-:-:S04]  /*20c0*/  F2FP.BF16.F32.PACK_AB R0, RZ, R0 ;  /* 0x00000000ff00723e */ /* 0x000fc800000010ff */
[----:B------:R-:W-:Y:S01]  /*20d0*/  PRMT R16, R0, 0x7610, R16 ;  /* 0x0000761000107816 */ /* 0x000fe20000000010 */
[----:B------:R-:W-:Y:S06]  /*20e0*/  BRA `(.L_x_2701) ;  /* 0x00000000006c7947 */ /* 0x000fec0003800000 */
.L_x_2700:
        /* <DEDUP_REMOVED lines=16> */
.L_x_2728:
[----:B------:R-:W-:Y:S01]  /*21f0*/  PRMT R16, RZ, 0x7610, R16 ;  /* 0x00007610ff107816 */ /* 0x000fe20000000010 */
[----:B------:R-:W-:Y:S06]  /*2200*/  BRA `(.L_x_2701) ;  /* 0x0000000000247947 */ /* 0x000fec0003800000 */
.L_x_2725:
[----:B------:R-:W2:Y:S02]  /*2210*/  LDG.E.64 R4, desc[UR36][R4.64] ;  /* 0x0000002404047981 */ /* 0x000ea4000c1e1b00 */
[----:B--2---:R-:W0:Y:S02]  /*2220*/  I2F.U64 R0, R4 ;  /* 0x0000000400007312 */ /* 0x004e240000301000 */
[----:B0-----:R-:W-:-:S04]  /*2230*/  F2FP.BF16.F32.PACK_AB R0, RZ, R0 ;  /* 0x00000000ff00723e */ /* 0x001fc800000010ff */
[----:B------:R-:W-:Y:S01]  /*2240*/  PRMT R16, R0, 0x7610, R16 ;  /* 0x0000761000107816 */ /* 0x000fe20000000010 */
[----:B------:R-:W-:Y:S06]  /*2250*/  BRA `(.L_x_2701) ;  /* 0x0000000000107947 */ /* 0x000fec0003800000 */
.L_x_2724:
[----:B------:R-:W2:Y:S02]  /*2260*/  LDG.E R4, desc[UR36][R4.64] ;  /* 0x0000002404047981 */ /* 0x000ea4000c1e1900 */
[----:B--2---:R-:W-:-:S04]  /*2270*/  I2FP.F32.U32 R0, R4 ;  /* 0x0000000400007245 */ /* 0x004fc80000201000 */
[----:B------:R-:W-:-:S04]  /*2280*/  F2FP.BF16.F32.PACK_AB R0, RZ, R0 ;  /* 0x00000000ff00723e */ /* 0x000fc800000010ff */
[----:B------:R-:W-:-:S07]  /*2290*/  PRMT R16, R0, 0x7610, R16 ;  /* 0x0000761000107816 */ /* 0x000fce0000000010 */
.L_x_2701:
[----:B------:R-:W-:-:S07]  /*22a0*/  VIADD R25, R25, 0x80 ;  /* 0x0000008019197836 */ /* 0x000fce0000000000 */
.L_x_2695:
[----:B------:R-:W-:Y:S05]  /*22b0*/  BSYNC.RECONVERGENT B6 ;  /* 0x0000000000067941 */ /* 0x000fea0003800200 */
.L_x_2694:
        /* <DEDUP_REMOVED lines=26> */
.L_x_2734:
[----:B------:R-:W2:Y:S02]  /*2460*/  LDG.E.U8 R4, desc[UR36][R4.64] ;  /* 0x0000002404047981 */ /* 0x000ea4000c1e1100 */
[----:B--2---:R-:W-:-:S04]  /*2470*/  I2FP.F32.U32 R0, R4 ;  /* 0x0000000400007245 */ /* 0x004fc80000201000 */
[----:B------:R-:W-:-:S04]  /*2480*/  F2FP.BF16.F32.PACK_AB R0, RZ, R0 ;  /* 0x00000000ff00723e */ /* 0x000fc800000010ff */
[----:B------:R-:W-:Y:S01]  /*2490*/  PRMT R19, R0, 0x7610, R19 ;  /* 0x0000761000137816 */ /* 0x000fe20000000013 */
[----:B------:R-:W-:Y:S06]  /*24a0*/  BRA `(.L_x_2736) ;  /* 0x0000000c00c47947 */ /* 0x000fec0003800000 */
.L_x_2733:
        /* <DEDUP_REMOVED lines=11> */
.L_x_2738:
[----:B------:R-:W2:Y:S02]  /*2560*/  LDG.E R4, desc[UR36][R4.64] ;  /* 0x0000002404047981 */ /* 0x000ea4000c1e1900 */
[----:B--2---:R-:W-:-:S04]  /*2570*/  I2FP.F32.S32 R0, R4 ;  /* 0x0000000400007245 */ /* 0x004fc80000201400 */
[----:B------:R-:W-:-:S04]  /*2580*/  F2FP.BF16.F32.PACK_AB R0, RZ, R0 ;  /* 0x00000000ff00723e */ /* 0x000fc800000010ff */
[----:B------:R-:W-:Y:S01]  /*2590*/  PRMT R19, R0, 0x7610, R19 ;  /* 0x0000761000137816 */ /* 0x000fe20000000013 */
[----:B------:R-:W-:Y:S06]  /*25a0*/  BRA `(.L_x_2736) ;  /* 0x0000000c00847947 */ /* 0x000fec0003800000 */
.L_x_2737:
[----:B------:R-:W2:Y:S02]  /*25b0*/  LDG.E.U16 R4, desc[UR36][R4.64] ;  /* 0x0000002404047981 */ /* 0x000ea4000c1e1500 */
[----:B--2---:R-:W0:Y:S02]  /*25c0*/  I2F.S16 R0, R4 ;  /* 0x0000000400007306 */ /* 0x004e240000101400 */
[----:B0-----:R-:W-:-:S04]  /*25d0*/  F2FP.BF16.F32.PACK_AB R0, RZ, R0 ;  /* 0x00000000ff00723e */ /* 0x001fc800000010ff */
[----:B------:R-:W-:Y:S01]  /*25e0*/  PRMT R19, R0, 0x7610, R19 ;  /* 0x0000761000137816 */ /* 0x000fe20000000013 */
[----:B------:R-:W-:Y:S06]  /*25f0*/  BRA `(.L_x_2736) ;  /* 0x0000000c00707947 */ /* 0x000fec0003800000 */
.L_x_2732:
        /* <DEDUP_REMOVED lines=9> */
.L_x_2740:
[----:B------:R-:W2:Y:S02]  /*2690*/  LDG.E.U16 R0, desc[UR36][R4.64] ;  /* 0x0000002404007981 */ /* 0x000ea4000c1e1500 */
[----:B--2---:R-:W-:-:S05]  /*26a0*/  HADD2.F32 R0, -RZ, R0.H0_H0 ;  /* 0x20000000ff007230 */ /* 0x004fca0000004100 */
[----:B------:R-:W-:-:S04]  /*26b0*/  F2FP.BF16.F32.PACK_AB R0, RZ, R0 ;  /* 0x00000000ff00723e */ /* 0x000fc800000010ff */
[----:B------:R-:W-:Y:S01]  /*26c0*/  PRMT R19, R0, 0x7610, R19 ;  /* 0x0000761000137816 */ /* 0x000fe20000000013 */
[----:B------:R-:W-:Y:S06]  /*26d0*/  BRA `(.L_x_2736) ;  /* 0x0000000c00387947 */ /* 0x000fec0003800000 */
.L_x_2739:
        /* <DEDUP_REMOVED lines=9> */
.L_x_2742:
[----:B------:R-:W2:Y:S02]  /*2770*/  LDG.E.U16 R4, desc[UR36][R4.64] ;  /* 0x0000002404047981 */ /* 0x000ea4000c1e1500 */
[----:B--2---:R-:W-:-:S05]  /*2780*/  HADD2.F32 R0, -RZ, R4.H0_H0 ;  /* 0x20000004ff007230 */ /* 0x004fca0000004100 */
[----:B------:R-:W-:-:S04]  /*2790*/  F2FP.BF16.F32.PACK_AB R0, RZ, R0 ;  /* 0x00000000ff00723e */ /* 0x000fc800000010ff */
[----:B------:R-:W-:Y:S01]  /*27a0*/  PRMT R19, R0, 0x7610, R19 ;  /* 0x0000761000137816 */ /* 0x000fe20000000013 */
[----:B------:R-:W-:Y:S06]  /*27b0*/  BRA `(.L_x_2736) ;  /* 0x0000000c00007947 */ /* 0x000fec0003800000 */
.L_x_2741:
        /* <DEDUP_REMOVED lines=9> */
.L_x_2731:
        /* <DEDUP_REMOVED lines=14> */
.L_x_2745:
        /* <DEDUP_REMOVED lines=9> */
.L_x_2744:
        /* <DEDUP_REMOVED lines=27> */
.L_x_2747:
        /* <DEDUP_REMOVED lines=15> */
.L_x_2746:
[----:B------:R0:W5:Y:S01]  /*2c60*/  LDG.E.U16 R19, desc[UR36][R4.64] ;  /* 0x0000002404137981 */ /* 0x000162000c1e1500 */
[----:B------:R-:W-:Y:S05]  /*2c70*/  BRA `(.L_x_2736) ;  /* 0x0000000400d07947 */ /* 0x000fea0003800000 */
.L_x_2743:
        /* <DEDUP_REMOVED lines=13> */
.L_x_2750:
        /* <DEDUP_REMOVED lines=21> */
.L_x_2754:
[----:B------:R-:W-:Y:S05]  /*2ea0*/  BSYNC.RECONVERGENT B1 ;  /* 0x0000000000017941 */ /* 0x000fea0003800200 */
.L_x_2753:
[----:B------:R-:W-:Y:S01]  /*2eb0*/  IMAD.SHL.U32 R0, R0, 0x100000, RZ ;  /* 0x0010000000007824 */ /* 0x000fe200078e00ff */
[----:B------:R-:W-:-:S04]  /*2ec0*/  LEA R3, R3, 0x3b800000, 0x17 ;  /* 0x3b80000003037811 */ /* 0x000fc800078eb8ff */
[----:B------:R-:W-:-:S07]  /*2ed0*/  LOP3.LUT R0, R3, R0, R7, 0xfe, !PT ;  /* 0x0000000003007212 */ /* 0x000fce00078efe07 */
.L_x_2752:
[----:B------:R-:W-:Y:S05]  /*2ee0*/  BSYNC.RECONVERGENT B0 ;  /* 0x0000000000007941 */ /* 0x000fea0003800200 */
.L_x_2751:
[----:B------:R-:W-:-:S04]  /*2ef0*/  F2FP.BF16.F32.PACK_AB R0, RZ, R0 ;  /* 0x00000000ff00723e */ /* 0x000fc800000010ff */
[----:B------:R-:W-:Y:S01]  /*2f00*/  PRMT R19, R0, 0x7610, R19 ;  /* 0x0000761000137816 */ /* 0x000fe20000000013 */
[----:B------:R-:W-:Y:S06]  /*2f10*/  BRA `(.L_x_2736) ;  /* 0x0000000400287947 */ /* 0x000fec0003800000 */
.L_x_2749:
        /* <DEDUP_REMOVED lines=21> */
.L_x_2758:
[----:B------:R-:W-:Y:S05]  /*3070*/  BSYNC.RECONVERGENT B1 ;  /* 0x0000000000017941 */ /* 0x000fea0003800200 */
.L_x_2757:
[----:B------:R-:W-:Y:S01]  /*3080*/  IMAD.SHL.U32 R0, R0, 0x200000, RZ ;  /* 0x0020000000007824 */ /* 0x000fe200078e00ff */
[----:B------:R-:W-:-:S04]  /*3090*/  LEA R3, R3, 0x37800000, 0x17 ;  /* 0x3780000003037811 */ /* 0x000fc800078eb8ff */
[----:B------:R-:W-:-:S07]  /*30a0*/  LOP3.LUT R0, R3, R0, R7, 0xfe, !PT ;  /* 0x0000000003007212 */ /* 0x000fce00078efe07 */
.L_x_2756:
[----:B------:R-:W-:Y:S05]  /*30b0*/  BSYNC.RECONVERGENT B0 ;  /* 0x0000000000007941 */ /* 0x000fea0003800200 */
.L_x_2755:
[----:B------:R-:W-:-:S04]  /*30c0*/  F2FP.BF16.F32.PACK_AB R0, RZ, R0 ;  /* 0x00000000ff00723e */ /* 0x000fc800000010ff */
[----:B------:R-:W-:Y:S01]  /*30d0*/  PRMT R19, R0, 0x7610, R19 ;  /* 0x0000761000137816 */ /* 0x000fe20000000013 */
[----:B------:R-:W-:Y:S06]  /*30e0*/  BRA `(.L_x_2736) ;  /* 0x0000000000b47947 */ /* 0x000fec0003800000 */
.L_x_2748:
        /* <DEDUP_REMOVED lines=14> */
.L_x_2762:
[----:B------:R-:W-:Y:S05]  /*31d0*/  BSYNC.RECONVERGENT B0 ;  /* 0x0000000000007941 */ /* 0x000fea0003800200 */
.L_x_2761:
[----:B------:R-:W-:-:S04]  /*31e0*/  F2FP.BF16.F32.PACK_AB R0, RZ, R0 ;  /* 0x00000000ff00723e */ /* 0x000fc800000010ff */
[----:B------:R-:W-:Y:S01]  /*31f0*/  PRMT R19, R0, 0x7610, R19 ;  /* 0x0000761000137816 */ /* 0x000fe20000000013 */
[----:B------:R-:W-:Y:S06]  /*3200*/  BRA `(.L_x_2736) ;  /* 0x00000000006c7947 */ /* 0x000fec0003800000 */
.L_x_2735:
        /* <DEDUP_REMOVED lines=16> */
.L_x_2763:
[----:B------:R-:W-:Y:S01]  /*3310*/  PRMT R19, RZ, 0x7610, R19 ;  /* 0x00007610ff137816 */ /* 0x000fe20000000013 */
[----:B------:R-:W-:Y:S06]  /*3320*/  BRA `(.L_x_2736) ;  /* 0x0000000000247947 */ /* 0x000fec0003800000 */
.L_x_2760:
[----:B------:R-:W2:Y:S02]  /*3330*/  LDG.E.64 R4, desc[UR36][R4.64] ;  /* 0x0000002404047981 */ /* 0x000ea4000c1e1b00 */
[----:B--2---:R-:W0:Y:S02]  /*3340*/  I2F.U64 R0, R4 ;  /* 0x0000000400007312 */ /* 0x004e240000301000 */
[----:B0-----:R-:W-:-:S04]  /*3350*/  F2FP.BF16.F32.PACK_AB R0, RZ, R0 ;  /* 0x00000000ff00723e */ /* 0x001fc800000010ff */
[----:B------:R-:W-:Y:S01]  /*3360*/  PRMT R19, R0, 0x7610, R19 ;  /* 0x0000761000137816 */ /* 0x000fe20000000013 */
[----:B------:R-:W-:Y:S06]  /*3370*/  BRA `(.L_x_2736) ;  /* 0x0000000000107947 */ /* 0x000fec0003800000 */
.L_x_2759:
[----:B------:R-:W2:Y:S02]  /*3380*/  LDG.E R4, desc[UR36][R4.64] ;  /* 0x0000002404047981 */ /* 0x000ea4000c1e1900 */
[----:B--2---:R-:W-:-:S04]  /*3390*/  I2FP.F32.U32 R0, R4 ;  /* 0x0000000400007245 */ /* 0x004fc80000201000 */
[----:B------:R-:W-:-:S04]  /*33a0*/  F2FP.BF16.F32.PACK_AB R0, RZ, R0 ;  /* 0x00000000ff00723e */ /* 0x000fc800000010ff */
[----:B------:R-:W-:-:S07]  /*33b0*/  PRMT R19, R0, 0x7610, R19 ;  /* 0x0000761000137816 */ /* 0x000fce0000000013 */
.L_x_2736:
[----:B------:R-:W-:-:S07]  /*33c0*/  VIADD R25, R25, 0x80 ;  /* 0x0000008019197836 */ /* 0x000fce0000000000 */
.L_x_2730:
[----:B------:R-:W-:Y:S05]  /*33d0*/  BSYNC.RECONVERGENT B6 ;  /* 0x0000000000067941 */ /* 0x000fea0003800200 */
.L_x_2729:
[----:B------:R-:W1:Y:S01]  /*33e0*/  LDC.U8 R23, c[0x0][0x38a] ;  /* 0x0000e280ff177b82 */ /* 0x000e620000000000 */
[----:B------:R-:W-:Y:S01]  /*33f0*/  ISETP.GE.AND P0, PT, R25, R22, PT ;  /* 0x000000161900720c */ /* 0x000fe20003f06270 */
[----:B------:R-:W-:Y:S01]  /*3400*/  BSSY.RECONVERGENT B6, `(.L_x_2764) ;  /* 0x00000fe000067945 */ /* 0x000fe20003800200 */
[----:B------:R-:W-:-:S11]  /*3410*/  PRMT R0, RZ, 0x7610, R0 ;  /* 0x00007610ff007816 */ /* 0x000fd60000000000 */
[----:B------:R-:W-:Y:S05]  /*3420*/  @P0 BRA `(.L_x_2765) ;  /* 0x0000000c00ec0947 */ /* 0x000fea0003800000 */
[----:B0-----:R-:W0:Y:S01]  /*3430*/  LDC.64 R4, c[0x0][0x3a0] ;  /* 0x0000e800ff047b82 */ /* 0x001e220000000a00 */
        /* <DEDUP_REMOVED lines=20> */
.L_x_2769:
[----:B------:R-:W2:Y:S02]  /*3580*/  LDG.E.U8 R4, desc[UR36][R4.64] ;  /* 0x0000002404047981 */ /* 0x000ea4000c1e1100 */
[----:B--2---:R-:W-:-:S04]  /*3590*/  I2FP.F32.U32 R0, R4 ;  /* 0x0000000400007245 */ /* 0x004fc80000201000 */
[----:B------:R-:W-:Y:S01]  /*35a0*/  F2FP.BF16.F32.PACK_AB R0, RZ, R0 ;  /* 0x00000000ff00723e */ /* 0x000fe200000010ff */
[----:B------:R-:W-:Y:S06]  /*35b0*/  BRA `(.L_x_2765) ;  /* 0x0000000c00887947 */ /* 0x000fec0003800000 */
.L_x_2768:
        /* <DEDUP_REMOVED lines=10> */
.L_x_2772:
[----:B------:R-:W2:Y:S02]  /*3660*/  LDG.E R4, desc[UR36][R4.64] ;  /* 0x0000002404047981 */ /* 0x000ea4000c1e1900 */
[----:B--2---:R-:W-:-:S04]  /*3670*/  I2FP.F32.S32 R0, R4 ;  /* 0x0000000400007245 */ /* 0x004fc80000201400 */
[----:B------:R-:W-:Y:S01]  /*3680*/  F2FP.BF16.F32.PACK_AB R0, RZ, R0 ;  /* 0x00000000ff00723e */ /* 0x000fe200000010ff */
[----:B------:R-:W-:Y:S06]  /*3690*/  BRA `(.L_x_2765) ;  /* 0x0000000c00507947 */ /* 0x000fec0003800000 */
.L_x_2771:
[----:B------:R-:W2:Y:S02]  /*36a0*/  LDG.E.U16 R4, desc[UR36][R4.64] ;  /* 0x0000002404047981 */ /* 0x000ea4000c1e1500 */
[----:B--2---:R-:W0:Y:S02]  /*36b0*/  I2F.S16 R0, R4 ;  /* 0x0000000400007306 */ /* 0x004e240000101400 */
[----:B0-----:R-:W-:Y:S01]  /*36c0*/  F2FP.BF16.F32.PACK_AB R0, RZ, R0 ;  /* 0x00000000ff00723e */ /* 0x001fe200000010ff */
[----:B------:R-:W-:Y:S06]  /*36d0*/  BRA `(.L_x_2765) ;  /* 0x0000000c00407947 */ /* 0x000fec0003800000 */
.L_x_2767:
        /* <DEDUP_REMOVED lines=9> */
.L_x_2774:
[----:B------:R-:W2:Y:S02]  /*3770*/  LDG.E.U16 R0, desc[UR36][R4.64] ;  /* 0x0000002404007981 */ /* 0x000ea4000c1e1500 */
[----:B--2---:R-:W-:-:S05]  /*3780*/  HADD2.F32 R0, -RZ, R0.H0_H0 ;  /* 0x20000000ff007230 */ /* 0x004fca0000004100 */
[----:B------:R-:W-:Y:S01]  /*3790*/  F2FP.BF16.F32.PACK_AB R0, RZ, R0 ;  /* 0x00000000ff00723e */ /* 0x000fe200000010ff */
[----:B------:R-:W-:Y:S06]  /*37a0*/  BRA `(.L_x_2765) ;  /* 0x0000000c000c7947 */ /* 0x000fec0003800000 */
.L_x_2773:
        /* <DEDUP_REMOVED lines=9> */
.L_x_2776:
[----:B------:R-:W2:Y:S02]  /*3840*/  LDG.E.U16 R4, desc[UR36][R4.64] ;  /* 0x0000002404047981 */ /* 0x000ea4000c1e1500 */
[----:B--2---:R-:W-:-:S05]  /*3850*/  HADD2.F32 R0, -RZ, R4.H0_H0 ;  /* 0x20000004ff007230 */ /* 0x004fca0000004100 */
[----:B------:R-:W-:Y:S01]  /*3860*/  F2FP.BF16.F32.PACK_AB R0, RZ, R0 ;  /* 0x00000000ff00723e */ /* 0x000fe200000010ff */
[----:B------:R-:W-:Y:S06]  /*3870*/  BRA `(.L_x_2765) ;  /* 0x0000000800d87947 */ /* 0x000fec0003800000 */
.L_x_2775:
        /* <DEDUP_REMOVED lines=8> */
.L_x_2766:
        /* <DEDUP_REMOVED lines=13> */
.L_x_2779:
        /* <DEDUP_REMOVED lines=8> */
.L_x_2778:
        /* <DEDUP_REMOVED lines=27> */
.L_x_2781:
        /* <DEDUP_REMOVED lines=14> */
.L_x_2780:
[----:B------:R2:W5:Y:S01]  /*3ce0*/  LDG.E.U16 R0, desc[UR36][R4.64] ;  /* 0x0000002404007981 */ /* 0x000562000c1e1500 */
[----:B------:R-:W-:Y:S05]  /*3cf0*/  BRA `(.L_x_2765) ;  /* 0x0000000400b87947 */ /* 0x000fea0003800000 */
.L_x_2777:
        /* <DEDUP_REMOVED lines=12> */
.L_x_2784:
        /* <DEDUP_REMOVED lines=21> */
.L_x_2788:
[----:B------:R-:W-:Y:S05]  /*3f10*/  BSYNC.RECONVERGENT B1 ;  /* 0x0000000000017941 */ /* 0x000fea0003800200 */
.L_x_2787:
[----:B------:R-:W-:Y:S01]  /*3f20*/  IMAD.SHL.U32 R0, R0, 0x100000, RZ ;  /* 0x0010000000007824 */ /* 0x000fe200078e00ff */
[----:B------:R-:W-:-:S04]  /*3f30*/  LEA R3, R3, 0x3b800000, 0x17 ;  /* 0x3b80000003037811 */ /* 0x000fc800078eb8ff */
[----:B------:R-:W-:-:S07]  /*3f40*/  LOP3.LUT R0, R3, R0, R7, 0xfe, !PT ;  /* 0x0000000003007212 */ /* 0x000fce00078efe07 */
.L_x_2786:
[----:B------:R-:W-:Y:S05]  /*3f50*/  BSYNC.RECONVERGENT B0 ;  /* 0x0000000000007941 */ /* 0x000fea0003800200 */
.L_x_2785:
[----:B------:R-:W-:Y:S01]  /*3f60*/  F2FP.BF16.F32.PACK_AB R0, RZ, R0 ;  /* 0x00000000ff00723e */ /* 0x000fe200000010ff */
[----:B------:R-:W-:Y:S06]  /*3f70*/  BRA `(.L_x_2765) ;  /* 0x0000000400187947 */ /* 0x000fec0003800000 */
.L_x_2783:
        /* <DEDUP_REMOVED lines=21> */
.L_x_2792:
[----:B------:R-:W-:Y:S05]  /*40d0*/  BSYNC.RECONVERGENT B1 ;  /* 0x0000000000017941 */ /* 0x000fea0003800200 */
.L_x_2791:
[----:B------:R-:W-:Y:S01]  /*40e0*/  IMAD.SHL.U32 R0, R0, 0x200000, RZ ;  /* 0x0020000000007824 */ /* 0x000fe200078e00ff */
[----:B------:R-:W-:-:S04]  /*40f0*/  LEA R3, R3, 0x37800000, 0x17 ;  /* 0x3780000003037811 */ /* 0x000fc800078eb8ff */
[----:B------:R-:W-:-:S07]  /*4100*/  LOP3.LUT R0, R3, R0, R7, 0xfe, !PT ;  /* 0x0000000003007212 */ /* 0x000fce00078efe07 */
.L_x_2790:
[----:B------:R-:W-:Y:S05]  /*4110*/  BSYNC.RECONVERGENT B0 ;  /* 0x0000000000007941 */ /* 0x000fea0003800200 */
.L_x_2789:
[----:B------:R-:W-:Y:S01]  /*4120*/  F2FP.BF16.F32.PACK_AB R0, RZ, R0 ;  /* 0x00000000ff00723e */ /* 0x000fe200000010ff */
[----:B------:R-:W-:Y:S06]  /*4130*/  BRA `(.L_x_2765) ;  /* 0x0000000000a87947 */ /* 0x000fec0003800000 */
.L_x_2782:
        /* <DEDUP_REMOVED lines=14> */
.L_x_2796:
[----:B------:R-:W-:Y:S05]  /*4220*/  BSYNC.RECONVERGENT B0 ;  /* 0x0000000000007941 */ /* 0x000fea0003800200 */
.L_x_2795:
[----:B------:R-:W-:Y:S01]  /*4230*/  F2FP.BF16.F32.PACK_AB R0, RZ, R0 ;  /* 0x00000000ff00723e */ /* 0x000fe200000010ff */
[----:B------:R-:W-:Y:S06]  /*4240*/  BRA `(.L_x_2765) ;  /* 0x0000000000647947 */ /* 0x000fec0003800000 */
.L_x_2770:
[----:B------:R-:W-:Y:S01]  /*4250*/  MOV R14, 0x0 ;  /* 0x00000000000e7802 */ /* 0x000fe20000000f00 */
[----:B------:R-:W0:Y:S01]  /*4260*/  LDCU.64 UR4, c[0x4][0x148] ;  /* 0x01002900ff0477ac */ /* 0x000e220008000a00 */
[----:B------:R-:W-:Y:S02]  /*4270*/  IMAD.MOV.U32 R8, RZ, RZ, 0x4e ;  /* 0x0000004eff087424 */ /* 0x000fe400078e00ff */
[----:B------:R-:W-:Y:S01]  /*4280*/  IMAD.MOV.U32 R12, RZ, RZ, 0x1 ;  /* 0x00000001ff0c7424 */ /* 0x000fe200078e00ff */
[----:B------:R-:W2:Y:S01]  /*4290*/  LDCU.64 UR6, c[0x4][0x150] ;  /* 0x01002a00ff0677ac */ /* 0x000ea20008000a00 */
[----:B------:R-:W3:Y:S01]  /*42a0*/  LDC.64 R14, c[0x4][R14] ;  /* 0x010000000e0e7b82 */ /* 0x000ee20000000a00 */
[----:B------:R-:W-:Y:S01]  /*42b0*/  IMAD.MOV.U32 R13, RZ, RZ, RZ ;  /* 0x000000ffff0d7224 */ /* 0x000fe200078e00ff */
[----:B------:R-:W4:Y:S01]  /*42c0*/  LDCU.64 UR8, c[0x4][0x38] ;  /* 0x01000700ff0877ac */ /* 0x000f220008000a00 */
[----:B0-----:R-:W-:Y:S02]  /*42d0*/  IMAD.U32 R4, RZ, RZ, UR4 ;  /* 0x00000004ff047e24 */ /* 0x001fe4000f8e00ff */
[----:B------:R-:W-:-:S02]  /*42e0*/  IMAD.U32 R5, RZ, RZ, UR5 ;  /* 0x00000005ff057e24 */ /* 0x000fc4000f8e00ff */
[----:B--2---:R-:W-:Y:S02]  /*42f0*/  IMAD.U32 R6, RZ, RZ, UR6 ;  /* 0x00000006ff067e24 */ /* 0x004fe4000f8e00ff */
[----:B------:R-:W-:Y:S02]  /*4300*/  IMAD.U32 R7, RZ, RZ, UR7 ;  /* 0x00000007ff077e24 */ /* 0x000fe4000f8e00ff */
[----:B----4-:R-:W-:Y:S02]  /*4310*/  IMAD.U32 R10, RZ, RZ, UR8 ;  /* 0x00000008ff0a7e24 */ /* 0x010fe4000f8e00ff */
[----:B------:R-:W-:-:S07]  /*4320*/  IMAD.U32 R11, RZ, RZ, UR9 ;  /* 0x00000009ff0b7e24 */ /* 0x000fce000f8e00ff */
[----:B------:R-:W-:-:S07]  /*4330*/  LEPC R20, `(.L_x_2797) ;  /* 0x000000001014794e */ /* 0x000fce0000000000 */
[----:B-1-3-5:R-:W-:Y:S05]  /*4340*/  CALL.ABS.NOINC R14 ;  /* 0x000000000e007343 */ /* 0x02afea0003c00000 */
.L_x_2797:
[----:B------:R-:W-:Y:S01]  /*4350*/  PRMT R0, RZ, 0x7610, R0 ;  /* 0x00007610ff007816 */ /* 0x000fe20000000000 */
[----:B------:R-:W-:Y:S06]  /*4360*/  BRA `(.L_x_2765) ;  /* 0x00000000001c7947 */ /* 0x000fec0003800000 */
.L_x_2794:
[----:B------:R-:W2:Y:S02]  /*4370*/  LDG.E.64 R4, desc[UR36][R4.64] ;  /* 0x0000002404047981 */ /* 0x000ea4000c1e1b00 */
[----:B--2---:R-:W0:Y:S02]  /*4380*/  I2F.U64 R0, R4 ;  /* 0x0000000400007312 */ /* 0x004e240000301000 */
[----:B0-----:R-:W-:Y:S01]  /*4390*/  F2FP.BF16.F32.PACK_AB R0, RZ, R0 ;  /* 0x00000000ff00723e */ /* 0x001fe200000010ff */
[----:B------:R-:W-:Y:S06]  /*43a0*/  BRA `(.L_x_2765) ;  /* 0x00000000000c7947 */ /* 0x000fec0003800000 */
.L_x_2793:
[----:B------:R-:W2:Y:S02]  /*43b0*/  LDG.E R4, desc[UR36][R4.64] ;  /* 0x0000002404047981 */ /* 0x000ea4000c1e1900 */
[----:B--2---:R-:W-:-:S04]  /*43c0*/  I2FP.F32.U32 R0, R4 ;  /* 0x0000000400007245 */ /* 0x004fc80000201000 */
[----:B------:R-:W-:-:S07]  /*43d0*/  F2FP.BF16.F32.PACK_AB R0, RZ, R0 ;  /* 0x00000000ff00723e */ /* 0x000fce00000010ff */
.L_x_2765:
[----:B------:R-:W-:Y:S05]  /*43e0*/  BSYNC.RECONVERGENT B6 ;  /* 0x0000000000067941 */ /* 0x000fea0003800200 */
.L_x_2764:
[----:B------:R-:W3:Y:S01]  /*43f0*/  LDC.U16 R3, c[0x0][0x388] ;  /* 0x0000e200ff037b82 */ /* 0x000ee20000000400 */
[----:B-1----:R-:W-:Y:S01]  /*4400*/  ISETP.NE.AND P0, PT, R23, RZ, PT ;  /* 0x000000ff1700720c */ /* 0x002fe20003f05270 */
[----:B------:R-:W-:-:S12]  /*4410*/  BSSY.RECONVERGENT B0, `(.L_x_2798) ;  /* 0x0000073000007945 */ /* 0x000fd80003800200 */
[----:B------:R-:W-:Y:S05]  /*4420*/  @P0 BRA `(.L_x_2799) ;  /* 0x0000000000e40947 */ /* 0x000fea0003800000 */
[CC--:B------:R-:W-:Y:S01]  /*4430*/  ISETP.GE.AND P0, PT, R17.reuse, R22.reuse, PT ;  /* 0x000000161100720c */ /* 0x0c0fe20003f06270 */
[C---:B------:R-:W-:Y:S01]  /*4440*/  VIADD R9, R17.reuse, 0x80 ;  /* 0x0000008011097836 */ /* 0x040fe20000000000 */
[----:B------:R-:W-:Y:S01]  /*4450*/  BSSY.RECONVERGENT B1, `(.L_x_2800) ;  /* 0x0000010000017945 */ /* 0x000fe20003800200 */
[C---:B0-2---:R-:W-:Y:S02]  /*4460*/  VIADD R5, R17.reuse, 0x100 ;  /* 0x0000010011057836 */ /* 0x045fe40000000000 */
[----:B------:R-:W-:Y:S01]  /*4470*/  VIADD R7, R17, 0x180 ;  /* 0x0000018011077836 */ /* 0x000fe20000000000 */
[-C--:B------:R-:W-:Y:S02]  /*4480*/  ISETP.GE.AND P1, PT, R9, R22.reuse, PT ;  /* 0x000000160900720c */ /* 0x080fe40003f26270 */
[-C--:B------:R-:W-:Y:S02]  /*4490*/  ISETP.GE.AND P2, PT, R5, R22.reuse, PT ;  /* 0x000000160500720c */ /* 0x080fe40003f46270 */
[----:B------:R-:W-:-:S03]  /*44a0*/  ISETP.GE.AND P3, PT, R7, R22, PT ;  /* 0x000000160700720c */ /* 0x000fc60003f66270 */
[----:B------:R-:W-:Y:S10]  /*44b0*/  @P0 BRA `(.L_x_2801) ;  /* 0x0000000000240947 */ /* 0x000ff40003800000 */
[----:B-----5:R-:W-:Y:S02]  /*44c0*/  IMAD.U32 R18, R18, 0x10000, RZ ;  /* 0x0001000012127824 */ /* 0x020fe400078e00ff */
[----:B---3--:R-:W-:-:S04]  /*44d0*/  IMAD.U32 R7, R3, 0x10000, RZ ;  /* 0x0001000003077824 */ /* 0x008fc800078e00ff */
[----:B------:R-:W-:Y:S01]  /*44e0*/  FMUL.FTZ R18, R18, R7 ;  /* 0x0000000712127220 */ /* 0x000fe20000410000 */
[----:B------:R-:W-:Y:S08]  /*44f0*/  MUFU.RCP R5, R7 ;  /* 0x0000000700057308 */ /* 0x000ff00000001000 */
[----:B------:R-:W0:Y:S02]  /*4500*/  F2F.BF16.F32 R18, R18 ;  /* 0x0000001200127304 */ /* 0x000e240000202000 */
[----:B0-----:R-:W-:-:S06]  /*4510*/  IMAD.U32 R4, R18, 0x10000, RZ ;  /* 0x0001000012047824 */ /* 0x001fcc00078e00ff */
[----:B------:R-:W0:Y:S02]  /*4520*/  FRND R4, R4 ;  /* 0x0000000400047307 */ /* 0x000e240000201000 */
[----:B0-----:R-:W-:-:S05]  /*4530*/  FMUL.FTZ R5, R4, R5 ;  /* 0x0000000504057220 */ /* 0x001fca0000410000 */
[----:B------:R-:W-:-:S07]  /*4540*/  F2FP.BF16.F32.PACK_AB R5, RZ, R5 ;  /* 0x00000005ff05723e */ /* 0x000fce00000010ff */
.L_x_2801:
[----:B------:R-:W-:Y:S05]  /*4550*/  BSYNC.RECONVERGENT B1 ;  /* 0x0000000000017941 */ /* 0x000fea0003800200 */
.L_x_2800:
[----:B------:R-:W-:Y:S04]  /*4560*/  BSSY.RECONVERGENT B1, `(.L_x_2802) ;  /* 0x000000c000017945 */ /* 0x000fe80003800200 */
[----:B------:R-:W-:Y:S05]  /*4570*/  @P1 BRA `(.L_x_2803) ;  /* 0x0000000000281947 */ /* 0x000fea0003800000 */
[----:B-----5:R-:W-:Y:S02]  /*4580*/  IMAD.U32 R16, R16, 0x10000, RZ ;  /* 0x0001000010107824 */ /* 0x020fe400078e00ff */
[----:B---3--:R-:W-:-:S04]  /*4590*/  IMAD.U32 R7, R3, 0x10000, RZ ;  /* 0x0001000003077824 */ /* 0x008fc800078e00ff */
[----:B------:R-:W-:Y:S02]  /*45a0*/  FMUL.FTZ R16, R7, R16 ;  /* 0x0000001007107220 */ /* 0x000fe40000410000 */
[----:B------:R-:W-:Y:S08]  /*45b0*/  MUFU.RCP R7, R7 ;  /* 0x0000000700077308 */ /* 0x000ff00000001000 */
[----:B------:R-:W0:Y:S02]  /*45c0*/  F2F.BF16.F32 R16, R16 ;  /* 0x0000001000107304 */ /* 0x000e240000202000 */
[----:B0-----:R-:W-:-:S06]  /*45d0*/  IMAD.U32 R4, R16, 0x10000, RZ ;  /* 0x0001000010047824 */ /* 0x001fcc00078e00ff */
[----:B------:R-:W0:Y:S02]  /*45e0*/  FRND R4, R4 ;  /* 0x0000000400047307 */ /* 0x000e240000201000 */
[----:B0-----:R-:W-:-:S05]  /*45f0*/  FMUL.FTZ R6, R4, R7 ;  /* 0x0000000704067220 */ /* 0x001fca0000410000 */
[----:B------:R-:W-:-:S04]  /*4600*/  F2FP.BF16.F32.PACK_AB R6, RZ, R6 ;  /* 0x00000006ff06723e */ /* 0x000fc800000010ff */
[----:B------:R-:W-:-:S07]  /*4610*/  PRMT R23, R6, 0x7610, R23 ;  /* 0x0000761006177816 */ /* 0x000fce0000000017 */
.L_x_2803:
[----:B------:R-:W-:Y:S05]  /*4620*/  BSYNC.RECONVERGENT B1 ;  /* 0x0000000000017941 */ /* 0x000fea0003800200 */
.L_x_2802:
[----:B------:R-:W-:Y:S04]  /*4630*/  BSSY.RECONVERGENT B1, `(.L_x_2804) ;  /* 0x000000c000017945 */ /* 0x000fe80003800200 */
[----:B------:R-:W-:Y:S05]  /*4640*/  @P2 BRA `(.L_x_2805) ;  /* 0x0000000000282947 */ /* 0x000fea0003800000 */
        /* <DEDUP_REMOVED lines=8> */
[----:B------:R-:W-:-:S04]  /*46d0*/  F2FP.BF16.F32.PACK_AB R6, RZ, R6 ;  /* 0x00000006ff06723e */ /* 0x000fc800000010ff */
[----:B------:R-:W-:-:S07]  /*46e0*/  PRMT R16, R6, 0x7610, R16 ;  /* 0x0000761006107816 */ /* 0x000fce0000000010 */
.L_x_2805:
[----:B------:R-:W-:Y:S05]  /*46f0*/  BSYNC.RECONVERGENT B1 ;  /* 0x0000000000017941 */ /* 0x000fea0003800200 */
.L_x_2804:
        /* <DEDUP_REMOVED lines=10> */
[----:B------:R-:W-:Y:S01]  /*47a0*/  PRMT R18, R4, 0x7610, R18 ;  /* 0x0000761004127816 */ /* 0x000fe20000000012 */
[----:B------:R-:W-:Y:S06]  /*47b0*/  BRA `(.L_x_2806) ;  /* 0x0000000000e07947 */ /* 0x000fec0003800000 */
.L_x_2799:
[CC--:B------:R-:W-:Y:S01]  /*47c0*/  ISETP.GE.AND P0, PT, R17.reuse, R22.reuse, PT ;  /* 0x000000161100720c */ /* 0x0c0fe20003f06270 */
[C---:B0-2---:R-:W-:Y:S01]  /*47d0*/  VIADD R5, R17.reuse, 0x80 ;  /* 0x0000008011057836 */ /* 0x045fe20000000000 */
[----:B------:R-:W-:Y:S01]  /*47e0*/  BSSY.RECONVERGENT B1, `(.L_x_2807) ;  /* 0x0000010000017945 */ /* 0x000fe20003800200 */
[C---:B------:R-:W-:Y:S02]  /*47f0*/  VIADD R7, R17.reuse, 0x100 ;  /* 0x0000010011077836 */ /* 0x040fe40000000000 */
[----:B------:R-:W-:Y:S01]  /*4800*/  VIADD R9, R17, 0x180 ;  /* 0x0000018011097836 */ /* 0x000fe20000000000 */
[-C--:B------:R-:W-:Y:S02]  /*4810*/  ISETP.GE.AND P1, PT, R5, R22.reuse, PT ;  /* 0x000000160500720c */ /* 0x080fe40003f26270 */
[-C--:B------:R-:W-:Y:S02]  /*4820*/  ISETP.GE.AND P2, PT, R7, R22.reuse, PT ;  /* 0x000000160700720c */ /* 0x080fe40003f46270 */
[----:B------:R-:W-:-:S03]  /*4830*/  ISETP.GE.AND P3, PT, R9, R22, PT ;  /* 0x000000160900720c */ /* 0x000fc60003f66270 */
[----:B------:R-:W-:Y:S10]  /*4840*/  @P0 BRA `(.L_x_2808) ;  /* 0x0000000000240947 */ /* 0x000ff40003800000 */
[----:B---3--:R-:W-:Y:S02]  /*4850*/  IMAD.U32 R7, R3, 0x10000, RZ ;  /* 0x0001000003077824 */ /* 0x008fe400078e00ff */
[----:B-----5:R-:W-:Y:S02]  /*4860*/  IMAD.U32 R4, R18, 0x10000, RZ ;  /* 0x0001000012047824 */ /* 0x020fe400078e00ff */
[----:B------:R-:W0:Y:S02]  /*4870*/  MUFU.RCP R5, R7 ;  /* 0x0000000700057308 */ /* 0x000e240000001000 */
[----:B0-----:R-:W-:-:S06]  /*4880*/  FMUL.FTZ R4, R4, R5 ;  /* 0x0000000504047220 */ /* 0x001fcc0000410000 */
[----:B------:R-:W0:Y:S02]  /*4890*/  F2F.BF16.F32 R4, R4 ;  /* 0x0000000400047304 */ /* 0x000e240000202000 */
[----:B0-----:R-:W-:-:S06]  /*48a0*/  IMAD.U32 R6, R4, 0x10000, RZ ;  /* 0x0001000004067824 */ /* 0x001fcc00078e00ff */
[----:B------:R-:W0:Y:S02]  /*48b0*/  FRND R6, R6 ;  /* 0x0000000600067307 */ /* 0x000e240000201000 */
[----:B0-----:R-:W-:-:S05]  /*48c0*/  FMUL.FTZ R5, R7, R6 ;  /* 0x0000000607057220 */ /* 0x001fca0000410000 */
[----:B------:R-:W-:-:S07]  /*48d0*/  F2FP.BF16.F32.PACK_AB R5, RZ, R5 ;  /* 0x00000005ff05723e */ /* 0x000fce00000010ff */
.L_x_2808:
[----:B------:R-:W-:Y:S05]  /*48e0*/  BSYNC.RECONVERGENT B1 ;  /* 0x0000000000017941 */ /* 0x000fea0003800200 */
.L_x_2807:
[----:B------:R-:W-:Y:S04]  /*48f0*/  BSSY.RECONVERGENT B1, `(.L_x_2809) ;  /* 0x000000c000017945 */ /* 0x000fe80003800200 */
[----:B------:R-:W-:Y:S05]  /*4900*/  @P1 BRA `(.L_x_2810) ;  /* 0x0000000000281947 */ /* 0x000fea0003800000 */
        /* <DEDUP_REMOVED lines=8> */
[----:B------:R-:W-:-:S04]  /*4990*/  F2FP.BF16.F32.PACK_AB R7, RZ, R7 ;  /* 0x00000007ff07723e */ /* 0x000fc800000010ff */
[----:B------:R-:W-:-:S07]  /*49a0*/  PRMT R23, R7, 0x7610, R23 ;  /* 0x0000761007177816 */ /* 0x000fce0000000017 */
.L_x_2810:
[----:B------:R-:W-:Y:S05]  /*49b0*/  BSYNC.RECONVERGENT B1 ;  /* 0x0000000000017941 */ /* 0x000fea0003800200 */
.L_x_2809:
        /* <DEDUP_REMOVED lines=12> */
.L_x_2812:
[----:B------:R-:W-:Y:S05]  /*4a80*/  BSYNC.RECONVERGENT B1 ;  /* 0x0000000000017941 */ /* 0x000fea0003800200 */
.L_x_2811:
        /* <DEDUP_REMOVED lines=11> */
.L_x_2806:
[----:B------:R-:W-:Y:S05]  /*4b40*/  BSYNC.RECONVERGENT B0 ;  /* 0x0000000000007941 */ /* 0x000fea0003800200 */
.L_x_2798:
[----:B-----5:R-:W0:Y:S01]  /*4b50*/  LDC.U8 R19, c[0x0][0x3b4] ;  /* 0x0000ed00ff137b82 */ /* 0x020e220000000000 */
[----:B------:R-:W-:Y:S04]  /*4b60*/  BSSY.RECONVERGENT B6, `(.L_x_2813) ;  /* 0x00000f9000067945 */ /* 0x000fe80003800200 */
[----:B------:R-:W-:Y:S05]  /*4b70*/  @P0 BRA `(.L_x_2814) ;  /* 0x0000000c00dc0947 */ /* 0x000fea0003800000 */
[----:B------:R-:W3:Y:S01]  /*4b80*/  LDCU UR4, c[0x0][0x3b8] ;  /* 0x00007700ff0477ac */ /* 0x000ee20008000800 */
[----:B------:R-:W1:Y:S01]  /*4b90*/  LDC.64 R8, c[0x0][0x398] ;  /* 0x0000e600ff087b82 */ /* 0x000e620000000a00 */
[----:B------:R-:W-:Y:S01]  /*4ba0*/  IMAD R0, R2, 0x200, R17 ;  /* 0x0000020002007824 */ /* 0x000fe200078e0211 */
[----:B0-----:R-:W-:-:S03]  /*4bb0*/  PRMT R4, R19, 0x9910, RZ ;  /* 0x0000991013047816 */ /* 0x001fc600000000ff */
[----:B---3--:R-:W-:Y:S02]  /*4bc0*/  IMAD R3, R0, UR4, RZ ;  /* 0x0000000400037c24 */ /* 0x008fe4000f8e02ff */
        /* <DEDUP_REMOVED lines=17> */
.L_x_2818:
[----:B------:R-:W-:-:S06]  /*4ce0*/  IMAD.U32 R5, R5, 0x10000, RZ ;  /* 0x0001000005057824 */ /* 0x000fcc00078e00ff */
[----:B------:R-:W0:Y:S02]  /*4cf0*/  F2I.S64.TRUNC R4, R5 ;  /* 0x0000000500047311 */ /* 0x000e24000020d900 */
[----:B0-----:R0:W-:Y:S01]  /*4d00*/  STG.E.U8 desc[UR36][R8.64], R4 ;  /* 0x0000000408007986 */ /* 0x0011e2000c101124 */
[----:B------:R-:W-:Y:S05]  /*4d10*/  BRA `(.L_x_2820) ;  /* 0x0000000c00707947 */ /* 0x000fea0003800000 */
.L_x_2817:
        /* <DEDUP_REMOVED lines=10> */
.L_x_2822:
[----:B------:R-:W-:-:S06]  /*4dc0*/  IMAD.U32 R5, R5, 0x10000, RZ ;  /* 0x0001000005057824 */ /* 0x000fcc00078e00ff */
[----:B------:R-:W0:Y:S02]  /*4dd0*/  F2I.FTZ.TRUNC.NTZ R5, R5 ;  /* 0x0000000500057305 */ /* 0x000e24000021f100 */
[----:B0-----:R0:W-:Y:S01]  /*4de0*/  STG.E desc[UR36][R8.64], R5 ;  /* 0x0000000508007986 */ /* 0x0011e2000c101924 */
[----:B------:R-:W-:Y:S05]  /*4df0*/  BRA `(.L_x_2820) ;  /* 0x0000000c00387947 */ /* 0x000fea0003800000 */
.L_x_2821:
[----:B------:R-:W-:-:S06]  /*4e00*/  IMAD.U32 R5, R5, 0x10000, RZ ;  /* 0x0001000005057824 */ /* 0x000fcc00078e00ff */
[----:B------:R-:W0:Y:S02]  /*4e10*/  F2I.FTZ.TRUNC.NTZ R5, R5 ;  /* 0x0000000500057305 */ /* 0x000e24000021f100 */
[----:B0-----:R0:W-:Y:S01]  /*4e20*/  STG.E.U16 desc[UR36][R8.64], R5 ;  /* 0x0000000508007986 */ /* 0x0011e2000c101524 */
[----:B------:R-:W-:Y:S05]  /*4e30*/  BRA `(.L_x_2820) ;  /* 0x0000000c00287947 */ /* 0x000fea0003800000 */
.L_x_2816:
        /* <DEDUP_REMOVED lines=9> */
.L_x_2824:
[----:B------:R-:W-:-:S05]  /*4ed0*/  IMAD.U32 R0, R5, 0x10000, RZ ;  /* 0x0001000005007824 */ /* 0x000fca00078e00ff */
[----:B------:R-:W-:-:S05]  /*4ee0*/  F2FP.F16.F32.PACK_AB R0, RZ, R0 ;  /* 0x00000000ff00723e */ /* 0x000fca00000000ff */
[----:B------:R0:W-:Y:S01]  /*4ef0*/  STG.E.U16 desc[UR36][R8.64], R0 ;  /* 0x0000000008007986 */ /* 0x0001e2000c101524 */
[----:B------:R-:W-:Y:S05]  /*4f00*/  BRA `(.L_x_2820) ;  /* 0x0000000800f47947 */ /* 0x000fea0003800000 */
.L_x_2823:
        /* <DEDUP_REMOVED lines=10> */
.L_x_2826:
[----:B------:R-:W-:-:S05]  /*4fb0*/  IMAD.U32 R5, R5, 0x10000, RZ ;  /* 0x0001000005057824 */ /* 0x000fca00078e00ff */
[----:B------:R-:W-:-:S04]  /*4fc0*/  F2FP.F16.F32.PACK_AB R3, RZ, R5 ;  /* 0x00000005ff03723e */ /* 0x000fc800000000ff */
[----:B------:R-:W-:-:S05]  /*4fd0*/  PRMT R3, R3, 0x5410, RZ ;  /* 0x0000541003037816 */ /* 0x000fca00000000ff */
[----:B------:R0:W-:Y:S01]  /*4fe0*/  STG.E desc[UR36][R8.64], R3 ;  /* 0x0000000308007986 */ /* 0x0001e2000c101924 */
[----:B------:R-:W-:Y:S05]  /*4ff0*/  BRA `(.L_x_2820) ;  /* 0x0000000800b87947 */ /* 0x000fea0003800000 */
.L_x_2825:
[----:B------:R-:W-:-:S04]  /*5000*/  IMAD.U32 R4, R5, 0x10000, RZ ;  /* 0x0001000005047824 */ /* 0x000fc800078e00ff */
[----:B------:R-:W-:-:S06]  /*5010*/  FMUL.FTZ R4, R4, 1 ;  /* 0x3f80000004047820 */ /* 0x000fcc0000410000 */
[----:B------:R-:W0:Y:S02]  /*5020*/  F2F.F64.F32 R4, R4 ;  /* 0x0000000400047310 */ /* 0x000e240000201800 */
[----:B0-----:R0:W-:Y:S01]  /*5030*/  STG.E.64 desc[UR36][R8.64], R4 ;  /* 0x0000000408007986 */ /* 0x0011e2000c101b24 */
[----:B------:R-:W-:Y:S05]  /*5040*/  BRA `(.L_x_2820) ;  /* 0x0000000800a47947 */ /* 0x000fea0003800000 */
.L_x_2815:
        /* <DEDUP_REMOVED lines=13> */
.L_x_2829:
[----:B------:R-:W-:Y:S01]  /*5120*/  IMAD.U32 R5, R5, 0x10000, RZ ;  /* 0x0001000005057824 */ /* 0x000fe200078e00ff */
[----:B------:R-:W-:-:S03]  /*5130*/  CS2R R6, SRZ ;  /* 0x0000000000067805 */ /* 0x000fc6000001ff00 */
[----:B------:R-:W-:-:S06]  /*5140*/  FMUL.FTZ R5, R5, 1 ;  /* 0x3f80000005057820 */ /* 0x000fcc0000410000 */
[----:B------:R-:W0:Y:S02]  /*5150*/  F2F.F64.F32 R4, R5 ;  /* 0x0000000500047310 */ /* 0x000e240000201800 */
[----:B0-----:R3:W-:Y:S01]  /*5160*/  STG.E.128 desc[UR36][R8.64], R4 ;  /* 0x0000000408007986 */ /* 0x0017e2000c101d24 */
[----:B------:R-:W-:Y:S05]  /*5170*/  BRA `(.L_x_2820) ;  /* 0x0000000800587947 */ /* 0x000fea0003800000 */
.L_x_2828:
        /* <DEDUP_REMOVED lines=19> */
.L_x_2833:
[----:B------:R-:W-:Y:S05]  /*52b0*/  BSYNC.RECONVERGENT B0 ;  /* 0x0000000000007941 */ /* 0x000fea0003800200 */
.L_x_2832:
[----:B------:R-:W-:-:S05]  /*52c0*/  LOP3.LUT R5, R0, 0x80, R5, 0xf8, !PT ;  /* 0x0000008000057812 */ /* 0x000fca00078ef805 */
[----:B------:R2:W-:Y:S01]  /*52d0*/  STG.E.U8 desc[UR36][R8.64], R5 ;  /* 0x0000000508007986 */ /* 0x0005e2000c101124 */
[----:B------:R-:W-:Y:S05]  /*52e0*/  BRA `(.L_x_2820) ;  /* 0x0000000400fc7947 */ /* 0x000fea0003800000 */
.L_x_2831:
        /* <DEDUP_REMOVED lines=15> */
.L_x_2835:
[----:B------:R-:W-:Y:S05]  /*53e0*/  BSYNC.RECONVERGENT B0 ;  /* 0x0000000000007941 */ /* 0x000fea0003800200 */
.L_x_2834:
[----:B------:R-:W-:-:S05]  /*53f0*/  LOP3.LUT R5, R0, 0x80, R5, 0xf8, !PT ;  /* 0x0000008000057812 */ /* 0x000fca00078ef805 */
[----:B------:R1:W-:Y:S01]  /*5400*/  STG.E.U8 desc[UR36][R8.64], R5 ;  /* 0x0000000508007986 */ /* 0x0003e2000c101124 */
[----:B------:R-:W-:Y:S05]  /*5410*/  BRA `(.L_x_2820) ;  /* 0x0000000400b07947 */ /* 0x000fea0003800000 */
.L_x_2830:
[----:B------:R0:W-:Y:S01]  /*5420*/  STG.E.U16 desc[UR36][R8.64], R5 ;  /* 0x0000000508007986 */ /* 0x0001e2000c101524 */
[----:B------:R-:W-:Y:S05]  /*5430*/  BRA `(.L_x_2820) ;  /* 0x0000000400a87947 */ /* 0x000fea0003800000 */
.L_x_2827:
        /* <DEDUP_REMOVED lines=12> */
.L_x_2838:
        /* <DEDUP_REMOVED lines=13> */
.L_x_2841:
[----:B------:R-:W-:-:S04]  /*55d0*/  SHF.R.U32.HI R0, RZ, 0x14, R3 ;  /* 0x00000014ff007819 */ /* 0x000fc80000011603 */
[----:B------:R-:W-:-:S04]  /*55e0*/  LOP3.LUT R0, R0, 0x1, RZ, 0xc0, !PT ;  /* 0x0000000100007812 */ /* 0x000fc800078ec0ff */
[----:B------:R-:W-:-:S04]  /*55f0*/  IADD3 R0, PT, PT, R3, 0x487ffff, R0 ;  /* 0x0487ffff03007810 */ /* 0x000fc80007ffe000 */
[----:B------:R-:W-:-:S04]  /*5600*/  SHF.R.U32.HI R0, RZ, 0x14, R0 ;  /* 0x00000014ff007819 */ /* 0x000fc80000011600 */
[----:B------:R-:W-:-:S07]  /*5610*/  LOP3.LUT R0, R0, 0xff, RZ, 0xc0, !PT ;  /* 0x000000ff00007812 */ /* 0x000fce00078ec0ff */
.L_x_2842:
[----:B------:R-:W-:-:S04]  /*5620*/  SHF.R.U32.HI R3, RZ, 0x18, R3 ;  /* 0x00000018ff037819 */ /* 0x000fc80000011603 */
[----:B------:R-:W-:-:S04]  /*5630*/  LOP3.LUT R0, R0, 0x80, R3, 0xf8, !PT ;  /* 0x0000008000007812 */ /* 0x000fc800078ef803 */
[----:B------:R-:W-:-:S07]  /*5640*/  PRMT R4, R0, 0x7610, R4 ;  /* 0x0000761000047816 */ /* 0x000fce0000000004 */
.L_x_2840:
[----:B------:R-:W-:Y:S05]  /*5650*/  BSYNC.RECONVERGENT B0 ;  /* 0x0000000000007941 */ /* 0x000fea0003800200 */
.L_x_2839:
[----:B------:R0:W-:Y:S01]  /*5660*/  STG.E.U8 desc[UR36][R8.64], R4 ;  /* 0x0000000408007986 */ /* 0x0001e2000c101124 */
[----:B------:R-:W-:Y:S05]  /*5670*/  BRA `(.L_x_2820) ;  /* 0x0000000400187947 */ /* 0x000fea0003800000 */
.L_x_2837:
        /* <DEDUP_REMOVED lines=13> */
.L_x_2845:
[----:B------:R-:W-:-:S04]  /*5750*/  SHF.R.U32.HI R0, RZ, 0x15, R3 ;  /* 0x00000015ff007819 */ /* 0x000fc80000011603 */
[----:B------:R-:W-:-:S04]  /*5760*/  LOP3.LUT R0, R0, 0x1, RZ, 0xc0, !PT ;  /* 0x0000000100007812 */ /* 0x000fc800078ec0ff */
[----:B------:R-:W-:-:S04]  /*5770*/  IADD3 R0, PT, PT, R3, 0x88fffff, R0 ;  /* 0x088fffff03007810 */ /* 0x000fc80007ffe000 */
[----:B------:R-:W-:-:S04]  /*5780*/  SHF.R.U32.HI R0, RZ, 0x15, R0 ;  /* 0x00000015ff007819 */ /* 0x000fc80000011600 */
[----:B------:R-:W-:-:S07]  /*5790*/  LOP3.LUT R0, R0, 0xff, RZ, 0xc0, !PT ;  /* 0x000000ff00007812 */ /* 0x000fce00078ec0ff */
.L_x_2846:
[----:B------:R-:W-:-:S04]  /*57a0*/  SHF.R.U32.HI R3, RZ, 0x18, R3 ;  /* 0x00000018ff037819 */ /* 0x000fc80000011603 */
[----:B------:R-:W-:-:S04]  /*57b0*/  LOP3.LUT R0, R0, 0x80, R3, 0xf8, !PT ;  /* 0x0000008000007812 */ /* 0x000fc800078ef803 */
[----:B------:R-:W-:-:S07]  /*57c0*/  PRMT R4, R0, 0x7610, R4 ;  /* 0x0000761000047816 */ /* 0x000fce0000000004 */
.L_x_2844:
[----:B------:R-:W-:Y:S05]  /*57d0*/  BSYNC.RECONVERGENT B0 ;  /* 0x0000000000007941 */ /* 0x000fea0003800200 */
.L_x_2843:
[----:B------:R0:W-:Y:S01]  /*57e0*/  STG.E.U8 desc[UR36][R8.64], R4 ;  /* 0x0000000408007986 */ /* 0x0001e2000c101124 */
[----:B------:R-:W-:Y:S05]  /*57f0*/  BRA `(.L_x_2820) ;  /* 0x0000000000b87947 */ /* 0x000fea0003800000 */
.L_x_2836:
[----:B------:R-:W-:-:S13]  /*5800*/  ISETP.NE.AND P0, PT, R0, 0x1c, PT ;  /* 0x0000001c0000780c */ /* 0x000fda0003f05270 */
[----:B------:R-:W-:Y:S05]  /*5810*/  @!P0 BRA `(.L_x_2847) ;  /* 0x0000000000a48947 */ /* 0x000fea0003800000 */
[----:B------:R-:W-:-:S13]  /*5820*/  ISETP.NE.AND P0, PT, R0, 0x1d, PT ;  /* 0x0000001d0000780c */ /* 0x000fda0003f05270 */
[----:B------:R-:W-:Y:S05]  /*5830*/  @!P0 BRA `(.L_x_2848) ;  /* 0x00000000008c8947 */ /* 0x000fea0003800000 */
[----:B------:R-:W-:-:S13]  /*5840*/  ISETP.NE.AND P0, PT, R0, 0x2c, PT ;  /* 0x0000002c0000780c */ /* 0x000fda0003f05270 */
[----:B------:R-:W-:Y:S05]  /*5850*/  @!P0 BRA `(.L_x_2849) ;  /* 0x0000000000448947 */ /* 0x000fea0003800000 */
.L_x_2819:
        /* <DEDUP_REMOVED lines=16> */
.L_x_2850:
[----:B------:R-:W-:Y:S05]  /*5960*/  BRA `(.L_x_2820) ;  /* 0x00000000005c7947 */ /* 0x000fea0003800000 */
.L_x_2849:
        /* <DEDUP_REMOVED lines=16> */
.L_x_2848:
[----:B------:R-:W-:-:S06]  /*5a70*/  IMAD.U32 R5, R5, 0x10000, RZ ;  /* 0x0001000005057824 */ /* 0x000fcc00078e00ff */
[----:B------:R-:W0:Y:S02]  /*5a80*/  F2I.U64.TRUNC R4, R5 ;  /* 0x0000000500047311 */ /* 0x000e24000020d800 */
[----:B0-----:R0:W-:Y:S01]  /*5a90*/  STG.E.64 desc[UR36][R8.64], R4 ;  /* 0x0000000408007986 */ /* 0x0011e2000c101b24 */
[----:B------:R-:W-:Y:S05]  /*5aa0*/  BRA `(.L_x_2820) ;  /* 0x00000000000c7947 */ /* 0x000fea0003800000 */
.L_x_2847:
[----:B------:R-:W-:-:S06]  /*5ab0*/  IMAD.U32 R5, R5, 0x10000, RZ ;  /* 0x0001000005057824 */ /* 0x000fcc00078e00ff */
[----:B------:R-:W0:Y:S02]  /*5ac0*/  F2I.FTZ.U32.TRUNC.NTZ R5, R5 ;  /* 0x0000000500057305 */ /* 0x000e24000021f000 */
[----:B0-----:R0:W-:Y:S02]  /*5ad0*/  STG.E desc[UR36][R8.64], R5 ;  /* 0x0000000508007986 */ /* 0x0011e4000c101924 */
.L_x_2820:
[----:B------:R-:W-:-:S07]  /*5ae0*/  VIADD R17, R17, 0x80 ;  /* 0x0000008011117836 */ /* 0x000fce0000000000 */
.L_x_2814:
[----:B------:R-:W-:Y:S05]  /*5af0*/  BSYNC.RECONVERGENT B6 ;  /* 0x0000000000067941 */ /* 0x000fea0003800200 */
.L_x_2813:
        /* <DEDUP_REMOVED lines=25> */
.L_x_2856:
[----:B------:R-:W-:-:S06]  /*5c90*/  IMAD.U32 R5, R23, 0x10000, RZ ;  /* 0x0001000017057824 */ /* 0x000fcc00078e00ff */
[----:B------:R-:W0:Y:S02]  /*5ca0*/  F2I.S64.TRUNC R4, R5 ;  /* 0x0000000500047311 */ /* 0x000e24000020d900 */
[----:B0-----:R4:W-:Y:S01]  /*5cb0*/  STG.E.U8 desc[UR36][R8.64], R4 ;  /* 0x0000000408007986 */ /* 0x0019e2000c101124 */
[----:B------:R-:W-:Y:S05]  /*5cc0*/  BRA `(.L_x_2858) ;  /* 0x0000000c006c7947 */ /* 0x000fea0003800000 */
.L_x_2855:
        /* <DEDUP_REMOVED lines=10> */
.L_x_2860:
[----:B------:R-:W-:-:S06]  /*5d70*/  IMAD.U32 R23, R23, 0x10000, RZ ;  /* 0x0001000017177824 */ /* 0x000fcc00078e00ff */
[----:B------:R-:W0:Y:S02]  /*5d80*/  F2I.FTZ.TRUNC.NTZ R23, R23 ;  /* 0x0000001700177305 */ /* 0x000e24000021f100 */
[----:B0-----:R2:W-:Y:S01]  /*5d90*/  STG.E desc[UR36][R8.64], R23 ;  /* 0x0000001708007986 */ /* 0x0015e2000c101924 */
[----:B------:R-:W-:Y:S05]  /*5da0*/  BRA `(.L_x_2858) ;  /* 0x0000000c00347947 */ /* 0x000fea0003800000 */
.L_x_2859:
[----:B------:R-:W-:-:S06]  /*5db0*/  IMAD.U32 R23, R23, 0x10000, RZ ;  /* 0x0001000017177824 */ /* 0x000fcc00078e00ff */
[----:B------:R-:W0:Y:S02]  /*5dc0*/  F2I.FTZ.TRUNC.NTZ R23, R23 ;  /* 0x0000001700177305 */ /* 0x000e24000021f100 */
[----:B0-----:R0:W-:Y:S01]  /*5dd0*/  STG.E.U16 desc[UR36][R8.64], R23 ;  /* 0x0000001708007986 */ /* 0x0011e2000c101524 */
[----:B------:R-:W-:Y:S05]  /*5de0*/  BRA `(.L_x_2858) ;  /* 0x0000000c00247947 */ /* 0x000fea0003800000 */
.L_x_2854:
        /* <DEDUP_REMOVED lines=9> */
.L_x_2862:
[----:B------:R-:W-:-:S05]  /*5e80*/  IMAD.U32 R0, R23, 0x10000, RZ ;  /* 0x0001000017007824 */ /* 0x000fca00078e00ff */
[----:B------:R-:W-:-:S05]  /*5e90*/  F2FP.F16.F32.PACK_AB R0, RZ, R0 ;  /* 0x00000000ff00723e */ /* 0x000fca00000000ff */
[----:B------:R0:W-:Y:S01]  /*5ea0*/  STG.E.U16 desc[UR36][R8.64], R0 ;  /* 0x0000000008007986 */ /* 0x0001e2000c101524 */
[----:B------:R-:W-:Y:S05]  /*5eb0*/  BRA `(.L_x_2858) ;  /* 0x0000000800f07947 */ /* 0x000fea0003800000 */
.L_x_2861:
        /* <DEDUP_REMOVED lines=10> */
.L_x_2864:
[----:B------:R-:W-:-:S05]  /*5f60*/  IMAD.U32 R23, R23, 0x10000, RZ ;  /* 0x0001000017177824 */ /* 0x000fca00078e00ff */
[----:B------:R-:W-:-:S04]  /*5f70*/  F2FP.F16.F32.PACK_AB R3, RZ, R23 ;  /* 0x00000017ff03723e */ /* 0x000fc800000000ff */
[----:B------:R-:W-:-:S05]  /*5f80*/  PRMT R3, R3, 0x5410, RZ ;  /* 0x0000541003037816 */ /* 0x000fca00000000ff */
[----:B------:R0:W-:Y:S01]  /*5f90*/  STG.E desc[UR36][R8.64], R3 ;  /* 0x0000000308007986 */ /* 0x0001e2000c101924 */
[----:B------:R-:W-:Y:S05]  /*5fa0*/  BRA `(.L_x_2858) ;  /* 0x0000000800b47947 */ /* 0x000fea0003800000 */
.L_x_2863:
[----:B------:R-:W-:-:S04]  /*5fb0*/  IMAD.U32 R4, R23, 0x10000, RZ ;  /* 0x0001000017047824 */ /* 0x000fc800078e00ff */
[----:B------:R-:W-:-:S06]  /*5fc0*/  FMUL.FTZ R4, R4, 1 ;  /* 0x3f80000004047820 */ /* 0x000fcc0000410000 */
[----:B------:R-:W0:Y:S02]  /*5fd0*/  F2F.F64.F32 R4, R4 ;  /* 0x0000000400047310 */ /* 0x000e240000201800 */
[----:B0-----:R0:W-:Y:S01]  /*5fe0*/  STG.E.64 desc[UR36][R8.64], R4 ;  /* 0x0000000408007986 */ /* 0x0011e2000c101b24 */
[----:B------:R-:W-:Y:S05]  /*5ff0*/  BRA `(.L_x_2858) ;  /* 0x0000000800a07947 */ /* 0x000fea0003800000 */
.L_x_2853:
        /* <DEDUP_REMOVED lines=14> */
.L_x_2868:
        /* <DEDUP_REMOVED lines=17> */
.L_x_2871:
[----:B------:R-:W-:-:S04]  /*61f0*/  SHF.R.U32.HI R3, RZ, 0x18, R23 ;  /* 0x00000018ff037819 */ /* 0x000fc80000011617 */
[----:B------:R-:W-:-:S04]  /*6200*/  LOP3.LUT R0, R0, 0x80, R3, 0xf8, !PT ;  /* 0x0000008000007812 */ /* 0x000fc800078ef803 */
[----:B------:R-:W-:-:S07]  /*6210*/  PRMT R4, R0, 0x7610, R4 ;  /* 0x0000761000047816 */ /* 0x000fce0000000004 */
.L_x_2870:
[----:B------:R-:W-:Y:S05]  /*6220*/  BSYNC.RECONVERGENT B0 ;  /* 0x0000000000007941 */ /* 0x000fea0003800200 */
.L_x_2869:
[----:B------:R0:W-:Y:S01]  /*6230*/  STG.E.U8 desc[UR36][R8.64], R4 ;  /* 0x0000000408007986 */ /* 0x0001e2000c101124 */
[----:B------:R-:W-:Y:S05]  /*6240*/  BRA `(.L_x_2858) ;  /* 0x00000008000c7947 */ /* 0x000fea0003800000 */
.L_x_2867:
        /* <DEDUP_REMOVED lines=17> */
.L_x_2874:
[----:B------:R-:W-:-:S04]  /*6360*/  SHF.R.U32.HI R3, RZ, 0x18, R23 ;  /* 0x00000018ff037819 */ /* 0x000fc80000011617 */
[----:B------:R-:W-:-:S04]  /*6370*/  LOP3.LUT R0, R0, 0x80, R3, 0xf8, !PT ;  /* 0x0000008000007812 */ /* 0x000fc800078ef803 */
[----:B------:R-:W-:-:S07]  /*6380*/  PRMT R4, R0, 0x7610, R4 ;  /* 0x0000761000047816 */ /* 0x000fce0000000004 */
.L_x_2873:
[----:B------:R-:W-:Y:S05]  /*6390*/  BSYNC.RECONVERGENT B0 ;  /* 0x0000000000007941 */ /* 0x000fea0003800200 */
.L_x_2872:
[----:B------:R0:W-:Y:S01]  /*63a0*/  STG.E.U8 desc[UR36][R8.64], R4 ;  /* 0x0000000408007986 */ /* 0x0001e2000c101124 */
[----:B------:R-:W-:Y:S05]  /*63b0*/  BRA `(.L_x_2858) ;  /* 0x0000000400b07947 */ /* 0x000fea0003800000 */
.L_x_2866:
        /* <DEDUP_REMOVED lines=22> */
.L_x_2876:
[----:B------:R-:W-:-:S06]  /*6520*/  IMAD.U32 R4, R23, 0x10000, RZ ;  /* 0x0001000017047824 */ /* 0x000fcc00078e00ff */
[----:B------:R-:W0:Y:S02]  /*6530*/  F2I.U64.TRUNC R4, R4 ;  /* 0x0000000400047311 */ /* 0x000e24000020d800 */
[----:B0-----:R0:W-:Y:S01]  /*6540*/  STG.E.64 desc[UR36][R8.64], R4 ;  /* 0x0000000408007986 */ /* 0x0011e2000c101b24 */
[----:B------:R-:W-:Y:S05]  /*6550*/  BRA `(.L_x_2858) ;  /* 0x0000000400487947 */ /* 0x000fea0003800000 */
.L_x_2875:
[----:B------:R-:W-:-:S06]  /*6560*/  IMAD.U32 R23, R23, 0x10000, RZ ;  /* 0x0001000017177824 */ /* 0x000fcc00078e00ff */
[----:B------:R-:W0:Y:S02]  /*6570*/  F2I.FTZ.U32.TRUNC.NTZ R23, R23 ;  /* 0x0000001700177305 */ /* 0x000e24000021f000 */
[----:B0-----:R0:W-:Y:S01]  /*6580*/  STG.E desc[UR36][R8.64], R23 ;  /* 0x0000001708007986 */ /* 0x0011e2000c101924 */
[----:B------:R-:W-:Y:S05]  /*6590*/  BRA `(.L_x_2858) ;  /* 0x0000000400387947 */ /* 0x000fea0003800000 */
.L_x_2865:
        /* <DEDUP_REMOVED lines=11> */
.L_x_2878:
[----:B------:R-:W-:Y:S01]  /*6650*/  IMAD.U32 R23, R23, 0x10000, RZ ;  /* 0x0001000017177824 */ /* 0x000fe200078e00ff */
[----:B------:R-:W-:-:S03]  /*6660*/  CS2R R6, SRZ ;  /* 0x0000000000067805 */ /* 0x000fc6000001ff00 */
[----:B------:R-:W-:-:S06]  /*6670*/  FMUL.FTZ R4, R23, 1 ;  /* 0x3f80000017047820 */ /* 0x000fcc0000410000 */
[----:B------:R-:W0:Y:S02]  /*6680*/  F2F.F64.F32 R4, R4 ;  /* 0x0000000400047310 */ /* 0x000e240000201800 */
[----:B0-----:R0:W-:Y:S01]  /*6690*/  STG.E.128 desc[UR36][R8.64], R4 ;  /* 0x0000000408007986 */ /* 0x0011e2000c101d24 */
[----:B------:R-:W-:Y:S05]  /*66a0*/  BRA `(.L_x_2858) ;  /* 0x0000000000f47947 */ /* 0x000fea0003800000 */
.L_x_2877:
[----:B------:R-:W-:-:S13]  /*66b0*/  ISETP.NE.AND P0, PT, R0, 0xf, PT ;  /* 0x0000000f0000780c */ /* 0x000fda0003f05270 */
[----:B------:R-:W-:Y:S05]  /*66c0*/  @!P0 BRA `(.L_x_2879) ;  /* 0x0000000000e88947 */ /* 0x000fea0003800000 */
[----:B------:R-:W-:-:S13]  /*66d0*/  ISETP.NE.AND P0, PT, R0, 0x17, PT ;  /* 0x000000170000780c */ /* 0x000fda0003f05270 */
[----:B------:R-:W-:Y:S05]  /*66e0*/  @!P0 BRA `(.L_x_2880) ;  /* 0x0000000000908947 */ /* 0x000fea0003800000 */
[----:B------:R-:W-:-:S13]  /*66f0*/  ISETP.NE.AND P0, PT, R0, 0x18, PT ;  /* 0x000000180000780c */ /* 0x000fda0003f05270 */
[----:B------:R-:W-:Y:S05]  /*6700*/  @!P0 BRA `(.L_x_2881) ;  /* 0x0000000000448947 */ /* 0x000fea0003800000 */
.L_x_2857:
        /* <DEDUP_REMOVED lines=16> */
.L_x_2882:
[----:B------:R-:W-:Y:S05]  /*6810*/  BRA `(.L_x_2858) ;  /* 0x0000000000987947 */ /* 0x000fea0003800000 */
.L_x_2881:
        /* <DEDUP_REMOVED lines=13> */
.L_x_2884:
[----:B------:R-:W-:Y:S05]  /*68f0*/  BSYNC.RECONVERGENT B0 ;  /* 0x0000000000007941 */ /* 0x000fea0003800200 */
.L_x_2883:
[----:B------:R-:W-:-:S05]  /*6900*/  LOP3.LUT R3, R0, 0x80, R3, 0xf8, !PT ;  /* 0x0000008000037812 */ /* 0x000fca00078ef803 */
[----:B------:R0:W-:Y:S01]  /*6910*/  STG.E.U8 desc[UR36][R8.64], R3 ;  /* 0x0000000308007986 */ /* 0x0001e2000c101124 */
[----:B------:R-:W-:Y:S05]  /*6920*/  BRA `(.L_x_2858) ;  /* 0x0000000000547947 */ /* 0x000fea0003800000 */
.L_x_2880:
        /* <DEDUP_REMOVED lines=12> */
.L_x_2886:
[----:B------:R-:W-:Y:S01]  /*69f0*/  IMAD.MOV.U32 R0, RZ, RZ, 0x7f ;  /* 0x0000007fff007424 */ /* 0x000fe200078e00ff */
[----:B------:R-:W-:-:S04]  /*6a00*/  ISETP.GT.U32.AND P0, PT, R4, 0x7f800000, PT ;  /* 0x7f8000000400780c */ /* 0x000fc80003f04070 */
[----:B------:R-:W-:-:S09]  /*6a10*/  SEL R0, R0, 0x7c, P0 ;  /* 0x0000007c00007807 */ /* 0x000fd20000000000 */
.L_x_2887:
[----:B------:R-:W-:Y:S05]  /*6a20*/  BSYNC.RECONVERGENT B0 ;  /* 0x0000000000007941 */ /* 0x000fea0003800200 */
.L_x_2885:
[----:B------:R-:W-:-:S04]  /*6a30*/  SHF.R.U32.HI R3, RZ, 0x18, R3 ;  /* 0x00000018ff037819 */ /* 0x000fc80000011603 */
[----:B------:R-:W-:-:S05]  /*6a40*/  LOP3.LUT R3, R0, 0x80, R3, 0xf8, !PT ;  /* 0x0000008000037812 */ /* 0x000fca00078ef803 */
[----:B------:R0:W-:Y:S01]  /*6a50*/  STG.E.U8 desc[UR36][R8.64], R3 ;  /* 0x0000000308007986 */ /* 0x0001e2000c101124 */
[----:B------:R-:W-:Y:S05]  /*6a60*/  BRA `(.L_x_2858) ;  /* 0x0000000000047947 */ /* 0x000fea0003800000 */
.L_x_2879:
[----:B------:R0:W-:Y:S02]  /*6a70*/  STG.E.U16 desc[UR36][R8.64], R23 ;  /* 0x0000001708007986 */ /* 0x0001e4000c101524 */
.L_x_2858:
        /* <DEDUP_REMOVED lines=21> */
[----:B------:R-:W-:-:S04]  /*6bd0*/  IMAD.U32 R16, R16, 0x10000, RZ ;  /* 0x0001000010107824 */ /* 0x000fc800078e00ff */
[----:B------:R-:W0:Y:S02]  /*6be0*/  F2I.FTZ.TRUNC.NTZ R3, R16 ;  /* 0x0000001000037305 */ /* 0x000e24000021f100 */
[----:B0-----:R0:W-:Y:S01]  /*6bf0*/  STG.E.U8 desc[UR36][R8.64], R3 ;  /* 0x0000000308007986 */ /* 0x0011e2000c101124 */
[----:B------:R-:W-:Y:S05]  /*6c00*/  BRA `(.L_x_2893) ;  /* 0x0000000c007c7947 */ /* 0x000fea0003800000 */
.L_x_2891:
[----:B------:R-:W-:-:S06]  /*6c10*/  IMAD.U32 R5, R16, 0x10000, RZ ;  /* 0x0001000010057824 */ /* 0x000fcc00078e00ff */
[----:B------:R-:W0:Y:S02]  /*6c20*/  F2I.S64.TRUNC R4, R5 ;  /* 0x0000000500047311 */ /* 0x000e24000020d900 */
[----:B0-----:R0:W-:Y:S01]  /*6c30*/  STG.E.U8 desc[UR36][R8.64], R4 ;  /* 0x0000000408007986 */ /* 0x0011e2000c101124 */
[----:B------:R-:W-:Y:S05]  /*6c40*/  BRA `(.L_x_2893) ;  /* 0x0000000c006c7947 */ /* 0x000fea0003800000 */
.L_x_2890:
        /* <DEDUP_REMOVED lines=10> */
.L_x_2895:
[----:B------:R-:W-:-:S04]  /*6cf0*/  IMAD.U32 R16, R16, 0x10000, RZ ;  /* 0x0001000010107824 */ /* 0x000fc800078e00ff */
[----:B------:R-:W0:Y:S02]  /*6d00*/  F2I.FTZ.TRUNC.NTZ R3, R16 ;  /* 0x0000001000037305 */ /* 0x000e24000021f100 */
[----:B0-----:R0:W-:Y:S01]  /*6d10*/  STG.E desc[UR36][R8.64], R3 ;  /* 0x0000000308007986 */ /* 0x0011e2000c101924 */
[----:B------:R-:W-:Y:S05]  /*6d20*/  BRA `(.L_x_2893) ;  /* 0x0000000c00347947 */ /* 0x000fea0003800000 */
.L_x_2894:
[----:B------:R-:W-:-:S04]  /*6d30*/  IMAD.U32 R16, R16, 0x10000, RZ ;  /* 0x0001000010107824 */ /* 0x000fc800078e00ff */
[----:B------:R-:W0:Y:S02]  /*6d40*/  F2I.FTZ.TRUNC.NTZ R3, R16 ;  /* 0x0000001000037305 */ /* 0x000e24000021f100 */
[----:B0-----:R0:W-:Y:S01]  /*6d50*/  STG.E.U16 desc[UR36][R8.64], R3 ;  /* 0x0000000308007986 */ /* 0x0011e2000c101524 */
[----:B------:R-:W-:Y:S05]  /*6d60*/  BRA `(.L_x_2893) ;  /* 0x0000000c00247947 */ /* 0x000fea0003800000 */
.L_x_2889:
        /* <DEDUP_REMOVED lines=9> */
.L_x_2897:
[----:B------:R-:W-:-:S05]  /*6e00*/  IMAD.U32 R0, R16, 0x10000, RZ ;  /* 0x0001000010007824 */ /* 0x000fca00078e00ff */
[----:B------:R-:W-:-:S05]  /*6e10*/  F2FP.F16.F32.PACK_AB R0, RZ, R0 ;  /* 0x00000000ff00723e */ /* 0x000fca00000000ff */
[----:B------:R0:W-:Y:S01]  /*6e20*/  STG.E.U16 desc[UR36][R8.64], R0 ;  /* 0x0000000008007986 */ /* 0x0001e2000c101524 */
[----:B------:R-:W-:Y:S05]  /*6e30*/  BRA `(.L_x_2893) ;  /* 0x0000000800f07947 */ /* 0x000fea0003800000 */
.L_x_2896:
        /* <DEDUP_REMOVED lines=10> */
.L_x_2899:
[----:B------:R-:W-:-:S05]  /*6ee0*/  IMAD.U32 R16, R16, 0x10000, RZ ;  /* 0x0001000010107824 */ /* 0x000fca00078e00ff */
[----:B------:R-:W-:-:S04]  /*6ef0*/  F2FP.F16.F32.PACK_AB R3, RZ, R16 ;  /* 0x00000010ff03723e */ /* 0x000fc800000000ff */
[----:B------:R-:W-:-:S05]  /*6f00*/  PRMT R3, R3, 0x5410, RZ ;  /* 0x0000541003037816 */ /* 0x000fca00000000ff */
[----:B------:R0:W-:Y:S01]  /*6f10*/  STG.E desc[UR36][R8.64], R3 ;  /* 0x0000000308007986 */ /* 0x0001e2000c101924 */
[----:B------:R-:W-:Y:S05]  /*6f20*/  BRA `(.L_x_2893) ;  /* 0x0000000800b47947 */ /* 0x000fea0003800000 */
.L_x_2898:
[----:B------:R-:W-:-:S04]  /*6f30*/  IMAD.U32 R4, R16, 0x10000, RZ ;  /* 0x0001000010047824 */ /* 0x000fc800078e00ff */
[----:B------:R-:W-:-:S06]  /*6f40*/  FMUL.FTZ R4, R4, 1 ;  /* 0x3f80000004047820 */ /* 0x000fcc0000410000 */
[----:B------:R-:W0:Y:S02]  /*6f50*/  F2F.F64.F32 R4, R4 ;  /* 0x0000000400047310 */ /* 0x000e240000201800 */
[----:B0-----:R0:W-:Y:S01]  /*6f60*/  STG.E.64 desc[UR36][R8.64], R4 ;  /* 0x0000000408007986 */ /* 0x0011e2000c101b24 */
[----:B------:R-:W-:Y:S05]  /*6f70*/  BRA `(.L_x_2893) ;  /* 0x0000000800a07947 */ /* 0x000fea0003800000 */
.L_x_2888:
        /* <DEDUP_REMOVED lines=14> */
.L_x_2903:
        /* <DEDUP_REMOVED lines=17> */
.L_x_2906:
[----:B------:R-:W-:-:S04]  /*7170*/  SHF.R.U32.HI R3, RZ, 0x18, R5 ;  /* 0x00000018ff037819 */ /* 0x000fc80000011605 */
[----:B------:R-:W-:-:S04]  /*7180*/  LOP3.LUT R0, R0, 0x80, R3, 0xf8, !PT ;  /* 0x0000008000007812 */ /* 0x000fc800078ef803 */
[----:B------:R-:W-:-:S07]  /*7190*/  PRMT R4, R0, 0x7610, R4 ;  /* 0x0000761000047816 */ /* 0x000fce0000000004 */
.L_x_2905:
[----:B------:R-:W-:Y:S05]  /*71a0*/  BSYNC.RECONVERGENT B0 ;  /* 0x0000000000007941 */ /* 0x000fea0003800200 */
.L_x_2904:
[----:B------:R0:W-:Y:S01]  /*71b0*/  STG.E.U8 desc[UR36][R8.64], R4 ;  /* 0x0000000408007986 */ /* 0x0001e2000c101124 */
[----:B------:R-:W-:Y:S05]  /*71c0*/  BRA `(.L_x_2893) ;  /* 0x00000008000c7947 */ /* 0x000fea0003800000 */
.L_x_2902:
        /* <DEDUP_REMOVED lines=17> */
.L_x_2909:
[----:B------:R-:W-:-:S04]  /*72e0*/  SHF.R.U32.HI R3, RZ, 0x18, R5 ;  /* 0x00000018ff037819 */ /* 0x000fc80000011605 */
[----:B------:R-:W-:-:S04]  /*72f0*/  LOP3.LUT R0, R0, 0x80, R3, 0xf8, !PT ;  /* 0x0000008000007812 */ /* 0x000fc800078ef803 */
[----:B------:R-:W-:-:S07]  /*7300*/  PRMT R4, R0, 0x7610, R4 ;  /* 0x0000761000047816 */ /* 0x000fce0000000004 */
.L_x_2908:
[----:B------:R-:W-:Y:S05]  /*7310*/  BSYNC.RECONVERGENT B0 ;  /* 0x0000000000007941 */ /* 0x000fea0003800200 */
.L_x_2907:
[----:B------:R0:W-:Y:S01]  /*7320*/  STG.E.U8 desc[UR36][R8.64], R4 ;  /* 0x0000000408007986 */ /* 0x0001e2000c101124 */
[----:B------:R-:W-:Y:S05]  /*7330*/  BRA `(.L_x_2893) ;  /* 0x0000000400b07947 */ /* 0x000fea0003800000 */
.L_x_2901:
        /* <DEDUP_REMOVED lines=22> */
.L_x_2911:
[----:B------:R-:W-:-:S06]  /*74a0*/  IMAD.U32 R4, R16, 0x10000, RZ ;  /* 0x0001000010047824 */ /* 0x000fcc00078e00ff */
[----:B------:R-:W0:Y:S02]  /*74b0*/  F2I.U64.TRUNC R4, R4 ;  /* 0x0000000400047311 */ /* 0x000e24000020d800 */
[----:B0-----:R0:W-:Y:S01]  /*74c0*/  STG.E.64 desc[UR36][R8.64], R4 ;  /* 0x0000000408007986 */ /* 0x0011e2000c101b24 */
[----:B------:R-:W-:Y:S05]  /*74d0*/  BRA `(.L_x_2893) ;  /* 0x0000000400487947 */ /* 0x000fea0003800000 */
.L_x_2910:
[----:B------:R-:W-:-:S04]  /*74e0*/  IMAD.U32 R16, R16, 0x10000, RZ ;  /* 0x0001000010107824 */ /* 0x000fc800078e00ff */
[----:B------:R-:W0:Y:S02]  /*74f0*/  F2I.FTZ.U32.TRUNC.NTZ R3, R16 ;  /* 0x0000001000037305 */ /* 0x000e24000021f000 */
[----:B0-----:R0:W-:Y:S01]  /*7500*/  STG.E desc[UR36][R8.64], R3 ;  /* 0x0000000308007986 */ /* 0x0011e2000c101924 */
[----:B------:R-:W-:Y:S05]  /*7510*/  BRA `(.L_x_2893) ;  /* 0x0000000400387947 */ /* 0x000fea0003800000 */
.L_x_2900:
        /* <DEDUP_REMOVED lines=11> */
.L_x_2913:
[----:B------:R-:W-:Y:S01]  /*75d0*/  IMAD.U32 R16, R16, 0x10000, RZ ;  /* 0x0001000010107824 */ /* 0x000fe200078e00ff */
[----:B------:R-:W-:-:S03]  /*75e0*/  CS2R R6, SRZ ;  /* 0x0000000000067805 */ /* 0x000fc6000001ff00 */
[----:B------:R-:W-:-:S06]  /*75f0*/  FMUL.FTZ R4, R16, 1 ;  /* 0x3f80000010047820 */ /* 0x000fcc0000410000 */
[----:B------:R-:W0:Y:S02]  /*7600*/  F2F.F64.F32 R4, R4 ;  /* 0x0000000400047310 */ /* 0x000e240000201800 */
[----:B0-----:R1:W-:Y:S01]  /*7610*/  STG.E.128 desc[UR36][R8.64], R4 ;  /* 0x0000000408007986 */ /* 0x0013e2000c101d24 */
[----:B------:R-:W-:Y:S05]  /*7620*/  BRA `(.L_x_2893) ;  /* 0x0000000000f47947 */ /* 0x000fea0003800000 */
.L_x_2912:
[----:B------:R-:W-:-:S13]  /*7630*/  ISETP.NE.AND P0, PT, R0, 0xf, PT ;  /* 0x0000000f0000780c */ /* 0x000fda0003f05270 */
[----:B------:R-:W-:Y:S05]  /*7640*/  @!P0 BRA `(.L_x_2914) ;  /* 0x0000000000e88947 */ /* 0x000fea0003800000 */
[----:B------:R-:W-:-:S13]  /*7650*/  ISETP.NE.AND P0, PT, R0, 0x17, PT ;  /* 0x000000170000780c */ /* 0x000fda0003f05270 */
[----:B------:R-:W-:Y:S05]  /*7660*/  @!P0 BRA `(.L_x_2915) ;  /* 0x0000000000908947 */ /* 0x000fea0003800000 */
[----:B------:R-:W-:-:S13]  /*7670*/  ISETP.NE.AND P0, PT, R0, 0x18, PT ;  /* 0x000000180000780c */ /* 0x000fda0003f05270 */
[----:B------:R-:W-:Y:S05]  /*7680*/  @!P0 BRA `(.L_x_2916) ;  /* 0x0000000000448947 */ /* 0x000fea0003800000 */
.L_x_2892:
        /* <DEDUP_REMOVED lines=16> */
.L_x_2917:
[----:B------:R-:W-:Y:S05]  /*7790*/  BRA `(.L_x_2893) ;  /* 0x0000000000987947 */ /* 0x000fea0003800000 */
.L_x_2916:
        /* <DEDUP_REMOVED lines=13> */
.L_x_2919:
[----:B------:R-:W-:Y:S05]  /*7870*/  BSYNC.RECONVERGENT B0 ;  /* 0x0000000000007941 */ /* 0x000fea0003800200 */
.L_x_2918:
[----:B------:R-:W-:-:S05]  /*7880*/  LOP3.LUT R3, R0, 0x80, R3, 0xf8, !PT ;  /* 0x0000008000037812 */ /* 0x000fca00078ef803 */
[----:B------:R3:W-:Y:S01]  /*7890*/  STG.E.U8 desc[UR36][R8.64], R3 ;  /* 0x0000000308007986 */ /* 0x0007e2000c101124 */
[----:B------:R-:W-:Y:S05]  /*78a0*/  BRA `(.L_x_2893) ;  /* 0x0000000000547947 */ /* 0x000fea0003800000 */
.L_x_2915:
        /* <DEDUP_REMOVED lines=12> */
.L_x_2921:
[----:B------:R-:W-:Y:S01]  /*7970*/  IMAD.MOV.U32 R0, RZ, RZ, 0x7f ;  /* 0x0000007fff007424 */ /* 0x000fe200078e00ff */
[----:B------:R-:W-:-:S04]  /*7980*/  ISETP.GT.U32.AND P0, PT, R4, 0x7f800000, PT ;  /* 0x7f8000000400780c */ /* 0x000fc80003f04070 */
[----:B------:R-:W-:-:S09]  /*7990*/  SEL R0, R0, 0x7c, P0 ;  /* 0x0000007c00007807 */ /* 0x000fd20000000000 */
.L_x_2922:
[----:B------:R-:W-:Y:S05]  /*79a0*/  BSYNC.RECONVERGENT B0 ;  /* 0x0000000000007941 */ /* 0x000fea0003800200 */
.L_x_2920:
[----:B------:R-:W-:-:S04]  /*79b0*/  SHF.R.U32.HI R3, RZ, 0x18, R3 ;  /* 0x00000018ff037819 */ /* 0x000fc80000011603 */
[----:B------:R-:W-:-:S05]  /*79c0*/  LOP3.LUT R3, R0, 0x80, R3, 0xf8, !PT ;  /* 0x0000008000037812 */ /* 0x000fca00078ef803 */
[----:B------:R2:W-:Y:S01]  /*79d0*/  STG.E.U8 desc[UR36][R8.64], R3 ;  /* 0x0000000308007986 */ /* 0x0005e2000c101124 */
[----:B------:R-:W-:Y:S05]  /*79e0*/  BRA `(.L_x_2893) ;  /* 0x0000000000047947 */ /* 0x000fea0003800000 */
.L_x_2914:
[----:B------:R4:W-:Y:S02]  /*79f0*/  STG.E.U16 desc[UR36][R8.64], R16 ;  /* 0x0000001008007986 */ /* 0x0009e4000c101524 */
.L_x_2893:
[----:B------:R-:W-:-:S07]  /*7a00*/  VIADD R17, R17, 0x80 ;  /* 0x0000008011117836 */ /* 0x000fce0000000000 */
.L_x_2852:
[----:B------:R-:W-:Y:S05]  /*7a10*/  BSYNC.RECONVERGENT B6 ;  /* 0x0000000000067941 */ /* 0x000fea0003800200 */
.L_x_2851:
        /* <DEDUP_REMOVED lines=21> */
[----:B0-----:R-:W-:Y:S01]  /*7b70*/  STG.E.U8 desc[UR36][R2.64], R5 ;  /* 0x0000000502007986 */ /* 0x001fe2000c101124 */
[----:B------:R-:W-:Y:S05]  /*7b80*/  EXIT ;  /* 0x000000000000794d */ /* 0x000fea0003800000 */
.L_x_2926:
[----:B------:R-:W-:-:S06]  /*7b90*/  IMAD.U32 R5, R18, 0x10000, RZ ;  /* 0x0001000012057824 */ /* 0x000fcc00078e00ff */
[----:B------:R-:W0:Y:S02]  /*7ba0*/  F2I.S64.TRUNC R4, R5 ;  /* 0x0000000500047311 */ /* 0x000e24000020d900 */
[----:B0-----:R-:W-:Y:S01]  /*7bb0*/  STG.E.U8 desc[UR36][R2.64], R4 ;  /* 0x0000000402007986 */ /* 0x001fe2000c101124 */
[----:B------:R-:W-:Y:S05]  /*7bc0*/  EXIT ;  /* 0x000000000000794d */ /* 0x000fea0003800000 */
.L_x_2925:
        /* <DEDUP_REMOVED lines=8> */
[----:B0-----:R-:W-:Y:S01]  /*7c50*/  STG.E.64 desc[UR36][R2.64], R4 ;  /* 0x0000000402007986 */ /* 0x001fe2000c101b24 */
[----:B------:R-:W-:Y:S05]  /*7c60*/  EXIT ;  /* 0x000000000000794d */ /* 0x000fea0003800000 */
.L_x_2929:
[----:B------:R-:W-:-:S04]  /*7c70*/  IMAD.U32 R18, R18, 0x10000, RZ ;  /* 0x0001000012127824 */ /* 0x000fc800078e00ff */
[----:B------:R-:W0:Y:S02]  /*7c80*/  F2I.FTZ.TRUNC.NTZ R5, R18 ;  /* 0x0000001200057305 */ /* 0x000e24000021f100 */
[----:B0-----:R-:W-:Y:S01]  /*7c90*/  STG.E desc[UR36][R2.64], R5 ;  /* 0x0000000502007986 */ /* 0x001fe2000c101924 */
[----:B------:R-:W-:Y:S05]  /*7ca0*/  EXIT ;  /* 0x000000000000794d */ /* 0x000fea0003800000 */
.L_x_2928:
[----:B------:R-:W-:-:S04]  /*7cb0*/  IMAD.U32 R18, R18, 0x10000, RZ ;  /* 0x0001000012127824 */ /* 0x000fc800078e00ff */
[----:B------:R-:W0:Y:S02]  /*7cc0*/  F2I.FTZ.TRUNC.NTZ R5, R18 ;  /* 0x0000001200057305 */ /* 0x000e24000021f100 */
[----:B0-----:R-:W-:Y:S01]  /*7cd0*/  STG.E.U16 desc[UR36][R2.64], R5 ;  /* 0x0000000502007986 */ /* 0x001fe2000c101524 */
[----:B------:R-:W-:Y:S05]  /*7ce0*/  EXIT ;  /* 0x000000000000794d */ /* 0x000fea0003800000 */
.L_x_2924:
[----:B------:R-:W-:-:S13]  /*7cf0*/  ISETP.GT.AND P0, PT, R0, 0x6, PT ;  /* 0x000000060000780c */ /* 0x000fda0003f04270 */
[----:B------:R-:W-:Y:S05]  /*7d00*/  @P0 BRA `(.L_x_2930) ;  /* 0x00000000002c0947 */ /* 0x000fea0003800000 */
[----:B------:R-:W-:-:S13]  /*7d10*/  ISETP.NE.AND P0, PT, R0, 0x5, PT ;  /* 0x000000050000780c */ /* 0x000fda0003f05270 */
[----:B------:R-:W-:Y:S05]  /*7d20*/  @!P0 BRA `(.L_x_2931) ;  /* 0x0000000000148947 */ /* 0x000fea0003800000 */
[----:B------:R-:W-:-:S13]  /*7d30*/  ISETP.NE.AND P0, PT, R0, 0x6, PT ;  /* 0x000000060000780c */ /* 0x000fda0003f05270 */
[----:B------:R-:W-:Y:S05]  /*7d40*/  @P0 BRA `(.L_x_2927) ;  /* 0x0000000800300947 */ /* 0x000fea0003800000 */
[----:B------:R-:W-:-:S05]  /*7d50*/  IMAD.U32 R5, R18, 0x10000, RZ ;  /* 0x0001000012057824 */ /* 0x000fca00078e00ff */
[----:B------:R-:W-:Y:S01]  /*7d60*/  STG.E desc[UR36][R2.64], R5 ;  /* 0x0000000502007986 */ /* 0x000fe2000c101924 */
[----:B------:R-:W-:Y:S05]  /*7d70*/  EXIT ;  /* 0x000000000000794d */ /* 0x000fea0003800000 */
.L_x_2931:
[----:B------:R-:W-:-:S05]  /*7d80*/  IMAD.U32 R0, R18, 0x10000, RZ ;  /* 0x0001000012007824 */ /* 0x000fca00078e00ff */
[----:B------:R-:W-:-:S05]  /*7d90*/  F2FP.F16.F32.PACK_AB R0, RZ, R0 ;  /* 0x00000000ff00723e */ /* 0x000fca00000000ff */
[----:B------:R-:W-:Y:S01]  /*7da0*/  STG.E.U16 desc[UR36][R2.64], R0 ;  /* 0x0000000002007986 */ /* 0x000fe2000c101524 */
[----:B------:R-:W-:Y:S05]  /*7db0*/  EXIT ;  /* 0x000000000000794d */ /* 0x000fea0003800000 */
.L_x_2930:
        /* <DEDUP_REMOVED lines=8> */
[----:B------:R-:W-:Y:S01]  /*7e40*/  STG.E.64 desc[UR36][R2.64], R18 ;  /* 0x0000001202007986 */ /* 0x000fe2000c101b24 */
[----:B------:R-:W-:Y:S05]  /*7e50*/  EXIT ;  /* 0x000000000000794d */ /* 0x000fea0003800000 */
.L_x_2933:
[----:B------:R-:W-:-:S05]  /*7e60*/  IMAD.U32 R18, R18, 0x10000, RZ ;  /* 0x0001000012127824 */ /* 0x000fca00078e00ff */
[----:B------:R-:W-:-:S04]  /*7e70*/  F2FP.F16.F32.PACK_AB R5, RZ, R18 ;  /* 0x00000012ff05723e */ /* 0x000fc800000000ff */
[----:B------:R-:W-:-:S05]  /*7e80*/  PRMT R5, R5, 0x5410, RZ ;  /* 0x0000541005057816 */ /* 0x000fca00000000ff */
[----:B------:R-:W-:Y:S01]  /*7e90*/  STG.E desc[UR36][R2.64], R5 ;  /* 0x0000000502007986 */ /* 0x000fe2000c101924 */
[----:B------:R-:W-:Y:S05]  /*7ea0*/  EXIT ;  /* 0x000000000000794d */ /* 0x000fea0003800000 */
.L_x_2932:
[----:B------:R-:W-:-:S04]  /*7eb0*/  IMAD.U32 R4, R18, 0x10000, RZ ;  /* 0x0001000012047824 */ /* 0x000fc800078e00ff */
[----:B------:R-:W-:-:S06]  /*7ec0*/  FMUL.FTZ R4, R4, 1 ;  /* 0x3f80000004047820 */ /* 0x000fcc0000410000 */
[----:B------:R-:W0:Y:S02]  /*7ed0*/  F2F.F64.F32 R4, R4 ;  /* 0x0000000400047310 */ /* 0x000e240000201800 */
[----:B0-----:R-:W-:Y:S01]  /*7ee0*/  STG.E.64 desc[UR36][R2.64], R4 ;  /* 0x0000000402007986 */ /* 0x001fe2000c101b24 */
[----:B------:R-:W-:Y:S05]  /*7ef0*/  EXIT ;  /* 0x000000000000794d */ /* 0x000fea0003800000 */
.L_x_2923:
        /* <DEDUP_REMOVED lines=12> */
[----:B0-----:R-:W-:Y:S01]  /*7fc0*/  STG.E.U16 desc[UR36][R2.64], R5 ;  /* 0x0000000502007986 */ /* 0x001fe2000c101524 */
[----:B------:R-:W-:Y:S05]  /*7fd0*/  EXIT ;  /* 0x000000000000794d */ /* 0x000fea0003800000 */
.L_x_2937:
        /* <DEDUP_REMOVED lines=18> */
.L_x_2940:
[----:B------:R-:W-:-:S04]  /*8100*/  SHF.R.U32.HI R5, RZ, 0x18, R5 ;  /* 0x00000018ff057819 */ /* 0x000fc80000011605 */
[----:B------:R-:W-:-:S07]  /*8110*/  LOP3.LUT R0, R0, 0x80, R5, 0xf8, !PT ;  /* 0x0000008000007812 */ /* 0x000fce00078ef805 */
.L_x_2939:
[----:B------:R-:W-:Y:S05]  /*8120*/  BSYNC.RECONVERGENT B0 ;  /* 0x0000000000007941 */ /* 0x000fea0003800200 */
.L_x_2938:
[----:B------:R-:W-:Y:S01]  /*8130*/  STG.E.U8 desc[UR36][R2.64], R0 ;  /* 0x0000000002007986 */ /* 0x000fe2000c101124 */
[----:B------:R-:W-:Y:S05]  /*8140*/  EXIT ;  /* 0x000000000000794d */ /* 0x000fea0003800000 */
.L_x_2936:
        /* <DEDUP_REMOVED lines=18> */
.L_x_2943:
[----:B------:R-:W-:-:S04]  /*8270*/  SHF.R.U32.HI R5, RZ, 0x18, R5 ;  /* 0x00000018ff057819 */ /* 0x000fc80000011605 */
[----:B------:R-:W-:-:S07]  /*8280*/  LOP3.LUT R0, R0, 0x80, R5, 0xf8, !PT ;  /* 0x0000008000007812 */ /* 0x000fce00078ef805 */
.L_x_2942:
[----:B------:R-:W-:Y:S05]  /*8290*/  BSYNC.RECONVERGENT B0 ;  /* 0x0000000000007941 */ /* 0x000fea0003800200 */
.L_x_2941:
[----:B------:R-:W-:Y:S01]  /*82a0*/  STG.E.U8 desc[UR36][R2.64], R0 ;  /* 0x0000000002007986 */ /* 0x000fe2000c101124 */
[----:B------:R-:W-:Y:S05]  /*82b0*/  EXIT ;  /* 0x000000000000794d */ /* 0x000fea0003800000 */
.L_x_2935:
        /* <DEDUP_REMOVED lines=22> */
.L_x_2945:
[----:B------:R-:W-:-:S06]  /*8420*/  IMAD.U32 R4, R18, 0x10000, RZ ;  /* 0x0001000012047824 */ /* 0x000fcc00078e00ff */
[----:B------:R-:W0:Y:S02]  /*8430*/  F2I.U64.TRUNC R4, R4 ;  /* 0x0000000400047311 */ /* 0x000e24000020d800 */
[----:B0-----:R-:W-:Y:S01]  /*8440*/  STG.E.64 desc[UR36][R2.64], R4 ;  /* 0x0000000402007986 */ /* 0x001fe2000c101b24 */
[----:B------:R-:W-:Y:S05]  /*8450*/  EXIT ;  /* 0x000000000000794d */ /* 0x000fea0003800000 */
.L_x_2944:
[----:B------:R-:W-:-:S04]  /*8460*/  IMAD.U32 R18, R18, 0x10000, RZ ;  /* 0x0001000012127824 */ /* 0x000fc800078e00ff */
[----:B------:R-:W0:Y:S02]  /*8470*/  F2I.FTZ.U32.TRUNC.NTZ R5, R18 ;  /* 0x0000001200057305 */ /* 0x000e24000021f000 */
[----:B0-----:R-:W-:Y:S01]  /*8480*/  STG.E desc[UR36][R2.64], R5 ;  /* 0x0000000502007986 */ /* 0x001fe2000c101924 */
[----:B------:R-:W-:Y:S05]  /*8490*/  EXIT ;  /* 0x000000000000794d */ /* 0x000fea0003800000 */
.L_x_2934:
        /* <DEDUP_REMOVED lines=9> */
[----:B------:R-:W-:Y:S01]  /*8530*/  STG.E.U8 desc[UR36][R2.64], R5 ;  /* 0x0000000502007986 */ /* 0x000fe2000c101124 */
[----:B------:R-:W-:Y:S05]  /*8540*/  EXIT ;  /* 0x000000000000794d */ /* 0x000fea0003800000 */
.L_x_2947:
[----:B------:R-:W-:Y:S01]  /*8550*/  IMAD.U32 R18, R18, 0x10000, RZ ;  /* 0x0001000012127824 */ /* 0x000fe200078e00ff */
[----:B------:R-:W-:-:S03]  /*8560*/  CS2R R6, SRZ ;  /* 0x0000000000067805 */ /* 0x000fc6000001ff00 */
[----:B------:R-:W-:-:S06]  /*8570*/  FMUL.FTZ R4, R18, 1 ;  /* 0x3f80000012047820 */ /* 0x000fcc0000410000 */
[----:B------:R-:W0:Y:S02]  /*8580*/  F2F.F64.F32 R4, R4 ;  /* 0x0000000400047310 */ /* 0x000e240000201800 */
[----:B0-----:R-:W-:Y:S01]  /*8590*/  STG.E.128 desc[UR36][R2.64], R4 ;  /* 0x0000000402007986 */ /* 0x001fe2000c101d24 */
[----:B------:R-:W-:Y:S05]  /*85a0*/  EXIT ;  /* 0x000000000000794d */ /* 0x000fea0003800000 */
.L_x_2946:
[----:B------:R-:W-:-:S13]  /*85b0*/  ISETP.NE.AND P0, PT, R0, 0xf, PT ;  /* 0x0000000f0000780c */ /* 0x000fda0003f05270 */
[----:B------:R-:W-:Y:S05]  /*85c0*/  @!P0 BRA `(.L_x_2948) ;  /* 0x0000000000e88947 */ /* 0x000fea0003800000 */
[----:B------:R-:W-:-:S13]  /*85d0*/  ISETP.NE.AND P0, PT, R0, 0x17, PT ;  /* 0x000000170000780c */ /* 0x000fda0003f05270 */
[----:B------:R-:W-:Y:S05]  /*85e0*/  @!P0 BRA `(.L_x_2949) ;  /* 0x0000000000908947 */ /* 0x000fea0003800000 */
[----:B------:R-:W-:-:S13]  /*85f0*/  ISETP.NE.AND P0, PT, R0, 0x18, PT ;  /* 0x000000180000780c */ /* 0x000fda0003f05270 */
[----:B------:R-:W-:Y:S05]  /*8600*/  @!P0 BRA `(.L_x_2950) ;  /* 0x0000000000448947 */ /* 0x000fea0003800000 */
.L_x_2927:
        /* <DEDUP_REMOVED lines=16> */
.L_x_2951:
[----:B------:R-:W-:Y:S05]  /*8710*/  EXIT ;  /* 0x000000000000794d */ /* 0x000fea0003800000 */
.L_x_2950:
        /* <DEDUP_REMOVED lines=13> */
.L_x_2953:
[----:B------:R-:W-:Y:S05]  /*87f0*/  BSYNC.RECONVERGENT B0 ;  /* 0x0000000000007941 */ /* 0x000fea0003800200 */
.L_x_2952:
[----:B------:R-:W-:-:S05]  /*8800*/  LOP3.LUT R5, R0, 0x80, R5, 0xf8, !PT ;  /* 0x0000008000057812 */ /* 0x000fca00078ef805 */
[----:B------:R-:W-:Y:S01]  /*8810*/  STG.E.U8 desc[UR36][R2.64], R5 ;  /* 0x0000000502007986 */ /* 0x000fe2000c101124 */
[----:B------:R-:W-:Y:S05]  /*8820*/  EXIT ;  /* 0x000000000000794d */ /* 0x000fea0003800000 */
.L_x_2949:
        /* <DEDUP_REMOVED lines=12> */
.L_x_2955:
[----:B------:R-:W-:Y:S01]  /*88f0*/  IMAD.MOV.U32 R0, RZ, RZ, 0x7f ;  /* 0x0000007fff007424 */ /* 0x000fe200078e00ff */
[----:B------:R-:W-:-:S04]  /*8900*/  ISETP.GT.U32.AND P0, PT, R4, 0x7f800000, PT ;  /* 0x7f8000000400780c */ /* 0x000fc80003f04070 */
[----:B------:R-:W-:-:S09]  /*8910*/  SEL R0, R0, 0x7c, P0 ;  /* 0x0000007c00007807 */ /* 0x000fd20000000000 */
.L_x_2956:
[----:B------:R-:W-:Y:S05]  /*8920*/  BSYNC.RECONVERGENT B0 ;  /* 0x0000000000007941 */ /* 0x000fea0003800200 */
.L_x_2954:
[----:B------:R-:W-:-:S04]  /*8930*/  SHF.R.U32.HI R5, RZ, 0x18, R5 ;  /* 0x00000018ff057819 */ /* 0x000fc80000011605 */
[----:B------:R-:W-:-:S05]  /*8940*/  LOP3.LUT R5, R0, 0x80, R5, 0xf8, !PT ;  /* 0x0000008000057812 */ /* 0x000fca00078ef805 */
[----:B------:R-:W-:Y:S01]  /*8950*/  STG.E.U8 desc[UR36][R2.64], R5 ;  /* 0x0000000502007986 */ /* 0x000fe2000c101124 */
[----:B------:R-:W-:Y:S05]  /*8960*/  EXIT ;  /* 0x000000000000794d */ /* 0x000fea0003800000 */
.L_x_2948:
[----:B------:R-:W-:Y:S01]  /*8970*/  STG.E.U16 desc[UR36][R2.64], R18 ;  /* 0x0000001202007986 */ /* 0x000fe2000c101524 */
[----:B------:R-:W-:Y:S05]  /*8980*/  EXIT ;  /* 0x000000000000794d */ /* 0x000fea0003800000 */
.L_x_2957:
        /* <DEDUP_REMOVED lines=15> */
.L_x_19848:


//--------------------- .text._ZN2at6native18elementwise_kernelILi128ELi4EZNS0_22gpu_kernel_impl_nocastIZZZNS0_26round_decimals_kernel_cudaERNS_18TensorIteratorBaseElENKUlvE_clEvENKUlvE2_clEvEUlN3c108BFloat16EE_EEvS4_RKT_EUliE_EEviT1_ --------------------------
	.section	.text._ZN2at6native18elementwise_kernelILi128ELi4EZNS0_22gpu_kernel_impl_nocastIZZZNS0_26round_decimals_kernel_cudaERNS_18TensorIteratorBaseElENKUlvE_clEvENKUlvE2_clEvEUlN3c108BFloat16EE_EEvS4_RKT_EUliE_EEviT1_,"ax",@progbits
	.align	128
        .global         _ZN2at6native18elementwise_kernelILi128ELi4EZNS0_22gpu_kernel_impl_nocastIZZZNS0_26round_decimals_kernel_cudaERNS_18TensorIteratorBaseElENKUlvE_clEvENKUlvE2_clEvEUlN3c108BFloat16EE_EEvS4_RKT_EUliE_EEviT1_
        .type           _ZN2at6native18elementwise_kernelILi128ELi4EZNS0_22gpu_kernel_impl_nocastIZZZNS0_26round_decimals_kernel_cudaERNS_18TensorIteratorBaseElENKUlvE_clEvENKUlvE2_clEvEUlN3c108BFloat16EE_EEvS4_RKT_EUliE_EEviT1_,@function
        .size           _ZN2at6native18elementwise_kernelILi128ELi4EZNS0_22gpu_kernel_impl_nocastIZZZNS0_26round_decimals_kernel_cudaERNS_18TensorIteratorBaseElENKUlvE_clEvENKUlvE2_clEvEUlN3c108BFloat16EE_EEvS4_RKT_EUliE_EEviT1_,(.L_x_19849 - _ZN2at6native18elementwise_kernelILi128ELi4EZNS0_22gpu_kernel_impl_nocastIZZZNS0_26round_decimals_kernel_cudaERNS_18TensorIteratorBaseElENKUlvE_clEvENKUlvE2_clEvEUlN3c108BFloat16EE_EEvS4_RKT_EUliE_EEviT1_)
        .other          _ZN2at6native18elementwise_kernelILi128ELi4EZNS0_22gpu_kernel_impl_nocastIZZZNS0_26round_decimals_kernel_cudaERNS_18TensorIteratorBaseElENKUlvE_clEvENKUlvE2_clEvEUlN3c108BFloat16EE_EEvS4_RKT_EUliE_EEviT1_,@"STO_CUDA_ENTRY STV_DEFAULT"
_ZN2at6native18elementwise_kernelILi128ELi4EZNS0_22gpu_kernel_impl_nocastIZZZNS0_26round_decimals_kernel_cudaERNS_18TensorIteratorBaseElENKUlvE_clEvENKUlvE2_clEvEUlN3c108BFloat16EE_EEvS4_RKT_EUliE_EEviT1_:
.text._ZN2at6native18elementwise_kernelILi128ELi4EZNS0_22gpu_kernel_impl_nocastIZZZNS0_26round_decimals_kernel_cudaERNS_18TensorIteratorBaseElENKUlvE_clEvENKUlvE2_clEvEUlN3c108BFloat16EE_EEvS4_RKT_EUliE_EEviT1_:
[----:B------:R-:W-:Y:S08]  /*0000*/  LDC R1, c[0x0][0x37c] ;  /* 0x0000df00ff017b82 */ /* 0x000ff00000000800 */
[----:B------:R-:W0:Y:S01]  /*0010*/  LDC R0, c[0x0][0x388] ;  /* 0x0000e200ff007b82 */ /* 0x000e220000000800 */
[----:B------:R-:W1:Y:S01]  /*0020*/  S2R R3, SR_TID.X ;  /* 0x0000000000037919 */ /* 0x000e620000002100 */
[----:B------:R-:W2:Y:S01]  /*0030*/  LDCU.64 UR6, c[0x0][0x358] ;  /* 0x00006b00ff0677ac */ /* 0x000ea20008000a00 */
[----:B------:R-:W3:Y:S05]  /*0040*/  LDCU.U8 UR8, c[0x0][0x592] ;  /* 0x0000b240ff0877ac */ /* 0x000eea0008000000 */
[----:B------:R-:W4:Y:S01]  /*0050*/  S2UR UR4, SR_CTAID.X ;  /* 0x00000000000479c3 */ /* 0x000f220000002500 */
[----:B------:R-:W0:Y:S02]  /*0060*/  LDCU.U16 UR5, c[0x0][0x590] ;  /* 0x0000b200ff0577ac */ /* 0x000e240008000400 */
[----:B0-----:R-:W-:Y:S01]  /*0070*/  ISETP.NE.AND P0, PT, R0, RZ, PT ;  /* 0x000000ff0000720c */ /* 0x001fe20003f05270 */
[----:B----4-:R-:W-:-:S06]  /*0080*/  USHF.L.U32 UR4, UR4, 0x9, URZ ;  /* 0x0000000904047899 */ /* 0x010fcc00080006ff */
[----:B-1----:R-:W-:-:S06]  /*0090*/  LOP3.LUT R3, R3, UR4, RZ, 0xfc, !PT ;  /* 0x0000000403037c12 */ /* 0x002fcc000f8efcff */
[----:B--23--:R-:W-:Y:S05]  /*00a0*/  @P0 BRA `(.L_x_2958) ;  /* 0x0000000800480947 */ /* 0x00cfea0003800000 */
[----:B------:R-:W-:-:S09]  /*00b0*/  UISETP.NE.AND UP0, UPT, UR8, URZ, UPT ;  /* 0x000000ff0800728c */ /* 0x000fd2000bf05270 */
[----:B------:R-:W-:Y:S05]  /*00c0*/  BRA.U UP0, `(.L_x_2959) ;  /* 0x0000000500207547 */ /* 0x000fea000b800000 */
[----:B------:R-:W0:Y:S01]  /*00d0*/  LDCU UR8, c[0x0][0x380] ;  /* 0x00007000ff0877ac */ /* 0x000e220008000800 */
[----:B------:R-:W-:Y:S04]  /*00e0*/  BSSY.RECONVERGENT B0, `(.L_x_2960) ;  /* 0x0000035000007945 */ /* 0x000fe80003800200 */
[----:B------:R-:W-:Y:S01]  /*00f0*/  BSSY.RELIABLE B1, `(.L_x_2961) ;  /* 0x0000025000017945 */ /* 0x000fe20003800100 */
[----:B0-----:R-:W-:-:S13]  /*0100*/  ISETP.GE.AND P0, PT, R3, UR8, PT ;  /* 0x0000000803007c0c */ /* 0x001fda000bf06270 */
[----:B------:R-:W-:Y:S05]  /*0110*/  @P0 BRA `(.L_x_2962) ;  /* 0x00000000007c0947 */ /* 0x000fea0003800000 */
[----:B------:R-:W0:Y:S02]  /*0120*/  LDC.64 R4, c[0x0][0x588] ;  /* 0x00016200ff047b82 */ /* 0x000e240000000a00 */
[----:B0-----:R-:W2:Y:S01]  /*0130*/  LDG.E.U16 R4, desc[UR6][R4.64] ;  /* 0x0000000604047981 */ /* 0x001ea2000c1e1500 */
[----:B------:R-:W-:-:S05]  /*0140*/  USHF.L.U32 UR4, UR5, 0x10, URZ ;  /* 0x0000001005047899 */ /* 0x000fca00080006ff */
[----:B------:R-:W0:Y:S01]  /*0150*/  LDC.64 R6, c[0x0][0x580] ;  /* 0x00016000ff067b82 */ /* 0x000e220000000a00 */
[----:B------:R-:W-:-:S04]  /*0160*/  IADD3 R3, PT, PT, R3, 0x80, RZ ;  /* 0x0000008003037810 */ /* 0x000fc80007ffe0ff */
[----:B------:R-:W-:Y:S01]  /*0170*/  ISETP.GE.AND P0, PT, R3, UR8, PT ;  /* 0x0000000803007c0c */ /* 0x000fe2000bf06270 */
[----:B------:R-:W-:Y:S01]  /*0180*/  MUFU.RCP R9, UR4 ;  /* 0x0000000400097d08 */ /* 0x000fe20008001000 */
[----:B--2---:R-:W-:-:S05]  /*0190*/  SHF.L.U32 R0, R4, 0x10, RZ ;  /* 0x0000001004007819 */ /* 0x004fca00000006ff */
[----:B------:R-:W-:-:S06]  /*01a0*/  FMUL.FTZ R0, R0, UR4 ;  /* 0x0000000400007c20 */ /* 0x000fcc0008410000 */
[----:B------:R-:W-:Y:S05]  /*01b0*/  @P0 BREAK.RELIABLE B1 ;  /* 0x0000000000010942 */ /* 0x000fea0003800100 */
[----:B------:R-:W1:Y:S02]  /*01c0*/  F2F.BF16.F32 R0, R0 ;  /* 0x0000000000007304 */ /* 0x000e640000202000 */
[----:B-1----:R-:W-:-:S06]  /*01d0*/  SHF.L.U32 R2, R0, 0x10, RZ ;  /* 0x0000001000027819 */ /* 0x002fcc00000006ff */
[----:B------:R-:W1:Y:S02]  /*01e0*/  FRND R2, R2 ;  /* 0x0000000200027307 */ /* 0x000e640000201000 */
[----:B-1----:R-:W-:-:S05]  /*01f0*/  FMUL.FTZ R8, R2, R9 ;  /* 0x0000000902087220 */ /* 0x002fca0000410000 */
[----:B------:R-:W-:-:S05]  /*0200*/  F2FP.BF16.F32.PACK_AB R8, RZ, R8 ;  /* 0x00000008ff08723e */ /* 0x000fca00000010ff */
[----:B0-----:R0:W-:Y:S01]  /*0210*/  STG.E.U16 desc[UR6][R6.64], R8 ;  /* 0x0000000806007986 */ /* 0x0011e2000c101506 */
[----:B------:R-:W-:Y:S05]  /*0220*/  @P0 BRA `(.L_x_2963) ;  /* 0x0000000000800947 */ /* 0x000fea0003800000 */
[----:B------:R-:W1:Y:S02]  /*0230*/  LDC.64 R4, c[0x0][0x588] ;  /* 0x00016200ff047b82 */ /* 0x000e640000000a00 */
[----:B-1----:R-:W2:Y:S01]  /*0240*/  LDG.E.U16 R4, desc[UR6][R4.64] ;  /* 0x0000000604047981 */ /* 0x002ea2000c1e1500 */
[----:B------:R-:W-:-:S05]  /*0250*/  USHF.L.U32 UR4, UR5, 0x10, URZ ;  /* 0x0000001005047899 */ /* 0x000fca00080006ff */
[----:B0-----:R-:W0:Y:S01]  /*0260*/  LDC.64 R6, c[0x0][0x580] ;  /* 0x00016000ff067b82 */ /* 0x001e220000000a00 */
[----:B------:R-:W-:-:S03]  /*0270*/  IADD3 R3, PT, PT, R3, 0x80, RZ ;  /* 0x0000008003037810 */ /* 0x000fc60007ffe0ff */
[----:B------:R-:W-:Y:S01]  /*0280*/  MUFU.RCP R9, UR4 ;  /* 0x0000000400097d08 */ /* 0x000fe20008001000 */
[----:B--2---:R-:W-:-:S05]  /*0290*/  SHF.L.U32 R0, R4, 0x10, RZ ;  /* 0x0000001004007819 */ /* 0x004fca00000006ff */
[----:B------:R-:W-:-:S06]  /*02a0*/  FMUL.FTZ R0, R0, UR4 ;  /* 0x0000000400007c20 */ /* 0x000fcc0008410000 */
[----:B------:R-:W1:Y:S02]  /*02b0*/  F2F.BF16.F32 R0, R0 ;  /* 0x0000000000007304 */ /* 0x000e640000202000 */
[----:B-1----:R-:W-:-:S06]  /*02c0*/  SHF.L.U32 R2, R0, 0x10, RZ ;  /* 0x0000001000027819 */ /* 0x002fcc00000006ff */
[----:B------:R-:W1:Y:S02]  /*02d0*/  FRND R2, R2 ;  /* 0x0000000200027307 */ /* 0x000e640000201000 */
[----:B-1----:R-:W-:-:S05]  /*02e0*/  FMUL.FTZ R8, R2, R9 ;  /* 0x0000000902087220 */ /* 0x002fca0000410000 */
[----:B------:R-:W-:-:S05]  /*02f0*/  F2FP.BF16.F32.PACK_AB R8, RZ, R8 ;  /* 0x00000008ff08723e */ /* 0x000fca00000010ff */
[----:B0-----:R0:W-:Y:S02]  /*0300*/  STG.E.U16 desc[UR6][R6.64], R8 ;  /* 0x0000000806007986 */ /* 0x0011e4000c101506 */
.L_x_2962:
[----:B------:R-:W-:-:S13]  /*0310*/  ISETP.GE.AND P0, PT, R3, UR8, PT ;  /* 0x0000000803007c0c */ /* 0x000fda000bf06270 */
[----:B------:R-:W-:Y:S05]  /*0320*/  @P0 BREAK.RELIABLE B1 ;  /* 0x0000000000010942 */ /* 0x000fea0003800100 */
[----:B------:R-:W-:Y:S05]  /*0330*/  @P0 BRA `(.L_x_2963) ;  /* 0x00000000003c0947 */ /* 0x000fea0003800000 */
[----:B------:R-:W-:Y:S05]  /*0340*/  BSYNC.RELIABLE B1 ;  /* 0x0000000000017941 */ /* 0x000fea0003800100 */
.L_x_2961:
        /* <DEDUP_REMOVED lines=14> */
.L_x_2963:
[----:B------:R-:W-:Y:S05]  /*0430*/  BSYNC.RECONVERGENT B0 ;  /* 0x0000000000007941 */ /* 0x000fea0003800200 */
.L_x_2960:
[----:B------:R-:W-:Y:S05]  /*0440*/  WARPSYNC.ALL ;  /* 0x0000000000007948 */ /* 0x000fea0003800000 */
[----:B------:R-:W-:-:S13]  /*0450*/  ISETP.GE.AND P0, PT, R3, UR8, PT ;  /* 0x0000000803007c0c */ /* 0x000fda000bf06270 */
[----:B------:R-:W-:Y:S05]  /*0460*/  @P0 EXIT ;  /* 0x000000000000094d */ /* 0x000fea0003800000 */
[----:B------:R-:W2:Y:S02]  /*0470*/  LDC.64 R2, c[0x0][0x588] ;  /* 0x00016200ff027b82 */ /* 0x000ea40000000a00 */
[----:B--2---:R-:W2:Y:S01]  /*0480*/  LDG.E.U16 R2, desc[UR6][R2.64] ;  /* 0x0000000602027981 */ /* 0x004ea2000c1e1500 */
[----:B------:R-:W-:-:S05]  /*0490*/  USHF.L.U32 UR4, UR5, 0x10, URZ ;  /* 0x0000001005047899 */ /* 0x000fca00080006ff */
[----:B------:R-:W3:Y:S04]  /*04a0*/  LDC.64 R4, c[0x0][0x580] ;  /* 0x00016000ff047b82 */ /* 0x000ee80000000a00 */
[----:B01----:R-:W-:Y:S01]  /*04b0*/  MUFU.RCP R7, UR4 ;  /* 0x0000000400077d08 */ /* 0x003fe20008001000 */
[----:B--2---:R-:W-:-:S05]  /*04c0*/  SHF.L.U32 R0, R2, 0x10, RZ ;  /* 0x0000001002007819 */ /* 0x004fca00000006ff */
[----:B------:R-:W-:-:S06]  /*04d0*/  FMUL.FTZ R0, R0, UR4 ;  /* 0x0000000400007c20 */ /* 0x000fcc0008410000 */
[----:B------:R-:W0:Y:S02]  /*04e0*/  F2F.BF16.F32 R0, R0 ;  /* 0x0000000000007304 */ /* 0x000e240000202000 */
[----:B0-----:R-:W-:-:S06]  /*04f0*/  IMAD.U32 R6, R0, 0x10000, RZ ;  /* 0x0001000000067824 */ /* 0x001fcc00078e00ff */
[----:B------:R-:W0:Y:S02]  /*0500*/  FRND R6, R6 ;  /* 0x0000000600067307 */ /* 0x000e240000201000 */
[----:B0-----:R-:W-:-:S05]  /*0510*/  FMUL.FTZ R7, R6, R7 ;  /* 0x0000000706077220 */ /* 0x001fca0000410000 */
[----:B------:R-:W-:-:S05]  /*0520*/  F2FP.BF16.F32.PACK_AB R7, RZ, R7 ;  /* 0x00000007ff07723e */ /* 0x000fca00000010ff */
[----:B---3--:R-:W-:Y:S01]  /*0530*/  STG.E.U16 desc[UR6][R4.64], R7 ;  /* 0x0000000704007986 */ /* 0x008fe2000c101506 */
[----:B------:R-:W-:Y:S05]  /*0540*/  EXIT ;  /* 0x000000000000794d */ /* 0x000fea0003800000 */
.L_x_2959:
[----:B------:R-:W0:Y:S01]  /*0550*/  LDCU UR4, c[0x0][0x380] ;  /* 0x00007000ff0477ac */ /* 0x000e220008000800 */
[----:B------:R-:W-:Y:S04]  /*0560*/  BSSY.RECONVERGENT B0, `(.L_x_2964) ;  /* 0x0000035000007945 */ /* 0x000fe80003800200 */
[----:B------:R-:W-:Y:S01]  /*0570*/  BSSY.RELIABLE B1, `(.L_x_2965) ;  /* 0x0000025000017945 */ /* 0x000fe20003800100 */
[----:B0-----:R-:W-:-:S13]  /*0580*/  ISETP.GE.AND P0, PT, R3, UR4, PT ;  /* 0x0000000403007c0c */ /* 0x001fda000bf06270 */
[----:B------:R-:W-:Y:S05]  /*0590*/  @P0 BRA `(.L_x_2966) ;  /* 0x00000000007c0947 */ /* 0x000fea0003800000 */
[----:B------:R-:W0:Y:S02]  /*05a0*/  LDC.64 R4, c[0x0][0x588] ;  /* 0x00016200ff047b82 */ /* 0x000e240000000a00 */
[----:B0-----:R-:W2:Y:S01]  /*05b0*/  LDG.E.U16 R4, desc[UR6][R4.64] ;  /* 0x0000000604047981 */ /* 0x001ea2000c1e1500 */
[----:B------:R-:W-:Y:S01]  /*05c0*/  USHF.L.U32 UR8, UR5, 0x10, URZ ;  /* 0x0000001005087899 */ /* 0x000fe200080006ff */
[----:B------:R-:W-:-:S04]  /*05d0*/  IADD3 R3, PT, PT, R3, 0x80, RZ ;  /* 0x0000008003037810 */ /* 0x000fc80007ffe0ff */
[----:B------:R-:W-:-:S04]  /*05e0*/  ISETP.GE.AND P0, PT, R3, UR4, PT ;  /* 0x0000000403007c0c */ /* 0x000fc8000bf06270 */
[----:B------:R-:W0:Y:S01]  /*05f0*/  MUFU.RCP R7, UR8 ;  /* 0x0000000800077d08 */ /* 0x000e220008001000 */
[----:B--2---:R-:W-:-:S05]  /*0600*/  SHF.L.U32 R0, R4, 0x10, RZ ;  /* 0x0000001004007819 */ /* 0x004fca00000006ff */
[----:B0-----:R-:W-:Y:S02]  /*0610*/  FMUL.FTZ R0, R0, R7 ;  /* 0x0000000700007220 */ /* 0x001fe40000410000 */
[----:B------:R-:W0:Y:S04]  /*0620*/  LDC.64 R6, c[0x0][0x580] ;  /* 0x00016000ff067b82 */ /* 0x000e280000000a00 */
[----:B------:R-:W1:Y:S02]  /*0630*/  F2F.BF16.F32 R0, R0 ;  /* 0x0000000000007304 */ /* 0x000e640000202000 */
[----:B-1----:R-:W-:-:S06]  /*0640*/  SHF.L.U32 R2, R0, 0x10, RZ ;  /* 0x0000001000027819 */ /* 0x002fcc00000006ff */
[----:B------:R-:W1:Y:S02]  /*0650*/  FRND R2, R2 ;  /* 0x0000000200027307 */ /* 0x000e640000201000 */
[----:B-1----:R-:W-:Y:S01]  /*0660*/  FMUL.FTZ R8, R2, UR8 ;  /* 0x0000000802087c20 */ /* 0x002fe20008410000 */
[----:B------:R-:W-:Y:S05]  /*0670*/  @P0 BREAK.RELIABLE B1 ;  /* 0x0000000000010942 */ /* 0x000fea0003800100 */
[----:B------:R-:W-:-:S05]  /*0680*/  F2FP.BF16.F32.PACK_AB R8, RZ, R8 ;  /* 0x00000008ff08723e */ /* 0x000fca00000010ff */
[----:B0-----:R0:W-:Y:S01]  /*0690*/  STG.E.U16 desc[UR6][R6.64], R8 ;  /* 0x0000000806007986 */ /* 0x0011e2000c101506 */
[----:B------:R-:W-:Y:S05]  /*06a0*/  @P0 BRA `(.L_x_2967) ;  /* 0x0000000000800947 */ /* 0x000fea0003800000 */
[----:B------:R-:W1:Y:S02]  /*06b0*/  LDC.64 R4, c[0x0][0x588] ;  /* 0x00016200ff047b82 */ /* 0x000e640000000a00 */
[----:B-1----:R-:W2:Y:S01]  /*06c0*/  LDG.E.U16 R4, desc[UR6][R4.64] ;  /* 0x0000000604047981 */ /* 0x002ea2000c1e1500 */
[----:B------:R-:W-:Y:S01]  /*06d0*/  USHF.L.U32 UR8, UR5, 0x10, URZ ;  /* 0x0000001005087899 */ /* 0x000fe200080006ff */
[----:B------:R-:W-:-:S08]  /*06e0*/  IADD3 R3, PT, PT, R3, 0x80, RZ ;  /* 0x0000008003037810 */ /* 0x000fd00007ffe0ff */
[----:B0-----:R-:W0:Y:S01]  /*06f0*/  MUFU.RCP R7, UR8 ;  /* 0x0000000800077d08 */ /* 0x001e220008001000 */
[----:B--2---:R-:W-:-:S05]  /*0700*/  SHF.L.U32 R0, R4, 0x10, RZ ;  /* 0x0000001004007819 */ /* 0x004fca00000006ff */
[----:B0-----:R-:W-:Y:S02]  /*0710*/  FMUL.FTZ R0, R0, R7 ;  /* 0x0000000700007220 */ /* 0x001fe40000410000 */
[----:B------:R-:W0:Y:S04]  /*0720*/  LDC.64 R6, c[0x0][0x580] ;  /* 0x00016000ff067b82 */ /* 0x000e280000000a00 */
[----:B------:R-:W1:Y:S02]  /*0730*/  F2F.BF16.F32 R0, R0 ;  /* 0x0000000000007304 */ /* 0x000e640000202000 */
[----:B-1----:R-:W-:-:S06]  /*0740*/  SHF.L.U32 R2, R0, 0x10, RZ ;  /* 0x0000001000027819 */ /* 0x002fcc00000006ff */
[----:B------:R-:W1:Y:S02]  /*0750*/  FRND R2, R2 ;  /* 0x0000000200027307 */ /* 0x000e640000201000 */
[----:B-1----:R-:W-:-:S05]  /*0760*/  FMUL.FTZ R8, R2, UR8 ;  /* 0x0000000802087c20 */ /* 0x002fca0008410000 */
[----:B------:R-:W-:-:S05]  /*0770*/  F2FP.BF16.F32.PACK_AB R8, RZ, R8 ;  /* 0x00000008ff08723e */ /* 0x000fca00000010ff */
[----:B0-----:R0:W-:Y:S02]  /*0780*/  STG.E.U16 desc[UR6][R6.64], R8 ;  /* 0x0000000806007986 */ /* 0x0011e4000c101506 */
.L_x_2966:
[----:B------:R-:W-:-:S13]  /*0790*/  ISETP.GE.AND P0, PT, R3, UR4, PT ;  /* 0x0000000403007c0c */ /* 0x000fda000bf06270 */
[----:B------:R-:W-:Y:S05]  /*07a0*/  @P0 BREAK.RELIABLE B1 ;  /* 0x0000000000010942 */ /* 0x000fea0003800100 */
[----:B------:R-:W-:Y:S05]  /*07b0*/  @P0 BRA `(.L_x_2967) ;  /* 0x00000000003c0947 */ /* 0x000fea0003800000 */
[----:B------:R-:W-:Y:S05]  /*07c0*/  BSYNC.RELIABLE B1 ;  /* 0x0000000000017941 */ /* 0x000fea0003800100 */
.L_x_2965:
        /* <DEDUP_REMOVED lines=14> */
.L_x_2967:
[----:B------:R-:W-:Y:S05]  /*08b0*/  BSYNC.RECONVERGENT B0 ;  /* 0x0000000000007941 */ /* 0x000fea0003800200 */
.L_x_2964:
[----:B------:R-:W-:Y:S05]  /*08c0*/  WARPSYNC.ALL ;  /* 0x0000000000007948 */ /* 0x000fea0003800000 */
[----:B------:R-:W-:-:S13]  /*08d0*/  ISETP.GE.AND P0, PT, R3, UR4, PT ;  /* 0x0000000403007c0c */ /* 0x000fda000bf06270 */
[----:B------:R-:W-:Y:S05]  /*08e0*/  @P0 EXIT ;  /* 0x000000000000094d */ /* 0x000fea0003800000 */
[----:B------:R-:W2:Y:S02]  /*08f0*/  LDC.64 R2, c[0x0][0x588] ;  /* 0x00016200ff027b82 */ /* 0x000ea40000000a00 */
[----:B--2---:R-:W2:Y:S01]  /*0900*/  LDG.E.U16 R2, desc[UR6][R2.64] ;  /* 0x0000000602027981 */ /* 0x004ea2000c1e1500 */
[----:B------:R-:W-:-:S09]  /*0910*/  USHF.L.U32 UR4, UR5, 0x10, URZ ;  /* 0x0000001005047899 */ /* 0x000fd200080006ff */
[----:B------:R-:W3:Y:S01]  /*0920*/  MUFU.RCP R5, UR4 ;  /* 0x0000000400057d08 */ /* 0x000ee20008001000 */
[----:B--2---:R-:W-:-:S05]  /*0930*/  SHF.L.U32 R0, R2, 0x10, RZ ;  /* 0x0000001002007819 */ /* 0x004fca00000006ff */
[----:B---3--:R-:W-:Y:S02]  /*0940*/  FMUL.FTZ R0, R0, R5 ;  /* 0x0000000500007220 */ /* 0x008fe40000410000 */
[----:B------:R-:W2:Y:S04]  /*0950*/  LDC.64 R4, c[0x0][0x580] ;  /* 0x00016000ff047b82 */ /* 0x000ea80000000a00 */
[----:B------:R-:W0:Y:S02]  /*0960*/  F2F.BF16.F32 R0, R0 ;  /* 0x0000000000007304 */ /* 0x000e240000202000 */
[----:B01----:R-:W-:-:S06]  /*0970*/  IMAD.U32 R6, R0, 0x10000, RZ ;  /* 0x0001000000067824 */ /* 0x003fcc00078e00ff */
[----:B------:R-:W0:Y:S02]  /*0980*/  FRND R6, R6 ;  /* 0x0000000600067307 */ /* 0x000e240000201000 */
[----:B0-----:R-:W-:-:S05]  /*0990*/  FMUL.FTZ R7, R6, UR4 ;  /* 0x0000000406077c20 */ /* 0x001fca0008410000 */
[----:B------:R-:W-:-:S05]  /*09a0*/  F2FP.BF16.F32.PACK_AB R7, RZ, R7 ;  /* 0x00000007ff07723e */ /* 0x000fca00000010ff */
[----:B--2---:R-:W-:Y:S01]  /*09b0*/  STG.E.U16 desc[UR6][R4.64], R7 ;  /* 0x0000000704007986 */ /* 0x004fe2000c101506 */
[----:B------:R-:W-:Y:S05]  /*09c0*/  EXIT ;  /* 0x000000000000794d */ /* 0x000fea0003800000 */
.L_x_2958:
[----:B------:R-:W-:Y:S01]  /*09d0*/  UISETP.NE.AND UP0, UPT, UR8, URZ, UPT ;  /* 0x000000ff0800728c */ /* 0x000fe2000bf05270 */
[----:B------:R-:W-:-:S08]  /*09e0*/  IADD3 R0, PT, PT, R0, -0x1, RZ ;  /* 0xffffffff00007810 */ /* 0x000fd00007ffe0ff */
[----:B------:R-:W-:Y:S05]  /*09f0*/  BRA.U UP0, `(.L_x_2968) ;  /* 0x0000004d00f87547 */ /* 0x000fea000b800000 */
[----:B------:R-:W0:Y:S01]  /*0a00*/  LDCU UR4, c[0x0][0x380] ;  /* 0x00007000ff0477ac */ /* 0x000e220008000800 */
[----:B------:R-:W-:Y:S01]  /*0a10*/  VIMNMX.U32 R2, PT, PT, R0, 0x18, PT ;  /* 0x0000001800027848 */ /* 0x000fe20003fe0000 */
[----:B------:R-:W-:Y:S04]  /*0a20*/  BSSY.RECONVERGENT B0, `(.L_x_2969) ;  /* 0x00003bd000007945 */ /* 0x000fe80003800200 */
[----:B------:R-:W-:Y:S01]  /*0a30*/  BSSY.RELIABLE B1, `(.L_x_2970) ;  /* 0x0000280000017945 */ /* 0x000fe20003800100 */
        /* <DEDUP_REMOVED lines=291> */
[----:B------:R-:W3:Y:S01]  /*1c70*/  @P0 LDC.64 R8, c[0x0][0x578] ;  /* 0x00015e00ff080b82 */ /* 0x000ee20000000a00 */
[----:B--2---:R-:W-:-:S05]  /*1c80*/  @P0 IMAD.HI.U32 R6, R11, R14, R10 ;  /* 0x0000000e0b060227 */ /* 0x004fca00078e000a */
[----:B------:R-:W-:Y:S01]  /*1c90*/  @P0 SHF.R.U32.HI R10, RZ, R15, R6 ;  /* 0x0000000fff0a0219 */ /* 0x000fe20000011606 */
[----:B------:R-:W-:-:S03]  /*1ca0*/  IMAD R6, R13, UR10, R7 ;  /* 0x0000000a0d067c24 */ /* 0x000fc6000f8e0207 */
[----:B------:R-:W-:Y:S01]  /*1cb0*/  @P0 IADD3 R10, PT, PT, -R10, RZ, RZ ;  /* 0x000000ff0a0a0210 */ /* 0x000fe20007ffe1ff */
[C---:B-1----:R-:W-:Y:S02]  /*1cc0*/  IMAD R5, R6.reuse, UR8, R5 ;  /* 0x0000000806057c24 */ /* 0x042fe4000f8e0205 */
[----:B------:R-:W-:Y:S02]  /*1cd0*/  IMAD R4, R6, UR9, R4 ;  /* 0x0000000906047c24 */ /* 0x000fe4000f8e0204 */
[----:B0-----:R-:W-:-:S04]  /*1ce0*/  @P0 IMAD R10, R10, R17, R11 ;  /* 0x000000110a0a0224 */ /* 0x001fc800078e020b */
[C---:B---3--:R-:W-:Y:S02]  /*1cf0*/  @P0 IMAD R5, R10.reuse, R8, R5 ;  /* 0x000000080a050224 */ /* 0x048fe400078e0205 */
[----:B------:R-:W-:-:S07]  /*1d00*/  @P0 IMAD R4, R10, R9, R4 ;  /* 0x000000090a040224 */ /* 0x000fce00078e0204 */
.L_x_2972:
[----:B------:R-:W0:Y:S02]  /*1d10*/  LDCU.128 UR8, c[0x0][0x580] ;  /* 0x0000b000ff0877ac */ /* 0x000e240008000c00 */
[----:B0-----:R-:W-:-:S04]  /*1d20*/  IADD3 R6, P0, PT, R4, UR10, RZ ;  /* 0x0000000a04067c10 */ /* 0x001fc8000ff1e0ff */
[----:B------:R-:W-:-:S05]  /*1d30*/  IADD3.X R7, PT, PT, RZ, UR11, RZ, P0, !PT ;  /* 0x0000000bff077c10 */ /* 0x000fca00087fe4ff */
[----:B------:R-:W2:Y:S01]  /*1d40*/  LDG.E.U16 R6, desc[UR6][R6.64] ;  /* 0x0000000606067981 */ /* 0x000ea2000c1e1500 */
[----:B------:R-:W-:Y:S01]  /*1d50*/  USHF.L.U32 UR10, UR5, 0x10, URZ ;  /* 0x00000010050a7899 */ /* 0x000fe200080006ff */
[----:B------:R-:W-:-:S08]  /*1d60*/  IADD3 R3, PT, PT, R3, 0x80, RZ ;  /* 0x0000008003037810 */ /* 0x000fd00007ffe0ff */
[----:B------:R-:W-:Y:S01]  /*1d70*/  MUFU.RCP R10, UR10 ;  /* 0x0000000a000a7d08 */ /* 0x000fe20008001000 */
[----:B--2---:R-:W-:-:S04]  /*1d80*/  IMAD.U32 R4, R6, 0x10000, RZ ;  /* 0x0001000006047824 */ /* 0x004fc800078e00ff */
[----:B------:R-:W-:Y:S01]  /*1d90*/  FMUL.FTZ R8, R4, UR10 ;  /* 0x0000000a04087c20 */ /* 0x000fe20008410000 */
[----:B------:R-:W-:-:S04]  /*1da0*/  IADD3 R4, P0, PT, R5, UR8, RZ ;  /* 0x0000000805047c10 */ /* 0x000fc8000ff1e0ff */
[----:B------:R-:W-:Y:S01]  /*1db0*/  IADD3.X R5, PT, PT, RZ, UR9, RZ, P0, !PT ;  /* 0x00000009ff057c10 */ /* 0x000fe200087fe4ff */
[----:B------:R-:W0:Y:S01]  /*1dc0*/  F2F.BF16.F32 R8, R8 ;  /* 0x0000000800087304 */ /* 0x000e220000202000 */
[----:B------:R-:W-:-:S13]  /*1dd0*/  ISETP.GE.AND P0, PT, R3, UR4, PT ;  /* 0x0000000403007c0c */ /* 0x000fda000bf06270 */
[----:B------:R-:W-:Y:S05]  /*1de0*/  @P0 BREAK.RELIABLE B1 ;  /* 0x0000000000010942 */ /* 0x000fea0003800100 */
[----:B0-----:R-:W-:-:S06]  /*1df0*/  SHF.L.U32 R9, R8, 0x10, RZ ;  /* 0x0000001008097819 */ /* 0x001fcc00000006ff */
[----:B------:R-:W0:Y:S02]  /*1e00*/  FRND R9, R9 ;  /* 0x0000000900097307 */ /* 0x000e240000201000 */
[----:B0-----:R-:W-:-:S05]  /*1e10*/  FMUL.FTZ R10, R9, R10 ;  /* 0x0000000a090a7220 */ /* 0x001fca0000410000 */
[----:B------:R-:W-:-:S05]  /*1e20*/  F2FP.BF16.F32.PACK_AB R10, RZ, R10 ;  /* 0x0000000aff0a723e */ /* 0x000fca00000010ff */
        /* <DEDUP_REMOVED lines=300> */
.L_x_2974:
[----:B------:R-:W0:Y:S02]  /*30f0*/  LDCU.128 UR8, c[0x0][0x580] ;  /* 0x0000b000ff0877ac */ /* 0x000e240008000c00 */
[----:B0-----:R-:W-:-:S05]  /*3100*/  IADD3 R6, P0, PT, R4, UR10, RZ ;  /* 0x0000000a04067c10 */ /* 0x001fca000ff1e0ff */
[----:B------:R-:W-:-:S05]  /*3110*/  IMAD.X R7, RZ, RZ, UR11, P0 ;  /* 0x0000000bff077e24 */ /* 0x000fca00080e06ff */
[----:B------:R-:W2:Y:S01]  /*3120*/  LDG.E.U16 R6, desc[UR6][R6.64] ;  /* 0x0000000606067981 */ /* 0x000ea2000c1e1500 */
[----:B------:R-:W-:Y:S01]  /*3130*/  USHF.L.U32 UR10, UR5, 0x10, URZ ;  /* 0x00000010050a7899 */ /* 0x000fe200080006ff */
[----:B------:R-:W-:-:S08]  /*3140*/  IADD3 R3, PT, PT, R3, 0x80, RZ ;  /* 0x0000008003037810 */ /* 0x000fd00007ffe0ff */
[----:B------:R-:W-:Y:S01]  /*3150*/  MUFU.RCP R10, UR10 ;  /* 0x0000000a000a7d08 */ /* 0x000fe20008001000 */
[----:B--2---:R-:W-:-:S05]  /*3160*/  SHF.L.U32 R4, R6, 0x10, RZ ;  /* 0x0000001006047819 */ /* 0x004fca00000006ff */
[----:B------:R-:W-:Y:S01]  /*3170*/  FMUL.FTZ R8, R4, UR10 ;  /* 0x0000000a04087c20 */ /* 0x000fe20008410000 */
[----:B------:R-:W-:-:S04]  /*3180*/  IADD3 R4, P0, PT, R5, UR8, RZ ;  /* 0x0000000805047c10 */ /* 0x000fc8000ff1e0ff */
[----:B------:R-:W-:Y:S01]  /*3190*/  IADD3.X R5, PT, PT, RZ, UR9, RZ, P0, !PT ;  /* 0x00000009ff057c10 */ /* 0x000fe200087fe4ff */
[----:B------:R-:W0:Y:S02]  /*31a0*/  F2F.BF16.F32 R8, R8 ;  /* 0x0000000800087304 */ /* 0x000e240000202000 */
[----:B0-----:R-:W-:-:S06]  /*31b0*/  SHF.L.U32 R9, R8, 0x10, RZ ;  /* 0x0000001008097819 */ /* 0x001fcc00000006ff */
[----:B------:R-:W0:Y:S02]  /*31c0*/  FRND R9, R9 ;  /* 0x0000000900097307 */ /* 0x000e240000201000 */
[----:B0-----:R-:W-:-:S05]  /*31d0*/  FMUL.FTZ R10, R9, R10 ;  /* 0x0000000a090a7220 */ /* 0x001fca0000410000 */
[----:B------:R-:W-:-:S05]  /*31e0*/  F2FP.BF16.F32.PACK_AB R10, RZ, R10 ;  /* 0x0000000aff0a723e */ /* 0x000fca00000010ff */
[----:B------:R0:W-:Y:S02]  /*31f0*/  STG.E.U16 desc[UR6][R4.64], R10 ;  /* 0x0000000a04007986 */ /* 0x0001e4000c101506 */
.L_x_2971:
[----:B------:R-:W-:-:S13]  /*3200*/  ISETP.GE.AND P0, PT, R3, UR4, PT ;  /* 0x0000000403007c0c */ /* 0x000fda000bf06270 */
[----:B------:R-:W-:Y:S05]  /*3210*/  @P0 BREAK.RELIABLE B1 ;  /* 0x0000000000010942 */ /* 0x000fea0003800100 */
[----:B------:R-:W-:Y:S05]  /*3220*/  @P0 BRA `(.L_x_2973) ;  /* 0x0000001000f00947 */ /* 0x000fea0003800000 */
[----:B------:R-:W-:Y:S05]  /*3230*/  BSYNC.RELIABLE B1 ;  /* 0x0000000000017941 */ /* 0x000fea0003800100 */
.L_x_2970:
        /* <DEDUP_REMOVED lines=291> */
[----:B------:R-:W-:-:S04]  /*4470*/  IMAD R6, R13, UR10, R7 ;  /* 0x0000000a0d067c24 */ /* 0x000fc8000f8e0207 */
[----:B------:R-:W-:Y:S02]  /*4480*/  @P0 IMAD.MOV R10, RZ, RZ, -R10 ;  /* 0x000000ffff0a0224 */ /* 0x000fe400078e0a0a */
[C---:B-1----:R-:W-:Y:S02]  /*4490*/  IMAD R5, R6.reuse, UR8, R5 ;  /* 0x0000000806057c24 */ /* 0x042fe4000f8e0205 */
[----:B0-----:R-:W-:Y:S02]  /*44a0*/  @P0 IMAD R10, R17, R10, R11 ;  /* 0x0000000a110a0224 */ /* 0x001fe400078e020b */
[----:B------:R-:W-:Y:S02]  /*44b0*/  IMAD R4, R6, UR9, R4 ;  /* 0x0000000906047c24 */ /* 0x000fe4000f8e0204 */
[C---:B---3--:R-:W-:Y:S02]  /*44c0*/  @P0 IMAD R5, R10.reuse, R8, R5 ;  /* 0x000000080a050224 */ /* 0x048fe400078e0205 */
[----:B------:R-:W-:-:S07]  /*44d0*/  @P0 IMAD R4, R10, R9, R4 ;  /* 0x000000090a040224 */ /* 0x000fce00078e0204 */
.L_x_2975:
[----:B------:R-:W0:Y:S02]  /*44e0*/  LDCU.128 UR8, c[0x0][0x580] ;  /* 0x0000b000ff0877ac */ /* 0x000e240008000c00 */
[----:B0-----:R-:W-:-:S04]  /*44f0*/  IADD3 R6, P0, PT, R4, UR10, RZ ;  /* 0x0000000a04067c10 */ /* 0x001fc8000ff1e0ff */
[----:B------:R-:W-:-:S05]  /*4500*/  IADD3.X R7, PT, PT, RZ, UR11, RZ, P0, !PT ;  /* 0x0000000bff077c10 */ /* 0x000fca00087fe4ff */
        /* <DEDUP_REMOVED lines=14> */
.L_x_2973:
[----:B------:R-:W-:Y:S05]  /*45f0*/  BSYNC.RECONVERGENT B0 ;  /* 0x0000000000007941 */ /* 0x000fea0003800200 */
.L_x_2969:
[----:B------:R-:W-:Y:S05]  /*4600*/  WARPSYNC.ALL ;  /* 0x0000000000007948 */ /* 0x000fea0003800000 */
[----:B------:R-:W-:-:S13]  /*4610*/  ISETP.GE.AND P0, PT, R3, UR4, PT ;  /* 0x0000000403007c0c */ /* 0x000fda000bf06270 */
[----:B------:R-:W-:Y:S05]  /*4620*/  @P0 EXIT ;  /* 0x000000000000094d */ /* 0x000fea0003800000 */
[----:B------:R-:W2:Y:S01]  /*4630*/  LDCU.64 UR8, c[0x0][0x390] ;  /* 0x00007200ff0877ac */ /* 0x000ea20008000a00 */
[----:B01----:R-:W-:Y:S01]  /*4640*/  HFMA2 R4, -RZ, RZ, 0, 0 ;  /* 0x00000000ff047431 */ /* 0x003fe200000001ff */
[----:B------:R-:W-:Y:S01]  /*4650*/  MOV R5, R3 ;  /* 0x0000000300057202 */ /* 0x000fe20000000f00 */
[----:B------:R-:W0:Y:S01]  /*4660*/  LDCU UR4, c[0x0][0x38c] ;  /* 0x00007180ff0477ac */ /* 0x000e220008000800 */
[----:B------:R-:W-:Y:S01]  /*4670*/  ISETP.NE.AND P0, PT, R0, RZ, PT ;  /* 0x000000ff0000720c */ /* 0x000fe20003f05270 */
        /* <DEDUP_REMOVED lines=281> */
[----:B------:R-:W-:-:S05]  /*5810*/  @P0 MOV R6, RZ ;  /* 0x000000ff00060202 */ /* 0x000fca0000000f00 */
[----:B------:R-:W1:Y:S01]  /*5820*/  @P0 LDC.64 R12, c[0x0][0x578] ;  /* 0x00015e00ff0c0b82 */ /* 0x000e620000000a00 */
[----:B------:R-:W-:-:S04]  /*5830*/  IMAD.MOV R4, RZ, RZ, -R7 ;  /* 0x000000ffff047224 */ /* 0x000fc800078e0a07 */
[----:B------:R-:W-:Y:S02]  /*5840*/  IMAD R4, R4, UR8, R5 ;  /* 0x0000000804047c24 */ /* 0x000fe4000f8e0205 */
[----:B---3--:R-:W-:-:S04]  /*5850*/  @P0 IMAD.HI.U32 R2, R7, R8, R6 ;  /* 0x0000000807020227 */ /* 0x008fc800078e0006 */
[C---:B--2---:R-:W-:Y:S01]  /*5860*/  IMAD R3, R4.reuse, UR10, R3 ;  /* 0x0000000a04037c24 */ /* 0x044fe2000f8e0203 */
[----:B------:R-:W-:Y:S01]  /*5870*/  @P0 SHF.R.U32.HI R2, RZ, R9, R2 ;  /* 0x00000009ff020219 */ /* 0x000fe20000011602 */
[----:B------:R-:W-:-:S03]  /*5880*/  IMAD R0, R4, UR11, R0 ;  /* 0x0000000b04007c24 */ /* 0x000fc6000f8e0200 */
[----:B------:R-:W-:-:S05]  /*5890*/  @P0 IADD3 R6, PT, PT, -R2, RZ, RZ ;  /* 0x000000ff02060210 */ /* 0x000fca0007ffe1ff */
[----:B0-----:R-:W-:-:S04]  /*58a0*/  @P0 IMAD R6, R11, R6, R7 ;  /* 0x000000060b060224 */ /* 0x001fc800078e0207 */
[C---:B-1----:R-:W-:Y:S02]  /*58b0*/  @P0 IMAD R3, R6.reuse, R12, R3 ;  /* 0x0000000c06030224 */ /* 0x042fe400078e0203 */
[----:B------:R-:W-:-:S07]  /*58c0*/  @P0 IMAD R0, R6, R13, R0 ;  /* 0x0000000d06000224 */ /* 0x000fce00078e0200 */
.L_x_2976:
[----:B------:R-:W0:Y:S02]  /*58d0*/  LDCU.128 UR8, c[0x0][0x580] ;  /* 0x0000b000ff0877ac */ /* 0x000e240008000c00 */
[----:B0-----:R-:W-:-:S04]  /*58e0*/  IADD3 R4, P0, PT, R0, UR10, RZ ;  /* 0x0000000a00047c10 */ /* 0x001fc8000ff1e0ff */
[----:B------:R-:W-:-:S05]  /*58f0*/  IADD3.X R5, PT, PT, RZ, UR11, RZ, P0, !PT ;  /* 0x0000000bff057c10 */ /* 0x000fca00087fe4ff */
[----:B------:R-:W2:Y:S01]  /*5900*/  LDG.E.U16 R4, desc[UR6][R4.64] ;  /* 0x0000000604047981 */ /* 0x000ea2000c1e1500 */
[----:B------:R-:W-:Y:S01]  /*5910*/  USHF.L.U32 UR4, UR5, 0x10, URZ ;  /* 0x0000001005047899 */ /* 0x000fe200080006ff */
[----:B------:R-:W-:-:S04]  /*5920*/  IADD3 R2, P0, PT, R3, UR8, RZ ;  /* 0x0000000803027c10 */ /* 0x000fc8000ff1e0ff */
[----:B------:R-:W-:-:S04]  /*5930*/  IADD3.X R3, PT, PT, RZ, UR9, RZ, P0, !PT ;  /* 0x00000009ff037c10 */ /* 0x000fc800087fe4ff */
[----:B------:R-:W-:Y:S01]  /*5940*/  MUFU.RCP R7, UR4 ;  /* 0x0000000400077d08 */ /* 0x000fe20008001000 */
[----:B--2---:R-:W-:-:S05]  /*5950*/  SHF.L.U32 R0, R4, 0x10, RZ ;  /* 0x0000001004007819 */ /* 0x004fca00000006ff */
[----:B------:R-:W-:-:S06]  /*5960*/  FMUL.FTZ R0, R0, UR4 ;  /* 0x0000000400007c20 */ /* 0x000fcc0008410000 */
[----:B------:R-:W0:Y:S02]  /*5970*/  F2F.BF16.F32 R0, R0 ;  /* 0x0000000000007304 */ /* 0x000e240000202000 */
[----:B0-----:R-:W-:-:S06]  /*5980*/  SHF.L.U32 R6, R0, 0x10, RZ ;  /* 0x0000001000067819 */ /* 0x001fcc00000006ff */
[----:B------:R-:W0:Y:S02]  /*5990*/  FRND R6, R6 ;  /* 0x0000000600067307 */ /* 0x000e240000201000 */
[----:B0-----:R-:W-:-:S05]  /*59a0*/  FMUL.FTZ R7, R6, R7 ;  /* 0x0000000706077220 */ /* 0x001fca0000410000 */
[----:B------:R-:W-:-:S05]  /*59b0*/  F2FP.BF16.F32.PACK_AB R7, RZ, R7 ;  /* 0x00000007ff07723e */ /* 0x000fca00000010ff */
[----:B------:R-:W-:Y:S01]  /*59c0*/  STG.E.U16 desc[UR6][R2.64], R7 ;  /* 0x0000000702007986 */ /* 0x000fe2000c101506 */
[----:B------:R-:W-:Y:S05]  /*59d0*/  EXIT ;  /* 0x000000000000794d */ /* 0x000fea0003800000 */
.L_x_2968:
        /* <DEDUP_REMOVED lines=293> */
[----:B------:R-:W-:Y:S02]  /*6c30*/  @P0 IMAD.MOV.U32 R10, RZ, RZ, RZ ;  /* 0x000000ffff0a0224 */ /* 0x000fe400078e00ff */
        /* <DEDUP_REMOVED lines=11> */
.L_x_2980:
[----:B------:R-:W0:Y:S02]  /*6cf0*/  LDCU.128 UR8, c[0x0][0x580] ;  /* 0x0000b000ff0877ac */ /* 0x000e240008000c00 */
[----:B0-----:R-:W-:-:S04]  /*6d00*/  IADD3 R6, P0, PT, R4, UR10, RZ ;  /* 0x0000000a04067c10 */ /* 0x001fc8000ff1e0ff */
[----:B------:R-:W-:-:S05]  /*6d10*/  IADD3.X R7, PT, PT, RZ, UR11, RZ, P0, !PT ;  /* 0x0000000bff077c10 */ /* 0x000fca00087fe4ff */
[----:B------:R-:W2:Y:S01]  /*6d20*/  LDG.E.U16 R6, desc[UR6][R6.64] ;  /* 0x0000000606067981 */ /* 0x000ea2000c1e1500 */
[----:B------:R-:W-:Y:S01]  /*6d30*/  USHF.L.U32 UR10, UR5, 0x10, URZ ;  /* 0x00000010050a7899 */ /* 0x000fe200080006ff */
[----:B------:R-:W-:-:S08]  /*6d40*/  IADD3 R3, PT, PT, R3, 0x80, RZ ;  /* 0x0000008003037810 */ /* 0x000fd00007ffe0ff */
[----:B------:R-:W0:Y:S01]  /*6d50*/  MUFU.RCP R9, UR10 ;  /* 0x0000000a00097d08 */ /* 0x000e220008001000 */
[----:B--2---:R-:W-:-:S05]  /*6d60*/  SHF.L.U32 R4, R6, 0x10, RZ ;  /* 0x0000001006047819 */ /* 0x004fca00000006ff */
[----:B0-----:R-:W-:Y:S01]  /*6d70*/  FMUL.FTZ R8, R4, R9 ;  /* 0x0000000904087220 */ /* 0x001fe20000410000 */
[----:B------:R-:W-:-:S04]  /*6d80*/  IADD3 R4, P0, PT, R5, UR8, RZ ;  /* 0x0000000805047c10 */ /* 0x000fc8000ff1e0ff */
[----:B------:R-:W-:Y:S01]  /*6d90*/  IADD3.X R5, PT, PT, RZ, UR9, RZ, P0, !PT ;  /* 0x00000009ff057c10 */ /* 0x000fe200087fe4ff */
[----:B------:R-:W0:Y:S01]  /*6da0*/  F2F.BF16.F32 R8, R8 ;  /* 0x0000000800087304 */ /* 0x000e220000202000 */
[----:B------:R-:W-:Y:S02]  /*6db0*/  ISETP.GE.AND P0, PT, R3, UR4, PT ;  /* 0x0000000403007c0c */ /* 0x000fe4000bf06270 */
[----:B0-----:R-:W-:-:S06]  /*6dc0*/  SHF.L.U32 R9, R8, 0x10, RZ ;  /* 0x0000001008097819 */ /* 0x001fcc00000006ff */
[----:B------:R-:W0:Y:S02]  /*6dd0*/  FRND R9, R9 ;  /* 0x0000000900097307 */ /* 0x000e240000201000 */
[----:B0-----:R-:W-:-:S03]  /*6de0*/  FMUL.FTZ R10, R9, UR10 ;  /* 0x0000000a090a7c20 */ /* 0x001fc60008410000 */
[----:B------:R-:W-:Y:S05]  /*6df0*/  @P0 BREAK.RELIABLE B1 ;  /* 0x0000000000010942 */ /* 0x000fea0003800100 */
[----:B------:R-:W-:-:S05]  /*6e00*/  F2FP.BF16.F32.PACK_AB R10, RZ, R10 ;  /* 0x0000000aff0a723e */ /* 0x000fca00000010ff */
[----:B------:R0:W-:Y:S01]  /*6e10*/  STG.E.U16 desc[UR6][R4.64], R10 ;  /* 0x0000000a04007986 */ /* 0x0001e2000c101506 */
[----:B------:R-:W-:Y:S05]  /*6e20*/  @P0 BRA `(.L_x_2981) ;  /* 0x0000002400e80947 */ /* 0x000fea0003800000 */
        /* <DEDUP_REMOVED lines=298> */
.L_x_2982:
        /* <DEDUP_REMOVED lines=11> */
[----:B------:R-:W0:Y:S02]  /*8180*/  F2F.BF16.F32 R8, R8 ;  /* 0x0000000800087304 */ /* 0x000e240000202000 */
[----:B0-----:R-:W-:-:S06]  /*8190*/  SHF.L.U32 R9, R8, 0x10, RZ ;  /* 0x0000001008097819 */ /* 0x001fcc00000006ff */
[----:B------:R-:W0:Y:S02]  /*81a0*/  FRND R9, R9 ;  /* 0x0000000900097307 */ /* 0x000e240000201000 */
[----:B0-----:R-:W-:-:S05]  /*81b0*/  FMUL.FTZ R10, R9, UR10 ;  /* 0x0000000a090a7c20 */ /* 0x001fca0008410000 */
[----:B------:R-:W-:-:S05]  /*81c0*/  F2FP.BF16.F32.PACK_AB R10, RZ, R10 ;  /* 0x0000000aff0a723e */ /* 0x000fca00000010ff */
[----:B------:R0:W-:Y:S02]  /*81d0*/  STG.E.U16 desc[UR6][R4.64], R10 ;  /* 0x0000000a04007986 */ /* 0x0001e4000c101506 */
.L_x_2979:
[----:B------:R-:W-:-:S13]  /*81e0*/  ISETP.GE.AND P0, PT, R3, UR4, PT ;  /* 0x0000000403007c0c */ /* 0x000fda000bf06270 */
[----:B------:R-:W-:Y:S05]  /*81f0*/  @P0 BREAK.RELIABLE B1 ;  /* 0x0000000000010942 */ /* 0x000fea0003800100 */
[----:B------:R-:W-:Y:S05]  /*8200*/  @P0 BRA `(.L_x_2981) ;  /* 0x0000001000f00947 */ /* 0x000fea0003800000 */
[----:B------:R-:W-:Y:S05]  /*8210*/  BSYNC.RELIABLE B1 ;  /* 0x0000000000017941 */ /* 0x000fea0003800100 */
.L_x_2978:
        /* <DEDUP_REMOVED lines=298> */
.L_x_2983:
[----:B------:R-:W0:Y:S02]  /*94c0*/  LDCU.128 UR8, c[0x0][0x580] ;  /* 0x0000b000ff0877ac */ /* 0x000e240008000c00 */
[----:B0-----:R-:W-:-:S05]  /*94d0*/  IADD3 R6, P0, PT, R4, UR10, RZ ;  /* 0x0000000a04067c10 */ /* 0x001fca000ff1e0ff */
[----:B------:R-:W-:-:S05]  /*94e0*/  IMAD.X R7, RZ, RZ, UR11, P0 ;  /* 0x0000000bff077e24 */ /* 0x000fca00080e06ff */
        /* <DEDUP_REMOVED lines=14> */
.L_x_2981:
[----:B------:R-:W-:Y:S05]  /*95d0*/  BSYNC.RECONVERGENT B0 ;  /* 0x0000000000007941 */ /* 0x000fea0003800200 */
.L_x_2977:
        /* <DEDUP_REMOVED lines=291> */
[----:B------:R-:W1:Y:S02]  /*a810*/  @P0 LDC.64 R12, c[0x0][0x578] ;  /* 0x00015e00ff0c0b82 */ /* 0x000e640000000a00 */
        /* <DEDUP_REMOVED lines=9> */
.L_x_2984:
[----:B------:R-:W0:Y:S02]  /*a8b0*/  LDCU.128 UR8, c[0x0][0x580] ;  /* 0x0000b000ff0877ac */ /* 0x000e240008000c00 */
[----:B0-----:R-:W-:-:S04]  /*a8c0*/  IADD3 R4, P0, PT, R0, UR10, RZ ;  /* 0x0000000a00047c10 */ /* 0x001fc8000ff1e0ff */
[----:B------:R-:W-:-:S05]  /*a8d0*/  IADD3.X R5, PT, PT, RZ, UR11, RZ, P0, !PT ;  /* 0x0000000bff057c10 */ /* 0x000fca00087fe4ff */
[----:B------:R-:W2:Y:S01]  /*a8e0*/  LDG.E.U16 R4, desc[UR6][R4.64] ;  /* 0x0000000604047981 */ /* 0x000ea2000c1e1500 */
[----:B------:R-:W-:Y:S01]  /*a8f0*/  USHF.L.U32 UR4, UR5, 0x10, URZ ;  /* 0x0000001005047899 */ /* 0x000fe200080006ff */
[----:B------:R-:W-:-:S04]  /*a900*/  IADD3 R2, P0, PT, R3, UR8, RZ ;  /* 0x0000000803027c10 */ /* 0x000fc8000ff1e0ff */
[----:B------:R-:W-:-:S04]  /*a910*/  IADD3.X R3, PT, PT, RZ, UR9, RZ, P0, !PT ;  /* 0x00000009ff037c10 */ /* 0x000fc800087fe4ff */
[----:B------:R-:W0:Y:S01]  /*a920*/  MUFU.RCP R7, UR4 ;  /* 0x0000000400077d08 */ /* 0x000e220008001000 */
[----:B--2---:R-:W-:-:S05]  /*a930*/  SHF.L.U32 R0, R4, 0x10, RZ ;  /* 0x0000001004007819 */ /* 0x004fca00000006ff */
[----:B0-----:R-:W-:-:S06]  /*a940*/  FMUL.FTZ R0, R0, R7 ;  /* 0x0000000700007220 */ /* 0x001fcc0000410000 */
[----:B------:R-:W0:Y:S02]  /*a950*/  F2F.BF16.F32 R0, R0 ;  /* 0x0000000000007304 */ /* 0x000e240000202000 */
[----:B0-----:R-:W-:-:S06]  /*a960*/  SHF.L.U32 R6, R0, 0x10, RZ ;  /* 0x0000001000067819 */ /* 0x001fcc00000006ff */
[----:B------:R-:W0:Y:S02]  /*a970*/  FRND R6, R6 ;  /* 0x0000000600067307 */ /* 0x000e240000201000 */
[----:B0-----:R-:W-:-:S05]  /*a980*/  FMUL.FTZ R7, R6, UR4 ;  /* 0x0000000406077c20 */ /* 0x001fca0008410000 */
[----:B------:R-:W-:-:S05]  /*a990*/  F2FP.BF16.F32.PACK_AB R7, RZ, R7 ;  /* 0x00000007ff07723e */ /* 0x000fca00000010ff */
[----:B------:R-:W-:Y:S01]  /*a9a0*/  STG.E.U16 desc[UR6][R2.64], R7 ;  /* 0x0000000702007986 */ /* 0x000fe2000c101506 */
[----:B------:R-:W-:Y:S05]  /*a9b0*/  EXIT ;  /* 0x000000000000794d */ /* 0x000fea0003800000 */
.L_x_2985:
        /* <DEDUP_REMOVED lines=12> */
.L_x_19849:


//--------------------- .text._ZN2at6native27unrolled_elementwise_kernelIZZZNS0_26round_decimals_kernel_cudaERNS_18TensorIteratorBaseElENKUlvE_clEvENKUlvE2_clEvEUlN3c108BFloat16EE_St5arrayIPcLm2EELi4E23TrivialOffsetCalculatorILi1EjESD_NS0_6memory15LoadWithoutCastENSE_16StoreWithoutCastEEEviT_T0_T2_T3_T4_T5_ --------------------------
	.section	.text._ZN2at6native27unrolled_elementwise_kernelIZZZNS0_26round_decimals_kernel_cudaERNS_18TensorIteratorBaseElENKUlvE_clEvENKUlvE2_clEvEUlN3c108BFloat16EE_St5arrayIPcLm2EELi4E23TrivialOffsetCalculatorILi1EjESD_NS0_6memory15LoadWithoutCastENSE_16StoreWithoutCastEEEviT_T0_T2_T3_T4_T5_,"ax",@progbits
	.align	128
        .global         _ZN2at6native27unrolled_elementwise_kernelIZZZNS0_26round_decimals_kernel_cudaERNS_18TensorIteratorBaseElENKUlvE_clEvENKUlvE2_clEvEUlN3c108BFloat16EE_St5arrayIPcLm2EELi4E23TrivialOffsetCalculatorILi1EjESD_NS0_6memory15LoadWithoutCastENSE_16StoreWithoutCastEEEviT_T0_T2_T3_T4_T5_
        .type           _ZN2at6native27unrolled_elementwise_kernelIZZZNS0_26round_decimals_kernel_cudaERNS_18TensorIteratorBaseElENKUlvE_clEvENKUlvE2_clEvEUlN3c108BFloat16EE_St5arrayIPcLm2EELi4E23TrivialOffsetCalculatorILi1EjESD_NS0_6memory15LoadWithoutCastENSE_16StoreWithoutCastEEEviT_T0_T2_T3_T4_T5_,@function
        .size           _ZN2at6native27unrolled_elementwise_kernelIZZZNS0_26round_decimals_kernel_cudaERNS_18TensorIteratorBaseElENKUlvE_clEvENKUlvE2_clEvEUlN3c108BFloat16EE_St5arrayIPcLm2EELi4E23TrivialOffsetCalculatorILi1EjESD_NS0_6memory15LoadWithoutCastENSE_16StoreWithoutCastEEEviT_T0_T2_T3_T4_T5_,(.L_x_19850 - _ZN2at6native27unrolled_elementwise_kernelIZZZNS0_26round_decimals_kernel_cudaERNS_18TensorIteratorBaseElENKUlvE_clEvENKUlvE2_clEvEUlN3c108BFloat16EE_St5arrayIPcLm2EELi4E23TrivialOffsetCalculatorILi1EjESD_NS0_6memory15LoadWithoutCastENSE_16StoreWithoutCastEEEviT_T0_T2_T3_T4_T5_)
        .other          _ZN2at6native27unrolled_elementwise_kernelIZZZNS0_26round_decimals_kernel_cudaERNS_18TensorIteratorBaseElENKUlvE_clEvENKUlvE2_clEvEUlN3c108BFloat16EE_St5arrayIPcLm2EELi4E23TrivialOffsetCalculatorILi1EjESD_NS0_6memory15LoadWithoutCastENSE_16StoreWithoutCastEEEviT_T0_T2_T3_T4_T5_,@"STO_CUDA_ENTRY STV_DEFAULT"
_ZN2at6native27unrolled_elementwise_kernelIZZZNS0_26round_decimals_kernel_cudaERNS_18TensorIteratorBaseElENKUlvE_clEvENKUlvE2_clEvEUlN3c108BFloat16EE_St5arrayIPcLm2EELi4E23TrivialOffsetCalculatorILi1EjESD_NS0_6memory15LoadWithoutCastENSE_16StoreWithoutCastEEEviT_T0_T2_T3_T4_T5_:
.text._ZN2at6native27unrolled_elementwise_kernelIZZZNS0_26round_decimals_kernel_cudaERNS_18TensorIteratorBaseElENKUlvE_clEvENKUlvE2_clEvEUlN3c108BFloat16EE_St5arrayIPcLm2EELi4E23TrivialOffsetCalculatorILi1EjESD_NS0_6memory15LoadWithoutCastENSE_16StoreWithoutCastEEEviT_T0_T2_T3_T4_T5_:
        /* <DEDUP_REMOVED lines=16> */
[----:B0-----:R-:W-:-:S12]  /*0100*/  @!P0 IMAD.WIDE.U32 R4, R15, 0x2, R4 ;  /* 0x000000020f048825 */ /* 0x001fd800078e0004 */
[----:B------:R-:W-:Y:S01]  /*0110*/  @!P3 LEA R19, R0, R13, 0x9 ;  /* 0x0000000d0013b211 */ /* 0x000fe200078e48ff */
[----:B------:R-:W-:Y:S01]  /*0120*/  @!P3 VIADD R13, R13, 0x80 ;  /* 0x000000800d0db836 */ /* 0x000fe20000000000 */
[----:B------:R-:W0:Y:S04]  /*0130*/  @!P3 LDC.64 R8, c[0x0][0x3a0] ;  /* 0x0000e800ff08bb82 */ /* 0x000e280000000a00 */
[----:B------:R-:W-:Y:S01]  /*0140*/  ISETP.GE.AND P2, PT, R13, R2, PT ;  /* 0x000000020d00720c */ /* 0x000fe20003f46270 */
[----:B--2---:R-:W-:-:S12]  /*0150*/  @!P1 IMAD.WIDE.U32 R10, R17, 0x2, R10 ;  /* 0x00000002110a9825 */ /* 0x004fd800078e000a */
[----:B------:R-:W2:Y:S01]  /*0160*/  @!P2 LDC.64 R6, c[0x0][0x3a0] ;  /* 0x0000e800ff06ab82 */ /* 0x000ea20000000a00 */
[----:B------:R-:W-:Y:S02]  /*0170*/  @!P2 IMAD R13, R0, 0x200, R13 ;  /* 0x00000200000da824 */ /* 0x000fe400078e020d */
[--C-:B0-----:R-:W-:Y:S01]  /*0180*/  @!P3 IMAD.WIDE.U32 R14, R19, 0x2, R8.reuse ;  /* 0x00000002130eb825 */ /* 0x101fe200078e0008 */
[----:B------:R-:W-:Y:S02]  /*0190*/  PRMT R9, RZ, 0x7610, R9 ;  /* 0x00007610ff097816 */ /* 0x000fe40000000009 */
[----:B------:R-:W-:-:S04]  /*01a0*/  PRMT R8, RZ, 0x7610, R8 ;  /* 0x00007610ff087816 */ /* 0x000fc80000000008 */
[----:B-1----:R0:W5:Y:S04]  /*01b0*/  @!P0 LDG.E.U16 R9, desc[UR6][R4.64] ;  /* 0x0000000604098981 */ /* 0x002168000c1e1500 */
[----:B------:R0:W5:Y:S01]  /*01c0*/  @!P1 LDG.E.U16 R8, desc[UR6][R10.64] ;  /* 0x000000060a089981 */ /* 0x000162000c1e1500 */
[--C-:B--2---:R-:W-:Y:S01]  /*01d0*/  @!P2 IMAD.WIDE.U32 R12, R13, 0x2, R6.reuse ;  /* 0x000000020d0ca825 */ /* 0x104fe200078e0006 */
[----:B------:R-:W-:Y:S02]  /*01e0*/  PRMT R7, RZ, 0x7610, R7 ;  /* 0x00007610ff077816 */ /* 0x000fe40000000007 */
[----:B------:R-:W-:-:S04]  /*01f0*/  PRMT R6, RZ, 0x7610, R6 ;  /* 0x00007610ff067816 */ /* 0x000fc80000000006 */
[----:B------:R0:W5:Y:S04]  /*0200*/  @!P3 LDG.E.U16 R7, desc[UR6][R14.64] ;  /* 0x000000060e07b981 */ /* 0x000168000c1e1500 */
[----:B------:R0:W5:Y:S01]  /*0210*/  @!P2 LDG.E.U16 R6, desc[UR6][R12.64] ;  /* 0x000000060c06a981 */ /* 0x000162000c1e1500 */
[----:B------:R-:W1:Y:S01]  /*0220*/  LDCU.U8 UR4, c[0x0][0x38a] ;  /* 0x00007140ff0477ac */ /* 0x000e620008000000 */
[----:B------:R-:W-:Y:S01]  /*0230*/  BSSY.RECONVERGENT B0, `(.L_x_2986) ;  /* 0x000006f000007945 */ /* 0x000fe20003800200 */
[----:B------:R-:W2:Y:S01]  /*0240*/  LDCU.U16 UR5, c[0x0][0x388] ;  /* 0x00007100ff0577ac */ /* 0x000ea20008000400 */
[----:B-1----:R-:W-:-:S09]  /*0250*/  UISETP.NE.AND UP0, UPT, UR4, URZ, UPT ;  /* 0x000000ff0400728c */ /* 0x002fd2000bf05270 */
[----:B0-2---:R-:W-:Y:S05]  /*0260*/  BRA.U UP0, `(.L_x_2987) ;  /* 0x0000000100d87547 */ /* 0x005fea000b800000 */
[CC--:B------:R-:W-:Y:S01]  /*0270*/  ISETP.GE.AND P0, PT, R3.reuse, R2.reuse, PT ;  /* 0x000000020300720c */ /* 0x0c0fe20003f06270 */
[C---:B------:R-:W-:Y:S01]  /*0280*/  VIADD R13, R3.reuse, 0x180 ;  /* 0x00000180030d7836 */ /* 0x040fe20000000000 */
[C---:B------:R-:W-:Y:S01]  /*0290*/  IADD3 R11, PT, PT, R3.reuse, 0x100, RZ ;  /* 0x00000100030b7810 */ /* 0x040fe20007ffe0ff */
[----:B------:R-:W-:Y:S01]  /*02a0*/  BSSY.RECONVERGENT B1, `(.L_x_2988) ;  /* 0x000000f000017945 */ /* 0x000fe20003800200 */
[----:B------:R-:W-:Y:S02]  /*02b0*/  IADD3 R5, PT, PT, R3, 0x80, RZ ;  /* 0x0000008003057810 */ /* 0x000fe40007ffe0ff */
[-C--:B------:R-:W-:Y:S02]  /*02c0*/  ISETP.GE.AND P2, PT, R11, R2.reuse, PT ;  /* 0x000000020b00720c */ /* 0x080fe40003f46270 */
[-C--:B------:R-:W-:Y:S02]  /*02d0*/  ISETP.GE.AND P3, PT, R13, R2.reuse, PT ;  /* 0x000000020d00720c */ /* 0x080fe40003f66270 */
[----:B------:R-:W-:-:S03]  /*02e0*/  ISETP.GE.AND P1, PT, R5, R2, PT ;  /* 0x000000020500720c */ /* 0x000fc60003f26270 */
[----:B------:R-:W-:Y:S10]  /*02f0*/  @P0 BRA `(.L_x_2989) ;  /* 0x0000000000240947 */ /* 0x000ff40003800000 */
[----:B------:R-:W-:Y:S01]  /*0300*/  USHF.L.U32 UR4, UR5, 0x10, URZ ;  /* 0x0000001005047899 */ /* 0x000fe200080006ff */
[----:B-----5:R-:W-:-:S05]  /*0310*/  IMAD.U32 R9, R9, 0x10000, RZ ;  /* 0x0001000009097824 */ /* 0x020fca00078e00ff */
[----:B------:R-:W-:-:S03]  /*0320*/  FMUL.FTZ R9, R9, UR4 ;  /* 0x0000000409097c20 */ /* 0x000fc60008410000 */
[----:B------:R-:W-:Y:S08]  /*0330*/  MUFU.RCP R11, UR4 ;  /* 0x00000004000b7d08 */ /* 0x000ff00008001000 */
[----:B------:R-:W0:Y:S02]  /*0340*/  F2F.BF16.F32 R9, R9 ;  /* 0x0000000900097304 */ /* 0x000e240000202000 */
[----:B0-----:R-:W-:-:S06]  /*0350*/  SHF.L.U32 R10, R9, 0x10, RZ ;  /* 0x00000010090a7819 */ /* 0x001fcc00000006ff */
[----:B------:R-:W0:Y:S02]  /*0360*/  FRND R10, R10 ;  /* 0x0000000a000a7307 */ /* 0x000e240000201000 */
[----:B0-----:R-:W-:-:S05]  /*0370*/  FMUL.FTZ R4, R10, R11 ;  /* 0x0000000b0a047220 */ /* 0x001fca0000410000 */
[----:B------:R-:W-:-:S07]  /*0380*/  F2FP.BF16.F32.PACK_AB R4, RZ, R4 ;  /* 0x00000004ff04723e */ /* 0x000fce00000010ff */
.L_x_2989:
[----:B------:R-:W-:Y:S05]  /*0390*/  BSYNC.RECONVERGENT B1 ;  /* 0x0000000000017941 */ /* 0x000fea0003800200 */
.L_x_2988:
[----:B------:R-:W-:Y:S04]  /*03a0*/  BSSY.RECONVERGENT B1, `(.L_x_2990) ;  /* 0x000000b000017945 */ /* 0x000fe80003800200 */
[----:B------:R-:W-:Y:S05]  /*03b0*/  @P1 BRA `(.L_x_2991) ;  /* 0x0000000000241947 */ /* 0x000fea0003800000 */
        /* <DEDUP_REMOVED lines=9> */
.L_x_2991:
[----:B------:R-:W-:Y:S05]  /*0450*/  BSYNC.RECONVERGENT B1 ;  /* 0x0000000000017941 */ /* 0x000fea0003800200 */
.L_x_2990:
        /* <DEDUP_REMOVED lines=11> */
.L_x_2993:
[----:B------:R-:W-:Y:S05]  /*0510*/  BSYNC.RECONVERGENT B1 ;  /* 0x0000000000017941 */ /* 0x000fea0003800200 */
.L_x_2992:
        /* <DEDUP_REMOVED lines=9> */
[----:B------:R-:W-:Y:S01]  /*05b0*/  F2FP.BF16.F32.PACK_AB R12, RZ, R10 ;  /* 0x0000000aff0c723e */ /* 0x000fe200000010ff */
[----:B------:R-:W-:Y:S06]  /*05c0*/  BRA `(.L_x_2994) ;  /* 0x0000000000d47947 */ /* 0x000fec0003800000 */
.L_x_2987:
[CC--:B------:R-:W-:Y:S01]  /*05d0*/  ISETP.GE.AND P0, PT, R3.reuse, R2.reuse, PT ;  /* 0x000000020300720c */ /* 0x0c0fe20003f06270 */
[C---:B------:R-:W-:Y:S01]  /*05e0*/  VIADD R11, R3.reuse, 0x100 ;  /* 0x00000100030b7836 */ /* 0x040fe20000000000 */
[C---:B------:R-:W-:Y:S01]  /*05f0*/  IADD3 R13, PT, PT, R3.reuse, 0x180, RZ ;  /* 0x00000180030d7810 */ /* 0x040fe20007ffe0ff */
[----:B------:R-:W-:Y:S01]  /*0600*/  VIADD R5, R3, 0x80 ;  /* 0x0000008003057836 */ /* 0x000fe20000000000 */
[----:B------:R-:W-:Y:S02]  /*0610*/  BSSY.RECONVERGENT B1, `(.L_x_2995) ;  /* 0x000000e000017945 */ /* 0x000fe40003800200 */
[-C--:B------:R-:W-:Y:S02]  /*0620*/  ISETP.GE.AND P2, PT, R11, R2.reuse, PT ;  /* 0x000000020b00720c */ /* 0x080fe40003f46270 */
[-C--:B------:R-:W-:Y:S02]  /*0630*/  ISETP.GE.AND P3, PT, R13, R2.reuse, PT ;  /* 0x000000020d00720c */ /* 0x080fe40003f66270 */
[----:B------:R-:W-:-:S03]  /*0640*/  ISETP.GE.AND P1, PT, R5, R2, PT ;  /* 0x000000020500720c */ /* 0x000fc60003f26270 */
[----:B------:R-:W-:Y:S10]  /*0650*/  @P0 BRA `(.L_x_2996) ;  /* 0x0000000000240947 */ /* 0x000ff40003800000 */
[----:B------:R-:W-:Y:S01]  /*0660*/  USHF.L.U32 UR4, UR5, 0x10, URZ ;  /* 0x0000001005047899 */ /* 0x000fe200080006ff */
[----:B-----5:R-:W-:-:S08]  /*0670*/  SHF.L.U32 R9, R9, 0x10, RZ ;  /* 0x0000001009097819 */ /* 0x020fd000000006ff */
[----:B------:R-:W0:Y:S02]  /*0680*/  MUFU.RCP R4, UR4 ;  /* 0x0000000400047d08 */ /* 0x000e240008001000 */
[----:B0-----:R-:W-:-:S06]  /*0690*/  FMUL.FTZ R9, R9, R4 ;  /* 0x0000000409097220 */ /* 0x001fcc0000410000 */
[----:B------:R-:W0:Y:S02]  /*06a0*/  F2F.BF16.F32 R9, R9 ;  /* 0x0000000900097304 */ /* 0x000e240000202000 */
[----:B0-----:R-:W-:-:S06]  /*06b0*/  IMAD.U32 R10, R9, 0x10000, RZ ;  /* 0x00010000090a7824 */ /* 0x001fcc00078e00ff */
[----:B------:R-:W0:Y:S02]  /*06c0*/  FRND R10, R10 ;  /* 0x0000000a000a7307 */ /* 0x000e240000201000 */
[----:B0-----:R-:W-:-:S05]  /*06d0*/  FMUL.FTZ R4, R10, UR4 ;  /* 0x000000040a047c20 */ /* 0x001fca0008410000 */
[----:B------:R-:W-:-:S07]  /*06e0*/  F2FP.BF16.F32.PACK_AB R4, RZ, R4 ;  /* 0x00000004ff04723e */ /* 0x000fce00000010ff */
.L_x_2996:
[----:B------:R-:W-:Y:S05]  /*06f0*/  BSYNC.RECONVERGENT B1 ;  /* 0x0000000000017941 */ /* 0x000fea0003800200 */
.L_x_2995:
[----:B------:R-:W-:Y:S04]  /*0700*/  BSSY.RECONVERGENT B1, `(.L_x_2997) ;  /* 0x000000b000017945 */ /* 0x000fe80003800200 */
[----:B------:R-:W-:Y:S05]  /*0710*/  @P1 BRA `(.L_x_2998) ;  /* 0x0000000000241947 */ /* 0x000fea0003800000 */
        /* <DEDUP_REMOVED lines=9> */
.L_x_2998:
[----:B------:R-:W-:Y:S05]  /*07b0*/  BSYNC.RECONVERGENT B1 ;  /* 0x0000000000017941 */ /* 0x000fea0003800200 */
.L_x_2997:
        /* <DEDUP_REMOVED lines=11> */
.L_x_3000:
[----:B------:R-:W-:Y:S05]  /*0870*/  BSYNC.RECONVERGENT B1 ;  /* 0x0000000000017941 */ /* 0x000fea0003800200 */
.L_x_2999:
        /* <DEDUP_REMOVED lines=10> */
.L_x_2994:
[----:B------:R-:W-:Y:S05]  /*0920*/  BSYNC.RECONVERGENT B0 ;  /* 0x0000000000007941 */ /* 0x000fea0003800200 */
.L_x_2986:
[----:B------:R-:W0:Y:S01]  /*0930*/  @!P0 LDC.64 R10, c[0x0][0x398] ;  /* 0x0000e600ff0a8b82 */ /* 0x000e220000000a00 */
[----:B-----5:R-:W-:Y:S01]  /*0940*/  @!P0 LEA R9, R0, R3, 0x9 ;  /* 0x0000000300098211 */ /* 0x020fe200078e48ff */
[----:B------:R-:W-:Y:S01]  /*0950*/  @!P0 IMAD.MOV.U32 R3, RZ, RZ, R5 ;  /* 0x000000ffff038224 */ /* 0x000fe200078e0005 */
[----:B------:R-:W-:Y:S01]  /*0960*/  PRMT R6, R4, 0x7610, R6 ;  /* 0x0000761004067816 */ /* 0x000fe20000000006 */
[----:B------:R-:W-:Y:S03]  /*0970*/  BSSY.RECONVERGENT B0, `(.L_x_3001) ;  /* 0x0000010000007945 */ /* 0x000fe60003800200 */
[----:B------:R-:W-:Y:S01]  /*0980*/  ISETP.GE.AND P1, PT, R3, R2, PT ;  /* 0x000000020300720c */ /* 0x000fe20003f26270 */
[----:B0-----:R-:W-:-:S05]  /*0990*/  @!P0 IMAD.WIDE.U32 R4, R9, 0x2, R10 ;  /* 0x0000000209048825 */ /* 0x001fca00078e000a */
[----:B------:R0:W-:Y:S07]  /*09a0*/  @!P0 STG.E.U16 desc[UR6][R4.64], R6 ;  /* 0x0000000604008986 */ /* 0x0001ee000c101506 */
[----:B------:R-:W-:Y:S05]  /*09b0*/  @P1 BRA `(.L_x_3002) ;  /* 0x00000000002c1947 */ /* 0x000fea0003800000 */
[----:B0-----:R-:W0:Y:S01]  /*09c0*/  LDC.64 R4, c[0x0][0x398] ;  /* 0x0000e600ff047b82 */ /* 0x001e220000000a00 */
[----:B------:R-:W-:Y:S01]  /*09d0*/  LEA R9, R0, R3, 0x9 ;  /* 0x0000000300097211 */ /* 0x000fe200078e48ff */
[----:B------:R-:W-:Y:S01]  /*09e0*/  VIADD R3, R3, 0x80 ;  /* 0x0000008003037836 */ /* 0x000fe20000000000 */
[----:B------:R-:W-:-:S04]  /*09f0*/  PRMT R6, R8, 0x7610, R6 ;  /* 0x0000761008067816 */ /* 0x000fc80000000006 */
[----:B------:R-:W-:-:S13]  /*0a00*/  ISETP.GE.AND P0, PT, R3, R2, PT ;  /* 0x000000020300720c */ /* 0x000fda0003f06270 */
[----:B------:R-:W-:Y:S01]  /*0a10*/  @!P0 LEA R11, R0, R3, 0x9 ;  /* 0x00000003000b8211 */ /* 0x000fe200078e48ff */
[----:B------:R-:W-:Y:S02]  /*0a20*/  @!P0 VIADD R3, R3, 0x80 ;  /* 0x0000008003038836 */ /* 0x000fe40000000000 */
[----:B0-----:R-:W-:-:S04]  /*0a30*/  IMAD.WIDE.U32 R8, R9, 0x2, R4 ;  /* 0x0000000209087825 */ /* 0x001fc800078e0004 */
[----:B------:R-:W-:Y:S01]  /*0a40*/  @!P0 IMAD.WIDE.U32 R4, R11, 0x2, R4 ;  /* 0x000000020b048825 */ /* 0x000fe200078e0004 */
[----:B------:R1:W-:Y:S04]  /*0a50*/  STG.E.U16 desc[UR6][R8.64], R6 ;  /* 0x0000000608007986 */ /* 0x0003e8000c101506 */
[----:B------:R1:W-:Y:S02]  /*0a60*/  @!P0 STG.E.U16 desc[UR6][R4.64], R7 ;  /* 0x0000000704008986 */ /* 0x0003e4000c101506 */
.L_x_3002:
[----:B------:R-:W-:Y:S05]  /*0a70*/  BSYNC.RECONVERGENT B0 ;  /* 0x0000000000007941 */ /* 0x000fea0003800200 */
.L_x_3001:
[----:B------:R-:W-:-:S13]  /*0a80*/  ISETP.GE.AND P0, PT, R3, R2, PT ;  /* 0x000000020300720c */ /* 0x000fda0003f06270 */
[----:B------:R-:W-:Y:S05]  /*0a90*/  @P0 EXIT ;  /* 0x000000000000094d */ /* 0x000fea0003800000 */
[----:B01----:R-:W0:Y:S01]  /*0aa0*/  LDC.64 R4, c[0x0][0x398] ;  /* 0x0000e600ff047b82 */ /* 0x003e220000000a00 */
[----:B------:R-:W-:-:S05]  /*0ab0*/  LEA R3, R0, R3, 0x9 ;  /* 0x0000000300037211 */ /* 0x000fca00078e48ff */
[----:B0-----:R-:W-:-:S05]  /*0ac0*/  IMAD.WIDE.U32 R2, R3, 0x2, R4 ;  /* 0x0000000203027825 */ /* 0x001fca00078e0004 */
[----:B------:R-:W-:Y:S01]  /*0ad0*/  STG.E.U16 desc[UR6][R2.64], R12 ;  /* 0x0000000c02007986 */ /* 0x000fe2000c101506 */
[----:B------:R-:W-:Y:S05]  /*0ae0*/  EXIT ;  /* 0x000000000000794d */ /* 0x000fea0003800000 */
.L_x_3003:
        /* <DEDUP_REMOVED lines=9> */
.L_x_19850:


//--------------------- .text._ZN2at6native29vectorized_elementwise_kernelILi2EZZZNS0_26round_decimals_kernel_cudaERNS_18TensorIteratorBaseElENKUlvE_clEvENKUlvE2_clEvEUlN3c108BFloat16EE_St5arrayIPcLm2EEEEviT0_T1_ --------------------------
	.section	.text._ZN2at6native29vectorized_elementwise_kernelILi2EZZZNS0_26round_decimals_kernel_cudaERNS_18TensorIteratorBaseElENKUlvE_clEvENKUlvE2_clEvEUlN3c108BFloat16EE_St5arrayIPcLm2EEEEviT0_T1_,"ax",@progbits
	.align	128
        .global         _ZN2at6native29vectorized_elementwise_kernelILi2EZZZNS0_26round_decimals_kernel_cudaERNS_18TensorIteratorBaseElENKUlvE_clEvENKUlvE2_clEvEUlN3c108BFloat16EE_St5arrayIPcLm2EEEEviT0_T1_
        .type           _ZN2at6native29vectorized_elementwise_kernelILi2EZZZNS0_26round_decimals_kernel_cudaERNS_18TensorIteratorBaseElENKUlvE_clEvENKUlvE2_clEvEUlN3c108BFloat16EE_St5arrayIPcLm2EEEEviT0_T1_,@function
        .size           _ZN2at6native29vectorized_elementwise_kernelILi2EZZZNS0_26round_decimals_kernel_cudaERNS_18TensorIteratorBaseElENKUlvE_clEvENKUlvE2_clEvEUlN3c108BFloat16EE_St5arrayIPcLm2EEEEviT0_T1_,(.L_x_19851 - _ZN2at6native29vectorized_elementwise_kernelILi2EZZZNS0_26round_decimals_kernel_cudaERNS_18TensorIteratorBaseElENKUlvE_clEvENKUlvE2_clEvEUlN3c108BFloat16EE_St5arrayIPcLm2EEEEviT0_T1_)
        .other          _ZN2at6native29vectorized_elementwise_kernelILi2EZZZNS0_26round_decimals_kernel_cudaERNS_18TensorIteratorBaseElENKUlvE_clEvENKUlvE2_clEvEUlN3c108BFloat16EE_St5arrayIPcLm2EEEEviT0_T1_,@"STO_CUDA_ENTRY STV_DEFAULT"
_ZN2at6native29vectorized_elementwise_kernelILi2EZZZNS0_26round_decimals_kernel_cudaERNS_18TensorIteratorBaseElENKUlvE_clEvENKUlvE2_clEvEUlN3c108BFloat16EE_St5arrayIPcLm2EEEEviT0_T1_:
.text._ZN2at6native29vectorized_elementwise_kernelILi2EZZZNS0_26round_decimals_kernel_cudaERNS_18TensorIteratorBaseElENKUlvE_clEvENKUlvE2_clEvEUlN3c108BFloat16EE_St5arrayIPcLm2EEEEviT0_T1_:
[----:B------:R-:W-:Y:S01]  /*0000*/  LDC R1, c[0x0][0x37c] ;  /* 0x0000df00ff017b82 */ /* 0x000fe20000000800 */
[----:B------:R-:W0:Y:S01]  /*0010*/  S2R R0, SR_CTAID.X ;  /* 0x0000000000007919 */ /* 0x000e220000002500 */
[----:B------:R-:W1:Y:S01]  /*0020*/  LDCU UR8, c[0x0][0x380] ;  /* 0x00007000ff0877ac */ /* 0x000e620008000800 */
[----:B------:R-:W2:Y:S01]  /*0030*/  LDCU.64 UR6, c[0x0][0x358] ;  /* 0x00006b00ff0677ac */ /* 0x000ea20008000a00 */
[----:B------:R-:W3:Y:S01]  /*0040*/  LDCU.U8 UR5, c[0x0][0x38a] ;  /* 0x00007140ff0577ac */ /* 0x000ee20008000000 */
[----:B------:R-:W4:Y:S01]  /*0050*/  LDCU.U16 UR4, c[0x0][0x388] ;  /* 0x00007100ff0477ac */ /* 0x000f220008000400 */
[----:B0-----:R-:W-:-:S04]  /*0060*/  SHF.L.U32 R0, R0, 0xa, RZ ;  /* 0x0000000a00007819 */ /* 0x001fc800000006ff */
[----:B-1----:R-:W-:-:S04]  /*0070*/  IADD3 R16, PT, PT, -R0, UR8, RZ ;  /* 0x0000000800107c10 */ /* 0x002fc8000fffe1ff */
[----:B------:R-:W-:-:S13]  /*0080*/  ISETP.GT.U32.AND P0, PT, R16, 0x3ff, PT ;  /* 0x000003ff1000780c */ /* 0x000fda0003f04070 */
[----:B--234-:R-:W-:Y:S05]  /*0090*/  @P0 BRA `(.L_x_3004) ;  /* 0x00000014005c0947 */ /* 0x01cfea0003800000 */
[----:B------:R-:W0:Y:S01]  /*00a0*/  S2R R25, SR_TID.X ;  /* 0x0000000000197919 */ /* 0x000e220000002100 */
[----:B------:R-:W-:Y:S02]  /*00b0*/  PRMT R18, RZ, 0x7610, R18 ;  /* 0x00007610ff127816 */ /* 0x000fe40000000012 */
        /* <DEDUP_REMOVED lines=11> */
[----:B------:R0:W5:Y:S07]  /*0170*/  @!P6 LDG.E.U16 R18, desc[UR6][R2.64] ;  /* 0x000000060212e981 */ /* 0x00016e000c1e1500 */
        /* <DEDUP_REMOVED lines=16> */
[----:B------:R-:W-:Y:S01]  /*0280*/  @!P0 IADD3 R19, PT, PT, R0, R25, RZ ;  /* 0x0000001900138210 */ /* 0x000fe20007ffe0ff */
[----:B------:R-:W-:Y:S01]  /*0290*/  @!P0 VIADD R25, R25, 0x80 ;  /* 0x0000008019198836 */ /* 0x000fe20000000000 */
[----:B------:R-:W2:Y:S04]  /*02a0*/  @!P0 LDC.64 R6, c[0x0][0x3a0] ;  /* 0x0000e800ff068b82 */ /* 0x000ea80000000a00 */
[----:B------:R-:W-:-:S13]  /*02b0*/  ISETP.GE.U32.AND P6, PT, R25, R16, PT ;  /* 0x000000101900720c */ /* 0x000fda0003fc6070 */
[----:B------:R-:W3:Y:S01]  /*02c0*/  @!P6 LDC.64 R8, c[0x0][0x3a0] ;  /* 0x0000e800ff08eb82 */ /* 0x000ee20000000a00 */
[----:B-1----:R-:W-:Y:S01]  /*02d0*/  @!P5 IMAD.WIDE.U32 R12, R20, 0x2, R12 ;  /* 0x00000002140cd825 */ /* 0x002fe200078e000c */
[----:B------:R-:W-:Y:S02]  /*02e0*/  PRMT R20, RZ, 0x7610, R20 ;  /* 0x00007610ff147816 */ /* 0x000fe40000000014 */
[----:B------:R-:W-:Y:S01]  /*02f0*/  @!P6 IADD3 R25, PT, PT, R0, R25, RZ ;  /* 0x000000190019e210 */ /* 0x000fe20007ffe0ff */
[----:B0-----:R-:W-:Y:S01]  /*0300*/  @!P2 IMAD.WIDE.U32 R2, R23, 0x2, R2 ;  /* 0x000000021702a825 */ /* 0x001fe200078e0002 */
[----:B------:R-:W-:Y:S02]  /*0310*/  PRMT R22, RZ, 0x7610, R22 ;  /* 0x00007610ff167816 */ /* 0x000fe40000000016 */
[----:B------:R0:W5:Y:S01]  /*0320*/  @!P5 LDG.E.U16 R20, desc[UR6][R12.64] ;  /* 0x000000060c14d981 */ /* 0x000162000c1e1500 */
[----:B----4-:R-:W-:Y:S01]  /*0330*/  @!P1 IMAD.WIDE.U32 R4, R21, 0x2, R4 ;  /* 0x0000000215049825 */ /* 0x010fe200078e0004 */
[----:B------:R-:W-:-:S02]  /*0340*/  PRMT R23, RZ, 0x7610, R23 ;  /* 0x00007610ff177816 */ /* 0x000fc40000000017 */
[----:B------:R-:W-:Y:S01]  /*0350*/  PRMT R21, RZ, 0x7610, R21 ;  /* 0x00007610ff157816 */ /* 0x000fe20000000015 */
[----:B--2---:R-:W-:Y:S01]  /*0360*/  @!P0 IMAD.WIDE.U32 R6, R19, 0x2, R6 ;  /* 0x0000000213068825 */ /* 0x004fe200078e0006 */
[----:B------:R-:W-:-:S03]  /*0370*/  PRMT R19, RZ, 0x7610, R19 ;  /* 0x00007610ff137816 */ /* 0x000fc60000000013 */
[----:B------:R-:W-:Y:S01]  /*0380*/  @!P4 IMAD.WIDE.U32 R14, R29, 0x2, R14 ;  /* 0x000000021d0ec825 */ /* 0x000fe200078e000e */
[----:B0-----:R-:W-:Y:S01]  /*0390*/  PRMT R13, RZ, 0x7610, R13 ;  /* 0x00007610ff0d7816 */ /* 0x001fe2000000000d */
[----:B------:R0:W5:Y:S01]  /*03a0*/  @!P2 LDG.E.U16 R21, desc[UR6][R2.64] ;  /* 0x000000060215a981 */ /* 0x000162000c1e1500 */
[----:B------:R-:W-:Y:S01]  /*03b0*/  PRMT R12, RZ, 0x7610, R12 ;  /* 0x00007610ff0c7816 */ /* 0x000fe2000000000c */
[----:B---3--:R-:W-:Y:S02]  /*03c0*/  @!P3 IMAD.WIDE.U32 R10, R27, 0x2, R10 ;  /* 0x000000021b0ab825 */ /* 0x008fe400078e000a */
[----:B------:R0:W5:Y:S02]  /*03d0*/  @!P4 LDG.E.U16 R22, desc[UR6][R14.64] ;  /* 0x000000060e16c981 */ /* 0x000164000c1e1500 */
[----:B------:R-:W-:Y:S02]  /*03e0*/  @!P6 IMAD.WIDE.U32 R8, R25, 0x2, R8 ;  /* 0x000000021908e825 */ /* 0x000fe400078e0008 */
[----:B------:R0:W5:Y:S04]  /*03f0*/  @!P3 LDG.E.U16 R23, desc[UR6][R10.64] ;  /* 0x000000060a17b981 */ /* 0x000168000c1e1500 */
[----:B------:R0:W5:Y:S04]  /*0400*/  @!P1 LDG.E.U16 R19, desc[UR6][R4.64] ;  /* 0x0000000604139981 */ /* 0x000168000c1e1500 */
[----:B------:R0:W5:Y:S04]  /*0410*/  @!P0 LDG.E.U16 R13, desc[UR6][R6.64] ;  /* 0x00000006060d8981 */ /* 0x000168000c1e1500 */
[----:B------:R0:W5:Y:S01]  /*0420*/  @!P6 LDG.E.U16 R12, desc[UR6][R8.64] ;  /* 0x00000006080ce981 */ /* 0x000162000c1e1500 */
[----:B------:R-:W-:Y:S01]  /*0430*/  UISETP.NE.AND UP0, UPT, UR5, URZ, UPT ;  /* 0x000000ff0500728c */ /* 0x000fe2000bf05270 */
[----:B------:R-:W-:Y:S08]  /*0440*/  BSSY.RECONVERGENT B0, `(.L_x_3005) ;  /* 0x00000e1000007945 */ /* 0x000ff00003800200 */
[----:B0-----:R-:W-:Y:S05]  /*0450*/  BRA.U UP0, `(.L_x_3006) ;  /* 0x0000000500c07547 */ /* 0x001fea000b800000 */
[C---:B------:R-:W-:Y:S01]  /*0460*/  VIADD R3, R17.reuse, 0x100 ;  /* 0x0000010011037836 */ /* 0x040fe20000000000 */
[C---:B------:R-:W-:Y:S01]  /*0470*/  IADD3 R5, PT, PT, R17.reuse, 0x180, RZ ;  /* 0x0000018011057810 */ /* 0x040fe20007ffe0ff */
[----:B------:R-:W-:Y:S01]  /*0480*/  VIADD R7, R17, 0x200 ;  /* 0x0000020011077836 */ /* 0x000fe20000000000 */
[----:B------:R-:W-:Y:S02]  /*0490*/  BSSY.RECONVERGENT B1, `(.L_x_3007) ;  /* 0x0000016000017945 */ /* 0x000fe40003800200 */
[-C--:B------:R-:W-:Y:S02]  /*04a0*/  ISETP.GE.U32.AND P0, PT, R3, R16.reuse, PT ;  /* 0x000000100300720c */ /* 0x080fe40003f06070 */
[-C--:B------:R-:W-:Y:S01]  /*04b0*/  ISETP.GE.U32.AND P1, PT, R5, R16.reuse, PT ;  /* 0x000000100500720c */ /* 0x080fe20003f26070 */
[C---:B------:R-:W-:Y:S01]  /*04c0*/  VIADD R5, R17.reuse, 0x300 ;  /* 0x0000030011057836 */ /* 0x040fe20000000000 */
[----:B------:R-:W-:Y:S02]  /*04d0*/  P2R R4, PR, RZ, 0x1 ;  /* 0x00000001ff047803 */ /* 0x000fe40000000000 */
[----:B------:R-:W-:-:S02]  /*04e0*/  ISETP.GE.U32.AND P0, PT, R17, R16, PT ;  /* 0x000000101100720c */ /* 0x000fc40003f06070 */
[----:B------:R-:W-:Y:S02]  /*04f0*/  IADD3 R3, PT, PT, R17, 0x280, RZ ;  /* 0x0000028011037810 */ /* 0x000fe40007ffe0ff */
[-C--:B------:R-:W-:Y:S02]  /*0500*/  ISETP.GE.U32.AND P2, PT, R7, R16.reuse, PT ;  /* 0x000000100700720c */ /* 0x080fe40003f46070 */
[-C--:B------:R-:W-:Y:S01]  /*0510*/  ISETP.GE.U32.AND P3, PT, R3, R16.reuse, PT ;  /* 0x000000100300720c */ /* 0x080fe20003f66070 */
[----:B------:R-:W-:Y:S01]  /*0520*/  VIADD R3, R17, 0x380 ;  /* 0x0000038011037836 */ /* 0x000fe20000000000 */
[----:B------:R-:W-:Y:S02]  /*0530*/  ISETP.GE.U32.AND P4, PT, R5, R16, PT ;  /* 0x000000100500720c */ /* 0x000fe40003f86070 */
[----:B------:R-:W-:-:S03]  /*0540*/  IADD3 R7, PT, PT, R17, 0x80, RZ ;  /* 0x0000008011077810 */ /* 0x000fc60007ffe0ff */
[----:B------:R-:W-:Y:S08]  /*0550*/  @P0 BRA `(.L_x_3008) ;  /* 0x0000000000240947 */ /* 0x000ff00003800000 */
[----:B------:R-:W-:Y:S01]  /*0560*/  USHF.L.U32 UR5, UR4, 0x10, URZ ;  /* 0x0000001004057899 */ /* 0x000fe200080006ff */
[----:B-----5:R-:W-:-:S05]  /*0570*/  SHF.L.U32 R18, R18, 0x10, RZ ;  /* 0x0000001012127819 */ /* 0x020fca00000006ff */
[----:B------:R-:W-:-:S03]  /*0580*/  FMUL.FTZ R18, R18, UR5 ;  /* 0x0000000512127c20 */ /* 0x000fc60008410000 */
[----:B------:R-:W-:Y:S08]  /*0590*/  MUFU.RCP R5, UR5 ;  /* 0x0000000500057d08 */ /* 0x000ff00008001000 */
[----:B------:R-:W0:Y:S02]  /*05a0*/  F2F.BF16.F32 R18, R18 ;  /* 0x0000001200127304 */ /* 0x000e240000202000 */
[----:B0-----:R-:W-:-:S06]  /*05b0*/  IMAD.U32 R2, R18, 0x10000, RZ ;  /* 0x0001000012027824 */ /* 0x001fcc00078e00ff */
[----:B------:R-:W0:Y:S02]  /*05c0*/  FRND R2, R2 ;  /* 0x0000000200027307 */ /* 0x000e240000201000 */
[----:B0-----:R-:W-:-:S05]  /*05d0*/  FMUL.FTZ R8, R2, R5 ;  /* 0x0000000502087220 */ /* 0x001fca0000410000 */
[----:B------:R-:W-:-:S07]  /*05e0*/  F2FP.BF16.F32.PACK_AB R8, RZ, R8 ;  /* 0x00000008ff08723e */ /* 0x000fce00000010ff */
.L_x_3008:
[----:B------:R-:W-:Y:S05]  /*05f0*/  BSYNC.RECONVERGENT B1 ;  /* 0x0000000000017941 */ /* 0x000fea0003800200 */
.L_x_3007:
[-C--:B------:R-:W-:Y:S01]  /*0600*/  ISETP.GE.U32.AND P6, PT, R7, R16.reuse, PT ;  /* 0x000000100700720c */ /* 0x080fe20003fc6070 */
[----:B------:R-:W-:Y:S01]  /*0610*/  BSSY.RECONVERGENT B1, `(.L_x_3009) ;  /* 0x000000c000017945 */ /* 0x000fe20003800200 */
[----:B------:R-:W-:-:S11]  /*0620*/  ISETP.GE.U32.AND P5, PT, R3, R16, PT ;  /* 0x000000100300720c */ /* 0x000fd60003fa6070 */
[----:B------:R-:W-:Y:S05]  /*0630*/  @P6 BRA `(.L_x_3010) ;  /* 0x0000000000246947 */ /* 0x000fea0003800000 */
        /* <DEDUP_REMOVED lines=9> */
.L_x_3010:
[----:B------:R-:W-:Y:S05]  /*06d0*/  BSYNC.RECONVERGENT B1 ;  /* 0x0000000000017941 */ /* 0x000fea0003800200 */
.L_x_3009:
[----:B------:R-:W-:Y:S01]  /*06e0*/  ISETP.NE.AND P6, PT, R4, RZ, PT ;  /* 0x000000ff0400720c */ /* 0x000fe20003fc5270 */
[----:B------:R-:W-:-:S12]  /*06f0*/  BSSY.RECONVERGENT B1, `(.L_x_3011) ;  /* 0x000000b000017945 */ /* 0x000fd80003800200 */
        /* <DEDUP_REMOVED lines=10> */
.L_x_3012:
[----:B------:R-:W-:Y:S05]  /*07a0*/  BSYNC.RECONVERGENT B1 ;  /* 0x0000000000017941 */ /* 0x000fea0003800200 */
.L_x_3011:
[----:B------:R-:W-:Y:S04]  /*07b0*/  BSSY.RECONVERGENT B1, `(.L_x_3013) ;  /* 0x000000b000017945 */ /* 0x000fe80003800200 */
        /* <DEDUP_REMOVED lines=10> */
.L_x_3014:
[----:B------:R-:W-:Y:S05]  /*0860*/  BSYNC.RECONVERGENT B1 ;  /* 0x0000000000017941 */ /* 0x000fea0003800200 */
.L_x_3013:
        /* <DEDUP_REMOVED lines=11> */
.L_x_3016:
[----:B------:R-:W-:Y:S05]  /*0920*/  BSYNC.RECONVERGENT B1 ;  /* 0x0000000000017941 */ /* 0x000fea0003800200 */
.L_x_3015:
        /* <DEDUP_REMOVED lines=11> */
.L_x_3018:
[----:B------:R-:W-:Y:S05]  /*09e0*/  BSYNC.RECONVERGENT B1 ;  /* 0x0000000000017941 */ /* 0x000fea0003800200 */
.L_x_3017:
        /* <DEDUP_REMOVED lines=11> */
.L_x_3020:
[----:B------:R-:W-:Y:S05]  /*0aa0*/  BSYNC.RECONVERGENT B1 ;  /* 0x0000000000017941 */ /* 0x000fea0003800200 */
.L_x_3019:
        /* <DEDUP_REMOVED lines=9> */
[----:B------:R-:W-:Y:S01]  /*0b40*/  F2FP.BF16.F32.PACK_AB R5, RZ, R5 ;  /* 0x00000005ff05723e */ /* 0x000fe200000010ff */
[----:B------:R-:W-:Y:S06]  /*0b50*/  BRA `(.L_x_3021) ;  /* 0x0000000400bc7947 */ /* 0x000fec0003800000 */
.L_x_3006:
[C---:B------:R-:W-:Y:S01]  /*0b60*/  IADD3 R3, PT, PT, R17.reuse, 0x100, RZ ;  /* 0x0000010011037810 */ /* 0x040fe20007ffe0ff */
[C---:B------:R-:W-:Y:S01]  /*0b70*/  VIADD R5, R17.reuse, 0x180 ;  /* 0x0000018011057836 */ /* 0x040fe20000000000 */
[----:B------:R-:W-:Y:S01]  /*0b80*/  IADD3 R7, PT, PT, R17, 0x200, RZ ;  /* 0x0000020011077810 */ /* 0x000fe20007ffe0ff */
[----:B------:R-:W-:Y:S01]  /*0b90*/  BSSY.RECONVERGENT B1, `(.L_x_3022) ;  /* 0x0000016000017945 */ /* 0x000fe20003800200 */
[-C--:B------:R-:W-:Y:S01]  /*0ba0*/  ISETP.GE.U32.AND P0, PT, R3, R16.reuse, PT ;  /* 0x000000100300720c */ /* 0x080fe20003f06070 */
[----:B------:R-:W-:Y:S01]  /*0bb0*/  VIADD R3, R17, 0x280 ;  /* 0x0000028011037836 */ /* 0x000fe20000000000 */
[-C--:B------:R-:W-:Y:S02]  /*0bc0*/  ISETP.GE.U32.AND P1, PT, R5, R16.reuse, PT ;  /* 0x000000100500720c */ /* 0x080fe40003f26070 */
[----:B------:R-:W-:Y:S02]  /*0bd0*/  P2R R4, PR, RZ, 0x1 ;  /* 0x00000001ff047803 */ /* 0x000fe40000000000 */
[----:B------:R-:W-:-:S02]  /*0be0*/  ISETP.GE.U32.AND P0, PT, R17, R16, PT ;  /* 0x000000101100720c */ /* 0x000fc40003f06070 */
[----:B------:R-:W-:Y:S02]  /*0bf0*/  IADD3 R5, PT, PT, R17, 0x300, RZ ;  /* 0x0000030011057810 */ /* 0x000fe40007ffe0ff */
[-C--:B------:R-:W-:Y:S01]  /*0c00*/  ISETP.GE.U32.AND P2, PT, R7, R16.reuse, PT ;  /* 0x000000100700720c */ /* 0x080fe20003f46070 */
[----:B------:R-:W-:Y:S01]  /*0c10*/  VIADD R7, R17, 0x80 ;  /* 0x0000008011077836 */ /* 0x000fe20000000000 */
[-C--:B------:R-:W-:Y:S02]  /*0c20*/  ISETP.GE.U32.AND P4, PT, R5, R16.reuse, PT ;  /* 0x000000100500720c */ /* 0x080fe40003f86070 */
[----:B------:R-:W-:Y:S02]  /*0c30*/  ISETP.GE.U32.AND P3, PT, R3, R16, PT ;  /* 0x000000100300720c */ /* 0x000fe40003f66070 */
[----:B------:R-:W-:-:S03]  /*0c40*/  IADD3 R5, PT, PT, R17, 0x380, RZ ;  /* 0x0000038011057810 */ /* 0x000fc60007ffe0ff */
[----:B------:R-:W-:Y:S08]  /*0c50*/  @P0 BRA `(.L_x_3023) ;  /* 0x0000000000240947 */ /* 0x000ff00003800000 */
[----:B------:R-:W-:Y:S01]  /*0c60*/  USHF.L.U32 UR5, UR4, 0x10, URZ ;  /* 0x0000001004057899 */ /* 0x000fe200080006ff */
[----:B-----5:R-:W-:-:S08]  /*0c70*/  IMAD.U32 R2, R18, 0x10000, RZ ;  /* 0x0001000012027824 */ /* 0x020fd000078e00ff */
[----:B------:R-:W0:Y:S02]  /*0c80*/  MUFU.RCP R3, UR5 ;  /* 0x0000000500037d08 */ /* 0x000e240008001000 */
[----:B0-----:R-:W-:-:S06]  /*0c90*/  FMUL.FTZ R2, R2, R3 ;  /* 0x0000000302027220 */ /* 0x001fcc0000410000 */
[----:B------:R-:W0:Y:S02]  /*0ca0*/  F2F.BF16.F32 R2, R2 ;  /* 0x0000000200027304 */ /* 0x000e240000202000 */
[----:B0-----:R-:W-:-:S06]  /*0cb0*/  SHF.L.U32 R3, R2, 0x10, RZ ;  /* 0x0000001002037819 */ /* 0x001fcc00000006ff */
[----:B------:R-:W0:Y:S02]  /*0cc0*/  FRND R3, R3 ;  /* 0x0000000300037307 */ /* 0x000e240000201000 */
[----:B0-----:R-:W-:-:S05]  /*0cd0*/  FMUL.FTZ R8, R3, UR5 ;  /* 0x0000000503087c20 */ /* 0x001fca0008410000 */
[----:B------:R-:W-:-:S07]  /*0ce0*/  F2FP.BF16.F32.PACK_AB R8, RZ, R8 ;  /* 0x00000008ff08723e */ /* 0x000fce00000010ff */
.L_x_3023:
[----:B------:R-:W-:Y:S05]  /*0cf0*/  BSYNC.RECONVERGENT B1 ;  /* 0x0000000000017941 */ /* 0x000fea0003800200 */
.L_x_3022:
[-C--:B------:R-:W-:Y:S01]  /*0d00*/  ISETP.GE.U32.AND P6, PT, R7, R16.reuse, PT ;  /* 0x000000100700720c */ /* 0x080fe20003fc6070 */
[----:B------:R-:W-:Y:S01]  /*0d10*/  BSSY.RECONVERGENT B1, `(.L_x_3024) ;  /* 0x000000c000017945 */ /* 0x000fe20003800200 */
[----:B------:R-:W-:-:S11]  /*0d20*/  ISETP.GE.U32.AND P5, PT, R5, R16, PT ;  /* 0x000000100500720c */ /* 0x000fd60003fa6070 */
[----:B------:R-:W-:Y:S05]  /*0d30*/  @P6 BRA `(.L_x_3025) ;  /* 0x0000000000246947 */ /* 0x000fea0003800000 */
        /* <DEDUP_REMOVED lines=9> */
.L_x_3025:
[----:B------:R-:W-:Y:S05]  /*0dd0*/  BSYNC.RECONVERGENT B1 ;  /* 0x0000000000017941 */ /* 0x000fea0003800200 */
.L_x_3024:
[----:B------:R-:W-:Y:S01]  /*0de0*/  ISETP.NE.AND P6, PT, R4, RZ, PT ;  /* 0x000000ff0400720c */ /* 0x000fe20003fc5270 */
[----:B------:R-:W-:-:S12]  /*0df0*/  BSSY.RECONVERGENT B1, `(.L_x_3026) ;  /* 0x000000b000017945 */ /* 0x000fd80003800200 */
        /* <DEDUP_REMOVED lines=10> */
.L_x_3027:
[----:B------:R-:W-:Y:S05]  /*0ea0*/  BSYNC.RECONVERGENT B1 ;  /* 0x0000000000017941 */ /* 0x000fea0003800200 */
.L_x_3026:
[----:B------:R-:W-:Y:S04]  /*0eb0*/  BSSY.RECONVERGENT B1, `(.L_x_3028) ;  /* 0x000000b000017945 */ /* 0x000fe80003800200 */
        /* <DEDUP_REMOVED lines=10> */
.L_x_3029:
[----:B------:R-:W-:Y:S05]  /*0f60*/  BSYNC.RECONVERGENT B1 ;  /* 0x0000000000017941 */ /* 0x000fea0003800200 */
.L_x_3028:
        /* <DEDUP_REMOVED lines=11> */
.L_x_3031:
[----:B------:R-:W-:Y:S05]  /*1020*/  BSYNC.RECONVERGENT B1 ;  /* 0x0000000000017941 */ /* 0x000fea0003800200 */
.L_x_3030:
        /* <DEDUP_REMOVED lines=11> */
.L_x_3033:
[----:B------:R-:W-:Y:S05]  /*10e0*/  BSYNC.RECONVERGENT B1 ;  /* 0x0000000000017941 */ /* 0x000fea0003800200 */
.L_x_3032:
        /* <DEDUP_REMOVED lines=11> */
.L_x_3035:
[----:B------:R-:W-:Y:S05]  /*11a0*/  BSYNC.RECONVERGENT B1 ;  /* 0x0000000000017941 */ /* 0x000fea0003800200 */
.L_x_3034:
        /* <DEDUP_REMOVED lines=10> */
.L_x_3021:
[----:B------:R-:W-:Y:S05]  /*1250*/  BSYNC.RECONVERGENT B0 ;  /* 0x0000000000007941 */ /* 0x000fea0003800200 */
.L_x_3005:
[----:B-----5:R-:W0:Y:S01]  /*1260*/  @!P0 LDC.64 R12, c[0x0][0x398] ;  /* 0x0000e600ff0c8b82 */ /* 0x020e220000000a00 */
[----:B------:R-:W-:Y:S01]  /*1270*/  @!P0 IMAD.IADD R11, R0, 0x1, R17 ;  /* 0x00000001000b8824 */ /* 0x000fe200078e0211 */
[----:B------:R-:W-:Y:S01]  /*1280*/  @!P0 MOV R17, R7 ;  /* 0x0000000700118202 */ /* 0x000fe20000000f00 */
[----:B------:R-:W-:Y:S04]  /*1290*/  BSSY.RECONVERGENT B0, `(.L_x_3036) ;  /* 0x000002f000007945 */ /* 0x000fe80003800200 */
[----:B------:R-:W-:Y:S01]  /*12a0*/  BSSY.RELIABLE B1, `(.L_x_3037) ;  /* 0x0000027000017945 */ /* 0x000fe20003800100 */
[----:B0-----:R-:W-:-:S05]  /*12b0*/  @!P0 IMAD.WIDE.U32 R12, R11, 0x2, R12 ;  /* 0x000000020b0c8825 */ /* 0x001fca00078e000c */
[----:B------:R0:W-:Y:S01]  /*12c0*/  @!P0 STG.E.U16 desc[UR6][R12.64], R8 ;  /* 0x000000080c008986 */ /* 0x0001e2000c101506 */
[----:B------:R-:W-:-:S13]  /*12d0*/  ISETP.GE.U32.AND P0, PT, R17, R16, PT ;  /* 0x000000101100720c */ /* 0x000fda0003f06070 */
[----:B0-----:R-:W-:Y:S05]  /*12e0*/  @P0 BRA `(.L_x_3038) ;  /* 0x0000000000300947 */ /* 0x001fea0003800000 */
        /* <DEDUP_REMOVED lines=8> */
[----:B------:R-:W-:Y:S01]  /*1370*/  IMAD.IADD R7, R0, 0x1, R17 ;  /* 0x0000000100077824 */ /* 0x000fe200078e0211 */
[----:B------:R-:W-:-:S03]  /*1380*/  IADD3 R17, PT, PT, R17, 0x80, RZ ;  /* 0x0000008011117810 */ /* 0x000fc60007ffe0ff */
[----:B0-----:R-:W-:-:S05]  /*1390*/  IMAD.WIDE.U32 R8, R7, 0x2, R8 ;  /* 0x0000000207087825 */ /* 0x001fca00078e0008 */
[----:B------:R0:W-:Y:S02]  /*13a0*/  STG.E.U16 desc[UR6][R8.64], R10 ;  /* 0x0000000a08007986 */ /* 0x0001e4000c101506 */
.L_x_3038:
[----:B------:R-:W-:-:S13]  /*13b0*/  ISETP.GE.U32.AND P0, PT, R17, R16, PT ;  /* 0x000000101100720c */ /* 0x000fda0003f06070 */
[----:B------:R-:W-:Y:S05]  /*13c0*/  @P0 BRA `(.L_x_3040) ;  /* 0x0000000000300947 */ /* 0x000fea0003800000 */
[----:B0-----:R-:W0:Y:S01]  /*13d0*/  LDC.64 R8, c[0x0][0x398] ;  /* 0x0000e600ff087b82 */ /* 0x001e220000000a00 */
[----:B------:R-:W-:Y:S01]  /*13e0*/  IMAD.IADD R7, R0, 0x1, R17 ;  /* 0x0000000100077824 */ /* 0x000fe200078e0211 */
[----:B------:R-:W-:-:S03]  /*13f0*/  IADD3 R17, PT, PT, R17, 0x80, RZ ;  /* 0x0000008011117810 */ /* 0x000fc60007ffe0ff */
[----:B0-----:R-:W-:-:S05]  /*1400*/  IMAD.WIDE.U32 R8, R7, 0x2, R8 ;  /* 0x0000000207087825 */ /* 0x001fca00078e0008 */
[----:B------:R1:W-:Y:S02]  /*1410*/  STG.E.U16 desc[UR6][R8.64], R2 ;  /* 0x0000000208007986 */ /* 0x0003e4000c101506 */
.L_x_3039:
[----:B------:R-:W-:-:S13]  /*1420*/  ISETP.GE.U32.AND P0, PT, R17, R16, PT ;  /* 0x000000101100720c */ /* 0x000fda0003f06070 */
[----:B------:R-:W-:Y:S05]  /*1430*/  @P0 BRA `(.L_x_3041) ;  /* 0x0000000000340947 */ /* 0x000fea0003800000 */
[----:B01----:R-:W0:Y:S01]  /*1440*/  LDC.64 R8, c[0x0][0x398] ;  /* 0x0000e600ff087b82 */ /* 0x003e220000000a00 */
[----:B------:R-:W-:Y:S01]  /*1450*/  IMAD.IADD R7, R0, 0x1, R17 ;  /* 0x0000000100077824 */ /* 0x000fe200078e0211 */
[----:B------:R-:W-:-:S03]  /*1460*/  IADD3 R17, PT, PT, R17, 0x80, RZ ;  /* 0x0000008011117810 */ /* 0x000fc60007ffe0ff */
[----:B0-----:R-:W-:-:S05]  /*1470*/  IMAD.WIDE.U32 R8, R7, 0x2, R8 ;  /* 0x0000000207087825 */ /* 0x001fca00078e0008 */
[----:B------:R1:W-:Y:S02]  /*1480*/  STG.E.U16 desc[UR6][R8.64], R3 ;  /* 0x0000000308007986 */ /* 0x0003e4000c101506 */
.L_x_3040:
[----:B------:R-:W-:-:S13]  /*1490*/  ISETP.GE.U32.AND P0, PT, R17, R16, PT ;  /* 0x000000101100720c */ /* 0x000fda0003f06070 */
[----:B------:R-:W-:Y:S05]  /*14a0*/  @P0 BREAK.RELIABLE B1 ;  /* 0x0000000000010942 */ /* 0x000fea0003800100 */
[----:B------:R-:W-:Y:S05]  /*14b0*/  @P0 BRA `(.L_x_3042) ;  /* 0x0000000000300947 */ /* 0x000fea0003800000 */
[----:B-1----:R-:W1:Y:S01]  /*14c0*/  LDC.64 R2, c[0x0][0x398] ;  /* 0x0000e600ff027b82 */ /* 0x002e620000000a00 */
[----:B------:R-:W-:Y:S01]  /*14d0*/  IMAD.IADD R7, R0, 0x1, R17 ;  /* 0x0000000100077824 */ /* 0x000fe200078e0211 */
[----:B------:R-:W-:-:S03]  /*14e0*/  IADD3 R17, PT, PT, R17, 0x80, RZ ;  /* 0x0000008011117810 */ /* 0x000fc60007ffe0ff */
[----:B-1----:R-:W-:-:S05]  /*14f0*/  IMAD.WIDE.U32 R2, R7, 0x2, R2 ;  /* 0x0000000207027825 */ /* 0x002fca00078e0002 */
[----:B------:R2:W-:Y:S02]  /*1500*/  STG.E.U16 desc[UR6][R2.64], R4 ;  /* 0x0000000402007986 */ /* 0x0005e4000c101506 */
.L_x_3041:
[----:B------:R-:W-:Y:S05]  /*1510*/  BSYNC.RELIABLE B1 ;  /* 0x0000000000017941 */ /* 0x000fea0003800100 */
.L_x_3037:
[----:B------:R-:W-:-:S13]  /*1520*/  ISETP.GE.U32.AND P0, PT, R17, R16, PT ;  /* 0x000000101100720c */ /* 0x000fda0003f06070 */
[----:B-12---:R-:W1:Y:S01]  /*1530*/  @!P0 LDC.64 R2, c[0x0][0x398] ;  /* 0x0000e600ff028b82 */ /* 0x006e620000000a00 */
[----:B------:R-:W-:Y:S01]  /*1540*/  @!P0 IMAD.IADD R7, R0, 0x1, R17 ;  /* 0x0000000100078824 */ /* 0x000fe200078e0211 */
[----:B------:R-:W-:-:S03]  /*1550*/  @!P0 IADD3 R17, PT, PT, R17, 0x80, RZ ;  /* 0x0000008011118810 */ /* 0x000fc60007ffe0ff */
[----:B-1----:R-:W-:-:S05]  /*1560*/  @!P0 IMAD.WIDE.U32 R2, R7, 0x2, R2 ;  /* 0x0000000207028825 */ /* 0x002fca00078e0002 */
[----:B------:R2:W-:Y:S02]  /*1570*/  @!P0 STG.E.U16 desc[UR6][R2.64], R6 ;  /* 0x0000000602008986 */ /* 0x0005e4000c101506 */
.L_x_3042:
[----:B------:R-:W-:Y:S05]  /*1580*/  BSYNC.RECONVERGENT B0 ;  /* 0x0000000000007941 */ /* 0x000fea0003800200 */
.L_x_3036:
[----:B------:R-:W-:Y:S05]  /*1590*/  WARPSYNC.ALL ;  /* 0x0000000000007948 */ /* 0x000fea0003800000 */
[----:B------:R-:W-:-:S13]  /*15a0*/  ISETP.GE.U32.AND P0, PT, R17, R16, PT ;  /* 0x000000101100720c */ /* 0x000fda0003f06070 */
[----:B------:R-:W-:Y:S05]  /*15b0*/  @P0 EXIT ;  /* 0x000000000000094d */ /* 0x000fea0003800000 */
[----:B-12---:R-:W1:Y:S01]  /*15c0*/  LDC.64 R2, c[0x0][0x398] ;  /* 0x0000e600ff027b82 */ /* 0x006e620000000a00 */
[----:B------:R-:W-:-:S04]  /*15d0*/  IMAD.IADD R17, R0, 0x1, R17 ;  /* 0x0000000100117824 */ /* 0x000fc800078e0211 */
[----:B-1----:R-:W-:-:S05]  /*15e0*/  IMAD.WIDE.U32 R2, R17, 0x2, R2 ;  /* 0x0000000211027825 */ /* 0x002fca00078e0002 */
[----:B------:R-:W-:Y:S01]  /*15f0*/  STG.E.U16 desc[UR6][R2.64], R5 ;  /* 0x0000000502007986 */ /* 0x000fe2000c101506 */
[----:B------:R-:W-:Y:S05]  /*1600*/  EXIT ;  /* 0x000000000000794d */ /* 0x000fea0003800000 */
.L_x_3004:
[----:B------:R-:W0:Y:S01]  /*1610*/  S2R R2, SR_TID.X ;  /* 0x0000000000027919 */ /* 0x000e220000002100 */
[----:B------:R-:W1:Y:S02]  /*1620*/  LDC.64 R4, c[0x0][0x3a0] ;  /* 0x0000e800ff047b82 */ /* 0x000e640000000a00 */
[----:B-1----:R-:W-:-:S04]  /*1630*/  IMAD.WIDE.U32 R4, R0, 0x2, R4 ;  /* 0x0000000200047825 */ /* 0x002fc800078e0004 */
[----:B0-----:R-:W-:-:S05]  /*1640*/  IMAD.WIDE.U32 R6, R2, 0x4, R4 ;  /* 0x0000000402067825 */ /* 0x001fca00078e0004 */
[----:B------:R-:W2:Y:S04]  /*1650*/  LDG.E R10, desc[UR6][R6.64] ;  /* 0x00000006060a7981 */ /* 0x000ea8000c1e1900 */
[----:B------:R-:W3:Y:S04]  /*1660*/  LDG.E R11, desc[UR6][R6.64+0x200] ;  /* 0x00020006060b7981 */ /* 0x000ee8000c1e1900 */
[----:B------:R-:W4:Y:S04]  /*1670*/  LDG.E R8, desc[UR6][R6.64+0x400] ;  /* 0x0004000606087981 */ /* 0x000f28000c1e1900 */
[----:B------:R-:W5:Y:S01]  /*1680*/  LDG.E R5, desc[UR6][R6.64+0x600] ;  /* 0x0006000606057981 */ /* 0x000f62000c1e1900 */
[----:B------:R-:W-:Y:S01]  /*1690*/  UISETP.NE.AND UP0, UPT, UR5, URZ, UPT ;  /* 0x000000ff0500728c */ /* 0x000fe2000bf05270 */
[----:B--2---:R-:W-:-:S02]  /*16a0*/  PRMT R12, R10, 0x7632, R12 ;  /* 0x000076320a0c7816 */ /* 0x004fc4000000000c */
[----:B---3--:R-:W-:Y:S02]  /*16b0*/  PRMT R13, R11, 0x7632, R13 ;  /* 0x000076320b0d7816 */ /* 0x008fe4000000000d */
[----:B----4-:R-:W-:Y:S02]  /*16c0*/  PRMT R9, R8, 0x7632, R9 ;  /* 0x0000763208097816 */ /* 0x010fe40000000009 */
[----:B-----5:R-:W-:Y:S02]  /*16d0*/  PRMT R4, R5, 0x7632, R4 ;  /* 0x0000763205047816 */ /* 0x020fe40000000004 */
[----:B------:R-:W-:Y:S05]  /*16e0*/  BRA.U UP0, `(.L_x_3043) ;  /* 0x0000000100dc7547 */ /* 0x000fea000b800000 */
[----:B------:R-:W-:Y:S01]  /*16f0*/  USHF.L.U32 UR4, UR4, 0x10, URZ ;  /* 0x0000001004047899 */ /* 0x000fe200080006ff */
[----:B------:R-:W-:Y:S01]  /*1700*/  SHF.L.U32 R10, R10, 0x10, RZ ;  /* 0x000000100a0a7819 */ /* 0x000fe200000006ff */
[----:B------:R-:W-:Y:S01]  /*1710*/  IMAD.U32 R11, R11, 0x10000, RZ ;  /* 0x000100000b0b7824 */ /* 0x000fe200078e00ff */
[----:B------:R-:W-:Y:S02]  /*1720*/  SHF.L.U32 R12, R12, 0x10, RZ ;  /* 0x000000100c0c7819 */ /* 0x000fe400000006ff */
[----:B------:R-:W-:Y:S01]  /*1730*/  SHF.L.U32 R13, R13, 0x10, RZ ;  /* 0x000000100d0d7819 */ /* 0x000fe200000006ff */
[----:B------:R-:W-:Y:S01]  /*1740*/  FMUL.FTZ R6, R10, UR4 ;  /* 0x000000040a067c20 */ /* 0x000fe20008410000 */
[----:B------:R-:W-:Y:S02]  /*1750*/  IMAD.U32 R10, R9, 0x10000, RZ ;  /* 0x00010000090a7824 */ /* 0x000fe400078e00ff */
[----:B------:R-:W-:Y:S01]  /*1760*/  FMUL.FTZ R7, R12, UR4 ;  /* 0x000000040c077c20 */ /* 0x000fe20008410000 */
[----:B------:R-:W-:Y:S01]  /*1770*/  SHF.L.U32 R8, R8, 0x10, RZ ;  /* 0x0000001008087819 */ /* 0x000fe200000006ff */
[----:B------:R-:W-:Y:S01]  /*1780*/  FMUL.FTZ R11, R11, UR4 ;  /* 0x000000040b0b7c20 */ /* 0x000fe20008410000 */
[----:B------:R-:W-:Y:S01]  /*1790*/  SHF.L.U32 R12, R5, 0x10, RZ ;  /* 0x00000010050c7819 */ /* 0x000fe200000006ff */
[----:B------:R-:W-:Y:S01]  /*17a0*/  FMUL.FTZ R13, R13, UR4 ;  /* 0x000000040d0d7c20 */ /* 0x000fe20008410000 */
[----:B------:R-:W-:Y:S01]  /*17b0*/  SHF.L.U32 R4, R4, 0x10, RZ ;  /* 0x0000001004047819 */ /* 0x000fe200000006ff */
[----:B------:R-:W-:Y:S01]  /*17c0*/  FMUL.FTZ R10, R10, UR4 ;  /* 0x000000040a0a7c20 */ /* 0x000fe20008410000 */
[----:B------:R-:W-:Y:S01]  /*17d0*/  FMUL.FTZ R8, R8, UR4 ;  /* 0x0000000408087c20 */ /* 0x000fe20008410000 */
[----:B------:R-:W-:Y:S01]  /*17e0*/  FMUL.FTZ R12, R12, UR4 ;  /* 0x000000040c0c7c20 */ /* 0x000fe20008410000 */
[----:B------:R-:W0:Y:S01]  /*17f0*/  F2F.BF16.F32 R6, R6 ;  /* 0x0000000600067304 */ /* 0x000e220000202000 */
[----:B------:R-:W-:-:S07]  /*1800*/  FMUL.FTZ R14, R4, UR4 ;  /* 0x00000004040e7c20 */ /* 0x000fce0008410000 */
[----:B------:R-:W-:Y:S01]  /*1810*/  F2F.BF16.F32 R5, R10 ;  /* 0x0000000a00057304 */ /* 0x000fe20000202000 */
[----:B0-----:R-:W-:-:S07]  /*1820*/  IMAD.U32 R6, R6, 0x10000, RZ ;  /* 0x0001000006067824 */ /* 0x001fce00078e00ff */
[----:B------:R-:W0:Y:S08]  /*1830*/  F2F.BF16.F32 R7, R7 ;  /* 0x0000000700077304 */ /* 0x000e300000202000 */
[----:B------:R-:W1:Y:S01]  /*1840*/  F2F.BF16.F32 R11, R11 ;  /* 0x0000000b000b7304 */ /* 0x000e620000202000 */
[----:B0-----:R-:W-:-:S07]  /*1850*/  SHF.L.U32 R7, R7, 0x10, RZ ;  /* 0x0000001007077819 */ /* 0x001fce00000006ff */
[----:B------:R-:W0:Y:S01]  /*1860*/  F2F.BF16.F32 R13, R13 ;  /* 0x0000000d000d7304 */ /* 0x000e220000202000 */
[----:B-1----:R-:W-:-:S07]  /*1870*/  SHF.L.U32 R11, R11, 0x10, RZ ;  /* 0x000000100b0b7819 */ /* 0x002fce00000006ff */
[----:B------:R-:W1:Y:S01]  /*1880*/  F2F.BF16.F32 R9, R8 ;  /* 0x0000000800097304 */ /* 0x000e620000202000 */
[----:B0-----:R-:W-:-:S07]  /*1890*/  IMAD.U32 R13, R13, 0x10000, RZ ;  /* 0x000100000d0d7824 */ /* 0x001fce00078e00ff */
[----:B------:R-:W0:Y:S01]  /*18a0*/  F2F.BF16.F32 R15, R12 ;  /* 0x0000000c000f7304 */ /* 0x000e220000202000 */
[----:B-1----:R-:W-:-:S07]  /*18b0*/  SHF.L.U32 R9, R9, 0x10, RZ ;  /* 0x0000001009097819 */ /* 0x002fce00000006ff */
[----:B------:R1:W2:Y:S01]  /*18c0*/  F2F.BF16.F32 R17, R14 ;  /* 0x0000000e00117304 */ /* 0x0002a20000202000 */
[----:B0-----:R-:W-:-:S07]  /*18d0*/  IMAD.U32 R15, R15, 0x10000, RZ ;  /* 0x000100000f0f7824 */ /* 0x001fce00078e00ff */
[----:B------:R-:W-:Y:S01]  /*18e0*/  MUFU.RCP R3, UR4 ;  /* 0x0000000400037d08 */ /* 0x000fe20008001000 */
[----:B-1----:R-:W-:Y:S02]  /*18f0*/  SHF.L.U32 R14, R5, 0x10, RZ ;  /* 0x00000010050e7819 */ /* 0x002fe400000006ff */
[----:B--2---:R-:W-:-:S05]  /*1900*/  SHF.L.U32 R17, R17, 0x10, RZ ;  /* 0x0000001011117819 */ /* 0x004fca00000006ff */
[----:B------:R-:W0:Y:S08]  /*1910*/  FRND R6, R6 ;  /* 0x0000000600067307 */ /* 0x000e300000201000 */
[----:B------:R-:W1:Y:S01]  /*1920*/  FRND R4, R7 ;  /* 0x0000000700047307 */ /* 0x000e620000201000 */
[----:B0-----:R-:W-:-:S07]  /*1930*/  FMUL.FTZ R6, R6, R3 ;  /* 0x0000000306067220 */ /* 0x001fce0000410000 */
[----:B------:R-:W0:Y:S01]  /*1940*/  FRND R8, R11 ;  /* 0x0000000b00087307 */ /* 0x000e220000201000 */
[----:B-1----:R-:W-:-:S07]  /*1950*/  FMUL.FTZ R5, R4, R3 ;  /* 0x0000000304057220 */ /* 0x002fce0000410000 */
[----:B------:R-:W1:Y:S01]  /*1960*/  FRND R10, R13 ;  /* 0x0000000d000a7307 */ /* 0x000e620000201000 */
[----:B------:R-:W-:Y:S01]  /*1970*/  F2FP.BF16.F32.PACK_AB R6, R5, R6 ;  /* 0x000000060506723e */ /* 0x000fe200000010ff */
[----:B0-----:R-:W-:-:S06]  /*1980*/  FMUL.FTZ R8, R8, R3 ;  /* 0x0000000308087220 */ /* 0x001fcc0000410000 */
        /* <DEDUP_REMOVED lines=9> */
[-C--:B0-----:R-:W-:Y:S01]  /*1a20*/  FMUL.FTZ R16, R16, R3.reuse ;  /* 0x0000000310107220 */ /* 0x081fe20000410000 */
[----:B-1----:R-:W-:-:S05]  /*1a30*/  FMUL.FTZ R3, R18, R3 ;  /* 0x0000000312037220 */ /* 0x002fca0000410000 */
[----:B------:R-:W-:Y:S01]  /*1a40*/  F2FP.BF16.F32.PACK_AB R3, R3, R16 ;  /* 0x000000100303723e */ /* 0x000fe200000010ff */
[----:B------:R-:W-:Y:S06]  /*1a50*/  BRA `(.L_x_3044) ;  /* 0x0000000000d87947 */ /* 0x000fec0003800000 */
.L_x_3043:
[----:B------:R-:W-:Y:S01]  /*1a60*/  USHF.L.U32 UR4, UR4, 0x10, URZ ;  /* 0x0000001004047899 */ /* 0x000fe200080006ff */
[----:B------:R-:W-:Y:S01]  /*1a70*/  IMAD.U32 R12, R12, 0x10000, RZ ;  /* 0x000100000c0c7824 */ /* 0x000fe200078e00ff */
[----:B------:R-:W-:Y:S01]  /*1a80*/  SHF.L.U32 R6, R10, 0x10, RZ ;  /* 0x000000100a067819 */ /* 0x000fe200000006ff */
[----:B------:R-:W-:Y:S01]  /*1a90*/  IMAD.U32 R8, R8, 0x10000, RZ ;  /* 0x0001000008087824 */ /* 0x000fe200078e00ff */
[----:B------:R-:W-:Y:S01]  /*1aa0*/  SHF.L.U32 R10, R11, 0x10, RZ ;  /* 0x000000100b0a7819 */ /* 0x000fe200000006ff */
[----:B------:R-:W-:-:S04]  /*1ab0*/  IMAD.U32 R14, R4, 0x10000, RZ ;  /* 0x00010000040e7824 */ /* 0x000fc800078e00ff */
[----:B------:R-:W0:Y:S02]  /*1ac0*/  MUFU.RCP R3, UR4 ;  /* 0x0000000400037d08 */ /* 0x000e240008001000 */
[-C--:B0-----:R-:W-:Y:S01]  /*1ad0*/  FMUL.FTZ R7, R12, R3.reuse ;  /* 0x000000030c077220 */ /* 0x081fe20000410000 */
[----:B------:R-:W-:Y:S01]  /*1ae0*/  SHF.L.U32 R12, R13, 0x10, RZ ;  /* 0x000000100d0c7819 */ /* 0x000fe200000006ff */
[-C--:B------:R-:W-:Y:S01]  /*1af0*/  FMUL.FTZ R6, R6, R3.reuse ;  /* 0x0000000306067220 */ /* 0x080fe20000410000 */
[-C--:B------:R-:W-:Y:S01]  /*1b00*/  FMUL.FTZ R10, R10, R3.reuse ;  /* 0x000000030a0a7220 */ /* 0x080fe20000410000 */
[-C--:B------:R-:W-:Y:S02]  /*1b10*/  FMUL.FTZ R8, R8, R3.reuse ;  /* 0x0000000308087220 */ /* 0x080fe40000410000 */
[-C--:B------:R-:W-:Y:S01]  /*1b20*/  FMUL.FTZ R11, R12, R3.reuse ;  /* 0x000000030c0b7220 */ /* 0x080fe20000410000 */
[----:B------:R-:W-:Y:S01]  /*1b30*/  SHF.L.U32 R12, R9, 0x10, RZ ;  /* 0x00000010090c7819 */ /* 0x000fe200000006ff */
[----:B------:R-:W0:Y:S04]  /*1b40*/  F2F.BF16.F32 R6, R6 ;  /* 0x0000000600067304 */ /* 0x000e280000202000 */
[----:B------:R-:W-:Y:S01]  /*1b50*/  FMUL.FTZ R9, R12, R3 ;  /* 0x000000030c097220 */ /* 0x000fe20000410000 */
[----:B------:R-:W-:-:S03]  /*1b60*/  SHF.L.U32 R12, R5, 0x10, RZ ;  /* 0x00000010050c7819 */ /* 0x000fc600000006ff */
[----:B------:R-:W1:Y:S02]  /*1b70*/  F2F.BF16.F32 R7, R7 ;  /* 0x0000000700077304 */ /* 0x000e640000202000 */
[-C--:B------:R-:W-:Y:S01]  /*1b80*/  FMUL.FTZ R4, R12, R3.reuse ;  /* 0x000000030c047220 */ /* 0x080fe20000410000 */
[----:B------:R-:W-:Y:S01]  /*1b90*/  FMUL.FTZ R3, R14, R3 ;  /* 0x000000030e037220 */ /* 0x000fe20000410000 */
[----:B0-----:R-:W-:-:S04]  /*1ba0*/  SHF.L.U32 R6, R6, 0x10, RZ ;  /* 0x0000001006067819 */ /* 0x001fc800000006ff */
[----:B------:R-:W0:Y:S01]  /*1bb0*/  F2F.BF16.F32 R8, R8 ;  /* 0x0000000800087304 */ /* 0x000e220000202000 */
[----:B-1----:R-:W-:-:S07]  /*1bc0*/  SHF.L.U32 R7, R7, 0x10, RZ ;  /* 0x0000001007077819 */ /* 0x002fce00000006ff */
[----:B------:R-:W1:Y:S01]  /*1bd0*/  F2F.BF16.F32 R9, R9 ;  /* 0x0000000900097304 */ /* 0x000e620000202000 */
[----:B0-----:R-:W-:-:S07]  /*1be0*/  SHF.L.U32 R8, R8, 0x10, RZ ;  /* 0x0000001008087819 */ /* 0x001fce00000006ff */
[----:B------:R-:W0:Y:S01]  /*1bf0*/  F2F.BF16.F32 R10, R10 ;  /* 0x0000000a000a7304 */ /* 0x000e220000202000 */
[----:B-1----:R-:W-:-:S07]  /*1c00*/  IMAD.U32 R9, R9, 0x10000, RZ ;  /* 0x0001000009097824 */ /* 0x002fce00078e00ff */
[----:B------:R-:W1:Y:S01]  /*1c10*/  F2F.BF16.F32 R11, R11 ;  /* 0x0000000b000b7304 */ /* 0x000e620000202000 */
[----:B0-----:R-:W-:-:S07]  /*1c20*/  IMAD.U32 R10, R10, 0x10000, RZ ;  /* 0x000100000a0a7824 */ /* 0x001fce00078e00ff */
[----:B------:R-:W0:Y:S01]  /*1c30*/  F2F.BF16.F32 R4, R4 ;  /* 0x0000000400047304 */ /* 0x000e220000202000 */
[----:B-1----:R-:W-:-:S07]  /*1c40*/  SHF.L.U32 R11, R11, 0x10, RZ ;  /* 0x000000100b0b7819 */ /* 0x002fce00000006ff */
[----:B------:R-:W1:Y:S01]  /*1c50*/  F2F.BF16.F32 R3, R3 ;  /* 0x0000000300037304 */ /* 0x000e620000202000 */
[----:B0-----:R-:W-:-:S07]  /*1c60*/  SHF.L.U32 R4, R4, 0x10, RZ ;  /* 0x0000001004047819 */ /* 0x001fce00000006ff */
[----:B------:R-:W0:Y:S01]  /*1c70*/  FRND R6, R6 ;  /* 0x0000000600067307 */ /* 0x000e220000201000 */
[----:B-1----:R-:W-:-:S07]  /*1c80*/  SHF.L.U32 R12, R3, 0x10, RZ ;  /* 0x00000010030c7819 */ /* 0x002fce00000006ff */
[----:B------:R-:W1:Y:S01]  /*1c90*/  FRND R7, R7 ;  /* 0x0000000700077307 */ /* 0x000e620000201000 */
[----:B0-----:R-:W-:-:S07]  /*1ca0*/  FMUL.FTZ R6, R6, UR4 ;  /* 0x0000000406067c20 */ /* 0x001fce0008410000 */
[----:B------:R-:W0:Y:S01]  /*1cb0*/  FRND R8, R8 ;  /* 0x0000000800087307 */ /* 0x000e220000201000 */
[----:B-1----:R-:W-:-:S07]  /*1cc0*/  FMUL.FTZ R7, R7, UR4 ;  /* 0x0000000407077c20 */ /* 0x002fce0008410000 */
[----:B------:R-:W1:Y:S01]  /*1cd0*/  FRND R9, R9 ;  /* 0x0000000900097307 */ /* 0x000e620000201000 */
[----:B------:R-:W-:Y:S01]  /*1ce0*/  F2FP.BF16.F32.PACK_AB R6, R7, R6 ;  /* 0x000000060706723e */ /* 0x000fe200000010ff */
[----:B0-----:R-:W-:-:S06]  /*1cf0*/  FMUL.FTZ R8, R8, UR4 ;  /* 0x0000000408087c20 */ /* 0x001fcc0008410000 */
        /* <DEDUP_REMOVED lines=9> */
[----:B0-----:R-:W-:Y:S01]  /*1d90*/  FMUL.FTZ R5, R4, UR4 ;  /* 0x0000000404057c20 */ /* 0x001fe20008410000 */
[----:B-1----:R-:W-:-:S05]  /*1da0*/  FMUL.FTZ R14, R12, UR4 ;  /* 0x000000040c0e7c20 */ /* 0x002fca0008410000 */
[----:B------:R-:W-:-:S07]  /*1db0*/  F2FP.BF16.F32.PACK_AB R3, R14, R5 ;  /* 0x000000050e03723e */ /* 0x000fce00000010ff */
.L_x_3044:
[----:B------:R-:W0:Y:S02]  /*1dc0*/  LDC.64 R4, c[0x0][0x398] ;  /* 0x0000e600ff047b82 */ /* 0x000e240000000a00 */
[----:B0-----:R-:W-:-:S04]  /*1dd0*/  IMAD.WIDE.U32 R4, R0, 0x2, R4 ;  /* 0x0000000200047825 */ /* 0x001fc800078e0004 */
[----:B------:R-:W-:-:S05]  /*1de0*/  IMAD.WIDE.U32 R4, R2, 0x4, R4 ;  /* 0x0000000402047825 */ /* 0x000fca00078e0004 */
[----:B------:R-:W-:Y:S04]  /*1df0*/  STG.E desc[UR6][R4.64], R6 ;  /* 0x0000000604007986 */ /* 0x000fe8000c101906 */
[----:B------:R-:W-:Y:S04]  /*1e00*/  STG.E desc[UR6][R4.64+0x200], R7 ;  /* 0x0002000704007986 */ /* 0x000fe8000c101906 */
[----:B------:R-:W-:Y:S04]  /*1e10*/  STG.E desc[UR6][R4.64+0x400], R9 ;  /* 0x0004000904007986 */ /* 0x000fe8000c101906 */
[----:B------:R-:W-:Y:S01]  /*1e20*/  STG.E desc[UR6][R4.64+0x600], R3 ;  /* 0x0006000304007986 */ /* 0x000fe2000c101906 */
[----:B------:R-:W-:Y:S05]  /*1e30*/  EXIT ;  /* 0x000000000000794d */ /* 0x000fea0003800000 */
.L_x_3045:
        /* <DEDUP_REMOVED lines=12> */
.L_x_19851:


//--------------------- .text._ZN2at6native29vectorized_elementwise_kernelILi4EZZZNS0_26round_decimals_kernel_cudaERNS_18TensorIteratorBaseElENKUlvE_clEvENKUlvE2_clEvEUlN3c108BFloat16EE_St5arrayIPcLm2EEEEviT0_T1_ --------------------------
	.section	.text._ZN2at6native29vectorized_elementwise_kernelILi4EZZZNS0_26round_decimals_kernel_cudaERNS_18TensorIteratorBaseElENKUlvE_clEvENKUlvE2_clEvEUlN3c108BFloat16EE_St5arrayIPcLm2EEEEviT0_T1_,"ax",@progbits
	.align	128
        .global         _ZN2at6native29vectorized_elementwise_kernelILi4EZZZNS0_26round_decimals_kernel_cudaERNS_18TensorIteratorBaseElENKUlvE_clEvENKUlvE2_clEvEUlN3c108BFloat16EE_St5arrayIPcLm2EEEEviT0_T1_
        .type           _ZN2at6native29vectorized_elementwise_kernelILi4EZZZNS0_26round_decimals_kernel_cudaERNS_18TensorIteratorBaseElENKUlvE_clEvENKUlvE2_clEvEUlN3c108BFloat16EE_St5arrayIPcLm2EEEEviT0_T1_,@function
        .size           _ZN2at6native29vectorized_elementwise_kernelILi4EZZZNS0_26round_decimals_kernel_cudaERNS_18TensorIteratorBaseElENKUlvE_clEvENKUlvE2_clEvEUlN3c108BFloat16EE_St5arrayIPcLm2EEEEviT0_T1_,(.L_x_19852 - _ZN2at6native29vectorized_elementwise_kernelILi4EZZZNS0_26round_decimals_kernel_cudaERNS_18TensorIteratorBaseElENKUlvE_clEvENKUlvE2_clEvEUlN3c108BFloat16EE_St5arrayIPcLm2EEEEviT0_T1_)
        .other          _ZN2at6native29vectorized_elementwise_kernelILi4EZZZNS0_26round_decimals_kernel_cudaERNS_18TensorIteratorBaseElENKUlvE_clEvENKUlvE2_clEvEUlN3c108BFloat16EE_St5arrayIPcLm2EEEEviT0_T1_,@"STO_CUDA_ENTRY STV_DEFAULT"
_ZN2at6native29vectorized_elementwise_kernelILi4EZZZNS0_26round_decimals_kernel_cudaERNS_18TensorIteratorBaseElENKUlvE_clEvENKUlvE2_clEvEUlN3c108BFloat16EE_St5arrayIPcLm2EEEEviT0_T1_:
.text._ZN2at6native29vectorized_elementwise_kernelILi4EZZZNS0_26round_decimals_kernel_cudaERNS_18TensorIteratorBaseElENKUlvE_clEvENKUlvE2_clEvEUlN3c108BFloat16EE_St5arrayIPcLm2EEEEviT0_T1_:
        /* <DEDUP_REMOVED lines=95> */
.L_x_3050:
[----:B------:R-:W-:Y:S05]  /*05f0*/  BSYNC.RECONVERGENT B1 ;  /* 0x0000000000017941 */ /* 0x000fea0003800200 */
.L_x_3049:
        /* <DEDUP_REMOVED lines=13> */
.L_x_3052:
[----:B------:R-:W-:Y:S05]  /*06d0*/  BSYNC.RECONVERGENT B1 ;  /* 0x0000000000017941 */ /* 0x000fea0003800200 */
.L_x_3051:
        /* <DEDUP_REMOVED lines=12> */
.L_x_3054:
[----:B------:R-:W-:Y:S05]  /*07a0*/  BSYNC.RECONVERGENT B1 ;  /* 0x0000000000017941 */ /* 0x000fea0003800200 */
.L_x_3053:
        /* <DEDUP_REMOVED lines=11> */
.L_x_3056:
[----:B------:R-:W-:Y:S05]  /*0860*/  BSYNC.RECONVERGENT B1 ;  /* 0x0000000000017941 */ /* 0x000fea0003800200 */
.L_x_3055:
        /* <DEDUP_REMOVED lines=11> */
.L_x_3058:
[----:B------:R-:W-:Y:S05]  /*0920*/  BSYNC.RECONVERGENT B1 ;  /* 0x0000000000017941 */ /* 0x000fea0003800200 */
.L_x_3057:
        /* <DEDUP_REMOVED lines=11> */
.L_x_3060:
[----:B------:R-:W-:Y:S05]  /*09e0*/  BSYNC.RECONVERGENT B1 ;  /* 0x0000000000017941 */ /* 0x000fea0003800200 */
.L_x_3059:
        /* <DEDUP_REMOVED lines=11> */
.L_x_3062:
[----:B------:R-:W-:Y:S05]  /*0aa0*/  BSYNC.RECONVERGENT B1 ;  /* 0x0000000000017941 */ /* 0x000fea0003800200 */
.L_x_3061:
        /* <DEDUP_REMOVED lines=11> */
.L_x_3048:
        /* <DEDUP_REMOVED lines=25> */
.L_x_3065:
[----:B------:R-:W-:Y:S05]  /*0cf0*/  BSYNC.RECONVERGENT B1 ;  /* 0x0000000000017941 */ /* 0x000fea0003800200 */
.L_x_3064:
        /* <DEDUP_REMOVED lines=13> */
.L_x_3067:
[----:B------:R-:W-:Y:S05]  /*0dd0*/  BSYNC.RECONVERGENT B1 ;  /* 0x0000000000017941 */ /* 0x000fea0003800200 */
.L_x_3066:
        /* <DEDUP_REMOVED lines=12> */
.L_x_3069:
[----:B------:R-:W-:Y:S05]  /*0ea0*/  BSYNC.RECONVERGENT B1 ;  /* 0x0000000000017941 */ /* 0x000fea0003800200 */
.L_x_3068:
        /* <DEDUP_REMOVED lines=11> */
.L_x_3071:
[----:B------:R-:W-:Y:S05]  /*0f60*/  BSYNC.RECONVERGENT B1 ;  /* 0x0000000000017941 */ /* 0x000fea0003800200 */
.L_x_3070:
        /* <DEDUP_REMOVED lines=11> */
.L_x_3073:
[----:B------:R-:W-:Y:S05]  /*1020*/  BSYNC.RECONVERGENT B1 ;  /* 0x0000000000017941 */ /* 0x000fea0003800200 */
.L_x_3072:
        /* <DEDUP_REMOVED lines=11> */
.L_x_3075:
[----:B------:R-:W-:Y:S05]  /*10e0*/  BSYNC.RECONVERGENT B1 ;  /* 0x0000000000017941 */ /* 0x000fea0003800200 */
.L_x_3074:
        /* <DEDUP_REMOVED lines=11> */
.L_x_3077:
[----:B------:R-:W-:Y:S05]  /*11a0*/  BSYNC.RECONVERGENT B1 ;  /* 0x0000000000017941 */ /* 0x000fea0003800200 */
.L_x_3076:
        /* <DEDUP_REMOVED lines=10> */
.L_x_3063:
[----:B------:R-:W-:Y:S05]  /*1250*/  BSYNC.RECONVERGENT B0 ;  /* 0x0000000000007941 */ /* 0x000fea0003800200 */
.L_x_3047:
        /* <DEDUP_REMOVED lines=21> */
.L_x_3080:
[----:B------:R-:W-:-:S13]  /*13b0*/  ISETP.GE.U32.AND P0, PT, R17, R16, PT ;  /* 0x000000101100720c */ /* 0x000fda0003f06070 */
[----:B------:R-:W-:Y:S05]  /*13c0*/  @P0 BRA `(.L_x_3082) ;  /* 0x0000000000300947 */ /* 0x000fea0003800000 */
[----:B0-----:R-:W0:Y:S01]  /*13d0*/  LDC.64 R8, c[0x0][0x398] ;  /* 0x0000e600ff087b82 */ /* 0x001e220000000a00 */
[----:B------:R-:W-:Y:S01]  /*13e0*/  IMAD.IADD R7, R0, 0x1, R17 ;  /* 0x0000000100077824 */ /* 0x000fe200078e0211 */
[----:B------:R-:W-:-:S03]  /*13f0*/  IADD3 R17, PT, PT, R17, 0x80, RZ ;  /* 0x0000008011117810 */ /* 0x000fc60007ffe0ff */
[----:B0-----:R-:W-:-:S05]  /*1400*/  IMAD.WIDE.U32 R8, R7, 0x2, R8 ;  /* 0x0000000207087825 */ /* 0x001fca00078e0008 */
[----:B------:R1:W-:Y:S02]  /*1410*/  STG.E.U16 desc[UR6][R8.64], R2 ;  /* 0x0000000208007986 */ /* 0x0003e4000c101506 */
.L_x_3081:
[----:B------:R-:W-:-:S13]  /*1420*/  ISETP.GE.U32.AND P0, PT, R17, R16, PT ;  /* 0x000000101100720c */ /* 0x000fda0003f06070 */
[----:B------:R-:W-:Y:S05]  /*1430*/  @P0 BRA `(.L_x_3083) ;  /* 0x0000000000340947 */ /* 0x000fea0003800000 */
[----:B01----:R-:W0:Y:S01]  /*1440*/  LDC.64 R8, c[0x0][0x398] ;  /* 0x0000e600ff087b82 */ /* 0x003e220000000a00 */
[----:B------:R-:W-:Y:S01]  /*1450*/  IMAD.IADD R7, R0, 0x1, R17 ;  /* 0x0000000100077824 */ /* 0x000fe200078e0211 */
[----:B------:R-:W-:-:S03]  /*1460*/  IADD3 R17, PT, PT, R17, 0x80, RZ ;  /* 0x0000008011117810 */ /* 0x000fc60007ffe0ff */
[----:B0-----:R-:W-:-:S05]  /*1470*/  IMAD.WIDE.U32 R8, R7, 0x2, R8 ;  /* 0x0000000207087825 */ /* 0x001fca00078e0008 */
[----:B------:R1:W-:Y:S02]  /*1480*/  STG.E.U16 desc[UR6][R8.64], R3 ;  /* 0x0000000308007986 */ /* 0x0003e4000c101506 */
.L_x_3082:
        /* <DEDUP_REMOVED lines=8> */
.L_x_3083:
[----:B------:R-:W-:Y:S05]  /*1510*/  BSYNC.RELIABLE B1 ;  /* 0x0000000000017941 */ /* 0x000fea0003800100 */
.L_x_3079:
[----:B------:R-:W-:-:S13]  /*1520*/  ISETP.GE.U32.AND P0, PT, R17, R16, PT ;  /* 0x000000101100720c */ /* 0x000fda0003f06070 */
[----:B-12---:R-:W1:Y:S01]  /*1530*/  @!P0 LDC.64 R2, c[0x0][0x398] ;  /* 0x0000e600ff028b82 */ /* 0x006e620000000a00 */
[----:B------:R-:W-:Y:S01]  /*1540*/  @!P0 IMAD.IADD R7, R0, 0x1, R17 ;  /* 0x0000000100078824 */ /* 0x000fe200078e0211 */
[----:B------:R-:W-:-:S03]  /*1550*/  @!P0 IADD3 R17, PT, PT, R17, 0x80, RZ ;  /* 0x0000008011118810 */ /* 0x000fc60007ffe0ff */
[----:B-1----:R-:W-:-:S05]  /*1560*/  @!P0 IMAD.WIDE.U32 R2, R7, 0x2, R2 ;  /* 0x0000000207028825 */ /* 0x002fca00078e0002 */
[----:B------:R2:W-:Y:S02]  /*1570*/  @!P0 STG.E.U16 desc[UR6][R2.64], R6 ;  /* 0x0000000602008986 */ /* 0x0005e4000c101506 */
.L_x_3084:
[----:B------:R-:W-:Y:S05]  /*1580*/  BSYNC.RECONVERGENT B0 ;  /* 0x0000000000007941 */ /* 0x000fea0003800200 */
.L_x_3078:
        /* <DEDUP_REMOVED lines=8> */
.L_x_3046:
[----:B------:R-:W0:Y:S01]  /*1610*/  S2R R6, SR_TID.X ;  /* 0x0000000000067919 */ /* 0x000e220000002100 */
[----:B------:R-:W1:Y:S02]  /*1620*/  LDC.64 R2, c[0x0][0x3a0] ;  /* 0x0000e800ff027b82 */ /* 0x000e640000000a00 */
[----:B-1----:R-:W-:-:S04]  /*1630*/  IMAD.WIDE.U32 R2, R0, 0x2, R2 ;  /* 0x0000000200027825 */ /* 0x002fc800078e0002 */
[----:B0-----:R-:W-:-:S05]  /*1640*/  IMAD.WIDE.U32 R10, R6, 0x8, R2 ;  /* 0x00000008060a7825 */ /* 0x001fca00078e0002 */
[----:B------:R-:W2:Y:S04]  /*1650*/  LDG.E.64 R4, desc[UR6][R10.64] ;  /* 0x000000060a047981 */ /* 0x000ea8000c1e1b00 */
[----:B------:R-:W3:Y:S01]  /*1660*/  LDG.E.64 R2, desc[UR6][R10.64+0x400] ;  /* 0x000400060a027981 */ /* 0x000ee2000c1e1b00 */
[----:B------:R-:W-:Y:S01]  /*1670*/  UISETP.NE.AND UP0, UPT, UR5, URZ, UPT ;  /* 0x000000ff0500728c */ /* 0x000fe2000bf05270 */
[----:B--2---:R-:W-:Y:S02]  /*1680*/  PRMT R12, R4, 0x7632, R12 ;  /* 0x00007632040c7816 */ /* 0x004fe4000000000c */
[----:B------:R-:W-:Y:S02]  /*1690*/  PRMT R13, R5, 0x7632, R13 ;  /* 0x00007632050d7816 */ /* 0x000fe4000000000d */
[----:B---3--:R-:W-:-:S02]  /*16a0*/  PRMT R9, R2, 0x7632, R9 ;  /* 0x0000763202097816 */ /* 0x008fc40000000009 */
[----:B------:R-:W-:Y:S02]  /*16b0*/  PRMT R7, R3, 0x7632, R7 ;  /* 0x0000763203077816 */ /* 0x000fe40000000007 */
[----:B------:R-:W-:Y:S05]  /*16c0*/  BRA.U UP0, `(.L_x_3085) ;  /* 0x0000000100dc7547 */ /* 0x000fea000b800000 */
[----:B------:R-:W-:Y:S01]  /*16d0*/  USHF.L.U32 UR4, UR4, 0x10, URZ ;  /* 0x0000001004047899 */ /* 0x000fe200080006ff */
[----:B------:R-:W-:Y:S01]  /*16e0*/  IMAD.U32 R12, R12, 0x10000, RZ ;  /* 0x000100000c0c7824 */ /* 0x000fe200078e00ff */
[----:B------:R-:W-:Y:S01]  /*16f0*/  SHF.L.U32 R2, R2, 0x10, RZ ;  /* 0x0000001002027819 */ /* 0x000fe200000006ff */
[----:B------:R-:W-:Y:S01]  /*1700*/  IMAD.U32 R13, R13, 0x10000, RZ ;  /* 0x000100000d0d7824 */ /* 0x000fe200078e00ff */
[----:B------:R-:W-:Y:S01]  /*1710*/  SHF.L.U32 R8, R4, 0x10, RZ ;  /* 0x0000001004087819 */ /* 0x000fe200000006ff */
[----:B------:R-:W-:Y:S02]  /*1720*/  IMAD.U32 R9, R9, 0x10000, RZ ;  /* 0x0001000009097824 */ /* 0x000fe400078e00ff */
[----:B------:R-:W-:Y:S01]  /*1730*/  FMUL.FTZ R12, R12, UR4 ;  /* 0x000000040c0c7c20 */ /* 0x000fe20008410000 */
[----:B------:R-:W-:Y:S01]  /*1740*/  SHF.L.U32 R10, R5, 0x10, RZ ;  /* 0x00000010050a7819 */ /* 0x000fe200000006ff */
[----:B------:R-:W-:Y:S01]  /*1750*/  FMUL.FTZ R13, R13, UR4 ;  /* 0x000000040d0d7c20 */ /* 0x000fe20008410000 */
[----:B------:R-:W-:Y:S01]  /*1760*/  SHF.L.U32 R3, R3, 0x10, RZ ;  /* 0x0000001003037819 */ /* 0x000fe200000006ff */
[----:B------:R-:W-:Y:S01]  /*1770*/  FMUL.FTZ R2, R2, UR4 ;  /* 0x0000000402027c20 */ /* 0x000fe20008410000 */
[----:B------:R-:W-:Y:S01]  /*1780*/  SHF.L.U32 R7, R7, 0x10, RZ ;  /* 0x0000001007077819 */ /* 0x000fe200000006ff */
[----:B------:R0:W1:Y:S01]  /*1790*/  F2F.BF16.F32 R5, R12 ;  /* 0x0000000c00057304 */ /* 0x0000620000202000 */
[----:B------:R-:W-:Y:S01]  /*17a0*/  FMUL.FTZ R8, R8, UR4 ;  /* 0x0000000408087c20 */ /* 0x000fe20008410000 */
[----:B------:R-:W-:Y:S01]  /*17b0*/  FMUL.FTZ R10, R10, UR4 ;  /* 0x000000040a0a7c20 */ /* 0x000fe20008410000 */
[----:B------:R-:W-:Y:S01]  /*17c0*/  FMUL.FTZ R9, R9, UR4 ;  /* 0x0000000409097c20 */ /* 0x000fe20008410000 */
[----:B------:R-:W-:-:S04]  /*17d0*/  FMUL.FTZ R14, R7, UR4 ;  /* 0x00000004070e7c20 */ /* 0x000fc80008410000 */
[----:B------:R-:W2:Y:S01]  /*17e0*/  F2F.BF16.F32 R13, R13 ;  /* 0x0000000d000d7304 */ /* 0x000ea20000202000 */
[----:B0-----:R-:W-:Y:S01]  /*17f0*/  FMUL.FTZ R12, R3, UR4 ;  /* 0x00000004030c7c20 */ /* 0x001fe20008410000 */
[----:B-1----:R-:W-:-:S06]  /*1800*/  SHF.L.U32 R5, R5, 0x10, RZ ;  /* 0x0000001005057819 */ /* 0x002fcc00000006ff */
[----:B------:R-:W0:Y:S01]  /*1810*/  F2F.BF16.F32 R2, R2 ;  /* 0x0000000200027304 */ /* 0x000e220000202000 */
[----:B--2---:R-:W-:-:S07]  /*1820*/  IMAD.U32 R13, R13, 0x10000, RZ ;  /* 0x000100000d0d7824 */ /* 0x004fce00078e00ff */
[----:B------:R0:W1:Y:S08]  /*1830*/  F2F.BF16.F32 R11, R9 ;  /* 0x00000009000b7304 */ /* 0x0000700000202000 */
[----:B------:R-:W2:Y:S01]  /*1840*/  F2F.BF16.F32 R8, R8 ;  /* 0x0000000800087304 */ /* 0x000ea20000202000 */
[----:B0-----:R-:W-:Y:S02]  /*1850*/  SHF.L.U32 R9, R2, 0x10, RZ ;  /* 0x0000001002097819 */ /* 0x001fe400000006ff */
[----:B-1----:R-:W-:-:S05]  /*1860*/  SHF.L.U32 R11, R11, 0x10, RZ ;  /* 0x000000100b0b7819 */ /* 0x002fca00000006ff */
[----:B------:R-:W0:Y:S01]  /*1870*/  F2F.BF16.F32 R10, R10 ;  /* 0x0000000a000a7304 */ /* 0x000e220000202000 */
[----:B--2---:R-:W-:-:S07]  /*1880*/  IMAD.U32 R8, R8, 0x10000, RZ ;  /* 0x0001000008087824 */ /* 0x004fce00078e00ff */
[----:B------:R-:W1:Y:S01]  /*1890*/  F2F.BF16.F32 R12, R12 ;  /* 0x0000000c000c7304 */ /* 0x000e620000202000 */
[----:B0-----:R-:W-:-:S07]  /*18a0*/  SHF.L.U32 R10, R10, 0x10, RZ ;  /* 0x000000100a0a7819 */ /* 0x001fce00000006ff */
[----:B------:R-:W0:Y:S01]  /*18b0*/  F2F.BF16.F32 R14, R14 ;  /* 0x0000000e000e7304 */ /* 0x000e220000202000 */
[----:B-1----:R-:W-:-:S07]  /*18c0*/  IMAD.U32 R12, R12, 0x10000, RZ ;  /* 0x000100000c0c7824 */ /* 0x002fce00078e00ff */
[----:B------:R-:W-:Y:S01]  /*18d0*/  MUFU.RCP R4, UR4 ;  /* 0x0000000400047d08 */ /* 0x000fe20008001000 */
[----:B0-----:R-:W-:-:S07]  /*18e0*/  SHF.L.U32 R14, R14, 0x10, RZ ;  /* 0x000000100e0e7819 */ /* 0x001fce00000006ff */
        /* <DEDUP_REMOVED lines=21> */
.L_x_3085:
[----:B------:R-:W-:Y:S01]  /*1a40*/  USHF.L.U32 UR4, UR4, 0x10, URZ ;  /* 0x0000001004047899 */ /* 0x000fe200080006ff */
[----:B------:R-:W-:Y:S01]  /*1a50*/  SHF.L.U32 R11, R4, 0x10, RZ ;  /* 0x00000010040b7819 */ /* 0x000fe200000006ff */
[----:B------:R-:W-:Y:S01]  /*1a60*/  IMAD.U32 R15, R12, 0x10000, RZ ;  /* 0x000100000c0f7824 */ /* 0x000fe200078e00ff */
[----:B------:R-:W-:Y:S01]  /*1a70*/  SHF.L.U32 R13, R13, 0x10, RZ ;  /* 0x000000100d0d7819 */ /* 0x000fe200000006ff */
[----:B------:R-:W-:Y:S01]  /*1a80*/  IMAD.U32 R7, R7, 0x10000, RZ ;  /* 0x0001000007077824 */ /* 0x000fe200078e00ff */
[----:B------:R-:W-:Y:S02]  /*1a90*/  SHF.L.U32 R9, R9, 0x10, RZ ;  /* 0x0000001009097819 */ /* 0x000fe400000006ff */
[----:B------:R-:W-:Y:S02]  /*1aa0*/  SHF.L.U32 R3, R3, 0x10, RZ ;  /* 0x0000001003037819 */ /* 0x000fe400000006ff */
[----:B------:R-:W0:Y:S02]  /*1ab0*/  MUFU.RCP R8, UR4 ;  /* 0x0000000400087d08 */ /* 0x000e240008001000 */
[-C--:B0-----:R-:W-:Y:S01]  /*1ac0*/  FMUL.FTZ R4, R11, R8.reuse ;  /* 0x000000080b047220 */ /* 0x081fe20000410000 */
[----:B------:R-:W-:Y:S01]  /*1ad0*/  SHF.L.U32 R11, R5, 0x10, RZ ;  /* 0x00000010050b7819 */ /* 0x000fe200000006ff */
[----:B------:R-:W-:Y:S01]  /*1ae0*/  FMUL.FTZ R12, R13, R8 ;  /* 0x000000080d0c7220 */ /* 0x000fe20000410000 */
[----:B------:R-:W-:-:S02]  /*1af0*/  IMAD.U32 R13, R2, 0x10000, RZ ;  /* 0x00010000020d7824 */ /* 0x000fc400078e00ff */
[-C--:B------:R-:W-:Y:S01]  /*1b00*/  FMUL.FTZ R9, R9, R8.reuse ;  /* 0x0000000809097220 */ /* 0x080fe20000410000 */
[-C--:B------:R-:W-:Y:S01]  /*1b10*/  FMUL.FTZ R3, R3, R8.reuse ;  /* 0x0000000803037220 */ /* 0x080fe20000410000 */
[-C--:B------:R-:W-:Y:S01]  /*1b20*/  FMUL.FTZ R11, R11, R8.reuse ;  /* 0x000000080b0b7220 */ /* 0x080fe20000410000 */
[-C--:B------:R-:W-:Y:S01]  /*1b30*/  FMUL.FTZ R2, R13, R8.reuse ;  /* 0x000000080d027220 */ /* 0x080fe20000410000 */
[-C--:B------:R-:W-:Y:S01]  /*1b40*/  FMUL.FTZ R10, R15, R8.reuse ;  /* 0x000000080f0a7220 */ /* 0x080fe20000410000 */
[----:B------:R-:W-:Y:S01]  /*1b50*/  FMUL.FTZ R8, R7, R8 ;  /* 0x0000000807087220 */ /* 0x000fe20000410000 */
        /* <DEDUP_REMOVED lines=9> */
[----:B------:R-:W1:Y:S01]  /*1bf0*/  F2F.BF16.F32 R9, R9 ;  /* 0x0000000900097304 */ /* 0x000e620000202000 */
[----:B0-----:R-:W-:-:S07]  /*1c00*/  SHF.L.U32 R2, R2, 0x10, RZ ;  /* 0x0000001002027819 */ /* 0x001fce00000006ff */
[----:B------:R-:W0:Y:S01]  /*1c10*/  F2F.BF16.F32 R3, R3 ;  /* 0x0000000300037304 */ /* 0x000e220000202000 */
[----:B-1----:R-:W-:-:S07]  /*1c20*/  IMAD.U32 R9, R9, 0x10000, RZ ;  /* 0x0001000009097824 */ /* 0x002fce00078e00ff */
[----:B------:R0:W1:Y:S08]  /*1c30*/  F2F.BF16.F32 R7, R8 ;  /* 0x0000000800077304 */ /* 0x0000700000202000 */
[----:B------:R-:W2:Y:S01]  /*1c40*/  FRND R4, R4 ;  /* 0x0000000400047307 */ /* 0x000ea20000201000 */
[----:B0-----:R-:W-:Y:S02]  /*1c50*/  SHF.L.U32 R8, R3, 0x10, RZ ;  /* 0x0000001003087819 */ /* 0x001fe400000006ff */
[----:B-1----:R-:W-:-:S05]  /*1c60*/  SHF.L.U32 R13, R7, 0x10, RZ ;  /* 0x00000010070d7819 */ /* 0x002fca00000006ff */
[----:B------:R-:W0:Y:S01]  /*1c70*/  FRND R5, R5 ;  /* 0x0000000500057307 */ /* 0x000e220000201000 */
[----:B--2---:R-:W-:-:S07]  /*1c80*/  FMUL.FTZ R4, R4, UR4 ;  /* 0x0000000404047c20 */ /* 0x004fce0008410000 */
[----:B------:R-:W1:Y:S01]  /*1c90*/  FRND R11, R11 ;  /* 0x0000000b000b7307 */ /* 0x000e620000201000 */
[----:B0-----:R-:W-:-:S07]  /*1ca0*/  FMUL.FTZ R5, R5, UR4 ;  /* 0x0000000405057c20 */ /* 0x001fce0008410000 */
[----:B------:R-:W0:Y:S01]  /*1cb0*/  FRND R12, R12 ;  /* 0x0000000c000c7307 */ /* 0x000e220000201000 */
[----:B------:R-:W-:Y:S01]  /*1cc0*/  F2FP.BF16.F32.PACK_AB R5, R5, R4 ;  /* 0x000000040505723e */ /* 0x000fe200000010ff */
[----:B-1----:R-:W-:-:S06]  /*1cd0*/  FMUL.FTZ R7, R11, UR4 ;  /* 0x000000040b077c20 */ /* 0x002fcc0008410000 */
        /* <DEDUP_REMOVED lines=9> */
[----:B-1----:R-:W-:Y:S01]  /*1d70*/  FMUL.FTZ R10, R8, UR4 ;  /* 0x00000004080a7c20 */ /* 0x002fe20008410000 */
[----:B0-----:R-:W-:-:S05]  /*1d80*/  FMUL.FTZ R11, R13, UR4 ;  /* 0x000000040d0b7c20 */ /* 0x001fca0008410000 */
[----:B------:R-:W-:-:S07]  /*1d90*/  F2FP.BF16.F32.PACK_AB R4, R11, R10 ;  /* 0x0000000a0b04723e */ /* 0x000fce00000010ff */
.L_x_3086:
[----:B------:R-:W0:Y:S01]  /*1da0*/  LDC.64 R2, c[0x0][0x398] ;  /* 0x0000e600ff027b82 */ /* 0x000e220000000a00 */
[----:B------:R-:W-:Y:S02]  /*1db0*/  MOV R8, R9 ;  /* 0x0000000900087202 */ /* 0x000fe40000000f00 */
[----:B------:R-:W-:Y:S01]  /*1dc0*/  MOV R9, R4 ;  /* 0x0000000400097202 */ /* 0x000fe20000000f00 */
[----:B0-----:R-:W-:-:S04]  /*1dd0*/  IMAD.WIDE.U32 R2, R0, 0x2, R2 ;  /* 0x0000000200027825 */ /* 0x001fc800078e0002 */
[----:B------:R-:W-:-:S04]  /*1de0*/  IMAD.WIDE.U32 R2, R6, 0x8, R2 ;  /* 0x0000000806027825 */ /* 0x000fc800078e0002 */
[----:B------:R-:W-:Y:S01]  /*1df0*/  IMAD.MOV.U32 R6, RZ, RZ, R5 ;  /* 0x000000ffff067224 */ /* 0x000fe200078e0005 */
[----:B------:R-:W-:Y:S04]  /*1e00*/  STG.E.64 desc[UR6][R2.64+0x400], R8 ;  /* 0x0004000802007986 */ /* 0x000fe8000c101b06 */
[----:B------:R-:W-:Y:S01]  /*1e10*/  STG.E.64 desc[UR6][R2.64], R6 ;  /* 0x0000000602007986 */ /* 0x000fe2000c101b06 */
[----:B------:R-:W-:Y:S05]  /*1e20*/  EXIT ;  /* 0x000000000000794d */ /* 0x000fea0003800000 */
.L_x_3087:
        /* <DEDUP_REMOVED lines=13> */
.L_x_19852:


//--------------------- .text._ZN2at6native29vectorized_elementwise_kernelILi8EZZZNS0_26round_decimals_kernel_cudaERNS_18TensorIteratorBaseElENKUlvE_clEvENKUlvE2_clEvEUlN3c108BFloat16EE_St5arrayIPcLm2EEEEviT0_T1_ --------------------------
	.section	.text._ZN2at6native29vectorized_elementwise_kernelILi8EZZZNS0_26round_decimals_kernel_cudaERNS_18TensorIteratorBaseElENKUlvE_clEvENKUlvE2_clEvEUlN3c108BFloat16EE_St5arrayIPcLm2EEEEviT0_T1_,"ax",@progbits
	.align	128
        .global         _ZN2at6native29vectorized_elementwise_kernelILi8EZZZNS0_26round_decimals_kernel_cudaERNS_18TensorIteratorBaseElENKUlvE_clEvENKUlvE2_clEvEUlN3c108BFloat16EE_St5arrayIPcLm2EEEEviT0_T1_
        .type           _ZN2at6native29vectorized_elementwise_kernelILi8EZZZNS0_26round_decimals_kernel_cudaERNS_18TensorIteratorBaseElENKUlvE_clEvENKUlvE2_clEvEUlN3c108BFloat16EE_St5arrayIPcLm2EEEEviT0_T1_,@function
        .size           _ZN2at6native29vectorized_elementwise_kernelILi8EZZZNS0_26round_decimals_kernel_cudaERNS_18TensorIteratorBaseElENKUlvE_clEvENKUlvE2_clEvEUlN3c108BFloat16EE_St5arrayIPcLm2EEEEviT0_T1_,(.L_x_19853 - _ZN2at6native29vectorized_elementwise_kernelILi8EZZZNS0_26round_decimals_kernel_cudaERNS_18TensorIteratorBaseElENKUlvE_clEvENKUlvE2_clEvEUlN3c108BFloat16EE_St5arrayIPcLm2EEEEviT0_T1_)
        .other          _ZN2at6native29vectorized_elementwise_kernelILi8EZZZNS0_26round_decimals_kernel_cudaERNS_18TensorIteratorBaseElENKUlvE_clEvENKUlvE2_clEvEUlN3c108BFloat16EE_St5arrayIPcLm2EEEEviT0_T1_,@"STO_CUDA_ENTRY STV_DEFAULT"
_ZN2at6native29vectorized_elementwise_kernelILi8EZZZNS0_26round_decimals_kernel_cudaERNS_18TensorIteratorBaseElENKUlvE_clEvENKUlvE2_clEvEUlN3c108BFloat16EE_St5arrayIPcLm2EEEEviT0_T1_:
.text._ZN2at6native29vectorized_elementwise_kernelILi8EZZZNS0_26round_decimals_kernel_cudaERNS_18TensorIteratorBaseElENKUlvE_clEvENKUlvE2_clEvEUlN3c108BFloat16EE_St5arrayIPcLm2EEEEviT0_T1_:
        /* <DEDUP_REMOVED lines=95> */
.L_x_3092:
[----:B------:R-:W-:Y:S05]  /*05f0*/  BSYNC.RECONVERGENT B1 ;  /* 0x0000000000017941 */ /* 0x000fea0003800200 */
.L_x_3091:
        /* <DEDUP_REMOVED lines=13> */
.L_x_3094:
[----:B------:R-:W-:Y:S05]  /*06d0*/  BSYNC.RECONVERGENT B1 ;  /* 0x0000000000017941 */ /* 0x000fea0003800200 */
.L_x_3093:
        /* <DEDUP_REMOVED lines=12> */
.L_x_3096:
[----:B------:R-:W-:Y:S05]  /*07a0*/  BSYNC.RECONVERGENT B1 ;  /* 0x0000000000017941 */ /* 0x000fea0003800200 */
.L_x_3095:
        /* <DEDUP_REMOVED lines=11> */
.L_x_3098:
[----:B------:R-:W-:Y:S05]  /*0860*/  BSYNC.RECONVERGENT B1 ;  /* 0x0000000000017941 */ /* 0x000fea0003800200 */
.L_x_3097:
        /* <DEDUP_REMOVED lines=11> */
.L_x_3100:
[----:B------:R-:W-:Y:S05]  /*0920*/  BSYNC.RECONVERGENT B1 ;  /* 0x0000000000017941 */ /* 0x000fea0003800200 */
.L_x_3099:
        /* <DEDUP_REMOVED lines=11> */
.L_x_3102:
[----:B------:R-:W-:Y:S05]  /*09e0*/  BSYNC.RECONVERGENT B1 ;  /* 0x0000000000017941 */ /* 0x000fea0003800200 */
.L_x_3101:
        /* <DEDUP_REMOVED lines=11> */
.L_x_3104:
[----:B------:R-:W-:Y:S05]  /*0aa0*/  BSYNC.RECONVERGENT B1 ;  /* 0x0000000000017941 */ /* 0x000fea0003800200 */
.L_x_3103:
        /* <DEDUP_REMOVED lines=11> */
.L_x_3090:
        /* <DEDUP_REMOVED lines=25> */
.L_x_3107:
[----:B------:R-:W-:Y:S05]  /*0cf0*/  BSYNC.RECONVERGENT B1 ;  /* 0x0000000000017941 */ /* 0x000fea0003800200 */
.L_x_3106:
        /* <DEDUP_REMOVED lines=13> */
.L_x_3109:
[----:B------:R-:W-:Y:S05]  /*0dd0*/  BSYNC.RECONVERGENT B1 ;  /* 0x0000000000017941 */ /* 0x000fea0003800200 */
.L_x_3108:
        /* <DEDUP_REMOVED lines=12> */
.L_x_3111:
[----:B------:R-:W-:Y:S05]  /*0ea0*/  BSYNC.RECONVERGENT B1 ;  /* 0x0000000000017941 */ /* 0x000fea0003800200 */
.L_x_3110:
        /* <DEDUP_REMOVED lines=11> */
.L_x_3113:
[----:B------:R-:W-:Y:S05]  /*0f60*/  BSYNC.RECONVERGENT B1 ;  /* 0x0000000000017941 */ /* 0x000fea0003800200 */
.L_x_3112:
        /* <DEDUP_REMOVED lines=11> */
.L_x_3115:
[----:B------:R-:W-:Y:S05]  /*1020*/  BSYNC.RECONVERGENT B1 ;  /* 0x0000000000017941 */ /* 0x000fea0003800200 */
.L_x_3114:
        /* <DEDUP_REMOVED lines=11> */
.L_x_3117:
[----:B------:R-:W-:Y:S05]  /*10e0*/  BSYNC.RECONVERGENT B1 ;  /* 0x0000000000017941 */ /* 0x000fea0003800200 */
.L_x_3116:
        /* <DEDUP_REMOVED lines=11> */
.L_x_3119:
[----:B------:R-:W-:Y:S05]  /*11a0*/  BSYNC.RECONVERGENT B1 ;  /* 0x0000000000017941 */ /* 0x000fea0003800200 */
.L_x_3118:
        /* <DEDUP_REMOVED lines=10> */
.L_x_3105:
[----:B------:R-:W-:Y:S05]  /*1250*/  BSYNC.RECONVERGENT B0 ;  /* 0x0000000000007941 */ /* 0x000fea0003800200 */
.L_x_3089:
        /* <DEDUP_REMOVED lines=21> */
.L_x_3122:
[----:B------:R-:W-:-:S13]  /*13b0*/  ISETP.GE.U32.AND P0, PT, R17, R16, PT ;  /* 0x000000101100720c */ /* 0x000fda0003f06070 */
[----:B------:R-:W-:Y:S05]  /*13c0*/  @P0 BRA `(.L_x_3124) ;  /* 0x0000000000300947 */ /* 0x000fea0003800000 */
[----:B0-----:R-:W0:Y:S01]  /*13d0*/  LDC.64 R8, c[0x0][0x398] ;  /* 0x0000e600ff087b82 */ /* 0x001e220000000a00 */
[----:B------:R-:W-:Y:S01]  /*13e0*/  IMAD.IADD R7, R0, 0x1, R17 ;  /* 0x0000000100077824 */ /* 0x000fe200078e0211 */
[----:B------:R-:W-:-:S03]  /*13f0*/  IADD3 R17, PT, PT, R17, 0x80, RZ ;  /* 0x0000008011117810 */ /* 0x000fc60007ffe0ff */
[----:B0-----:R-:W-:-:S05]  /*1400*/  IMAD.WIDE.U32 R8, R7, 0x2, R8 ;  /* 0x0000000207087825 */ /* 0x001fca00078e0008 */
[----:B------:R1:W-:Y:S02]  /*1410*/  STG.E.U16 desc[UR6][R8.64], R2 ;  /* 0x0000000208007986 */ /* 0x0003e4000c101506 */
.L_x_3123:
[----:B------:R-:W-:-:S13]  /*1420*/  ISETP.GE.U32.AND P0, PT, R17, R16, PT ;  /* 0x000000101100720c */ /* 0x000fda0003f06070 */
[----:B------:R-:W-:Y:S05]  /*1430*/  @P0 BRA `(.L_x_3125) ;  /* 0x0000000000340947 */ /* 0x000fea0003800000 */
[----:B01----:R-:W0:Y:S01]  /*1440*/  LDC.64 R8, c[0x0][0x398] ;  /* 0x0000e600ff087b82 */ /* 0x003e220000000a00 */
[----:B------:R-:W-:Y:S01]  /*1450*/  IMAD.IADD R7, R0, 0x1, R17 ;  /* 0x0000000100077824 */ /* 0x000fe200078e0211 */
[----:B------:R-:W-:-:S03]  /*1460*/  IADD3 R17, PT, PT, R17, 0x80, RZ ;  /* 0x0000008011117810 */ /* 0x000fc60007ffe0ff */
[----:B0-----:R-:W-:-:S05]  /*1470*/  IMAD.WIDE.U32 R8, R7, 0x2, R8 ;  /* 0x0000000207087825 */ /* 0x001fca00078e0008 */
[----:B------:R1:W-:Y:S02]  /*1480*/  STG.E.U16 desc[UR6][R8.64], R3 ;  /* 0x0000000308007986 */ /* 0x0003e4000c101506 */
.L_x_3124:
        /* <DEDUP_REMOVED lines=8> */
.L_x_3125:
[----:B------:R-:W-:Y:S05]  /*1510*/  BSYNC.RELIABLE B1 ;  /* 0x0000000000017941 */ /* 0x000fea0003800100 */
.L_x_3121:
[----:B------:R-:W-:-:S13]  /*1520*/  ISETP.GE.U32.AND P0, PT, R17, R16, PT ;  /* 0x000000101100720c */ /* 0x000fda0003f06070 */
[----:B-12---:R-:W1:Y:S01]  /*1530*/  @!P0 LDC.64 R2, c[0x0][0x398] ;  /* 0x0000e600ff028b82 */ /* 0x006e620000000a00 */
[----:B------:R-:W-:Y:S01]  /*1540*/  @!P0 IMAD.IADD R7, R0, 0x1, R17 ;  /* 0x0000000100078824 */ /* 0x000fe200078e0211 */
[----:B------:R-:W-:-:S03]  /*1550*/  @!P0 IADD3 R17, PT, PT, R17, 0x80, RZ ;  /* 0x0000008011118810 */ /* 0x000fc60007ffe0ff */
[----:B-1----:R-:W-:-:S05]  /*1560*/  @!P0 IMAD.WIDE.U32 R2, R7, 0x2, R2 ;  /* 0x0000000207028825 */ /* 0x002fca00078e0002 */
[----:B------:R2:W-:Y:S02]  /*1570*/  @!P0 STG.E.U16 desc[UR6][R2.64], R6 ;  /* 0x0000000602008986 */ /* 0x0005e4000c101506 */
.L_x_3126:
[----:B------:R-:W-:Y:S05]  /*1580*/  BSYNC.RECONVERGENT B0 ;  /* 0x0000000000007941 */ /* 0x000fea0003800200 */
.L_x_3120:
        /* <DEDUP_REMOVED lines=8> */
.L_x_3088:
[----:B------:R-:W0:Y:S01]  /*1610*/  S2R R2, SR_TID.X ;  /* 0x0000000000027919 */ /* 0x000e220000002100 */
[----:B------:R-:W1:Y:S02]  /*1620*/  LDC.64 R4, c[0x0][0x3a0] ;  /* 0x0000e800ff047b82 */ /* 0x000e640000000a00 */
[----:B-1----:R-:W-:-:S04]  /*1630*/  IMAD.WIDE.U32 R4, R0, 0x2, R4 ;  /* 0x0000000200047825 */ /* 0x002fc800078e0004 */
[----:B0-----:R-:W-:-:S06]  /*1640*/  IMAD.WIDE.U32 R4, R2, 0x10, R4 ;  /* 0x0000001002047825 */ /* 0x001fcc00078e0004 */
[----:B------:R-:W2:Y:S01]  /*1650*/  LDG.E.128 R4, desc[UR6][R4.64] ;  /* 0x0000000604047981 */ /* 0x000ea2000c1e1d00 */
[----:B------:R-:W-:Y:S01]  /*1660*/  UISETP.NE.AND UP0, UPT, UR5, URZ, UPT ;  /* 0x000000ff0500728c */ /* 0x000fe2000bf05270 */
[----:B--2---:R-:W-:Y:S02]  /*1670*/  PRMT R10, R4, 0x7632, R10 ;  /* 0x00007632040a7816 */ /* 0x004fe4000000000a */
[----:B------:R-:W-:Y:S02]  /*1680*/  PRMT R11, R5, 0x7632, R11 ;  /* 0x00007632050b7816 */ /* 0x000fe4000000000b */
[----:B------:R-:W-:Y:S02]  /*1690*/  PRMT R9, R6, 0x7632, R9 ;  /* 0x0000763206097816 */ /* 0x000fe40000000009 */
[----:B------:R-:W-:Y:S02]  /*16a0*/  PRMT R8, R7, 0x7632, R8 ;  /* 0x0000763207087816 */ /* 0x000fe40000000008 */
[----:B------:R-:W-:Y:S05]  /*16b0*/  BRA.U UP0, `(.L_x_3127) ;  /* 0x0000000100dc7547 */ /* 0x000fea000b800000 */
[----:B------:R-:W-:Y:S01]  /*16c0*/  USHF.L.U32 UR4, UR4, 0x10, URZ ;  /* 0x0000001004047899 */ /* 0x000fe200080006ff */
[----:B------:R-:W-:Y:S01]  /*16d0*/  SHF.L.U32 R4, R4, 0x10, RZ ;  /* 0x0000001004047819 */ /* 0x000fe200000006ff */
[----:B------:R-:W-:Y:S01]  /*16e0*/  IMAD.U32 R11, R11, 0x10000, RZ ;  /* 0x000100000b0b7824 */ /* 0x000fe200078e00ff */
[----:B------:R-:W-:Y:S01]  /*16f0*/  SHF.L.U32 R12, R5, 0x10, RZ ;  /* 0x00000010050c7819 */ /* 0x000fe200000006ff */
[----:B------:R-:W-:Y:S01]  /*1700*/  IMAD.U32 R7, R7, 0x10000, RZ ;  /* 0x0001000007077824 */ /* 0x000fe200078e00ff */
[----:B------:R-:W-:Y:S01]  /*1710*/  SHF.L.U32 R13, R9, 0x10, RZ ;  /* 0x00000010090d7819 */ /* 0x000fe200000006ff */
[----:B------:R-:W-:Y:S01]  /*1720*/  IMAD.U32 R10, R10, 0x10000, RZ ;  /* 0x000100000a0a7824 */ /* 0x000fe200078e00ff */
[----:B------:R-:W-:Y:S01]  /*1730*/  SHF.L.U32 R6, R6, 0x10, RZ ;  /* 0x0000001006067819 */ /* 0x000fe200000006ff */
[----:B------:R-:W-:Y:S01]  /*1740*/  FMUL.FTZ R4, R4, UR4 ;  /* 0x0000000404047c20 */ /* 0x000fe20008410000 */
[----:B------:R-:W-:Y:S01]  /*1750*/  FMUL.FTZ R12, R12, UR4 ;  /* 0x000000040c0c7c20 */ /* 0x000fe20008410000 */
[----:B------:R-:W-:Y:S01]  /*1760*/  SHF.L.U32 R8, R8, 0x10, RZ ;  /* 0x0000001008087819 */ /* 0x000fe200000006ff */
[----:B------:R-:W-:Y:S01]  /*1770*/  FMUL.FTZ R11, R11, UR4 ;  /* 0x000000040b0b7c20 */ /* 0x000fe20008410000 */
[----:B------:R-:W-:Y:S01]  /*1780*/  FMUL.FTZ R13, R13, UR4 ;  /* 0x000000040d0d7c20 */ /* 0x000fe20008410000 */
[----:B------:R-:W-:Y:S01]  /*1790*/  FMUL.FTZ R7, R7, UR4 ;  /* 0x0000000407077c20 */ /* 0x000fe20008410000 */
[----:B------:R-:W-:Y:S01]  /*17a0*/  FMUL.FTZ R10, R10, UR4 ;  /* 0x000000040a0a7c20 */ /* 0x000fe20008410000 */
[----:B------:R-:W-:Y:S01]  /*17b0*/  FMUL.FTZ R6, R6, UR4 ;  /* 0x0000000406067c20 */ /* 0x000fe20008410000 */
[----:B------:R-:W-:Y:S01]  /*17c0*/  FMUL.FTZ R14, R8, UR4 ;  /* 0x00000004080e7c20 */ /* 0x000fe20008410000 */
        /* <DEDUP_REMOVED lines=15> */
[----:B------:R-:W-:Y:S01]  /*18c0*/  MUFU.RCP R3, UR4 ;  /* 0x0000000400037d08 */ /* 0x000fe20008001000 */
[----:B-1----:R-:W-:-:S07]  /*18d0*/  IMAD.U32 R17, R17, 0x10000, RZ ;  /* 0x0001000011117824 */ /* 0x002fce00078e00ff */
        /* <DEDUP_REMOVED lines=21> */
.L_x_3127:
[----:B------:R-:W-:Y:S01]  /*1a30*/  USHF.L.U32 UR4, UR4, 0x10, URZ ;  /* 0x0000001004047899 */ /* 0x000fe200080006ff */
[----:B------:R-:W-:Y:S01]  /*1a40*/  SHF.L.U32 R10, R10, 0x10, RZ ;  /* 0x000000100a0a7819 */ /* 0x000fe200000006ff */
[----:B------:R-:W-:Y:S01]  /*1a50*/  IMAD.U32 R12, R5, 0x10000, RZ ;  /* 0x00010000050c7824 */ /* 0x000fe200078e00ff */
[----:B------:R-:W-:Y:S02]  /*1a60*/  SHF.L.U32 R14, R11, 0x10, RZ ;  /* 0x000000100b0e7819 */ /* 0x000fe400000006ff */
[----:B------:R-:W-:Y:S02]  /*1a70*/  SHF.L.U32 R4, R4, 0x10, RZ ;  /* 0x0000001004047819 */ /* 0x000fe400000006ff */
[----:B------:R-:W-:Y:S02]  /*1a80*/  SHF.L.U32 R6, R6, 0x10, RZ ;  /* 0x0000001006067819 */ /* 0x000fe400000006ff */
[----:B------:R-:W0:Y:S01]  /*1a90*/  MUFU.RCP R3, UR4 ;  /* 0x0000000400037d08 */ /* 0x000e220008001000 */
[----:B------:R-:W-:Y:S01]  /*1aa0*/  SHF.L.U32 R8, R8, 0x10, RZ ;  /* 0x0000001008087819 */ /* 0x000fe200000006ff */
[-C--:B0-----:R-:W-:Y:S01]  /*1ab0*/  FMUL.FTZ R10, R10, R3.reuse ;  /* 0x000000030a0a7220 */ /* 0x081fe20000410000 */
[-C--:B------:R-:W-:Y:S01]  /*1ac0*/  FMUL.FTZ R11, R12, R3.reuse ;  /* 0x000000030c0b7220 */ /* 0x080fe20000410000 */
[----:B------:R-:W-:Y:S01]  /*1ad0*/  FMUL.FTZ R12, R14, R3 ;  /* 0x000000030e0c7220 */ /* 0x000fe20000410000 */
[----:B------:R-:W-:-:S03]  /*1ae0*/  IMAD.U32 R14, R9, 0x10000, RZ ;  /* 0x00010000090e7824 */ /* 0x000fc600078e00ff */
[----:B------:R0:W1:Y:S01]  /*1af0*/  F2F.BF16.F32 R5, R10 ;  /* 0x0000000a00057304 */ /* 0x0000620000202000 */
[-C--:B------:R-:W-:Y:S01]  /*1b00*/  FMUL.FTZ R4, R4, R3.reuse ;  /* 0x0000000304047220 */ /* 0x080fe20000410000 */
[-C--:B------:R-:W-:Y:S01]  /*1b10*/  FMUL.FTZ R6, R6, R3.reuse ;  /* 0x0000000306067220 */ /* 0x080fe20000410000 */
[----:B------:R-:W-:-:S05]  /*1b20*/  FMUL.FTZ R9, R14, R3 ;  /* 0x000000030e097220 */ /* 0x000fca0000410000 */
[----:B------:R-:W2:Y:S01]  /*1b30*/  F2F.BF16.F32 R4, R4 ;  /* 0x0000000400047304 */ /* 0x000ea20000202000 */
[----:B0-----:R-:W-:-:S05]  /*1b40*/  SHF.L.U32 R10, R7, 0x10, RZ ;  /* 0x00000010070a7819 */ /* 0x001fca00000006ff */
[-C--:B------:R-:W-:Y:S01]  /*1b50*/  FMUL.FTZ R7, R10, R3.reuse ;  /* 0x000000030a077220 */ /* 0x080fe20000410000 */
[----:B------:R-:W-:Y:S01]  /*1b60*/  FMUL.FTZ R3, R8, R3 ;  /* 0x0000000308037220 */ /* 0x000fe20000410000 */
[----:B------:R-:W-:Y:S01]  /*1b70*/  F2F.BF16.F32 R9, R9 ;  /* 0x0000000900097304 */ /* 0x000fe20000202000 */
[----:B-1----:R-:W-:Y:S01]  /*1b80*/  SHF.L.U32 R5, R5, 0x10, RZ ;  /* 0x0000001005057819 */ /* 0x002fe200000006ff */
[----:B--2---:R-:W-:-:S06]  /*1b90*/  IMAD.U32 R4, R4, 0x10000, RZ ;  /* 0x0001000004047824 */ /* 0x004fcc00078e00ff */
[----:B------:R-:W0:Y:S08]  /*1ba0*/  F2F.BF16.F32 R11, R11 ;  /* 0x0000000b000b7304 */ /* 0x000e300000202000 */
[----:B------:R-:W1:Y:S01]  /*1bb0*/  F2F.BF16.F32 R12, R12 ;  /* 0x0000000c000c7304 */ /* 0x000e620000202000 */
[----:B0-----:R-:W-:-:S07]  /*1bc0*/  SHF.L.U32 R11, R11, 0x10, RZ ;  /* 0x000000100b0b7819 */ /* 0x001fce00000006ff */
[----:B------:R-:W0:Y:S01]  /*1bd0*/  F2F.BF16.F32 R6, R6 ;  /* 0x0000000600067304 */ /* 0x000e220000202000 */
[----:B-1----:R-:W-:-:S07]  /*1be0*/  IMAD.U32 R12, R12, 0x10000, RZ ;  /* 0x000100000c0c7824 */ /* 0x002fce00078e00ff */
[----:B------:R-:W1:Y:S01]  /*1bf0*/  F2F.BF16.F32 R7, R7 ;  /* 0x0000000700077304 */ /* 0x000e620000202000 */
[----:B0-----:R-:W-:-:S07]  /*1c00*/  SHF.L.U32 R6, R6, 0x10, RZ ;  /* 0x0000001006067819 */ /* 0x001fce00000006ff */
[----:B------:R0:W2:Y:S01]  /*1c10*/  F2F.BF16.F32 R8, R3 ;  /* 0x0000000300087304 */ /* 0x0000a20000202000 */
[----:B-1----:R-:W-:-:S07]  /*1c20*/  IMAD.U32 R10, R7, 0x10000, RZ ;  /* 0x00010000070a7824 */ /* 0x002fce00078e00ff */
[----:B------:R-:W1:Y:S01]  /*1c30*/  FRND R4, R4 ;  /* 0x0000000400047307 */ /* 0x000e620000201000 */
[----:B0-----:R-:W-:Y:S02]  /*1c40*/  SHF.L.U32 R3, R9, 0x10, RZ ;  /* 0x0000001009037819 */ /* 0x001fe400000006ff */
[----:B--2---:R-:W-:-:S05]  /*1c50*/  SHF.L.U32 R13, R8, 0x10, RZ ;  /* 0x00000010080d7819 */ /* 0x004fca00000006ff */
[----:B------:R-:W0:Y:S01]  /*1c60*/  FRND R3, R3 ;  /* 0x0000000300037307 */ /* 0x000e220000201000 */
[----:B-1----:R-:W-:-:S07]  /*1c70*/  FMUL.FTZ R4, R4, UR4 ;  /* 0x0000000404047c20 */ /* 0x002fce0008410000 */
[----:B------:R-:W1:Y:S01]  /*1c80*/  FRND R5, R5 ;  /* 0x0000000500057307 */ /* 0x000e620000201000 */
[----:B0-----:R-:W-:-:S07]  /*1c90*/  FMUL.FTZ R8, R3, UR4 ;  /* 0x0000000403087c20 */ /* 0x001fce0008410000 */
[----:B------:R-:W0:Y:S01]  /*1ca0*/  FRND R11, R11 ;  /* 0x0000000b000b7307 */ /* 0x000e220000201000 */
[----:B-1----:R-:W-:-:S07]  /*1cb0*/  FMUL.FTZ R5, R5, UR4 ;  /* 0x0000000405057c20 */ /* 0x002fce0008410000 */
        /* <DEDUP_REMOVED lines=8> */
[----:B------:R-:W-:Y:S02]  /*1d40*/  F2FP.BF16.F32.PACK_AB R6, R5, R4 ;  /* 0x000000040506723e */ /* 0x000fe400000010ff */
[----:B------:R-:W-:Y:S01]  /*1d50*/  F2FP.BF16.F32.PACK_AB R9, R8, R9 ;  /* 0x000000090809723e */ /* 0x000fe200000010ff */
[----:B-1----:R-:W-:Y:S01]  /*1d60*/  FMUL.FTZ R3, R10, UR4 ;  /* 0x000000040a037c20 */ /* 0x002fe20008410000 */
[----:B0-----:R-:W-:-:S05]  /*1d70*/  FMUL.FTZ R14, R13, UR4 ;  /* 0x000000040d0e7c20 */ /* 0x001fca0008410000 */
[----:B------:R-:W-:-:S07]  /*1d80*/  F2FP.BF16.F32.PACK_AB R3, R14, R3 ;  /* 0x000000030e03723e */ /* 0x000fce00000010ff */
.L_x_3128:
[----:B------:R-:W0:Y:S01]  /*1d90*/  LDC.64 R4, c[0x0][0x398] ;  /* 0x0000e600ff047b82 */ /* 0x000e220000000a00 */
[----:B------:R-:W-:Y:S01]  /*1da0*/  IMAD.MOV.U32 R10, RZ, RZ, R9 ;  /* 0x000000ffff0a7224 */ /* 0x000fe200078e0009 */
[----:B------:R-:W-:Y:S02]  /*1db0*/  MOV R11, R3 ;  /* 0x00000003000b7202 */ /* 0x000fe40000000f00 */
[----:B------:R-:W-:Y:S02]  /*1dc0*/  MOV R9, R7 ;  /* 0x0000000700097202 */ /* 0x000fe40000000f00 */
[----:B------:R-:W-:Y:S01]  /*1dd0*/  MOV R8, R6 ;  /* 0x0000000600087202 */ /* 0x000fe20000000f00 */
[----:B0-----:R-:W-:-:S04]  /*1de0*/  IMAD.WIDE.U32 R4, R0, 0x2, R4 ;  /* 0x0000000200047825 */ /* 0x001fc800078e0004 */
[----:B------:R-:W-:-:S05]  /*1df0*/  IMAD.WIDE.U32 R4, R2, 0x10, R4 ;  /* 0x0000001002047825 */ /* 0x000fca00078e0004 */
[----:B------:R-:W-:Y:S01]  /*1e00*/  STG.E.128 desc[UR6][R4.64], R8 ;  /* 0x0000000804007986 */ /* 0x000fe2000c101d06 */
[----:B------:R-:W-:Y:S05]  /*1e10*/  EXIT ;  /* 0x000000000000794d */ /* 0x000fea0003800000 */
.L_x_3129:
        /* <DEDUP_REMOVED lines=14> */
.L_x_19853:


//--------------------- .text._ZN2at6native18elementwise_kernelILi128ELi4EZNS0_15gpu_kernel_implIZZZNS0_26round_decimals_kernel_cudaERNS_18TensorIteratorBaseElENKUlvE_clEvENKUlvE1_clEvEUlN3c104HalfEE_EEvS4_RKT_EUliE_EEviT1_ --------------------------
	.section	.text._ZN2at6native18elementwise_kernelILi128ELi4EZNS0_15gpu_kernel_implIZZZNS0_26round_decimals_kernel_cudaERNS_18TensorIteratorBaseElENKUlvE_clEvENKUlvE1_clEvEUlN3c104HalfEE_EEvS4_RKT_EUliE_EEviT1_,"ax",@progbits
	.align	128
        .global         _ZN2at6native18elementwise_kernelILi128ELi4EZNS0_15gpu_kernel_implIZZZNS0_26round_decimals_kernel_cudaERNS_18TensorIteratorBaseElENKUlvE_clEvENKUlvE1_clEvEUlN3c104HalfEE_EEvS4_RKT_EUliE_EEviT1_
        .type           _ZN2at6native18elementwise_kernelILi128ELi4EZNS0_15gpu_kernel_implIZZZNS0_26round_decimals_kernel_cudaERNS_18TensorIteratorBaseElENKUlvE_clEvENKUlvE1_clEvEUlN3c104HalfEE_EEvS4_RKT_EUliE_EEviT1_,@function
        .size           _ZN2at6native18elementwise_kernelILi128ELi4EZNS0_15gpu_kernel_implIZZZNS0_26round_decimals_kernel_cudaERNS_18TensorIteratorBaseElENKUlvE_clEvENKUlvE1_clEvEUlN3c104HalfEE_EEvS4_RKT_EUliE_EEviT1_,(.L_x_19854 - _ZN2at6native18elementwise_kernelILi128ELi4EZNS0_15gpu_kernel_implIZZZNS0_26round_decimals_kernel_cudaERNS_18TensorIteratorBaseElENKUlvE_clEvENKUlvE1_clEvEUlN3c104HalfEE_EEvS4_RKT_EUliE_EEviT1_)
        .other          _ZN2at6native18elementwise_kernelILi128ELi4EZNS0_15gpu_kernel_implIZZZNS0_26round_decimals_kernel_cudaERNS_18TensorIteratorBaseElENKUlvE_clEvENKUlvE1_clEvEUlN3c104HalfEE_EEvS4_RKT_EUliE_EEviT1_,@"STO_CUDA_ENTRY STV_DEFAULT"
_ZN2at6native18elementwise_kernelILi128ELi4EZNS0_15gpu_kernel_implIZZZNS0_26round_decimals_kernel_cudaERNS_18TensorIteratorBaseElENKUlvE_clEvENKUlvE1_clEvEUlN3c104HalfEE_EEvS4_RKT_EUliE_EEviT1_:
.text._ZN2at6native18elementwise_kernelILi128ELi4EZNS0_15gpu_kernel_implIZZZNS0_26round_decimals_kernel_cudaERNS_18TensorIteratorBaseElENKUlvE_clEvENKUlvE1_clEvEUlN3c104HalfEE_EEvS4_RKT_EUliE_EEviT1_:
        /* <DEDUP_REMOVED lines=12> */
[----:B------:R-:W-:-:S04]  /*00c0*/  UISETP.LT.U32.AND UP0, UPT, UR41, 0x18, UPT ;  /* 0x000000182900788c */ /* 0x000fc8000bf01070 */
[----:B-1----:R-:W-:Y:S01]  /*00d0*/  LOP3.LUT R17, R17, UR4, RZ, 0xfc, !PT ;  /* 0x0000000411117c12 */ /* 0x002fe2000f8efcff */
[----:B------:R-:W-:-:S03]  /*00e0*/  USEL UR38, UR41, 0x18, UP0 ;  /* 0x0000001829267887 */ /* 0x000fc60008000000 */
[----:B----4-:R-:W-:Y:S01]  /*00f0*/  ISETP.GE.AND P0, PT, R17, UR5, PT ;  /* 0x0000000511007c0c */ /* 0x010fe2000bf06270 */
[----:B------:R-:W-:-:S12]  /*0100*/  UIADD3 UR38, UPT, UPT, UR38, 0x1, URZ ;  /* 0x0000000126267890 */ /* 0x000fd8000fffe0ff */
[----:B0--3--:R-:W-:Y:S05]  /*0110*/  @P0 BRA `(.L_x_3131) ;  /* 0x0000003000b00947 */ /* 0x009fea0003800000 */
        /* <DEDUP_REMOVED lines=302> */
.L_x_3132:
        /* <DEDUP_REMOVED lines=18> */
.L_x_3136:
[----:B------:R-:W2:Y:S02]  /*1520*/  LDG.E.U8 R2, desc[UR36][R2.64] ;  /* 0x0000002402027981 */ /* 0x000ea4000c1e1100 */
[----:B--2---:R-:W-:-:S04]  /*1530*/  I2FP.F32.U32 R0, R2 ;  /* 0x0000000200007245 */ /* 0x004fc80000201000 */
[----:B------:R-:W-:Y:S01]  /*1540*/  F2FP.F16.F32.PACK_AB R0, RZ, R0 ;  /* 0x00000000ff00723e */ /* 0x000fe200000000ff */
[----:B------:R-:W-:Y:S06]  /*1550*/  BRA `(.L_x_3138) ;  /* 0x0000000c007c7947 */ /* 0x000fec0003800000 */
.L_x_3135:
        /* <DEDUP_REMOVED lines=10> */
.L_x_3140:
[----:B------:R-:W2:Y:S02]  /*1600*/  LDG.E R2, desc[UR36][R2.64] ;  /* 0x0000002402027981 */ /* 0x000ea4000c1e1900 */
[----:B--2---:R-:W-:-:S04]  /*1610*/  I2FP.F32.S32 R0, R2 ;  /* 0x0000000200007245 */ /* 0x004fc80000201400 */
[----:B------:R-:W-:Y:S01]  /*1620*/  F2FP.F16.F32.PACK_AB R0, RZ, R0 ;  /* 0x00000000ff00723e */ /* 0x000fe200000000ff */
[----:B------:R-:W-:Y:S06]  /*1630*/  BRA `(.L_x_3138) ;  /* 0x0000000c00447947 */ /* 0x000fec0003800000 */
.L_x_3139:
[----:B------:R-:W2:Y:S02]  /*1640*/  LDG.E.U16 R2, desc[UR36][R2.64] ;  /* 0x0000002402027981 */ /* 0x000ea4000c1e1500 */
[----:B--2---:R-:W0:Y:S02]  /*1650*/  I2F.S16 R0, R2 ;  /* 0x0000000200007306 */ /* 0x004e240000101400 */
[----:B0-----:R-:W-:Y:S01]  /*1660*/  F2FP.F16.F32.PACK_AB R0, RZ, R0 ;  /* 0x00000000ff00723e */ /* 0x001fe200000000ff */
[----:B------:R-:W-:Y:S06]  /*1670*/  BRA `(.L_x_3138) ;  /* 0x0000000c00347947 */ /* 0x000fec0003800000 */
.L_x_3134:
        /* <DEDUP_REMOVED lines=9> */
.L_x_3142:
[----:B------:R0:W5:Y:S01]  /*1710*/  LDG.E.U16 R0, desc[UR36][R2.64] ;  /* 0x0000002402007981 */ /* 0x000162000c1e1500 */
[----:B------:R-:W-:Y:S05]  /*1720*/  BRA `(.L_x_3138) ;  /* 0x0000000c00087947 */ /* 0x000fea0003800000 */
.L_x_3141:
        /* <DEDUP_REMOVED lines=9> */
.L_x_3144:
[----:B------:R1:W5:Y:S01]  /*17c0*/  LDG.E.U16 R0, desc[UR36][R2.64] ;  /* 0x0000002402007981 */ /* 0x000362000c1e1500 */
[----:B------:R-:W-:Y:S05]  /*17d0*/  BRA `(.L_x_3138) ;  /* 0x0000000800dc7947 */ /* 0x000fea0003800000 */
.L_x_3143:
        /* <DEDUP_REMOVED lines=8> */
.L_x_3133:
        /* <DEDUP_REMOVED lines=13> */
.L_x_3147:
        /* <DEDUP_REMOVED lines=8> */
.L_x_3146:
        /* <DEDUP_REMOVED lines=27> */
.L_x_3149:
        /* <DEDUP_REMOVED lines=13> */
.L_x_3148:
[----:B------:R-:W2:Y:S02]  /*1c30*/  LDG.E.U16 R0, desc[UR36][R2.64] ;  /* 0x0000002402007981 */ /* 0x000ea4000c1e1500 */
[----:B--2---:R-:W-:-:S04]  /*1c40*/  SHF.L.U32 R0, R0, 0x10, RZ ;  /* 0x0000001000007819 */ /* 0x004fc800000006ff */
[----:B------:R-:W-:Y:S01]  /*1c50*/  F2FP.F16.F32.PACK_AB R0, RZ, R0 ;  /* 0x00000000ff00723e */ /* 0x000fe200000000ff */
[----:B------:R-:W-:Y:S06]  /*1c60*/  BRA `(.L_x_3138) ;  /* 0x0000000400b87947 */ /* 0x000fec0003800000 */
.L_x_3145:
        /* <DEDUP_REMOVED lines=12> */
.L_x_3152:
        /* <DEDUP_REMOVED lines=21> */
.L_x_3156:
[----:B------:R-:W-:Y:S05]  /*1e80*/  BSYNC.RECONVERGENT B1 ;  /* 0x0000000000017941 */ /* 0x000fea0003800200 */
.L_x_3155:
[----:B------:R-:W-:Y:S01]  /*1e90*/  IMAD.SHL.U32 R0, R0, 0x100000, RZ ;  /* 0x0010000000007824 */ /* 0x000fe200078e00ff */
[----:B------:R-:W-:-:S04]  /*1ea0*/  LEA R2, R2, 0x3b800000, 0x17 ;  /* 0x3b80000002027811 */ /* 0x000fc800078eb8ff */
[----:B------:R-:W-:-:S07]  /*1eb0*/  LOP3.LUT R0, R2, R0, R7, 0xfe, !PT ;  /* 0x0000000002007212 */ /* 0x000fce00078efe07 */
.L_x_3154:
[----:B------:R-:W-:Y:S05]  /*1ec0*/  BSYNC.RECONVERGENT B0 ;  /* 0x0000000000007941 */ /* 0x000fea0003800200 */
.L_x_3153:
[----:B------:R-:W-:Y:S01]  /*1ed0*/  F2FP.F16.F32.PACK_AB R0, RZ, R0 ;  /* 0x00000000ff00723e */ /* 0x000fe200000000ff */
[----:B------:R-:W-:Y:S06]  /*1ee0*/  BRA `(.L_x_3138) ;  /* 0x0000000400187947 */ /* 0x000fec0003800000 */
.L_x_3151:
        /* <DEDUP_REMOVED lines=21> */
.L_x_3160:
[----:B------:R-:W-:Y:S05]  /*2040*/  BSYNC.RECONVERGENT B1 ;  /* 0x0000000000017941 */ /* 0x000fea0003800200 */
.L_x_3159:
[----:B------:R-:W-:Y:S01]  /*2050*/  IMAD.SHL.U32 R0, R0, 0x200000, RZ ;  /* 0x0020000000007824 */ /* 0x000fe200078e00ff */
[----:B------:R-:W-:-:S04]  /*2060*/  LEA R2, R2, 0x37800000, 0x17 ;  /* 0x3780000002027811 */ /* 0x000fc800078eb8ff */
[----:B------:R-:W-:-:S07]  /*2070*/  LOP3.LUT R0, R2, R0, R7, 0xfe, !PT ;  /* 0x0000000002007212 */ /* 0x000fce00078efe07 */
.L_x_3158:
[----:B------:R-:W-:Y:S05]  /*2080*/  BSYNC.RECONVERGENT B0 ;  /* 0x0000000000007941 */ /* 0x000fea0003800200 */
.L_x_3157:
[----:B------:R-:W-:Y:S01]  /*2090*/  F2FP.F16.F32.PACK_AB R0, RZ, R0 ;  /* 0x00000000ff00723e */ /* 0x000fe200000000ff */
[----:B------:R-:W-:Y:S06]  /*20a0*/  BRA `(.L_x_3138) ;  /* 0x0000000000a87947 */ /* 0x000fec0003800000 */
.L_x_3150:
[----:B------:R-:W-:-:S09]  /*20b0*/  UISETP.NE.AND UP0, UPT, UR4, 0x1c, UPT ;  /* 0x0000001c0400788c */ /* 0x000fd2000bf05270 */
[----:B------:R-:W-:Y:S05]  /*20c0*/  BRA.U !UP0, `(.L_x_3161) ;  /* 0x0000000108947547 */ /* 0x000fea000b800000 */
[----:B------:R-:W-:-:S09]  /*20d0*/  UISETP.NE.AND UP0, UPT, UR4, 0x1d, UPT ;  /* 0x0000001d0400788c */ /* 0x000fd2000bf05270 */
[----:B------:R-:W-:Y:S05]  /*20e0*/  BRA.U !UP0, `(.L_x_3162) ;  /* 0x00000001087c7547 */ /* 0x000fea000b800000 */
[----:B------:R-:W-:-:S09]  /*20f0*/  UISETP.NE.AND UP0, UPT, UR4, 0x2c, UPT ;  /* 0x0000002c0400788c */ /* 0x000fd2000bf05270 */
[----:B------:R-:W-:Y:S05]  /*2100*/  BRA.U !UP0, `(.L_x_3163) ;  /* 0x0000000108487547 */ /* 0x000fea000b800000 */
.L_x_3137:
        /* <DEDUP_REMOVED lines=16> */
.L_x_3164:
[----:B------:R-:W-:Y:S01]  /*2210*/  PRMT R0, RZ, 0x7610, R0 ;  /* 0x00007610ff007816 */ /* 0x000fe20000000000 */
[----:B------:R-:W-:Y:S06]  /*2220*/  BRA `(.L_x_3138) ;  /* 0x0000000000487947 */ /* 0x000fec0003800000 */
.L_x_3163:
        /* <DEDUP_REMOVED lines=8> */
.L_x_3166:
[----:B------:R-:W-:Y:S05]  /*22b0*/  BSYNC.RECONVERGENT B0 ;  /* 0x0000000000007941 */ /* 0x000fea0003800200 */
.L_x_3165:
[----:B------:R-:W-:Y:S01]  /*22c0*/  F2FP.F16.F32.PACK_AB R0, RZ, R0 ;  /* 0x00000000ff00723e */ /* 0x000fe200000000ff */
[----:B------:R-:W-:Y:S06]  /*22d0*/  BRA `(.L_x_3138) ;  /* 0x00000000001c7947 */ /* 0x000fec0003800000 */
.L_x_3162:
[----:B------:R-:W2:Y:S02]  /*22e0*/  LDG.E.64 R2, desc[UR36][R2.64] ;  /* 0x0000002402027981 */ /* 0x000ea4000c1e1b00 */
[----:B--2---:R-:W0:Y:S02]  /*22f0*/  I2F.U64 R0, R2 ;  /* 0x0000000200007312 */ /* 0x004e240000301000 */
[----:B0-----:R-:W-:Y:S01]  /*2300*/  F2FP.F16.F32.PACK_AB R0, RZ, R0 ;  /* 0x00000000ff00723e */ /* 0x001fe200000000ff */
[----:B------:R-:W-:Y:S06]  /*2310*/  BRA `(.L_x_3138) ;  /* 0x00000000000c7947 */ /* 0x000fec0003800000 */
.L_x_3161:
[----:B------:R-:W2:Y:S02]  /*2320*/  LDG.E R2, desc[UR36][R2.64] ;  /* 0x0000002402027981 */ /* 0x000ea4000c1e1900 */
[----:B--2---:R-:W-:-:S04]  /*2330*/  I2FP.F32.U32 R0, R2 ;  /* 0x0000000200007245 */ /* 0x004fc80000201000 */
[----:B------:R-:W-:-:S07]  /*2340*/  F2FP.F16.F32.PACK_AB R0, RZ, R0 ;  /* 0x00000000ff00723e */ /* 0x000fce00000000ff */
.L_x_3138:
[----:B------:R-:W-:-:S09]  /*2350*/  UISETP.NE.AND UP0, UPT, UR43, URZ, UPT ;  /* 0x000000ff2b00728c */ /* 0x000fd2000bf05270 */
[----:B------:R-:W-:Y:S05]  /*2360*/  BRA.U !UP0, `(.L_x_3167) ;  /* 0x0000000108287547 */ /* 0x000fea000b800000 */
[----:B01----:R-:W0:Y:S01]  /*2370*/  LDC.U16 R2, c[0x0][0x590] ;  /* 0x00016400ff027b82 */ /* 0x003e220000000400 */
[----:B-----5:R-:W-:Y:S02]  /*2380*/  HADD2.F32 R0, -RZ, R0.H0_H0 ;  /* 0x20000000ff007230 */ /* 0x020fe40000004100 */
[----:B0-----:R-:W-:-:S04]  /*2390*/  HADD2.F32 R2, -RZ, R2.H0_H0 ;  /* 0x20000002ff027230 */ /* 0x001fc80000004100 */
[----:B------:R-:W0:Y:S02]  /*23a0*/  MUFU.RCP R3, R2 ;  /* 0x0000000200037308 */ /* 0x000e240000001000 */
[----:B0-----:R-:W-:-:S05]  /*23b0*/  FMUL.FTZ R0, R0, R3 ;  /* 0x0000000300007220 */ /* 0x001fca0000410000 */
[----:B------:R-:W-:-:S05]  /*23c0*/  F2FP.F16.F32.PACK_AB R0, RZ, R0 ;  /* 0x00000000ff00723e */ /* 0x000fca00000000ff */
[----:B------:R-:W-:-:S04]  /*23d0*/  HADD2.F32 R0, -RZ, R0.H0_H0 ;  /* 0x20000000ff007230 */ /* 0x000fc80000004100 */
[----:B------:R-:W0:Y:S02]  /*23e0*/  FRND R3, R0 ;  /* 0x0000000000037307 */ /* 0x000e240000201000 */
[----:B0-----:R-:W-:Y:S01]  /*23f0*/  FMUL.FTZ R4, R2, R3 ;  /* 0x0000000302047220 */ /* 0x001fe20000410000 */
[----:B------:R-:W-:Y:S06]  /*2400*/  BRA `(.L_x_3168) ;  /* 0x0000000000247947 */ /* 0x000fec0003800000 */
.L_x_3167:
[----:B01----:R-:W0:Y:S01]  /*2410*/  LDC.U16 R2, c[0x0][0x590] ;  /* 0x00016400ff027b82 */ /* 0x003e220000000400 */
[----:B-----5:R-:W-:Y:S02]  /*2420*/  HADD2.F32 R0, -RZ, R0.H0_H0 ;  /* 0x20000000ff007230 */ /* 0x020fe40000004100 */
[----:B0-----:R-:W-:-:S05]  /*2430*/  HADD2.F32 R3, -RZ, R2.H0_H0 ;  /* 0x20000002ff037230 */ /* 0x001fca0000004100 */
[----:B------:R-:W-:Y:S02]  /*2440*/  FMUL.FTZ R0, R0, R3 ;  /* 0x0000000300007220 */ /* 0x000fe40000410000 */
[----:B------:R-:W-:Y:S03]  /*2450*/  MUFU.RCP R3, R3 ;  /* 0x0000000300037308 */ /* 0x000fe60000001000 */
[----:B------:R-:W-:-:S05]  /*2460*/  F2FP.F16.F32.PACK_AB R0, RZ, R0 ;  /* 0x00000000ff00723e */ /* 0x000fca00000000ff */
[----:B------:R-:W-:-:S06]  /*2470*/  HADD2.F32 R0, -RZ, R0.H0_H0 ;  /* 0x20000000ff007230 */ /* 0x000fcc0000004100 */
[----:B------:R-:W0:Y:S02]  /*2480*/  FRND R0, R0 ;  /* 0x0000000000007307 */ /* 0x000e240000201000 */
[----:B0-----:R-:W-:-:S07]  /*2490*/  FMUL.FTZ R4, R0, R3 ;  /* 0x0000000300047220 */ /* 0x001fce0000410000 */
.L_x_3168:
[----:B------:R-:W0:Y:S01]  /*24a0*/  LDCU.64 UR6, c[0x0][0x580] ;  /* 0x0000b000ff0677ac */ /* 0x000e220008000a00 */
[----:B------:R-:W-:Y:S01]  /*24b0*/  F2FP.F16.F32.PACK_AB R4, RZ, R4 ;  /* 0x00000004ff04723e */ /* 0x000fe200000000ff */
        /* <DEDUP_REMOVED lines=17> */
.L_x_3172:
[----:B------:R-:W-:-:S06]  /*25d0*/  HADD2.F32 R5, -RZ, R4.H0_H0 ;  /* 0x20000004ff057230 */ /* 0x000fcc0000004100 */
[----:B------:R-:W0:Y:S02]  /*25e0*/  F2I.S64.TRUNC R4, R5 ;  /* 0x0000000500047311 */ /* 0x000e24000020d900 */
[----:B0-----:R0:W-:Y:S01]  /*25f0*/  STG.E.U8 desc[UR36][R2.64], R4 ;  /* 0x0000000402007986 */ /* 0x0011e2000c101124 */
[----:B------:R-:W-:Y:S05]  /*2600*/  BRA `(.L_x_3174) ;  /* 0x0000000c00707947 */ /* 0x000fea0003800000 */
.L_x_3171:
        /* <DEDUP_REMOVED lines=10> */
.L_x_3176:
[----:B------:R-:W-:-:S04]  /*26b0*/  HADD2.F32 R4, -RZ, R4.H0_H0 ;  /* 0x20000004ff047230 */ /* 0x000fc80000004100 */
[----:B------:R-:W0:Y:S02]  /*26c0*/  F2I.FTZ.TRUNC.NTZ R5, R4 ;  /* 0x0000000400057305 */ /* 0x000e24000021f100 */
[----:B0-----:R0:W-:Y:S01]  /*26d0*/  STG.E desc[UR36][R2.64], R5 ;  /* 0x0000000502007986 */ /* 0x0011e2000c101924 */
[----:B------:R-:W-:Y:S05]  /*26e0*/  BRA `(.L_x_3174) ;  /* 0x0000000c00387947 */ /* 0x000fea0003800000 */
.L_x_3175:
[----:B------:R-:W-:-:S04]  /*26f0*/  HADD2.F32 R4, -RZ, R4.H0_H0 ;  /* 0x20000004ff047230 */ /* 0x000fc80000004100 */
[----:B------:R-:W0:Y:S02]  /*2700*/  F2I.FTZ.TRUNC.NTZ R5, R4 ;  /* 0x0000000400057305 */ /* 0x000e24000021f100 */
[----:B0-----:R0:W-:Y:S01]  /*2710*/  STG.E.U16 desc[UR36][R2.64], R5 ;  /* 0x0000000502007986 */ /* 0x0011e2000c101524 */
[----:B------:R-:W-:Y:S05]  /*2720*/  BRA `(.L_x_3174) ;  /* 0x0000000c00287947 */ /* 0x000fea0003800000 */
.L_x_3170:
        /* <DEDUP_REMOVED lines=9> */
.L_x_3178:
[----:B------:R0:W-:Y:S01]  /*27c0*/  STG.E.U16 desc[UR36][R2.64], R4 ;  /* 0x0000000402007986 */ /* 0x0001e2000c101524 */
[----:B------:R-:W-:Y:S05]  /*27d0*/  BRA `(.L_x_3174) ;  /* 0x0000000800fc7947 */ /* 0x000fea0003800000 */
.L_x_3177:
        /* <DEDUP_REMOVED lines=10> */
.L_x_3180:
[----:B------:R-:W-:-:S05]  /*2880*/  HADD2.F32 R0, -RZ, R4.H0_H0 ;  /* 0x20000004ff007230 */ /* 0x000fca0000004100 */
[----:B------:R-:W-:-:S04]  /*2890*/  F2FP.F16.F32.PACK_AB R0, RZ, R0 ;  /* 0x00000000ff00723e */ /* 0x000fc800000000ff */
[----:B------:R-:W-:-:S05]  /*28a0*/  PRMT R0, R0, 0x5410, RZ ;  /* 0x0000541000007816 */ /* 0x000fca00000000ff */
[----:B------:R0:W-:Y:S01]  /*28b0*/  STG.E desc[UR36][R2.64], R0 ;  /* 0x0000000002007986 */ /* 0x0001e2000c101924 */
[----:B------:R-:W-:Y:S05]  /*28c0*/  BRA `(.L_x_3174) ;  /* 0x0000000800c07947 */ /* 0x000fea0003800000 */
.L_x_3179:
[----:B------:R-:W-:-:S05]  /*28d0*/  HADD2.F32 R4, -RZ, R4.H0_H0 ;  /* 0x20000004ff047230 */ /* 0x000fca0000004100 */
[----:B------:R-:W-:-:S06]  /*28e0*/  FMUL.FTZ R4, R4, 1 ;  /* 0x3f80000004047820 */ /* 0x000fcc0000410000 */
[----:B------:R-:W0:Y:S02]  /*28f0*/  F2F.F64.F32 R4, R4 ;  /* 0x0000000400047310 */ /* 0x000e240000201800 */
[----:B0-----:R0:W-:Y:S01]  /*2900*/  STG.E.64 desc[UR36][R2.64], R4 ;  /* 0x0000000402007986 */ /* 0x0011e2000c101b24 */
[----:B------:R-:W-:Y:S05]  /*2910*/  BRA `(.L_x_3174) ;  /* 0x0000000800ac7947 */ /* 0x000fea0003800000 */
.L_x_3169:
        /* <DEDUP_REMOVED lines=13> */
.L_x_3183:
[----:B------:R-:W-:Y:S01]  /*29f0*/  HADD2.F32 R4, -RZ, R4.H0_H0 ;  /* 0x20000004ff047230 */ /* 0x000fe20000004100 */
[----:B------:R-:W-:-:S04]  /*2a00*/  CS2R R6, SRZ ;  /* 0x0000000000067805 */ /* 0x000fc8000001ff00 */
[----:B------:R-:W-:-:S06]  /*2a10*/  FMUL.FTZ R4, R4, 1 ;  /* 0x3f80000004047820 */ /* 0x000fcc0000410000 */
[----:B------:R-:W0:Y:S02]  /*2a20*/  F2F.F64.F32 R4, R4 ;  /* 0x0000000400047310 */ /* 0x000e240000201800 */
[----:B0-----:R0:W-:Y:S01]  /*2a30*/  STG.E.128 desc[UR36][R2.64], R4 ;  /* 0x0000000402007986 */ /* 0x0011e2000c101d24 */
[----:B------:R-:W-:Y:S05]  /*2a40*/  BRA `(.L_x_3174) ;  /* 0x0000000800607947 */ /* 0x000fea0003800000 */
.L_x_3182:
        /* <DEDUP_REMOVED lines=19> */
.L_x_3187:
[----:B------:R-:W-:Y:S05]  /*2b80*/  BSYNC.RECONVERGENT B0 ;  /* 0x0000000000007941 */ /* 0x000fea0003800200 */
.L_x_3186:
[----:B------:R-:W-:-:S05]  /*2b90*/  LOP3.LUT R5, R0, 0x80, R5, 0xf8, !PT ;  /* 0x0000008000057812 */ /* 0x000fca00078ef805 */
[----:B------:R0:W-:Y:S01]  /*2ba0*/  STG.E.U8 desc[UR36][R2.64], R5 ;  /* 0x0000000502007986 */ /* 0x0001e2000c101124 */
[----:B------:R-:W-:Y:S05]  /*2bb0*/  BRA `(.L_x_3174) ;  /* 0x0000000800047947 */ /* 0x000fea0003800000 */
.L_x_3185:
        /* <DEDUP_REMOVED lines=15> */
.L_x_3189:
[----:B------:R-:W-:Y:S05]  /*2cb0*/  BSYNC.RECONVERGENT B0 ;  /* 0x0000000000007941 */ /* 0x000fea0003800200 */
.L_x_3188:
[----:B------:R-:W-:-:S05]  /*2cc0*/  LOP3.LUT R5, R0, 0x80, R5, 0xf8, !PT ;  /* 0x0000008000057812 */ /* 0x000fca00078ef805 */
[----:B------:R0:W-:Y:S01]  /*2cd0*/  STG.E.U8 desc[UR36][R2.64], R5 ;  /* 0x0000000502007986 */ /* 0x0001e2000c101124 */
[----:B------:R-:W-:Y:S05]  /*2ce0*/  BRA `(.L_x_3174) ;  /* 0x0000000400b87947 */ /* 0x000fea0003800000 */
.L_x_3184:
[----:B------:R-:W-:-:S05]  /*2cf0*/  HADD2.F32 R0, -RZ, R4.H0_H0 ;  /* 0x20000004ff007230 */ /* 0x000fca0000004100 */
[----:B------:R-:W-:-:S05]  /*2d00*/  F2FP.BF16.F32.PACK_AB R0, RZ, R0 ;  /* 0x00000000ff00723e */ /* 0x000fca00000010ff */
[----:B------:R0:W-:Y:S01]  /*2d10*/  STG.E.U16 desc[UR36][R2.64], R0 ;  /* 0x0000000002007986 */ /* 0x0001e2000c101524 */
[----:B------:R-:W-:Y:S05]  /*2d20*/  BRA `(.L_x_3174) ;  /* 0x0000000400a87947 */ /* 0x000fea0003800000 */
.L_x_3181:
        /* <DEDUP_REMOVED lines=12> */
.L_x_3192:
        /* <DEDUP_REMOVED lines=13> */
.L_x_3195:
[----:B------:R-:W-:-:S04]  /*2ec0*/  SHF.R.U32.HI R0, RZ, 0x14, R5 ;  /* 0x00000014ff007819 */ /* 0x000fc80000011605 */
[----:B------:R-:W-:-:S04]  /*2ed0*/  LOP3.LUT R0, R0, 0x1, RZ, 0xc0, !PT ;  /* 0x0000000100007812 */ /* 0x000fc800078ec0ff */
[----:B------:R-:W-:-:S04]  /*2ee0*/  IADD3 R0, PT, PT, R5, 0x487ffff, R0 ;  /* 0x0487ffff05007810 */ /* 0x000fc80007ffe000 */
[----:B------:R-:W-:-:S04]  /*2ef0*/  SHF.R.U32.HI R0, RZ, 0x14, R0 ;  /* 0x00000014ff007819 */ /* 0x000fc80000011600 */
[----:B------:R-:W-:-:S07]  /*2f00*/  LOP3.LUT R4, R0, 0xff, RZ, 0xc0, !PT ;  /* 0x000000ff00047812 */ /* 0x000fce00078ec0ff */
.L_x_3196:
[----:B------:R-:W-:-:S04]  /*2f10*/  SHF.R.U32.HI R5, RZ, 0x18, R5 ;  /* 0x00000018ff057819 */ /* 0x000fc80000011605 */
[----:B------:R-:W-:-:S04]  /*2f20*/  LOP3.LUT R4, R4, 0x80, R5, 0xf8, !PT ;  /* 0x0000008004047812 */ /* 0x000fc800078ef805 */
[----:B------:R-:W-:-:S07]  /*2f30*/  PRMT R0, R4, 0x7610, R0 ;  /* 0x0000761004007816 */ /* 0x000fce0000000000 */
.L_x_3194:
[----:B------:R-:W-:Y:S05]  /*2f40*/  BSYNC.RECONVERGENT B0 ;  /* 0x0000000000007941 */ /* 0x000fea0003800200 */
.L_x_3193:
[----:B------:R4:W-:Y:S01]  /*2f50*/  STG.E.U8 desc[UR36][R2.64], R0 ;  /* 0x0000000002007986 */ /* 0x0009e2000c101124 */
[----:B------:R-:W-:Y:S05]  /*2f60*/  BRA `(.L_x_3174) ;  /* 0x0000000400187947 */ /* 0x000fea0003800000 */
.L_x_3191:
        /* <DEDUP_REMOVED lines=13> */
.L_x_3199:
[----:B------:R-:W-:-:S04]  /*3040*/  SHF.R.U32.HI R0, RZ, 0x15, R5 ;  /* 0x00000015ff007819 */ /* 0x000fc80000011605 */
[----:B------:R-:W-:-:S04]  /*3050*/  LOP3.LUT R0, R0, 0x1, RZ, 0xc0, !PT ;  /* 0x0000000100007812 */ /* 0x000fc800078ec0ff */
[----:B------:R-:W-:-:S04]  /*3060*/  IADD3 R0, PT, PT, R5, 0x88fffff, R0 ;  /* 0x088fffff05007810 */ /* 0x000fc80007ffe000 */
[----:B------:R-:W-:-:S04]  /*3070*/  SHF.R.U32.HI R0, RZ, 0x15, R0 ;  /* 0x00000015ff007819 */ /* 0x000fc80000011600 */
[----:B------:R-:W-:-:S07]  /*3080*/  LOP3.LUT R4, R0, 0xff, RZ, 0xc0, !PT ;  /* 0x000000ff00047812 */ /* 0x000fce00078ec0ff */
.L_x_3200:
[----:B------:R-:W-:-:S04]  /*3090*/  SHF.R.U32.HI R5, RZ, 0x18, R5 ;  /* 0x00000018ff057819 */ /* 0x000fc80000011605 */
[----:B------:R-:W-:-:S04]  /*30a0*/  LOP3.LUT R4, R4, 0x80, R5, 0xf8, !PT ;  /* 0x0000008004047812 */ /* 0x000fc800078ef805 */
[----:B------:R-:W-:-:S07]  /*30b0*/  PRMT R0, R4, 0x7610, R0 ;  /* 0x0000761004007816 */ /* 0x000fce0000000000 */
.L_x_3198:
[----:B------:R-:W-:Y:S05]  /*30c0*/  BSYNC.RECONVERGENT B0 ;  /* 0x0000000000007941 */ /* 0x000fea0003800200 */
.L_x_3197:
[----:B------:R3:W-:Y:S01]  /*30d0*/  STG.E.U8 desc[UR36][R2.64], R0 ;  /* 0x0000000002007986 */ /* 0x0007e2000c101124 */
[----:B------:R-:W-:Y:S05]  /*30e0*/  BRA `(.L_x_3174) ;  /* 0x0000000000b87947 */ /* 0x000fea0003800000 */
.L_x_3190:
[----:B------:R-:W-:-:S09]  /*30f0*/  UISETP.NE.AND UP0, UPT, UR4, 0x1c, UPT ;  /* 0x0000001c0400788c */ /* 0x000fd2000bf05270 */
[----:B------:R-:W-:Y:S05]  /*3100*/  BRA.U !UP0, `(.L_x_3201) ;  /* 0x0000000108a47547 */ /* 0x000fea000b800000 */
[----:B------:R-:W-:-:S09]  /*3110*/  UISETP.NE.AND UP0, UPT, UR4, 0x1d, UPT ;  /* 0x0000001d0400788c */ /* 0x000fd2000bf05270 */
[----:B------:R-:W-:Y:S05]  /*3120*/  BRA.U !UP0, `(.L_x_3202) ;  /* 0x00000001088c7547 */ /* 0x000fea000b800000 */
[----:B------:R-:W-:-:S09]  /*3130*/  UISETP.NE.AND UP0, UPT, UR4, 0x2c, UPT ;  /* 0x0000002c0400788c */ /* 0x000fd2000bf05270 */
[----:B------:R-:W-:Y:S05]  /*3140*/  BRA.U !UP0, `(.L_x_3203) ;  /* 0x0000000108447547 */ /* 0x000fea000b800000 */
.L_x_3173:
        /* <DEDUP_REMOVED lines=16> */
.L_x_3204:
[----:B------:R-:W-:Y:S05]  /*3250*/  BRA `(.L_x_3174) ;  /* 0x00000000005c7947 */ /* 0x000fea0003800000 */
.L_x_3203:
        /* <DEDUP_REMOVED lines=16> */
.L_x_3202:
[----:B------:R-:W-:-:S06]  /*3360*/  HADD2.F32 R4, -RZ, R4.H0_H0 ;  /* 0x20000004ff047230 */ /* 0x000fcc0000004100 */
[----:B------:R-:W0:Y:S02]  /*3370*/  F2I.U64.TRUNC R4, R4 ;  /* 0x0000000400047311 */ /* 0x000e24000020d800 */
[----:B0-----:R1:W-:Y:S01]  /*3380*/  STG.E.64 desc[UR36][R2.64], R4 ;  /* 0x0000000402007986 */ /* 0x0013e2000c101b24 */
[----:B------:R-:W-:Y:S05]  /*3390*/  BRA `(.L_x_3174) ;  /* 0x00000000000c7947 */ /* 0x000fea0003800000 */
.L_x_3201:
[----:B------:R-:W-:-:S04]  /*33a0*/  HADD2.F32 R4, -RZ, R4.H0_H0 ;  /* 0x20000004ff047230 */ /* 0x000fc80000004100 */
[----:B------:R-:W0:Y:S02]  /*33b0*/  F2I.FTZ.U32.TRUNC.NTZ R5, R4 ;  /* 0x0000000400057305 */ /* 0x000e24000021f000 */
[----:B0-----:R0:W-:Y:S02]  /*33c0*/  STG.E desc[UR36][R2.64], R5 ;  /* 0x0000000502007986 */ /* 0x0011e4000c101924 */
.L_x_3174:
[----:B------:R-:W-:-:S07]  /*33d0*/  IADD3 R17, PT, PT, R17, 0x80, RZ ;  /* 0x0000008011117810 */ /* 0x000fce0007ffe0ff */
.L_x_3131:
[----:B------:R-:W-:Y:S05]  /*33e0*/  BSYNC.RECONVERGENT B6 ;  /* 0x0000000000067941 */ /* 0x000fea0003800200 */
.L_x_3130:
[----:B------:R-:W5:Y:S01]  /*33f0*/  LDCU UR4, c[0x0][0x380] ;  /* 0x00007000ff0477ac */ /* 0x000f620008000800 */
[----:B------:R-:W-:Y:S01]  /*3400*/  BSSY.RECONVERGENT B6, `(.L_x_3205) ;  /* 0x000032f000067945 */ /* 0x000fe20003800200 */
[----:B-----5:R-:W-:-:S13]  /*3410*/  ISETP.GE.AND P0, PT, R17, UR4, PT ;  /* 0x0000000411007c0c */ /* 0x020fda000bf06270 */
[----:B------:R-:W-:Y:S05]  /*3420*/  @P0 BRA `(.L_x_3206) ;  /* 0x0000003000b00947 */ /* 0x000fea0003800000 */
        /* <DEDUP_REMOVED lines=303> */
.L_x_3207:
        /* <DEDUP_REMOVED lines=18> */
.L_x_3211:
[----:B------:R-:W2:Y:S02]  /*4840*/  LDG.E.U8 R2, desc[UR36][R2.64] ;  /* 0x0000002402027981 */ /* 0x000ea4000c1e1100 */
[----:B--2---:R-:W-:-:S04]  /*4850*/  I2FP.F32.U32 R0, R2 ;  /* 0x0000000200007245 */ /* 0x004fc80000201000 */
[----:B------:R-:W-:Y:S01]  /*4860*/  F2FP.F16.F32.PACK_AB R0, RZ, R0 ;  /* 0x00000000ff00723e */ /* 0x000fe200000000ff */
[----:B------:R-:W-:Y:S06]  /*4870*/  BRA `(.L_x_3213) ;  /* 0x0000000c007c7947 */ /* 0x000fec0003800000 */
.L_x_3210:
        /* <DEDUP_REMOVED lines=10> */
.L_x_3215:
[----:B------:R-:W2:Y:S02]  /*4920*/  LDG.E R2, desc[UR36][R2.64] ;  /* 0x0000002402027981 */ /* 0x000ea4000c1e1900 */
[----:B--2---:R-:W-:-:S04]  /*4930*/  I2FP.F32.S32 R0, R2 ;  /* 0x0000000200007245 */ /* 0x004fc80000201400 */
[----:B------:R-:W-:Y:S01]  /*4940*/  F2FP.F16.F32.PACK_AB R0, RZ, R0 ;  /* 0x00000000ff00723e */ /* 0x000fe200000000ff */
[----:B------:R-:W-:Y:S06]  /*4950*/  BRA `(.L_x_3213) ;  /* 0x0000000c00447947 */ /* 0x000fec0003800000 */
.L_x_3214:
[----:B------:R-:W2:Y:S02]  /*4960*/  LDG.E.U16 R2, desc[UR36][R2.64] ;  /* 0x0000002402027981 */ /* 0x000ea4000c1e1500 */
[----:B--2---:R-:W0:Y:S02]  /*4970*/  I2F.S16 R0, R2 ;  /* 0x0000000200007306 */ /* 0x004e240000101400 */
[----:B0-----:R-:W-:Y:S01]  /*4980*/  F2FP.F16.F32.PACK_AB R0, RZ, R0 ;  /* 0x00000000ff00723e */ /* 0x001fe200000000ff */
[----:B------:R-:W-:Y:S06]  /*4990*/  BRA `(.L_x_3213) ;  /* 0x0000000c00347947 */ /* 0x000fec0003800000 */
.L_x_3209:
        /* <DEDUP_REMOVED lines=9> */
.L_x_3217:
[----:B------:R0:W5:Y:S01]  /*4a30*/  LDG.E.U16 R0, desc[UR36][R2.64] ;  /* 0x0000002402007981 */ /* 0x000162000c1e1500 */
[----:B------:R-:W-:Y:S05]  /*4a40*/  BRA `(.L_x_3213) ;  /* 0x0000000c00087947 */ /* 0x000fea0003800000 */
.L_x_3216:
        /* <DEDUP_REMOVED lines=9> */
.L_x_3219:
[----:B------:R1:W5:Y:S01]  /*4ae0*/  LDG.E.U16 R0, desc[UR36][R2.64] ;  /* 0x0000002402007981 */ /* 0x000362000c1e1500 */
[----:B------:R-:W-:Y:S05]  /*4af0*/  BRA `(.L_x_3213) ;  /* 0x0000000800dc7947 */ /* 0x000fea0003800000 */
.L_x_3218:
        /* <DEDUP_REMOVED lines=8> */
.L_x_3208:
        /* <DEDUP_REMOVED lines=13> */
.L_x_3222:
        /* <DEDUP_REMOVED lines=8> */
.L_x_3221:
        /* <DEDUP_REMOVED lines=27> */
.L_x_3224:
        /* <DEDUP_REMOVED lines=13> */
.L_x_3223:
[----:B------:R-:W2:Y:S02]  /*4f50*/  LDG.E.U16 R0, desc[UR36][R2.64] ;  /* 0x0000002402007981 */ /* 0x000ea4000c1e1500 */
[----:B--2---:R-:W-:-:S04]  /*4f60*/  SHF.L.U32 R0, R0, 0x10, RZ ;  /* 0x0000001000007819 */ /* 0x004fc800000006ff */
[----:B------:R-:W-:Y:S01]  /*4f70*/  F2FP.F16.F32.PACK_AB R0, RZ, R0 ;  /* 0x00000000ff00723e */ /* 0x000fe200000000ff */
[----:B------:R-:W-:Y:S06]  /*4f80*/  BRA `(.L_x_3213) ;  /* 0x0000000400b87947 */ /* 0x000fec0003800000 */
.L_x_3220:
        /* <DEDUP_REMOVED lines=12> */
.L_x_3227:
        /* <DEDUP_REMOVED lines=21> */
.L_x_3231:
[----:B------:R-:W-:Y:S05]  /*51a0*/  BSYNC.RECONVERGENT B1 ;  /* 0x0000000000017941 */ /* 0x000fea0003800200 */
.L_x_3230:
[----:B------:R-:W-:Y:S01]  /*51b0*/  IMAD.SHL.U32 R0, R0, 0x100000, RZ ;  /* 0x0010000000007824 */ /* 0x000fe200078e00ff */
[----:B------:R-:W-:-:S04]  /*51c0*/  LEA R2, R2, 0x3b800000, 0x17 ;  /* 0x3b80000002027811 */ /* 0x000fc800078eb8ff */
[----:B------:R-:W-:-:S07]  /*51d0*/  LOP3.LUT R0, R2, R0, R7, 0xfe, !PT ;  /* 0x0000000002007212 */ /* 0x000fce00078efe07 */
.L_x_3229:
[----:B------:R-:W-:Y:S05]  /*51e0*/  BSYNC.RECONVERGENT B0 ;  /* 0x0000000000007941 */ /* 0x000fea0003800200 */
.L_x_3228:
[----:B------:R-:W-:Y:S01]  /*51f0*/  F2FP.F16.F32.PACK_AB R0, RZ, R0 ;  /* 0x00000000ff00723e */ /* 0x000fe200000000ff */
[----:B------:R-:W-:Y:S06]  /*5200*/  BRA `(.L_x_3213) ;  /* 0x0000000400187947 */ /* 0x000fec0003800000 */
.L_x_3226:
        /* <DEDUP_REMOVED lines=21> */
.L_x_3235:
[----:B------:R-:W-:Y:S05]  /*5360*/  BSYNC.RECONVERGENT B1 ;  /* 0x0000000000017941 */ /* 0x000fea0003800200 */
.L_x_3234:
[----:B------:R-:W-:Y:S01]  /*5370*/  IMAD.SHL.U32 R0, R0, 0x200000, RZ ;  /* 0x0020000000007824 */ /* 0x000fe200078e00ff */
[----:B------:R-:W-:-:S04]  /*5380*/  LEA R2, R2, 0x37800000, 0x17 ;  /* 0x3780000002027811 */ /* 0x000fc800078eb8ff */
[----:B------:R-:W-:-:S07]  /*5390*/  LOP3.LUT R0, R2, R0, R7, 0xfe, !PT ;  /* 0x0000000002007212 */ /* 0x000fce00078efe07 */
.L_x_3233:
[----:B------:R-:W-:Y:S05]  /*53a0*/  BSYNC.RECONVERGENT B0 ;  /* 0x0000000000007941 */ /* 0x000fea0003800200 */
.L_x_3232:
[----:B------:R-:W-:Y:S01]  /*53b0*/  F2FP.F16.F32.PACK_AB R0, RZ, R0 ;  /* 0x00000000ff00723e */ /* 0x000fe200000000ff */
[----:B------:R-:W-:Y:S06]  /*53c0*/  BRA `(.L_x_3213) ;  /* 0x0000000000a87947 */ /* 0x000fec0003800000 */
.L_x_3225:
        /* <DEDUP_REMOVED lines=14> */
.L_x_3239:
[----:B------:R-:W-:Y:S05]  /*54b0*/  BSYNC.RECONVERGENT B0 ;  /* 0x0000000000007941 */ /* 0x000fea0003800200 */
.L_x_3238:
[----:B------:R-:W-:Y:S01]  /*54c0*/  F2FP.F16.F32.PACK_AB R0, RZ, R0 ;  /* 0x00000000ff00723e */ /* 0x000fe200000000ff */
[----:B------:R-:W-:Y:S06]  /*54d0*/  BRA `(.L_x_3213) ;  /* 0x0000000000647947 */ /* 0x000fec0003800000 */
.L_x_3212:
        /* <DEDUP_REMOVED lines=16> */
.L_x_3240:
[----:B------:R-:W-:Y:S01]  /*55e0*/  PRMT R0, RZ, 0x7610, R0 ;  /* 0x00007610ff007816 */ /* 0x000fe20000000000 */
[----:B------:R-:W-:Y:S06]  /*55f0*/  BRA `(.L_x_3213) ;  /* 0x00000000001c7947 */ /* 0x000fec0003800000 */
.L_x_3237:
[----:B------:R-:W2:Y:S02]  /*5600*/  LDG.E.64 R2, desc[UR36][R2.64] ;  /* 0x0000002402027981 */ /* 0x000ea4000c1e1b00 */
[----:B--2---:R-:W0:Y:S02]  /*5610*/  I2F.U64 R0, R2 ;  /* 0x0000000200007312 */ /* 0x004e240000301000 */
[----:B0-----:R-:W-:Y:S01]  /*5620*/  F2FP.F16.F32.PACK_AB R0, RZ, R0 ;  /* 0x00000000ff00723e */ /* 0x001fe200000000ff */
[----:B------:R-:W-:Y:S06]  /*5630*/  BRA `(.L_x_3213) ;  /* 0x00000000000c7947 */ /* 0x000fec0003800000 */
.L_x_3236:
[----:B------:R-:W2:Y:S02]  /*5640*/  LDG.E R2, desc[UR36][R2.64] ;  /* 0x0000002402027981 */ /* 0x000ea4000c1e1900 */
[----:B--2---:R-:W-:-:S04]  /*5650*/  I2FP.F32.U32 R0, R2 ;  /* 0x0000000200007245 */ /* 0x004fc80000201000 */
[----:B------:R-:W-:-:S07]  /*5660*/  F2FP.F16.F32.PACK_AB R0, RZ, R0 ;  /* 0x00000000ff00723e */ /* 0x000fce00000000ff */
.L_x_3213:
        /* <DEDUP_REMOVED lines=8> */
[----:B------:R-:W-:-:S06]  /*56f0*/  HADD2.F32 R0, -RZ, R0.H0_H0 ;  /* 0x20000000ff007230 */ /* 0x000fcc0000004100 */
[----:B------:R-:W0:Y:S02]  /*5700*/  FRND R0, R0 ;  /* 0x0000000000007307 */ /* 0x000e240000201000 */
[----:B0-----:R-:W-:Y:S01]  /*5710*/  FMUL.FTZ R4, R3, R0 ;  /* 0x0000000003047220 */ /* 0x001fe20000410000 */
[----:B------:R-:W-:Y:S06]  /*5720*/  BRA `(.L_x_3242) ;  /* 0x0000000000247947 */ /* 0x000fec0003800000 */
.L_x_3241:
        /* <DEDUP_REMOVED lines=9> */
.L_x_3242:
        /* <DEDUP_REMOVED lines=19> */
.L_x_3246:
[----:B------:R-:W-:-:S06]  /*58f0*/  HADD2.F32 R5, -RZ, R4.H0_H0 ;  /* 0x20000004ff057230 */ /* 0x000fcc0000004100 */
[----:B------:R-:W0:Y:S02]  /*5900*/  F2I.S64.TRUNC R4, R5 ;  /* 0x0000000500047311 */ /* 0x000e24000020d900 */
[----:B0-----:R3:W-:Y:S01]  /*5910*/  STG.E.U8 desc[UR36][R2.64], R4 ;  /* 0x0000000402007986 */ /* 0x0017e2000c101124 */
[----:B------:R-:W-:Y:S05]  /*5920*/  BRA `(.L_x_3248) ;  /* 0x0000000c006c7947 */ /* 0x000fea0003800000 */
.L_x_3245:
        /* <DEDUP_REMOVED lines=10> */
.L_x_3250:
[----:B------:R-:W-:-:S04]  /*59d0*/  HADD2.F32 R4, -RZ, R4.H0_H0 ;  /* 0x20000004ff047230 */ /* 0x000fc80000004100 */
[----:B------:R-:W0:Y:S02]  /*59e0*/  F2I.FTZ.TRUNC.NTZ R5, R4 ;  /* 0x0000000400057305 */ /* 0x000e24000021f100 */
[----:B0-----:R2:W-:Y:S01]  /*59f0*/  STG.E desc[UR36][R2.64], R5 ;  /* 0x0000000502007986 */ /* 0x0015e2000c101924 */
[----:B------:R-:W-:Y:S05]  /*5a00*/  BRA `(.L_x_3248) ;  /* 0x0000000c00347947 */ /* 0x000fea0003800000 */
.L_x_3249:
[----:B------:R-:W-:-:S04]  /*5a10*/  HADD2.F32 R4, -RZ, R4.H0_H0 ;  /* 0x20000004ff047230 */ /* 0x000fc80000004100 */
[----:B------:R-:W0:Y:S02]  /*5a20*/  F2I.FTZ.TRUNC.NTZ R5, R4 ;  /* 0x0000000400057305 */ /* 0x000e24000021f100 */
[----:B0-----:R0:W-:Y:S01]  /*5a30*/  STG.E.U16 desc[UR36][R2.64], R5 ;  /* 0x0000000502007986 */ /* 0x0011e2000c101524 */
[----:B------:R-:W-:Y:S05]  /*5a40*/  BRA `(.L_x_3248) ;  /* 0x0000000c00247947 */ /* 0x000fea0003800000 */
.L_x_3244:
        /* <DEDUP_REMOVED lines=9> */
.L_x_3252:
[----:B------:R0:W-:Y:S01]  /*5ae0*/  STG.E.U16 desc[UR36][R2.64], R4 ;  /* 0x0000000402007986 */ /* 0x0001e2000c101524 */
[----:B------:R-:W-:Y:S05]  /*5af0*/  BRA `(.L_x_3248) ;  /* 0x0000000800f87947 */ /* 0x000fea0003800000 */
.L_x_3251:
        /* <DEDUP_REMOVED lines=10> */
.L_x_3254:
[----:B------:R-:W-:-:S05]  /*5ba0*/  HADD2.F32 R0, -RZ, R4.H0_H0 ;  /* 0x20000004ff007230 */ /* 0x000fca0000004100 */
[----:B------:R-:W-:-:S04]  /*5bb0*/  F2FP.F16.F32.PACK_AB R0, RZ, R0 ;  /* 0x00000000ff00723e */ /* 0x000fc800000000ff */
[----:B------:R-:W-:-:S05]  /*5bc0*/  PRMT R0, R0, 0x5410, RZ ;  /* 0x0000541000007816 */ /* 0x000fca00000000ff */
[----:B------:R0:W-:Y:S01]  /*5bd0*/  STG.E desc[UR36][R2.64], R0 ;  /* 0x0000000002007986 */ /* 0x0001e2000c101924 */
[----:B------:R-:W-:Y:S05]  /*5be0*/  BRA `(.L_x_3248) ;  /* 0x0000000800bc7947 */ /* 0x000fea0003800000 */
.L_x_3253:
[----:B------:R-:W-:-:S05]  /*5bf0*/  HADD2.F32 R4, -RZ, R4.H0_H0 ;  /* 0x20000004ff047230 */ /* 0x000fca0000004100 */
[----:B------:R-:W-:-:S06]  /*5c00*/  FMUL.FTZ R4, R4, 1 ;  /* 0x3f80000004047820 */ /* 0x000fcc0000410000 */
[----:B------:R-:W0:Y:S02]  /*5c10*/  F2F.F64.F32 R4, R4 ;  /* 0x0000000400047310 */ /* 0x000e240000201800 */
[----:B0-----:R0:W-:Y:S01]  /*5c20*/  STG.E.64 desc[UR36][R2.64], R4 ;  /* 0x0000000402007986 */ /* 0x0011e2000c101b24 */
[----:B------:R-:W-:Y:S05]  /*5c30*/  BRA `(.L_x_3248) ;  /* 0x0000000800a87947 */ /* 0x000fea0003800000 */
.L_x_3243:
        /* <DEDUP_REMOVED lines=14> */
.L_x_3258:
        /* <DEDUP_REMOVED lines=18> */
.L_x_3261:
[----:B------:R-:W-:-:S04]  /*5e40*/  SHF.R.U32.HI R5, RZ, 0x18, R5 ;  /* 0x00000018ff057819 */ /* 0x000fc80000011605 */
[----:B------:R-:W-:-:S07]  /*5e50*/  LOP3.LUT R0, R0, 0x80, R5, 0xf8, !PT ;  /* 0x0000008000007812 */ /* 0x000fce00078ef805 */
.L_x_3260:
[----:B------:R-:W-:Y:S05]  /*5e60*/  BSYNC.RECONVERGENT B0 ;  /* 0x0000000000007941 */ /* 0x000fea0003800200 */
.L_x_3259:
[----:B------:R0:W-:Y:S01]  /*5e70*/  STG.E.U8 desc[UR36][R2.64], R0 ;  /* 0x0000000002007986 */ /* 0x0001e2000c101124 */
[----:B------:R-:W-:Y:S05]  /*5e80*/  BRA `(.L_x_3248) ;  /* 0x0000000800147947 */ /* 0x000fea0003800000 */
.L_x_3257:
        /* <DEDUP_REMOVED lines=18> */
.L_x_3264:
[----:B------:R-:W-:-:S04]  /*5fb0*/  SHF.R.U32.HI R5, RZ, 0x18, R5 ;  /* 0x00000018ff057819 */ /* 0x000fc80000011605 */
[----:B------:R-:W-:-:S07]  /*5fc0*/  LOP3.LUT R0, R0, 0x80, R5, 0xf8, !PT ;  /* 0x0000008000007812 */ /* 0x000fce00078ef805 */
.L_x_3263:
[----:B------:R-:W-:Y:S05]  /*5fd0*/  BSYNC.RECONVERGENT B0 ;  /* 0x0000000000007941 */ /* 0x000fea0003800200 */
.L_x_3262:
[----:B------:R0:W-:Y:S01]  /*5fe0*/  STG.E.U8 desc[UR36][R2.64], R0 ;  /* 0x0000000002007986 */ /* 0x0001e2000c101124 */
[----:B------:R-:W-:Y:S05]  /*5ff0*/  BRA `(.L_x_3248) ;  /* 0x0000000400b87947 */ /* 0x000fea0003800000 */
.L_x_3256:
        /* <DEDUP_REMOVED lines=22> */
.L_x_3266:
[----:B------:R-:W-:-:S06]  /*6160*/  HADD2.F32 R4, -RZ, R4.H0_H0 ;  /* 0x20000004ff047230 */ /* 0x000fcc0000004100 */
[----:B------:R-:W0:Y:S02]  /*6170*/  F2I.U64.TRUNC R4, R4 ;  /* 0x0000000400047311 */ /* 0x000e24000020d800 */
[----:B0-----:R0:W-:Y:S01]  /*6180*/  STG.E.64 desc[UR36][R2.64], R4 ;  /* 0x0000000402007986 */ /* 0x0011e2000c101b24 */
[----:B------:R-:W-:Y:S05]  /*6190*/  BRA `(.L_x_3248) ;  /* 0x0000000400507947 */ /* 0x000fea0003800000 */
.L_x_3265:
[----:B------:R-:W-:-:S04]  /*61a0*/  HADD2.F32 R4, -RZ, R4.H0_H0 ;  /* 0x20000004ff047230 */ /* 0x000fc80000004100 */
[----:B------:R-:W0:Y:S02]  /*61b0*/  F2I.FTZ.U32.TRUNC.NTZ R5, R4 ;  /* 0x0000000400057305 */ /* 0x000e24000021f000 */
[----:B0-----:R0:W-:Y:S01]  /*61c0*/  STG.E desc[UR36][R2.64], R5 ;  /* 0x0000000502007986 */ /* 0x0011e2000c101924 */
[----:B------:R-:W-:Y:S05]  /*61d0*/  BRA `(.L_x_3248) ;  /* 0x0000000400407947 */ /* 0x000fea0003800000 */
.L_x_3255:
        /* <DEDUP_REMOVED lines=11> */
.L_x_3268:
[----:B------:R-:W-:Y:S01]  /*6290*/  HADD2.F32 R4, -RZ, R4.H0_H0 ;  /* 0x20000004ff047230 */ /* 0x000fe20000004100 */
[----:B------:R-:W-:-:S04]  /*62a0*/  CS2R R6, SRZ ;  /* 0x0000000000067805 */ /* 0x000fc8000001ff00 */
[----:B------:R-:W-:-:S06]  /*62b0*/  FMUL.FTZ R4, R4, 1 ;  /* 0x3f80000004047820 */ /* 0x000fcc0000410000 */
[----:B------:R-:W0:Y:S02]  /*62c0*/  F2F.F64.F32 R4, R4 ;  /* 0x0000000400047310 */ /* 0x000e240000201800 */
[----:B0-----:R0:W-:Y:S01]  /*62d0*/  STG.E.128 desc[UR36][R2.64], R4 ;  /* 0x0000000402007986 */ /* 0x0011e2000c101d24 */
[----:B------:R-:W-:Y:S05]  /*62e0*/  BRA `(.L_x_3248) ;  /* 0x0000000000fc7947 */ /* 0x000fea0003800000 */
.L_x_3267:
[----:B------:R-:W-:-:S09]  /*62f0*/  UISETP.NE.AND UP0, UPT, UR4, 0xf, UPT ;  /* 0x0000000f0400788c */ /* 0x000fd2000bf05270 */
[----:B------:R-:W-:Y:S05]  /*6300*/  BRA.U !UP0, `(.L_x_3269) ;  /* 0x0000000108e87547 */ /* 0x000fea000b800000 */
[----:B------:R-:W-:-:S09]  /*6310*/  UISETP.NE.AND UP0, UPT, UR4, 0x17, UPT ;  /* 0x000000170400788c */ /* 0x000fd2000bf05270 */
[----:B------:R-:W-:Y:S05]  /*6320*/  BRA.U !UP0, `(.L_x_3270) ;  /* 0x0000000108907547 */ /* 0x000fea000b800000 */
[----:B------:R-:W-:-:S09]  /*6330*/  UISETP.NE.AND UP0, UPT, UR4, 0x18, UPT ;  /* 0x000000180400788c */ /* 0x000fd2000bf05270 */
[----:B------:R-:W-:Y:S05]  /*6340*/  BRA.U !UP0, `(.L_x_3271) ;  /* 0x0000000108447547 */ /* 0x000fea000b800000 */
.L_x_3247:
        /* <DEDUP_REMOVED lines=16> */
.L_x_3272:
[----:B------:R-:W-:Y:S05]  /*6450*/  BRA `(.L_x_3248) ;  /* 0x0000000000a07947 */ /* 0x000fea0003800000 */
.L_x_3271:
        /* <DEDUP_REMOVED lines=13> */
.L_x_3274:
[----:B------:R-:W-:Y:S05]  /*6530*/  BSYNC.RECONVERGENT B0 ;  /* 0x0000000000007941 */ /* 0x000fea0003800200 */
.L_x_3273:
[----:B------:R-:W-:-:S05]  /*6540*/  LOP3.LUT R5, R0, 0x80, R5, 0xf8, !PT ;  /* 0x0000008000057812 */ /* 0x000fca00078ef805 */
[----:B------:R0:W-:Y:S01]  /*6550*/  STG.E.U8 desc[UR36][R2.64], R5 ;  /* 0x0000000502007986 */ /* 0x0001e2000c101124 */
[----:B------:R-:W-:Y:S05]  /*6560*/  BRA `(.L_x_3248) ;  /* 0x00000000005c7947 */ /* 0x000fea0003800000 */
.L_x_3270:
        /* <DEDUP_REMOVED lines=12> */
.L_x_3276:
[----:B------:R-:W-:Y:S01]  /*6630*/  IMAD.MOV.U32 R0, RZ, RZ, 0x7f ;  /* 0x0000007fff007424 */ /* 0x000fe200078e00ff */
[----:B------:R-:W-:-:S04]  /*6640*/  ISETP.GT.U32.AND P0, PT, R4, 0x7f800000, PT ;  /* 0x7f8000000400780c */ /* 0x000fc80003f04070 */
[----:B------:R-:W-:-:S09]  /*6650*/  SEL R0, R0, 0x7c, P0 ;  /* 0x0000007c00007807 */ /* 0x000fd20000000000 */
.L_x_3277:
[----:B------:R-:W-:Y:S05]  /*6660*/  BSYNC.RECONVERGENT B0 ;  /* 0x0000000000007941 */ /* 0x000fea0003800200 */
.L_x_3275:
[----:B------:R-:W-:-:S04]  /*6670*/  SHF.R.U32.HI R5, RZ, 0x18, R5 ;  /* 0x00000018ff057819 */ /* 0x000fc80000011605 */
[----:B------:R-:W-:-:S05]  /*6680*/  LOP3.LUT R5, R0, 0x80, R5, 0xf8, !PT ;  /* 0x0000008000057812 */ /* 0x000fca00078ef805 */
[----:B------:R0:W-:Y:S01]  /*6690*/  STG.E.U8 desc[UR36][R2.64], R5 ;  /* 0x0000000502007986 */ /* 0x0001e2000c101124 */
[----:B------:R-:W-:Y:S05]  /*66a0*/  BRA `(.L_x_3248) ;  /* 0x00000000000c7947 */ /* 0x000fea0003800000 */
.L_x_3269:
[----:B------:R-:W-:-:S05]  /*66b0*/  HADD2.F32 R0, -RZ, R4.H0_H0 ;  /* 0x20000004ff007230 */ /* 0x000fca0000004100 */
[----:B------:R-:W-:-:S05]  /*66c0*/  F2FP.BF16.F32.PACK_AB R0, RZ, R0 ;  /* 0x00000000ff00723e */ /* 0x000fca00000010ff */
[----:B------:R0:W-:Y:S02]  /*66d0*/  STG.E.U16 desc[UR36][R2.64], R0 ;  /* 0x0000000002007986 */ /* 0x0001e4000c101524 */
.L_x_3248:
[----:B------:R-:W-:-:S07]  /*66e0*/  VIADD R17, R17, 0x80 ;  /* 0x0000008011117836 */ /* 0x000fce0000000000 */
.L_x_3206:
[----:B------:R-:W-:Y:S05]  /*66f0*/  BSYNC.RECONVERGENT B6 ;  /* 0x0000000000067941 */ /* 0x000fea0003800200 */
.L_x_3205:
        /* <DEDUP_REMOVED lines=307> */
.L_x_3280:
        /* <DEDUP_REMOVED lines=18> */
.L_x_3284:
[----:B------:R-:W2:Y:S02]  /*7b50*/  LDG.E.U8 R2, desc[UR36][R2.64] ;  /* 0x0000002402027981 */ /* 0x000ea4000c1e1100 */
[----:B--2---:R-:W-:-:S04]  /*7b60*/  I2FP.F32.U32 R0, R2 ;  /* 0x0000000200007245 */ /* 0x004fc80000201000 */
[----:B------:R-:W-:Y:S01]  /*7b70*/  F2FP.F16.F32.PACK_AB R0, RZ, R0 ;  /* 0x00000000ff00723e */ /* 0x000fe200000000ff */
[----:B------:R-:W-:Y:S06]  /*7b80*/  BRA `(.L_x_3286) ;  /* 0x0000000c007c7947 */ /* 0x000fec0003800000 */
.L_x_3283:
        /* <DEDUP_REMOVED lines=10> */
.L_x_3288:
[----:B------:R-:W2:Y:S02]  /*7c30*/  LDG.E R2, desc[UR36][R2.64] ;  /* 0x0000002402027981 */ /* 0x000ea4000c1e1900 */
[----:B--2---:R-:W-:-:S04]  /*7c40*/  I2FP.F32.S32 R0, R2 ;  /* 0x0000000200007245 */ /* 0x004fc80000201400 */
[----:B------:R-:W-:Y:S01]  /*7c50*/  F2FP.F16.F32.PACK_AB R0, RZ, R0 ;  /* 0x00000000ff00723e */ /* 0x000fe200000000ff */
[----:B------:R-:W-:Y:S06]  /*7c60*/  BRA `(.L_x_3286) ;  /* 0x0000000c00447947 */ /* 0x000fec0003800000 */
.L_x_3287:
[----:B------:R-:W2:Y:S02]  /*7c70*/  LDG.E.U16 R2, desc[UR36][R2.64] ;  /* 0x0000002402027981 */ /* 0x000ea4000c1e1500 */
[----:B--2---:R-:W0:Y:S02]  /*7c80*/  I2F.S16 R0, R2 ;  /* 0x0000000200007306 */ /* 0x004e240000101400 */
[----:B0-----:R-:W-:Y:S01]  /*7c90*/  F2FP.F16.F32.PACK_AB R0, RZ, R0 ;  /* 0x00000000ff00723e */ /* 0x001fe200000000ff */
[----:B------:R-:W-:Y:S06]  /*7ca0*/  BRA `(.L_x_3286) ;  /* 0x0000000c00347947 */ /* 0x000fec0003800000 */
.L_x_3282:
        /* <DEDUP_REMOVED lines=9> */
.L_x_3290:
[----:B------:R1:W5:Y:S01]  /*7d40*/  LDG.E.U16 R0, desc[UR36][R2.64] ;  /* 0x0000002402007981 */ /* 0x000362000c1e1500 */
[----:B------:R-:W-:Y:S05]  /*7d50*/  BRA `(.L_x_3286) ;  /* 0x0000000c00087947 */ /* 0x000fea0003800000 */
.L_x_3289:
        /* <DEDUP_REMOVED lines=9> */
.L_x_3292:
[----:B------:R0:W5:Y:S01]  /*7df0*/  LDG.E.U16 R0, desc[UR36][R2.64] ;  /* 0x0000002402007981 */ /* 0x000162000c1e1500 */
[----:B------:R-:W-:Y:S05]  /*7e00*/  BRA `(.L_x_3286) ;  /* 0x0000000800dc7947 */ /* 0x000fea0003800000 */
.L_x_3291:
        /* <DEDUP_REMOVED lines=8> */
.L_x_3281:
        /* <DEDUP_REMOVED lines=13> */
.L_x_3295:
        /* <DEDUP_REMOVED lines=8> */
.L_x_3294:
        /* <DEDUP_REMOVED lines=27> */
.L_x_3297:
        /* <DEDUP_REMOVED lines=13> */
.L_x_3296:
[----:B------:R-:W2:Y:S02]  /*8260*/  LDG.E.U16 R0, desc[UR36][R2.64] ;  /* 0x0000002402007981 */ /* 0x000ea4000c1e1500 */
[----:B--2---:R-:W-:-:S04]  /*8270*/  SHF.L.U32 R0, R0, 0x10, RZ ;  /* 0x0000001000007819 */ /* 0x004fc800000006ff */
[----:B------:R-:W-:Y:S01]  /*8280*/  F2FP.F16.F32.PACK_AB R0, RZ, R0 ;  /* 0x00000000ff00723e */ /* 0x000fe200000000ff */
[----:B------:R-:W-:Y:S06]  /*8290*/  BRA `(.L_x_3286) ;  /* 0x0000000400b87947 */ /* 0x000fec0003800000 */
.L_x_3293:
        /* <DEDUP_REMOVED lines=12> */
.L_x_3300:
        /* <DEDUP_REMOVED lines=21> */
.L_x_3304:
[----:B------:R-:W-:Y:S05]  /*84b0*/  BSYNC.RECONVERGENT B1 ;  /* 0x0000000000017941 */ /* 0x000fea0003800200 */
.L_x_3303:
[----:B------:R-:W-:Y:S01]  /*84c0*/  IMAD.SHL.U32 R0, R0, 0x100000, RZ ;  /* 0x0010000000007824 */ /* 0x000fe200078e00ff */
[----:B------:R-:W-:-:S04]  /*84d0*/  LEA R2, R2, 0x3b800000, 0x17 ;  /* 0x3b80000002027811 */ /* 0x000fc800078eb8ff */
[----:B------:R-:W-:-:S07]  /*84e0*/  LOP3.LUT R0, R2, R0, R7, 0xfe, !PT ;  /* 0x0000000002007212 */ /* 0x000fce00078efe07 */
.L_x_3302:
[----:B------:R-:W-:Y:S05]  /*84f0*/  BSYNC.RECONVERGENT B0 ;  /* 0x0000000000007941 */ /* 0x000fea0003800200 */
.L_x_3301:
[----:B------:R-:W-:Y:S01]  /*8500*/  F2FP.F16.F32.PACK_AB R0, RZ, R0 ;  /* 0x00000000ff00723e */ /* 0x000fe200000000ff */
[----:B------:R-:W-:Y:S06]  /*8510*/  BRA `(.L_x_3286) ;  /* 0x0000000400187947 */ /* 0x000fec0003800000 */
.L_x_3299:
        /* <DEDUP_REMOVED lines=21> */
.L_x_3308:
[----:B------:R-:W-:Y:S05]  /*8670*/  BSYNC.RECONVERGENT B1 ;  /* 0x0000000000017941 */ /* 0x000fea0003800200 */
.L_x_3307:
[----:B------:R-:W-:Y:S02]  /*8680*/  SHF.L.U32 R0, R0, 0x15, RZ ;  /* 0x0000001500007819 */ /* 0x000fe400000006ff */
[----:B------:R-:W-:-:S04]  /*8690*/  LEA R2, R2, 0x37800000, 0x17 ;  /* 0x3780000002027811 */ /* 0x000fc800078eb8ff */
[----:B------:R-:W-:-:S07]  /*86a0*/  LOP3.LUT R0, R2, R0, R7, 0xfe, !PT ;  /* 0x0000000002007212 */ /* 0x000fce00078efe07 */
.L_x_3306:
[----:B------:R-:W-:Y:S05]  /*86b0*/  BSYNC.RECONVERGENT B0 ;  /* 0x0000000000007941 */ /* 0x000fea0003800200 */
.L_x_3305:
[----:B------:R-:W-:Y:S01]  /*86c0*/  F2FP.F16.F32.PACK_AB R0, RZ, R0 ;  /* 0x00000000ff00723e */ /* 0x000fe200000000ff */
[----:B------:R-:W-:Y:S06]  /*86d0*/  BRA `(.L_x_3286) ;  /* 0x0000000000a87947 */ /* 0x000fec0003800000 */
.L_x_3298:
        /* <DEDUP_REMOVED lines=14> */
.L_x_3312:
[----:B------:R-:W-:Y:S05]  /*87c0*/  BSYNC.RECONVERGENT B0 ;  /* 0x0000000000007941 */ /* 0x000fea0003800200 */
.L_x_3311:
[----:B------:R-:W-:Y:S01]  /*87d0*/  F2FP.F16.F32.PACK_AB R0, RZ, R0 ;  /* 0x00000000ff00723e */ /* 0x000fe200000000ff */
[----:B------:R-:W-:Y:S06]  /*87e0*/  BRA `(.L_x_3286) ;  /* 0x0000000000647947 */ /* 0x000fec0003800000 */
.L_x_3285:
        /* <DEDUP_REMOVED lines=16> */
.L_x_3313:
[----:B------:R-:W-:Y:S01]  /*88f0*/  PRMT R0, RZ, 0x7610, R0 ;  /* 0x00007610ff007816 */ /* 0x000fe20000000000 */
[----:B------:R-:W-:Y:S06]  /*8900*/  BRA `(.L_x_3286) ;  /* 0x00000000001c7947 */ /* 0x000fec0003800000 */
.L_x_3310:
[----:B------:R-:W2:Y:S02]  /*8910*/  LDG.E.64 R2, desc[UR36][R2.64] ;  /* 0x0000002402027981 */ /* 0x000ea4000c1e1b00 */
[----:B--2---:R-:W0:Y:S02]  /*8920*/  I2F.U64 R0, R2 ;  /* 0x0000000200007312 */ /* 0x004e240000301000 */
[----:B0-----:R-:W-:Y:S01]  /*8930*/  F2FP.F16.F32.PACK_AB R0, RZ, R0 ;  /* 0x00000000ff00723e */ /* 0x001fe200000000ff */
[----:B------:R-:W-:Y:S06]  /*8940*/  BRA `(.L_x_3286) ;  /* 0x00000000000c7947 */ /* 0x000fec0003800000 */
.L_x_3309:
[----:B------:R-:W2:Y:S02]  /*8950*/  LDG.E R2, desc[UR36][R2.64] ;  /* 0x0000002402027981 */ /* 0x000ea4000c1e1900 */
[----:B--2---:R-:W-:-:S04]  /*8960*/  I2FP.F32.U32 R0, R2 ;  /* 0x0000000200007245 */ /* 0x004fc80000201000 */
[----:B------:R-:W-:-:S07]  /*8970*/  F2FP.F16.F32.PACK_AB R0, RZ, R0 ;  /* 0x00000000ff00723e */ /* 0x000fce00000000ff */
.L_x_3286:
        /* <DEDUP_REMOVED lines=12> */
.L_x_3314:
        /* <DEDUP_REMOVED lines=9> */
.L_x_3315:
        /* <DEDUP_REMOVED lines=19> */
.L_x_3319:
[----:B------:R-:W-:-:S06]  /*8c00*/  HADD2.F32 R5, -RZ, R4.H0_H0 ;  /* 0x20000004ff057230 */ /* 0x000fcc0000004100 */
[----:B------:R-:W0:Y:S02]  /*8c10*/  F2I.S64.TRUNC R4, R5 ;  /* 0x0000000500047311 */ /* 0x000e24000020d900 */
[----:B0-----:R0:W-:Y:S01]  /*8c20*/  STG.E.U8 desc[UR36][R2.64], R4 ;  /* 0x0000000402007986 */ /* 0x0011e2000c101124 */
[----:B------:R-:W-:Y:S05]  /*8c30*/  BRA `(.L_x_3321) ;  /* 0x0000000c006c7947 */ /* 0x000fea0003800000 */
.L_x_3318:
        /* <DEDUP_REMOVED lines=10> */
.L_x_3323:
[----:B------:R-:W-:-:S04]  /*8ce0*/  HADD2.F32 R4, -RZ, R4.H0_H0 ;  /* 0x20000004ff047230 */ /* 0x000fc80000004100 */
[----:B------:R-:W0:Y:S02]  /*8cf0*/  F2I.FTZ.TRUNC.NTZ R5, R4 ;  /* 0x0000000400057305 */ /* 0x000e24000021f100 */
[----:B0-----:R0:W-:Y:S01]  /*8d00*/  STG.E desc[UR36][R2.64], R5 ;  /* 0x0000000502007986 */ /* 0x0011e2000c101924 */
[----:B------:R-:W-:Y:S05]  /*8d10*/  BRA `(.L_x_3321) ;  /* 0x0000000c00347947 */ /* 0x000fea0003800000 */
.L_x_3322:
[----:B------:R-:W-:-:S04]  /*8d20*/  HADD2.F32 R4, -RZ, R4.H0_H0 ;  /* 0x20000004ff047230 */ /* 0x000fc80000004100 */
[----:B------:R-:W0:Y:S02]  /*8d30*/  F2I.FTZ.TRUNC.NTZ R5, R4 ;  /* 0x0000000400057305 */ /* 0x000e24000021f100 */
[----:B0-----:R0:W-:Y:S01]  /*8d40*/  STG.E.U16 desc[UR36][R2.64], R5 ;  /* 0x0000000502007986 */ /* 0x0011e2000c101524 */
[----:B------:R-:W-:Y:S05]  /*8d50*/  BRA `(.L_x_3321) ;  /* 0x0000000c00247947 */ /* 0x000fea0003800000 */
.L_x_3317:
        /* <DEDUP_REMOVED lines=9> */
.L_x_3325:
[----:B------:R0:W-:Y:S01]  /*8df0*/  STG.E.U16 desc[UR36][R2.64], R4 ;  /* 0x0000000402007986 */ /* 0x0001e2000c101524 */
[----:B------:R-:W-:Y:S05]  /*8e00*/  BRA `(.L_x_3321) ;  /* 0x0000000800f87947 */ /* 0x000fea0003800000 */
.L_x_3324:
        /* <DEDUP_REMOVED lines=10> */
.L_x_3327:
[----:B------:R-:W-:-:S05]  /*8eb0*/  HADD2.F32 R0, -RZ, R4.H0_H0 ;  /* 0x20000004ff007230 */ /* 0x000fca0000004100 */
[----:B------:R-:W-:-:S04]  /*8ec0*/  F2FP.F16.F32.PACK_AB R0, RZ, R0 ;  /* 0x00000000ff00723e */ /* 0x000fc800000000ff */
[----:B------:R-:W-:-:S05]  /*8ed0*/  PRMT R0, R0, 0x5410, RZ ;  /* 0x0000541000007816 */ /* 0x000fca00000000ff */
[----:B------:R0:W-:Y:S01]  /*8ee0*/  STG.E desc[UR36][R2.64], R0 ;  /* 0x0000000002007986 */ /* 0x0001e2000c101924 */
[----:B------:R-:W-:Y:S05]  /*8ef0*/  BRA `(.L_x_3321) ;  /* 0x0000000800bc7947 */ /* 0x000fea0003800000 */
.L_x_3326:
[----:B------:R-:W-:-:S05]  /*8f00*/  HADD2.F32 R4, -RZ, R4.H0_H0 ;  /* 0x20000004ff047230 */ /* 0x000fca0000004100 */
[----:B------:R-:W-:-:S06]  /*8f10*/  FMUL.FTZ R4, R4, 1 ;  /* 0x3f80000004047820 */ /* 0x000fcc0000410000 */
[----:B------:R-:W0:Y:S02]  /*8f20*/  F2F.F64.F32 R4, R4 ;  /* 0x0000000400047310 */ /* 0x000e240000201800 */
[----:B0-----:R0:W-:Y:S01]  /*8f30*/  STG.E.64 desc[UR36][R2.64], R4 ;  /* 0x0000000402007986 */ /* 0x0011e2000c101b24 */
[----:B------:R-:W-:Y:S05]  /*8f40*/  BRA `(.L_x_3321) ;  /* 0x0000000800a87947 */ /* 0x000fea0003800000 */
.L_x_3316:
        /* <DEDUP_REMOVED lines=14> */
.L_x_3331:
        /* <DEDUP_REMOVED lines=18> */
.L_x_3334:
[----:B------:R-:W-:-:S04]  /*9150*/  SHF.R.U32.HI R5, RZ, 0x18, R5 ;  /* 0x00000018ff057819 */ /* 0x000fc80000011605 */
[----:B------:R-:W-:-:S07]  /*9160*/  LOP3.LUT R0, R0, 0x80, R5, 0xf8, !PT ;  /* 0x0000008000007812 */ /* 0x000fce00078ef805 */
.L_x_3333:
[----:B------:R-:W-:Y:S05]  /*9170*/  BSYNC.RECONVERGENT B0 ;  /* 0x0000000000007941 */ /* 0x000fea0003800200 */
.L_x_3332:
[----:B------:R3:W-:Y:S01]  /*9180*/  STG.E.U8 desc[UR36][R2.64], R0 ;  /* 0x0000000002007986 */ /* 0x0007e2000c101124 */
[----:B------:R-:W-:Y:S05]  /*9190*/  BRA `(.L_x_3321) ;  /* 0x0000000800147947 */ /* 0x000fea0003800000 */
.L_x_3330:
        /* <DEDUP_REMOVED lines=18> */
.L_x_3337:
[----:B------:R-:W-:-:S04]  /*92c0*/  SHF.R.U32.HI R5, RZ, 0x18, R5 ;  /* 0x00000018ff057819 */ /* 0x000fc80000011605 */
[----:B------:R-:W-:-:S07]  /*92d0*/  LOP3.LUT R0, R0, 0x80, R5, 0xf8, !PT ;  /* 0x0000008000007812 */ /* 0x000fce00078ef805 */
.L_x_3336:
[----:B------:R-:W-:Y:S05]  /*92e0*/  BSYNC.RECONVERGENT B0 ;  /* 0x0000000000007941 */ /* 0x000fea0003800200 */
.L_x_3335:
[----:B------:R0:W-:Y:S01]  /*92f0*/  STG.E.U8 desc[UR36][R2.64], R0 ;  /* 0x0000000002007986 */ /* 0x0001e2000c101124 */
[----:B------:R-:W-:Y:S05]  /*9300*/  BRA `(.L_x_3321) ;  /* 0x0000000400b87947 */ /* 0x000fea0003800000 */
.L_x_3329:
        /* <DEDUP_REMOVED lines=22> */
.L_x_3339:
[----:B------:R-:W-:-:S06]  /*9470*/  HADD2.F32 R4, -RZ, R4.H0_H0 ;  /* 0x20000004ff047230 */ /* 0x000fcc0000004100 */
[----:B------:R-:W0:Y:S02]  /*9480*/  F2I.U64.TRUNC R4, R4 ;  /* 0x0000000400047311 */ /* 0x000e24000020d800 */
[----:B0-----:R1:W-:Y:S01]  /*9490*/  STG.E.64 desc[UR36][R2.64], R4 ;  /* 0x0000000402007986 */ /* 0x0013e2000c101b24 */
[----:B------:R-:W-:Y:S05]  /*94a0*/  BRA `(.L_x_3321) ;  /* 0x0000000400507947 */ /* 0x000fea0003800000 */
.L_x_3338:
[----:B------:R-:W-:-:S04]  /*94b0*/  HADD2.F32 R4, -RZ, R4.H0_H0 ;  /* 0x20000004ff047230 */ /* 0x000fc80000004100 */
[----:B------:R-:W0:Y:S02]  /*94c0*/  F2I.FTZ.U32.TRUNC.NTZ R5, R4 ;  /* 0x0000000400057305 */ /* 0x000e24000021f000 */
[----:B0-----:R0:W-:Y:S01]  /*94d0*/  STG.E desc[UR36][R2.64], R5 ;  /* 0x0000000502007986 */ /* 0x0011e2000c101924 */
[----:B------:R-:W-:Y:S05]  /*94e0*/  BRA `(.L_x_3321) ;  /* 0x0000000400407947 */ /* 0x000fea0003800000 */
.L_x_3328:
        /* <DEDUP_REMOVED lines=11> */
.L_x_3341:
[----:B------:R-:W-:Y:S01]  /*95a0*/  HADD2.F32 R4, -RZ, R4.H0_H0 ;  /* 0x20000004ff047230 */ /* 0x000fe20000004100 */
[----:B------:R-:W-:-:S04]  /*95b0*/  CS2R R6, SRZ ;  /* 0x0000000000067805 */ /* 0x000fc8000001ff00 */
[----:B------:R-:W-:-:S06]  /*95c0*/  FMUL.FTZ R4, R4, 1 ;  /* 0x3f80000004047820 */ /* 0x000fcc0000410000 */
[----:B------:R-:W0:Y:S02]  /*95d0*/  F2F.F64.F32 R4, R4 ;  /* 0x0000000400047310 */ /* 0x000e240000201800 */
[----:B0-----:R0:W-:Y:S01]  /*95e0*/  STG.E.128 desc[UR36][R2.64], R4 ;  /* 0x0000000402007986 */ /* 0x0011e2000c101d24 */
[----:B------:R-:W-:Y:S05]  /*95f0*/  BRA `(.L_x_3321) ;  /* 0x0000000000fc7947 */ /* 0x000fea0003800000 */
.L_x_3340:
[----:B------:R-:W-:-:S09]  /*9600*/  UISETP.NE.AND UP0, UPT, UR4, 0xf, UPT ;  /* 0x0000000f0400788c */ /* 0x000fd2000bf05270 */
[----:B------:R-:W-:Y:S05]  /*9610*/  BRA.U !UP0, `(.L_x_3342) ;  /* 0x0000000108e87547 */ /* 0x000fea000b800000 */
[----:B------:R-:W-:-:S09]  /*9620*/  UISETP.NE.AND UP0, UPT, UR4, 0x17, UPT ;  /* 0x000000170400788c */ /* 0x000fd2000bf05270 */
[----:B------:R-:W-:Y:S05]  /*9630*/  BRA.U !UP0, `(.L_x_3343) ;  /* 0x0000000108907547 */ /* 0x000fea000b800000 */
[----:B------:R-:W-:-:S09]  /*9640*/  UISETP.NE.AND UP0, UPT, UR4, 0x18, UPT ;  /* 0x000000180400788c */ /* 0x000fd2000bf05270 */
[----:B------:R-:W-:Y:S05]  /*9650*/  BRA.U !UP0, `(.L_x_3344) ;  /* 0x0000000108447547 */ /* 0x000fea000b800000 */
.L_x_3320:
        /* <DEDUP_REMOVED lines=16> */
.L_x_3345:
[----:B------:R-:W-:Y:S05]  /*9760*/  BRA `(.L_x_3321) ;  /* 0x0000000000a07947 */ /* 0x000fea0003800000 */
.L_x_3344:
        /* <DEDUP_REMOVED lines=13> */
.L_x_3347:
[----:B------:R-:W-:Y:S05]  /*9840*/  BSYNC.RECONVERGENT B0 ;  /* 0x0000000000007941 */ /* 0x000fea0003800200 */
.L_x_3346:
[----:B------:R-:W-:-:S05]  /*9850*/  LOP3.LUT R5, R0, 0x80, R5, 0xf8, !PT ;  /* 0x0000008000057812 */ /* 0x000fca00078ef805 */
[----:B------:R0:W-:Y:S01]  /*9860*/  STG.E.U8 desc[UR36][R2.64], R5 ;  /* 0x0000000502007986 */ /* 0x0001e2000c101124 */
[----:B------:R-:W-:Y:S05]  /*9870*/  BRA `(.L_x_3321) ;  /* 0x00000000005c7947 */ /* 0x000fea0003800000 */
.L_x_3343:
        /* <DEDUP_REMOVED lines=12> */
.L_x_3349:
[----:B------:R-:W-:Y:S01]  /*9940*/  IMAD.MOV.U32 R0, RZ, RZ, 0x7f ;  /* 0x0000007fff007424 */ /* 0x000fe200078e00ff */
[----:B------:R-:W-:-:S04]  /*9950*/  ISETP.GT.U32.AND P0, PT, R4, 0x7f800000, PT ;  /* 0x7f8000000400780c */ /* 0x000fc80003f04070 */
[----:B------:R-:W-:-:S09]  /*9960*/  SEL R0, R0, 0x7c, P0 ;  /* 0x0000007c00007807 */ /* 0x000fd20000000000 */
.L_x_3350:
[----:B------:R-:W-:Y:S05]  /*9970*/  BSYNC.RECONVERGENT B0 ;  /* 0x0000000000007941 */ /* 0x000fea0003800200 */
.L_x_3348:
[----:B------:R-:W-:-:S04]  /*9980*/  SHF.R.U32.HI R5, RZ, 0x18, R5 ;  /* 0x00000018ff057819 */ /* 0x000fc80000011605 */
[----:B------:R-:W-:-:S05]  /*9990*/  LOP3.LUT R5, R0, 0x80, R5, 0xf8, !PT ;  /* 0x0000008000057812 */ /* 0x000fca00078ef805 */
[----:B------:R0:W-:Y:S01]  /*99a0*/  STG.E.U8 desc[UR36][R2.64], R5 ;  /* 0x0000000502007986 */ /* 0x0001e2000c101124 */
[----:B------:R-:W-:Y:S05]  /*99b0*/  BRA `(.L_x_3321) ;  /* 0x00000000000c7947 */ /* 0x000fea0003800000 */
.L_x_3342:
[----:B------:R-:W-:-:S05]  /*99c0*/  HADD2.F32 R0, -RZ, R4.H0_H0 ;  /* 0x20000004ff007230 */ /* 0x000fca0000004100 */
[----:B------:R-:W-:-:S05]  /*99d0*/  F2FP.BF16.F32.PACK_AB R0, RZ, R0 ;  /* 0x00000000ff00723e */ /* 0x000fca00000010ff */
[----:B------:R0:W-:Y:S02]  /*99e0*/  STG.E.U16 desc[UR36][R2.64], R0 ;  /* 0x0000000002007986 */ /* 0x0001e4000c101524 */
.L_x_3321:
[----:B------:R-:W-:-:S07]  /*99f0*/  IADD3 R17, PT, PT, R17, 0x80, RZ ;  /* 0x0000008011117810 */ /* 0x000fce0007ffe0ff */
.L_x_3279:
[----:B------:R-:W-:Y:S05]  /*9a00*/  BSYNC.RECONVERGENT B6 ;  /* 0x0000000000067941 */ /* 0x000fea0003800200 */
.L_x_3278:
[----:B------:R-:W5:Y:S02]  /*9a10*/  LDCU UR4, c[0x0][0x380] ;  /* 0x00007000ff0477ac */ /* 0x000f640008000800 */
[----:B-----5:R-:W-:-:S13]  /*9a20*/  ISETP.GE.AND P0, PT, R17, UR4, PT ;  /* 0x0000000411007c0c */ /* 0x020fda000bf06270 */
[----:B------:R-:W-:Y:S05]  /*9a30*/  @P0 EXIT ;  /* 0x000000000000094d */ /* 0x000fea0003800000 */
        /* <DEDUP_REMOVED lines=303> */
.L_x_3351:
        /* <DEDUP_REMOVED lines=20> */
.L_x_3355:
[----:B------:R-:W2:Y:S02]  /*ae70*/  LDG.E.U8 R2, desc[UR36][R2.64] ;  /* 0x0000002402027981 */ /* 0x000ea4000c1e1100 */
[----:B--2---:R-:W-:-:S04]  /*ae80*/  I2FP.F32.U32 R0, R2 ;  /* 0x0000000200007245 */ /* 0x004fc80000201000 */
[----:B------:R-:W-:Y:S01]  /*ae90*/  F2FP.F16.F32.PACK_AB R0, RZ, R0 ;  /* 0x00000000ff00723e */ /* 0x000fe200000000ff */
[----:B------:R-:W-:Y:S06]  /*aea0*/  BRA `(.L_x_3357) ;  /* 0x0000000c007c7947 */ /* 0x000fec0003800000 */
.L_x_3354:
        /* <DEDUP_REMOVED lines=10> */
.L_x_3359:
[----:B------:R-:W2:Y:S02]  /*af50*/  LDG.E R2, desc[UR36][R2.64] ;  /* 0x0000002402027981 */ /* 0x000ea4000c1e1900 */
[----:B--2---:R-:W-:-:S04]  /*af60*/  I2FP.F32.S32 R0, R2 ;  /* 0x0000000200007245 */ /* 0x004fc80000201400 */
[----:B------:R-:W-:Y:S01]  /*af70*/  F2FP.F16.F32.PACK_AB R0, RZ, R0 ;  /* 0x00000000ff00723e */ /* 0x000fe200000000ff */
[----:B------:R-:W-:Y:S06]  /*af80*/  BRA `(.L_x_3357) ;  /* 0x0000000c00447947 */ /* 0x000fec0003800000 */
.L_x_3358:
[----:B------:R-:W2:Y:S02]  /*af90*/  LDG.E.U16 R2, desc[UR36][R2.64] ;  /* 0x0000002402027981 */ /* 0x000ea4000c1e1500 */
[----:B--2---:R-:W0:Y:S02]  /*afa0*/  I2F.S16 R0, R2 ;  /* 0x0000000200007306 */ /* 0x004e240000101400 */
[----:B0-----:R-:W-:Y:S01]  /*afb0*/  F2FP.F16.F32.PACK_AB R0, RZ, R0 ;  /* 0x00000000ff00723e */ /* 0x001fe200000000ff */
[----:B------:R-:W-:Y:S06]  /*afc0*/  BRA `(.L_x_3357) ;  /* 0x0000000c00347947 */ /* 0x000fec0003800000 */
.L_x_3353:
        /* <DEDUP_REMOVED lines=9> */
.L_x_3361:
[----:B------:R1:W5:Y:S01]  /*b060*/  LDG.E.U16 R0, desc[UR36][R2.64] ;  /* 0x0000002402007981 */ /* 0x000362000c1e1500 */
[----:B------:R-:W-:Y:S05]  /*b070*/  BRA `(.L_x_3357) ;  /* 0x0000000c00087947 */ /* 0x000fea0003800000 */
.L_x_3360:
        /* <DEDUP_REMOVED lines=9> */
.L_x_3363:
[----:B------:R0:W5:Y:S01]  /*b110*/  LDG.E.U16 R0, desc[UR36][R2.64] ;  /* 0x0000002402007981 */ /* 0x000162000c1e1500 */
[----:B------:R-:W-:Y:S05]  /*b120*/  BRA `(.L_x_3357) ;  /* 0x0000000800dc7947 */ /* 0x000fea0003800000 */
.L_x_3362:
        /* <DEDUP_REMOVED lines=8> */
.L_x_3352:
        /* <DEDUP_REMOVED lines=13> */
.L_x_3366:
        /* <DEDUP_REMOVED lines=8> */
.L_x_3365:
        /* <DEDUP_REMOVED lines=27> */
.L_x_3368:
        /* <DEDUP_REMOVED lines=13> */
.L_x_3367:
[----:B------:R-:W2:Y:S02]  /*b580*/  LDG.E.U16 R0, desc[UR36][R2.64] ;  /* 0x0000002402007981 */ /* 0x000ea4000c1e1500 */
[----:B--2---:R-:W-:-:S04]  /*b590*/  SHF.L.U32 R0, R0, 0x10, RZ ;  /* 0x0000001000007819 */ /* 0x004fc800000006ff */
[----:B------:R-:W-:Y:S01]  /*b5a0*/  F2FP.F16.F32.PACK_AB R0, RZ, R0 ;  /* 0x00000000ff00723e */ /* 0x000fe200000000ff */
[----:B------:R-:W-:Y:S06]  /*b5b0*/  BRA `(.L_x_3357) ;  /* 0x0000000400b87947 */ /* 0x000fec0003800000 */
.L_x_3364:
        /* <DEDUP_REMOVED lines=12> */
.L_x_3371:
        /* <DEDUP_REMOVED lines=21> */
.L_x_3375:
[----:B------:R-:W-:Y:S05]  /*b7d0*/  BSYNC.RECONVERGENT B1 ;  /* 0x0000000000017941 */ /* 0x000fea0003800200 */
.L_x_3374:
[----:B------:R-:W-:Y:S01]  /*b7e0*/  IMAD.SHL.U32 R0, R0, 0x100000, RZ ;  /* 0x0010000000007824 */ /* 0x000fe200078e00ff */
[----:B------:R-:W-:-:S04]  /*b7f0*/  LEA R2, R2, 0x3b800000, 0x17 ;  /* 0x3b80000002027811 */ /* 0x000fc800078eb8ff */
[----:B------:R-:W-:-:S07]  /*b800*/  LOP3.LUT R0, R2, R0, R7, 0xfe, !PT ;  /* 0x0000000002007212 */ /* 0x000fce00078efe07 */
.L_x_3373:
[----:B------:R-:W-:Y:S05]  /*b810*/  BSYNC.RECONVERGENT B0 ;  /* 0x0000000000007941 */ /* 0x000fea0003800200 */
.L_x_3372:
[----:B------:R-:W-:Y:S01]  /*b820*/  F2FP.F16.F32.PACK_AB R0, RZ, R0 ;  /* 0x00000000ff00723e */ /* 0x000fe200000000ff */
[----:B------:R-:W-:Y:S06]  /*b830*/  BRA `(.L_x_3357) ;  /* 0x0000000400187947 */ /* 0x000fec0003800000 */
.L_x_3370:
        /* <DEDUP_REMOVED lines=21> */
.L_x_3379:
[----:B------:R-:W-:Y:S05]  /*b990*/  BSYNC.RECONVERGENT B1 ;  /* 0x0000000000017941 */ /* 0x000fea0003800200 */
.L_x_3378:
[----:B------:R-:W-:Y:S02]  /*b9a0*/  SHF.L.U32 R0, R0, 0x15, RZ ;  /* 0x0000001500007819 */ /* 0x000fe400000006ff */
[----:B------:R-:W-:-:S04]  /*b9b0*/  LEA R2, R2, 0x37800000, 0x17 ;  /* 0x3780000002027811 */ /* 0x000fc800078eb8ff */
[----:B------:R-:W-:-:S07]  /*b9c0*/  LOP3.LUT R0, R2, R0, R7, 0xfe, !PT ;  /* 0x0000000002007212 */ /* 0x000fce00078efe07 */
.L_x_3377:
[----:B------:R-:W-:Y:S05]  /*b9d0*/  BSYNC.RECONVERGENT B0 ;  /* 0x0000000000007941 */ /* 0x000fea0003800200 */
.L_x_3376:
[----:B------:R-:W-:Y:S01]  /*b9e0*/  F2FP.F16.F32.PACK_AB R0, RZ, R0 ;  /* 0x00000000ff00723e */ /* 0x000fe200000000ff */
[----:B------:R-:W-:Y:S06]  /*b9f0*/  BRA `(.L_x_3357) ;  /* 0x0000000000a87947 */ /* 0x000fec0003800000 */
.L_x_3369:
        /* <DEDUP_REMOVED lines=14> */
.L_x_3383:
[----:B------:R-:W-:Y:S05]  /*bae0*/  BSYNC.RECONVERGENT B0 ;  /* 0x0000000000007941 */ /* 0x000fea0003800200 */
.L_x_3382:
[----:B------:R-:W-:Y:S01]  /*baf0*/  F2FP.F16.F32.PACK_AB R0, RZ, R0 ;  /* 0x00000000ff00723e */ /* 0x000fe200000000ff */
[----:B------:R-:W-:Y:S06]  /*bb00*/  BRA `(.L_x_3357) ;  /* 0x0000000000647947 */ /* 0x000fec0003800000 */
.L_x_3356:
        /* <DEDUP_REMOVED lines=16> */
.L_x_3384:
[----:B------:R-:W-:Y:S01]  /*bc10*/  PRMT R0, RZ, 0x7610, R0 ;  /* 0x00007610ff007816 */ /* 0x000fe20000000000 */
[----:B------:R-:W-:Y:S06]  /*bc20*/  BRA `(.L_x_3357) ;  /* 0x00000000001c7947 */ /* 0x000fec0003800000 */
.L_x_3381:
[----:B------:R-:W2:Y:S02]  /*bc30*/  LDG.E.64 R2, desc[UR36][R2.64] ;  /* 0x0000002402027981 */ /* 0x000ea4000c1e1b00 */
[----:B--2---:R-:W0:Y:S02]  /*bc40*/  I2F.U64 R0, R2 ;  /* 0x0000000200007312 */ /* 0x004e240000301000 */
[----:B0-----:R-:W-:Y:S01]  /*bc50*/  F2FP.F16.F32.PACK_AB R0, RZ, R0 ;  /* 0x00000000ff00723e */ /* 0x001fe200000000ff */
[----:B------:R-:W-:Y:S06]  /*bc60*/  BRA `(.L_x_3357) ;  /* 0x00000000000c7947 */ /* 0x000fec0003800000 */
.L_x_3380:
[----:B------:R-:W2:Y:S02]  /*bc70*/  LDG.E R2, desc[UR36][R2.64] ;  /* 0x0000002402027981 */ /* 0x000ea4000c1e1900 */
[----:B--2---:R-:W-:-:S04]  /*bc80*/  I2FP.F32.U32 R0, R2 ;  /* 0x0000000200007245 */ /* 0x004fc80000201000 */
[----:B------:R-:W-:-:S07]  /*bc90*/  F2FP.F16.F32.PACK_AB R0, RZ, R0 ;  /* 0x00000000ff00723e */ /* 0x000fce00000000ff */
.L_x_3357:
        /* <DEDUP_REMOVED lines=12> */
.L_x_3385:
        /* <DEDUP_REMOVED lines=9> */
.L_x_3386:
[----:B------:R-:W-:Y:S01]  /*bdf0*/  UPRMT UR4, UR40, 0x9910, URZ ;  /* 0x0000991028047896 */ /* 0x000fe200080000ff */
[----:B------:R-:W-:-:S03]  /*be00*/  F2FP.F16.F32.PACK_AB R2, RZ, R2 ;  /* 0x00000002ff02723e */ /* 0x000fc600000000ff */
        /* <DEDUP_REMOVED lines=14> */
.L_x_3390:
[----:B------:R-:W-:-:S06]  /*bef0*/  HADD2.F32 R3, -RZ, R2.H0_H0 ;  /* 0x20000002ff037230 */ /* 0x000fcc0000004100 */
[----:B------:R-:W0:Y:S02]  /*bf00*/  F2I.S64.TRUNC R2, R3 ;  /* 0x0000000300027311 */ /* 0x000e24000020d900 */
[----:B0-----:R-:W-:Y:S01]  /*bf10*/  STG.E.U8 desc[UR36][R16.64], R2 ;  /* 0x0000000210007986 */ /* 0x001fe2000c101124 */
[----:B------:R-:W-:Y:S05]  /*bf20*/  EXIT ;  /* 0x000000000000794d */ /* 0x000fea0003800000 */
.L_x_3389:
        /* <DEDUP_REMOVED lines=10> */
.L_x_3393:
[----:B------:R-:W-:-:S04]  /*bfd0*/  HADD2.F32 R2, -RZ, R2.H0_H0 ;  /* 0x20000002ff027230 */ /* 0x000fc80000004100 */
[----:B------:R-:W0:Y:S02]  /*bfe0*/  F2I.FTZ.TRUNC.NTZ R3, R2 ;  /* 0x0000000200037305 */ /* 0x000e24000021f100 */
[----:B0-----:R-:W-:Y:S01]  /*bff0*/  STG.E desc[UR36][R16.64], R3 ;  /* 0x0000000310007986 */ /* 0x001fe2000c101924 */
[----:B------:R-:W-:Y:S05]  /*c000*/  EXIT ;  /* 0x000000000000794d */ /* 0x000fea0003800000 */
.L_x_3392:
[----:B------:R-:W-:-:S04]  /*c010*/  HADD2.F32 R2, -RZ, R2.H0_H0 ;  /* 0x20000002ff027230 */ /* 0x000fc80000004100 */
[----:B------:R-:W0:Y:S02]  /*c020*/  F2I.FTZ.TRUNC.NTZ R3, R2 ;  /* 0x0000000200037305 */ /* 0x000e24000021f100 */
[----:B0-----:R-:W-:Y:S01]  /*c030*/  STG.E.U16 desc[UR36][R16.64], R3 ;  /* 0x0000000310007986 */ /* 0x001fe2000c101524 */
[----:B------:R-:W-:Y:S05]  /*c040*/  EXIT ;  /* 0x000000000000794d */ /* 0x000fea0003800000 */
.L_x_3388:
        /* <DEDUP_REMOVED lines=9> */
.L_x_3395:
[----:B------:R-:W-:Y:S01]  /*c0e0*/  STG.E.U16 desc[UR36][R16.64], R2 ;  /* 0x0000000210007986 */ /* 0x000fe2000c101524 */
[----:B------:R-:W-:Y:S05]  /*c0f0*/  EXIT ;  /* 0x000000000000794d */ /* 0x000fea0003800000 */
.L_x_3394:
        /* <DEDUP_REMOVED lines=10> */
.L_x_3397:
[----:B------:R-:W-:-:S05]  /*c1a0*/  HADD2.F32 R0, -RZ, R2.H0_H0 ;  /* 0x20000002ff007230 */ /* 0x000fca0000004100 */
[----:B------:R-:W-:-:S04]  /*c1b0*/  F2FP.F16.F32.PACK_AB R0, RZ, R0 ;  /* 0x00000000ff00723e */ /* 0x000fc800000000ff */
[----:B------:R-:W-:-:S05]  /*c1c0*/  PRMT R0, R0, 0x5410, RZ ;  /* 0x0000541000007816 */ /* 0x000fca00000000ff */
[----:B------:R-:W-:Y:S01]  /*c1d0*/  STG.E desc[UR36][R16.64], R0 ;  /* 0x0000000010007986 */ /* 0x000fe2000c101924 */
[----:B------:R-:W-:Y:S05]  /*c1e0*/  EXIT ;  /* 0x000000000000794d */ /* 0x000fea0003800000 */
.L_x_3396:
[----:B------:R-:W-:-:S05]  /*c1f0*/  HADD2.F32 R2, -RZ, R2.H0_H0 ;  /* 0x20000002ff027230 */ /* 0x000fca0000004100 */
[----:B------:R-:W-:-:S06]  /*c200*/  FMUL.FTZ R2, R2, 1 ;  /* 0x3f80000002027820 */ /* 0x000fcc0000410000 */
[----:B------:R-:W0:Y:S02]  /*c210*/  F2F.F64.F32 R2, R2 ;  /* 0x0000000200027310 */ /* 0x000e240000201800 */
[----:B0-----:R-:W-:Y:S01]  /*c220*/  STG.E.64 desc[UR36][R16.64], R2 ;  /* 0x0000000210007986 */ /* 0x001fe2000c101b24 */
[----:B------:R-:W-:Y:S05]  /*c230*/  EXIT ;  /* 0x000000000000794d */ /* 0x000fea0003800000 */
.L_x_3387:
        /* <DEDUP_REMOVED lines=14> */
.L_x_3401:
        /* <DEDUP_REMOVED lines=17> */
.L_x_3404:
[----:B------:R-:W-:-:S04]  /*c430*/  SHF.R.U32.HI R3, RZ, 0x18, R3 ;  /* 0x00000018ff037819 */ /* 0x000fc80000011603 */
[----:B------:R-:W-:-:S04]  /*c440*/  LOP3.LUT R0, R0, 0x80, R3, 0xf8, !PT ;  /* 0x0000008000007812 */ /* 0x000fc800078ef803 */
[----:B------:R-:W-:-:S07]  /*c450*/  PRMT R8, R0, 0x7610, R8 ;  /* 0x0000761000087816 */ /* 0x000fce0000000008 */
.L_x_3403:
[----:B------:R-:W-:Y:S05]  /*c460*/  BSYNC.RECONVERGENT B0 ;  /* 0x0000000000007941 */ /* 0x000fea0003800200 */
.L_x_3402:
[----:B------:R-:W-:Y:S01]  /*c470*/  STG.E.U8 desc[UR36][R16.64], R8 ;  /* 0x0000000810007986 */ /* 0x000fe2000c101124 */
[----:B------:R-:W-:Y:S05]  /*c480*/  EXIT ;  /* 0x000000000000794d */ /* 0x000fea0003800000 */
.L_x_3400:
        /* <DEDUP_REMOVED lines=17> */
.L_x_3407:
[----:B------:R-:W-:-:S04]  /*c5a0*/  SHF.R.U32.HI R3, RZ, 0x18, R3 ;  /* 0x00000018ff037819 */ /* 0x000fc80000011603 */
[----:B------:R-:W-:-:S04]  /*c5b0*/  LOP3.LUT R0, R0, 0x80, R3, 0xf8, !PT ;  /* 0x0000008000007812 */ /* 0x000fc800078ef803 */
[----:B------:R-:W-:-:S07]  /*c5c0*/  PRMT R8, R0, 0x7610, R8 ;  /* 0x0000761000087816 */ /* 0x000fce0000000008 */
.L_x_3406:
[----:B------:R-:W-:Y:S05]  /*c5d0*/  BSYNC.RECONVERGENT B0 ;  /* 0x0000000000007941 */ /* 0x000fea0003800200 */
.L_x_3405:
[----:B------:R-:W-:Y:S01]  /*c5e0*/  STG.E.U8 desc[UR36][R16.64], R8 ;  /* 0x0000000810007986 */ /* 0x000fe2000c101124 */
[----:B------:R-:W-:Y:S05]  /*c5f0*/  EXIT ;  /* 0x000000000000794d */ /* 0x000fea0003800000 */
.L_x_3399:
        /* <DEDUP_REMOVED lines=22> */
.L_x_3409:
[----:B------:R-:W-:-:S06]  /*c760*/  HADD2.F32 R2, -RZ, R2.H0_H0 ;  /* 0x20000002ff027230 */ /* 0x000fcc0000004100 */
[----:B------:R-:W0:Y:S02]  /*c770*/  F2I.U64.TRUNC R2, R2 ;  /* 0x0000000200027311 */ /* 0x000e24000020d800 */
[----:B0-----:R-:W-:Y:S01]  /*c780*/  STG.E.64 desc[UR36][R16.64], R2 ;  /* 0x0000000210007986 */ /* 0x001fe2000c101b24 */
[----:B------:R-:W-:Y:S05]  /*c790*/  EXIT ;  /* 0x000000000000794d */ /* 0x000fea0003800000 */
.L_x_3408:
[----:B------:R-:W-:-:S04]  /*c7a0*/  HADD2.F32 R2, -RZ, R2.H0_H0 ;  /* 0x20000002ff027230 */ /* 0x000fc80000004100 */
[----:B------:R-:W0:Y:S02]  /*c7b0*/  F2I.FTZ.U32.TRUNC.NTZ R3, R2 ;  /* 0x0000000200037305 */ /* 0x000e24000021f000 */
[----:B0-----:R-:W-:Y:S01]  /*c7c0*/  STG.E desc[UR36][R16.64], R3 ;  /* 0x0000000310007986 */ /* 0x001fe2000c101924 */
[----:B------:R-:W-:Y:S05]  /*c7d0*/  EXIT ;  /* 0x000000000000794d */ /* 0x000fea0003800000 */
.L_x_3398:
        /* <DEDUP_REMOVED lines=11> */
.L_x_3411:
[----:B------:R-:W-:Y:S01]  /*c890*/  HADD2.F32 R2, -RZ, R2.H0_H0 ;  /* 0x20000002ff027230 */ /* 0x000fe20000004100 */
[----:B------:R-:W-:-:S04]  /*c8a0*/  CS2R R6, SRZ ;  /* 0x0000000000067805 */ /* 0x000fc8000001ff00 */
[----:B------:R-:W-:-:S04]  /*c8b0*/  FMUL.FTZ R2, R2, 1 ;  /* 0x3f80000002027820 */ /* 0x000fc80000410000 */
[----:B------:R-:W0:Y:S02]  /*c8c0*/  F2F.F64.F32 R4, R2 ;  /* 0x0000000200047310 */ /* 0x000e240000201800 */
[----:B0-----:R-:W-:Y:S01]  /*c8d0*/  STG.E.128 desc[UR36][R16.64], R4 ;  /* 0x0000000410007986 */ /* 0x001fe2000c101d24 */
[----:B------:R-:W-:Y:S05]  /*c8e0*/  EXIT ;  /* 0x000000000000794d */ /* 0x000fea0003800000 */
.L_x_3410:
[----:B------:R-:W-:-:S09]  /*c8f0*/  UISETP.NE.AND UP0, UPT, UR4, 0xf, UPT ;  /* 0x0000000f0400788c */ /* 0x000fd2000bf05270 */
[----:B------:R-:W-:Y:S05]  /*c900*/  BRA.U !UP0, `(.L_x_3412) ;  /* 0x0000000108e87547 */ /* 0x000fea000b800000 */
[----:B------:R-:W-:-:S09]  /*c910*/  UISETP.NE.AND UP0, UPT, UR4, 0x17, UPT ;  /* 0x000000170400788c */ /* 0x000fd2000bf05270 */
[----:B------:R-:W-:Y:S05]  /*c920*/  BRA.U !UP0, `(.L_x_3413) ;  /* 0x0000000108907547 */ /* 0x000fea000b800000 */
[----:B------:R-:W-:-:S09]  /*c930*/  UISETP.NE.AND UP0, UPT, UR4, 0x18, UPT ;  /* 0x000000180400788c */ /* 0x000fd2000bf05270 */
[----:B------:R-:W-:Y:S05]  /*c940*/  BRA.U !UP0, `(.L_x_3414) ;  /* 0x0000000108447547 */ /* 0x000fea000b800000 */
.L_x_3391:
        /* <DEDUP_REMOVED lines=16> */
.L_x_3415:
[----:B------:R-:W-:Y:S05]  /*ca50*/  EXIT ;  /* 0x000000000000794d */ /* 0x000fea0003800000 */
.L_x_3414:
        /* <DEDUP_REMOVED lines=13> */
.L_x_3417:
[----:B------:R-:W-:Y:S05]  /*cb30*/  BSYNC.RECONVERGENT B0 ;  /* 0x0000000000007941 */ /* 0x000fea0003800200 */
.L_x_3416:
[----:B------:R-:W-:-:S05]  /*cb40*/  LOP3.LUT R3, R0, 0x80, R3, 0xf8, !PT ;  /* 0x0000008000037812 */ /* 0x000fca00078ef803 */
[----:B------:R-:W-:Y:S01]  /*cb50*/  STG.E.U8 desc[UR36][R16.64], R3 ;  /* 0x0000000310007986 */ /* 0x000fe2000c101124 */
[----:B------:R-:W-:Y:S05]  /*cb60*/  EXIT ;  /* 0x000000000000794d */ /* 0x000fea0003800000 */
.L_x_3413:
        /* <DEDUP_REMOVED lines=12> */
.L_x_3419:
[----:B------:R-:W-:Y:S01]  /*cc30*/  HFMA2 R0, -RZ, RZ, 0, 7.569789886474609375e-06 ;  /* 0x0000007fff007431 */ /* 0x000fe200000001ff */
[----:B------:R-:W-:-:S04]  /*cc40*/  ISETP.GT.U32.AND P0, PT, R2, 0x7f800000, PT ;  /* 0x7f8000000200780c */ /* 0x000fc80003f04070 */
[----:B------:R-:W-:-:S09]  /*cc50*/  SEL R0, R0, 0x7c, P0 ;  /* 0x0000007c00007807 */ /* 0x000fd20000000000 */
.L_x_3420:
[----:B------:R-:W-:Y:S05]  /*cc60*/  BSYNC.RECONVERGENT B0 ;  /* 0x0000000000007941 */ /* 0x000fea0003800200 */
.L_x_3418:
[----:B------:R-:W-:-:S04]  /*cc70*/  SHF.R.U32.HI R3, RZ, 0x18, R3 ;  /* 0x00000018ff037819 */ /* 0x000fc80000011603 */
[----:B------:R-:W-:-:S05]  /*cc80*/  LOP3.LUT R3, R0, 0x80, R3, 0xf8, !PT ;  /* 0x0000008000037812 */ /* 0x000fca00078ef803 */
[----:B------:R-:W-:Y:S01]  /*cc90*/  STG.E.U8 desc[UR36][R16.64], R3 ;  /* 0x0000000310007986 */ /* 0x000fe2000c101124 */
[----:B------:R-:W-:Y:S05]  /*cca0*/  EXIT ;  /* 0x000000000000794d */ /* 0x000fea0003800000 */
.L_x_3412:
[----:B------:R-:W-:-:S05]  /*ccb0*/  HADD2.F32 R0, -RZ, R2.H0_H0 ;  /* 0x20000002ff007230 */ /* 0x000fca0000004100 */
[----:B------:R-:W-:-:S05]  /*ccc0*/  F2FP.BF16.F32.PACK_AB R0, RZ, R0 ;  /* 0x00000000ff00723e */ /* 0x000fca00000010ff */
[----:B------:R-:W-:Y:S01]  /*ccd0*/  STG.E.U16 desc[UR36][R16.64], R0 ;  /* 0x0000000010007986 */ /* 0x000fe2000c101524 */
[----:B------:R-:W-:Y:S05]  /*cce0*/  EXIT ;  /* 0x000000000000794d */ /* 0x000fea0003800000 */
.L_x_3421:
        /* <DEDUP_REMOVED lines=9> */
.L_x_19854:


//--------------------- .text._ZN2at6native27unrolled_elementwise_kernelIZZZNS0_26round_decimals_kernel_cudaERNS_18TensorIteratorBaseElENKUlvE_clEvENKUlvE1_clEvEUlN3c104HalfEE_St5arrayIPcLm2EELi4E23TrivialOffsetCalculatorILi1EjESD_NS0_6memory12LoadWithCastILi1EEENSE_13StoreWithCastILi1EEEEEviT_T0_T2_T3_T4_T5_ --------------------------
	.section	.text._ZN2at6native27unrolled_elementwise_kernelIZZZNS0_26round_decimals_kernel_cudaERNS_18TensorIteratorBaseElENKUlvE_clEvENKUlvE1_clEvEUlN3c104HalfEE_St5arrayIPcLm2EELi4E23TrivialOffsetCalculatorILi1EjESD_NS0_6memory12LoadWithCastILi1EEENSE_13StoreWithCastILi1EEEEEviT_T0_T2_T3_T4_T5_,"ax",@progbits
	.align	128
        .global         _ZN2at6native27unrolled_elementwise_kernelIZZZNS0_26round_decimals_kernel_cudaERNS_18TensorIteratorBaseElENKUlvE_clEvENKUlvE1_clEvEUlN3c104HalfEE_St5arrayIPcLm2EELi4E23TrivialOffsetCalculatorILi1EjESD_NS0_6memory12LoadWithCastILi1EEENSE_13StoreWithCastILi1EEEEEviT_T0_T2_T3_T4_T5_
        .type           _ZN2at6native27unrolled_elementwise_kernelIZZZNS0_26round_decimals_kernel_cudaERNS_18TensorIteratorBaseElENKUlvE_clEvENKUlvE1_clEvEUlN3c104HalfEE_St5arrayIPcLm2EELi4E23TrivialOffsetCalculatorILi1EjESD_NS0_6memory12LoadWithCastILi1EEENSE_13StoreWithCastILi1EEEEEviT_T0_T2_T3_T4_T5_,@function
        .size           _ZN2at6native27unrolled_elementwise_kernelIZZZNS0_26round_decimals_kernel_cudaERNS_18TensorIteratorBaseElENKUlvE_clEvENKUlvE1_clEvEUlN3c104HalfEE_St5arrayIPcLm2EELi4E23TrivialOffsetCalculatorILi1EjESD_NS0_6memory12LoadWithCastILi1EEENSE_13StoreWithCastILi1EEEEEviT_T0_T2_T3_T4_T5_,(.L_x_19855 - _ZN2at6native27unrolled_elementwise_kernelIZZZNS0_26round_decimals_kernel_cudaERNS_18TensorIteratorBaseElENKUlvE_clEvENKUlvE1_clEvEUlN3c104HalfEE_St5arrayIPcLm2EELi4E23TrivialOffsetCalculatorILi1EjESD_NS0_6memory12LoadWithCastILi1EEENSE_13StoreWithCastILi1EEEEEviT_T0_T2_T3_T4_T5_)
        .other          _ZN2at6native27unrolled_elementwise_kernelIZZZNS0_26round_decimals_kernel_cudaERNS_18TensorIteratorBaseElENKUlvE_clEvENKUlvE1_clEvEUlN3c104HalfEE_St5arrayIPcLm2EELi4E23TrivialOffsetCalculatorILi1EjESD_NS0_6memory12LoadWithCastILi1EEENSE_13StoreWithCastILi1EEEEEviT_T0_T2_T3_T4_T5_,@"STO_CUDA_ENTRY STV_DEFAULT"
_ZN2at6native27unrolled_elementwise_kernelIZZZNS0_26round_decimals_kernel_cudaERNS_18TensorIteratorBaseElENKUlvE_clEvENKUlvE1_clEvEUlN3c104HalfEE_St5arrayIPcLm2EELi4E23TrivialOffsetCalculatorILi1EjESD_NS0_6memory12LoadWithCastILi1EEENSE_13StoreWithCastILi1EEEEEviT_T0_T2_T3_T4_T5_:
.text._ZN2at6native27unrolled_elementwise_kernelIZZZNS0_26round_decimals_kernel_cudaERNS_18TensorIteratorBaseElENKUlvE_clEvENKUlvE1_clEvEUlN3c104HalfEE_St5arrayIPcLm2EELi4E23TrivialOffsetCalculatorILi1EjESD_NS0_6memory12LoadWithCastILi1EEENSE_13StoreWithCastILi1EEEEEviT_T0_T2_T3_T4_T5_:
        /* <DEDUP_REMOVED lines=34> */
.L_x_3427:
[----:B------:R-:W2:Y:S02]  /*0220*/  LDG.E.U8 R2, desc[UR36][R2.64] ;  /* 0x0000002402027981 */ /* 0x000ea4000c1e1100 */
[----:B--2---:R-:W-:-:S04]  /*0230*/  I2FP.F32.U32 R0, R2 ;  /* 0x0000000200007245 */ /* 0x004fc80000201000 */
[----:B------:R-:W-:-:S04]  /*0240*/  F2FP.F16.F32.PACK_AB R0, RZ, R0 ;  /* 0x00000000ff00723e */ /* 0x000fc800000000ff */
[----:B------:R-:W-:Y:S01]  /*0250*/  PRMT R18, R0, 0x7610, R18 ;  /* 0x0000761000127816 */ /* 0x000fe20000000012 */
[----:B------:R-:W-:Y:S06]  /*0260*/  BRA `(.L_x_3429) ;  /* 0x0000000c00b47947 */ /* 0x000fec0003800000 */
.L_x_3426:
        /* <DEDUP_REMOVED lines=11> */
.L_x_3431:
[----:B------:R-:W2:Y:S02]  /*0320*/  LDG.E R2, desc[UR36][R2.64] ;  /* 0x0000002402027981 */ /* 0x000ea4000c1e1900 */
[----:B--2---:R-:W-:-:S04]  /*0330*/  I2FP.F32.S32 R0, R2 ;  /* 0x0000000200007245 */ /* 0x004fc80000201400 */
[----:B------:R-:W-:-:S04]  /*0340*/  F2FP.F16.F32.PACK_AB R0, RZ, R0 ;  /* 0x00000000ff00723e */ /* 0x000fc800000000ff */
[----:B------:R-:W-:Y:S01]  /*0350*/  PRMT R18, R0, 0x7610, R18 ;  /* 0x0000761000127816 */ /* 0x000fe20000000012 */
[----:B------:R-:W-:Y:S06]  /*0360*/  BRA `(.L_x_3429) ;  /* 0x0000000c00747947 */ /* 0x000fec0003800000 */
.L_x_3430:
[----:B------:R-:W2:Y:S02]  /*0370*/  LDG.E.U16 R2, desc[UR36][R2.64] ;  /* 0x0000002402027981 */ /* 0x000ea4000c1e1500 */
[----:B--2---:R-:W0:Y:S02]  /*0380*/  I2F.S16 R0, R2 ;  /* 0x0000000200007306 */ /* 0x004e240000101400 */
[----:B0-----:R-:W-:-:S04]  /*0390*/  F2FP.F16.F32.PACK_AB R0, RZ, R0 ;  /* 0x00000000ff00723e */ /* 0x001fc800000000ff */
[----:B------:R-:W-:Y:S01]  /*03a0*/  PRMT R18, R0, 0x7610, R18 ;  /* 0x0000761000127816 */ /* 0x000fe20000000012 */
[----:B------:R-:W-:Y:S06]  /*03b0*/  BRA `(.L_x_3429) ;  /* 0x0000000c00607947 */ /* 0x000fec0003800000 */
.L_x_3425:
        /* <DEDUP_REMOVED lines=9> */
.L_x_3433:
[----:B------:R1:W5:Y:S01]  /*0450*/  LDG.E.U16 R18, desc[UR36][R2.64] ;  /* 0x0000002402127981 */ /* 0x000362000c1e1500 */
[----:B------:R-:W-:Y:S05]  /*0460*/  BRA `(.L_x_3429) ;  /* 0x0000000c00347947 */ /* 0x000fea0003800000 */
.L_x_3432:
        /* <DEDUP_REMOVED lines=9> */
.L_x_3435:
[----:B------:R0:W5:Y:S01]  /*0500*/  LDG.E.U16 R18, desc[UR36][R2.64] ;  /* 0x0000002402127981 */ /* 0x000162000c1e1500 */
[----:B------:R-:W-:Y:S05]  /*0510*/  BRA `(.L_x_3429) ;  /* 0x0000000c00087947 */ /* 0x000fea0003800000 */
.L_x_3434:
        /* <DEDUP_REMOVED lines=9> */
.L_x_3424:
        /* <DEDUP_REMOVED lines=14> */
.L_x_3438:
        /* <DEDUP_REMOVED lines=9> */
.L_x_3437:
        /* <DEDUP_REMOVED lines=27> */
.L_x_3440:
        /* <DEDUP_REMOVED lines=14> */
.L_x_3439:
[----:B------:R-:W2:Y:S02]  /*09b0*/  LDG.E.U16 R0, desc[UR36][R2.64] ;  /* 0x0000002402007981 */ /* 0x000ea4000c1e1500 */
[----:B--2---:R-:W-:-:S05]  /*09c0*/  IMAD.U32 R0, R0, 0x10000, RZ ;  /* 0x0001000000007824 */ /* 0x004fca00078e00ff */
[----:B------:R-:W-:-:S04]  /*09d0*/  F2FP.F16.F32.PACK_AB R0, RZ, R0 ;  /* 0x00000000ff00723e */ /* 0x000fc800000000ff */
[----:B------:R-:W-:Y:S01]  /*09e0*/  PRMT R18, R0, 0x7610, R18 ;  /* 0x0000761000127816 */ /* 0x000fe20000000012 */
[----:B------:R-:W-:Y:S06]  /*09f0*/  BRA `(.L_x_3429) ;  /* 0x0000000400d07947 */ /* 0x000fec0003800000 */
.L_x_3436:
        /* <DEDUP_REMOVED lines=13> */
.L_x_3443:
        /* <DEDUP_REMOVED lines=21> */
.L_x_3447:
[----:B------:R-:W-:Y:S05]  /*0c20*/  BSYNC.RECONVERGENT B1 ;  /* 0x0000000000017941 */ /* 0x000fea0003800200 */
.L_x_3446:
[----:B------:R-:W-:Y:S01]  /*0c30*/  IMAD.SHL.U32 R0, R0, 0x100000, RZ ;  /* 0x0010000000007824 */ /* 0x000fe200078e00ff */
[----:B------:R-:W-:-:S04]  /*0c40*/  LEA R2, R2, 0x3b800000, 0x17 ;  /* 0x3b80000002027811 */ /* 0x000fc800078eb8ff */
[----:B------:R-:W-:-:S07]  /*0c50*/  LOP3.LUT R0, R2, R0, R7, 0xfe, !PT ;  /* 0x0000000002007212 */ /* 0x000fce00078efe07 */
.L_x_3445:
[----:B------:R-:W-:Y:S05]  /*0c60*/  BSYNC.RECONVERGENT B0 ;  /* 0x0000000000007941 */ /* 0x000fea0003800200 */
.L_x_3444:
[----:B------:R-:W-:-:S04]  /*0c70*/  F2FP.F16.F32.PACK_AB R0, RZ, R0 ;  /* 0x00000000ff00723e */ /* 0x000fc800000000ff */
[----:B------:R-:W-:Y:S01]  /*0c80*/  PRMT R18, R0, 0x7610, R18 ;  /* 0x0000761000127816 */ /* 0x000fe20000000012 */
[----:B------:R-:W-:Y:S06]  /*0c90*/  BRA `(.L_x_3429) ;  /* 0x0000000400287947 */ /* 0x000fec0003800000 */
.L_x_3442:
        /* <DEDUP_REMOVED lines=21> */
.L_x_3451:
[----:B------:R-:W-:Y:S05]  /*0df0*/  BSYNC.RECONVERGENT B1 ;  /* 0x0000000000017941 */ /* 0x000fea0003800200 */
.L_x_3450:
[----:B------:R-:W-:Y:S01]  /*0e00*/  IMAD.SHL.U32 R0, R0, 0x200000, RZ ;  /* 0x0020000000007824 */ /* 0x000fe200078e00ff */
[----:B------:R-:W-:-:S04]  /*0e10*/  LEA R2, R2, 0x37800000, 0x17 ;  /* 0x3780000002027811 */ /* 0x000fc800078eb8ff */
[----:B------:R-:W-:-:S07]  /*0e20*/  LOP3.LUT R0, R2, R0, R7, 0xfe, !PT ;  /* 0x0000000002007212 */ /* 0x000fce00078efe07 */
.L_x_3449:
[----:B------:R-:W-:Y:S05]  /*0e30*/  BSYNC.RECONVERGENT B0 ;  /* 0x0000000000007941 */ /* 0x000fea0003800200 */
.L_x_3448:
[----:B------:R-:W-:-:S04]  /*0e40*/  F2FP.F16.F32.PACK_AB R0, RZ, R0 ;  /* 0x00000000ff00723e */ /* 0x000fc800000000ff */
[----:B------:R-:W-:Y:S01]  /*0e50*/  PRMT R18, R0, 0x7610, R18 ;  /* 0x0000761000127816 */ /* 0x000fe20000000012 */
[----:B------:R-:W-:Y:S06]  /*0e60*/  BRA `(.L_x_3429) ;  /* 0x0000000000b47947 */ /* 0x000fec0003800000 */
.L_x_3441:
[----:B------:R-:W-:-:S09]  /*0e70*/  UISETP.NE.AND UP0, UPT, UR4, 0x1c, UPT ;  /* 0x0000001c0400788c */ /* 0x000fd2000bf05270 */
[----:B------:R-:W-:Y:S05]  /*0e80*/  BRA.U !UP0, `(.L_x_3452) ;  /* 0x00000001089c7547 */ /* 0x000fea000b800000 */
[----:B------:R-:W-:-:S09]  /*0e90*/  UISETP.NE.AND UP0, UPT, UR4, 0x1d, UPT ;  /* 0x0000001d0400788c */ /* 0x000fd2000bf05270 */
[----:B------:R-:W-:Y:S05]  /*0ea0*/  BRA.U !UP0, `(.L_x_3453) ;  /* 0x0000000108807547 */ /* 0x000fea000b800000 */
[----:B------:R-:W-:-:S09]  /*0eb0*/  UISETP.NE.AND UP0, UPT, UR4, 0x2c, UPT ;  /* 0x0000002c0400788c */ /* 0x000fd2000bf05270 */
[----:B------:R-:W-:Y:S05]  /*0ec0*/  BRA.U !UP0, `(.L_x_3454) ;  /* 0x0000000108487547 */ /* 0x000fea000b800000 */
.L_x_3428:
        /* <DEDUP_REMOVED lines=16> */
.L_x_3455:
[----:B------:R-:W-:Y:S01]  /*0fd0*/  PRMT R18, RZ, 0x7610, R18 ;  /* 0x00007610ff127816 */ /* 0x000fe20000000012 */
[----:B------:R-:W-:Y:S06]  /*0fe0*/  BRA `(.L_x_3429) ;  /* 0x0000000000547947 */ /* 0x000fec0003800000 */
.L_x_3454:
        /* <DEDUP_REMOVED lines=8> */
.L_x_3457:
[----:B------:R-:W-:Y:S05]  /*1070*/  BSYNC.RECONVERGENT B0 ;  /* 0x0000000000007941 */ /* 0x000fea0003800200 */
.L_x_3456:
[----:B------:R-:W-:-:S04]  /*1080*/  F2FP.F16.F32.PACK_AB R0, RZ, R0 ;  /* 0x00000000ff00723e */ /* 0x000fc800000000ff */
[----:B------:R-:W-:Y:S01]  /*1090*/  PRMT R18, R0, 0x7610, R18 ;  /* 0x0000761000127816 */ /* 0x000fe20000000012 */
[----:B------:R-:W-:Y:S06]  /*10a0*/  BRA `(.L_x_3429) ;  /* 0x0000000000247947 */ /* 0x000fec0003800000 */
.L_x_3453:
[----:B------:R-:W2:Y:S02]  /*10b0*/  LDG.E.64 R2, desc[UR36][R2.64] ;  /* 0x0000002402027981 */ /* 0x000ea4000c1e1b00 */
[----:B--2---:R-:W0:Y:S02]  /*10c0*/  I2F.U64 R0, R2 ;  /* 0x0000000200007312 */ /* 0x004e240000301000 */
[----:B0-----:R-:W-:-:S04]  /*10d0*/  F2FP.F16.F32.PACK_AB R0, RZ, R0 ;  /* 0x00000000ff00723e */ /* 0x001fc800000000ff */
[----:B------:R-:W-:Y:S01]  /*10e0*/  PRMT R18, R0, 0x7610, R18 ;  /* 0x0000761000127816 */ /* 0x000fe20000000012 */
[----:B------:R-:W-:Y:S06]  /*10f0*/  BRA `(.L_x_3429) ;  /* 0x0000000000107947 */ /* 0x000fec0003800000 */
.L_x_3452:
[----:B------:R-:W2:Y:S02]  /*1100*/  LDG.E R2, desc[UR36][R2.64] ;  /* 0x0000002402027981 */ /* 0x000ea4000c1e1900 */
[----:B--2---:R-:W-:-:S04]  /*1110*/  I2FP.F32.U32 R0, R2 ;  /* 0x0000000200007245 */ /* 0x004fc80000201000 */
[----:B------:R-:W-:-:S04]  /*1120*/  F2FP.F16.F32.PACK_AB R0, RZ, R0 ;  /* 0x00000000ff00723e */ /* 0x000fc800000000ff */
[----:B------:R-:W-:-:S07]  /*1130*/  PRMT R18, R0, 0x7610, R18 ;  /* 0x0000761000127816 */ /* 0x000fce0000000012 */
.L_x_3429:
[----:B------:R-:W-:-:S07]  /*1140*/  VIADD R25, R17, 0x80 ;  /* 0x0000008011197836 */ /* 0x000fce0000000000 */
.L_x_3423:
[----:B------:R-:W-:Y:S05]  /*1150*/  BSYNC.RECONVERGENT B6 ;  /* 0x0000000000067941 */ /* 0x000fea0003800200 */
.L_x_3422:
        /* <DEDUP_REMOVED lines=26> */
.L_x_3463:
[----:B------:R-:W2:Y:S02]  /*1300*/  LDG.E.U8 R2, desc[UR36][R2.64] ;  /* 0x0000002402027981 */ /* 0x000ea4000c1e1100 */
[----:B--2---:R-:W-:-:S04]  /*1310*/  I2FP.F32.U32 R0, R2 ;  /* 0x0000000200007245 */ /* 0x004fc80000201000 */
[----:B------:R-:W-:-:S04]  /*1320*/  F2FP.F16.F32.PACK_AB R0, RZ, R0 ;  /* 0x00000000ff00723e */ /* 0x000fc800000000ff */
[----:B------:R-:W-:Y:S01]  /*1330*/  PRMT R16, R0, 0x7610, R16 ;  /* 0x0000761000107816 */ /* 0x000fe20000000010 */
[----:B------:R-:W-:Y:S06]  /*1340*/  BRA `(.L_x_3465) ;  /* 0x0000000c00b47947 */ /* 0x000fec0003800000 */
.L_x_3462:
        /* <DEDUP_REMOVED lines=11> */
.L_x_3467:
[----:B------:R-:W2:Y:S02]  /*1400*/  LDG.E R2, desc[UR36][R2.64] ;  /* 0x0000002402027981 */ /* 0x000ea4000c1e1900 */
[----:B--2---:R-:W-:-:S04]  /*1410*/  I2FP.F32.S32 R0, R2 ;  /* 0x0000000200007245 */ /* 0x004fc80000201400 */
[----:B------:R-:W-:-:S04]  /*1420*/  F2FP.F16.F32.PACK_AB R0, RZ, R0 ;  /* 0x00000000ff00723e */ /* 0x000fc800000000ff */
[----:B------:R-:W-:Y:S01]  /*1430*/  PRMT R16, R0, 0x7610, R16 ;  /* 0x0000761000107816 */ /* 0x000fe20000000010 */
[----:B------:R-:W-:Y:S06]  /*1440*/  BRA `(.L_x_3465) ;  /* 0x0000000c00747947 */ /* 0x000fec0003800000 */
.L_x_3466:
[----:B------:R-:W2:Y:S02]  /*1450*/  LDG.E.U16 R2, desc[UR36][R2.64] ;  /* 0x0000002402027981 */ /* 0x000ea4000c1e1500 */
[----:B--2---:R-:W0:Y:S02]  /*1460*/  I2F.S16 R0, R2 ;  /* 0x0000000200007306 */ /* 0x004e240000101400 */
[----:B0-----:R-:W-:-:S04]  /*1470*/  F2FP.F16.F32.PACK_AB R0, RZ, R0 ;  /* 0x00000000ff00723e */ /* 0x001fc800000000ff */
[----:B------:R-:W-:Y:S01]  /*1480*/  PRMT R16, R0, 0x7610, R16 ;  /* 0x0000761000107816 */ /* 0x000fe20000000010 */
[----:B------:R-:W-:Y:S06]  /*1490*/  BRA `(.L_x_3465) ;  /* 0x0000000c00607947 */ /* 0x000fec0003800000 */
.L_x_3461:
        /* <DEDUP_REMOVED lines=9> */
.L_x_3469:
[----:B------:R0:W5:Y:S01]  /*1530*/  LDG.E.U16 R16, desc[UR36][R2.64] ;  /* 0x0000002402107981 */ /* 0x000162000c1e1500 */
[----:B------:R-:W-:Y:S05]  /*1540*/  BRA `(.L_x_3465) ;  /* 0x0000000c00347947 */ /* 0x000fea0003800000 */
.L_x_3468:
        /* <DEDUP_REMOVED lines=9> */
.L_x_3471:
[----:B------:R1:W5:Y:S01]  /*15e0*/  LDG.E.U16 R16, desc[UR36][R2.64] ;  /* 0x0000002402107981 */ /* 0x000362000c1e1500 */
[----:B------:R-:W-:Y:S05]  /*15f0*/  BRA `(.L_x_3465) ;  /* 0x0000000c00087947 */ /* 0x000fea0003800000 */
.L_x_3470:
        /* <DEDUP_REMOVED lines=9> */
.L_x_3460:
        /* <DEDUP_REMOVED lines=14> */
.L_x_3474:
        /* <DEDUP_REMOVED lines=9> */
.L_x_3473:
        /* <DEDUP_REMOVED lines=27> */
.L_x_3476:
        /* <DEDUP_REMOVED lines=14> */
.L_x_3475:
[----:B------:R-:W2:Y:S02]  /*1a90*/  LDG.E.U16 R0, desc[UR36][R2.64] ;  /* 0x0000002402007981 */ /* 0x000ea4000c1e1500 */
[----:B--2---:R-:W-:-:S05]  /*1aa0*/  IMAD.U32 R0, R0, 0x10000, RZ ;  /* 0x0001000000007824 */ /* 0x004fca00078e00ff */
[----:B------:R-:W-:-:S04]  /*1ab0*/  F2FP.F16.F32.PACK_AB R0, RZ, R0 ;  /* 0x00000000ff00723e */ /* 0x000fc800000000ff */
[----:B------:R-:W-:Y:S01]  /*1ac0*/  PRMT R16, R0, 0x7610, R16 ;  /* 0x0000761000107816 */ /* 0x000fe20000000010 */
[----:B------:R-:W-:Y:S06]  /*1ad0*/  BRA `(.L_x_3465) ;  /* 0x0000000400d07947 */ /* 0x000fec0003800000 */
.L_x_3472:
        /* <DEDUP_REMOVED lines=13> */
.L_x_3479:
        /* <DEDUP_REMOVED lines=21> */
.L_x_3483:
[----:B------:R-:W-:Y:S05]  /*1d00*/  BSYNC.RECONVERGENT B1 ;  /* 0x0000000000017941 */ /* 0x000fea0003800200 */
.L_x_3482:
[----:B------:R-:W-:Y:S01]  /*1d10*/  IMAD.SHL.U32 R0, R0, 0x100000, RZ ;  /* 0x0010000000007824 */ /* 0x000fe200078e00ff */
[----:B------:R-:W-:-:S04]  /*1d20*/  LEA R2, R2, 0x3b800000, 0x17 ;  /* 0x3b80000002027811 */ /* 0x000fc800078eb8ff */
[----:B------:R-:W-:-:S07]  /*1d30*/  LOP3.LUT R0, R2, R0, R7, 0xfe, !PT ;  /* 0x0000000002007212 */ /* 0x000fce00078efe07 */
.L_x_3481:
[----:B------:R-:W-:Y:S05]  /*1d40*/  BSYNC.RECONVERGENT B0 ;  /* 0x0000000000007941 */ /* 0x000fea0003800200 */
.L_x_3480:
[----:B------:R-:W-:-:S04]  /*1d50*/  F2FP.F16.F32.PACK_AB R0, RZ, R0 ;  /* 0x00000000ff00723e */ /* 0x000fc800000000ff */
[----:B------:R-:W-:Y:S01]  /*1d60*/  PRMT R16, R0, 0x7610, R16 ;  /* 0x0000761000107816 */ /* 0x000fe20000000010 */
[----:B------:R-:W-:Y:S06]  /*1d70*/  BRA `(.L_x_3465) ;  /* 0x0000000400287947 */ /* 0x000fec0003800000 */
.L_x_3478:
        /* <DEDUP_REMOVED lines=21> */
.L_x_3487:
[----:B------:R-:W-:Y:S05]  /*1ed0*/  BSYNC.RECONVERGENT B1 ;  /* 0x0000000000017941 */ /* 0x000fea0003800200 */
.L_x_3486:
[----:B------:R-:W-:Y:S01]  /*1ee0*/  IMAD.SHL.U32 R0, R0, 0x200000, RZ ;  /* 0x0020000000007824 */ /* 0x000fe200078e00ff */
[----:B------:R-:W-:-:S04]  /*1ef0*/  LEA R2, R2, 0x37800000, 0x17 ;  /* 0x3780000002027811 */ /* 0x000fc800078eb8ff */
[----:B------:R-:W-:-:S07]  /*1f00*/  LOP3.LUT R0, R2, R0, R7, 0xfe, !PT ;  /* 0x0000000002007212 */ /* 0x000fce00078efe07 */
.L_x_3485:
[----:B------:R-:W-:Y:S05]  /*1f10*/  BSYNC.RECONVERGENT B0 ;  /* 0x0000000000007941 */ /* 0x000fea0003800200 */
.L_x_3484:
[----:B------:R-:W-:-:S04]  /*1f20*/  F2FP.F16.F32.PACK_AB R0, RZ, R0 ;  /* 0x00000000ff00723e */ /* 0x000fc800000000ff */
[----:B------:R-:W-:Y:S01]  /*1f30*/  PRMT R16, R0, 0x7610, R16 ;  /* 0x0000761000107816 */ /* 0x000fe20000000010 */
[----:B------:R-:W-:Y:S06]  /*1f40*/  BRA `(.L_x_3465) ;  /* 0x0000000000b47947 */ /* 0x000fec0003800000 */
.L_x_3477:
        /* <DEDUP_REMOVED lines=14> */
.L_x_3491:
[----:B------:R-:W-:Y:S05]  /*2030*/  BSYNC.RECONVERGENT B0 ;  /* 0x0000000000007941 */ /* 0x000fea0003800200 */
.L_x_3490:
[----:B------:R-:W-:-:S04]  /*2040*/  F2FP.F16.F32.PACK_AB R0, RZ, R0 ;  /* 0x00000000ff00723e */ /* 0x000fc800000000ff */
[----:B------:R-:W-:Y:S01]  /*2050*/  PRMT R16, R0, 0x7610, R16 ;  /* 0x0000761000107816 */ /* 0x000fe20000000010 */
[----:B------:R-:W-:Y:S06]  /*2060*/  BRA `(.L_x_3465) ;  /* 0x00000000006c7947 */ /* 0x000fec0003800000 */
.L_x_3464:
        /* <DEDUP_REMOVED lines=16> */
.L_x_3492:
[----:B------:R-:W-:Y:S01]  /*2170*/  PRMT R16, RZ, 0x7610, R16 ;  /* 0x00007610ff107816 */ /* 0x000fe20000000010 */
[----:B------:R-:W-:Y:S06]  /*2180*/  BRA `(.L_x_3465) ;  /* 0x0000000000247947 */ /* 0x000fec0003800000 */
.L_x_3489:
[----:B------:R-:W2:Y:S02]  /*2190*/  LDG.E.64 R2, desc[UR36][R2.64] ;  /* 0x0000002402027981 */ /* 0x000ea4000c1e1b00 */
[----:B--2---:R-:W0:Y:S02]  /*21a0*/  I2F.U64 R0, R2 ;  /* 0x0000000200007312 */ /* 0x004e240000301000 */
[----:B0-----:R-:W-:-:S04]  /*21b0*/  F2FP.F16.F32.PACK_AB R0, RZ, R0 ;  /* 0x00000000ff00723e */ /* 0x001fc800000000ff */
[----:B------:R-:W-:Y:S01]  /*21c0*/  PRMT R16, R0, 0x7610, R16 ;  /* 0x0000761000107816 */ /* 0x000fe20000000010 */
[----:B------:R-:W-:Y:S06]  /*21d0*/  BRA `(.L_x_3465) ;  /* 0x0000000000107947 */ /* 0x000fec0003800000 */
.L_x_3488:
[----:B------:R-:W2:Y:S02]  /*21e0*/  LDG.E R2, desc[UR36][R2.64] ;  /* 0x0000002402027981 */ /* 0x000ea4000c1e1900 */
[----:B--2---:R-:W-:-:S04]  /*21f0*/  I2FP.F32.U32 R0, R2 ;  /* 0x0000000200007245 */ /* 0x004fc80000201000 */
[----:B------:R-:W-:-:S04]  /*2200*/  F2FP.F16.F32.PACK_AB R0, RZ, R0 ;  /* 0x00000000ff00723e */ /* 0x000fc800000000ff */
[----:B------:R-:W-:-:S07]  /*2210*/  PRMT R16, R0, 0x7610, R16 ;  /* 0x0000761000107816 */ /* 0x000fce0000000010 */
.L_x_3465:
[----:B------:R-:W-:-:S07]  /*2220*/  VIADD R25, R25, 0x80 ;  /* 0x0000008019197836 */ /* 0x000fce0000000000 */
.L_x_3459:
[----:B------:R-:W-:Y:S05]  /*2230*/  BSYNC.RECONVERGENT B6 ;  /* 0x0000000000067941 */ /* 0x000fea0003800200 */
.L_x_3458:
        /* <DEDUP_REMOVED lines=26> */
.L_x_3498:
[----:B------:R-:W2:Y:S02]  /*23e0*/  LDG.E.U8 R2, desc[UR36][R2.64] ;  /* 0x0000002402027981 */ /* 0x000ea4000c1e1100 */
[----:B--2---:R-:W-:-:S04]  /*23f0*/  I2FP.F32.U32 R0, R2 ;  /* 0x0000000200007245 */ /* 0x004fc80000201000 */
[----:B------:R-:W-:-:S04]  /*2400*/  F2FP.F16.F32.PACK_AB R0, RZ, R0 ;  /* 0x00000000ff00723e */ /* 0x000fc800000000ff */
[----:B------:R-:W-:Y:S01]  /*2410*/  PRMT R19, R0, 0x7610, R19 ;  /* 0x0000761000137816 */ /* 0x000fe20000000013 */
[----:B------:R-:W-:Y:S06]  /*2420*/  BRA `(.L_x_3500) ;  /* 0x0000000c00b47947 */ /* 0x000fec0003800000 */
.L_x_3497:
        /* <DEDUP_REMOVED lines=11> */
.L_x_3502:
[----:B------:R-:W2:Y:S02]  /*24e0*/  LDG.E R2, desc[UR36][R2.64] ;  /* 0x0000002402027981 */ /* 0x000ea4000c1e1900 */
[----:B--2---:R-:W-:-:S04]  /*24f0*/  I2FP.F32.S32 R0, R2 ;  /* 0x0000000200007245 */ /* 0x004fc80000201400 */
[----:B------:R-:W-:-:S04]  /*2500*/  F2FP.F16.F32.PACK_AB R0, RZ, R0 ;  /* 0x00000000ff00723e */ /* 0x000fc800000000ff */
[----:B------:R-:W-:Y:S01]  /*2510*/  PRMT R19, R0, 0x7610, R19 ;  /* 0x0000761000137816 */ /* 0x000fe20000000013 */
[----:B------:R-:W-:Y:S06]  /*2520*/  BRA `(.L_x_3500) ;  /* 0x0000000c00747947 */ /* 0x000fec0003800000 */
.L_x_3501:
[----:B------:R-:W2:Y:S02]  /*2530*/  LDG.E.U16 R2, desc[UR36][R2.64] ;  /* 0x0000002402027981 */ /* 0x000ea4000c1e1500 */
[----:B--2---:R-:W0:Y:S02]  /*2540*/  I2F.S16 R0, R2 ;  /* 0x0000000200007306 */ /* 0x004e240000101400 */
[----:B0-----:R-:W-:-:S04]  /*2550*/  F2FP.F16.F32.PACK_AB R0, RZ, R0 ;  /* 0x00000000ff00723e */ /* 0x001fc800000000ff */
[----:B------:R-:W-:Y:S01]  /*2560*/  PRMT R19, R0, 0x7610, R19 ;  /* 0x0000761000137816 */ /* 0x000fe20000000013 */
[----:B------:R-:W-:Y:S06]  /*2570*/  BRA `(.L_x_3500) ;  /* 0x0000000c00607947 */ /* 0x000fec0003800000 */
.L_x_3496:
        /* <DEDUP_REMOVED lines=9> */
.L_x_3504:
[----:B------:R0:W5:Y:S01]  /*2610*/  LDG.E.U16 R19, desc[UR36][R2.64] ;  /* 0x0000002402137981 */ /* 0x000162000c1e1500 */
[----:B------:R-:W-:Y:S05]  /*2620*/  BRA `(.L_x_3500) ;  /* 0x0000000c00347947 */ /* 0x000fea0003800000 */
.L_x_3503:
        /* <DEDUP_REMOVED lines=9> */
.L_x_3506:
[----:B------:R1:W5:Y:S01]  /*26c0*/  LDG.E.U16 R19, desc[UR36][R2.64] ;  /* 0x0000002402137981 */ /* 0x000362000c1e1500 */
[----:B------:R-:W-:Y:S05]  /*26d0*/  BRA `(.L_x_3500) ;  /* 0x0000000c00087947 */ /* 0x000fea0003800000 */
.L_x_3505:
        /* <DEDUP_REMOVED lines=9> */
.L_x_3495:
        /* <DEDUP_REMOVED lines=14> */
.L_x_3509:
        /* <DEDUP_REMOVED lines=9> */
.L_x_3508:
        /* <DEDUP_REMOVED lines=27> */
.L_x_3511:
        /* <DEDUP_REMOVED lines=14> */
.L_x_3510:
[----:B------:R-:W2:Y:S02]  /*2b70*/  LDG.E.U16 R0, desc[UR36][R2.64] ;  /* 0x0000002402007981 */ /* 0x000ea4000c1e1500 */
[----:B--2---:R-:W-:-:S05]  /*2b80*/  IMAD.U32 R0, R0, 0x10000, RZ ;  /* 0x0001000000007824 */ /* 0x004fca00078e00ff */
[----:B------:R-:W-:-:S04]  /*2b90*/  F2FP.F16.F32.PACK_AB R0, RZ, R0 ;  /* 0x00000000ff00723e */ /* 0x000fc800000000ff */
[----:B------:R-:W-:Y:S01]  /*2ba0*/  PRMT R19, R0, 0x7610, R19 ;  /* 0x0000761000137816 */ /* 0x000fe20000000013 */
[----:B------:R-:W-:Y:S06]  /*2bb0*/  BRA `(.L_x_3500) ;  /* 0x0000000400d07947 */ /* 0x000fec0003800000 */
.L_x_3507:
        /* <DEDUP_REMOVED lines=13> */
.L_x_3514:
        /* <DEDUP_REMOVED lines=21> */
.L_x_3518:
[----:B------:R-:W-:Y:S05]  /*2de0*/  BSYNC.RECONVERGENT B1 ;  /* 0x0000000000017941 */ /* 0x000fea0003800200 */
.L_x_3517:
[----:B------:R-:W-:Y:S01]  /*2df0*/  IMAD.SHL.U32 R0, R0, 0x100000, RZ ;  /* 0x0010000000007824 */ /* 0x000fe200078e00ff */
[----:B------:R-:W-:-:S04]  /*2e00*/  LEA R2, R2, 0x3b800000, 0x17 ;  /* 0x3b80000002027811 */ /* 0x000fc800078eb8ff */
[----:B------:R-:W-:-:S07]  /*2e10*/  LOP3.LUT R0, R2, R0, R7, 0xfe, !PT ;  /* 0x0000000002007212 */ /* 0x000fce00078efe07 */
.L_x_3516:
[----:B------:R-:W-:Y:S05]  /*2e20*/  BSYNC.RECONVERGENT B0 ;  /* 0x0000000000007941 */ /* 0x000fea0003800200 */
.L_x_3515:
[----:B------:R-:W-:-:S04]  /*2e30*/  F2FP.F16.F32.PACK_AB R0, RZ, R0 ;  /* 0x00000000ff00723e */ /* 0x000fc800000000ff */
[----:B------:R-:W-:Y:S01]  /*2e40*/  PRMT R19, R0, 0x7610, R19 ;  /* 0x0000761000137816 */ /* 0x000fe20000000013 */
[----:B------:R-:W-:Y:S06]  /*2e50*/  BRA `(.L_x_3500) ;  /* 0x0000000400287947 */ /* 0x000fec0003800000 */
.L_x_3513:
        /* <DEDUP_REMOVED lines=21> */
.L_x_3522:
[----:B------:R-:W-:Y:S05]  /*2fb0*/  BSYNC.RECONVERGENT B1 ;  /* 0x0000000000017941 */ /* 0x000fea0003800200 */
.L_x_3521:
[----:B------:R-:W-:Y:S01]  /*2fc0*/  IMAD.SHL.U32 R0, R0, 0x200000, RZ ;  /* 0x0020000000007824 */ /* 0x000fe200078e00ff */
[----:B------:R-:W-:-:S04]  /*2fd0*/  LEA R2, R2, 0x37800000, 0x17 ;  /* 0x3780000002027811 */ /* 0x000fc800078eb8ff */
[----:B------:R-:W-:-:S07]  /*2fe0*/  LOP3.LUT R0, R2, R0, R7, 0xfe, !PT ;  /* 0x0000000002007212 */ /* 0x000fce00078efe07 */
.L_x_3520:
[----:B------:R-:W-:Y:S05]  /*2ff0*/  BSYNC.RECONVERGENT B0 ;  /* 0x0000000000007941 */ /* 0x000fea0003800200 */
.L_x_3519:
[----:B------:R-:W-:-:S04]  /*3000*/  F2FP.F16.F32.PACK_AB R0, RZ, R0 ;  /* 0x00000000ff00723e */ /* 0x000fc800000000ff */
[----:B------:R-:W-:Y:S01]  /*3010*/  PRMT R19, R0, 0x7610, R19 ;  /* 0x0000761000137816 */ /* 0x000fe20000000013 */
[----:B------:R-:W-:Y:S06]  /*3020*/  BRA `(.L_x_3500) ;  /* 0x0000000000b47947 */ /* 0x000fec0003800000 */
.L_x_3512:
        /* <DEDUP_REMOVED lines=14> */
.L_x_3526:
[----:B------:R-:W-:Y:S05]  /*3110*/  BSYNC.RECONVERGENT B0 ;  /* 0x0000000000007941 */ /* 0x000fea0003800200 */
.L_x_3525:
[----:B------:R-:W-:-:S04]  /*3120*/  F2FP.F16.F32.PACK_AB R0, RZ, R0 ;  /* 0x00000000ff00723e */ /* 0x000fc800000000ff */
[----:B------:R-:W-:Y:S01]  /*3130*/  PRMT R19, R0, 0x7610, R19 ;  /* 0x0000761000137816 */ /* 0x000fe20000000013 */
[----:B------:R-:W-:Y:S06]  /*3140*/  BRA `(.L_x_3500) ;  /* 0x00000000006c7947 */ /* 0x000fec0003800000 */
.L_x_3499:
        /* <DEDUP_REMOVED lines=16> */
.L_x_3527:
[----:B------:R-:W-:Y:S01]  /*3250*/  PRMT R19, RZ, 0x7610, R19 ;  /* 0x00007610ff137816 */ /* 0x000fe20000000013 */
[----:B------:R-:W-:Y:S06]  /*3260*/  BRA `(.L_x_3500) ;  /* 0x0000000000247947 */ /* 0x000fec0003800000 */
.L_x_3524:
[----:B------:R-:W2:Y:S02]  /*3270*/  LDG.E.64 R2, desc[UR36][R2.64] ;  /* 0x0000002402027981 */ /* 0x000ea4000c1e1b00 */
[----:B--2---:R-:W0:Y:S02]  /*3280*/  I2F.U64 R0, R2 ;  /* 0x0000000200007312 */ /* 0x004e240000301000 */
[----:B0-----:R-:W-:-:S04]  /*3290*/  F2FP.F16.F32.PACK_AB R0, RZ, R0 ;  /* 0x00000000ff00723e */ /* 0x001fc800000000ff */
[----:B------:R-:W-:Y:S01]  /*32a0*/  PRMT R19, R0, 0x7610, R19 ;  /* 0x0000761000137816 */ /* 0x000fe20000000013 */
[----:B------:R-:W-:Y:S06]  /*32b0*/  BRA `(.L_x_3500) ;  /* 0x0000000000107947 */ /* 0x000fec0003800000 */
.L_x_3523:
[----:B------:R-:W2:Y:S02]  /*32c0*/  LDG.E R2, desc[UR36][R2.64] ;  /* 0x0000002402027981 */ /* 0x000ea4000c1e1900 */
[----:B--2---:R-:W-:-:S04]  /*32d0*/  I2FP.F32.U32 R0, R2 ;  /* 0x0000000200007245 */ /* 0x004fc80000201000 */
[----:B------:R-:W-:-:S04]  /*32e0*/  F2FP.F16.F32.PACK_AB R0, RZ, R0 ;  /* 0x00000000ff00723e */ /* 0x000fc800000000ff */
[----:B------:R-:W-:-:S07]  /*32f0*/  PRMT R19, R0, 0x7610, R19 ;  /* 0x0000761000137816 */ /* 0x000fce0000000013 */
.L_x_3500:
[----:B------:R-:W-:-:S07]  /*3300*/  VIADD R25, R25, 0x80 ;  /* 0x0000008019197836 */ /* 0x000fce0000000000 */
.L_x_3494:
[----:B------:R-:W-:Y:S05]  /*3310*/  BSYNC.RECONVERGENT B6 ;  /* 0x0000000000067941 */ /* 0x000fea0003800200 */
.L_x_3493:
[----:B------:R-:W2:Y:S01]  /*3320*/  LDC.U8 R23, c[0x0][0x38a] ;  /* 0x0000e280ff177b82 */ /* 0x000ea20000000000 */
        /* <DEDUP_REMOVED lines=22> */
[----:B---3--:R-:W0:Y:S02]  /*3490*/  I2F.S16 R0, R2 ;  /* 0x0000000200007306 */ /* 0x008e240000101400 */
[----:B0-----:R-:W-:Y:S01]  /*34a0*/  F2FP.F16.F32.PACK_AB R0, RZ, R0 ;  /* 0x00000000ff00723e */ /* 0x001fe200000000ff */
[----:B------:R-:W-:Y:S06]  /*34b0*/  BRA `(.L_x_3529) ;  /* 0x0000000c008c7947 */ /* 0x000fec0003800000 */
.L_x_3533:
[----:B------:R-:W3:Y:S02]  /*34c0*/  LDG.E.U8 R2, desc[UR36][R2.64] ;  /* 0x0000002402027981 */ /* 0x000ee4000c1e1100 */
[----:B---3--:R-:W-:-:S04]  /*34d0*/  I2FP.F32.U32 R0, R2 ;  /* 0x0000000200007245 */ /* 0x008fc80000201000 */
[----:B------:R-:W-:Y:S01]  /*34e0*/  F2FP.F16.F32.PACK_AB R0, RZ, R0 ;  /* 0x00000000ff00723e */ /* 0x000fe200000000ff */
[----:B------:R-:W-:Y:S06]  /*34f0*/  BRA `(.L_x_3529) ;  /* 0x0000000c007c7947 */ /* 0x000fec0003800000 */
.L_x_3532:
[----:B------:R-:W-:-:S09]  /*3500*/  UISETP.NE.AND UP0, UPT, UR4, 0x2, UPT ;  /* 0x000000020400788c */ /* 0x000fd2000bf05270 */
[----:B------:R-:W-:Y:S05]  /*3510*/  BRA.U !UP0, `(.L_x_3535) ;  /* 0x0000000108307547 */ /* 0x000fea000b800000 */
[----:B------:R-:W-:-:S09]  /*3520*/  UISETP.NE.AND UP0, UPT, UR4, 0x3, UPT ;  /* 0x000000030400788c */ /* 0x000fd2000bf05270 */
[----:B------:R-:W-:Y:S05]  /*3530*/  BRA.U !UP0, `(.L_x_3536) ;  /* 0x0000000108187547 */ /* 0x000fea000b800000 */
[----:B------:R-:W-:-:S09]  /*3540*/  UISETP.NE.AND UP0, UPT, UR4, 0x4, UPT ;  /* 0x000000040400788c */ /* 0x000fd2000bf05270 */
[----:B------:R-:W-:Y:S05]  /*3550*/  BRA.U UP0, `(.L_x_3534) ;  /* 0x0000000d00007547 */ /* 0x000fea000b800000 */
[----:B------:R-:W3:Y:S02]  /*3560*/  LDG.E.64 R2, desc[UR36][R2.64] ;  /* 0x0000002402027981 */ /* 0x000ee4000c1e1b00 */
[----:B---3--:R-:W0:Y:S02]  /*3570*/  I2F.S64 R0, R2 ;  /* 0x0000000200007312 */ /* 0x008e240000301400 */
[----:B0-----:R-:W-:Y:S01]  /*3580*/  F2FP.F16.F32.PACK_AB R0, RZ, R0 ;  /* 0x00000000ff00723e */ /* 0x001fe200000000ff */
[----:B------:R-:W-:Y:S06]  /*3590*/  BRA `(.L_x_3529) ;  /* 0x0000000c00547947 */ /* 0x000fec0003800000 */
.L_x_3536:
[----:B------:R-:W3:Y:S02]  /*35a0*/  LDG.E R2, desc[UR36][R2.64] ;  /* 0x0000002402027981 */ /* 0x000ee4000c1e1900 */
[----:B---3--:R-:W-:-:S04]  /*35b0*/  I2FP.F32.S32 R0, R2 ;  /* 0x0000000200007245 */ /* 0x008fc80000201400 */
[----:B------:R-:W-:Y:S01]  /*35c0*/  F2FP.F16.F32.PACK_AB R0, RZ, R0 ;  /* 0x00000000ff00723e */ /* 0x000fe200000000ff */
[----:B------:R-:W-:Y:S06]  /*35d0*/  BRA `(.L_x_3529) ;  /* 0x0000000c00447947 */ /* 0x000fec0003800000 */
.L_x_3535:
[----:B------:R-:W3:Y:S02]  /*35e0*/  LDG.E.U16 R2, desc[UR36][R2.64] ;  /* 0x0000002402027981 */ /* 0x000ee4000c1e1500 */
[----:B---3--:R-:W0:Y:S02]  /*35f0*/  I2F.S16 R0, R2 ;  /* 0x0000000200007306 */ /* 0x008e240000101400 */
[----:B0-----:R-:W-:Y:S01]  /*3600*/  F2FP.F16.F32.PACK_AB R0, RZ, R0 ;  /* 0x00000000ff00723e */ /* 0x001fe200000000ff */
[----:B------:R-:W-:Y:S06]  /*3610*/  BRA `(.L_x_3529) ;  /* 0x0000000c00347947 */ /* 0x000fec0003800000 */
.L_x_3531:
[----:B------:R-:W-:-:S09]  /*3620*/  UISETP.GT.AND UP0, UPT, UR4, 0x6, UPT ;  /* 0x000000060400788c */ /* 0x000fd2000bf04270 */
[----:B------:R-:W-:Y:S05]  /*3630*/  BRA.U UP0, `(.L_x_3537) ;  /* 0x0000000100247547 */ /* 0x000fea000b800000 */
[----:B------:R-:W-:-:S09]  /*3640*/  UISETP.NE.AND UP0, UPT, UR4, 0x5, UPT ;  /* 0x000000050400788c */ /* 0x000fd2000bf05270 */
[----:B------:R-:W-:Y:S05]  /*3650*/  BRA.U !UP0, `(.L_x_3538) ;  /* 0x0000000108147547 */ /* 0x000fea000b800000 */
[----:B------:R-:W-:-:S09]  /*3660*/  UISETP.NE.AND UP0, UPT, UR4, 0x6, UPT ;  /* 0x000000060400788c */ /* 0x000fd2000bf05270 */
[----:B------:R-:W-:Y:S05]  /*3670*/  BRA.U UP0, `(.L_x_3534) ;  /* 0x0000000900b87547 */ /* 0x000fea000b800000 */
[----:B------:R-:W3:Y:S02]  /*3680*/  LDG.E R2, desc[UR36][R2.64] ;  /* 0x0000002402027981 */ /* 0x000ee4000c1e1900 */
[----:B---3--:R-:W-:Y:S01]  /*3690*/  F2FP.F16.F32.PACK_AB R0, RZ, R2 ;  /* 0x00000002ff00723e */ /* 0x008fe200000000ff */
[----:B------:R-:W-:Y:S06]  /*36a0*/  BRA `(.L_x_3529) ;  /* 0x0000000c00107947 */ /* 0x000fec0003800000 */
.L_x_3538:
[----:B------:R3:W5:Y:S01]  /*36b0*/  LDG.E.U16 R0, desc[UR36][R2.64] ;  /* 0x0000002402007981 */ /* 0x000762000c1e1500 */
[----:B------:R-:W-:Y:S05]  /*36c0*/  BRA `(.L_x_3529) ;  /* 0x0000000c00087947 */ /* 0x000fea0003800000 */
.L_x_3537:
[----:B------:R-:W-:-:S09]  /*36d0*/  UISETP.NE.AND UP0, UPT, UR4, 0x7, UPT ;  /* 0x000000070400788c */ /* 0x000fd2000bf05270 */
[----:B------:R-:W-:Y:S05]  /*36e0*/  BRA.U !UP0, `(.L_x_3539) ;  /* 0x0000000108247547 */ /* 0x000fea000b800000 */
[----:B------:R-:W-:-:S09]  /*36f0*/  UISETP.NE.AND UP0, UPT, UR4, 0x8, UPT ;  /* 0x000000080400788c */ /* 0x000fd2000bf05270 */
[----:B------:R-:W-:Y:S05]  /*3700*/  BRA.U !UP0, `(.L_x_3540) ;  /* 0x0000000108147547 */ /* 0x000fea000b800000 */
[----:B------:R-:W-:-:S09]  /*3710*/  UISETP.NE.AND UP0, UPT, UR4, 0x9, UPT ;  /* 0x000000090400788c */ /* 0x000fd2000bf05270 */
[----:B------:R-:W-:Y:S05]  /*3720*/  BRA.U UP0, `(.L_x_3534) ;  /* 0x00000009008c7547 */ /* 0x000fea000b800000 */
[----:B------:R-:W3:Y:S02]  /*3730*/  LDG.E R2, desc[UR36][R2.64] ;  /* 0x0000002402027981 */ /* 0x000ee4000c1e1900 */
[----:B---3--:R-:W-:Y:S01]  /*3740*/  F2FP.F16.F32.PACK_AB R0, RZ, R2 ;  /* 0x00000002ff00723e */ /* 0x008fe200000000ff */
[----:B------:R-:W-:Y:S06]  /*3750*/  BRA `(.L_x_3529) ;  /* 0x0000000800e47947 */ /* 0x000fec0003800000 */
.L_x_3540:
[----:B------:R4:W5:Y:S01]  /*3760*/  LDG.E.U16 R0, desc[UR36][R2.64] ;  /* 0x0000002402007981 */ /* 0x000962000c1e1500 */
[----:B------:R-:W-:Y:S05]  /*3770*/  BRA `(.L_x_3529) ;  /* 0x0000000800dc7947 */ /* 0x000fea0003800000 */
.L_x_3539:
[----:B------:R-:W3:Y:S01]  /*3780*/  LDG.E.64 R2, desc[UR36][R2.64] ;  /* 0x0000002402027981 */ /* 0x000ee2000c1e1b00 */
[----:B------:R-:W-:Y:S01]  /*3790*/  UMOV UR4, 0xf0000000 ;  /* 0xf000000000047882 */ /* 0x000fe20000000000 */
[----:B------:R-:W-:Y:S01]  /*37a0*/  UMOV UR5, 0x380fffff ;  /* 0x380fffff00057882 */ /* 0x000fe20000000000 */
[----:B---3--:R-:W0:Y:S01]  /*37b0*/  F2F.F32.F64 R0, R2 ;  /* 0x0000000200007310 */ /* 0x008e220000301000 */
[----:B------:R-:W-:-:S14]  /*37c0*/  DSETP.GEU.AND P0, PT, |R2|, UR4, PT ;  /* 0x0000000402007e2a */ /* 0x000fdc000bf0e200 */
[----:B0-----:R-:W-:-:S05]  /*37d0*/  @!P0 FMUL R0, R0, 1.175494350822287508e-38 ;  /* 0x0080000000008820 */ /* 0x001fca0000400000 */
[----:B------:R-:W-:Y:S01]  /*37e0*/  F2FP.F16.F32.PACK_AB R0, RZ, R0 ;  /* 0x00000000ff00723e */ /* 0x000fe200000000ff */
[----:B------:R-:W-:Y:S06]  /*37f0*/  BRA `(.L_x_3529) ;  /* 0x0000000800bc7947 */ /* 0x000fec0003800000 */
.L_x_3530:
        /* <DEDUP_REMOVED lines=8> */
[----:B------:R-:W3:Y:S02]  /*3880*/  LDG.E.U8 R2, desc[UR36][R2.64] ;  /* 0x0000002402027981 */ /* 0x000ee4000c1e1100 */
[----:B---3--:R-:W-:-:S04]  /*3890*/  ISETP.NE.AND P0, PT, R2, RZ, PT ;  /* 0x000000ff0200720c */ /* 0x008fc80003f05270 */
[----:B------:R-:W-:-:S04]  /*38a0*/  FSEL R0, RZ, 1, !P0 ;  /* 0x3f800000ff007808 */ /* 0x000fc80004000000 */
[----:B------:R-:W-:Y:S01]  /*38b0*/  F2FP.F16.F32.PACK_AB R0, RZ, R0 ;  /* 0x00000000ff00723e */ /* 0x000fe200000000ff */
[----:B------:R-:W-:Y:S06]  /*38c0*/  BRA `(.L_x_3529) ;  /* 0x0000000800887947 */ /* 0x000fec0003800000 */
.L_x_3543:
        /* <DEDUP_REMOVED lines=8> */
.L_x_3542:
        /* <DEDUP_REMOVED lines=27> */
.L_x_3545:
[----:B------:R-:W3:Y:S02]  /*3b00*/  LDG.E.U8 R2, desc[UR36][R2.64] ;  /* 0x0000002402027981 */ /* 0x000ee4000c1e1100 */
[C---:B---3--:R-:W-:Y:S02]  /*3b10*/  IMAD.SHL.U32 R0, R2.reuse, 0x2000000, RZ ;  /* 0x0200000002007824 */ /* 0x048fe400078e00ff */
        /* <DEDUP_REMOVED lines=11> */
.L_x_3544:
[----:B------:R-:W3:Y:S02]  /*3bd0*/  LDG.E.U16 R0, desc[UR36][R2.64] ;  /* 0x0000002402007981 */ /* 0x000ee4000c1e1500 */
[----:B---3--:R-:W-:-:S05]  /*3be0*/  IMAD.U32 R0, R0, 0x10000, RZ ;  /* 0x0001000000007824 */ /* 0x008fca00078e00ff */
[----:B------:R-:W-:Y:S01]  /*3bf0*/  F2FP.F16.F32.PACK_AB R0, RZ, R0 ;  /* 0x00000000ff00723e */ /* 0x000fe200000000ff */
[----:B------:R-:W-:Y:S06]  /*3c00*/  BRA `(.L_x_3529) ;  /* 0x0000000400b87947 */ /* 0x000fec0003800000 */
.L_x_3541:
        /* <DEDUP_REMOVED lines=9> */
[----:B---3--:R-:W-:-:S04]  /*3ca0*/  I2FP.F32.U32 R0, R0 ;  /* 0x0000000000007245 */ /* 0x008fc80000201000 */
[----:B------:R-:W-:Y:S01]  /*3cb0*/  F2FP.F16.F32.PACK_AB R0, RZ, R0 ;  /* 0x00000000ff00723e */ /* 0x000fe200000000ff */
[----:B------:R-:W-:Y:S06]  /*3cc0*/  BRA `(.L_x_3529) ;  /* 0x0000000400887947 */ /* 0x000fec0003800000 */
.L_x_3548:
[----:B------:R-:W3:Y:S01]  /*3cd0*/  LDG.E.U8 R3, desc[UR36][R2.64] ;  /* 0x0000002402037981 */ /* 0x000ee2000c1e1100 */
[----:B------:R-:W-:Y:S01]  /*3ce0*/  BSSY.RECONVERGENT B0, `(.L_x_3549) ;  /* 0x0000018000007945 */ /* 0x000fe20003800200 */
[----:B------:R-:W-:Y:S01]  /*3cf0*/  IMAD.MOV.U32 R0, RZ, RZ, RZ ;  /* 0x000000ffff007224 */ /* 0x000fe200078e00ff */
[----:B---3--:R-:W-:-:S13]  /*3d00*/  ISETP.NE.AND P0, PT, R3, RZ, PT ;  /* 0x000000ff0300720c */ /* 0x008fda0003f05270 */
        /* <DEDUP_REMOVED lines=17> */
.L_x_3552:
[----:B------:R-:W-:Y:S05]  /*3e20*/  BSYNC.RECONVERGENT B1 ;  /* 0x0000000000017941 */ /* 0x000fea0003800200 */
.L_x_3551:
[----:B------:R-:W-:Y:S01]  /*3e30*/  IMAD.SHL.U32 R0, R0, 0x100000, RZ ;  /* 0x0010000000007824 */ /* 0x000fe200078e00ff */
[----:B------:R-:W-:-:S04]  /*3e40*/  LEA R2, R2, 0x3b800000, 0x17 ;  /* 0x3b80000002027811 */ /* 0x000fc800078eb8ff */
[----:B------:R-:W-:-:S07]  /*3e50*/  LOP3.LUT R0, R2, R0, R7, 0xfe, !PT ;  /* 0x0000000002007212 */ /* 0x000fce00078efe07 */
.L_x_3550:
[----:B------:R-:W-:Y:S05]  /*3e60*/  BSYNC.RECONVERGENT B0 ;  /* 0x0000000000007941 */ /* 0x000fea0003800200 */
.L_x_3549:
[----:B------:R-:W-:Y:S01]  /*3e70*/  F2FP.F16.F32.PACK_AB R0, RZ, R0 ;  /* 0x00000000ff00723e */ /* 0x000fe200000000ff */
[----:B------:R-:W-:Y:S06]  /*3e80*/  BRA `(.L_x_3529) ;  /* 0x0000000400187947 */ /* 0x000fec0003800000 */
.L_x_3547:
        /* <DEDUP_REMOVED lines=21> */
.L_x_3556:
[----:B------:R-:W-:Y:S05]  /*3fe0*/  BSYNC.RECONVERGENT B1 ;  /* 0x0000000000017941 */ /* 0x000fea0003800200 */
.L_x_3555:
[----:B------:R-:W-:Y:S01]  /*3ff0*/  IMAD.SHL.U32 R0, R0, 0x200000, RZ ;  /* 0x0020000000007824 */ /* 0x000fe200078e00ff */
[----:B------:R-:W-:-:S04]  /*4000*/  LEA R2, R2, 0x37800000, 0x17 ;  /* 0x3780000002027811 */ /* 0x000fc800078eb8ff */
[----:B------:R-:W-:-:S07]  /*4010*/  LOP3.LUT R0, R2, R0, R7, 0xfe, !PT ;  /* 0x0000000002007212 */ /* 0x000fce00078efe07 */
.L_x_3554:
[----:B------:R-:W-:Y:S05]  /*4020*/  BSYNC.RECONVERGENT B0 ;  /* 0x0000000000007941 */ /* 0x000fea0003800200 */
.L_x_3553:
[----:B------:R-:W-:Y:S01]  /*4030*/  F2FP.F16.F32.PACK_AB R0, RZ, R0 ;  /* 0x00000000ff00723e */ /* 0x000fe200000000ff */
[----:B------:R-:W-:Y:S06]  /*4040*/  BRA `(.L_x_3529) ;  /* 0x0000000000a87947 */ /* 0x000fec0003800000 */
.L_x_3546:
[----:B------:R-:W-:-:S09]  /*4050*/  UISETP.NE.AND UP0, UPT, UR4, 0x1c, UPT ;  /* 0x0000001c0400788c */ /* 0x000fd2000bf05270 */
[----:B------:R-:W-:Y:S05]  /*4060*/  BRA.U !UP0, `(.L_x_3557) ;  /* 0x0000000108947547 */ /* 0x000fea000b800000 */
[----:B------:R-:W-:-:S09]  /*4070*/  UISETP.NE.AND UP0, UPT, UR4, 0x1d, UPT ;  /* 0x0000001d0400788c */ /* 0x000fd2000bf05270 */
[----:B------:R-:W-:Y:S05]  /*4080*/  BRA.U !UP0, `(.L_x_3558) ;  /* 0x00000001087c7547 */ /* 0x000fea000b800000 */
[----:B------:R-:W-:-:S09]  /*4090*/  UISETP.NE.AND UP0, UPT, UR4, 0x2c, UPT ;  /* 0x0000002c0400788c */ /* 0x000fd2000bf05270 */
[----:B------:R-:W-:Y:S05]  /*40a0*/  BRA.U UP0, `(.L_x_3534) ;  /* 0x00000001002c7547 */ /* 0x000fea000b800000 */
[----:B------:R-:W3:Y:S01]  /*40b0*/  LDG.E.U8 R2, desc[UR36][R2.64] ;  /* 0x0000002402027981 */ /* 0x000ee2000c1e1100 */
[----:B------:R-:W-:Y:S01]  /*40c0*/  BSSY.RECONVERGENT B0, `(.L_x_3559) ;  /* 0x0000007000007945 */ /* 0x000fe20003800200 */
[----:B------:R-:W-:Y:S01]  /*40d0*/  IMAD.MOV.U32 R0, RZ, RZ, 0x400000 ;  /* 0x00400000ff007424 */ /* 0x000fe200078e00ff */
[----:B---3--:R-:W-:-:S13]  /*40e0*/  ISETP.NE.AND P0, PT, R2, RZ, PT ;  /* 0x000000ff0200720c */ /* 0x008fda0003f05270 */
[----:B------:R-:W-:Y:S05]  /*40f0*/  @!P0 BRA `(.L_x_3560) ;  /* 0x00000000000c8947 */ /* 0x000fea0003800000 */
[----:B------:R-:W-:-:S13]  /*4100*/  ISETP.NE.AND P0, PT, R2, 0xff, PT ;  /* 0x000000ff0200780c */ /* 0x000fda0003f05270 */
[----:B------:R-:W-:Y:S02]  /*4110*/  @!P0 IMAD.MOV.U32 R0, RZ, RZ, 0x7f800001 ;  /* 0x7f800001ff008424 */ /* 0x000fe400078e00ff */
[----:B------:R-:W-:-:S07]  /*4120*/  @P0 IMAD.SHL.U32 R0, R2, 0x800000, RZ ;  /* 0x0080000002000824 */ /* 0x000fce00078e00ff */
.L_x_3560:
[----:B------:R-:W-:Y:S05]  /*4130*/  BSYNC.RECONVERGENT B0 ;  /* 0x0000000000007941 */ /* 0x000fea0003800200 */
.L_x_3559:
[----:B------:R-:W-:Y:S01]  /*4140*/  F2FP.F16.F32.PACK_AB R0, RZ, R0 ;  /* 0x00000000ff00723e */ /* 0x000fe200000000ff */
[----:B------:R-:W-:Y:S06]  /*4150*/  BRA `(.L_x_3529) ;  /* 0x0000000000647947 */ /* 0x000fec0003800000 */
.L_x_3534:
[----:B------:R-:W-:Y:S01]  /*4160*/  MOV R2, 0x0 ;  /* 0x0000000000027802 */ /* 0x000fe20000000f00 */
[----:B------:R-:W0:Y:S01]  /*4170*/  LDCU.64 UR4, c[0x4][0x148] ;  /* 0x01002900ff0477ac */ /* 0x000e220008000a00 */
[----:B------:R-:W-:Y:S02]  /*4180*/  IMAD.MOV.U32 R8, RZ, RZ, 0x4e ;  /* 0x0000004eff087424 */ /* 0x000fe400078e00ff */
[----:B------:R-:W-:Y:S01]  /*4190*/  IMAD.MOV.U32 R12, RZ, RZ, 0x1 ;  /* 0x00000001ff0c7424 */ /* 0x000fe200078e00ff */
[----:B------:R-:W1:Y:S01]  /*41a0*/  LDCU.64 UR6, c[0x4][0x150] ;  /* 0x01002a00ff0677ac */ /* 0x000e620008000a00 */
[----:B------:R-:W3:Y:S01]  /*41b0*/  LDC.64 R2, c[0x4][R2] ;  /* 0x0100000002027b82 */ /* 0x000ee20000000a00 */
        /* <DEDUP_REMOVED lines=9> */
[----:B--23-5:R-:W-:Y:S05]  /*4250*/  CALL.ABS.NOINC R2 ;  /* 0x0000000002007343 */ /* 0x02cfea0003c00000 */
.L_x_3561:
[----:B------:R-:W-:Y:S01]  /*4260*/  PRMT R0, RZ, 0x7610, R0 ;  /* 0x00007610ff007816 */ /* 0x000fe20000000000 */
[----:B------:R-:W-:Y:S06]  /*4270*/  BRA `(.L_x_3529) ;  /* 0x00000000001c7947 */ /* 0x000fec0003800000 */
.L_x_3558:
[----:B------:R-:W3:Y:S02]  /*4280*/  LDG.E.64 R2, desc[UR36][R2.64] ;  /* 0x0000002402027981 */ /* 0x000ee4000c1e1b00 */
[----:B---3--:R-:W0:Y:S02]  /*4290*/  I2F.U64 R0, R2 ;  /* 0x0000000200007312 */ /* 0x008e240000301000 */
[----:B0-----:R-:W-:Y:S01]  /*42a0*/  F2FP.F16.F32.PACK_AB R0, RZ, R0 ;  /* 0x00000000ff00723e */ /* 0x001fe200000000ff */
[----:B------:R-:W-:Y:S06]  /*42b0*/  BRA `(.L_x_3529) ;  /* 0x00000000000c7947 */ /* 0x000fec0003800000 */
.L_x_3557:
[----:B------:R-:W3:Y:S02]  /*42c0*/  LDG.E R2, desc[UR36][R2.64] ;  /* 0x0000002402027981 */ /* 0x000ee4000c1e1900 */
[----:B---3--:R-:W-:-:S04]  /*42d0*/  I2FP.F32.U32 R0, R2 ;  /* 0x0000000200007245 */ /* 0x008fc80000201000 */
[----:B------:R-:W-:-:S07]  /*42e0*/  F2FP.F16.F32.PACK_AB R0, RZ, R0 ;  /* 0x00000000ff00723e */ /* 0x000fce00000000ff */
.L_x_3529:
[----:B------:R-:W-:Y:S05]  /*42f0*/  BSYNC.RECONVERGENT B6 ;  /* 0x0000000000067941 */ /* 0x000fea0003800200 */
.L_x_3528:
[----:B--2---:R-:W-:Y:S01]  /*4300*/  ISETP.NE.AND P0, PT, R23, RZ, PT ;  /* 0x000000ff1700720c */ /* 0x004fe20003f05270 */
[----:B------:R-:W-:-:S12]  /*4310*/  BSSY.RECONVERGENT B0, `(.L_x_3562) ;  /* 0x0000075000007945 */ /* 0x000fd80003800200 */
[----:B------:R-:W-:Y:S05]  /*4320*/  @P0 BRA `(.L_x_3563) ;  /* 0x0000000000e80947 */ /* 0x000fea0003800000 */
[CC--:B------:R-:W-:Y:S01]  /*4330*/  ISETP.GE.AND P0, PT, R17.reuse, R22.reuse, PT ;  /* 0x000000161100720c */ /* 0x0c0fe20003f06270 */
[C---:B------:R-:W-:Y:S01]  /*4340*/  VIADD R7, R17.reuse, 0x80 ;  /* 0x0000008011077836 */ /* 0x040fe20000000000 */
[----:B------:R-:W-:Y:S01]  /*4350*/  BSSY.RECONVERGENT B1, `(.L_x_3564) ;  /* 0x0000011000017945 */ /* 0x000fe20003800200 */
[C---:B01-34-:R-:W-:Y:S02]  /*4360*/  VIADD R3, R17.reuse, 0x100 ;  /* 0x0000010011037836 */ /* 0x05bfe40000000000 */
[----:B------:R-:W-:Y:S01]  /*4370*/  VIADD R5, R17, 0x180 ;  /* 0x0000018011057836 */ /* 0x000fe20000000000 */
[-C--:B------:R-:W-:Y:S02]  /*4380*/  ISETP.GE.AND P1, PT, R7, R22.reuse, PT ;  /* 0x000000160700720c */ /* 0x080fe40003f26270 */
[-C--:B------:R-:W-:Y:S02]  /*4390*/  ISETP.GE.AND P2, PT, R3, R22.reuse, PT ;  /* 0x000000160300720c */ /* 0x080fe40003f46270 */
[----:B------:R-:W-:-:S03]  /*43a0*/  ISETP.GE.AND P3, PT, R5, R22, PT ;  /* 0x000000160500720c */ /* 0x000fc60003f66270 */
[----:B------:R-:W-:Y:S10]  /*43b0*/  @P0 BRA `(.L_x_3565) ;  /* 0x0000000000280947 */ /* 0x000ff40003800000 */
[----:B------:R-:W0:Y:S01]  /*43c0*/  LDC.U16 R3, c[0x0][0x388] ;  /* 0x0000e200ff037b82 */ /* 0x000e220000000400 */
[----:B-----5:R-:W-:Y:S02]  /*43d0*/  HADD2.F32 R18, -RZ, R18.H0_H0 ;  /* 0x20000012ff127230 */ /* 0x020fe40000004100 */
[----:B0-----:R-:W-:-:S05]  /*43e0*/  HADD2.F32 R3, -RZ, R3.H0_H0 ;  /* 0x20000003ff037230 */ /* 0x001fca0000004100 */
[----:B------:R-:W-:Y:S02]  /*43f0*/  FMUL.FTZ R18, R18, R3 ;  /* 0x0000000312127220 */ /* 0x000fe40000410000 */
[----:B------:R-:W-:Y:S03]  /*4400*/  MUFU.RCP R3, R3 ;  /* 0x0000000300037308 */ /* 0x000fe60000001000 */
[----:B------:R-:W-:-:S05]  /*4410*/  F2FP.F16.F32.PACK_AB R18, RZ, R18 ;  /* 0x00000012ff12723e */ /* 0x000fca00000000ff */
[----:B------:R-:W-:-:S06]  /*4420*/  HADD2.F32 R18, -RZ, R18.H0_H0 ;  /* 0x20000012ff127230 */ /* 0x000fcc0000004100 */
[----:B------:R-:W0:Y:S02]  /*4430*/  FRND R18, R18 ;  /* 0x0000001200127307 */ /* 0x000e240000201000 */
[----:B0-----:R-:W-:-:S05]  /*4440*/  FMUL.FTZ R4, R18, R3 ;  /* 0x0000000312047220 */ /* 0x001fca0000410000 */
[----:B------:R-:W-:-:S07]  /*4450*/  F2FP.F16.F32.PACK_AB R4, RZ, R4 ;  /* 0x00000004ff04723e */ /* 0x000fce00000000ff */
.L_x_3565:
[----:B------:R-:W-:Y:S05]  /*4460*/  BSYNC.RECONVERGENT B1 ;  /* 0x0000000000017941 */ /* 0x000fea0003800200 */
.L_x_3564:
[----:B------:R-:W-:Y:S04]  /*4470*/  BSSY.RECONVERGENT B1, `(.L_x_3566) ;  /* 0x000000c000017945 */ /* 0x000fe80003800200 */
[----:B------:R-:W-:Y:S05]  /*4480*/  @P1 BRA `(.L_x_3567) ;  /* 0x0000000000281947 */ /* 0x000fea0003800000 */
[----:B------:R-:W0:Y:S01]  /*4490*/  LDC.U16 R2, c[0x0][0x388] ;  /* 0x0000e200ff027b82 */ /* 0x000e220000000400 */
[----:B-----5:R-:W-:Y:S02]  /*44a0*/  HADD2.F32 R16, -RZ, R16.H0_H0 ;  /* 0x20000010ff107230 */ /* 0x020fe40000004100 */
[----:B0-----:R-:W-:-:S04]  /*44b0*/  HADD2.F32 R3, -RZ, R2.H0_H0 ;  /* 0x20000002ff037230 */ /* 0x001fc80000004100 */
[----:B------:R-:W-:Y:S01]  /*44c0*/  MUFU.RCP R23, R3 ;  /* 0x0000000300177308 */ /* 0x000fe20000001000 */
[----:B------:R-:W-:-:S05]  /*44d0*/  FMUL.FTZ R16, R3, R16 ;  /* 0x0000001003107220 */ /* 0x000fca0000410000 */
[----:B------:R-:W-:-:S05]  /*44e0*/  F2FP.F16.F32.PACK_AB R16, RZ, R16 ;  /* 0x00000010ff10723e */ /* 0x000fca00000000ff */
[----:B------:R-:W-:-:S06]  /*44f0*/  HADD2.F32 R16, -RZ, R16.H0_H0 ;  /* 0x20000010ff107230 */ /* 0x000fcc0000004100 */
[----:B------:R-:W0:Y:S02]  /*4500*/  FRND R16, R16 ;  /* 0x0000001000107307 */ /* 0x000e240000201000 */
[----:B0-----:R-:W-:-:S05]  /*4510*/  FMUL.FTZ R23, R16, R23 ;  /* 0x0000001710177220 */ /* 0x001fca0000410000 */
[----:B------:R-:W-:-:S07]  /*4520*/  F2FP.F16.F32.PACK_AB R23, RZ, R23 ;  /* 0x00000017ff17723e */ /* 0x000fce00000000ff */
.L_x_3567:
[----:B------:R-:W-:Y:S05]  /*4530*/  BSYNC.RECONVERGENT B1 ;  /* 0x0000000000017941 */ /* 0x000fea0003800200 */
.L_x_3566:
        /* <DEDUP_REMOVED lines=12> */
.L_x_3569:
[----:B------:R-:W-:Y:S05]  /*4600*/  BSYNC.RECONVERGENT B1 ;  /* 0x0000000000017941 */ /* 0x000fea0003800200 */
.L_x_3568:
[----:B------:R-:W-:Y:S05]  /*4610*/  @P3 BRA `(.L_x_3570) ;  /* 0x0000000400103947 */ /* 0x000fea0003800000 */
        /* <DEDUP_REMOVED lines=9> */
[----:B------:R-:W-:Y:S01]  /*46b0*/  F2FP.F16.F32.PACK_AB R18, RZ, R18 ;  /* 0x00000012ff12723e */ /* 0x000fe200000000ff */
[----:B------:R-:W-:Y:S06]  /*46c0*/  BRA `(.L_x_3570) ;  /* 0x0000000000e47947 */ /* 0x000fec0003800000 */
.L_x_3563:
[CC--:B------:R-:W-:Y:S01]  /*46d0*/  ISETP.GE.AND P0, PT, R17.reuse, R22.reuse, PT ;  /* 0x000000161100720c */ /* 0x0c0fe20003f06270 */
[C---:B01-34-:R-:W-:Y:S01]  /*46e0*/  VIADD R3, R17.reuse, 0x80 ;  /* 0x0000008011037836 */ /* 0x05bfe20000000000 */
[----:B------:R-:W-:Y:S01]  /*46f0*/  BSSY.RECONVERGENT B1, `(.L_x_3571) ;  /* 0x0000011000017945 */ /* 0x000fe20003800200 */
[C---:B------:R-:W-:Y:S02]  /*4700*/  VIADD R5, R17.reuse, 0x100 ;  /* 0x0000010011057836 */ /* 0x040fe40000000000 */
[----:B------:R-:W-:Y:S01]  /*4710*/  VIADD R7, R17, 0x180 ;  /* 0x0000018011077836 */ /* 0x000fe20000000000 */
[-C--:B------:R-:W-:Y:S02]  /*4720*/  ISETP.GE.AND P1, PT, R3, R22.reuse, PT ;  /* 0x000000160300720c */ /* 0x080fe40003f26270 */
[-C--:B------:R-:W-:Y:S02]  /*4730*/  ISETP.GE.AND P2, PT, R5, R22.reuse, PT ;  /* 0x000000160500720c */ /* 0x080fe40003f46270 */
[----:B------:R-:W-:-:S03]  /*4740*/  ISETP.GE.AND P3, PT, R7, R22, PT ;  /* 0x000000160700720c */ /* 0x000fc60003f66270 */
[----:B------:R-:W-:Y:S10]  /*4750*/  @P0 BRA `(.L_x_3572) ;  /* 0x0000000000280947 */ /* 0x000ff40003800000 */
[----:B------:R-:W0:Y:S02]  /*4760*/  LDC.U16 R2, c[0x0][0x388] ;  /* 0x0000e200ff027b82 */ /* 0x000e240000000400 */
[----:B0-----:R-:W-:Y:S02]  /*4770*/  HADD2.F32 R3, -RZ, R2.H0_H0 ;  /* 0x20000002ff037230 */ /* 0x001fe40000004100 */
[----:B-----5:R-:W-:Y:S02]  /*4780*/  HADD2.F32 R2, -RZ, R18.H0_H0 ;  /* 0x20000012ff027230 */ /* 0x020fe40000004100 */
[----:B------:R-:W0:Y:S03]  /*4790*/  MUFU.RCP R5, R3 ;  /* 0x0000000300057308 */ /* 0x000e260000001000 */
[----:B0-----:R-:W-:-:S05]  /*47a0*/  FMUL.FTZ R2, R2, R5 ;  /* 0x0000000502027220 */ /* 0x001fca0000410000 */
[----:B------:R-:W-:-:S05]  /*47b0*/  F2FP.F16.F32.PACK_AB R2, RZ, R2 ;  /* 0x00000002ff02723e */ /* 0x000fca00000000ff */
[----:B------:R-:W-:-:S06]  /*47c0*/  HADD2.F32 R2, -RZ, R2.H0_H0 ;  /* 0x20000002ff027230 */ /* 0x000fcc0000004100 */
[----:B------:R-:W0:Y:S02]  /*47d0*/  FRND R2, R2 ;  /* 0x0000000200027307 */ /* 0x000e240000201000 */
[----:B0-----:R-:W-:-:S05]  /*47e0*/  FMUL.FTZ R4, R3, R2 ;  /* 0x0000000203047220 */ /* 0x001fca0000410000 */
[----:B------:R-:W-:-:S07]  /*47f0*/  F2FP.F16.F32.PACK_AB R4, RZ, R4 ;  /* 0x00000004ff04723e */ /* 0x000fce00000000ff */
.L_x_3572:
[----:B------:R-:W-:Y:S05]  /*4800*/  BSYNC.RECONVERGENT B1 ;  /* 0x0000000000017941 */ /* 0x000fea0003800200 */
.L_x_3571:
[----:B------:R-:W-:Y:S04]  /*4810*/  BSSY.RECONVERGENT B1, `(.L_x_3573) ;  /* 0x000000c000017945 */ /* 0x000fe80003800200 */
[----:B------:R-:W-:Y:S05]  /*4820*/  @P1 BRA `(.L_x_3574) ;  /* 0x0000000000281947 */ /* 0x000fea0003800000 */
        /* <DEDUP_REMOVED lines=10> */
.L_x_3574:
[----:B------:R-:W-:Y:S05]  /*48d0*/  BSYNC.RECONVERGENT B1 ;  /* 0x0000000000017941 */ /* 0x000fea0003800200 */
.L_x_3573:
        /* <DEDUP_REMOVED lines=12> */
.L_x_3576:
[----:B------:R-:W-:Y:S05]  /*49a0*/  BSYNC.RECONVERGENT B1 ;  /* 0x0000000000017941 */ /* 0x000fea0003800200 */
.L_x_3575:
[----:B------:R-:W-:Y:S05]  /*49b0*/  @P3 BRA `(.L_x_3570) ;  /* 0x0000000000283947 */ /* 0x000fea0003800000 */
[----:B------:R-:W0:Y:S01]  /*49c0*/  LDC.U16 R2, c[0x0][0x388] ;  /* 0x0000e200ff027b82 */ /* 0x000e220000000400 */
[----:B-----5:R-:W-:Y:S02]  /*49d0*/  HADD2.F32 R0, -RZ, R0.H0_H0 ;  /* 0x20000000ff007230 */ /* 0x020fe40000004100 */
[----:B0-----:R-:W-:-:S04]  /*49e0*/  HADD2.F32 R3, -RZ, R2.H0_H0 ;  /* 0x20000002ff037230 */ /* 0x001fc80000004100 */
[----:B------:R-:W0:Y:S02]  /*49f0*/  MUFU.RCP R5, R3 ;  /* 0x0000000300057308 */ /* 0x000e240000001000 */
[----:B0-----:R-:W-:-:S05]  /*4a00*/  FMUL.FTZ R0, R0, R5 ;  /* 0x0000000500007220 */ /* 0x001fca0000410000 */
[----:B------:R-:W-:-:S05]  /*4a10*/  F2FP.F16.F32.PACK_AB R0, RZ, R0 ;  /* 0x00000000ff00723e */ /* 0x000fca00000000ff */
[----:B------:R-:W-:-:S06]  /*4a20*/  HADD2.F32 R0, -RZ, R0.H0_H0 ;  /* 0x20000000ff007230 */ /* 0x000fcc0000004100 */
[----:B------:R-:W0:Y:S02]  /*4a30*/  FRND R0, R0 ;  /* 0x0000000000007307 */ /* 0x000e240000201000 */
[----:B0-----:R-:W-:-:S05]  /*4a40*/  FMUL.FTZ R18, R3, R0 ;  /* 0x0000000003127220 */ /* 0x001fca0000410000 */
[----:B------:R-:W-:-:S07]  /*4a50*/  F2FP.F16.F32.PACK_AB R18, RZ, R18 ;  /* 0x00000012ff12723e */ /* 0x000fce00000000ff */
.L_x_3570:
[----:B------:R-:W-:Y:S05]  /*4a60*/  BSYNC.RECONVERGENT B0 ;  /* 0x0000000000007941 */ /* 0x000fea0003800200 */
.L_x_3562:
[----:B-----5:R-:W0:Y:S01]  /*4a70*/  LDC.U8 R16, c[0x0][0x3b4] ;  /* 0x0000ed00ff107b82 */ /* 0x020e220000000000 */
[----:B------:R-:W-:Y:S04]  /*4a80*/  BSSY.RECONVERGENT B6, `(.L_x_3577) ;  /* 0x00000f9000067945 */ /* 0x000fe80003800200 */
[----:B------:R-:W-:Y:S05]  /*4a90*/  @P0 BRA `(.L_x_3578) ;  /* 0x0000000c00dc0947 */ /* 0x000fea0003800000 */
[----:B------:R-:W1:Y:S01]  /*4aa0*/  LDCU UR4, c[0x0][0x3b8] ;  /* 0x00007700ff0477ac */ /* 0x000e620008000800 */
[----:B------:R-:W2:Y:S01]  /*4ab0*/  LDC.64 R2, c[0x0][0x398] ;  /* 0x0000e600ff027b82 */ /* 0x000ea20000000a00 */
[----:B------:R-:W-:Y:S01]  /*4ac0*/  IMAD R0, R24, 0x200, R17 ;  /* 0x0000020018007824 */ /* 0x000fe200078e0211 */
[----:B0-----:R-:W-:-:S03]  /*4ad0*/  PRMT R6, R16, 0x9910, RZ ;  /* 0x0000991010067816 */ /* 0x001fc600000000ff */
[----:B-1----:R-:W-:Y:S02]  /*4ae0*/  IMAD R5, R0, UR4, RZ ;  /* 0x0000000400057c24 */ /* 0x002fe4000f8e02ff */
        /* <DEDUP_REMOVED lines=17> */
.L_x_3582:
[----:B------:R-:W-:-:S06]  /*4c00*/  HADD2.F32 R5, -RZ, R4.H0_H0 ;  /* 0x20000004ff057230 */ /* 0x000fcc0000004100 */
[----:B------:R-:W0:Y:S02]  /*4c10*/  F2I.S64.TRUNC R4, R5 ;  /* 0x0000000500047311 */ /* 0x000e24000020d900 */
[----:B0-----:R0:W-:Y:S01]  /*4c20*/  STG.E.U8 desc[UR36][R2.64], R4 ;  /* 0x0000000402007986 */ /* 0x0011e2000c101124 */
[----:B------:R-:W-:Y:S05]  /*4c30*/  BRA `(.L_x_3584) ;  /* 0x0000000c00707947 */ /* 0x000fea0003800000 */
.L_x_3581:
        /* <DEDUP_REMOVED lines=10> */
.L_x_3586:
[----:B------:R-:W-:-:S04]  /*4ce0*/  HADD2.F32 R4, -RZ, R4.H0_H0 ;  /* 0x20000004ff047230 */ /* 0x000fc80000004100 */
[----:B------:R-:W0:Y:S02]  /*4cf0*/  F2I.FTZ.TRUNC.NTZ R5, R4 ;  /* 0x0000000400057305 */ /* 0x000e24000021f100 */
[----:B0-----:R0:W-:Y:S01]  /*4d00*/  STG.E desc[UR36][R2.64], R5 ;  /* 0x0000000502007986 */ /* 0x0011e2000c101924 */
[----:B------:R-:W-:Y:S05]  /*4d10*/  BRA `(.L_x_3584) ;  /* 0x0000000c00387947 */ /* 0x000fea0003800000 */
.L_x_3585:
[----:B------:R-:W-:-:S04]  /*4d20*/  HADD2.F32 R4, -RZ, R4.H0_H0 ;  /* 0x20000004ff047230 */ /* 0x000fc80000004100 */
[----:B------:R-:W0:Y:S02]  /*4d30*/  F2I.FTZ.TRUNC.NTZ R5, R4 ;  /* 0x0000000400057305 */ /* 0x000e24000021f100 */
[----:B0-----:R0:W-:Y:S01]  /*4d40*/  STG.E.U16 desc[UR36][R2.64], R5 ;  /* 0x0000000502007986 */ /* 0x0011e2000c101524 */
[----:B------:R-:W-:Y:S05]  /*4d50*/  BRA `(.L_x_3584) ;  /* 0x0000000c00287947 */ /* 0x000fea0003800000 */
.L_x_3580:
        /* <DEDUP_REMOVED lines=9> */
.L_x_3588:
[----:B------:R0:W-:Y:S01]  /*4df0*/  STG.E.U16 desc[UR36][R2.64], R4 ;  /* 0x0000000402007986 */ /* 0x0001e2000c101524 */
[----:B------:R-:W-:Y:S05]  /*4e00*/  BRA `(.L_x_3584) ;  /* 0x0000000800fc7947 */ /* 0x000fea0003800000 */
.L_x_3587:
        /* <DEDUP_REMOVED lines=10> */
.L_x_3590:
[----:B------:R-:W-:-:S05]  /*4eb0*/  HADD2.F32 R0, -RZ, R4.H0_H0 ;  /* 0x20000004ff007230 */ /* 0x000fca0000004100 */
[----:B------:R-:W-:-:S04]  /*4ec0*/  F2FP.F16.F32.PACK_AB R0, RZ, R0 ;  /* 0x00000000ff00723e */ /* 0x000fc800000000ff */
[----:B------:R-:W-:-:S05]  /*4ed0*/  PRMT R0, R0, 0x5410, RZ ;  /* 0x0000541000007816 */ /* 0x000fca00000000ff */
[----:B------:R0:W-:Y:S01]  /*4ee0*/  STG.E desc[UR36][R2.64], R0 ;  /* 0x0000000002007986 */ /* 0x0001e2000c101924 */
[----:B------:R-:W-:Y:S05]  /*4ef0*/  BRA `(.L_x_3584) ;  /* 0x0000000800c07947 */ /* 0x000fea0003800000 */
.L_x_3589:
[----:B------:R-:W-:-:S05]  /*4f00*/  HADD2.F32 R4, -RZ, R4.H0_H0 ;  /* 0x20000004ff047230 */ /* 0x000fca0000004100 */
[----:B------:R-:W-:-:S06]  /*4f10*/  FMUL.FTZ R4, R4, 1 ;  /* 0x3f80000004047820 */ /* 0x000fcc0000410000 */
[----:B------:R-:W0:Y:S02]  /*4f20*/  F2F.F64.F32 R4, R4 ;  /* 0x0000000400047310 */ /* 0x000e240000201800 */
[----:B0-----:R0:W-:Y:S01]  /*4f30*/  STG.E.64 desc[UR36][R2.64], R4 ;  /* 0x0000000402007986 */ /* 0x0011e2000c101b24 */
[----:B------:R-:W-:Y:S05]  /*4f40*/  BRA `(.L_x_3584) ;  /* 0x0000000800ac7947 */ /* 0x000fea0003800000 */
.L_x_3579:
        /* <DEDUP_REMOVED lines=13> */
.L_x_3593:
[----:B------:R-:W-:Y:S01]  /*5020*/  HADD2.F32 R4, -RZ, R4.H0_H0 ;  /* 0x20000004ff047230 */ /* 0x000fe20000004100 */
[----:B------:R-:W-:-:S04]  /*5030*/  CS2R R6, SRZ ;  /* 0x0000000000067805 */ /* 0x000fc8000001ff00 */
[----:B------:R-:W-:-:S06]  /*5040*/  FMUL.FTZ R4, R4, 1 ;  /* 0x3f80000004047820 */ /* 0x000fcc0000410000 */
[----:B------:R-:W0:Y:S02]  /*5050*/  F2F.F64.F32 R4, R4 ;  /* 0x0000000400047310 */ /* 0x000e240000201800 */
[----:B0-----:R3:W-:Y:S01]  /*5060*/  STG.E.128 desc[UR36][R2.64], R4 ;  /* 0x0000000402007986 */ /* 0x0017e2000c101d24 */
[----:B------:R-:W-:Y:S05]  /*5070*/  BRA `(.L_x_3584) ;  /* 0x0000000800607947 */ /* 0x000fea0003800000 */
.L_x_3592:
        /* <DEDUP_REMOVED lines=19> */
.L_x_3597:
[----:B------:R-:W-:Y:S05]  /*51b0*/  BSYNC.RECONVERGENT B0 ;  /* 0x0000000000007941 */ /* 0x000fea0003800200 */
.L_x_3596:
[----:B------:R-:W-:-:S05]  /*51c0*/  LOP3.LUT R5, R0, 0x80, R5, 0xf8, !PT ;  /* 0x0000008000057812 */ /* 0x000fca00078ef805 */
[----:B------:R2:W-:Y:S01]  /*51d0*/  STG.E.U8 desc[UR36][R2.64], R5 ;  /* 0x0000000502007986 */ /* 0x0005e2000c101124 */
[----:B------:R-:W-:Y:S05]  /*51e0*/  BRA `(.L_x_3584) ;  /* 0x0000000800047947 */ /* 0x000fea0003800000 */
.L_x_3595:
        /* <DEDUP_REMOVED lines=15> */
.L_x_3599:
[----:B------:R-:W-:Y:S05]  /*52e0*/  BSYNC.RECONVERGENT B0 ;  /* 0x0000000000007941 */ /* 0x000fea0003800200 */
.L_x_3598:
[----:B------:R-:W-:-:S05]  /*52f0*/  LOP3.LUT R5, R0, 0x80, R5, 0xf8, !PT ;  /* 0x0000008000057812 */ /* 0x000fca00078ef805 */
[----:B------:R1:W-:Y:S01]  /*5300*/  STG.E.U8 desc[UR36][R2.64], R5 ;  /* 0x0000000502007986 */ /* 0x0003e2000c101124 */
[----:B------:R-:W-:Y:S05]  /*5310*/  BRA `(.L_x_3584) ;  /* 0x0000000400b87947 */ /* 0x000fea0003800000 */
.L_x_3594:
[----:B------:R-:W-:-:S05]  /*5320*/  HADD2.F32 R0, -RZ, R4.H0_H0 ;  /* 0x20000004ff007230 */ /* 0x000fca0000004100 */
[----:B------:R-:W-:-:S05]  /*5330*/  F2FP.BF16.F32.PACK_AB R0, RZ, R0 ;  /* 0x00000000ff00723e */ /* 0x000fca00000010ff */
[----:B------:R0:W-:Y:S01]  /*5340*/  STG.E.U16 desc[UR36][R2.64], R0 ;  /* 0x0000000002007986 */ /* 0x0001e2000c101524 */
[----:B------:R-:W-:Y:S05]  /*5350*/  BRA `(.L_x_3584) ;  /* 0x0000000400a87947 */ /* 0x000fea0003800000 */
.L_x_3591:
        /* <DEDUP_REMOVED lines=12> */
.L_x_3602:
        /* <DEDUP_REMOVED lines=13> */
.L_x_3605:
[----:B------:R-:W-:-:S04]  /*54f0*/  SHF.R.U32.HI R0, RZ, 0x14, R5 ;  /* 0x00000014ff007819 */ /* 0x000fc80000011605 */
[----:B------:R-:W-:-:S04]  /*5500*/  LOP3.LUT R0, R0, 0x1, RZ, 0xc0, !PT ;  /* 0x0000000100007812 */ /* 0x000fc800078ec0ff */
[----:B------:R-:W-:-:S04]  /*5510*/  IADD3 R0, PT, PT, R5, 0x487ffff, R0 ;  /* 0x0487ffff05007810 */ /* 0x000fc80007ffe000 */
[----:B------:R-:W-:-:S04]  /*5520*/  SHF.R.U32.HI R0, RZ, 0x14, R0 ;  /* 0x00000014ff007819 */ /* 0x000fc80000011600 */
[----:B------:R-:W-:-:S07]  /*5530*/  LOP3.LUT R4, R0, 0xff, RZ, 0xc0, !PT ;  /* 0x000000ff00047812 */ /* 0x000fce00078ec0ff */
.L_x_3606:
[----:B------:R-:W-:-:S04]  /*5540*/  SHF.R.U32.HI R5, RZ, 0x18, R5 ;  /* 0x00000018ff057819 */ /* 0x000fc80000011605 */
[----:B------:R-:W-:-:S04]  /*5550*/  LOP3.LUT R4, R4, 0x80, R5, 0xf8, !PT ;  /* 0x0000008004047812 */ /* 0x000fc800078ef805 */
[----:B------:R-:W-:-:S07]  /*5560*/  PRMT R0, R4, 0x7610, R0 ;  /* 0x0000761004007816 */ /* 0x000fce0000000000 */
.L_x_3604:
[----:B------:R-:W-:Y:S05]  /*5570*/  BSYNC.RECONVERGENT B0 ;  /* 0x0000000000007941 */ /* 0x000fea0003800200 */
.L_x_3603:
[----:B------:R0:W-:Y:S01]  /*5580*/  STG.E.U8 desc[UR36][R2.64], R0 ;  /* 0x0000000002007986 */ /* 0x0001e2000c101124 */
[----:B------:R-:W-:Y:S05]  /*5590*/  BRA `(.L_x_3584) ;  /* 0x0000000400187947 */ /* 0x000fea0003800000 */
.L_x_3601:
        /* <DEDUP_REMOVED lines=13> */
.L_x_3609:
[----:B------:R-:W-:-:S04]  /*5670*/  SHF.R.U32.HI R0, RZ, 0x15, R5 ;  /* 0x00000015ff007819 */ /* 0x000fc80000011605 */
[----:B------:R-:W-:-:S04]  /*5680*/  LOP3.LUT R0, R0, 0x1, RZ, 0xc0, !PT ;  /* 0x0000000100007812 */ /* 0x000fc800078ec0ff */
[----:B------:R-:W-:-:S04]  /*5690*/  IADD3 R0, PT, PT, R5, 0x88fffff, R0 ;  /* 0x088fffff05007810 */ /* 0x000fc80007ffe000 */
[----:B------:R-:W-:-:S04]  /*56a0*/  SHF.R.U32.HI R0, RZ, 0x15, R0 ;  /* 0x00000015ff007819 */ /* 0x000fc80000011600 */
[----:B------:R-:W-:-:S07]  /*56b0*/  LOP3.LUT R4, R0, 0xff, RZ, 0xc0, !PT ;  /* 0x000000ff00047812 */ /* 0x000fce00078ec0ff */
.L_x_3610:
[----:B------:R-:W-:-:S04]  /*56c0*/  SHF.R.U32.HI R5, RZ, 0x18, R5 ;  /* 0x00000018ff057819 */ /* 0x000fc80000011605 */
[----:B------:R-:W-:-:S04]  /*56d0*/  LOP3.LUT R4, R4, 0x80, R5, 0xf8, !PT ;  /* 0x0000008004047812 */ /* 0x000fc800078ef805 */
[----:B------:R-:W-:-:S07]  /*56e0*/  PRMT R0, R4, 0x7610, R0 ;  /* 0x0000761004007816 */ /* 0x000fce0000000000 */
.L_x_3608:
[----:B------:R-:W-:Y:S05]  /*56f0*/  BSYNC.RECONVERGENT B0 ;  /* 0x0000000000007941 */ /* 0x000fea0003800200 */
.L_x_3607:
[----:B------:R0:W-:Y:S01]  /*5700*/  STG.E.U8 desc[UR36][R2.64], R0 ;  /* 0x0000000002007986 */ /* 0x0001e2000c101124 */
[----:B------:R-:W-:Y:S05]  /*5710*/  BRA `(.L_x_3584) ;  /* 0x0000000000b87947 */ /* 0x000fea0003800000 */
.L_x_3600:
[----:B------:R-:W-:-:S13]  /*5720*/  ISETP.NE.AND P0, PT, R0, 0x1c, PT ;  /* 0x0000001c0000780c */ /* 0x000fda0003f05270 */
[----:B------:R-:W-:Y:S05]  /*5730*/  @!P0 BRA `(.L_x_3611) ;  /* 0x0000000000a48947 */ /* 0x000fea0003800000 */
[----:B------:R-:W-:-:S13]  /*5740*/  ISETP.NE.AND P0, PT, R0, 0x1d, PT ;  /* 0x0000001d0000780c */ /* 0x000fda0003f05270 */
[----:B------:R-:W-:Y:S05]  /*5750*/  @!P0 BRA `(.L_x_3612) ;  /* 0x00000000008c8947 */ /* 0x000fea0003800000 */
[----:B------:R-:W-:-:S13]  /*5760*/  ISETP.NE.AND P0, PT, R0, 0x2c, PT ;  /* 0x0000002c0000780c */ /* 0x000fda0003f05270 */
[----:B------:R-:W-:Y:S05]  /*5770*/  @!P0 BRA `(.L_x_3613) ;  /* 0x0000000000448947 */ /* 0x000fea0003800000 */
.L_x_3583:
        /* <DEDUP_REMOVED lines=16> */
.L_x_3614:
[----:B------:R-:W-:Y:S05]  /*5880*/  BRA `(.L_x_3584) ;  /* 0x00000000005c7947 */ /* 0x000fea0003800000 */
.L_x_3613:
        /* <DEDUP_REMOVED lines=16> */
.L_x_3612:
[----:B------:R-:W-:-:S06]  /*5990*/  HADD2.F32 R4, -RZ, R4.H0_H0 ;  /* 0x20000004ff047230 */ /* 0x000fcc0000004100 */
[----:B------:R-:W0:Y:S02]  /*59a0*/  F2I.U64.TRUNC R4, R4 ;  /* 0x0000000400047311 */ /* 0x000e24000020d800 */
[----:B0-----:R0:W-:Y:S01]  /*59b0*/  STG.E.64 desc[UR36][R2.64], R4 ;  /* 0x0000000402007986 */ /* 0x0011e2000c101b24 */
[----:B------:R-:W-:Y:S05]  /*59c0*/  BRA `(.L_x_3584) ;  /* 0x00000000000c7947 */ /* 0x000fea0003800000 */
.L_x_3611:
[----:B------:R-:W-:-:S04]  /*59d0*/  HADD2.F32 R4, -RZ, R4.H0_H0 ;  /* 0x20000004ff047230 */ /* 0x000fc80000004100 */
[----:B------:R-:W0:Y:S02]  /*59e0*/  F2I.FTZ.U32.TRUNC.NTZ R5, R4 ;  /* 0x0000000400057305 */ /* 0x000e24000021f000 */
[----:B0-----:R0:W-:Y:S02]  /*59f0*/  STG.E desc[UR36][R2.64], R5 ;  /* 0x0000000502007986 */ /* 0x0011e4000c101924 */
.L_x_3584:
[----:B------:R-:W-:-:S07]  /*5a00*/  VIADD R17, R17, 0x80 ;  /* 0x0000008011117836 */ /* 0x000fce0000000000 */
.L_x_3578:
[----:B------:R-:W-:Y:S05]  /*5a10*/  BSYNC.RECONVERGENT B6 ;  /* 0x0000000000067941 */ /* 0x000fea0003800200 */
.L_x_3577:
        /* <DEDUP_REMOVED lines=25> */
.L_x_3620:
[----:B------:R-:W-:-:S06]  /*5bb0*/  HADD2.F32 R5, -RZ, R23.H0_H0 ;  /* 0x20000017ff057230 */ /* 0x000fcc0000004100 */
[----:B------:R-:W0:Y:S02]  /*5bc0*/  F2I.S64.TRUNC R4, R5 ;  /* 0x0000000500047311 */ /* 0x000e24000020d900 */
[----:B0-----:R4:W-:Y:S01]  /*5bd0*/  STG.E.U8 desc[UR36][R2.64], R4 ;  /* 0x0000000402007986 */ /* 0x0019e2000c101124 */
[----:B------:R-:W-:Y:S05]  /*5be0*/  BRA `(.L_x_3622) ;  /* 0x0000000c006c7947 */ /* 0x000fea0003800000 */
.L_x_3619:
        /* <DEDUP_REMOVED lines=10> */
.L_x_3624:
[----:B------:R-:W-:-:S06]  /*5c90*/  HADD2.F32 R23, -RZ, R23.H0_H0 ;  /* 0x20000017ff177230 */ /* 0x000fcc0000004100 */
[----:B------:R-:W0:Y:S02]  /*5ca0*/  F2I.FTZ.TRUNC.NTZ R23, R23 ;  /* 0x0000001700177305 */ /* 0x000e24000021f100 */
[----:B0-----:R2:W-:Y:S01]  /*5cb0*/  STG.E desc[UR36][R2.64], R23 ;  /* 0x0000001702007986 */ /* 0x0015e2000c101924 */
[----:B------:R-:W-:Y:S05]  /*5cc0*/  BRA `(.L_x_3622) ;  /* 0x0000000c00347947 */ /* 0x000fea0003800000 */
.L_x_3623:
[----:B------:R-:W-:-:S06]  /*5cd0*/  HADD2.F32 R23, -RZ, R23.H0_H0 ;  /* 0x20000017ff177230 */ /* 0x000fcc0000004100 */
[----:B------:R-:W0:Y:S02]  /*5ce0*/  F2I.FTZ.TRUNC.NTZ R23, R23 ;  /* 0x0000001700177305 */ /* 0x000e24000021f100 */
[----:B0-----:R0:W-:Y:S01]  /*5cf0*/  STG.E.U16 desc[UR36][R2.64], R23 ;  /* 0x0000001702007986 */ /* 0x0011e2000c101524 */
[----:B------:R-:W-:Y:S05]  /*5d00*/  BRA `(.L_x_3622) ;  /* 0x0000000c00247947 */ /* 0x000fea0003800000 */
.L_x_3618:
        /* <DEDUP_REMOVED lines=9> */
.L_x_3626:
[----:B------:R0:W-:Y:S01]  /*5da0*/  STG.E.U16 desc[UR36][R2.64], R23 ;  /* 0x0000001702007986 */ /* 0x0001e2000c101524 */
[----:B------:R-:W-:Y:S05]  /*5db0*/  BRA `(.L_x_3622) ;  /* 0x0000000800f87947 */ /* 0x000fea0003800000 */
.L_x_3625:
        /* <DEDUP_REMOVED lines=10> */
.L_x_3628:
[----:B------:R-:W-:-:S05]  /*5e60*/  HADD2.F32 R0, -RZ, R23.H0_H0 ;  /* 0x20000017ff007230 */ /* 0x000fca0000004100 */
[----:B------:R-:W-:-:S04]  /*5e70*/  F2FP.F16.F32.PACK_AB R0, RZ, R0 ;  /* 0x00000000ff00723e */ /* 0x000fc800000000ff */
[----:B------:R-:W-:-:S05]  /*5e80*/  PRMT R0, R0, 0x5410, RZ ;  /* 0x0000541000007816 */ /* 0x000fca00000000ff */
[----:B------:R0:W-:Y:S01]  /*5e90*/  STG.E desc[UR36][R2.64], R0 ;  /* 0x0000000002007986 */ /* 0x0001e2000c101924 */
[----:B------:R-:W-:Y:S05]  /*5ea0*/  BRA `(.L_x_3622) ;  /* 0x0000000800bc7947 */ /* 0x000fea0003800000 */
.L_x_3627:
[----:B------:R-:W-:-:S05]  /*5eb0*/  HADD2.F32 R4, -RZ, R23.H0_H0 ;  /* 0x20000017ff047230 */ /* 0x000fca0000004100 */
[----:B------:R-:W-:-:S06]  /*5ec0*/  FMUL.FTZ R4, R4, 1 ;  /* 0x3f80000004047820 */ /* 0x000fcc0000410000 */
[----:B------:R-:W0:Y:S02]  /*5ed0*/  F2F.F64.F32 R4, R4 ;  /* 0x0000000400047310 */ /* 0x000e240000201800 */
[----:B0-----:R0:W-:Y:S01]  /*5ee0*/  STG.E.64 desc[UR36][R2.64], R4 ;  /* 0x0000000402007986 */ /* 0x0011e2000c101b24 */
[----:B------:R-:W-:Y:S05]  /*5ef0*/  BRA `(.L_x_3622) ;  /* 0x0000000800a87947 */ /* 0x000fea0003800000 */
.L_x_3617:
        /* <DEDUP_REMOVED lines=14> */
.L_x_3632:
        /* <DEDUP_REMOVED lines=18> */
.L_x_3635:
[----:B------:R-:W-:-:S04]  /*6100*/  SHF.R.U32.HI R5, RZ, 0x18, R5 ;  /* 0x00000018ff057819 */ /* 0x000fc80000011605 */
[----:B------:R-:W-:-:S07]  /*6110*/  LOP3.LUT R0, R0, 0x80, R5, 0xf8, !PT ;  /* 0x0000008000007812 */ /* 0x000fce00078ef805 */
.L_x_3634:
[----:B------:R-:W-:Y:S05]  /*6120*/  BSYNC.RECONVERGENT B0 ;  /* 0x0000000000007941 */ /* 0x000fea0003800200 */
.L_x_3633:
[----:B------:R0:W-:Y:S01]  /*6130*/  STG.E.U8 desc[UR36][R2.64], R0 ;  /* 0x0000000002007986 */ /* 0x0001e2000c101124 */
[----:B------:R-:W-:Y:S05]  /*6140*/  BRA `(.L_x_3622) ;  /* 0x0000000800147947 */ /* 0x000fea0003800000 */
.L_x_3631:
        /* <DEDUP_REMOVED lines=18> */
.L_x_3638:
[----:B------:R-:W-:-:S04]  /*6270*/  SHF.R.U32.HI R5, RZ, 0x18, R5 ;  /* 0x00000018ff057819 */ /* 0x000fc80000011605 */
[----:B------:R-:W-:-:S07]  /*6280*/  LOP3.LUT R0, R0, 0x80, R5, 0xf8, !PT ;  /* 0x0000008000007812 */ /* 0x000fce00078ef805 */
.L_x_3637:
[----:B------:R-:W-:Y:S05]  /*6290*/  BSYNC.RECONVERGENT B0 ;  /* 0x0000000000007941 */ /* 0x000fea0003800200 */
.L_x_3636:
[----:B------:R0:W-:Y:S01]  /*62a0*/  STG.E.U8 desc[UR36][R2.64], R0 ;  /* 0x0000000002007986 */ /* 0x0001e2000c101124 */
[----:B------:R-:W-:Y:S05]  /*62b0*/  BRA `(.L_x_3622) ;  /* 0x0000000400b87947 */ /* 0x000fea0003800000 */
.L_x_3630:
        /* <DEDUP_REMOVED lines=22> */
.L_x_3640:
[----:B------:R-:W-:-:S06]  /*6420*/  HADD2.F32 R4, -RZ, R23.H0_H0 ;  /* 0x20000017ff047230 */ /* 0x000fcc0000004100 */
[----:B------:R-:W0:Y:S02]  /*6430*/  F2I.U64.TRUNC R4, R4 ;  /* 0x0000000400047311 */ /* 0x000e24000020d800 */
[----:B0-----:R0:W-:Y:S01]  /*6440*/  STG.E.64 desc[UR36][R2.64], R4 ;  /* 0x0000000402007986 */ /* 0x0011e2000c101b24 */
[----:B------:R-:W-:Y:S05]  /*6450*/  BRA `(.L_x_3622) ;  /* 0x0000000400507947 */ /* 0x000fea0003800000 */
.L_x_3639:
[----:B------:R-:W-:-:S06]  /*6460*/  HADD2.F32 R23, -RZ, R23.H0_H0 ;  /* 0x20000017ff177230 */ /* 0x000fcc0000004100 */
[----:B------:R-:W0:Y:S02]  /*6470*/  F2I.FTZ.U32.TRUNC.NTZ R23, R23 ;  /* 0x0000001700177305 */ /* 0x000e24000021f000 */
[----:B0-----:R0:W-:Y:S01]  /*6480*/  STG.E desc[UR36][R2.64], R23 ;  /* 0x0000001702007986 */ /* 0x0011e2000c101924 */
[----:B------:R-:W-:Y:S05]  /*6490*/  BRA `(.L_x_3622) ;  /* 0x0000000400407947 */ /* 0x000fea0003800000 */
.L_x_3629:
        /* <DEDUP_REMOVED lines=11> */
.L_x_3642:
[----:B------:R-:W-:Y:S01]  /*6550*/  HADD2.F32 R23, -RZ, R23.H0_H0 ;  /* 0x20000017ff177230 */ /* 0x000fe20000004100 */
[----:B------:R-:W-:-:S04]  /*6560*/  CS2R R6, SRZ ;  /* 0x0000000000067805 */ /* 0x000fc8000001ff00 */
[----:B------:R-:W-:-:S06]  /*6570*/  FMUL.FTZ R4, R23, 1 ;  /* 0x3f80000017047820 */ /* 0x000fcc0000410000 */
[----:B------:R-:W0:Y:S02]  /*6580*/  F2F.F64.F32 R4, R4 ;  /* 0x0000000400047310 */ /* 0x000e240000201800 */
[----:B0-----:R0:W-:Y:S01]  /*6590*/  STG.E.128 desc[UR36][R2.64], R4 ;  /* 0x0000000402007986 */ /* 0x0011e2000c101d24 */
[----:B------:R-:W-:Y:S05]  /*65a0*/  BRA `(.L_x_3622) ;  /* 0x0000000000fc7947 */ /* 0x000fea0003800000 */
.L_x_3641:
[----:B------:R-:W-:-:S13]  /*65b0*/  ISETP.NE.AND P0, PT, R0, 0xf, PT ;  /* 0x0000000f0000780c */ /* 0x000fda0003f05270 */
[----:B------:R-:W-:Y:S05]  /*65c0*/  @!P0 BRA `(.L_x_3643) ;  /* 0x0000000000e88947 */ /* 0x000fea0003800000 */
[----:B------:R-:W-:-:S13]  /*65d0*/  ISETP.NE.AND P0, PT, R0, 0x17, PT ;  /* 0x000000170000780c */ /* 0x000fda0003f05270 */
[----:B------:R-:W-:Y:S05]  /*65e0*/  @!P0 BRA `(.L_x_3644) ;  /* 0x0000000000908947 */ /* 0x000fea0003800000 */
[----:B------:R-:W-:-:S13]  /*65f0*/  ISETP.NE.AND P0, PT, R0, 0x18, PT ;  /* 0x000000180000780c */ /* 0x000fda0003f05270 */
[----:B------:R-:W-:Y:S05]  /*6600*/  @!P0 BRA `(.L_x_3645) ;  /* 0x0000000000448947 */ /* 0x000fea0003800000 */
.L_x_3621:
        /* <DEDUP_REMOVED lines=16> */
.L_x_3646:
[----:B------:R-:W-:Y:S05]  /*6710*/  BRA `(.L_x_3622) ;  /* 0x0000000000a07947 */ /* 0x000fea0003800000 */
.L_x_3645:
        /* <DEDUP_REMOVED lines=13> */
.L_x_3648:
[----:B------:R-:W-:Y:S05]  /*67f0*/  BSYNC.RECONVERGENT B0 ;  /* 0x0000000000007941 */ /* 0x000fea0003800200 */
.L_x_3647:
[----:B------:R-:W-:-:S05]  /*6800*/  LOP3.LUT R5, R0, 0x80, R5, 0xf8, !PT ;  /* 0x0000008000057812 */ /* 0x000fca00078ef805 */
[----:B------:R0:W-:Y:S01]  /*6810*/  STG.E.U8 desc[UR36][R2.64], R5 ;  /* 0x0000000502007986 */ /* 0x0001e2000c101124 */
[----:B------:R-:W-:Y:S05]  /*6820*/  BRA `(.L_x_3622) ;  /* 0x00000000005c7947 */ /* 0x000fea0003800000 */
.L_x_3644:
        /* <DEDUP_REMOVED lines=12> */
.L_x_3650:
[----:B------:R-:W-:Y:S01]  /*68f0*/  IMAD.MOV.U32 R0, RZ, RZ, 0x7f ;  /* 0x0000007fff007424 */ /* 0x000fe200078e00ff */
[----:B------:R-:W-:-:S04]  /*6900*/  ISETP.GT.U32.AND P0, PT, R4, 0x7f800000, PT ;  /* 0x7f8000000400780c */ /* 0x000fc80003f04070 */
[----:B------:R-:W-:-:S09]  /*6910*/  SEL R0, R0, 0x7c, P0 ;  /* 0x0000007c00007807 */ /* 0x000fd20000000000 */
.L_x_3651:
[----:B------:R-:W-:Y:S05]  /*6920*/  BSYNC.RECONVERGENT B0 ;  /* 0x0000000000007941 */ /* 0x000fea0003800200 */
.L_x_3649:
[----:B------:R-:W-:-:S04]  /*6930*/  SHF.R.U32.HI R5, RZ, 0x18, R5 ;  /* 0x00000018ff057819 */ /* 0x000fc80000011605 */
[----:B------:R-:W-:-:S05]  /*6940*/  LOP3.LUT R5, R0, 0x80, R5, 0xf8, !PT ;  /* 0x0000008000057812 */ /* 0x000fca00078ef805 */
[----:B------:R0:W-:Y:S01]  /*6950*/  STG.E.U8 desc[UR36][R2.64], R5 ;  /* 0x0000000502007986 */ /* 0x0001e2000c101124 */
[----:B------:R-:W-:Y:S05]  /*6960*/  BRA `(.L_x_3622) ;  /* 0x00000000000c7947 */ /* 0x000fea0003800000 */
.L_x_3643:
[----:B------:R-:W-:-:S05]  /*6970*/  HADD2.F32 R0, -RZ, R23.H0_H0 ;  /* 0x20000017ff007230 */ /* 0x000fca0000004100 */
[----:B------:R-:W-:-:S05]  /*6980*/  F2FP.BF16.F32.PACK_AB R0, RZ, R0 ;  /* 0x00000000ff00723e */ /* 0x000fca00000010ff */
[----:B------:R0:W-:Y:S02]  /*6990*/  STG.E.U16 desc[UR36][R2.64], R0 ;  /* 0x0000000002007986 */ /* 0x0001e4000c101524 */
.L_x_3622:
        /* <DEDUP_REMOVED lines=25> */
.L_x_3655:
[----:B------:R-:W-:-:S06]  /*6b30*/  HADD2.F32 R5, -RZ, R19.H0_H0 ;  /* 0x20000013ff057230 */ /* 0x000fcc0000004100 */
[----:B------:R-:W0:Y:S02]  /*6b40*/  F2I.S64.TRUNC R4, R5 ;  /* 0x0000000500047311 */ /* 0x000e24000020d900 */
[----:B0-----:R0:W-:Y:S01]  /*6b50*/  STG.E.U8 desc[UR36][R2.64], R4 ;  /* 0x0000000402007986 */ /* 0x0011e2000c101124 */
[----:B------:R-:W-:Y:S05]  /*6b60*/  BRA `(.L_x_3657) ;  /* 0x0000000c006c7947 */ /* 0x000fea0003800000 */
.L_x_3654:
        /* <DEDUP_REMOVED lines=10> */
.L_x_3659:
[----:B------:R-:W-:-:S06]  /*6c10*/  HADD2.F32 R19, -RZ, R19.H0_H0 ;  /* 0x20000013ff137230 */ /* 0x000fcc0000004100 */
[----:B------:R-:W0:Y:S02]  /*6c20*/  F2I.FTZ.TRUNC.NTZ R19, R19 ;  /* 0x0000001300137305 */ /* 0x000e24000021f100 */
[----:B0-----:R0:W-:Y:S01]  /*6c30*/  STG.E desc[UR36][R2.64], R19 ;  /* 0x0000001302007986 */ /* 0x0011e2000c101924 */
[----:B------:R-:W-:Y:S05]  /*6c40*/  BRA `(.L_x_3657) ;  /* 0x0000000c00347947 */ /* 0x000fea0003800000 */
.L_x_3658:
[----:B------:R-:W-:-:S06]  /*6c50*/  HADD2.F32 R19, -RZ, R19.H0_H0 ;  /* 0x20000013ff137230 */ /* 0x000fcc0000004100 */
[----:B------:R-:W0:Y:S02]  /*6c60*/  F2I.FTZ.TRUNC.NTZ R19, R19 ;  /* 0x0000001300137305 */ /* 0x000e24000021f100 */
[----:B0-----:R0:W-:Y:S01]  /*6c70*/  STG.E.U16 desc[UR36][R2.64], R19 ;  /* 0x0000001302007986 */ /* 0x0011e2000c101524 */
[----:B------:R-:W-:Y:S05]  /*6c80*/  BRA `(.L_x_3657) ;  /* 0x0000000c00247947 */ /* 0x000fea0003800000 */
.L_x_3653:
        /* <DEDUP_REMOVED lines=9> */
.L_x_3661:
[----:B------:R0:W-:Y:S01]  /*6d20*/  STG.E.U16 desc[UR36][R2.64], R19 ;  /* 0x0000001302007986 */ /* 0x0001e2000c101524 */
[----:B------:R-:W-:Y:S05]  /*6d30*/  BRA `(.L_x_3657) ;  /* 0x0000000800f87947 */ /* 0x000fea0003800000 */
.L_x_3660:
        /* <DEDUP_REMOVED lines=10> */
.L_x_3663:
[----:B------:R-:W-:-:S05]  /*6de0*/  HADD2.F32 R0, -RZ, R19.H0_H0 ;  /* 0x20000013ff007230 */ /* 0x000fca0000004100 */
[----:B------:R-:W-:-:S04]  /*6df0*/  F2FP.F16.F32.PACK_AB R0, RZ, R0 ;  /* 0x00000000ff00723e */ /* 0x000fc800000000ff */
[----:B------:R-:W-:-:S05]  /*6e00*/  PRMT R0, R0, 0x5410, RZ ;  /* 0x0000541000007816 */ /* 0x000fca00000000ff */
[----:B------:R0:W-:Y:S01]  /*6e10*/  STG.E desc[UR36][R2.64], R0 ;  /* 0x0000000002007986 */ /* 0x0001e2000c101924 */
[----:B------:R-:W-:Y:S05]  /*6e20*/  BRA `(.L_x_3657) ;  /* 0x0000000800bc7947 */ /* 0x000fea0003800000 */
.L_x_3662:
[----:B------:R-:W-:-:S05]  /*6e30*/  HADD2.F32 R4, -RZ, R19.H0_H0 ;  /* 0x20000013ff047230 */ /* 0x000fca0000004100 */
[----:B------:R-:W-:-:S06]  /*6e40*/  FMUL.FTZ R4, R4, 1 ;  /* 0x3f80000004047820 */ /* 0x000fcc0000410000 */
[----:B------:R-:W0:Y:S02]  /*6e50*/  F2F.F64.F32 R4, R4 ;  /* 0x0000000400047310 */ /* 0x000e240000201800 */
[----:B0-----:R0:W-:Y:S01]  /*6e60*/  STG.E.64 desc[UR36][R2.64], R4 ;  /* 0x0000000402007986 */ /* 0x0011e2000c101b24 */
[----:B------:R-:W-:Y:S05]  /*6e70*/  BRA `(.L_x_3657) ;  /* 0x0000000800a87947 */ /* 0x000fea0003800000 */
.L_x_3652:
        /* <DEDUP_REMOVED lines=14> */
.L_x_3667:
        /* <DEDUP_REMOVED lines=18> */
.L_x_3670:
[----:B------:R-:W-:-:S04]  /*7080*/  SHF.R.U32.HI R5, RZ, 0x18, R5 ;  /* 0x00000018ff057819 */ /* 0x000fc80000011605 */
[----:B------:R-:W-:-:S07]  /*7090*/  LOP3.LUT R0, R0, 0x80, R5, 0xf8, !PT ;  /* 0x0000008000007812 */ /* 0x000fce00078ef805 */
.L_x_3669:
[----:B------:R-:W-:Y:S05]  /*70a0*/  BSYNC.RECONVERGENT B0 ;  /* 0x0000000000007941 */ /* 0x000fea0003800200 */
.L_x_3668:
[----:B------:R3:W-:Y:S01]  /*70b0*/  STG.E.U8 desc[UR36][R2.64], R0 ;  /* 0x0000000002007986 */ /* 0x0007e2000c101124 */
[----:B------:R-:W-:Y:S05]  /*70c0*/  BRA `(.L_x_3657) ;  /* 0x0000000800147947 */ /* 0x000fea0003800000 */
.L_x_3666:
        /* <DEDUP_REMOVED lines=18> */
.L_x_3673:
[----:B------:R-:W-:-:S04]  /*71f0*/  SHF.R.U32.HI R5, RZ, 0x18, R5 ;  /* 0x00000018ff057819 */ /* 0x000fc80000011605 */
[----:B------:R-:W-:-:S07]  /*7200*/  LOP3.LUT R0, R0, 0x80, R5, 0xf8, !PT ;  /* 0x0000008000007812 */ /* 0x000fce00078ef805 */
.L_x_3672:
[----:B------:R-:W-:Y:S05]  /*7210*/  BSYNC.RECONVERGENT B0 ;  /* 0x0000000000007941 */ /* 0x000fea0003800200 */
.L_x_3671:
[----:B------:R0:W-:Y:S01]  /*7220*/  STG.E.U8 desc[UR36][R2.64], R0 ;  /* 0x0000000002007986 */ /* 0x0001e2000c101124 */
[----:B------:R-:W-:Y:S05]  /*7230*/  BRA `(.L_x_3657) ;  /* 0x0000000400b87947 */ /* 0x000fea0003800000 */
.L_x_3665:
        /* <DEDUP_REMOVED lines=22> */
.L_x_3675:
[----:B------:R-:W-:-:S06]  /*73a0*/  HADD2.F32 R4, -RZ, R19.H0_H0 ;  /* 0x20000013ff047230 */ /* 0x000fcc0000004100 */
[----:B------:R-:W0:Y:S02]  /*73b0*/  F2I.U64.TRUNC R4, R4 ;  /* 0x0000000400047311 */ /* 0x000e24000020d800 */
[----:B0-----:R2:W-:Y:S01]  /*73c0*/  STG.E.64 desc[UR36][R2.64], R4 ;  /* 0x0000000402007986 */ /* 0x0015e2000c101b24 */
[----:B------:R-:W-:Y:S05]  /*73d0*/  BRA `(.L_x_3657) ;  /* 0x0000000400507947 */ /* 0x000fea0003800000 */
.L_x_3674:
[----:B------:R-:W-:-:S06]  /*73e0*/  HADD2.F32 R19, -RZ, R19.H0_H0 ;  /* 0x20000013ff137230 */ /* 0x000fcc0000004100 */
[----:B------:R-:W0:Y:S02]  /*73f0*/  F2I.FTZ.U32.TRUNC.NTZ R19, R19 ;  /* 0x0000001300137305 */ /* 0x000e24000021f000 */
[----:B0-----:R0:W-:Y:S01]  /*7400*/  STG.E desc[UR36][R2.64], R19 ;  /* 0x0000001302007986 */ /* 0x0011e2000c101924 */
[----:B------:R-:W-:Y:S05]  /*7410*/  BRA `(.L_x_3657) ;  /* 0x0000000400407947 */ /* 0x000fea0003800000 */
.L_x_3664:
        /* <DEDUP_REMOVED lines=11> */
.L_x_3677:
[----:B------:R-:W-:Y:S01]  /*74d0*/  HADD2.F32 R19, -RZ, R19.H0_H0 ;  /* 0x20000013ff137230 */ /* 0x000fe20000004100 */
[----:B------:R-:W-:-:S04]  /*74e0*/  CS2R R6, SRZ ;  /* 0x0000000000067805 */ /* 0x000fc8000001ff00 */
[----:B------:R-:W-:-:S06]  /*74f0*/  FMUL.FTZ R4, R19, 1 ;  /* 0x3f80000013047820 */ /* 0x000fcc0000410000 */
[----:B------:R-:W0:Y:S02]  /*7500*/  F2F.F64.F32 R4, R4 ;  /* 0x0000000400047310 */ /* 0x000e240000201800 */
[----:B0-----:R0:W-:Y:S01]  /*7510*/  STG.E.128 desc[UR36][R2.64], R4 ;  /* 0x0000000402007986 */ /* 0x0011e2000c101d24 */
[----:B------:R-:W-:Y:S05]  /*7520*/  BRA `(.L_x_3657) ;  /* 0x0000000000fc7947 */ /* 0x000fea0003800000 */
.L_x_3676:
[----:B------:R-:W-:-:S13]  /*7530*/  ISETP.NE.AND P0, PT, R0, 0xf, PT ;  /* 0x0000000f0000780c */ /* 0x000fda0003f05270 */
[----:B------:R-:W-:Y:S05]  /*7540*/  @!P0 BRA `(.L_x_3678) ;  /* 0x0000000000e88947 */ /* 0x000fea0003800000 */
[----:B------:R-:W-:-:S13]  /*7550*/  ISETP.NE.AND P0, PT, R0, 0x17, PT ;  /* 0x000000170000780c */ /* 0x000fda0003f05270 */
[----:B------:R-:W-:Y:S05]  /*7560*/  @!P0 BRA `(.L_x_3679) ;  /* 0x0000000000908947 */ /* 0x000fea0003800000 */
[----:B------:R-:W-:-:S13]  /*7570*/  ISETP.NE.AND P0, PT, R0, 0x18, PT ;  /* 0x000000180000780c */ /* 0x000fda0003f05270 */
[----:B------:R-:W-:Y:S05]  /*7580*/  @!P0 BRA `(.L_x_3680) ;  /* 0x0000000000448947 */ /* 0x000fea0003800000 */
.L_x_3656:
        /* <DEDUP_REMOVED lines=16> */
.L_x_3681:
[----:B------:R-:W-:Y:S05]  /*7690*/  BRA `(.L_x_3657) ;  /* 0x0000000000a07947 */ /* 0x000fea0003800000 */
.L_x_3680:
        /* <DEDUP_REMOVED lines=13> */
.L_x_3683:
[----:B------:R-:W-:Y:S05]  /*7770*/  BSYNC.RECONVERGENT B0 ;  /* 0x0000000000007941 */ /* 0x000fea0003800200 */
.L_x_3682:
[----:B------:R-:W-:-:S05]  /*7780*/  LOP3.LUT R5, R0, 0x80, R5, 0xf8, !PT ;  /* 0x0000008000057812 */ /* 0x000fca00078ef805 */
[----:B------:R0:W-:Y:S01]  /*7790*/  STG.E.U8 desc[UR36][R2.64], R5 ;  /* 0x0000000502007986 */ /* 0x0001e2000c101124 */
[----:B------:R-:W-:Y:S05]  /*77a0*/  BRA `(.L_x_3657) ;  /* 0x00000000005c7947 */ /* 0x000fea0003800000 */
.L_x_3679:
        /* <DEDUP_REMOVED lines=12> */
.L_x_3685:
[----:B------:R-:W-:Y:S01]  /*7870*/  IMAD.MOV.U32 R0, RZ, RZ, 0x7f ;  /* 0x0000007fff007424 */ /* 0x000fe200078e00ff */
[----:B------:R-:W-:-:S04]  /*7880*/  ISETP.GT.U32.AND P0, PT, R4, 0x7f800000, PT ;  /* 0x7f8000000400780c */ /* 0x000fc80003f04070 */
[----:B------:R-:W-:-:S09]  /*7890*/  SEL R0, R0, 0x7c, P0 ;  /* 0x0000007c00007807 */ /* 0x000fd20000000000 */
.L_x_3686:
[----:B------:R-:W-:Y:S05]  /*78a0*/  BSYNC.RECONVERGENT B0 ;  /* 0x0000000000007941 */ /* 0x000fea0003800200 */
.L_x_3684:
[----:B------:R-:W-:-:S04]  /*78b0*/  SHF.R.U32.HI R5, RZ, 0x18, R5 ;  /* 0x00000018ff057819 */ /* 0x000fc80000011605 */
[----:B------:R-:W-:-:S05]  /*78c0*/  LOP3.LUT R5, R0, 0x80, R5, 0xf8, !PT ;  /* 0x0000008000057812 */ /* 0x000fca00078ef805 */
[----:B------:R0:W-:Y:S01]  /*78d0*/  STG.E.U8 desc[UR36][R2.64], R5 ;  /* 0x0000000502007986 */ /* 0x0001e2000c101124 */
[----:B------:R-:W-:Y:S05]  /*78e0*/  BRA `(.L_x_3657) ;  /* 0x00000000000c7947 */ /* 0x000fea0003800000 */
.L_x_3678:
[----:B------:R-:W-:-:S05]  /*78f0*/  HADD2.F32 R0, -RZ, R19.H0_H0 ;  /* 0x20000013ff007230 */ /* 0x000fca0000004100 */
[----:B------:R-:W-:-:S05]  /*7900*/  F2FP.BF16.F32.PACK_AB R0, RZ, R0 ;  /* 0x00000000ff00723e */ /* 0x000fca00000010ff */
[----:B------:R0:W-:Y:S02]  /*7910*/  STG.E.U16 desc[UR36][R2.64], R0 ;  /* 0x0000000002007986 */ /* 0x0001e4000c101524 */
.L_x_3657:
[----:B------:R-:W-:-:S07]  /*7920*/  VIADD R17, R17, 0x80 ;  /* 0x0000008011117836 */ /* 0x000fce0000000000 */
.L_x_3616:
[----:B------:R-:W-:Y:S05]  /*7930*/  BSYNC.RECONVERGENT B6 ;  /* 0x0000000000067941 */ /* 0x000fea0003800200 */
.L_x_3615:
        /* <DEDUP_REMOVED lines=21> */
[----:B0-----:R-:W-:Y:S01]  /*7a90*/  STG.E.U8 desc[UR36][R2.64], R5 ;  /* 0x0000000502007986 */ /* 0x001fe2000c101124 */
[----:B------:R-:W-:Y:S05]  /*7aa0*/  EXIT ;  /* 0x000000000000794d */ /* 0x000fea0003800000 */
.L_x_3690:
[----:B------:R-:W-:-:S06]  /*7ab0*/  HADD2.F32 R5, -RZ, R18.H0_H0 ;  /* 0x20000012ff057230 */ /* 0x000fcc0000004100 */
[----:B------:R-:W0:Y:S02]  /*7ac0*/  F2I.S64.TRUNC R4, R5 ;  /* 0x0000000500047311 */ /* 0x000e24000020d900 */
[----:B0-----:R-:W-:Y:S01]  /*7ad0*/  STG.E.U8 desc[UR36][R2.64], R4 ;  /* 0x0000000402007986 */ /* 0x001fe2000c101124 */
[----:B------:R-:W-:Y:S05]  /*7ae0*/  EXIT ;  /* 0x000000000000794d */ /* 0x000fea0003800000 */
.L_x_3689:
        /* <DEDUP_REMOVED lines=10> */
.L_x_3693:
[----:B------:R-:W-:-:S04]  /*7b90*/  HADD2.F32 R18, -RZ, R18.H0_H0 ;  /* 0x20000012ff127230 */ /* 0x000fc80000004100 */
[----:B------:R-:W0:Y:S02]  /*7ba0*/  F2I.FTZ.TRUNC.NTZ R5, R18 ;  /* 0x0000001200057305 */ /* 0x000e24000021f100 */
[----:B0-----:R-:W-:Y:S01]  /*7bb0*/  STG.E desc[UR36][R2.64], R5 ;  /* 0x0000000502007986 */ /* 0x001fe2000c101924 */
[----:B------:R-:W-:Y:S05]  /*7bc0*/  EXIT ;  /* 0x000000000000794d */ /* 0x000fea0003800000 */
.L_x_3692:
[----:B------:R-:W-:-:S04]  /*7bd0*/  HADD2.F32 R18, -RZ, R18.H0_H0 ;  /* 0x20000012ff127230 */ /* 0x000fc80000004100 */
[----:B------:R-:W0:Y:S02]  /*7be0*/  F2I.FTZ.TRUNC.NTZ R5, R18 ;  /* 0x0000001200057305 */ /* 0x000e24000021f100 */
[----:B0-----:R-:W-:Y:S01]  /*7bf0*/  STG.E.U16 desc[UR36][R2.64], R5 ;  /* 0x0000000502007986 */ /* 0x001fe2000c101524 */
[----:B------:R-:W-:Y:S05]  /*7c00*/  EXIT ;  /* 0x000000000000794d */ /* 0x000fea0003800000 */
.L_x_3688:
        /* <DEDUP_REMOVED lines=9> */
.L_x_3695:
[----:B------:R-:W-:Y:S01]  /*7ca0*/  STG.E.U16 desc[UR36][R2.64], R18 ;  /* 0x0000001202007986 */ /* 0x000fe2000c101524 */
[----:B------:R-:W-:Y:S05]  /*7cb0*/  EXIT ;  /* 0x000000000000794d */ /* 0x000fea0003800000 */
.L_x_3694:
        /* <DEDUP_REMOVED lines=10> */
.L_x_3697:
[----:B------:R-:W-:-:S05]  /*7d60*/  HADD2.F32 R0, -RZ, R18.H0_H0 ;  /* 0x20000012ff007230 */ /* 0x000fca0000004100 */
[----:B------:R-:W-:-:S04]  /*7d70*/  F2FP.F16.F32.PACK_AB R0, RZ, R0 ;  /* 0x00000000ff00723e */ /* 0x000fc800000000ff */
[----:B------:R-:W-:-:S05]  /*7d80*/  PRMT R0, R0, 0x5410, RZ ;  /* 0x0000541000007816 */ /* 0x000fca00000000ff */
[----:B------:R-:W-:Y:S01]  /*7d90*/  STG.E desc[UR36][R2.64], R0 ;  /* 0x0000000002007986 */ /* 0x000fe2000c101924 */
[----:B------:R-:W-:Y:S05]  /*7da0*/  EXIT ;  /* 0x000000000000794d */ /* 0x000fea0003800000 */
.L_x_3696:
[----:B------:R-:W-:-:S05]  /*7db0*/  HADD2.F32 R4, -RZ, R18.H0_H0 ;  /* 0x20000012ff047230 */ /* 0x000fca0000004100 */
[----:B------:R-:W-:-:S06]  /*7dc0*/  FMUL.FTZ R4, R4, 1 ;  /* 0x3f80000004047820 */ /* 0x000fcc0000410000 */
[----:B------:R-:W0:Y:S02]  /*7dd0*/  F2F.F64.F32 R4, R4 ;  /* 0x0000000400047310 */ /* 0x000e240000201800 */
[----:B0-----:R-:W-:Y:S01]  /*7de0*/  STG.E.64 desc[UR36][R2.64], R4 ;  /* 0x0000000402007986 */ /* 0x001fe2000c101b24 */
[----:B------:R-:W-:Y:S05]  /*7df0*/  EXIT ;  /* 0x000000000000794d */ /* 0x000fea0003800000 */
.L_x_3687:
        /* <DEDUP_REMOVED lines=14> */
.L_x_3701:
        /* <DEDUP_REMOVED lines=18> */
.L_x_3704:
[----:B------:R-:W-:-:S04]  /*8000*/  SHF.R.U32.HI R5, RZ, 0x18, R5 ;  /* 0x00000018ff057819 */ /* 0x000fc80000011605 */
[----:B------:R-:W-:-:S07]  /*8010*/  LOP3.LUT R0, R0, 0x80, R5, 0xf8, !PT ;  /* 0x0000008000007812 */ /* 0x000fce00078ef805 */
.L_x_3703:
[----:B------:R-:W-:Y:S05]  /*8020*/  BSYNC.RECONVERGENT B0 ;  /* 0x0000000000007941 */ /* 0x000fea0003800200 */
.L_x_3702:
[----:B------:R-:W-:Y:S01]  /*8030*/  STG.E.U8 desc[UR36][R2.64], R0 ;  /* 0x0000000002007986 */ /* 0x000fe2000c101124 */
[----:B------:R-:W-:Y:S05]  /*8040*/  EXIT ;  /* 0x000000000000794d */ /* 0x000fea0003800000 */
.L_x_3700:
        /* <DEDUP_REMOVED lines=18> */
.L_x_3707:
[----:B------:R-:W-:-:S04]  /*8170*/  SHF.R.U32.HI R5, RZ, 0x18, R5 ;  /* 0x00000018ff057819 */ /* 0x000fc80000011605 */
[----:B------:R-:W-:-:S07]  /*8180*/  LOP3.LUT R0, R0, 0x80, R5, 0xf8, !PT ;  /* 0x0000008000007812 */ /* 0x000fce00078ef805 */
.L_x_3706:
[----:B------:R-:W-:Y:S05]  /*8190*/  BSYNC.RECONVERGENT B0 ;  /* 0x0000000000007941 */ /* 0x000fea0003800200 */
.L_x_3705:
[----:B------:R-:W-:Y:S01]  /*81a0*/  STG.E.U8 desc[UR36][R2.64], R0 ;  /* 0x0000000002007986 */ /* 0x000fe2000c101124 */
[----:B------:R-:W-:Y:S05]  /*81b0*/  EXIT ;  /* 0x000000000000794d */ /* 0x000fea0003800000 */
.L_x_3699:
        /* <DEDUP_REMOVED lines=22> */
.L_x_3709:
[----:B------:R-:W-:-:S06]  /*8320*/  HADD2.F32 R4, -RZ, R18.H0_H0 ;  /* 0x20000012ff047230 */ /* 0x000fcc0000004100 */
[----:B------:R-:W0:Y:S02]  /*8330*/  F2I.U64.TRUNC R4, R4 ;  /* 0x0000000400047311 */ /* 0x000e24000020d800 */
[----:B0-----:R-:W-:Y:S01]  /*8340*/  STG.E.64 desc[UR36][R2.64], R4 ;  /* 0x0000000402007986 */ /* 0x001fe2000c101b24 */
[----:B------:R-:W-:Y:S05]  /*8350*/  EXIT ;  /* 0x000000000000794d */ /* 0x000fea0003800000 */
.L_x_3708:
[----:B------:R-:W-:-:S04]  /*8360*/  HADD2.F32 R18, -RZ, R18.H0_H0 ;  /* 0x20000012ff127230 */ /* 0x000fc80000004100 */
[----:B------:R-:W0:Y:S02]  /*8370*/  F2I.FTZ.U32.TRUNC.NTZ R5, R18 ;  /* 0x0000001200057305 */ /* 0x000e24000021f000 */
[----:B0-----:R-:W-:Y:S01]  /*8380*/  STG.E desc[UR36][R2.64], R5 ;  /* 0x0000000502007986 */ /* 0x001fe2000c101924 */
[----:B------:R-:W-:Y:S05]  /*8390*/  EXIT ;  /* 0x000000000000794d */ /* 0x000fea0003800000 */
.L_x_3698:
        /* <DEDUP_REMOVED lines=11> */
.L_x_3711:
[----:B------:R-:W-:Y:S01]  /*8450*/  HADD2.F32 R18, -RZ, R18.H0_H0 ;  /* 0x20000012ff127230 */ /* 0x000fe20000004100 */
[----:B------:R-:W-:-:S04]  /*8460*/  CS2R R6, SRZ ;  /* 0x0000000000067805 */ /* 0x000fc8000001ff00 */
[----:B------:R-:W-:-:S06]  /*8470*/  FMUL.FTZ R4, R18, 1 ;  /* 0x3f80000012047820 */ /* 0x000fcc0000410000 */
[----:B------:R-:W0:Y:S02]  /*8480*/  F2F.F64.F32 R4, R4 ;  /* 0x0000000400047310 */ /* 0x000e240000201800 */
[----:B0-----:R-:W-:Y:S01]  /*8490*/  STG.E.128 desc[UR36][R2.64], R4 ;  /* 0x0000000402007986 */ /* 0x001fe2000c101d24 */
[----:B------:R-:W-:Y:S05]  /*84a0*/  EXIT ;  /* 0x000000000000794d */ /* 0x000fea0003800000 */
.L_x_3710:
[----:B------:R-:W-:-:S13]  /*84b0*/  ISETP.NE.AND P0, PT, R0, 0xf, PT ;  /* 0x0000000f0000780c */ /* 0x000fda0003f05270 */
[----:B------:R-:W-:Y:S05]  /*84c0*/  @!P0 BRA `(.L_x_3712) ;  /* 0x0000000000e88947 */ /* 0x000fea0003800000 */
[----:B------:R-:W-:-:S13]  /*84d0*/  ISETP.NE.AND P0, PT, R0, 0x17, PT ;  /* 0x000000170000780c */ /* 0x000fda0003f05270 */
[----:B------:R-:W-:Y:S05]  /*84e0*/  @!P0 BRA `(.L_x_3713) ;  /* 0x0000000000908947 */ /* 0x000fea0003800000 */
[----:B------:R-:W-:-:S13]  /*84f0*/  ISETP.NE.AND P0, PT, R0, 0x18, PT ;  /* 0x000000180000780c */ /* 0x000fda0003f05270 */
[----:B------:R-:W-:Y:S05]  /*8500*/  @!P0 BRA `(.L_x_3714) ;  /* 0x0000000000448947 */ /* 0x000fea0003800000 */
.L_x_3691:
        /* <DEDUP_REMOVED lines=16> */
.L_x_3715:
[----:B------:R-:W-:Y:S05]  /*8610*/  EXIT ;  /* 0x000000000000794d */ /* 0x000fea0003800000 */
.L_x_3714:
        /* <DEDUP_REMOVED lines=13> */
.L_x_3717:
[----:B------:R-:W-:Y:S05]  /*86f0*/  BSYNC.RECONVERGENT B0 ;  /* 0x0000000000007941 */ /* 0x000fea0003800200 */
.L_x_3716:
[----:B------:R-:W-:-:S05]  /*8700*/  LOP3.LUT R5, R0, 0x80, R5, 0xf8, !PT ;  /* 0x0000008000057812 */ /* 0x000fca00078ef805 */
[----:B------:R-:W-:Y:S01]  /*8710*/  STG.E.U8 desc[UR36][R2.64], R5 ;  /* 0x0000000502007986 */ /* 0x000fe2000c101124 */
[----:B------:R-:W-:Y:S05]  /*8720*/  EXIT ;  /* 0x000000000000794d */ /* 0x000fea0003800000 */
.L_x_3713:
        /* <DEDUP_REMOVED lines=12> */
.L_x_3719:
[----:B------:R-:W-:Y:S01]  /*87f0*/  IMAD.MOV.U32 R0, RZ, RZ, 0x7f ;  /* 0x0000007fff007424 */ /* 0x000fe200078e00ff */
[----:B------:R-:W-:-:S04]  /*8800*/  ISETP.GT.U32.AND P0, PT, R4, 0x7f800000, PT ;  /* 0x7f8000000400780c */ /* 0x000fc80003f04070 */
[----:B------:R-:W-:-:S09]  /*8810*/  SEL R0, R0, 0x7c, P0 ;  /* 0x0000007c00007807 */ /* 0x000fd20000000000 */
.L_x_3720:
[----:B------:R-:W-:Y:S05]  /*8820*/  BSYNC.RECONVERGENT B0 ;  /* 0x0000000000007941 */ /* 0x000fea0003800200 */
.L_x_3718:
[----:B------:R-:W-:-:S04]  /*8830*/  SHF.R.U32.HI R5, RZ, 0x18, R5 ;  /* 0x00000018ff057819 */ /* 0x000fc80000011605 */
[----:B------:R-:W-:-:S05]  /*8840*/  LOP3.LUT R5, R0, 0x80, R5, 0xf8, !PT ;  /* 0x0000008000057812 */ /* 0x000fca00078ef805 */
[----:B------:R-:W-:Y:S01]  /*8850*/  STG.E.U8 desc[UR36][R2.64], R5 ;  /* 0x0000000502007986 */ /* 0x000fe2000c101124 */
[----:B------:R-:W-:Y:S05]  /*8860*/  EXIT ;  /* 0x000000000000794d */ /* 0x000fea0003800000 */
.L_x_3712:
[----:B------:R-:W-:-:S05]  /*8870*/  HADD2.F32 R0, -RZ, R18.H0_H0 ;  /* 0x20000012ff007230 */ /* 0x000fca0000004100 */
[----:B------:R-:W-:-:S05]  /*8880*/  F2FP.BF16.F32.PACK_AB R0, RZ, R0 ;  /* 0x00000000ff00723e */ /* 0x000fca00000010ff */
[----:B------:R-:W-:Y:S01]  /*8890*/  STG.E.U16 desc[UR36][R2.64], R0 ;  /* 0x0000000002007986 */ /* 0x000fe2000c101524 */
[----:B------:R-:W-:Y:S05]  /*88a0*/  EXIT ;  /* 0x000000000000794d */ /* 0x000fea0003800000 */
.L_x_3721:
        /* <DEDUP_REMOVED lines=13> */
.L_x_19855:


//--------------------- .text._ZN2at6native18elementwise_kernelILi128ELi4EZNS0_22gpu_kernel_impl_nocastIZZZNS0_26round_decimals_kernel_cudaERNS_18TensorIteratorBaseElENKUlvE_clEvENKUlvE1_clEvEUlN3c104HalfEE_EEvS4_RKT_EUliE_EEviT1_ --------------------------
	.section	.text._ZN2at6native18elementwise_kernelILi128ELi4EZNS0_22gpu_kernel_impl_nocastIZZZNS0_26round_decimals_kernel_cudaERNS_18TensorIteratorBaseElENKUlvE_clEvENKUlvE1_clEvEUlN3c104HalfEE_EEvS4_RKT_EUliE_EEviT1_,"ax",@progbits
	.align	128
        .global         _ZN2at6native18elementwise_kernelILi128ELi4EZNS0_22gpu_kernel_impl_nocastIZZZNS0_26round_decimals_kernel_cudaERNS_18TensorIteratorBaseElENKUlvE_clEvENKUlvE1_clEvEUlN3c104HalfEE_EEvS4_RKT_EUliE_EEviT1_
        .type           _ZN2at6native18elementwise_kernelILi128ELi4EZNS0_22gpu_kernel_impl_nocastIZZZNS0_26round_decimals_kernel_cudaERNS_18TensorIteratorBaseElENKUlvE_clEvENKUlvE1_clEvEUlN3c104HalfEE_EEvS4_RKT_EUliE_EEviT1_,@function
        .size           _ZN2at6native18elementwise_kernelILi128ELi4EZNS0_22gpu_kernel_impl_nocastIZZZNS0_26round_decimals_kernel_cudaERNS_18TensorIteratorBaseElENKUlvE_clEvENKUlvE1_clEvEUlN3c104HalfEE_EEvS4_RKT_EUliE_EEviT1_,(.L_x_19856 - _ZN2at6native18elementwise_kernelILi128ELi4EZNS0_22gpu_kernel_impl_nocastIZZZNS0_26round_decimals_kernel_cudaERNS_18TensorIteratorBaseElENKUlvE_clEvENKUlvE1_clEvEUlN3c104HalfEE_EEvS4_RKT_EUliE_EEviT1_)
        .other          _ZN2at6native18elementwise_kernelILi128ELi4EZNS0_22gpu_kernel_impl_nocastIZZZNS0_26round_decimals_kernel_cudaERNS_18TensorIteratorBaseElENKUlvE_clEvENKUlvE1_clEvEUlN3c104HalfEE_EEvS4_RKT_EUliE_EEviT1_,@"STO_CUDA_ENTRY STV_DEFAULT"
_ZN2at6native18elementwise_kernelILi128ELi4EZNS0_22gpu_kernel_impl_nocastIZZZNS0_26round_decimals_kernel_cudaERNS_18TensorIteratorBaseElENKUlvE_clEvENKUlvE1_clEvEUlN3c104HalfEE_EEvS4_RKT_EUliE_EEviT1_:
.text._ZN2at6native18elementwise_kernelILi128ELi4EZNS0_22gpu_kernel_impl_nocastIZZZNS0_26round_decimals_kernel_cudaERNS_18TensorIteratorBaseElENKUlvE_clEvENKUlvE1_clEvEUlN3c104HalfEE_EEvS4_RKT_EUliE_EEviT1_:
[----:B------:R-:W-:Y:S08]  /*0000*/  LDC R1, c[0x0][0x37c] ;  /* 0x0000df00ff017b82 */ /* 0x000ff00000000800 */
[----:B------:R-:W0:Y:S01]  /*0010*/  LDC R0, c[0x0][0x388] ;  /* 0x0000e200ff007b82 */ /* 0x000e220000000800 */
[----:B------:R-:W1:Y:S01]  /*0020*/  S2R R3, SR_TID.X ;  /* 0x0000000000037919 */ /* 0x000e620000002100 */
[----:B------:R-:W2:Y:S01]  /*0030*/  LDCU.64 UR6, c[0x0][0x358] ;  /* 0x00006b00ff0677ac */ /* 0x000ea20008000a00 */
[----:B------:R-:W3:Y:S05]  /*0040*/  LDCU.U8 UR5, c[0x0][0x592] ;  /* 0x0000b240ff0577ac */ /* 0x000eea0008000000 */
[----:B------:R-:W4:Y:S01]  /*0050*/  S2UR UR4, SR_CTAID.X ;  /* 0x00000000000479c3 */ /* 0x000f220000002500 */
        /* <DEDUP_REMOVED lines=11> */
[----:B------:R-:W0:Y:S08]  /*0110*/  LDC.64 R4, c[0x0][0x588] ;  /* 0x00016200ff047b82 */ /* 0x000e300000000a00 */
[----:B------:R-:W1:Y:S01]  /*0120*/  LDC.U16 R9, c[0x0][0x590] ;  /* 0x00016400ff097b82 */ /* 0x000e620000000400 */
[----:B0-----:R-:W2:Y:S07]  /*0130*/  LDG.E.U16 R4, desc[UR6][R4.64] ;  /* 0x0000000604047981 */ /* 0x001eae000c1e1500 */
[----:B------:R-:W0:Y:S01]  /*0140*/  LDC.64 R6, c[0x0][0x580] ;  /* 0x00016000ff067b82 */ /* 0x000e220000000a00 */
[----:B------:R-:W-:-:S04]  /*0150*/  IADD3 R3, PT, PT, R3, 0x80, RZ ;  /* 0x0000008003037810 */ /* 0x000fc80007ffe0ff */
[----:B------:R-:W-:Y:S01]  /*0160*/  ISETP.GE.AND P0, PT, R3, UR4, PT ;  /* 0x0000000403007c0c */ /* 0x000fe2000bf06270 */
[----:B-1----:R-:W-:-:S12]  /*0170*/  HADD2.F32 R9, -RZ, R9.H0_H0 ;  /* 0x20000009ff097230 */ /* 0x002fd80000004100 */
[----:B------:R-:W-:Y:S05]  /*0180*/  @P0 BREAK.RELIABLE B1 ;  /* 0x0000000000010942 */ /* 0x000fea0003800100 */
[----:B--2---:R-:W-:-:S05]  /*0190*/  HADD2.F32 R0, -RZ, R4.H0_H0 ;  /* 0x20000004ff007230 */ /* 0x004fca0000004100 */
[----:B------:R-:W-:Y:S02]  /*01a0*/  FMUL.FTZ R0, R0, R9 ;  /* 0x0000000900007220 */ /* 0x000fe40000410000 */
[----:B------:R-:W-:Y:S03]  /*01b0*/  MUFU.RCP R9, R9 ;  /* 0x0000000900097308 */ /* 0x000fe60000001000 */
[----:B------:R-:W-:-:S05]  /*01c0*/  F2FP.F16.F32.PACK_AB R0, RZ, R0 ;  /* 0x00000000ff00723e */ /* 0x000fca00000000ff */
[----:B------:R-:W-:-:S06]  /*01d0*/  HADD2.F32 R0, -RZ, R0.H0_H0 ;  /* 0x20000000ff007230 */ /* 0x000fcc0000004100 */
[----:B------:R-:W1:Y:S02]  /*01e0*/  FRND R0, R0 ;  /* 0x0000000000007307 */ /* 0x000e640000201000 */
[----:B-1----:R-:W-:-:S05]  /*01f0*/  FMUL.FTZ R2, R0, R9 ;  /* 0x0000000900027220 */ /* 0x002fca0000410000 */
[----:B------:R-:W-:-:S05]  /*0200*/  F2FP.F16.F32.PACK_AB R2, RZ, R2 ;  /* 0x00000002ff02723e */ /* 0x000fca00000000ff */
[----:B0-----:R0:W-:Y:S01]  /*0210*/  STG.E.U16 desc[UR6][R6.64], R2 ;  /* 0x0000000206007986 */ /* 0x0011e2000c101506 */
[----:B------:R-:W-:Y:S05]  /*0220*/  @P0 BRA `(.L_x_3727) ;  /* 0x0000000000880947 */ /* 0x000fea0003800000 */
[----:B------:R-:W1:Y:S08]  /*0230*/  LDC.64 R4, c[0x0][0x588] ;  /* 0x00016200ff047b82 */ /* 0x000e700000000a00 */
[----:B------:R-:W2:Y:S01]  /*0240*/  LDC.U16 R0, c[0x0][0x590] ;  /* 0x00016400ff007b82 */ /* 0x000ea20000000400 */
[----:B-1----:R-:W3:Y:S07]  /*0250*/  LDG.E.U16 R4, desc[UR6][R4.64] ;  /* 0x0000000604047981 */ /* 0x002eee000c1e1500 */
[----:B0-----:R-:W0:Y:S01]  /*0260*/  LDC.64 R6, c[0x0][0x580] ;  /* 0x00016000ff067b82 */ /* 0x001e220000000a00 */
[----:B------:R-:W-:Y:S01]  /*0270*/  IADD3 R3, PT, PT, R3, 0x80, RZ ;  /* 0x0000008003037810 */ /* 0x000fe20007ffe0ff */
[----:B--2---:R-:W-:-:S02]  /*0280*/  HADD2.F32 R9, -RZ, R0.H0_H0 ;  /* 0x20000000ff097230 */ /* 0x004fc40000004100 */
[----:B---3--:R-:W-:-:S05]  /*0290*/  HADD2.F32 R0, -RZ, R4.H0_H0 ;  /* 0x20000004ff007230 */ /* 0x008fca0000004100 */
[----:B------:R-:W-:Y:S02]  /*02a0*/  FMUL.FTZ R0, R9, R0 ;  /* 0x0000000009007220 */ /* 0x000fe40000410000 */
[----:B------:R-:W-:Y:S03]  /*02b0*/  MUFU.RCP R9, R9 ;  /* 0x0000000900097308 */ /* 0x000fe60000001000 */
[----:B------:R-:W-:-:S05]  /*02c0*/  F2FP.F16.F32.PACK_AB R0, RZ, R0 ;  /* 0x00000000ff00723e */ /* 0x000fca00000000ff */
[----:B------:R-:W-:-:S06]  /*02d0*/  HADD2.F32 R0, -RZ, R0.H0_H0 ;  /* 0x20000000ff007230 */ /* 0x000fcc0000004100 */
[----:B------:R-:W1:Y:S02]  /*02e0*/  FRND R0, R0 ;  /* 0x0000000000007307 */ /* 0x000e640000201000 */
[----:B-1----:R-:W-:-:S05]  /*02f0*/  FMUL.FTZ R2, R0, R9 ;  /* 0x0000000900027220 */ /* 0x002fca0000410000 */
[----:B------:R-:W-:-:S05]  /*0300*/  F2FP.F16.F32.PACK_AB R2, RZ, R2 ;  /* 0x00000002ff02723e */ /* 0x000fca00000000ff */
[----:B0-----:R0:W-:Y:S02]  /*0310*/  STG.E.U16 desc[UR6][R6.64], R2 ;  /* 0x0000000206007986 */ /* 0x0011e4000c101506 */
.L_x_3726:
[----:B------:R-:W-:-:S13]  /*0320*/  ISETP.GE.AND P0, PT, R3, UR4, PT ;  /* 0x0000000403007c0c */ /* 0x000fda000bf06270 */
[----:B------:R-:W-:Y:S05]  /*0330*/  @P0 BREAK.RELIABLE B1 ;  /* 0x0000000000010942 */ /* 0x000fea0003800100 */
[----:B------:R-:W-:Y:S05]  /*0340*/  @P0 BRA `(.L_x_3727) ;  /* 0x0000000000400947 */ /* 0x000fea0003800000 */
[----:B------:R-:W-:Y:S05]  /*0350*/  BSYNC.RELIABLE B1 ;  /* 0x0000000000017941 */ /* 0x000fea0003800100 */
.L_x_3725:
        /* <DEDUP_REMOVED lines=15> */
.L_x_3727:
[----:B------:R-:W-:Y:S05]  /*0450*/  BSYNC.RECONVERGENT B0 ;  /* 0x0000000000007941 */ /* 0x000fea0003800200 */
.L_x_3724:
[----:B------:R-:W-:Y:S05]  /*0460*/  WARPSYNC.ALL ;  /* 0x0000000000007948 */ /* 0x000fea0003800000 */
[----:B------:R-:W-:-:S13]  /*0470*/  ISETP.GE.AND P0, PT, R3, UR4, PT ;  /* 0x0000000403007c0c */ /* 0x000fda000bf06270 */
[----:B------:R-:W-:Y:S05]  /*0480*/  @P0 EXIT ;  /* 0x000000000000094d */ /* 0x000fea0003800000 */
[----:B01----:R-:W0:Y:S08]  /*0490*/  LDC.64 R2, c[0x0][0x588] ;  /* 0x00016200ff027b82 */ /* 0x003e300000000a00 */
[----:B------:R-:W1:Y:S01]  /*04a0*/  LDC.U16 R0, c[0x0][0x590] ;  /* 0x00016400ff007b82 */ /* 0x000e620000000400 */
[----:B0-----:R-:W2:Y:S07]  /*04b0*/  LDG.E.U16 R2, desc[UR6][R2.64] ;  /* 0x0000000602027981 */ /* 0x001eae000c1e1500 */
[----:B------:R-:W0:Y:S01]  /*04c0*/  LDC.64 R4, c[0x0][0x580] ;  /* 0x00016000ff047b82 */ /* 0x000e220000000a00 */
[----:B-1----:R-:W-:-:S02]  /*04d0*/  HADD2.F32 R7, -RZ, R0.H0_H0 ;  /* 0x20000000ff077230 */ /* 0x002fc40000004100 */
        /* <DEDUP_REMOVED lines=8> */
[----:B0-----:R-:W-:Y:S01]  /*0560*/  STG.E.U16 desc[UR6][R4.64], R6 ;  /* 0x0000000604007986 */ /* 0x001fe2000c101506 */
[----:B------:R-:W-:Y:S05]  /*0570*/  EXIT ;  /* 0x000000000000794d */ /* 0x000fea0003800000 */
.L_x_3723:
[----:B------:R-:W0:Y:S01]  /*0580*/  LDCU UR4, c[0x0][0x380] ;  /* 0x00007000ff0477ac */ /* 0x000e220008000800 */
[----:B------:R-:W-:Y:S04]  /*0590*/  BSSY.RECONVERGENT B0, `(.L_x_3728) ;  /* 0x0000038000007945 */ /* 0x000fe80003800200 */
[----:B------:R-:W-:Y:S01]  /*05a0*/  BSSY.RELIABLE B1, `(.L_x_3729) ;  /* 0x0000027000017945 */ /* 0x000fe20003800100 */
[----:B0-----:R-:W-:-:S13]  /*05b0*/  ISETP.GE.AND P0, PT, R3, UR4, PT ;  /* 0x0000000403007c0c */ /* 0x001fda000bf06270 */
[----:B------:R-:W-:Y:S05]  /*05c0*/  @P0 BRA `(.L_x_3730) ;  /* 0x0000000000840947 */ /* 0x000fea0003800000 */
[----:B------:R-:W0:Y:S08]  /*05d0*/  LDC.64 R4, c[0x0][0x588] ;  /* 0x00016200ff047b82 */ /* 0x000e300000000a00 */
[----:B------:R-:W1:Y:S01]  /*05e0*/  LDC.U16 R0, c[0x0][0x590] ;  /* 0x00016400ff007b82 */ /* 0x000e620000000400 */
[----:B0-----:R-:W2:Y:S01]  /*05f0*/  LDG.E.U16 R4, desc[UR6][R4.64] ;  /* 0x0000000604047981 */ /* 0x001ea2000c1e1500 */
[----:B------:R-:W-:-:S04]  /*0600*/  IADD3 R3, PT, PT, R3, 0x80, RZ ;  /* 0x0000008003037810 */ /* 0x000fc80007ffe0ff */
[----:B------:R-:W-:Y:S01]  /*0610*/  ISETP.GE.AND P0, PT, R3, UR4, PT ;  /* 0x0000000403007c0c */ /* 0x000fe2000bf06270 */
[----:B-1----:R-:W-:-:S04]  /*0620*/  HADD2.F32 R9, -RZ, R0.H0_H0 ;  /* 0x20000000ff097230 */ /* 0x002fc80000004100 */
[----:B------:R-:W0:Y:S08]  /*0630*/  MUFU.RCP R7, R9 ;  /* 0x0000000900077308 */ /* 0x000e300000001000 */
[----:B------:R-:W-:Y:S05]  /*0640*/  @P0 BREAK.RELIABLE B1 ;  /* 0x0000000000010942 */ /* 0x000fea0003800100 */
[----:B--2---:R-:W-:-:S05]  /*0650*/  HADD2.F32 R0, -RZ, R4.H0_H0 ;  /* 0x20000004ff007230 */ /* 0x004fca0000004100 */
[----:B0-----:R-:W-:Y:S02]  /*0660*/  FMUL.FTZ R0, R0, R7 ;  /* 0x0000000700007220 */ /* 0x001fe40000410000 */
[----:B------:R-:W0:Y:S03]  /*0670*/  LDC.64 R6, c[0x0][0x580] ;  /* 0x00016000ff067b82 */ /* 0x000e260000000a00 */
        /* <DEDUP_REMOVED lines=9> */
[----:B-1----:R-:W3:Y:S01]  /*0710*/  LDG.E.U16 R4, desc[UR6][R4.64] ;  /* 0x0000000604047981 */ /* 0x002ee2000c1e1500 */
[----:B------:R-:W-:Y:S01]  /*0720*/  IADD3 R3, PT, PT, R3, 0x80, RZ ;  /* 0x0000008003037810 */ /* 0x000fe20007ffe0ff */
[----:B--2---:R-:W-:-:S04]  /*0730*/  HADD2.F32 R9, -RZ, R0.H0_H0 ;  /* 0x20000000ff097230 */ /* 0x004fc80000004100 */
[----:B0-----:R-:W0:Y:S01]  /*0740*/  MUFU.RCP R7, R9 ;  /* 0x0000000900077308 */ /* 0x001e220000001000 */
[----:B---3--:R-:W-:-:S05]  /*0750*/  HADD2.F32 R0, -RZ, R4.H0_H0 ;  /* 0x20000004ff007230 */ /* 0x008fca0000004100 */
[----:B0-----:R-:W-:Y:S02]  /*0760*/  FMUL.FTZ R0, R0, R7 ;  /* 0x0000000700007220 */ /* 0x001fe40000410000 */
[----:B------:R-:W0:Y:S03]  /*0770*/  LDC.64 R6, c[0x0][0x580] ;  /* 0x00016000ff067b82 */ /* 0x000e260000000a00 */
[----:B------:R-:W-:-:S05]  /*0780*/  F2FP.F16.F32.PACK_AB R0, RZ, R0 ;  /* 0x00000000ff00723e */ /* 0x000fca00000000ff */
[----:B------:R-:W-:-:S06]  /*0790*/  HADD2.F32 R0, -RZ, R0.H0_H0 ;  /* 0x20000000ff007230 */ /* 0x000fcc0000004100 */
[----:B------:R-:W1:Y:S02]  /*07a0*/  FRND R0, R0 ;  /* 0x0000000000007307 */ /* 0x000e640000201000 */
[----:B-1----:R-:W-:-:S05]  /*07b0*/  FMUL.FTZ R2, R9, R0 ;  /* 0x0000000009027220 */ /* 0x002fca0000410000 */
[----:B------:R-:W-:-:S05]  /*07c0*/  F2FP.F16.F32.PACK_AB R2, RZ, R2 ;  /* 0x00000002ff02723e */ /* 0x000fca00000000ff */
[----:B0-----:R0:W-:Y:S02]  /*07d0*/  STG.E.U16 desc[UR6][R6.64], R2 ;  /* 0x0000000206007986 */ /* 0x0011e4000c101506 */
.L_x_3730:
[----:B------:R-:W-:-:S13]  /*07e0*/  ISETP.GE.AND P0, PT, R3, UR4, PT ;  /* 0x0000000403007c0c */ /* 0x000fda000bf06270 */
[----:B------:R-:W-:Y:S05]  /*07f0*/  @P0 BREAK.RELIABLE B1 ;  /* 0x0000000000010942 */ /* 0x000fea0003800100 */
[----:B------:R-:W-:Y:S05]  /*0800*/  @P0 BRA `(.L_x_3731) ;  /* 0x0000000000400947 */ /* 0x000fea0003800000 */
[----:B------:R-:W-:Y:S05]  /*0810*/  BSYNC.RELIABLE B1 ;  /* 0x0000000000017941 */ /* 0x000fea0003800100 */
.L_x_3729:
        /* <DEDUP_REMOVED lines=15> */
.L_x_3731:
[----:B------:R-:W-:Y:S05]  /*0910*/  BSYNC.RECONVERGENT B0 ;  /* 0x0000000000007941 */ /* 0x000fea0003800200 */
.L_x_3728:
[----:B------:R-:W-:Y:S05]  /*0920*/  WARPSYNC.ALL ;  /* 0x0000000000007948 */ /* 0x000fea0003800000 */
[----:B------:R-:W-:-:S13]  /*0930*/  ISETP.GE.AND P0, PT, R3, UR4, PT ;  /* 0x0000000403007c0c */ /* 0x000fda000bf06270 */
[----:B------:R-:W-:Y:S05]  /*0940*/  @P0 EXIT ;  /* 0x000000000000094d */ /* 0x000fea0003800000 */
[----:B01----:R-:W0:Y:S08]  /*0950*/  LDC.64 R2, c[0x0][0x588] ;  /* 0x00016200ff027b82 */ /* 0x003e300000000a00 */
[----:B------:R-:W1:Y:S01]  /*0960*/  LDC.U16 R0, c[0x0][0x590] ;  /* 0x00016400ff007b82 */ /* 0x000e620000000400 */
[----:B0-----:R-:W2:Y:S01]  /*0970*/  LDG.E.U16 R2, desc[UR6][R2.64] ;  /* 0x0000000602027981 */ /* 0x001ea2000c1e1500 */
[----:B-1----:R-:W-:-:S04]  /*0980*/  HADD2.F32 R7, -RZ, R0.H0_H0 ;  /* 0x20000000ff077230 */ /* 0x002fc80000004100 */
[----:B------:R-:W0:Y:S01]  /*0990*/  MUFU.RCP R5, R7 ;  /* 0x0000000700057308 */ /* 0x000e220000001000 */
        /* <DEDUP_REMOVED lines=8> */
[----:B0-----:R-:W-:Y:S01]  /*0a20*/  STG.E.U16 desc[UR6][R4.64], R6 ;  /* 0x0000000604007986 */ /* 0x001fe2000c101506 */
[----:B------:R-:W-:Y:S05]  /*0a30*/  EXIT ;  /* 0x000000000000794d */ /* 0x000fea0003800000 */
.L_x_3722:
        /* <DEDUP_REMOVED lines=308> */
.L_x_3736:
[----:B------:R-:W0:Y:S02]  /*1d80*/  LDCU.128 UR8, c[0x0][0x580] ;  /* 0x0000b000ff0877ac */ /* 0x000e240008000c00 */
[----:B0-----:R-:W-:Y:S02]  /*1d90*/  IADD3 R6, P0, PT, R4, UR10, RZ ;  /* 0x0000000a04067c10 */ /* 0x001fe4000ff1e0ff */
[----:B------:R-:W0:Y:S02]  /*1da0*/  LDC.U16 R4, c[0x0][0x590] ;  /* 0x00016400ff047b82 */ /* 0x000e240000000400 */
[----:B------:R-:W-:-:S05]  /*1db0*/  IADD3.X R7, PT, PT, RZ, UR11, RZ, P0, !PT ;  /* 0x0000000bff077c10 */ /* 0x000fca00087fe4ff */
[----:B------:R-:W2:Y:S01]  /*1dc0*/  LDG.E.U16 R6, desc[UR6][R6.64] ;  /* 0x0000000606067981 */ /* 0x000ea2000c1e1500 */
[----:B------:R-:W-:Y:S01]  /*1dd0*/  IADD3 R3, PT, PT, R3, 0x80, RZ ;  /* 0x0000008003037810 */ /* 0x000fe20007ffe0ff */
[----:B0-----:R-:W-:-:S04]  /*1de0*/  HADD2.F32 R11, -RZ, R4.H0_H0 ;  /* 0x20000004ff0b7230 */ /* 0x001fc80000004100 */
[----:B------:R-:W-:Y:S01]  /*1df0*/  MUFU.RCP R9, R11 ;  /* 0x0000000b00097308 */ /* 0x000fe20000001000 */
[----:B--2---:R-:W-:-:S05]  /*1e00*/  HADD2.F32 R4, -RZ, R6.H0_H0 ;  /* 0x20000006ff047230 */ /* 0x004fca0000004100 */
[----:B------:R-:W-:-:S05]  /*1e10*/  FMUL.FTZ R4, R11, R4 ;  /* 0x000000040b047220 */ /* 0x000fca0000410000 */
[----:B------:R-:W-:-:S05]  /*1e20*/  F2FP.F16.F32.PACK_AB R4, RZ, R4 ;  /* 0x00000004ff04723e */ /* 0x000fca00000000ff */
[----:B------:R-:W-:Y:S01]  /*1e30*/  HADD2.F32 R8, -RZ, R4.H0_H0 ;  /* 0x20000004ff087230 */ /* 0x000fe20000004100 */
[----:B------:R-:W-:-:S04]  /*1e40*/  IADD3 R4, P0, PT, R5, UR8, RZ ;  /* 0x0000000805047c10 */ /* 0x000fc8000ff1e0ff */
[----:B------:R-:W-:Y:S01]  /*1e50*/  IADD3.X R5, PT, PT, RZ, UR9, RZ, P0, !PT ;  /* 0x00000009ff057c10 */ /* 0x000fe200087fe4ff */
[----:B------:R-:W0:Y:S01]  /*1e60*/  FRND R8, R8 ;  /* 0x0000000800087307 */ /* 0x000e220000201000 */
[----:B------:R-:W-:-:S13]  /*1e70*/  ISETP.GE.AND P0, PT, R3, UR4, PT ;  /* 0x0000000403007c0c */ /* 0x000fda000bf06270 */
[----:B------:R-:W-:Y:S05]  /*1e80*/  @P0 BREAK.RELIABLE B1 ;  /* 0x0000000000010942 */ /* 0x000fea0003800100 */
[----:B0-----:R-:W-:-:S05]  /*1e90*/  FMUL.FTZ R9, R8, R9 ;  /* 0x0000000908097220 */ /* 0x001fca0000410000 */
[----:B------:R-:W-:-:S05]  /*1ea0*/  F2FP.F16.F32.PACK_AB R9, RZ, R9 ;  /* 0x00000009ff09723e */ /* 0x000fca00000000ff */
        /* <DEDUP_REMOVED lines=300> */
.L_x_3738:
        /* <DEDUP_REMOVED lines=14> */
[----:B------:R-:W0:Y:S02]  /*3250*/  FRND R8, R8 ;  /* 0x0000000800087307 */ /* 0x000e240000201000 */
[----:B0-----:R-:W-:-:S05]  /*3260*/  FMUL.FTZ R9, R8, R9 ;  /* 0x0000000908097220 */ /* 0x001fca0000410000 */
[----:B------:R-:W-:-:S05]  /*3270*/  F2FP.F16.F32.PACK_AB R9, RZ, R9 ;  /* 0x00000009ff09723e */ /* 0x000fca00000000ff */
[----:B------:R0:W-:Y:S02]  /*3280*/  STG.E.U16 desc[UR6][R4.64], R9 ;  /* 0x0000000904007986 */ /* 0x0001e4000c101506 */
.L_x_3735:
[----:B------:R-:W-:-:S13]  /*3290*/  ISETP.GE.AND P0, PT, R3, UR4, PT ;  /* 0x0000000403007c0c */ /* 0x000fda000bf06270 */
[----:B------:R-:W-:Y:S05]  /*32a0*/  @P0 BREAK.RELIABLE B1 ;  /* 0x0000000000010942 */ /* 0x000fea0003800100 */
[----:B------:R-:W-:Y:S05]  /*32b0*/  @P0 BRA `(.L_x_3737) ;  /* 0x0000001000f40947 */ /* 0x000fea0003800000 */
[----:B------:R-:W-:Y:S05]  /*32c0*/  BSYNC.RELIABLE B1 ;  /* 0x0000000000017941 */ /* 0x000fea0003800100 */
.L_x_3734:
        /* <DEDUP_REMOVED lines=298> */
.L_x_3739:
        /* <DEDUP_REMOVED lines=18> */
.L_x_3737:
[----:B------:R-:W-:Y:S05]  /*4690*/  BSYNC.RECONVERGENT B0 ;  /* 0x0000000000007941 */ /* 0x000fea0003800200 */
.L_x_3733:
        /* <DEDUP_REMOVED lines=289> */
[----:B------:R-:W-:-:S05]  /*58b0*/  @P0 MOV R6, RZ ;  /* 0x000000ff00060202 */ /* 0x000fca0000000f00 */
[----:B------:R-:W3:Y:S01]  /*58c0*/  @P0 LDC.64 R12, c[0x0][0x578] ;  /* 0x00015e00ff0c0b82 */ /* 0x000ee20000000a00 */
[----:B------:R-:W-:-:S04]  /*58d0*/  IMAD.MOV R4, RZ, RZ, -R7 ;  /* 0x000000ffff047224 */ /* 0x000fc800078e0a07 */
        /* <DEDUP_REMOVED lines=9> */
.L_x_3740:
[----:B------:R-:W0:Y:S02]  /*5970*/  LDCU.128 UR8, c[0x0][0x580] ;  /* 0x0000b000ff0877ac */ /* 0x000e240008000c00 */
[----:B0-----:R-:W-:Y:S02]  /*5980*/  IADD3 R4, P0, PT, R0, UR10, RZ ;  /* 0x0000000a00047c10 */ /* 0x001fe4000ff1e0ff */
[----:B------:R-:W0:Y:S02]  /*5990*/  LDC.U16 R0, c[0x0][0x590] ;  /* 0x00016400ff007b82 */ /* 0x000e240000000400 */
[----:B------:R-:W-:-:S05]  /*59a0*/  IADD3.X R5, PT, PT, RZ, UR11, RZ, P0, !PT ;  /* 0x0000000bff057c10 */ /* 0x000fca00087fe4ff */
[----:B------:R-:W2:Y:S01]  /*59b0*/  LDG.E.U16 R4, desc[UR6][R4.64] ;  /* 0x0000000604047981 */ /* 0x000ea2000c1e1500 */
[----:B------:R-:W-:-:S04]  /*59c0*/  IADD3 R2, P0, PT, R3, UR8, RZ ;  /* 0x0000000803027c10 */ /* 0x000fc8000ff1e0ff */
[----:B------:R-:W-:Y:S01]  /*59d0*/  IADD3.X R3, PT, PT, RZ, UR9, RZ, P0, !PT ;  /* 0x00000009ff037c10 */ /* 0x000fe200087fe4ff */
[----:B0-----:R-:W-:Y:S02]  /*59e0*/  HADD2.F32 R7, -RZ, R0.H0_H0 ;  /* 0x20000000ff077230 */ /* 0x001fe40000004100 */
[----:B--2---:R-:W-:-:S05]  /*59f0*/  HADD2.F32 R0, -RZ, R4.H0_H0 ;  /* 0x20000004ff007230 */ /* 0x004fca0000004100 */
[----:B------:R-:W-:Y:S02]  /*5a00*/  FMUL.FTZ R0, R7, R0 ;  /* 0x0000000007007220 */ /* 0x000fe40000410000 */
[----:B------:R-:W-:Y:S03]  /*5a10*/  MUFU.RCP R7, R7 ;  /* 0x0000000700077308 */ /* 0x000fe60000001000 */
[----:B------:R-:W-:-:S05]  /*5a20*/  F2FP.F16.F32.PACK_AB R0, RZ, R0 ;  /* 0x00000000ff00723e */ /* 0x000fca00000000ff */
[----:B------:R-:W-:-:S06]  /*5a30*/  HADD2.F32 R0, -RZ, R0.H0_H0 ;  /* 0x20000000ff007230 */ /* 0x000fcc0000004100 */
[----:B------:R-:W0:Y:S02]  /*5a40*/  FRND R0, R0 ;  /* 0x0000000000007307 */ /* 0x000e240000201000 */
[----:B0-----:R-:W-:-:S05]  /*5a50*/  FMUL.FTZ R6, R0, R7 ;  /* 0x0000000700067220 */ /* 0x001fca0000410000 */
[----:B------:R-:W-:-:S05]  /*5a60*/  F2FP.F16.F32.PACK_AB R6, RZ, R6 ;  /* 0x00000006ff06723e */ /* 0x000fca00000000ff */
[----:B------:R-:W-:Y:S01]  /*5a70*/  STG.E.U16 desc[UR6][R2.64], R6 ;  /* 0x0000000602007986 */ /* 0x000fe2000c101506 */
[----:B------:R-:W-:Y:S05]  /*5a80*/  EXIT ;  /* 0x000000000000794d */ /* 0x000fea0003800000 */
.L_x_3732:
        /* <DEDUP_REMOVED lines=305> */
.L_x_3744:
[----:B------:R-:W0:Y:S02]  /*6da0*/  LDCU.128 UR8, c[0x0][0x580] ;  /* 0x0000b000ff0877ac */ /* 0x000e240008000c00 */
[----:B0-----:R-:W-:Y:S02]  /*6db0*/  IADD3 R6, P0, PT, R4, UR10, RZ ;  /* 0x0000000a04067c10 */ /* 0x001fe4000ff1e0ff */
[----:B------:R-:W0:Y:S02]  /*6dc0*/  LDC.U16 R4, c[0x0][0x590] ;  /* 0x00016400ff047b82 */ /* 0x000e240000000400 */
[----:B------:R-:W-:-:S05]  /*6dd0*/  IADD3.X R7, PT, PT, RZ, UR11, RZ, P0, !PT ;  /* 0x0000000bff077c10 */ /* 0x000fca00087fe4ff */
[----:B------:R-:W2:Y:S01]  /*6de0*/  LDG.E.U16 R6, desc[UR6][R6.64] ;  /* 0x0000000606067981 */ /* 0x000ea2000c1e1500 */
[----:B------:R-:W-:Y:S01]  /*6df0*/  IADD3 R3, PT, PT, R3, 0x80, RZ ;  /* 0x0000008003037810 */ /* 0x000fe20007ffe0ff */
[----:B0-----:R-:W-:-:S04]  /*6e00*/  HADD2.F32 R11, -RZ, R4.H0_H0 ;  /* 0x20000004ff0b7230 */ /* 0x001fc80000004100 */
[----:B------:R-:W0:Y:S01]  /*6e10*/  MUFU.RCP R9, R11 ;  /* 0x0000000b00097308 */ /* 0x000e220000001000 */
[----:B--2---:R-:W-:-:S05]  /*6e20*/  HADD2.F32 R4, -RZ, R6.H0_H0 ;  /* 0x20000006ff047230 */ /* 0x004fca0000004100 */
[----:B0-----:R-:W-:-:S05]  /*6e30*/  FMUL.FTZ R4, R4, R9 ;  /* 0x0000000904047220 */ /* 0x001fca0000410000 */
        /* <DEDUP_REMOVED lines=309> */
.L_x_3746:
        /* <DEDUP_REMOVED lines=18> */
.L_x_3743:
[----:B------:R-:W-:-:S13]  /*82b0*/  ISETP.GE.AND P0, PT, R3, UR4, PT ;  /* 0x0000000403007c0c */ /* 0x000fda000bf06270 */
[----:B------:R-:W-:Y:S05]  /*82c0*/  @P0 BREAK.RELIABLE B1 ;  /* 0x0000000000010942 */ /* 0x000fea0003800100 */
[----:B------:R-:W-:Y:S05]  /*82d0*/  @P0 BRA `(.L_x_3745) ;  /* 0x0000001000f40947 */ /* 0x000fea0003800000 */
[----:B------:R-:W-:Y:S05]  /*82e0*/  BSYNC.RELIABLE B1 ;  /* 0x0000000000017941 */ /* 0x000fea0003800100 */
.L_x_3742:
        /* <DEDUP_REMOVED lines=298> */
.L_x_3747:
        /* <DEDUP_REMOVED lines=18> */
.L_x_3745:
[----:B------:R-:W-:Y:S05]  /*96b0*/  BSYNC.RECONVERGENT B0 ;  /* 0x0000000000007941 */ /* 0x000fea0003800200 */
.L_x_3741:
        /* <DEDUP_REMOVED lines=301> */
.L_x_3748:
[----:B------:R-:W0:Y:S02]  /*a990*/  LDCU.128 UR8, c[0x0][0x580] ;  /* 0x0000b000ff0877ac */ /* 0x000e240008000c00 */
[----:B0-----:R-:W-:Y:S02]  /*a9a0*/  IADD3 R4, P0, PT, R0, UR10, RZ ;  /* 0x0000000a00047c10 */ /* 0x001fe4000ff1e0ff */
[----:B------:R-:W0:Y:S02]  /*a9b0*/  LDC.U16 R0, c[0x0][0x590] ;  /* 0x00016400ff007b82 */ /* 0x000e240000000400 */
[----:B------:R-:W-:-:S05]  /*a9c0*/  IADD3.X R5, PT, PT, RZ, UR11, RZ, P0, !PT ;  /* 0x0000000bff057c10 */ /* 0x000fca00087fe4ff */
[----:B------:R-:W2:Y:S01]  /*a9d0*/  LDG.E.U16 R4, desc[UR6][R4.64] ;  /* 0x0000000604047981 */ /* 0x000ea2000c1e1500 */
[----:B------:R-:W-:-:S04]  /*a9e0*/  IADD3 R2, P0, PT, R3, UR8, RZ ;  /* 0x0000000803027c10 */ /* 0x000fc8000ff1e0ff */
[----:B------:R-:W-:Y:S01]  /*a9f0*/  IADD3.X R3, PT, PT, RZ, UR9, RZ, P0, !PT ;  /* 0x00000009ff037c10 */ /* 0x000fe200087fe4ff */
[----:B0-----:R-:W-:-:S04]  /*aa00*/  HADD2.F32 R7, -RZ, R0.H0_H0 ;  /* 0x20000000ff077230 */ /* 0x001fc80000004100 */
[----:B------:R-:W0:Y:S01]  /*aa10*/  MUFU.RCP R9, R7 ;  /* 0x0000000700097308 */ /* 0x000e220000001000 */
[----:B--2---:R-:W-:-:S05]  /*aa20*/  HADD2.F32 R0, -RZ, R4.H0_H0 ;  /* 0x20000004ff007230 */ /* 0x004fca0000004100 */
[----:B0-----:R-:W-:-:S05]  /*aa30*/  FMUL.FTZ R0, R0, R9 ;  /* 0x0000000900007220 */ /* 0x001fca0000410000 */
[----:B------:R-:W-:-:S05]  /*aa40*/  F2FP.F16.F32.PACK_AB R0, RZ, R0 ;  /* 0x00000000ff00723e */ /* 0x000fca00000000ff */
[----:B------:R-:W-:-:S06]  /*aa50*/  HADD2.F32 R0, -RZ, R0.H0_H0 ;  /* 0x20000000ff007230 */ /* 0x000fcc0000004100 */
[----:B------:R-:W0:Y:S02]  /*aa60*/  FRND R0, R0 ;  /* 0x0000000000007307 */ /* 0x000e240000201000 */
[----:B0-----:R-:W-:-:S05]  /*aa70*/  FMUL.FTZ R6, R7, R0 ;  /* 0x0000000007067220 */ /* 0x001fca0000410000 */
[----:B------:R-:W-:-:S05]  /*aa80*/  F2FP.F16.F32.PACK_AB R6, RZ, R6 ;  /* 0x00000006ff06723e */ /* 0x000fca00000000ff */
[----:B------:R-:W-:Y:S01]  /*aa90*/  STG.E.U16 desc[UR6][R2.64], R6 ;  /* 0x0000000602007986 */ /* 0x000fe2000c101506 */
[----:B------:R-:W-:Y:S05]  /*aaa0*/  EXIT ;  /* 0x000000000000794d */ /* 0x000fea0003800000 */
.L_x_3749:
        /* <DEDUP_REMOVED lines=13> */
.L_x_19856:


//--------------------- .text._ZN2at6native27unrolled_elementwise_kernelIZZZNS0_26round_decimals_kernel_cudaERNS_18TensorIteratorBaseElENKUlvE_clEvENKUlvE1_clEvEUlN3c104HalfEE_St5arrayIPcLm2EELi4E23TrivialOffsetCalculatorILi1EjESD_NS0_6memory15LoadWithoutCastENSE_16StoreWithoutCastEEEviT_T0_T2_T3_T4_T5_ --------------------------
	.section	.text._ZN2at6native27unrolled_elementwise_kernelIZZZNS0_26round_decimals_kernel_cudaERNS_18TensorIteratorBaseElENKUlvE_clEvENKUlvE1_clEvEUlN3c104HalfEE_St5arrayIPcLm2EELi4E23TrivialOffsetCalculatorILi1EjESD_NS0_6memory15LoadWithoutCastENSE_16StoreWithoutCastEEEviT_T0_T2_T3_T4_T5_,"ax",@progbits
	.align	128
        .global         _ZN2at6native27unrolled_elementwise_kernelIZZZNS0_26round_decimals_kernel_cudaERNS_18TensorIteratorBaseElENKUlvE_clEvENKUlvE1_clEvEUlN3c104HalfEE_St5arrayIPcLm2EELi4E23TrivialOffsetCalculatorILi1EjESD_NS0_6memory15LoadWithoutCastENSE_16StoreWithoutCastEEEviT_T0_T2_T3_T4_T5_
        .type           _ZN2at6native27unrolled_elementwise_kernelIZZZNS0_26round_decimals_kernel_cudaERNS_18TensorIteratorBaseElENKUlvE_clEvENKUlvE1_clEvEUlN3c104HalfEE_St5arrayIPcLm2EELi4E23TrivialOffsetCalculatorILi1EjESD_NS0_6memory15LoadWithoutCastENSE_16StoreWithoutCastEEEviT_T0_T2_T3_T4_T5_,@function
        .size           _ZN2at6native27unrolled_elementwise_kernelIZZZNS0_26round_decimals_kernel_cudaERNS_18TensorIteratorBaseElENKUlvE_clEvENKUlvE1_clEvEUlN3c104HalfEE_St5arrayIPcLm2EELi4E23TrivialOffsetCalculatorILi1EjESD_NS0_6memory15LoadWithoutCastENSE_16StoreWithoutCastEEEviT_T0_T2_T3_T4_T5_,(.L_x_19857 - _ZN2at6native27unrolled_elementwise_kernelIZZZNS0_26round_decimals_kernel_cudaERNS_18TensorIteratorBaseElENKUlvE_clEvENKUlvE1_clEvEUlN3c104HalfEE_St5arrayIPcLm2EELi4E23TrivialOffsetCalculatorILi1EjESD_NS0_6memory15LoadWithoutCastENSE_16StoreWithoutCastEEEviT_T0_T2_T3_T4_T5_)
        .other          _ZN2at6native27unrolled_elementwise_kernelIZZZNS0_26round_decimals_kernel_cudaERNS_18TensorIteratorBaseElENKUlvE_clEvENKUlvE1_clEvEUlN3c104HalfEE_St5arrayIPcLm2EELi4E23TrivialOffsetCalculatorILi1EjESD_NS0_6memory15LoadWithoutCastENSE_16StoreWithoutCastEEEviT_T0_T2_T3_T4_T5_,@"STO_CUDA_ENTRY STV_DEFAULT"
_ZN2at6native27unrolled_elementwise_kernelIZZZNS0_26round_decimals_kernel_cudaERNS_18TensorIteratorBaseElENKUlvE_clEvENKUlvE1_clEvEUlN3c104HalfEE_St5arrayIPcLm2EELi4E23TrivialOffsetCalculatorILi1EjESD_NS0_6memory15LoadWithoutCastENSE_16StoreWithoutCastEEEviT_T0_T2_T3_T4_T5_:
.text._ZN2at6native27unrolled_elementwise_kernelIZZZNS0_26round_decimals_kernel_cudaERNS_18TensorIteratorBaseElENKUlvE_clEvENKUlvE1_clEvEUlN3c104HalfEE_St5arrayIPcLm2EELi4E23TrivialOffsetCalculatorILi1EjESD_NS0_6memory15LoadWithoutCastENSE_16StoreWithoutCastEEEviT_T0_T2_T3_T4_T5_:
[----:B------:R-:W-:Y:S01]  /*0000*/  LDC R1, c[0x0][0x37c] ;  /* 0x0000df00ff017b82 */ /* 0x000fe20000000800 */
[----:B------:R-:W0:Y:S07]  /*0010*/  S2R R0, SR_CTAID.X ;  /* 0x0000000000007919 */ /* 0x000e2e0000002500 */
[----:B------:R-:W0:Y:S01]  /*0020*/  LDC R3, c[0x0][0x380] ;  /* 0x0000e000ff037b82 */ /* 0x000e220000000800 */
[----:B------:R-:W1:Y:S01]  /*0030*/  LDCU.64 UR4, c[0x0][0x358] ;  /* 0x00006b00ff0477ac */ /* 0x000e620008000a00 */
[----:B------:R-:W2:Y:S01]  /*0040*/  S2R R13, SR_TID.X ;  /* 0x00000000000d7919 */ /* 0x000ea20000002100 */
[----:B0-----:R-:W-:Y:S01]  /*0050*/  IMAD R2, R0, -0x200, R3 ;  /* 0xfffffe0000027824 */ /* 0x001fe200078e0203 */
[----:B--2---:R-:W-:-:S04]  /*0060*/  MOV R3, R13 ;  /* 0x0000000d00037202 */ /* 0x004fc80000000f00 */
[----:B------:R-:W-:-:S13]  /*0070*/  ISETP.GE.AND P0, PT, R13, R2, PT ;  /* 0x000000020d00720c */ /* 0x000fda0003f06270 */
[----:B------:R-:W-:Y:S01]  /*0080*/  @!P0 IADD3 R13, PT, PT, R3, 0x80, RZ ;  /* 0x00000080030d8810 */ /* 0x000fe20007ffe0ff */
[----:B------:R-:W0:Y:S01]  /*0090*/  @!P0 LDC.64 R4, c[0x0][0x3a0] ;  /* 0x0000e800ff048b82 */ /* 0x000e220000000a00 */
[----:B------:R-:W-:Y:S02]  /*00a0*/  @!P0 LEA R15, R0, R3, 0x9 ;  /* 0x00000003000f8211 */ /* 0x000fe400078e48ff */
[----:B------:R-:W-:-:S13]  /*00b0*/  ISETP.GE.AND P1, PT, R13, R2, PT ;  /* 0x000000020d00720c */ /* 0x000fda0003f26270 */
[----:B------:R-:W-:Y:S01]  /*00c0*/  @!P1 LEA R17, R0, R13, 0x9 ;  /* 0x0000000d00119211 */ /* 0x000fe200078e48ff */
[----:B------:R-:W2:Y:S01]  /*00d0*/  @!P1 LDC.64 R10, c[0x0][0x3a0] ;  /* 0x0000e800ff0a9b82 */ /* 0x000ea20000000a00 */
[----:B------:R-:W-:-:S04]  /*00e0*/  @!P1 IADD3 R13, PT, PT, R13, 0x80, RZ ;  /* 0x000000800d0d9810 */ /* 0x000fc80007ffe0ff */
[----:B------:R-:W-:Y:S01]  /*00f0*/  ISETP.GE.AND P3, PT, R13, R2, PT ;  /* 0x000000020d00720c */ /* 0x000fe20003f66270 */
[----:B0-----:R-:W-:-:S12]  /*0100*/  @!P0 IMAD.WIDE.U32 R4, R15, 0x2, R4 ;  /* 0x000000020f048825 */ /* 0x001fd800078e0004 */
[----:B------:R-:W-:Y:S01]  /*0110*/  @!P3 IMAD R19, R0, 0x200, R13 ;  /* 0x000002000013b824 */ /* 0x000fe200078e020d */
[----:B------:R-:W-:Y:S01]  /*0120*/  @!P3 IADD3 R13, PT, PT, R13, 0x80, RZ ;  /* 0x000000800d0db810 */ /* 0x000fe20007ffe0ff */
[----:B------:R-:W0:Y:S03]  /*0130*/  @!P3 LDC.64 R8, c[0x0][0x3a0] ;  /* 0x0000e800ff08bb82 */ /* 0x000e260000000a00 */
[----:B------:R-:W-:Y:S01]  /*0140*/  ISETP.GE.AND P2, PT, R13, R2, PT ;  /* 0x000000020d00720c */ /* 0x000fe20003f46270 */
[----:B--2---:R-:W-:-:S12]  /*0150*/  @!P1 IMAD.WIDE.U32 R10, R17, 0x2, R10 ;  /* 0x00000002110a9825 */ /* 0x004fd800078e000a */
[----:B------:R-:W2:Y:S01]  /*0160*/  @!P2 LDC.64 R6, c[0x0][0x3a0] ;  /* 0x0000e800ff06ab82 */ /* 0x000ea20000000a00 */
[----:B------:R-:W-:Y:S01]  /*0170*/  @!P2 LEA R13, R0, R13, 0x9 ;  /* 0x0000000d000da211 */ /* 0x000fe200078e48ff */
        /* <DEDUP_REMOVED lines=12> */
[----:B-1----:R-:W-:-:S09]  /*0240*/  UISETP.NE.AND UP0, UPT, UR6, URZ, UPT ;  /* 0x000000ff0600728c */ /* 0x002fd2000bf05270 */
[----:B0-----:R-:W-:Y:S05]  /*0250*/  BRA.U UP0, `(.L_x_3751) ;  /* 0x0000000100e87547 */ /* 0x001fea000b800000 */
        /* <DEDUP_REMOVED lines=19> */
.L_x_3753:
[----:B------:R-:W-:Y:S05]  /*0390*/  BSYNC.RECONVERGENT B1 ;  /* 0x0000000000017941 */ /* 0x000fea0003800200 */
.L_x_3752:
[----:B------:R-:W-:Y:S04]  /*03a0*/  BSSY.RECONVERGENT B1, `(.L_x_3754) ;  /* 0x000000c000017945 */ /* 0x000fe80003800200 */
[----:B------:R-:W-:Y:S05]  /*03b0*/  @P1 BRA `(.L_x_3755) ;  /* 0x0000000000281947 */ /* 0x000fea0003800000 */
[----:B-----5:R-:W0:Y:S01]  /*03c0*/  LDC.U16 R9, c[0x0][0x388] ;  /* 0x0000e200ff097b82 */ /* 0x020e220000000400 */
[----:B------:R-:W-:Y:S02]  /*03d0*/  HADD2.F32 R8, -RZ, R8.H0_H0 ;  /* 0x20000008ff087230 */ /* 0x000fe40000004100 */
        /* <DEDUP_REMOVED lines=8> */
.L_x_3755:
[----:B------:R-:W-:Y:S05]  /*0460*/  BSYNC.RECONVERGENT B1 ;  /* 0x0000000000017941 */ /* 0x000fea0003800200 */
.L_x_3754:
[----:B------:R-:W-:Y:S04]  /*0470*/  BSSY.RECONVERGENT B1, `(.L_x_3756) ;  /* 0x000000c000017945 */ /* 0x000fe80003800200 */
[----:B------:R-:W-:Y:S05]  /*0480*/  @P2 BRA `(.L_x_3757) ;  /* 0x0000000000282947 */ /* 0x000fea0003800000 */
[----:B-----5:R-:W0:Y:S01]  /*0490*/  LDC.U16 R9, c[0x0][0x388] ;  /* 0x0000e200ff097b82 */ /* 0x020e220000000400 */
[----:B------:R-:W-:Y:S02]  /*04a0*/  HADD2.F32 R7, -RZ, R7.H0_H0 ;  /* 0x20000007ff077230 */ /* 0x000fe40000004100 */
        /* <DEDUP_REMOVED lines=8> */
.L_x_3757:
[----:B------:R-:W-:Y:S05]  /*0530*/  BSYNC.RECONVERGENT B1 ;  /* 0x0000000000017941 */ /* 0x000fea0003800200 */
.L_x_3756:
        /* <DEDUP_REMOVED lines=10> */
[----:B------:R-:W-:Y:S01]  /*05e0*/  F2FP.F16.F32.PACK_AB R12, RZ, R9 ;  /* 0x00000009ff0c723e */ /* 0x000fe200000000ff */
[----:B------:R-:W-:Y:S06]  /*05f0*/  BRA `(.L_x_3758) ;  /* 0x0000000000e47947 */ /* 0x000fec0003800000 */
.L_x_3751:
        /* <DEDUP_REMOVED lines=19> */
.L_x_3760:
[----:B------:R-:W-:Y:S05]  /*0730*/  BSYNC.RECONVERGENT B1 ;  /* 0x0000000000017941 */ /* 0x000fea0003800200 */
.L_x_3759:
[----:B------:R-:W-:Y:S04]  /*0740*/  BSSY.RECONVERGENT B1, `(.L_x_3761) ;  /* 0x000000c000017945 */ /* 0x000fe80003800200 */
[----:B------:R-:W-:Y:S05]  /*0750*/  @P1 BRA `(.L_x_3762) ;  /* 0x0000000000281947 */ /* 0x000fea0003800000 */
[----:B-----5:R-:W0:Y:S01]  /*0760*/  LDC.U16 R9, c[0x0][0x388] ;  /* 0x0000e200ff097b82 */ /* 0x020e220000000400 */
[----:B------:R-:W-:Y:S02]  /*0770*/  HADD2.F32 R8, -RZ, R8.H0_H0 ;  /* 0x20000008ff087230 */ /* 0x000fe40000004100 */
        /* <DEDUP_REMOVED lines=8> */
.L_x_3762:
[----:B------:R-:W-:Y:S05]  /*0800*/  BSYNC.RECONVERGENT B1 ;  /* 0x0000000000017941 */ /* 0x000fea0003800200 */
.L_x_3761:
        /* <DEDUP_REMOVED lines=12> */
.L_x_3764:
[----:B------:R-:W-:Y:S05]  /*08d0*/  BSYNC.RECONVERGENT B1 ;  /* 0x0000000000017941 */ /* 0x000fea0003800200 */
.L_x_3763:
        /* <DEDUP_REMOVED lines=11> */
.L_x_3758:
[----:B------:R-:W-:Y:S05]  /*0990*/  BSYNC.RECONVERGENT B0 ;  /* 0x0000000000007941 */ /* 0x000fea0003800200 */
.L_x_3750:
[----:B------:R-:W0:Y:S01]  /*09a0*/  @!P0 LDC.64 R10, c[0x0][0x398] ;  /* 0x0000e600ff0a8b82 */ /* 0x000e220000000a00 */
[----:B-----5:R-:W-:Y:S01]  /*09b0*/  @!P0 LEA R9, R0, R3, 0x9 ;  /* 0x0000000300098211 */ /* 0x020fe200078e48ff */
[----:B------:R-:W-:Y:S01]  /*09c0*/  BSSY.RECONVERGENT B0, `(.L_x_3765) ;  /* 0x0000012000007945 */ /* 0x000fe20003800200 */
[----:B------:R-:W-:Y:S02]  /*09d0*/  @!P0 MOV R3, R5 ;  /* 0x0000000500038202 */ /* 0x000fe40000000f00 */
[----:B------:R-:W-:Y:S02]  /*09e0*/  PRMT R6, R4, 0x7610, R6 ;  /* 0x0000761004067816 */ /* 0x000fe40000000006 */
[----:B------:R-:W-:Y:S01]  /*09f0*/  ISETP.GE.AND P1, PT, R3, R2, PT ;  /* 0x000000020300720c */ /* 0x000fe20003f26270 */
[----:B0-----:R-:W-:-:S05]  /*0a00*/  @!P0 IMAD.WIDE.U32 R4, R9, 0x2, R10 ;  /* 0x0000000209048825 */ /* 0x001fca00078e000a */
[----:B------:R0:W-:Y:S07]  /*0a10*/  @!P0 STG.E.U16 desc[UR4][R4.64], R6 ;  /* 0x0000000604008986 */ /* 0x0001ee000c101504 */
[----:B------:R-:W-:Y:S05]  /*0a20*/  @P1 BRA `(.L_x_3766) ;  /* 0x00000000002c1947 */ /* 0x000fea0003800000 */
[----:B0-----:R-:W0:Y:S01]  /*0a30*/  LDC.64 R4, c[0x0][0x398] ;  /* 0x0000e600ff047b82 */ /* 0x001e220000000a00 */
[----:B------:R-:W-:Y:S01]  /*0a40*/  IMAD R9, R0, 0x200, R3 ;  /* 0x0000020000097824 */ /* 0x000fe200078e0203 */
[----:B------:R-:W-:Y:S02]  /*0a50*/  IADD3 R3, PT, PT, R3, 0x80, RZ ;  /* 0x0000008003037810 */ /* 0x000fe40007ffe0ff */
[----:B------:R-:W-:Y:S02]  /*0a60*/  PRMT R6, R8, 0x7610, R6 ;  /* 0x0000761008067816 */ /* 0x000fe40000000006 */
[----:B------:R-:W-:-:S13]  /*0a70*/  ISETP.GE.AND P0, PT, R3, R2, PT ;  /* 0x000000020300720c */ /* 0x000fda0003f06270 */
[----:B------:R-:W-:Y:S02]  /*0a80*/  @!P0 LEA R11, R0, R3, 0x9 ;  /* 0x00000003000b8211 */ /* 0x000fe400078e48ff */
[----:B------:R-:W-:Y:S01]  /*0a90*/  @!P0 IADD3 R3, PT, PT, R3, 0x80, RZ ;  /* 0x0000008003038810 */ /* 0x000fe20007ffe0ff */
[----:B0-----:R-:W-:-:S04]  /*0aa0*/  IMAD.WIDE.U32 R8, R9, 0x2, R4 ;  /* 0x0000000209087825 */ /* 0x001fc800078e0004 */
[----:B------:R-:W-:Y:S01]  /*0ab0*/  @!P0 IMAD.WIDE.U32 R4, R11, 0x2, R4 ;  /* 0x000000020b048825 */ /* 0x000fe200078e0004 */
[----:B------:R1:W-:Y:S04]  /*0ac0*/  STG.E.U16 desc[UR4][R8.64], R6 ;  /* 0x0000000608007986 */ /* 0x0003e8000c101504 */
[----:B------:R1:W-:Y:S02]  /*0ad0*/  @!P0 STG.E.U16 desc[UR4][R4.64], R7 ;  /* 0x0000000704008986 */ /* 0x0003e4000c101504 */
.L_x_3766:
[----:B------:R-:W-:Y:S05]  /*0ae0*/  BSYNC.RECONVERGENT B0 ;  /* 0x0000000000007941 */ /* 0x000fea0003800200 */
.L_x_3765:
[----:B------:R-:W-:-:S13]  /*0af0*/  ISETP.GE.AND P0, PT, R3, R2, PT ;  /* 0x000000020300720c */ /* 0x000fda0003f06270 */
[----:B------:R-:W-:Y:S05]  /*0b00*/  @P0 EXIT ;  /* 0x000000000000094d */ /* 0x000fea0003800000 */
[----:B01----:R-:W0:Y:S01]  /*0b10*/  LDC.64 R4, c[0x0][0x398] ;  /* 0x0000e600ff047b82 */ /* 0x003e220000000a00 */
[----:B------:R-:W-:-:S05]  /*0b20*/  LEA R3, R0, R3, 0x9 ;  /* 0x0000000300037211 */ /* 0x000fca00078e48ff */
[----:B0-----:R-:W-:-:S05]  /*0b30*/  IMAD.WIDE.U32 R2, R3, 0x2, R4 ;  /* 0x0000000203027825 */ /* 0x001fca00078e0004 */
[----:B------:R-:W-:Y:S01]  /*0b40*/  STG.E.U16 desc[UR4][R2.64], R12 ;  /* 0x0000000c02007986 */ /* 0x000fe2000c101504 */
[----:B------:R-:W-:Y:S05]  /*0b50*/  EXIT ;  /* 0x000000000000794d */ /* 0x000fea0003800000 */
.L_x_3767:
        /* <DEDUP_REMOVED lines=10> */
.L_x_19857:


//--------------------- .text._ZN2at6native29vectorized_elementwise_kernelILi2EZZZNS0_26round_decimals_kernel_cudaERNS_18TensorIteratorBaseElENKUlvE_clEvENKUlvE1_clEvEUlN3c104HalfEE_St5arrayIPcLm2EEEEviT0_T1_ --------------------------
	.section	.text._ZN2at6native29vectorized_elementwise_kernelILi2EZZZNS0_26round_decimals_kernel_cudaERNS_18TensorIteratorBaseElENKUlvE_clEvENKUlvE1_clEvEUlN3c104HalfEE_St5arrayIPcLm2EEEEviT0_T1_,"ax",@progbits
	.align	128
        .global         _ZN2at6native29vectorized_elementwise_kernelILi2EZZZNS0_26round_decimals_kernel_cudaERNS_18TensorIteratorBaseElENKUlvE_clEvENKUlvE1_clEvEUlN3c104HalfEE_St5arrayIPcLm2EEEEviT0_T1_
        .type           _ZN2at6native29vectorized_elementwise_kernelILi2EZZZNS0_26round_decimals_kernel_cudaERNS_18TensorIteratorBaseElENKUlvE_clEvENKUlvE1_clEvEUlN3c104HalfEE_St5arrayIPcLm2EEEEviT0_T1_,@function
        .size           _ZN2at6native29vectorized_elementwise_kernelILi2EZZZNS0_26round_decimals_kernel_cudaERNS_18TensorIteratorBaseElENKUlvE_clEvENKUlvE1_clEvEUlN3c104HalfEE_St5arrayIPcLm2EEEEviT0_T1_,(.L_x_19858 - _ZN2at6native29vectorized_elementwise_kernelILi2EZZZNS0_26round_decimals_kernel_cudaERNS_18TensorIteratorBaseElENKUlvE_clEvENKUlvE1_clEvEUlN3c104HalfEE_St5arrayIPcLm2EEEEviT0_T1_)
        .other          _ZN2at6native29vectorized_elementwise_kernelILi2EZZZNS0_26round_decimals_kernel_cudaERNS_18TensorIteratorBaseElENKUlvE_clEvENKUlvE1_clEvEUlN3c104HalfEE_St5arrayIPcLm2EEEEviT0_T1_,@"STO_CUDA_ENTRY STV_DEFAULT"
_ZN2at6native29vectorized_elementwise_kernelILi2EZZZNS0_26round_decimals_kernel_cudaERNS_18TensorIteratorBaseElENKUlvE_clEvENKUlvE1_clEvEUlN3c104HalfEE_St5arrayIPcLm2EEEEviT0_T1_:
.text._ZN2at6native29vectorized_elementwise_kernelILi2EZZZNS0_26round_decimals_kernel_cudaERNS_18TensorIteratorBaseElENKUlvE_clEvENKUlvE1_clEvEUlN3c104HalfEE_St5arrayIPcLm2EEEEviT0_T1_:
[----:B------:R-:W-:Y:S01]  /*0000*/  LDC R1, c[0x0][0x37c] ;  /* 0x0000df00ff017b82 */ /* 0x000fe20000000800 */
[----:B------:R-:W0:Y:S01]  /*0010*/  S2R R0, SR_CTAID.X ;  /* 0x0000000000007919 */ /* 0x000e220000002500 */
[----:B------:R-:W1:Y:S01]  /*0020*/  LDCU UR7, c[0x0][0x380] ;  /* 0x00007000ff0777ac */ /* 0x000e620008000800 */
[----:B------:R-:W2:Y:S01]  /*0030*/  LDCU.64 UR4, c[0x0][0x358] ;  /* 0x00006b00ff0477ac */ /* 0x000ea20008000a00 */
[----:B------:R-:W3:Y:S01]  /*0040*/  LDCU.U8 UR6, c[0x0][0x38a] ;  /* 0x00007140ff0677ac */ /* 0x000ee20008000000 */
[----:B0-----:R-:W-:-:S04]  /*0050*/  SHF.L.U32 R0, R0, 0xa, RZ ;  /* 0x0000000a00007819 */ /* 0x001fc800000006ff */
[----:B-1----:R-:W-:-:S04]  /*0060*/  IADD3 R16, PT, PT, -R0, UR7, RZ ;  /* 0x0000000700107c10 */ /* 0x002fc8000fffe1ff */
[----:B------:R-:W-:-:S13]  /*0070*/  ISETP.GT.U32.AND P0, PT, R16, 0x3ff, PT ;  /* 0x000003ff1000780c */ /* 0x000fda0003f04070 */
[----:B--23--:R-:W-:Y:S05]  /*0080*/  @P0 BRA `(.L_x_3768) ;  /* 0x00000014009c0947 */ /* 0x00cfea0003800000 */
[----:B------:R-:W0:Y:S01]  /*0090*/  S2R R25, SR_TID.X ;  /* 0x0000000000197919 */ /* 0x000e220000002100 */
[----:B------:R-:W-:Y:S02]  /*00a0*/  PRMT R18, RZ, 0x7610, R18 ;  /* 0x00007610ff127816 */ /* 0x000fe40000000012 */
[----:B0-----:R-:W-:Y:S02]  /*00b0*/  ISETP.GE.U32.AND P6, PT, R25, R16, PT ;  /* 0x000000101900720c */ /* 0x001fe40003fc6070 */
[----:B------:R-:W-:-:S11]  /*00c0*/  MOV R17, R25 ;  /* 0x0000001900117202 */ /* 0x000fd60000000f00 */
[----:B------:R-:W-:Y:S01]  /*00d0*/  @!P6 IADD3 R25, PT, PT, R17, 0x80, RZ ;  /* 0x000000801119e810 */ /* 0x000fe20007ffe0ff */
[----:B------:R-:W0:Y:S01]  /*00e0*/  @!P6 LDC.64 R2, c[0x0][0x3a0] ;  /* 0x0000e800ff02eb82 */ /* 0x000e220000000a00 */
[----:B------:R-:W-:Y:S02]  /*00f0*/  @!P6 IADD3 R5, PT, PT, R0, R17, RZ ;  /* 0x000000110005e210 */ /* 0x000fe40007ffe0ff */
[----:B------:R-:W-:-:S13]  /*0100*/  ISETP.GE.U32.AND P5, PT, R25, R16, PT ;  /* 0x000000101900720c */ /* 0x000fda0003fa6070 */
[----:B------:R-:W-:Y:S01]  /*0110*/  @!P5 IADD3 R20, PT, PT, R0, R25, RZ ;  /* 0x000000190014d210 */ /* 0x000fe20007ffe0ff */
[----:B------:R-:W1:Y:S01]  /*0120*/  @!P5 LDC.64 R12, c[0x0][0x3a0] ;  /* 0x0000e800ff0cdb82 */ /* 0x000e620000000a00 */
[----:B------:R-:W-:-:S04]  /*0130*/  @!P5 IADD3 R25, PT, PT, R25, 0x80, RZ ;  /* 0x000000801919d810 */ /* 0x000fc80007ffe0ff */
[----:B------:R-:W-:Y:S01]  /*0140*/  ISETP.GE.U32.AND P4, PT, R25, R16, PT ;  /* 0x000000101900720c */ /* 0x000fe20003f86070 */
[----:B0-----:R-:W-:-:S05]  /*0150*/  @!P6 IMAD.WIDE.U32 R2, R5, 0x2, R2 ;  /* 0x000000020502e825 */ /* 0x001fca00078e0002 */
[----:B------:R0:W5:Y:S07]  /*0160*/  @!P6 LDG.E.U16 R18, desc[UR4][R2.64] ;  /* 0x000000040212e981 */ /* 0x00016e000c1e1500 */
[----:B------:R-:W-:Y:S01]  /*0170*/  @!P4 IADD3 R29, PT, PT, R0, R25, RZ ;  /* 0x00000019001dc210 */ /* 0x000fe20007ffe0ff */
[----:B------:R-:W2:Y:S01]  /*0180*/  @!P4 LDC.64 R14, c[0x0][0x3a0] ;  /* 0x0000e800ff0ecb82 */ /* 0x000ea20000000a00 */
[----:B------:R-:W-:-:S04]  /*0190*/  @!P4 IADD3 R25, PT, PT, R25, 0x80, RZ ;  /* 0x000000801919c810 */ /* 0x000fc80007ffe0ff */
[----:B------:R-:W-:-:S13]  /*01a0*/  ISETP.GE.U32.AND P3, PT, R25, R16, PT ;  /* 0x000000101900720c */ /* 0x000fda0003f66070 */
[----:B------:R-:W-:Y:S01]  /*01b0*/  @!P3 IADD3 R27, PT, PT, R0, R25, RZ ;  /* 0x00000019001bb210 */ /* 0x000fe20007ffe0ff */
[----:B------:R-:W3:Y:S01]  /*01c0*/  @!P3 LDC.64 R10, c[0x0][0x3a0] ;  /* 0x0000e800ff0abb82 */ /* 0x000ee20000000a00 */
[----:B------:R-:W-:-:S04]  /*01d0*/  @!P3 IADD3 R25, PT, PT, R25, 0x80, RZ ;  /* 0x000000801919b810 */ /* 0x000fc80007ffe0ff */
[----:B------:R-:W-:-:S13]  /*01e0*/  ISETP.GE.U32.AND P2, PT, R25, R16, PT ;  /* 0x000000101900720c */ /* 0x000fda0003f46070 */
[----:B------:R-:W-:Y:S01]  /*01f0*/  @!P2 IADD3 R23, PT, PT, R0, R25, RZ ;  /* 0x000000190017a210 */ /* 0x000fe20007ffe0ff */
[----:B0-----:R-:W0:Y:S01]  /*0200*/  @!P2 LDC.64 R2, c[0x0][0x3a0] ;  /* 0x0000e800ff02ab82 */ /* 0x001e220000000a00 */
[----:B------:R-:W-:-:S04]  /*0210*/  @!P2 IADD3 R25, PT, PT, R25, 0x80, RZ ;  /* 0x000000801919a810 */ /* 0x000fc80007ffe0ff */
[----:B------:R-:W-:-:S13]  /*0220*/  ISETP.GE.U32.AND P1, PT, R25, R16, PT ;  /* 0x000000101900720c */ /* 0x000fda0003f26070 */
[----:B------:R-:W-:Y:S01]  /*0230*/  @!P1 IADD3 R21, PT, PT, R0, R25, RZ ;  /* 0x0000001900159210 */ /* 0x000fe20007ffe0ff */
[----:B------:R-:W4:Y:S01]  /*0240*/  @!P1 LDC.64 R4, c[0x0][0x3a0] ;  /* 0x0000e800ff049b82 */ /* 0x000f220000000a00 */
[----:B------:R-:W-:-:S04]  /*0250*/  @!P1 IADD3 R25, PT, PT, R25, 0x80, RZ ;  /* 0x0000008019199810 */ /* 0x000fc80007ffe0ff */
[----:B------:R-:W-:-:S13]  /*0260*/  ISETP.GE.U32.AND P0, PT, R25, R16, PT ;  /* 0x000000101900720c */ /* 0x000fda0003f06070 */
[----:B------:R-:W-:Y:S01]  /*0270*/  @!P0 IADD3 R19, PT, PT, R0, R25, RZ ;  /* 0x0000001900138210 */ /* 0x000fe20007ffe0ff */
[----:B------:R-:W2:Y:S01]  /*0280*/  @!P0 LDC.64 R6, c[0x0][0x3a0] ;  /* 0x0000e800ff068b82 */ /* 0x000ea20000000a00 */
[----:B------:R-:W-:-:S04]  /*0290*/  @!P0 IADD3 R25, PT, PT, R25, 0x80, RZ ;  /* 0x0000008019198810 */ /* 0x000fc80007ffe0ff */
        /* <DEDUP_REMOVED lines=27> */
[C---:B------:R-:W-:Y:S01]  /*0450*/  IADD3 R3, PT, PT, R17.reuse, 0x100, RZ ;  /* 0x0000010011037810 */ /* 0x040fe20007ffe0ff */
[----:B------:R-:W-:Y:S01]  /*0460*/  BSSY.RECONVERGENT B1, `(.L_x_3771) ;  /* 0x0000019000017945 */ /* 0x000fe20003800200 */
[----:B------:R-:W-:Y:S02]  /*0470*/  IADD3 R5, PT, PT, R17, 0x180, RZ ;  /* 0x0000018011057810 */ /* 0x000fe40007ffe0ff */
[-C--:B------:R-:W-:Y:S02]  /*0480*/  ISETP.GE.U32.AND P0, PT, R3, R16.reuse, PT ;  /* 0x000000100300720c */ /* 0x080fe40003f06070 */
[-C--:B------:R-:W-:Y:S02]  /*0490*/  ISETP.GE.U32.AND P1, PT, R5, R16.reuse, PT ;  /* 0x000000100500720c */ /* 0x080fe40003f26070 */
[----:B------:R-:W-:Y:S02]  /*04a0*/  P2R R2, PR, RZ, 0x1 ;  /* 0x00000001ff027803 */ /* 0x000fe40000000000 */
[----:B------:R-:W-:-:S02]  /*04b0*/  ISETP.GE.U32.AND P0, PT, R17, R16, PT ;  /* 0x000000101100720c */ /* 0x000fc40003f06070 */
[C---:B------:R-:W-:Y:S02]  /*04c0*/  IADD3 R7, PT, PT, R17.reuse, 0x200, RZ ;  /* 0x0000020011077810 */ /* 0x040fe40007ffe0ff */
[C---:B------:R-:W-:Y:S02]  /*04d0*/  IADD3 R5, PT, PT, R17.reuse, 0x300, RZ ;  /* 0x0000030011057810 */ /* 0x040fe40007ffe0ff */
[----:B------:R-:W-:Y:S02]  /*04e0*/  IADD3 R3, PT, PT, R17, 0x280, RZ ;  /* 0x0000028011037810 */ /* 0x000fe40007ffe0ff */
[-C--:B------:R-:W-:Y:S02]  /*04f0*/  ISETP.GE.U32.AND P2, PT, R7, R16.reuse, PT ;  /* 0x000000100700720c */ /* 0x080fe40003f46070 */
[-C--:B------:R-:W-:Y:S02]  /*0500*/  ISETP.GE.U32.AND P4, PT, R5, R16.reuse, PT ;  /* 0x000000100500720c */ /* 0x080fe40003f86070 */
[----:B------:R-:W-:-:S02]  /*0510*/  ISETP.GE.U32.AND P3, PT, R3, R16, PT ;  /* 0x000000100300720c */ /* 0x000fc40003f66070 */
[C---:B------:R-:W-:Y:S02]  /*0520*/  IADD3 R7, PT, PT, R17.reuse, 0x80, RZ ;  /* 0x0000008011077810 */ /* 0x040fe40007ffe0ff */
[----:B------:R-:W-:Y:S01]  /*0530*/  IADD3 R5, PT, PT, R17, 0x380, RZ ;  /* 0x0000038011057810 */ /* 0x000fe20007ffe0ff */
[----:B------:R-:W-:Y:S08]  /*0540*/  @P0 BRA `(.L_x_3772) ;  /* 0x0000000000280947 */ /* 0x000ff00003800000 */
        /* <DEDUP_REMOVED lines=10> */
.L_x_3772:
[----:B------:R-:W-:Y:S05]  /*05f0*/  BSYNC.RECONVERGENT B1 ;  /* 0x0000000000017941 */ /* 0x000fea0003800200 */
.L_x_3771:
[-C--:B------:R-:W-:Y:S01]  /*0600*/  ISETP.GE.U32.AND P6, PT, R7, R16.reuse, PT ;  /* 0x000000100700720c */ /* 0x080fe20003fc6070 */
[----:B------:R-:W-:Y:S01]  /*0610*/  BSSY.RECONVERGENT B1, `(.L_x_3773) ;  /* 0x000000d000017945 */ /* 0x000fe20003800200 */
[----:B------:R-:W-:-:S11]  /*0620*/  ISETP.GE.U32.AND P5, PT, R5, R16, PT ;  /* 0x000000100500720c */ /* 0x000fd60003fa6070 */
        /* <DEDUP_REMOVED lines=11> */
.L_x_3774:
[----:B------:R-:W-:Y:S05]  /*06e0*/  BSYNC.RECONVERGENT B1 ;  /* 0x0000000000017941 */ /* 0x000fea0003800200 */
.L_x_3773:
[----:B------:R-:W-:Y:S01]  /*06f0*/  ISETP.NE.AND P6, PT, R2, RZ, PT ;  /* 0x000000ff0200720c */ /* 0x000fe20003fc5270 */
[----:B------:R-:W-:-:S12]  /*0700*/  BSSY.RECONVERGENT B1, `(.L_x_3775) ;  /* 0x000000c000017945 */ /* 0x000fd80003800200 */
        /* <DEDUP_REMOVED lines=11> */
.L_x_3776:
[----:B------:R-:W-:Y:S05]  /*07c0*/  BSYNC.RECONVERGENT B1 ;  /* 0x0000000000017941 */ /* 0x000fea0003800200 */
.L_x_3775:
        /* <DEDUP_REMOVED lines=12> */
.L_x_3778:
[----:B------:R-:W-:Y:S05]  /*0890*/  BSYNC.RECONVERGENT B1 ;  /* 0x0000000000017941 */ /* 0x000fea0003800200 */
.L_x_3777:
[----:B------:R-:W-:Y:S04]  /*08a0*/  BSSY.RECONVERGENT B1, `(.L_x_3779) ;  /* 0x000000c000017945 */ /* 0x000fe80003800200 */
        /* <DEDUP_REMOVED lines=11> */
.L_x_3780:
[----:B------:R-:W-:Y:S05]  /*0960*/  BSYNC.RECONVERGENT B1 ;  /* 0x0000000000017941 */ /* 0x000fea0003800200 */
.L_x_3779:
        /* <DEDUP_REMOVED lines=12> */
.L_x_3782:
[----:B------:R-:W-:Y:S05]  /*0a30*/  BSYNC.RECONVERGENT B1 ;  /* 0x0000000000017941 */ /* 0x000fea0003800200 */
.L_x_3781:
        /* <DEDUP_REMOVED lines=12> */
.L_x_3784:
[----:B------:R-:W-:Y:S05]  /*0b00*/  BSYNC.RECONVERGENT B1 ;  /* 0x0000000000017941 */ /* 0x000fea0003800200 */
.L_x_3783:
        /* <DEDUP_REMOVED lines=12> */
.L_x_3770:
[C---:B------:R-:W-:Y:S01]  /*0bd0*/  IADD3 R3, PT, PT, R17.reuse, 0x100, RZ ;  /* 0x0000010011037810 */ /* 0x040fe20007ffe0ff */
[----:B------:R-:W-:Y:S01]  /*0be0*/  BSSY.RECONVERGENT B1, `(.L_x_3786) ;  /* 0x0000019000017945 */ /* 0x000fe20003800200 */
[----:B------:R-:W-:Y:S02]  /*0bf0*/  IADD3 R5, PT, PT, R17, 0x180, RZ ;  /* 0x0000018011057810 */ /* 0x000fe40007ffe0ff */
[-C--:B------:R-:W-:Y:S02]  /*0c00*/  ISETP.GE.U32.AND P0, PT, R3, R16.reuse, PT ;  /* 0x000000100300720c */ /* 0x080fe40003f06070 */
[C---:B------:R-:W-:Y:S02]  /*0c10*/  IADD3 R7, PT, PT, R17.reuse, 0x200, RZ ;  /* 0x0000020011077810 */ /* 0x040fe40007ffe0ff */
[----:B------:R-:W-:Y:S02]  /*0c20*/  P2R R4, PR, RZ, 0x1 ;  /* 0x00000001ff047803 */ /* 0x000fe40000000000 */
[----:B------:R-:W-:-:S02]  /*0c30*/  ISETP.GE.U32.AND P0, PT, R17, R16, PT ;  /* 0x000000101100720c */ /* 0x000fc40003f06070 */
[-C--:B------:R-:W-:Y:S02]  /*0c40*/  ISETP.GE.U32.AND P1, PT, R5, R16.reuse, PT ;  /* 0x000000100500720c */ /* 0x080fe40003f26070 */
        /* <DEDUP_REMOVED lines=18> */
.L_x_3787:
[----:B------:R-:W-:Y:S05]  /*0d70*/  BSYNC.RECONVERGENT B1 ;  /* 0x0000000000017941 */ /* 0x000fea0003800200 */
.L_x_3786:
[-C--:B------:R-:W-:Y:S01]  /*0d80*/  ISETP.GE.U32.AND P6, PT, R7, R16.reuse, PT ;  /* 0x000000100700720c */ /* 0x080fe20003fc6070 */
[----:B------:R-:W-:Y:S01]  /*0d90*/  BSSY.RECONVERGENT B1, `(.L_x_3788) ;  /* 0x000000d000017945 */ /* 0x000fe20003800200 */
[----:B------:R-:W-:-:S11]  /*0da0*/  ISETP.GE.U32.AND P5, PT, R9, R16, PT ;  /* 0x000000100900720c */ /* 0x000fd60003fa6070 */
        /* <DEDUP_REMOVED lines=11> */
.L_x_3789:
[----:B------:R-:W-:Y:S05]  /*0e60*/  BSYNC.RECONVERGENT B1 ;  /* 0x0000000000017941 */ /* 0x000fea0003800200 */
.L_x_3788:
[----:B------:R-:W-:Y:S01]  /*0e70*/  ISETP.NE.AND P6, PT, R4, RZ, PT ;  /* 0x000000ff0400720c */ /* 0x000fe20003fc5270 */
[----:B------:R-:W-:-:S12]  /*0e80*/  BSSY.RECONVERGENT B1, `(.L_x_3790) ;  /* 0x000000c000017945 */ /* 0x000fd80003800200 */
        /* <DEDUP_REMOVED lines=11> */
.L_x_3791:
[----:B------:R-:W-:Y:S05]  /*0f40*/  BSYNC.RECONVERGENT B1 ;  /* 0x0000000000017941 */ /* 0x000fea0003800200 */
.L_x_3790:
        /* <DEDUP_REMOVED lines=12> */
.L_x_3793:
[----:B------:R-:W-:Y:S05]  /*1010*/  BSYNC.RECONVERGENT B1 ;  /* 0x0000000000017941 */ /* 0x000fea0003800200 */
.L_x_3792:
        /* <DEDUP_REMOVED lines=12> */
.L_x_3795:
[----:B------:R-:W-:Y:S05]  /*10e0*/  BSYNC.RECONVERGENT B1 ;  /* 0x0000000000017941 */ /* 0x000fea0003800200 */
.L_x_3794:
        /* <DEDUP_REMOVED lines=12> */
.L_x_3797:
[----:B------:R-:W-:Y:S05]  /*11b0*/  BSYNC.RECONVERGENT B1 ;  /* 0x0000000000017941 */ /* 0x000fea0003800200 */
.L_x_3796:
        /* <DEDUP_REMOVED lines=12> */
.L_x_3799:
[----:B------:R-:W-:Y:S05]  /*1280*/  BSYNC.RECONVERGENT B1 ;  /* 0x0000000000017941 */ /* 0x000fea0003800200 */
.L_x_3798:
        /* <DEDUP_REMOVED lines=11> */
.L_x_3785:
[----:B------:R-:W-:Y:S05]  /*1340*/  BSYNC.RECONVERGENT B0 ;  /* 0x0000000000007941 */ /* 0x000fea0003800200 */
.L_x_3769:
[----:B-----5:R-:W0:Y:S01]  /*1350*/  @!P0 LDC.64 R12, c[0x0][0x398] ;  /* 0x0000e600ff0c8b82 */ /* 0x020e220000000a00 */
[----:B------:R-:W-:Y:S01]  /*1360*/  @!P0 IADD3 R11, PT, PT, R0, R17, RZ ;  /* 0x00000011000b8210 */ /* 0x000fe20007ffe0ff */
[----:B------:R-:W-:Y:S01]  /*1370*/  BSSY.RECONVERGENT B0, `(.L_x_3800) ;  /* 0x0000030000007945 */ /* 0x000fe20003800200 */
[----:B------:R-:W-:-:S03]  /*1380*/  @!P0 MOV R17, R7 ;  /* 0x0000000700118202 */ /* 0x000fc60000000f00 */
[----:B------:R-:W-:Y:S01]  /*1390*/  BSSY.RELIABLE B1, `(.L_x_3801) ;  /* 0x0000027000017945 */ /* 0x000fe20003800100 */
[----:B0-----:R-:W-:-:S05]  /*13a0*/  @!P0 IMAD.WIDE.U32 R12, R11, 0x2, R12 ;  /* 0x000000020b0c8825 */ /* 0x001fca00078e000c */
[----:B------:R0:W-:Y:S01]  /*13b0*/  @!P0 STG.E.U16 desc[UR4][R12.64], R8 ;  /* 0x000000080c008986 */ /* 0x0001e2000c101504 */
[----:B------:R-:W-:-:S13]  /*13c0*/  ISETP.GE.U32.AND P0, PT, R17, R16, PT ;  /* 0x000000101100720c */ /* 0x000fda0003f06070 */
[----:B0-----:R-:W-:Y:S05]  /*13d0*/  @P0 BRA `(.L_x_3802) ;  /* 0x0000000000300947 */ /* 0x001fea0003800000 */
[----:B------:R-:W0:Y:S01]  /*13e0*/  LDC.64 R12, c[0x0][0x398] ;  /* 0x0000e600ff0c7b82 */ /* 0x000e220000000a00 */
[----:B------:R-:W-:Y:S02]  /*13f0*/  IADD3 R7, PT, PT, R0, R17, RZ ;  /* 0x0000001100077210 */ /* 0x000fe40007ffe0ff */
[----:B------:R-:W-:-:S04]  /*1400*/  IADD3 R17, PT, PT, R17, 0x80, RZ ;  /* 0x0000008011117810 */ /* 0x000fc80007ffe0ff */
[----:B------:R-:W-:Y:S01]  /*1410*/  ISETP.GE.U32.AND P0, PT, R17, R16, PT ;  /* 0x000000101100720c */ /* 0x000fe20003f06070 */
[----:B0-----:R-:W-:-:S05]  /*1420*/  IMAD.WIDE.U32 R12, R7, 0x2, R12 ;  /* 0x00000002070c7825 */ /* 0x001fca00078e000c */
[----:B------:R0:W-:Y:S07]  /*1430*/  STG.E.U16 desc[UR4][R12.64], R9 ;  /* 0x000000090c007986 */ /* 0x0001ee000c101504 */
[----:B------:R-:W-:Y:S05]  /*1440*/  @P0 BRA `(.L_x_3803) ;  /* 0x0000000000300947 */ /* 0x000fea0003800000 */
[----:B0-----:R-:W0:Y:S01]  /*1450*/  LDC.64 R8, c[0x0][0x398] ;  /* 0x0000e600ff087b82 */ /* 0x001e220000000a00 */
[----:B------:R-:W-:Y:S02]  /*1460*/  IADD3 R7, PT, PT, R0, R17, RZ ;  /* 0x0000001100077210 */ /* 0x000fe40007ffe0ff */
[----:B------:R-:W-:-:S03]  /*1470*/  IADD3 R17, PT, PT, R17, 0x80, RZ ;  /* 0x0000008011117810 */ /* 0x000fc60007ffe0ff */
[----:B0-----:R-:W-:-:S05]  /*1480*/  IMAD.WIDE.U32 R8, R7, 0x2, R8 ;  /* 0x0000000207087825 */ /* 0x001fca00078e0008 */
[----:B------:R0:W-:Y:S02]  /*1490*/  STG.E.U16 desc[UR4][R8.64], R10 ;  /* 0x0000000a08007986 */ /* 0x0001e4000c101504 */
.L_x_3802:
[----:B------:R-:W-:-:S13]  /*14a0*/  ISETP.GE.U32.AND P0, PT, R17, R16, PT ;  /* 0x000000101100720c */ /* 0x000fda0003f06070 */
[----:B------:R-:W-:Y:S05]  /*14b0*/  @P0 BRA `(.L_x_3804) ;  /* 0x0000000000300947 */ /* 0x000fea0003800000 */
[----:B0-----:R-:W0:Y:S01]  /*14c0*/  LDC.64 R8, c[0x0][0x398] ;  /* 0x0000e600ff087b82 */ /* 0x001e220000000a00 */
[----:B------:R-:W-:Y:S02]  /*14d0*/  IADD3 R7, PT, PT, R0, R17, RZ ;  /* 0x0000001100077210 */ /* 0x000fe40007ffe0ff */
[----:B------:R-:W-:-:S03]  /*14e0*/  IADD3 R17, PT, PT, R17, 0x80, RZ ;  /* 0x0000008011117810 */ /* 0x000fc60007ffe0ff */
[----:B0-----:R-:W-:-:S05]  /*14f0*/  IMAD.WIDE.U32 R8, R7, 0x2, R8 ;  /* 0x0000000207087825 */ /* 0x001fca00078e0008 */
[----:B------:R1:W-:Y:S02]  /*1500*/  STG.E.U16 desc[UR4][R8.64], R2 ;  /* 0x0000000208007986 */ /* 0x0003e4000c101504 */
.L_x_3803:
[----:B------:R-:W-:-:S13]  /*1510*/  ISETP.GE.U32.AND P0, PT, R17, R16, PT ;  /* 0x000000101100720c */ /* 0x000fda0003f06070 */
[----:B------:R-:W-:Y:S05]  /*1520*/  @P0 BRA `(.L_x_3805) ;  /* 0x0000000000340947 */ /* 0x000fea0003800000 */
[----:B01----:R-:W0:Y:S01]  /*1530*/  LDC.64 R8, c[0x0][0x398] ;  /* 0x0000e600ff087b82 */ /* 0x003e220000000a00 */
[----:B------:R-:W-:Y:S02]  /*1540*/  IADD3 R7, PT, PT, R0, R17, RZ ;  /* 0x0000001100077210 */ /* 0x000fe40007ffe0ff */
[----:B------:R-:W-:-:S03]  /*1550*/  IADD3 R17, PT, PT, R17, 0x80, RZ ;  /* 0x0000008011117810 */ /* 0x000fc60007ffe0ff */
[----:B0-----:R-:W-:-:S05]  /*1560*/  IMAD.WIDE.U32 R8, R7, 0x2, R8 ;  /* 0x0000000207087825 */ /* 0x001fca00078e0008 */
[----:B------:R1:W-:Y:S02]  /*1570*/  STG.E.U16 desc[UR4][R8.64], R3 ;  /* 0x0000000308007986 */ /* 0x0003e4000c101504 */
.L_x_3804:
[----:B------:R-:W-:-:S13]  /*1580*/  ISETP.GE.U32.AND P0, PT, R17, R16, PT ;  /* 0x000000101100720c */ /* 0x000fda0003f06070 */
[----:B------:R-:W-:Y:S05]  /*1590*/  @P0 BREAK.RELIABLE B1 ;  /* 0x0000000000010942 */ /* 0x000fea0003800100 */
[----:B------:R-:W-:Y:S05]  /*15a0*/  @P0 BRA `(.L_x_3806) ;  /* 0x0000000000300947 */ /* 0x000fea0003800000 */
[----:B-1----:R-:W1:Y:S01]  /*15b0*/  LDC.64 R2, c[0x0][0x398] ;  /* 0x0000e600ff027b82 */ /* 0x002e620000000a00 */
[----:B------:R-:W-:Y:S02]  /*15c0*/  IADD3 R7, PT, PT, R0, R17, RZ ;  /* 0x0000001100077210 */ /* 0x000fe40007ffe0ff */
[----:B------:R-:W-:-:S03]  /*15d0*/  IADD3 R17, PT, PT, R17, 0x80, RZ ;  /* 0x0000008011117810 */ /* 0x000fc60007ffe0ff */
[----:B-1----:R-:W-:-:S05]  /*15e0*/  IMAD.WIDE.U32 R2, R7, 0x2, R2 ;  /* 0x0000000207027825 */ /* 0x002fca00078e0002 */
[----:B------:R2:W-:Y:S02]  /*15f0*/  STG.E.U16 desc[UR4][R2.64], R4 ;  /* 0x0000000402007986 */ /* 0x0005e4000c101504 */
.L_x_3805:
[----:B------:R-:W-:Y:S05]  /*1600*/  BSYNC.RELIABLE B1 ;  /* 0x0000000000017941 */ /* 0x000fea0003800100 */
.L_x_3801:
[----:B------:R-:W-:-:S13]  /*1610*/  ISETP.GE.U32.AND P0, PT, R17, R16, PT ;  /* 0x000000101100720c */ /* 0x000fda0003f06070 */
[----:B-12---:R-:W1:Y:S01]  /*1620*/  @!P0 LDC.64 R2, c[0x0][0x398] ;  /* 0x0000e600ff028b82 */ /* 0x006e620000000a00 */
[----:B------:R-:W-:Y:S02]  /*1630*/  @!P0 IADD3 R7, PT, PT, R0, R17, RZ ;  /* 0x0000001100078210 */ /* 0x000fe40007ffe0ff */
[----:B------:R-:W-:-:S03]  /*1640*/  @!P0 IADD3 R17, PT, PT, R17, 0x80, RZ ;  /* 0x0000008011118810 */ /* 0x000fc60007ffe0ff */
[----:B-1----:R-:W-:-:S05]  /*1650*/  @!P0 IMAD.WIDE.U32 R2, R7, 0x2, R2 ;  /* 0x0000000207028825 */ /* 0x002fca00078e0002 */
[----:B------:R2:W-:Y:S02]  /*1660*/  @!P0 STG.E.U16 desc[UR4][R2.64], R6 ;  /* 0x0000000602008986 */ /* 0x0005e4000c101504 */
.L_x_3806:
[----:B------:R-:W-:Y:S05]  /*1670*/  BSYNC.RECONVERGENT B0 ;  /* 0x0000000000007941 */ /* 0x000fea0003800200 */
.L_x_3800:
[----:B------:R-:W-:Y:S05]  /*1680*/  WARPSYNC.ALL ;  /* 0x0000000000007948 */ /* 0x000fea0003800000 */
[----:B------:R-:W-:-:S13]  /*1690*/  ISETP.GE.U32.AND P0, PT, R17, R16, PT ;  /* 0x000000101100720c */ /* 0x000fda0003f06070 */
[----:B------:R-:W-:Y:S05]  /*16a0*/  @P0 EXIT ;  /* 0x000000000000094d */ /* 0x000fea0003800000 */
[----:B-12---:R-:W1:Y:S01]  /*16b0*/  LDC.64 R2, c[0x0][0x398] ;  /* 0x0000e600ff027b82 */ /* 0x006e620000000a00 */
[----:B------:R-:W-:-:S05]  /*16c0*/  IADD3 R17, PT, PT, R0, R17, RZ ;  /* 0x0000001100117210 */ /* 0x000fca0007ffe0ff */
[----:B-1----:R-:W-:-:S05]  /*16d0*/  IMAD.WIDE.U32 R2, R17, 0x2, R2 ;  /* 0x0000000211027825 */ /* 0x002fca00078e0002 */
[----:B------:R-:W-:Y:S01]  /*16e0*/  STG.E.U16 desc[UR4][R2.64], R5 ;  /* 0x0000000502007986 */ /* 0x000fe2000c101504 */
[----:B------:R-:W-:Y:S05]  /*16f0*/  EXIT ;  /* 0x000000000000794d */ /* 0x000fea0003800000 */
.L_x_3768:
[----:B------:R-:W0:Y:S01]  /*1700*/  S2R R2, SR_TID.X ;  /* 0x0000000000027919 */ /* 0x000e220000002100 */
[----:B------:R-:W1:Y:S02]  /*1710*/  LDC.64 R4, c[0x0][0x3a0] ;  /* 0x0000e800ff047b82 */ /* 0x000e640000000a00 */
[----:B-1----:R-:W-:-:S04]  /*1720*/  IMAD.WIDE.U32 R4, R0, 0x2, R4 ;  /* 0x0000000200047825 */ /* 0x002fc800078e0004 */
[----:B0-----:R-:W-:-:S05]  /*1730*/  IMAD.WIDE.U32 R6, R2, 0x4, R4 ;  /* 0x0000000402067825 */ /* 0x001fca00078e0004 */
[----:B------:R0:W5:Y:S04]  /*1740*/  LDG.E R9, desc[UR4][R6.64] ;  /* 0x0000000406097981 */ /* 0x000168000c1e1900 */
[----:B------:R0:W5:Y:S04]  /*1750*/  LDG.E R5, desc[UR4][R6.64+0x200] ;  /* 0x0002000406057981 */ /* 0x000168000c1e1900 */
[----:B------:R0:W5:Y:S04]  /*1760*/  LDG.E R4, desc[UR4][R6.64+0x400] ;  /* 0x0004000406047981 */ /* 0x000168000c1e1900 */
[----:B------:R0:W5:Y:S01]  /*1770*/  LDG.E R3, desc[UR4][R6.64+0x600] ;  /* 0x0006000406037981 */ /* 0x000162000c1e1900 */
[----:B------:R-:W-:-:S09]  /*1780*/  UISETP.NE.AND UP0, UPT, UR6, URZ, UPT ;  /* 0x000000ff0600728c */ /* 0x000fd2000bf05270 */
[----:B0-----:R-:W-:Y:S05]  /*1790*/  BRA.U UP0, `(.L_x_3807) ;  /* 0x0000000100d47547 */ /* 0x001fea000b800000 */
[----:B------:R-:W0:Y:S01]  /*17a0*/  LDC.U16 R7, c[0x0][0x388] ;  /* 0x0000e200ff077b82 */ /* 0x000e220000000400 */
[----:B-----5:R-:W-:Y:S02]  /*17b0*/  HADD2.F32 R6, -RZ, R9.H0_H0 ;  /* 0x20000009ff067230 */ /* 0x020fe40000004100 */
[----:B------:R-:W-:Y:S02]  /*17c0*/  HADD2.F32 R12, -RZ, R5.H0_H0 ;  /* 0x20000005ff0c7230 */ /* 0x000fe40000004100 */
[----:B------:R-:W-:Y:S02]  /*17d0*/  HADD2.F32 R14, -RZ, R3.H0_H0 ;  /* 0x20000003ff0e7230 */ /* 0x000fe40000004100 */
[----:B0-----:R-:W-:-:S04]  /*17e0*/  HADD2.F32 R7, -RZ, R7.H0_H0 ;  /* 0x20000007ff077230 */ /* 0x001fc80000004100 */
[----:B------:R-:W-:Y:S01]  /*17f0*/  MUFU.RCP R8, R7 ;  /* 0x0000000700087308 */ /* 0x000fe20000001000 */
[C---:B------:R-:W-:Y:S01]  /*1800*/  FMUL.FTZ R6, R7.reuse, R6 ;  /* 0x0000000607067220 */ /* 0x040fe20000410000 */
[C---:B------:R-:W-:Y:S01]  /*1810*/  FMUL.FTZ R12, R7.reuse, R12 ;  /* 0x0000000c070c7220 */ /* 0x040fe20000410000 */
[----:B------:R-:W-:-:S03]  /*1820*/  FMUL.FTZ R14, R7, R14 ;  /* 0x0000000e070e7220 */ /* 0x000fc60000410000 */
[----:B------:R-:W-:-:S05]  /*1830*/  F2FP.F16.F32.PACK_AB R6, RZ, R6 ;  /* 0x00000006ff06723e */ /* 0x000fca00000000ff */
[----:B------:R-:W-:Y:S02]  /*1840*/  HADD2.F32 R10, -RZ, R6.H0_H0 ;  /* 0x20000006ff0a7230 */ /* 0x000fe40000004100 */
[----:B------:R-:W-:Y:S02]  /*1850*/  HADD2.F32 R6, -RZ, R9.H1_H1 ;  /* 0x30000009ff067230 */ /* 0x000fe40000004100 */
[----:B------:R0:W1:Y:S03]  /*1860*/  FRND R11, R10 ;  /* 0x0000000a000b7307 */ /* 0x0000660000201000 */
[----:B------:R-:W-:Y:S01]  /*1870*/  FMUL.FTZ R9, R7, R6 ;  /* 0x0000000607097220 */ /* 0x000fe20000410000 */
[----:B0-----:R-:W-:-:S05]  /*1880*/  HADD2.F32 R10, -RZ, R5.H1_H1 ;  /* 0x30000005ff0a7230 */ /* 0x001fca0000004100 */
[----:B------:R-:W-:Y:S01]  /*1890*/  FMUL.FTZ R10, R7, R10 ;  /* 0x0000000a070a7220 */ /* 0x000fe20000410000 */
[----:B-1----:R-:W-:-:S05]  /*18a0*/  FMUL.FTZ R6, R11, R8 ;  /* 0x000000080b067220 */ /* 0x002fca0000410000 */
[----:B------:R-:W-:-:S05]  /*18b0*/  F2FP.F16.F32.PACK_AB R6, R9, R6 ;  /* 0x000000060906723e */ /* 0x000fca00000000ff */
[----:B------:R-:W-:-:S06]  /*18c0*/  HADD2.F32 R11, -RZ, R6.H1_H1 ;  /* 0x30000006ff0b7230 */ /* 0x000fcc0000004100 */
[----:B------:R-:W0:Y:S02]  /*18d0*/  FRND R11, R11 ;  /* 0x0000000b000b7307 */ /* 0x000e240000201000 */
[----:B0-----:R-:W-:-:S05]  /*18e0*/  FMUL.FTZ R9, R11, R8 ;  /* 0x000000080b097220 */ /* 0x001fca0000410000 */
[----:B------:R-:W-:-:S05]  /*18f0*/  F2FP.F16.F32.PACK_AB R9, R12, R9 ;  /* 0x000000090c09723e */ /* 0x000fca00000000ff */
[----:B------:R-:W-:-:S04]  /*1900*/  HADD2.F32 R12, -RZ, R9.H1_H1 ;  /* 0x30000009ff0c7230 */ /* 0x000fc80000004100 */
[----:B------:R-:W0:Y:S02]  /*1910*/  FRND R13, R12 ;  /* 0x0000000c000d7307 */ /* 0x000e240000201000 */
[----:B0-----:R-:W-:-:S05]  /*1920*/  FMUL.FTZ R5, R13, R8 ;  /* 0x000000080d057220 */ /* 0x001fca0000410000 */
[----:B------:R-:W-:Y:S01]  /*1930*/  F2FP.F16.F32.PACK_AB R5, R10, R5 ;  /* 0x000000050a05723e */ /* 0x000fe200000000ff */
[--C-:B------:R-:W-:Y:S02]  /*1940*/  HADD2.F32 R10, -RZ, R4.reuse.H0_H0 ;  /* 0x20000004ff0a7230 */ /* 0x100fe40000004100 */
[----:B------:R-:W-:Y:S02]  /*1950*/  HADD2.F32 R4, -RZ, R4.H1_H1 ;  /* 0x30000004ff047230 */ /* 0x000fe40000004100 */
[----:B------:R-:W-:Y:S02]  /*1960*/  HADD2.F32 R11, -RZ, R5.H1_H1 ;  /* 0x30000005ff0b7230 */ /* 0x000fe40000004100 */
[C---:B------:R-:W-:Y:S01]  /*1970*/  FMUL.FTZ R13, R7.reuse, R10 ;  /* 0x0000000a070d7220 */ /* 0x040fe20000410000 */
[----:B------:R-:W-:-:S03]  /*1980*/  FMUL.FTZ R15, R7, R4 ;  /* 0x00000004070f7220 */ /* 0x000fc60000410000 */
[----:B------:R-:W0:Y:S02]  /*1990*/  FRND R11, R11 ;  /* 0x0000000b000b7307 */ /* 0x000e240000201000 */
[----:B0-----:R-:W-:-:S05]  /*19a0*/  FMUL.FTZ R10, R11, R8 ;  /* 0x000000080b0a7220 */ /* 0x001fca0000410000 */
[----:B------:R-:W-:-:S05]  /*19b0*/  F2FP.F16.F32.PACK_AB R10, R13, R10 ;  /* 0x0000000a0d0a723e */ /* 0x000fca00000000ff */
[----:B------:R-:W-:-:S04]  /*19c0*/  HADD2.F32 R12, -RZ, R10.H1_H1 ;  /* 0x3000000aff0c7230 */ /* 0x000fc80000004100 */
[----:B------:R-:W0:Y:S02]  /*19d0*/  FRND R13, R12 ;  /* 0x0000000c000d7307 */ /* 0x000e240000201000 */
[----:B0-----:R-:W-:-:S05]  /*19e0*/  FMUL.FTZ R4, R13, R8 ;  /* 0x000000080d047220 */ /* 0x001fca0000410000 */
[----:B------:R-:W-:-:S05]  /*19f0*/  F2FP.F16.F32.PACK_AB R4, R15, R4 ;  /* 0x000000040f04723e */ /* 0x000fca00000000ff */
[----:B------:R-:W-:-:S06]  /*1a00*/  HADD2.F32 R13, -RZ, R4.H1_H1 ;  /* 0x30000004ff0d7230 */ /* 0x000fcc0000004100 */
[----:B------:R-:W0:Y:S02]  /*1a10*/  FRND R13, R13 ;  /* 0x0000000d000d7307 */ /* 0x000e240000201000 */
[----:B0-----:R-:W-:-:S05]  /*1a20*/  FMUL.FTZ R11, R13, R8 ;  /* 0x000000080d0b7220 */ /* 0x001fca0000410000 */
[----:B------:R-:W-:Y:S01]  /*1a30*/  F2FP.F16.F32.PACK_AB R11, R14, R11 ;  /* 0x0000000b0e0b723e */ /* 0x000fe200000000ff */
[----:B------:R-:W-:-:S04]  /*1a40*/  HADD2.F32 R14, -RZ, R3.H1_H1 ;  /* 0x30000003ff0e7230 */ /* 0x000fc80000004100 */
[----:B------:R-:W-:Y:S02]  /*1a50*/  HADD2.F32 R12, -RZ, R11.H1_H1 ;  /* 0x3000000bff0c7230 */ /* 0x000fe40000004100 */
[----:B------:R-:W-:Y:S02]  /*1a60*/  FMUL.FTZ R14, R7, R14 ;  /* 0x0000000e070e7220 */ /* 0x000fe40000410000 */
[----:B------:R-:W0:Y:S02]  /*1a70*/  FRND R15, R12 ;  /* 0x0000000c000f7307 */ /* 0x000e240000201000 */
[----:B0-----:R-:W-:-:S05]  /*1a80*/  FMUL.FTZ R15, R15, R8 ;  /* 0x000000080f0f7220 */ /* 0x001fca0000410000 */
[----:B------:R-:W-:-:S05]  /*1a90*/  F2FP.F16.F32.PACK_AB R14, R14, R15 ;  /* 0x0000000f0e0e723e */ /* 0x000fca00000000ff */
[----:B------:R-:W-:-:S06]  /*1aa0*/  HADD2.F32 R3, -RZ, R14.H1_H1 ;  /* 0x3000000eff037230 */ /* 0x000fcc0000004100 */
[----:B------:R-:W0:Y:S02]  /*1ab0*/  FRND R3, R3 ;  /* 0x0000000300037307 */ /* 0x000e240000201000 */
[----:B0-----:R-:W-:-:S05]  /*1ac0*/  FMUL.FTZ R8, R3, R8 ;  /* 0x0000000803087220 */ /* 0x001fca0000410000 */
[----:B------:R-:W-:Y:S01]  /*1ad0*/  F2FP.F16.F32.PACK_AB R7, RZ, R8 ;  /* 0x00000008ff07723e */ /* 0x000fe200000000ff */
[----:B------:R-:W-:Y:S06]  /*1ae0*/  BRA `(.L_x_3808) ;  /* 0x0000000000d87947 */ /* 0x000fec0003800000 */
.L_x_3807:
[----:B------:R-:W0:Y:S01]  /*1af0*/  LDC.U16 R7, c[0x0][0x388] ;  /* 0x0000e200ff077b82 */ /* 0x000e220000000400 */
[--C-:B-----5:R-:W-:Y:S02]  /*1b00*/  HADD2.F32 R11, -RZ, R9.reuse.H0_H0 ;  /* 0x20000009ff0b7230 */ /* 0x120fe40000004100 */
[----:B------:R-:W-:Y:S02]  /*1b10*/  HADD2.F32 R9, -RZ, R9.H1_H1 ;  /* 0x30000009ff097230 */ /* 0x000fe40000004100 */
[----:B------:R-:W-:Y:S02]  /*1b20*/  HADD2.F32 R13, -RZ, R4.H0_H0 ;  /* 0x20000004ff0d7230 */ /* 0x000fe40000004100 */
[----:B0-----:R-:W-:-:S04]  /*1b30*/  HADD2.F32 R7, -RZ, R7.H0_H0 ;  /* 0x20000007ff077230 */ /* 0x001fc80000004100 */
[----:B------:R-:W0:Y:S02]  /*1b40*/  MUFU.RCP R6, R7 ;  /* 0x0000000700067308 */ /* 0x000e240000001000 */
[-C--:B0-----:R-:W-:Y:S01]  /*1b50*/  FMUL.FTZ R8, R11, R6.reuse ;  /* 0x000000060b087220 */ /* 0x081fe20000410000 */
[-C--:B------:R-:W-:Y:S01]  /*1b60*/  FMUL.FTZ R9, R9, R6.reuse ;  /* 0x0000000609097220 */ /* 0x080fe20000410000 */
[----:B------:R-:W-:-:S03]  /*1b70*/  FMUL.FTZ R13, R13, R6 ;  /* 0x000000060d0d7220 */ /* 0x000fc60000410000 */
[----:B------:R-:W-:-:S05]  /*1b80*/  F2FP.F16.F32.PACK_AB R8, RZ, R8 ;  /* 0x00000008ff08723e */ /* 0x000fca00000000ff */
[----:B------:R-:W-:-:S06]  /*1b90*/  HADD2.F32 R10, -RZ, R8.H0_H0 ;  /* 0x20000008ff0a7230 */ /* 0x000fcc0000004100 */
[----:B------:R-:W0:Y:S02]  /*1ba0*/  FRND R10, R10 ;  /* 0x0000000a000a7307 */ /* 0x000e240000201000 */
[----:B0-----:R-:W-:-:S05]  /*1bb0*/  FMUL.FTZ R8, R7, R10 ;  /* 0x0000000a07087220 */ /* 0x001fca0000410000 */
[----:B------:R-:W-:Y:S01]  /*1bc0*/  F2FP.F16.F32.PACK_AB R8, R9, R8 ;  /* 0x000000080908723e */ /* 0x000fe200000000ff */
[--C-:B------:R-:W-:Y:S02]  /*1bd0*/  HADD2.F32 R9, -RZ, R5.reuse.H0_H0 ;  /* 0x20000005ff097230 */ /* 0x100fe40000004100 */
[----:B------:R-:W-:Y:S02]  /*1be0*/  HADD2.F32 R5, -RZ, R5.H1_H1 ;  /* 0x30000005ff057230 */ /* 0x000fe40000004100 */
[----:B------:R-:W-:Y:S02]  /*1bf0*/  HADD2.F32 R11, -RZ, R8.H1_H1 ;  /* 0x30000008ff0b7230 */ /* 0x000fe40000004100 */
[-C--:B------:R-:W-:Y:S01]  /*1c00*/  FMUL.FTZ R14, R9, R6.reuse ;  /* 0x00000006090e7220 */ /* 0x080fe20000410000 */
[----:B------:R-:W-:Y:S01]  /*1c10*/  FMUL.FTZ R10, R5, R6 ;  /* 0x00000006050a7220 */ /* 0x000fe20000410000 */
[----:B------:R-:W0:Y:S02]  /*1c20*/  FRND R12, R11 ;  /* 0x0000000b000c7307 */ /* 0x000e240000201000 */
[----:B0-----:R-:W-:-:S05]  /*1c30*/  FMUL.FTZ R9, R7, R12 ;  /* 0x0000000c07097220 */ /* 0x001fca0000410000 */
        /* <DEDUP_REMOVED lines=9> */
[----:B------:R-:W-:-:S04]  /*1cd0*/  HADD2.F32 R13, -RZ, R4.H1_H1 ;  /* 0x30000004ff0d7230 */ /* 0x000fc80000004100 */
[----:B------:R-:W-:Y:S02]  /*1ce0*/  HADD2.F32 R12, -RZ, R10.H1_H1 ;  /* 0x3000000aff0c7230 */ /* 0x000fe40000004100 */
[----:B------:R-:W-:-:S04]  /*1cf0*/  FMUL.FTZ R13, R13, R6 ;  /* 0x000000060d0d7220 */ /* 0x000fc80000410000 */
        /* <DEDUP_REMOVED lines=10> */
[----:B------:R-:W-:-:S04]  /*1da0*/  F2FP.F16.F32.PACK_AB R13, R13, R14 ;  /* 0x0000000e0d0d723e */ /* 0x000fc800000000ff */
[----:B------:R-:W-:Y:S01]  /*1db0*/  PRMT R11, R13, 0x7610, R11 ;  /* 0x000076100d0b7816 */ /* 0x000fe2000000000b */
[----:B------:R-:W-:-:S06]  /*1dc0*/  HADD2.F32 R12, -RZ, R13.H1_H1 ;  /* 0x3000000dff0c7230 */ /* 0x000fcc0000004100 */
[----:B------:R-:W0:Y:S02]  /*1dd0*/  FRND R12, R12 ;  /* 0x0000000c000c7307 */ /* 0x000e240000201000 */
[----:B0-----:R-:W-:-:S05]  /*1de0*/  FMUL.FTZ R3, R7, R12 ;  /* 0x0000000c07037220 */ /* 0x001fca0000410000 */
[----:B------:R-:W-:-:S05]  /*1df0*/  F2FP.F16.F32.PACK_AB R14, R6, R3 ;  /* 0x00000003060e723e */ /* 0x000fca00000000ff */
[----:B------:R-:W-:-:S04]  /*1e00*/  HADD2.F32 R3, -RZ, R14.H1_H1 ;  /* 0x3000000eff037230 */ /* 0x000fc80000004100 */
[----:B------:R-:W0:Y:S02]  /*1e10*/  FRND R6, R3 ;  /* 0x0000000300067307 */ /* 0x000e240000201000 */
[----:B0-----:R-:W-:Y:S01]  /*1e20*/  FMUL.FTZ R7, R7, R6 ;  /* 0x0000000607077220 */ /* 0x001fe20000410000 */
[----:B------:R-:W-:-:S04]  /*1e30*/  PRMT R6, R8, 0x7610, R6 ;  /* 0x0000761008067816 */ /* 0x000fc80000000006 */
[----:B------:R-:W-:-:S07]  /*1e40*/  F2FP.F16.F32.PACK_AB R7, RZ, R7 ;  /* 0x00000007ff07723e */ /* 0x000fce00000000ff */
.L_x_3808:
[----:B------:R-:W0:Y:S01]  /*1e50*/  LDC.64 R12, c[0x0][0x398] ;  /* 0x0000e600ff0c7b82 */ /* 0x000e220000000a00 */
[----:B------:R-:W-:Y:S02]  /*1e60*/  PRMT R6, R6, 0x5410, R9 ;  /* 0x0000541006067816 */ /* 0x000fe40000000009 */
[----:B------:R-:W-:Y:S02]  /*1e70*/  PRMT R5, R5, 0x5410, R10 ;  /* 0x0000541005057816 */ /* 0x000fe4000000000a */
[----:B------:R-:W-:Y:S02]  /*1e80*/  PRMT R4, R4, 0x5410, R11 ;  /* 0x0000541004047816 */ /* 0x000fe4000000000b */
[----:B------:R-:W-:Y:S01]  /*1e90*/  PRMT R14, R14, 0x5410, R7 ;  /* 0x000054100e0e7816 */ /* 0x000fe20000000007 */
[----:B0-----:R-:W-:-:S04]  /*1ea0*/  IMAD.WIDE.U32 R12, R0, 0x2, R12 ;  /* 0x00000002000c7825 */ /* 0x001fc800078e000c */
[----:B------:R-:W-:-:S05]  /*1eb0*/  IMAD.WIDE.U32 R12, R2, 0x4, R12 ;  /* 0x00000004020c7825 */ /* 0x000fca00078e000c */
[----:B------:R-:W-:Y:S04]  /*1ec0*/  STG.E desc[UR4][R12.64], R6 ;  /* 0x000000060c007986 */ /* 0x000fe8000c101904 */
[----:B------:R-:W-:Y:S04]  /*1ed0*/  STG.E desc[UR4][R12.64+0x200], R5 ;  /* 0x000200050c007986 */ /* 0x000fe8000c101904 */
[----:B------:R-:W-:Y:S04]  /*1ee0*/  STG.E desc[UR4][R12.64+0x400], R4 ;  /* 0x000400040c007986 */ /* 0x000fe8000c101904 */
[----:B------:R-:W-:Y:S01]  /*1ef0*/  STG.E desc[UR4][R12.64+0x600], R14 ;  /* 0x0006000e0c007986 */ /* 0x000fe2000c101904 */
[----:B------:R-:W-:Y:S05]  /*1f00*/  EXIT ;  /* 0x000000000000794d */ /* 0x000fea0003800000 */
.L_x_3809:
        /* <DEDUP_REMOVED lines=15> */
.L_x_19858:


//--------------------- .text._ZN2at6native29vectorized_elementwise_kernelILi4EZZZNS0_26round_decimals_kernel_cudaERNS_18TensorIteratorBaseElENKUlvE_clEvENKUlvE1_clEvEUlN3c104HalfEE_St5arrayIPcLm2EEEEviT0_T1_ --------------------------
	.section	.text._ZN2at6native29vectorized_elementwise_kernelILi4EZZZNS0_26round_decimals_kernel_cudaERNS_18TensorIteratorBaseElENKUlvE_clEvENKUlvE1_clEvEUlN3c104HalfEE_St5arrayIPcLm2EEEEviT0_T1_,"ax",@progbits
	.align	128
        .global         _ZN2at6native29vectorized_elementwise_kernelILi4EZZZNS0_26round_decimals_kernel_cudaERNS_18TensorIteratorBaseElENKUlvE_clEvENKUlvE1_clEvEUlN3c104HalfEE_St5arrayIPcLm2EEEEviT0_T1_
        .type           _ZN2at6native29vectorized_elementwise_kernelILi4EZZZNS0_26round_decimals_kernel_cudaERNS_18TensorIteratorBaseElENKUlvE_clEvENKUlvE1_clEvEUlN3c104HalfEE_St5arrayIPcLm2EEEEviT0_T1_,@function
        .size           _ZN2at6native29vectorized_elementwise_kernelILi4EZZZNS0_26round_decimals_kernel_cudaERNS_18TensorIteratorBaseElENKUlvE_clEvENKUlvE1_clEvEUlN3c104HalfEE_St5arrayIPcLm2EEEEviT0_T1_,(.L_x_19859 - _ZN2at6native29vectorized_elementwise_kernelILi4EZZZNS0_26round_decimals_kernel_cudaERNS_18TensorIteratorBaseElENKUlvE_clEvENKUlvE1_clEvEUlN3c104HalfEE_St5arrayIPcLm2EEEEviT0_T1_)
        .other          _ZN2at6native29vectorized_elementwise_kernelILi4EZZZNS0_26round_decimals_kernel_cudaERNS_18TensorIteratorBaseElENKUlvE_clEvENKUlvE1_clEvEUlN3c104HalfEE_St5arrayIPcLm2EEEEviT0_T1_,@"STO_CUDA_ENTRY STV_DEFAULT"
_ZN2at6native29vectorized_elementwise_kernelILi4EZZZNS0_26round_decimals_kernel_cudaERNS_18TensorIteratorBaseElENKUlvE_clEvENKUlvE1_clEvEUlN3c104HalfEE_St5arrayIPcLm2EEEEviT0_T1_:
.text._ZN2at6native29vectorized_elementwise_kernelILi4EZZZNS0_26round_decimals_kernel_cudaERNS_18TensorIteratorBaseElENKUlvE_clEvENKUlvE1_clEvEUlN3c104HalfEE_St5arrayIPcLm2EEEEviT0_T1_:
        /* <DEDUP_REMOVED lines=95> */
.L_x_3814:
[----:B------:R-:W-:Y:S05]  /*05f0*/  BSYNC.RECONVERGENT B1 ;  /* 0x0000000000017941 */ /* 0x000fea0003800200 */
.L_x_3813:
        /* <DEDUP_REMOVED lines=14> */
.L_x_3816:
[----:B------:R-:W-:Y:S05]  /*06e0*/  BSYNC.RECONVERGENT B1 ;  /* 0x0000000000017941 */ /* 0x000fea0003800200 */
.L_x_3815:
        /* <DEDUP_REMOVED lines=13> */
.L_x_3818:
[----:B------:R-:W-:Y:S05]  /*07c0*/  BSYNC.RECONVERGENT B1 ;  /* 0x0000000000017941 */ /* 0x000fea0003800200 */
.L_x_3817:
        /* <DEDUP_REMOVED lines=12> */
.L_x_3820:
[----:B------:R-:W-:Y:S05]  /*0890*/  BSYNC.RECONVERGENT B1 ;  /* 0x0000000000017941 */ /* 0x000fea0003800200 */
.L_x_3819:
        /* <DEDUP_REMOVED lines=12> */
.L_x_3822:
[----:B------:R-:W-:Y:S05]  /*0960*/  BSYNC.RECONVERGENT B1 ;  /* 0x0000000000017941 */ /* 0x000fea0003800200 */
.L_x_3821:
        /* <DEDUP_REMOVED lines=12> */
.L_x_3824:
[----:B------:R-:W-:Y:S05]  /*0a30*/  BSYNC.RECONVERGENT B1 ;  /* 0x0000000000017941 */ /* 0x000fea0003800200 */
.L_x_3823:
        /* <DEDUP_REMOVED lines=12> */
.L_x_3826:
[----:B------:R-:W-:Y:S05]  /*0b00*/  BSYNC.RECONVERGENT B1 ;  /* 0x0000000000017941 */ /* 0x000fea0003800200 */
.L_x_3825:
        /* <DEDUP_REMOVED lines=12> */
.L_x_3812:
        /* <DEDUP_REMOVED lines=26> */
.L_x_3829:
[----:B------:R-:W-:Y:S05]  /*0d70*/  BSYNC.RECONVERGENT B1 ;  /* 0x0000000000017941 */ /* 0x000fea0003800200 */
.L_x_3828:
        /* <DEDUP_REMOVED lines=14> */
.L_x_3831:
[----:B------:R-:W-:Y:S05]  /*0e60*/  BSYNC.RECONVERGENT B1 ;  /* 0x0000000000017941 */ /* 0x000fea0003800200 */
.L_x_3830:
        /* <DEDUP_REMOVED lines=13> */
.L_x_3833:
[----:B------:R-:W-:Y:S05]  /*0f40*/  BSYNC.RECONVERGENT B1 ;  /* 0x0000000000017941 */ /* 0x000fea0003800200 */
.L_x_3832:
        /* <DEDUP_REMOVED lines=12> */
.L_x_3835:
[----:B------:R-:W-:Y:S05]  /*1010*/  BSYNC.RECONVERGENT B1 ;  /* 0x0000000000017941 */ /* 0x000fea0003800200 */
.L_x_3834:
        /* <DEDUP_REMOVED lines=12> */
.L_x_3837:
[----:B------:R-:W-:Y:S05]  /*10e0*/  BSYNC.RECONVERGENT B1 ;  /* 0x0000000000017941 */ /* 0x000fea0003800200 */
.L_x_3836:
        /* <DEDUP_REMOVED lines=12> */
.L_x_3839:
[----:B------:R-:W-:Y:S05]  /*11b0*/  BSYNC.RECONVERGENT B1 ;  /* 0x0000000000017941 */ /* 0x000fea0003800200 */
.L_x_3838:
        /* <DEDUP_REMOVED lines=12> */
.L_x_3841:
[----:B------:R-:W-:Y:S05]  /*1280*/  BSYNC.RECONVERGENT B1 ;  /* 0x0000000000017941 */ /* 0x000fea0003800200 */
.L_x_3840:
        /* <DEDUP_REMOVED lines=11> */
.L_x_3827:
[----:B------:R-:W-:Y:S05]  /*1340*/  BSYNC.RECONVERGENT B0 ;  /* 0x0000000000007941 */ /* 0x000fea0003800200 */
.L_x_3811:
        /* <DEDUP_REMOVED lines=21> */
.L_x_3844:
[----:B------:R-:W-:-:S13]  /*14a0*/  ISETP.GE.U32.AND P0, PT, R17, R16, PT ;  /* 0x000000101100720c */ /* 0x000fda0003f06070 */
[----:B------:R-:W-:Y:S05]  /*14b0*/  @P0 BRA `(.L_x_3846) ;  /* 0x0000000000300947 */ /* 0x000fea0003800000 */
[----:B0-----:R-:W0:Y:S01]  /*14c0*/  LDC.64 R8, c[0x0][0x398] ;  /* 0x0000e600ff087b82 */ /* 0x001e220000000a00 */
[----:B------:R-:W-:Y:S02]  /*14d0*/  IADD3 R7, PT, PT, R0, R17, RZ ;  /* 0x0000001100077210 */ /* 0x000fe40007ffe0ff */
[----:B------:R-:W-:-:S03]  /*14e0*/  IADD3 R17, PT, PT, R17, 0x80, RZ ;  /* 0x0000008011117810 */ /* 0x000fc60007ffe0ff */
[----:B0-----:R-:W-:-:S05]  /*14f0*/  IMAD.WIDE.U32 R8, R7, 0x2, R8 ;  /* 0x0000000207087825 */ /* 0x001fca00078e0008 */
[----:B------:R1:W-:Y:S02]  /*1500*/  STG.E.U16 desc[UR4][R8.64], R2 ;  /* 0x0000000208007986 */ /* 0x0003e4000c101504 */
.L_x_3845:
[----:B------:R-:W-:-:S13]  /*1510*/  ISETP.GE.U32.AND P0, PT, R17, R16, PT ;  /* 0x000000101100720c */ /* 0x000fda0003f06070 */
[----:B------:R-:W-:Y:S05]  /*1520*/  @P0 BRA `(.L_x_3847) ;  /* 0x0000000000340947 */ /* 0x000fea0003800000 */
[----:B01----:R-:W0:Y:S01]  /*1530*/  LDC.64 R8, c[0x0][0x398] ;  /* 0x0000e600ff087b82 */ /* 0x003e220000000a00 */
[----:B------:R-:W-:Y:S02]  /*1540*/  IADD3 R7, PT, PT, R0, R17, RZ ;  /* 0x0000001100077210 */ /* 0x000fe40007ffe0ff */
[----:B------:R-:W-:-:S03]  /*1550*/  IADD3 R17, PT, PT, R17, 0x80, RZ ;  /* 0x0000008011117810 */ /* 0x000fc60007ffe0ff */
[----:B0-----:R-:W-:-:S05]  /*1560*/  IMAD.WIDE.U32 R8, R7, 0x2, R8 ;  /* 0x0000000207087825 */ /* 0x001fca00078e0008 */
[----:B------:R1:W-:Y:S02]  /*1570*/  STG.E.U16 desc[UR4][R8.64], R3 ;  /* 0x0000000308007986 */ /* 0x0003e4000c101504 */
.L_x_3846:
        /* <DEDUP_REMOVED lines=8> */
.L_x_3847:
[----:B------:R-:W-:Y:S05]  /*1600*/  BSYNC.RELIABLE B1 ;  /* 0x0000000000017941 */ /* 0x000fea0003800100 */
.L_x_3843:
[----:B------:R-:W-:-:S13]  /*1610*/  ISETP.GE.U32.AND P0, PT, R17, R16, PT ;  /* 0x000000101100720c */ /* 0x000fda0003f06070 */
[----:B-12---:R-:W1:Y:S01]  /*1620*/  @!P0 LDC.64 R2, c[0x0][0x398] ;  /* 0x0000e600ff028b82 */ /* 0x006e620000000a00 */
[----:B------:R-:W-:Y:S02]  /*1630*/  @!P0 IADD3 R7, PT, PT, R0, R17, RZ ;  /* 0x0000001100078210 */ /* 0x000fe40007ffe0ff */
[----:B------:R-:W-:-:S03]  /*1640*/  @!P0 IADD3 R17, PT, PT, R17, 0x80, RZ ;  /* 0x0000008011118810 */ /* 0x000fc60007ffe0ff */
[----:B-1----:R-:W-:-:S05]  /*1650*/  @!P0 IMAD.WIDE.U32 R2, R7, 0x2, R2 ;  /* 0x0000000207028825 */ /* 0x002fca00078e0002 */
[----:B------:R2:W-:Y:S02]  /*1660*/  @!P0 STG.E.U16 desc[UR4][R2.64], R6 ;  /* 0x0000000602008986 */ /* 0x0005e4000c101504 */
.L_x_3848:
[----:B------:R-:W-:Y:S05]  /*1670*/  BSYNC.RECONVERGENT B0 ;  /* 0x0000000000007941 */ /* 0x000fea0003800200 */
.L_x_3842:
        /* <DEDUP_REMOVED lines=8> */
.L_x_3810:
[----:B------:R-:W0:Y:S01]  /*1700*/  S2R R4, SR_TID.X ;  /* 0x0000000000047919 */ /* 0x000e220000002100 */
[----:B------:R-:W1:Y:S02]  /*1710*/  LDC.64 R2, c[0x0][0x3a0] ;  /* 0x0000e800ff027b82 */ /* 0x000e640000000a00 */
[----:B-1----:R-:W-:-:S04]  /*1720*/  IMAD.WIDE.U32 R2, R0, 0x2, R2 ;  /* 0x0000000200027825 */ /* 0x002fc800078e0002 */
[----:B0-----:R-:W-:-:S05]  /*1730*/  IMAD.WIDE.U32 R8, R4, 0x8, R2 ;  /* 0x0000000804087825 */ /* 0x001fca00078e0002 */
[----:B------:R0:W5:Y:S04]  /*1740*/  LDG.E.64 R6, desc[UR4][R8.64] ;  /* 0x0000000408067981 */ /* 0x000168000c1e1b00 */
[----:B------:R0:W5:Y:S01]  /*1750*/  LDG.E.64 R2, desc[UR4][R8.64+0x400] ;  /* 0x0004000408027981 */ /* 0x000162000c1e1b00 */
[----:B------:R-:W-:-:S09]  /*1760*/  UISETP.NE.AND UP0, UPT, UR6, URZ, UPT ;  /* 0x000000ff0600728c */ /* 0x000fd2000bf05270 */
[----:B0-----:R-:W-:Y:S05]  /*1770*/  BRA.U UP0, `(.L_x_3849) ;  /* 0x0000000100d47547 */ /* 0x001fea000b800000 */
[----:B------:R-:W0:Y:S01]  /*1780*/  LDC.U16 R8, c[0x0][0x388] ;  /* 0x0000e200ff087b82 */ /* 0x000e220000000400 */
[----:B-----5:R-:W-:Y:S02]  /*1790*/  HADD2.F32 R5, -RZ, R6.H0_H0 ;  /* 0x20000006ff057230 */ /* 0x020fe40000004100 */
[--C-:B------:R-:W-:Y:S02]  /*17a0*/  HADD2.F32 R13, -RZ, R7.reuse.H0_H0 ;  /* 0x20000007ff0d7230 */ /* 0x100fe40000004100 */
[----:B------:R-:W-:Y:S02]  /*17b0*/  HADD2.F32 R7, -RZ, R7.H1_H1 ;  /* 0x30000007ff077230 */ /* 0x000fe40000004100 */
[----:B0-----:R-:W-:-:S04]  /*17c0*/  HADD2.F32 R8, -RZ, R8.H0_H0 ;  /* 0x20000008ff087230 */ /* 0x001fc80000004100 */
[----:B------:R-:W-:Y:S01]  /*17d0*/  MUFU.RCP R9, R8 ;  /* 0x0000000800097308 */ /* 0x000fe20000001000 */
[C---:B------:R-:W-:Y:S01]  /*17e0*/  FMUL.FTZ R5, R8.reuse, R5 ;  /* 0x0000000508057220 */ /* 0x040fe20000410000 */
[----:B------:R-:W-:-:S04]  /*17f0*/  FMUL.FTZ R13, R8, R13 ;  /* 0x0000000d080d7220 */ /* 0x000fc80000410000 */
[----:B------:R-:W-:-:S05]  /*1800*/  F2FP.F16.F32.PACK_AB R5, RZ, R5 ;  /* 0x00000005ff05723e */ /* 0x000fca00000000ff */
[----:B------:R-:W-:Y:S02]  /*1810*/  HADD2.F32 R10, -RZ, R5.H0_H0 ;  /* 0x20000005ff0a7230 */ /* 0x000fe40000004100 */
[----:B------:R-:W-:-:S04]  /*1820*/  HADD2.F32 R5, -RZ, R6.H1_H1 ;  /* 0x30000006ff057230 */ /* 0x000fc80000004100 */
[----:B------:R-:W0:Y:S01]  /*1830*/  FRND R10, R10 ;  /* 0x0000000a000a7307 */ /* 0x000e220000201000 */
[----:B------:R-:W-:Y:S01]  /*1840*/  FMUL.FTZ R6, R8, R5 ;  /* 0x0000000508067220 */ /* 0x000fe20000410000 */
[----:B0-----:R-:W-:Y:S01]  /*1850*/  FMUL.FTZ R5, R10, R9 ;  /* 0x000000090a057220 */ /* 0x001fe20000410000 */
[----:B------:R-:W-:-:S04]  /*1860*/  FMUL.FTZ R10, R8, R7 ;  /* 0x00000007080a7220 */ /* 0x000fc80000410000 */
[----:B------:R-:W-:-:S05]  /*1870*/  F2FP.F16.F32.PACK_AB R5, R6, R5 ;  /* 0x000000050605723e */ /* 0x000fca00000000ff */
[----:B------:R-:W-:-:S04]  /*1880*/  HADD2.F32 R11, -RZ, R5.H1_H1 ;  /* 0x30000005ff0b7230 */ /* 0x000fc80000004100 */
[----:B------:R-:W0:Y:S02]  /*1890*/  FRND R6, R11 ;  /* 0x0000000b00067307 */ /* 0x000e240000201000 */
[----:B0-----:R-:W-:-:S05]  /*18a0*/  FMUL.FTZ R6, R6, R9 ;  /* 0x0000000906067220 */ /* 0x001fca0000410000 */
[----:B------:R-:W-:Y:S01]  /*18b0*/  F2FP.F16.F32.PACK_AB R6, R13, R6 ;  /* 0x000000060d06723e */ /* 0x000fe200000000ff */
[----:B------:R-:W-:-:S04]  /*18c0*/  HADD2.F32 R13, -RZ, R2.H0_H0 ;  /* 0x20000002ff0d7230 */ /* 0x000fc80000004100 */
[----:B------:R-:W-:Y:S02]  /*18d0*/  HADD2.F32 R12, -RZ, R6.H1_H1 ;  /* 0x30000006ff0c7230 */ /* 0x000fe40000004100 */
[----:B------:R-:W-:-:S04]  /*18e0*/  FMUL.FTZ R13, R8, R13 ;  /* 0x0000000d080d7220 */ /* 0x000fc80000410000 */
[----:B------:R-:W0:Y:S02]  /*18f0*/  FRND R12, R12 ;  /* 0x0000000c000c7307 */ /* 0x000e240000201000 */
[----:B0-----:R-:W-:-:S05]  /*1900*/  FMUL.FTZ R7, R12, R9 ;  /* 0x000000090c077220 */ /* 0x001fca0000410000 */
[----:B------:R-:W-:-:S05]  /*1910*/  F2FP.F16.F32.PACK_AB R7, R10, R7 ;  /* 0x000000070a07723e */ /* 0x000fca00000000ff */
[----:B------:R-:W-:-:S04]  /*1920*/  HADD2.F32 R11, -RZ, R7.H1_H1 ;  /* 0x30000007ff0b7230 */ /* 0x000fc80000004100 */
[----:B------:R0:W1:Y:S02]  /*1930*/  FRND R10, R11 ;  /* 0x0000000b000a7307 */ /* 0x0000640000201000 */
[--C-:B0-----:R-:W-:Y:S02]  /*1940*/  HADD2.F32 R11, -RZ, R3.reuse.H0_H0 ;  /* 0x20000003ff0b7230 */ /* 0x101fe40000004100 */
[----:B------:R-:W-:-:S03]  /*1950*/  HADD2.F32 R3, -RZ, R3.H1_H1 ;  /* 0x30000003ff037230 */ /* 0x000fc60000004100 */
[----:B------:R-:W-:Y:S01]  /*1960*/  FMUL.FTZ R16, R8, R11 ;  /* 0x0000000b08107220 */ /* 0x000fe20000410000 */
[----:B-1----:R-:W-:-:S05]  /*1970*/  FMUL.FTZ R10, R10, R9 ;  /* 0x000000090a0a7220 */ /* 0x002fca0000410000 */
[----:B------:R-:W-:Y:S01]  /*1980*/  F2FP.F16.F32.PACK_AB R10, R13, R10 ;  /* 0x0000000a0d0a723e */ /* 0x000fe200000000ff */
[----:B------:R-:W-:-:S04]  /*1990*/  HADD2.F32 R13, -RZ, R2.H1_H1 ;  /* 0x30000002ff0d7230 */ /* 0x000fc80000004100 */
        /* <DEDUP_REMOVED lines=17> */
[----:B------:R-:W-:Y:S01]  /*1ab0*/  F2FP.F16.F32.PACK_AB R13, RZ, R8 ;  /* 0x00000008ff0d723e */ /* 0x000fe200000000ff */
[----:B------:R-:W-:Y:S06]  /*1ac0*/  BRA `(.L_x_3850) ;  /* 0x0000000000d87947 */ /* 0x000fec0003800000 */
.L_x_3849:
[----:B------:R-:W0:Y:S01]  /*1ad0*/  LDC.U16 R8, c[0x0][0x388] ;  /* 0x0000e200ff087b82 */ /* 0x000e220000000400 */
[--C-:B-----5:R-:W-:Y:S02]  /*1ae0*/  HADD2.F32 R10, -RZ, R6.reuse.H0_H0 ;  /* 0x20000006ff0a7230 */ /* 0x120fe40000004100 */
[----:B------:R-:W-:Y:S02]  /*1af0*/  HADD2.F32 R6, -RZ, R6.H1_H1 ;  /* 0x30000006ff067230 */ /* 0x000fe40000004100 */
[----:B------:R-:W-:Y:S02]  /*1b00*/  HADD2.F32 R12, -RZ, R7.H0_H0 ;  /* 0x20000007ff0c7230 */ /* 0x000fe40000004100 */
[----:B------:R-:W-:Y:S02]  /*1b10*/  HADD2.F32 R14, -RZ, R3.H0_H0 ;  /* 0x20000003ff0e7230 */ /* 0x000fe40000004100 */
[----:B0-----:R-:W-:-:S04]  /*1b20*/  HADD2.F32 R8, -RZ, R8.H0_H0 ;  /* 0x20000008ff087230 */ /* 0x001fc80000004100 */
[----:B------:R-:W0:Y:S02]  /*1b30*/  MUFU.RCP R5, R8 ;  /* 0x0000000800057308 */ /* 0x000e240000001000 */
[-C--:B0-----:R-:W-:Y:S01]  /*1b40*/  FMUL.FTZ R9, R10, R5.reuse ;  /* 0x000000050a097220 */ /* 0x081fe20000410000 */
[-C--:B------:R-:W-:Y:S01]  /*1b50*/  FMUL.FTZ R11, R6, R5.reuse ;  /* 0x00000005060b7220 */ /* 0x080fe20000410000 */
[-C--:B------:R-:W-:Y:S01]  /*1b60*/  FMUL.FTZ R12, R12, R5.reuse ;  /* 0x000000050c0c7220 */ /* 0x080fe20000410000 */
[----:B------:R-:W-:Y:S02]  /*1b70*/  FMUL.FTZ R14, R14, R5 ;  /* 0x000000050e0e7220 */ /* 0x000fe40000410000 */
[----:B------:R-:W-:-:S05]  /*1b80*/  F2FP.F16.F32.PACK_AB R9, RZ, R9 ;  /* 0x00000009ff09723e */ /* 0x000fca00000000ff */
[----:B------:R-:W-:-:S04]  /*1b90*/  HADD2.F32 R10, -RZ, R9.H0_H0 ;  /* 0x20000009ff0a7230 */ /* 0x000fc80000004100 */
[----:B------:R0:W1:Y:S02]  /*1ba0*/  FRND R9, R10 ;  /* 0x0000000a00097307 */ /* 0x0000640000201000 */
        /* <DEDUP_REMOVED lines=15> */
[-C--:B------:R-:W-:Y:S01]  /*1ca0*/  FMUL.FTZ R13, R10, R5.reuse ;  /* 0x000000050a0d7220 */ /* 0x080fe20000410000 */
        /* <DEDUP_REMOVED lines=14> */
[----:B------:R-:W-:Y:S01]  /*1d90*/  FMUL.FTZ R14, R14, R5 ;  /* 0x000000050e0e7220 */ /* 0x000fe20000410000 */
[----:B------:R-:W-:Y:S01]  /*1da0*/  PRMT R5, R6, 0x7610, R5 ;  /* 0x0000761006057816 */ /* 0x000fe20000000005 */
[----:B------:R-:W0:Y:S01]  /*1db0*/  FRND R13, R12 ;  /* 0x0000000c000d7307 */ /* 0x000e220000201000 */
[----:B------:R-:W-:Y:S01]  /*1dc0*/  PRMT R6, R9, 0x7610, R6 ;  /* 0x0000761009067816 */ /* 0x000fe20000000006 */
[----:B0-----:R-:W-:-:S05]  /*1dd0*/  FMUL.FTZ R13, R8, R13 ;  /* 0x0000000d080d7220 */ /* 0x001fca0000410000 */
[----:B------:R-:W-:-:S05]  /*1de0*/  F2FP.F16.F32.PACK_AB R14, R14, R13 ;  /* 0x0000000d0e0e723e */ /* 0x000fca00000000ff */
[----:B------:R-:W-:-:S06]  /*1df0*/  HADD2.F32 R3, -RZ, R14.H1_H1 ;  /* 0x3000000eff037230 */ /* 0x000fcc0000004100 */
[----:B------:R-:W0:Y:S02]  /*1e00*/  FRND R3, R3 ;  /* 0x0000000300037307 */ /* 0x000e240000201000 */
[----:B0-----:R-:W-:-:S05]  /*1e10*/  FMUL.FTZ R13, R8, R3 ;  /* 0x00000003080d7220 */ /* 0x001fca0000410000 */
[----:B------:R-:W-:-:S07]  /*1e20*/  F2FP.F16.F32.PACK_AB R13, RZ, R13 ;  /* 0x0000000dff0d723e */ /* 0x000fce00000000ff */
.L_x_3850:
[----:B------:R-:W0:Y:S01]  /*1e30*/  LDC.64 R8, c[0x0][0x398] ;  /* 0x0000e600ff087b82 */ /* 0x000e220000000a00 */
[----:B------:R-:W-:Y:S02]  /*1e40*/  PRMT R6, R5, 0x5410, R6 ;  /* 0x0000541005067816 */ /* 0x000fe40000000006 */
[----:B------:R-:W-:Y:S02]  /*1e50*/  PRMT R7, R7, 0x5410, R10 ;  /* 0x0000541007077816 */ /* 0x000fe4000000000a */
[----:B------:R-:W-:Y:S02]  /*1e60*/  PRMT R2, R2, 0x5410, R11 ;  /* 0x0000541002027816 */ /* 0x000fe4000000000b */
[----:B------:R-:W-:Y:S01]  /*1e70*/  PRMT R3, R14, 0x5410, R13 ;  /* 0x000054100e037816 */ /* 0x000fe2000000000d */
[----:B0-----:R-:W-:-:S04]  /*1e80*/  IMAD.WIDE.U32 R8, R0, 0x2, R8 ;  /* 0x0000000200087825 */ /* 0x001fc800078e0008 */
[----:B------:R-:W-:-:S05]  /*1e90*/  IMAD.WIDE.U32 R8, R4, 0x8, R8 ;  /* 0x0000000804087825 */ /* 0x000fca00078e0008 */
[----:B------:R-:W-:Y:S04]  /*1ea0*/  STG.E.64 desc[UR4][R8.64], R6 ;  /* 0x0000000608007986 */ /* 0x000fe8000c101b04 */
[----:B------:R-:W-:Y:S01]  /*1eb0*/  STG.E.64 desc[UR4][R8.64+0x400], R2 ;  /* 0x0004000208007986 */ /* 0x000fe2000c101b04 */
[----:B------:R-:W-:Y:S05]  /*1ec0*/  EXIT ;  /* 0x000000000000794d */ /* 0x000fea0003800000 */
.L_x_3851:
        /* <DEDUP_REMOVED lines=11> */
.L_x_19859:


//--------------------- .text._ZN2at6native29vectorized_elementwise_kernelILi8EZZZNS0_26round_decimals_kernel_cudaERNS_18TensorIteratorBaseElENKUlvE_clEvENKUlvE1_clEvEUlN3c104HalfEE_St5arrayIPcLm2EEEEviT0_T1_ --------------------------
	.section	.text._ZN2at6native29vectorized_elementwise_kernelILi8EZZZNS0_26round_decimals_kernel_cudaERNS_18TensorIteratorBaseElENKUlvE_clEvENKUlvE1_clEvEUlN3c104HalfEE_St5arrayIPcLm2EEEEviT0_T1_,"ax",@progbits
	.align	128
        .global         _ZN2at6native29vectorized_elementwise_kernelILi8EZZZNS0_26round_decimals_kernel_cudaERNS_18TensorIteratorBaseElENKUlvE_clEvENKUlvE1_clEvEUlN3c104HalfEE_St5arrayIPcLm2EEEEviT0_T1_
        .type           _ZN2at6native29vectorized_elementwise_kernelILi8EZZZNS0_26round_decimals_kernel_cudaERNS_18TensorIteratorBaseElENKUlvE_clEvENKUlvE1_clEvEUlN3c104HalfEE_St5arrayIPcLm2EEEEviT0_T1_,@function
        .size           _ZN2at6native29vectorized_elementwise_kernelILi8EZZZNS0_26round_decimals_kernel_cudaERNS_18TensorIteratorBaseElENKUlvE_clEvENKUlvE1_clEvEUlN3c104HalfEE_St5arrayIPcLm2EEEEviT0_T1_,(.L_x_19860 - _ZN2at6native29vectorized_elementwise_kernelILi8EZZZNS0_26round_decimals_kernel_cudaERNS_18TensorIteratorBaseElENKUlvE_clEvENKUlvE1_clEvEUlN3c104HalfEE_St5arrayIPcLm2EEEEviT0_T1_)
        .other          _ZN2at6native29vectorized_elementwise_kernelILi8EZZZNS0_26round_decimals_kernel_cudaERNS_18TensorIteratorBaseElENKUlvE_clEvENKUlvE1_clEvEUlN3c104HalfEE_St5arrayIPcLm2EEEEviT0_T1_,@"STO_CUDA_ENTRY STV_DEFAULT"
_ZN2at6native29vectorized_elementwise_kernelILi8EZZZNS0_26round_decimals_kernel_cudaERNS_18TensorIteratorBaseElENKUlvE_clEvENKUlvE1_clEvEUlN3c104HalfEE_St5arrayIPcLm2EEEEviT0_T1_:
.text._ZN2at6native29vectorized_elementwise_kernelILi8EZZZNS0_26round_decimals_kernel_cudaERNS_18TensorIteratorBaseElENKUlvE_clEvENKUlvE1_clEvEUlN3c104HalfEE_St5arrayIPcLm2EEEEviT0_T1_:
        /* <DEDUP_REMOVED lines=95> */
.L_x_3856:
[----:B------:R-:W-:Y:S05]  /*05f0*/  BSYNC.RECONVERGENT B1 ;  /* 0x0000000000017941 */ /* 0x000fea0003800200 */
.L_x_3855:
        /* <DEDUP_REMOVED lines=14> */
.L_x_3858:
[----:B------:R-:W-:Y:S05]  /*06e0*/  BSYNC.RECONVERGENT B1 ;  /* 0x0000000000017941 */ /* 0x000fea0003800200 */
.L_x_3857:
        /* <DEDUP_REMOVED lines=13> */
.L_x_3860:
[----:B------:R-:W-:Y:S05]  /*07c0*/  BSYNC.RECONVERGENT B1 ;  /* 0x0000000000017941 */ /* 0x000fea0003800200 */
.L_x_3859:
        /* <DEDUP_REMOVED lines=12> */
.L_x_3862:
[----:B------:R-:W-:Y:S05]  /*0890*/  BSYNC.RECONVERGENT B1 ;  /* 0x0000000000017941 */ /* 0x000fea0003800200 */
.L_x_3861:
        /* <DEDUP_REMOVED lines=12> */
.L_x_3864:
[----:B------:R-:W-:Y:S05]  /*0960*/  BSYNC.RECONVERGENT B1 ;  /* 0x0000000000017941 */ /* 0x000fea0003800200 */
.L_x_3863:
        /* <DEDUP_REMOVED lines=12> */
.L_x_3866:
[----:B------:R-:W-:Y:S05]  /*0a30*/  BSYNC.RECONVERGENT B1 ;  /* 0x0000000000017941 */ /* 0x000fea0003800200 */
.L_x_3865:
        /* <DEDUP_REMOVED lines=12> */
.L_x_3868:
[----:B------:R-:W-:Y:S05]  /*0b00*/  BSYNC.RECONVERGENT B1 ;  /* 0x0000000000017941 */ /* 0x000fea0003800200 */
.L_x_3867:
        /* <DEDUP_REMOVED lines=12> */
.L_x_3854:
        /* <DEDUP_REMOVED lines=26> */
.L_x_3871:
[----:B------:R-:W-:Y:S05]  /*0d70*/  BSYNC.RECONVERGENT B1 ;  /* 0x0000000000017941 */ /* 0x000fea0003800200 */
.L_x_3870:
        /* <DEDUP_REMOVED lines=14> */
.L_x_3873:
[----:B------:R-:W-:Y:S05]  /*0e60*/  BSYNC.RECONVERGENT B1 ;  /* 0x0000000000017941 */ /* 0x000fea0003800200 */
.L_x_3872:
        /* <DEDUP_REMOVED lines=13> */
.L_x_3875:
[----:B------:R-:W-:Y:S05]  /*0f40*/  BSYNC.RECONVERGENT B1 ;  /* 0x0000000000017941 */ /* 0x000fea0003800200 */
.L_x_3874:
        /* <DEDUP_REMOVED lines=12> */
.L_x_3877:
[----:B------:R-:W-:Y:S05]  /*1010*/  BSYNC.RECONVERGENT B1 ;  /* 0x0000000000017941 */ /* 0x000fea0003800200 */
.L_x_3876:
        /* <DEDUP_REMOVED lines=12> */
.L_x_3879:
[----:B------:R-:W-:Y:S05]  /*10e0*/  BSYNC.RECONVERGENT B1 ;  /* 0x0000000000017941 */ /* 0x000fea0003800200 */
.L_x_3878:
        /* <DEDUP_REMOVED lines=12> */
.L_x_3881:
[----:B------:R-:W-:Y:S05]  /*11b0*/  BSYNC.RECONVERGENT B1 ;  /* 0x0000000000017941 */ /* 0x000fea0003800200 */
.L_x_3880:
        /* <DEDUP_REMOVED lines=12> */
.L_x_3883:
[----:B------:R-:W-:Y:S05]  /*1280*/  BSYNC.RECONVERGENT B1 ;  /* 0x0000000000017941 */ /* 0x000fea0003800200 */
.L_x_3882:
        /* <DEDUP_REMOVED lines=11> */
.L_x_3869:
[----:B------:R-:W-:Y:S05]  /*1340*/  BSYNC.RECONVERGENT B0 ;  /* 0x0000000000007941 */ /* 0x000fea0003800200 */
.L_x_3853:
        /* <DEDUP_REMOVED lines=21> */
.L_x_3886:
[----:B------:R-:W-:-:S13]  /*14a0*/  ISETP.GE.U32.AND P0, PT, R17, R16, PT ;  /* 0x000000101100720c */ /* 0x000fda0003f06070 */
[----:B------:R-:W-:Y:S05]  /*14b0*/  @P0 BRA `(.L_x_3888) ;  /* 0x0000000000300947 */ /* 0x000fea0003800000 */
[----:B0-----:R-:W0:Y:S01]  /*14c0*/  LDC.64 R8, c[0x0][0x398] ;  /* 0x0000e600ff087b82 */ /* 0x001e220000000a00 */
[----:B------:R-:W-:Y:S02]  /*14d0*/  IADD3 R7, PT, PT, R0, R17, RZ ;  /* 0x0000001100077210 */ /* 0x000fe40007ffe0ff */
[----:B------:R-:W-:-:S03]  /*14e0*/  IADD3 R17, PT, PT, R17, 0x80, RZ ;  /* 0x0000008011117810 */ /* 0x000fc60007ffe0ff */
[----:B0-----:R-:W-:-:S05]  /*14f0*/  IMAD.WIDE.U32 R8, R7, 0x2, R8 ;  /* 0x0000000207087825 */ /* 0x001fca00078e0008 */
[----:B------:R1:W-:Y:S02]  /*1500*/  STG.E.U16 desc[UR4][R8.64], R2 ;  /* 0x0000000208007986 */ /* 0x0003e4000c101504 */
.L_x_3887:
[----:B------:R-:W-:-:S13]  /*1510*/  ISETP.GE.U32.AND P0, PT, R17, R16, PT ;  /* 0x000000101100720c */ /* 0x000fda0003f06070 */
[----:B------:R-:W-:Y:S05]  /*1520*/  @P0 BRA `(.L_x_3889) ;  /* 0x0000000000340947 */ /* 0x000fea0003800000 */
[----:B01----:R-:W0:Y:S01]  /*1530*/  LDC.64 R8, c[0x0][0x398] ;  /* 0x0000e600ff087b82 */ /* 0x003e220000000a00 */
[----:B------:R-:W-:Y:S02]  /*1540*/  IADD3 R7, PT, PT, R0, R17, RZ ;  /* 0x0000001100077210 */ /* 0x000fe40007ffe0ff */
[----:B------:R-:W-:-:S03]  /*1550*/  IADD3 R17, PT, PT, R17, 0x80, RZ ;  /* 0x0000008011117810 */ /* 0x000fc60007ffe0ff */
[----:B0-----:R-:W-:-:S05]  /*1560*/  IMAD.WIDE.U32 R8, R7, 0x2, R8 ;  /* 0x0000000207087825 */ /* 0x001fca00078e0008 */
[----:B------:R1:W-:Y:S02]  /*1570*/  STG.E.U16 desc[UR4][R8.64], R3 ;  /* 0x0000000308007986 */ /* 0x0003e4000c101504 */
.L_x_3888:
        /* <DEDUP_REMOVED lines=8> */
.L_x_3889:
[----:B------:R-:W-:Y:S05]  /*1600*/  BSYNC.RELIABLE B1 ;  /* 0x0000000000017941 */ /* 0x000fea0003800100 */
.L_x_3885:
[----:B------:R-:W-:-:S13]  /*1610*/  ISETP.GE.U32.AND P0, PT, R17, R16, PT ;  /* 0x000000101100720c */ /* 0x000fda0003f06070 */
[----:B-12---:R-:W1:Y:S01]  /*1620*/  @!P0 LDC.64 R2, c[0x0][0x398] ;  /* 0x0000e600ff028b82 */ /* 0x006e620000000a00 */
[----:B------:R-:W-:Y:S02]  /*1630*/  @!P0 IADD3 R7, PT, PT, R0, R17, RZ ;  /* 0x0000001100078210 */ /* 0x000fe40007ffe0ff */
[----:B------:R-:W-:-:S03]  /*1640*/  @!P0 IADD3 R17, PT, PT, R17, 0x80, RZ ;  /* 0x0000008011118810 */ /* 0x000fc60007ffe0ff */
[----:B-1----:R-:W-:-:S05]  /*1650*/  @!P0 IMAD.WIDE.U32 R2, R7, 0x2, R2 ;  /* 0x0000000207028825 */ /* 0x002fca00078e0002 */
[----:B------:R2:W-:Y:S02]  /*1660*/  @!P0 STG.E.U16 desc[UR4][R2.64], R6 ;  /* 0x0000000602008986 */ /* 0x0005e4000c101504 */
.L_x_3890:
[----:B------:R-:W-:Y:S05]  /*1670*/  BSYNC.RECONVERGENT B0 ;  /* 0x0000000000007941 */ /* 0x000fea0003800200 */
.L_x_3884:
        /* <DEDUP_REMOVED lines=8> */
.L_x_3852:
[----:B------:R-:W0:Y:S01]  /*1700*/  S2R R2, SR_TID.X ;  /* 0x0000000000027919 */ /* 0x000e220000002100 */
[----:B------:R-:W1:Y:S02]  /*1710*/  LDC.64 R4, c[0x0][0x3a0] ;  /* 0x0000e800ff047b82 */ /* 0x000e640000000a00 */
[----:B-1----:R-:W-:-:S04]  /*1720*/  IMAD.WIDE.U32 R4, R0, 0x2, R4 ;  /* 0x0000000200047825 */ /* 0x002fc800078e0004 */
[----:B0-----:R-:W-:-:S06]  /*1730*/  IMAD.WIDE.U32 R4, R2, 0x10, R4 ;  /* 0x0000001002047825 */ /* 0x001fcc00078e0004 */
[----:B------:R-:W5:Y:S01]  /*1740*/  LDG.E.128 R4, desc[UR4][R4.64] ;  /* 0x0000000404047981 */ /* 0x000f62000c1e1d00 */
[----:B------:R-:W-:-:S09]  /*1750*/  UISETP.NE.AND UP0, UPT, UR6, URZ, UPT ;  /* 0x000000ff0600728c */ /* 0x000fd2000bf05270 */
[----:B------:R-:W-:Y:S05]  /*1760*/  BRA.U UP0, `(.L_x_3891) ;  /* 0x0000000100d47547 */ /* 0x000fea000b800000 */
[----:B------:R-:W0:Y:S01]  /*1770*/  LDC.U16 R3, c[0x0][0x388] ;  /* 0x0000e200ff037b82 */ /* 0x000e220000000400 */
[--C-:B-----5:R-:W-:Y:S02]  /*1780*/  HADD2.F32 R8, -RZ, R4.reuse.H0_H0 ;  /* 0x20000004ff087230 */ /* 0x120fe40000004100 */
[----:B------:R-:W-:Y:S02]  /*1790*/  HADD2.F32 R4, -RZ, R4.H1_H1 ;  /* 0x30000004ff047230 */ /* 0x000fe40000004100 */
[----:B------:R-:W-:Y:S02]  /*17a0*/  HADD2.F32 R12, -RZ, R5.H0_H0 ;  /* 0x20000005ff0c7230 */ /* 0x000fe40000004100 */
[--C-:B------:R-:W-:Y:S02]  /*17b0*/  HADD2.F32 R14, -RZ, R6.reuse.H0_H0 ;  /* 0x20000006ff0e7230 */ /* 0x100fe40000004100 */
[----:B------:R-:W-:Y:S02]  /*17c0*/  HADD2.F32 R6, -RZ, R6.H1_H1 ;  /* 0x30000006ff067230 */ /* 0x000fe40000004100 */
[----:B------:R-:W-:-:S02]  /*17d0*/  HADD2.F32 R16, -RZ, R7.H0_H0 ;  /* 0x20000007ff107230 */ /* 0x000fc40000004100 */
[----:B0-----:R-:W-:-:S04]  /*17e0*/  HADD2.F32 R3, -RZ, R3.H0_H0 ;  /* 0x20000003ff037230 */ /* 0x001fc80000004100 */
[----:B------:R-:W-:Y:S01]  /*17f0*/  MUFU.RCP R9, R3 ;  /* 0x0000000300097308 */ /* 0x000fe20000001000 */
[C---:B------:R-:W-:Y:S01]  /*1800*/  FMUL.FTZ R8, R3.reuse, R8 ;  /* 0x0000000803087220 */ /* 0x040fe20000410000 */
[C---:B------:R-:W-:Y:S01]  /*1810*/  FMUL.FTZ R11, R3.reuse, R4 ;  /* 0x00000004030b7220 */ /* 0x040fe20000410000 */
[----:B------:R-:W-:-:S03]  /*1820*/  FMUL.FTZ R13, R3, R12 ;  /* 0x0000000c030d7220 */ /* 0x000fc60000410000 */
[----:B------:R-:W-:-:S05]  /*1830*/  F2FP.F16.F32.PACK_AB R8, RZ, R8 ;  /* 0x00000008ff08723e */ /* 0x000fca00000000ff */
[----:B------:R-:W-:-:S06]  /*1840*/  HADD2.F32 R10, -RZ, R8.H0_H0 ;  /* 0x20000008ff0a7230 */ /* 0x000fcc0000004100 */
[----:B------:R-:W0:Y:S02]  /*1850*/  FRND R10, R10 ;  /* 0x0000000a000a7307 */ /* 0x000e240000201000 */
[----:B0-----:R-:W-:Y:S01]  /*1860*/  FMUL.FTZ R4, R10, R9 ;  /* 0x000000090a047220 */ /* 0x001fe20000410000 */
[----:B------:R-:W-:-:S04]  /*1870*/  HADD2.F32 R10, -RZ, R5.H1_H1 ;  /* 0x30000005ff0a7230 */ /* 0x000fc80000004100 */
[----:B------:R-:W-:Y:S01]  /*1880*/  F2FP.F16.F32.PACK_AB R4, R11, R4 ;  /* 0x000000040b04723e */ /* 0x000fe200000000ff */
[----:B------:R-:W-:-:S04]  /*1890*/  FMUL.FTZ R10, R3, R10 ;  /* 0x0000000a030a7220 */ /* 0x000fc80000410000 */
[----:B------:R-:W-:-:S04]  /*18a0*/  HADD2.F32 R11, -RZ, R4.H1_H1 ;  /* 0x30000004ff0b7230 */ /* 0x000fc80000004100 */
[----:B------:R-:W0:Y:S02]  /*18b0*/  FRND R8, R11 ;  /* 0x0000000b00087307 */ /* 0x000e240000201000 */
[----:B0-----:R-:W-:-:S05]  /*18c0*/  FMUL.FTZ R8, R8, R9 ;  /* 0x0000000908087220 */ /* 0x001fca0000410000 */
[----:B------:R-:W-:Y:S01]  /*18d0*/  F2FP.F16.F32.PACK_AB R8, R13, R8 ;  /* 0x000000080d08723e */ /* 0x000fe200000000ff */
[----:B------:R-:W-:-:S04]  /*18e0*/  FMUL.FTZ R13, R3, R14 ;  /* 0x0000000e030d7220 */ /* 0x000fc80000410000 */
        /* <DEDUP_REMOVED lines=12> */
[----:B------:R-:W-:Y:S01]  /*19b0*/  F2FP.F16.F32.PACK_AB R6, R13, R6 ;  /* 0x000000060d06723e */ /* 0x000fe200000000ff */
[----:B------:R-:W-:-:S04]  /*19c0*/  FMUL.FTZ R13, R3, R16 ;  /* 0x00000010030d7220 */ /* 0x000fc80000410000 */
        /* <DEDUP_REMOVED lines=15> */
.L_x_3891:
        /* <DEDUP_REMOVED lines=50> */
[----:B0-----:R-:W-:Y:S01]  /*1de0*/  FMUL.FTZ R14, R8, R3 ;  /* 0x00000003080e7220 */ /* 0x001fe20000410000 */
[----:B------:R-:W-:-:S04]  /*1df0*/  PRMT R8, R9, 0x7610, R8 ;  /* 0x0000761009087816 */ /* 0x000fc80000000008 */
[----:B------:R-:W-:-:S07]  /*1e00*/  F2FP.F16.F32.PACK_AB R14, RZ, R14 ;  /* 0x0000000eff0e723e */ /* 0x000fce00000000ff */
.L_x_3892:
[----:B------:R-:W0:Y:S01]  /*1e10*/  LDC.64 R12, c[0x0][0x398] ;  /* 0x0000e600ff0c7b82 */ /* 0x000e220000000a00 */
[----:B------:R-:W-:Y:S02]  /*1e20*/  PRMT R7, R7, 0x5410, R14 ;  /* 0x0000541007077816 */ /* 0x000fe4000000000e */
[----:B------:R-:W-:Y:S02]  /*1e30*/  PRMT R6, R6, 0x5410, R15 ;  /* 0x0000541006067816 */ /* 0x000fe4000000000f */
[----:B------:R-:W-:Y:S02]  /*1e40*/  PRMT R5, R5, 0x5410, R10 ;  /* 0x0000541005057816 */ /* 0x000fe4000000000a */
[----:B------:R-:W-:Y:S01]  /*1e50*/  PRMT R4, R4, 0x5410, R8 ;  /* 0x0000541004047816 */ /* 0x000fe20000000008 */
[----:B0-----:R-:W-:-:S04]  /*1e60*/  IMAD.WIDE.U32 R12, R0, 0x2, R12 ;  /* 0x00000002000c7825 */ /* 0x001fc800078e000c */
[----:B------:R-:W-:-:S05]  /*1e70*/  IMAD.WIDE.U32 R12, R2, 0x10, R12 ;  /* 0x00000010020c7825 */ /* 0x000fca00078e000c */
[----:B------:R-:W-:Y:S01]  /*1e80*/  STG.E.128 desc[UR4][R12.64], R4 ;  /* 0x000000040c007986 */ /* 0x000fe2000c101d04 */
[----:B------:R-:W-:Y:S05]  /*1e90*/  EXIT ;  /* 0x000000000000794d */ /* 0x000fea0003800000 */
.L_x_3893:
        /* <DEDUP_REMOVED lines=14> */
.L_x_19860:


//--------------------- .text._ZN2at6native18elementwise_kernelILi128ELi4EZNS0_15gpu_kernel_implIZZZNS0_26round_decimals_kernel_cudaERNS_18TensorIteratorBaseElENKUlvE_clEvENKUlvE0_clEvEUlfE_EEvS4_RKT_EUliE_EEviT1_ --------------------------
	.section	.text._ZN2at6native18elementwise_kernelILi128ELi4EZNS0_15gpu_kernel_implIZZZNS0_26round_decimals_kernel_cudaERNS_18TensorIteratorBaseElENKUlvE_clEvENKUlvE0_clEvEUlfE_EEvS4_RKT_EUliE_EEviT1_,"ax",@progbits
	.align	128
        .global         _ZN2at6native18elementwise_kernelILi128ELi4EZNS0_15gpu_kernel_implIZZZNS0_26round_decimals_kernel_cudaERNS_18TensorIteratorBaseElENKUlvE_clEvENKUlvE0_clEvEUlfE_EEvS4_RKT_EUliE_EEviT1_
        .type           _ZN2at6native18elementwise_kernelILi128ELi4EZNS0_15gpu_kernel_implIZZZNS0_26round_decimals_kernel_cudaERNS_18TensorIteratorBaseElENKUlvE_clEvENKUlvE0_clEvEUlfE_EEvS4_RKT_EUliE_EEviT1_,@function
        .size           _ZN2at6native18elementwise_kernelILi128ELi4EZNS0_15gpu_kernel_implIZZZNS0_26round_decimals_kernel_cudaERNS_18TensorIteratorBaseElENKUlvE_clEvENKUlvE0_clEvEUlfE_EEvS4_RKT_EUliE_EEviT1_,(.L_x_19861 - _ZN2at6native18elementwise_kernelILi128ELi4EZNS0_15gpu_kernel_implIZZZNS0_26round_decimals_kernel_cudaERNS_18TensorIteratorBaseElENKUlvE_clEvENKUlvE0_clEvEUlfE_EEvS4_RKT_EUliE_EEviT1_)
        .other          _ZN2at6native18elementwise_kernelILi128ELi4EZNS0_15gpu_kernel_implIZZZNS0_26round_decimals_kernel_cudaERNS_18TensorIteratorBaseElENKUlvE_clEvENKUlvE0_clEvEUlfE_EEvS4_RKT_EUliE_EEviT1_,@"STO_CUDA_ENTRY STV_DEFAULT"
_ZN2at6native18elementwise_kernelILi128ELi4EZNS0_15gpu_kernel_implIZZZNS0_26round_decimals_kernel_cudaERNS_18TensorIteratorBaseElENKUlvE_clEvENKUlvE0_clEvEUlfE_EEvS4_RKT_EUliE_EEviT1_:
.text._ZN2at6native18elementwise_kernelILi128ELi4EZNS0_15gpu_kernel_implIZZZNS0_26round_decimals_kernel_cudaERNS_18TensorIteratorBaseElENKUlvE_clEvENKUlvE0_clEvEUlfE_EEvS4_RKT_EUliE_EEviT1_:
        /* <DEDUP_REMOVED lines=320> */
.L_x_3896:
        /* <DEDUP_REMOVED lines=18> */
.L_x_3901:
[----:B------:R-:W2:Y:S02]  /*1520*/  LDG.E.U8 R0, desc[UR36][R2.64] ;  /* 0x0000002402007981 */ /* 0x000ea4000c1e1100 */
[----:B--2---:R-:W-:Y:S01]  /*1530*/  I2FP.F32.U32 R0, R0 ;  /* 0x0000000000007245 */ /* 0x004fe20000201000 */
[----:B------:R-:W-:Y:S06]  /*1540*/  BRA `(.L_x_3903) ;  /* 0x0000000c00247947 */ /* 0x000fec0003800000 */
.L_x_3900:
        /* <DEDUP_REMOVED lines=9> */
.L_x_3905:
[----:B------:R-:W2:Y:S02]  /*15e0*/  LDG.E R0, desc[UR36][R2.64] ;  /* 0x0000002402007981 */ /* 0x000ea4000c1e1900 */
[----:B--2---:R-:W-:Y:S01]  /*15f0*/  I2FP.F32.S32 R0, R0 ;  /* 0x0000000000007245 */ /* 0x004fe20000201400 */
[----:B------:R-:W-:Y:S06]  /*1600*/  BRA `(.L_x_3903) ;  /* 0x0000000800f47947 */ /* 0x000fec0003800000 */
.L_x_3904:
[----:B------:R-:W2:Y:S02]  /*1610*/  LDG.E.U16 R0, desc[UR36][R2.64] ;  /* 0x0000002402007981 */ /* 0x000ea4000c1e1500 */
[----:B--2---:R-:W0:Y:S01]  /*1620*/  I2F.S16 R0, R0 ;  /* 0x0000000000007306 */ /* 0x004e220000101400 */
[----:B------:R-:W-:Y:S05]  /*1630*/  BRA `(.L_x_3903) ;  /* 0x0000000800e87947 */ /* 0x000fea0003800000 */
.L_x_3899:
        /* <DEDUP_REMOVED lines=8> */
.L_x_3907:
[----:B------:R-:W2:Y:S02]  /*16c0*/  LDG.E.U16 R0, desc[UR36][R2.64] ;  /* 0x0000002402007981 */ /* 0x000ea4000c1e1500 */
[----:B--2---:R-:W-:Y:S01]  /*16d0*/  HADD2.F32 R0, -RZ, R0.H0_H0 ;  /* 0x20000000ff007230 */ /* 0x004fe20000004100 */
[----:B------:R-:W-:Y:S06]  /*16e0*/  BRA `(.L_x_3903) ;  /* 0x0000000800bc7947 */ /* 0x000fec0003800000 */
.L_x_3906:
        /* <DEDUP_REMOVED lines=8> */
.L_x_3909:
[----:B------:R-:W2:Y:S02]  /*1770*/  LDG.E.U16 R0, desc[UR36][R2.64] ;  /* 0x0000002402007981 */ /* 0x000ea4000c1e1500 */
[----:B--2---:R-:W-:Y:S01]  /*1780*/  HADD2.F32 R0, -RZ, R0.H0_H0 ;  /* 0x20000000ff007230 */ /* 0x004fe20000004100 */
[----:B------:R-:W-:Y:S06]  /*1790*/  BRA `(.L_x_3903) ;  /* 0x0000000800907947 */ /* 0x000fec0003800000 */
.L_x_3908:
[----:B------:R-:W2:Y:S01]  /*17a0*/  LDG.E.64 R2, desc[UR36][R2.64] ;  /* 0x0000002402027981 */ /* 0x000ea2000c1e1b00 */
[----:B------:R-:W-:Y:S01]  /*17b0*/  UMOV UR4, 0xf0000000 ;  /* 0xf000000000047882 */ /* 0x000fe20000000000 */
[----:B------:R-:W-:Y:S01]  /*17c0*/  UMOV UR5, 0x380fffff ;  /* 0x380fffff00057882 */ /* 0x000fe20000000000 */
[----:B--2---:R-:W0:Y:S01]  /*17d0*/  F2F.F32.F64 R0, R2 ;  /* 0x0000000200007310 */ /* 0x004e220000301000 */
[----:B------:R-:W-:-:S14]  /*17e0*/  DSETP.GEU.AND P0, PT, |R2|, UR4, PT ;  /* 0x0000000402007e2a */ /* 0x000fdc000bf0e200 */
[----:B0-----:R-:W-:Y:S01]  /*17f0*/  @!P0 FMUL R0, R0, 1.175494350822287508e-38 ;  /* 0x0080000000008820 */ /* 0x001fe20000400000 */
[----:B------:R-:W-:Y:S06]  /*1800*/  BRA `(.L_x_3903) ;  /* 0x0000000800747947 */ /* 0x000fec0003800000 */
.L_x_3898:
        /* <DEDUP_REMOVED lines=12> */
.L_x_3912:
[----:B------:R-:W2:Y:S01]  /*18d0*/  LDG.E.64 R2, desc[UR36][R2.64] ;  /* 0x0000002402027981 */ /* 0x000ea2000c1e1b00 */
[----:B------:R-:W-:Y:S01]  /*18e0*/  UMOV UR4, 0xf0000000 ;  /* 0xf000000000047882 */ /* 0x000fe20000000000 */
[----:B------:R-:W-:Y:S01]  /*18f0*/  UMOV UR5, 0x380fffff ;  /* 0x380fffff00057882 */ /* 0x000fe20000000000 */
[----:B--2---:R-:W0:Y:S01]  /*1900*/  F2F.F32.F64 R0, R2 ;  /* 0x0000000200007310 */ /* 0x004e220000301000 */
[----:B------:R-:W-:-:S14]  /*1910*/  DSETP.GEU.AND P0, PT, |R2|, UR4, PT ;  /* 0x0000000402007e2a */ /* 0x000fdc000bf0e200 */
[----:B0-----:R-:W-:Y:S01]  /*1920*/  @!P0 FMUL R0, R0, 1.175494350822287508e-38 ;  /* 0x0080000000008820 */ /* 0x001fe20000400000 */
[----:B------:R-:W-:Y:S06]  /*1930*/  BRA `(.L_x_3903) ;  /* 0x0000000800287947 */ /* 0x000fec0003800000 */
.L_x_3911:
        /* <DEDUP_REMOVED lines=25> */
.L_x_3914:
        /* <DEDUP_REMOVED lines=12> */
.L_x_3913:
[----:B------:R-:W2:Y:S02]  /*1b90*/  LDG.E.U16 R0, desc[UR36][R2.64] ;  /* 0x0000002402007981 */ /* 0x000ea4000c1e1500 */
[----:B--2---:R-:W-:Y:S01]  /*1ba0*/  SHF.L.U32 R0, R0, 0x10, RZ ;  /* 0x0000001000007819 */ /* 0x004fe200000006ff */
[----:B------:R-:W-:Y:S06]  /*1bb0*/  BRA `(.L_x_3903) ;  /* 0x0000000400887947 */ /* 0x000fec0003800000 */
.L_x_3910:
        /* <DEDUP_REMOVED lines=11> */
.L_x_3917:
        /* <DEDUP_REMOVED lines=20> */
.L_x_3919:
[----:B------:R-:W-:Y:S05]  /*1db0*/  BSYNC.RECONVERGENT B0 ;  /* 0x0000000000007941 */ /* 0x000fea0003800200 */
.L_x_3918:
[----:B------:R-:W-:Y:S01]  /*1dc0*/  IMAD.SHL.U32 R0, R0, 0x100000, RZ ;  /* 0x0010000000007824 */ /* 0x000fe200078e00ff */
[----:B------:R-:W-:-:S04]  /*1dd0*/  LEA R2, R2, 0x3b800000, 0x17 ;  /* 0x3b80000002027811 */ /* 0x000fc800078eb8ff */
[----:B------:R-:W-:Y:S01]  /*1de0*/  LOP3.LUT R0, R2, R0, R7, 0xfe, !PT ;  /* 0x0000000002007212 */ /* 0x000fe200078efe07 */
[----:B------:R-:W-:Y:S06]  /*1df0*/  BRA `(.L_x_3903) ;  /* 0x0000000000f87947 */ /* 0x000fec0003800000 */
.L_x_3916:
        /* <DEDUP_REMOVED lines=20> */
.L_x_3921:
[----:B------:R-:W-:Y:S05]  /*1f40*/  BSYNC.RECONVERGENT B0 ;  /* 0x0000000000007941 */ /* 0x000fea0003800200 */
.L_x_3920:
[----:B------:R-:W-:Y:S01]  /*1f50*/  IMAD.SHL.U32 R0, R0, 0x200000, RZ ;  /* 0x0020000000007824 */ /* 0x000fe200078e00ff */
[----:B------:R-:W-:-:S04]  /*1f60*/  LEA R2, R2, 0x37800000, 0x17 ;  /* 0x3780000002027811 */ /* 0x000fc800078eb8ff */
[----:B------:R-:W-:Y:S01]  /*1f70*/  LOP3.LUT R0, R2, R0, R7, 0xfe, !PT ;  /* 0x0000000002007212 */ /* 0x000fe200078efe07 */
[----:B------:R-:W-:Y:S06]  /*1f80*/  BRA `(.L_x_3903) ;  /* 0x0000000000947947 */ /* 0x000fec0003800000 */
.L_x_3915:
[----:B------:R-:W-:-:S09]  /*1f90*/  UISETP.NE.AND UP0, UPT, UR4, 0x1c, UPT ;  /* 0x0000001c0400788c */ /* 0x000fd2000bf05270 */
[----:B------:R-:W-:Y:S05]  /*1fa0*/  BRA.U !UP0, `(.L_x_3922) ;  /* 0x0000000108847547 */ /* 0x000fea000b800000 */
[----:B------:R-:W-:-:S09]  /*1fb0*/  UISETP.NE.AND UP0, UPT, UR4, 0x1d, UPT ;  /* 0x0000001d0400788c */ /* 0x000fd2000bf05270 */
[----:B------:R-:W-:Y:S05]  /*1fc0*/  BRA.U !UP0, `(.L_x_3923) ;  /* 0x0000000108707547 */ /* 0x000fea000b800000 */
[----:B------:R-:W-:-:S09]  /*1fd0*/  UISETP.NE.AND UP0, UPT, UR4, 0x2c, UPT ;  /* 0x0000002c0400788c */ /* 0x000fd2000bf05270 */
[----:B------:R-:W-:Y:S05]  /*1fe0*/  BRA.U !UP0, `(.L_x_3924) ;  /* 0x0000000108487547 */ /* 0x000fea000b800000 */
.L_x_3902:
        /* <DEDUP_REMOVED lines=16> */
.L_x_3925:
[----:B------:R-:W-:Y:S01]  /*20f0*/  IMAD.MOV.U32 R0, RZ, RZ, RZ ;  /* 0x000000ffff007224 */ /* 0x000fe200078e00ff */
[----:B------:R-:W-:Y:S06]  /*2100*/  BRA `(.L_x_3903) ;  /* 0x0000000000347947 */ /* 0x000fec0003800000 */
.L_x_3924:
        /* <DEDUP_REMOVED lines=8> */
.L_x_3923:
[----:B------:R-:W2:Y:S02]  /*2190*/  LDG.E.64 R2, desc[UR36][R2.64] ;  /* 0x0000002402027981 */ /* 0x000ea4000c1e1b00 */
[----:B--2---:R0:W1:Y:S01]  /*21a0*/  I2F.U64 R0, R2 ;  /* 0x0000000200007312 */ /* 0x0040620000301000 */
[----:B------:R-:W-:Y:S05]  /*21b0*/  BRA `(.L_x_3903) ;  /* 0x0000000000087947 */ /* 0x000fea0003800000 */
.L_x_3922:
[----:B------:R-:W2:Y:S02]  /*21c0*/  LDG.E R0, desc[UR36][R2.64] ;  /* 0x0000002402007981 */ /* 0x000ea4000c1e1900 */
[----:B--2---:R-:W-:-:S07]  /*21d0*/  I2FP.F32.U32 R0, R0 ;  /* 0x0000000000007245 */ /* 0x004fce0000201000 */
.L_x_3903:
[----:B------:R-:W-:Y:S05]  /*21e0*/  BSYNC.RECONVERGENT B6 ;  /* 0x0000000000067941 */ /* 0x000fea0003800200 */
.L_x_3897:
[----:B------:R-:W2:Y:S01]  /*21f0*/  LDCU UR5, c[0x0][0x590] ;  /* 0x0000b200ff0577ac */ /* 0x000ea20008000800 */
[----:B------:R-:W-:Y:S01]  /*2200*/  ISETP.NE.AND P0, PT, RZ, UR43, PT ;  /* 0x0000002bff007c0c */ /* 0x000fe2000bf05270 */
[----:B------:R-:W0:Y:S01]  /*2210*/  LDCU.64 UR6, c[0x0][0x580] ;  /* 0x0000b000ff0677ac */ /* 0x000e220008000a00 */
[----:B------:R-:W-:-:S04]  /*2220*/  UPRMT UR4, UR40, 0x9910, URZ ;  /* 0x0000991028047896 */ /* 0x000fc800080000ff */
[----:B------:R-:W-:Y:S01]  /*2230*/  UISETP.GT.AND UP0, UPT, UR4, 0x9, UPT ;  /* 0x000000090400788c */ /* 0x000fe2000bf04270 */
[----:B--2---:R-:W1:Y:S01]  /*2240*/  MUFU.RCP R7, UR5 ;  /* 0x0000000500077d08 */ /* 0x004e620008001000 */
[----:B0--34-:R-:W-:-:S04]  /*2250*/  IADD3 R2, P1, PT, R16, UR6, RZ ;  /* 0x0000000610027c10 */ /* 0x019fc8000ff3e0ff */
[----:B------:R-:W-:Y:S01]  /*2260*/  IADD3.X R3, PT, PT, RZ, UR7, RZ, P1, !PT ;  /* 0x00000007ff037c10 */ /* 0x000fe20008ffe4ff */
[----:B-1---5:R-:W-:Y:S01]  /*2270*/  @P0 FMUL.FTZ R5, R7, R0 ;  /* 0x0000000007050220 */ /* 0x022fe20000410000 */
[----:B------:R-:W-:-:S05]  /*2280*/  @!P0 FMUL.FTZ R0, R0, UR5 ;  /* 0x0000000500008c20 */ /* 0x000fca0008410000 */
[----:B------:R-:W0:Y:S08]  /*2290*/  @P0 FRND R5, R5 ;  /* 0x0000000500050307 */ /* 0x000e300000201000 */
[----:B------:R-:W1:Y:S01]  /*22a0*/  @!P0 FRND R0, R0 ;  /* 0x0000000000008307 */ /* 0x000e620000201000 */
[----:B0-----:R-:W-:Y:S01]  /*22b0*/  @P0 FMUL.FTZ R4, R5, UR5 ;  /* 0x0000000505040c20 */ /* 0x001fe20008410000 */
[----:B-1----:R-:W-:Y:S01]  /*22c0*/  @!P0 FMUL.FTZ R4, R0, R7 ;  /* 0x0000000700048220 */ /* 0x002fe20000410000 */
        /* <DEDUP_REMOVED lines=9> */
[----:B------:R-:W0:Y:S02]  /*2360*/  F2I.FTZ.TRUNC.NTZ R5, R4 ;  /* 0x0000000400057305 */ /* 0x000e24000021f100 */
[----:B0-----:R0:W-:Y:S01]  /*2370*/  STG.E.U8 desc[UR36][R2.64], R5 ;  /* 0x0000000502007986 */ /* 0x0011e2000c101124 */
[----:B------:R-:W-:Y:S05]  /*2380*/  BRA `(.L_x_3931) ;  /* 0x0000000c003c7947 */ /* 0x000fea0003800000 */
.L_x_3929:
[----:B------:R-:W0:Y:S02]  /*2390*/  F2I.S64.TRUNC R4, R4 ;  /* 0x0000000400047311 */ /* 0x000e24000020d900 */
[----:B0-----:R-:W-:-:S05]  /*23a0*/  IMAD.MOV.U32 R7, RZ, RZ, R4 ;  /* 0x000000ffff077224 */ /* 0x001fca00078e0004 */
[----:B------:R0:W-:Y:S01]  /*23b0*/  STG.E.U8 desc[UR36][R2.64], R7 ;  /* 0x0000000702007986 */ /* 0x0001e2000c101124 */
[----:B------:R-:W-:Y:S05]  /*23c0*/  BRA `(.L_x_3931) ;  /* 0x0000000c002c7947 */ /* 0x000fea0003800000 */
.L_x_3928:
        /* <DEDUP_REMOVED lines=9> */
.L_x_3933:
[----:B------:R-:W0:Y:S02]  /*2460*/  F2I.FTZ.TRUNC.NTZ R5, R4 ;  /* 0x0000000400057305 */ /* 0x000e24000021f100 */
[----:B0-----:R0:W-:Y:S01]  /*2470*/  STG.E desc[UR36][R2.64], R5 ;  /* 0x0000000502007986 */ /* 0x0011e2000c101924 */
[----:B------:R-:W-:Y:S05]  /*2480*/  BRA `(.L_x_3931) ;  /* 0x0000000800fc7947 */ /* 0x000fea0003800000 */
.L_x_3932:
[----:B------:R-:W0:Y:S02]  /*2490*/  F2I.FTZ.TRUNC.NTZ R5, R4 ;  /* 0x0000000400057305 */ /* 0x000e24000021f100 */
[----:B0-----:R0:W-:Y:S01]  /*24a0*/  STG.E.U16 desc[UR36][R2.64], R5 ;  /* 0x0000000502007986 */ /* 0x0011e2000c101524 */
[----:B------:R-:W-:Y:S05]  /*24b0*/  BRA `(.L_x_3931) ;  /* 0x0000000800f07947 */ /* 0x000fea0003800000 */
.L_x_3927:
        /* <DEDUP_REMOVED lines=8> */
.L_x_3935:
[----:B------:R-:W-:-:S05]  /*2540*/  F2FP.F16.F32.PACK_AB R4, RZ, R4 ;  /* 0x00000004ff04723e */ /* 0x000fca00000000ff */
[----:B------:R0:W-:Y:S01]  /*2550*/  STG.E.U16 desc[UR36][R2.64], R4 ;  /* 0x0000000402007986 */ /* 0x0001e2000c101524 */
[----:B------:R-:W-:Y:S05]  /*2560*/  BRA `(.L_x_3931) ;  /* 0x0000000800c47947 */ /* 0x000fea0003800000 */
.L_x_3934:
        /* <DEDUP_REMOVED lines=9> */
.L_x_3937:
[----:B------:R-:W-:-:S04]  /*2600*/  F2FP.F16.F32.PACK_AB R5, RZ, R4 ;  /* 0x00000004ff05723e */ /* 0x000fc800000000ff */
[----:B------:R-:W-:-:S05]  /*2610*/  PRMT R5, R5, 0x5410, RZ ;  /* 0x0000541005057816 */ /* 0x000fca00000000ff */
[----:B------:R0:W-:Y:S01]  /*2620*/  STG.E desc[UR36][R2.64], R5 ;  /* 0x0000000502007986 */ /* 0x0001e2000c101924 */
[----:B------:R-:W-:Y:S05]  /*2630*/  BRA `(.L_x_3931) ;  /* 0x0000000800907947 */ /* 0x000fea0003800000 */
.L_x_3936:
[----:B------:R-:W-:-:S06]  /*2640*/  FMUL.FTZ R4, R4, 1 ;  /* 0x3f80000004047820 */ /* 0x000fcc0000410000 */
[----:B------:R-:W0:Y:S02]  /*2650*/  F2F.F64.F32 R4, R4 ;  /* 0x0000000400047310 */ /* 0x000e240000201800 */
[----:B0-----:R0:W-:Y:S01]  /*2660*/  STG.E.64 desc[UR36][R2.64], R4 ;  /* 0x0000000402007986 */ /* 0x0011e2000c101b24 */
[----:B------:R-:W-:Y:S05]  /*2670*/  BRA `(.L_x_3931) ;  /* 0x0000000800807947 */ /* 0x000fea0003800000 */
.L_x_3926:
        /* <DEDUP_REMOVED lines=12> */
.L_x_3940:
[----:B------:R-:W-:Y:S01]  /*2740*/  FMUL.FTZ R4, R4, 1 ;  /* 0x3f80000004047820 */ /* 0x000fe20000410000 */
[----:B------:R-:W-:-:S05]  /*2750*/  CS2R R6, SRZ ;  /* 0x0000000000067805 */ /* 0x000fca000001ff00 */
[----:B------:R-:W0:Y:S02]  /*2760*/  F2F.F64.F32 R4, R4 ;  /* 0x0000000400047310 */ /* 0x000e240000201800 */
[----:B0-----:R0:W-:Y:S01]  /*2770*/  STG.E.128 desc[UR36][R2.64], R4 ;  /* 0x0000000402007986 */ /* 0x0011e2000c101d24 */
[----:B------:R-:W-:Y:S05]  /*2780*/  BRA `(.L_x_3931) ;  /* 0x00000008003c7947 */ /* 0x000fea0003800000 */
.L_x_3939:
        /* <DEDUP_REMOVED lines=8> */
[----:B------:R-:W-:Y:S01]  /*2810*/  HFMA2 R0, -RZ, RZ, 0, 7.569789886474609375e-06 ;  /* 0x0000007fff007431 */ /* 0x000fe200000001ff */
        /* <DEDUP_REMOVED lines=9> */
.L_x_3944:
[----:B------:R-:W-:Y:S05]  /*28b0*/  BSYNC.RECONVERGENT B0 ;  /* 0x0000000000007941 */ /* 0x000fea0003800200 */
.L_x_3943:
[----:B------:R-:W-:-:S05]  /*28c0*/  LOP3.LUT R7, R0, 0x80, R7, 0xf8, !PT ;  /* 0x0000008000077812 */ /* 0x000fca00078ef807 */
[----:B------:R0:W-:Y:S01]  /*28d0*/  STG.E.U8 desc[UR36][R2.64], R7 ;  /* 0x0000000702007986 */ /* 0x0001e2000c101124 */
[----:B------:R-:W-:Y:S05]  /*28e0*/  BRA `(.L_x_3931) ;  /* 0x0000000400e47947 */ /* 0x000fea0003800000 */
.L_x_3942:
        /* <DEDUP_REMOVED lines=14> */
.L_x_3946:
[----:B------:R-:W-:Y:S05]  /*29d0*/  BSYNC.RECONVERGENT B0 ;  /* 0x0000000000007941 */ /* 0x000fea0003800200 */
.L_x_3945:
[----:B------:R-:W-:-:S05]  /*29e0*/  LOP3.LUT R5, R0, 0x80, R7, 0xf8, !PT ;  /* 0x0000008000057812 */ /* 0x000fca00078ef807 */
[----:B------:R0:W-:Y:S01]  /*29f0*/  STG.E.U8 desc[UR36][R2.64], R5 ;  /* 0x0000000502007986 */ /* 0x0001e2000c101124 */
[----:B------:R-:W-:Y:S05]  /*2a00*/  BRA `(.L_x_3931) ;  /* 0x00000004009c7947 */ /* 0x000fea0003800000 */
.L_x_3941:
[----:B------:R-:W-:-:S05]  /*2a10*/  F2FP.BF16.F32.PACK_AB R4, RZ, R4 ;  /* 0x00000004ff04723e */ /* 0x000fca00000010ff */
[----:B------:R0:W-:Y:S01]  /*2a20*/  STG.E.U16 desc[UR36][R2.64], R4 ;  /* 0x0000000402007986 */ /* 0x0001e2000c101524 */
[----:B------:R-:W-:Y:S05]  /*2a30*/  BRA `(.L_x_3931) ;  /* 0x0000000400907947 */ /* 0x000fea0003800000 */
.L_x_3938:
        /* <DEDUP_REMOVED lines=8> */
[----:B------:R-:W0:Y:S02]  /*2ac0*/  F2I.FTZ.U32.TRUNC.NTZ R5, R4 ;  /* 0x0000000400057305 */ /* 0x000e24000021f000 */
[----:B0-----:R0:W-:Y:S01]  /*2ad0*/  STG.E.U16 desc[UR36][R2.64], R5 ;  /* 0x0000000502007986 */ /* 0x0011e2000c101524 */
[----:B------:R-:W-:Y:S05]  /*2ae0*/  BRA `(.L_x_3931) ;  /* 0x0000000400647947 */ /* 0x000fea0003800000 */
.L_x_3949:
        /* <DEDUP_REMOVED lines=12> */
.L_x_3952:
[----:B------:R-:W-:-:S04]  /*2bb0*/  SHF.R.U32.HI R0, RZ, 0x14, R4 ;  /* 0x00000014ff007819 */ /* 0x000fc80000011604 */
[----:B------:R-:W-:-:S04]  /*2bc0*/  LOP3.LUT R5, R0, 0x1, RZ, 0xc0, !PT ;  /* 0x0000000100057812 */ /* 0x000fc800078ec0ff */
[----:B------:R-:W-:-:S04]  /*2bd0*/  IADD3 R0, PT, PT, R4, 0x487ffff, R5 ;  /* 0x0487ffff04007810 */ /* 0x000fc80007ffe005 */
[----:B------:R-:W-:-:S04]  /*2be0*/  SHF.R.U32.HI R0, RZ, 0x14, R0 ;  /* 0x00000014ff007819 */ /* 0x000fc80000011600 */
[----:B------:R-:W-:-:S07]  /*2bf0*/  LOP3.LUT R5, R0, 0xff, RZ, 0xc0, !PT ;  /* 0x000000ff00057812 */ /* 0x000fce00078ec0ff */
.L_x_3953:
[----:B------:R-:W-:-:S04]  /*2c00*/  SHF.R.U32.HI R4, RZ, 0x18, R4 ;  /* 0x00000018ff047819 */ /* 0x000fc80000011604 */
[----:B------:R-:W-:-:S04]  /*2c10*/  LOP3.LUT R5, R5, 0x80, R4, 0xf8, !PT ;  /* 0x0000008005057812 */ /* 0x000fc800078ef804 */
[----:B------:R-:W-:-:S07]  /*2c20*/  PRMT R0, R5, 0x7610, R0 ;  /* 0x0000761005007816 */ /* 0x000fce0000000000 */
.L_x_3951:
[----:B------:R-:W-:Y:S05]  /*2c30*/  BSYNC.RECONVERGENT B0 ;  /* 0x0000000000007941 */ /* 0x000fea0003800200 */
.L_x_3950:
[----:B------:R4:W-:Y:S01]  /*2c40*/  STG.E.U8 desc[UR36][R2.64], R0 ;  /* 0x0000000002007986 */ /* 0x0009e2000c101124 */
[----:B------:R-:W-:Y:S05]  /*2c50*/  BRA `(.L_x_3931) ;  /* 0x0000000400087947 */ /* 0x000fea0003800000 */
.L_x_3948:
[----:B------:R-:W-:Y:S01]  /*2c60*/  LOP3.LUT R5, R4, 0x7fffffff, RZ, 0xc0, !PT ;  /* 0x7fffffff04057812 */ /* 0x000fe200078ec0ff */
[----:B------:R-:W-:Y:S01]  /*2c70*/  BSSY.RECONVERGENT B0, `(.L_x_3954) ;  /* 0x0000013000007945 */ /* 0x000fe20003800200 */
[----:B------:R-:W-:Y:S02]  /*2c80*/  MOV R0, 0x80 ;  /* 0x0000008000007802 */ /* 0x000fe40000000f00 */
        /* <DEDUP_REMOVED lines=9> */
.L_x_3956:
[----:B------:R-:W-:-:S04]  /*2d20*/  SHF.R.U32.HI R0, RZ, 0x15, R4 ;  /* 0x00000015ff007819 */ /* 0x000fc80000011604 */
[----:B------:R-:W-:-:S04]  /*2d30*/  LOP3.LUT R5, R0, 0x1, RZ, 0xc0, !PT ;  /* 0x0000000100057812 */ /* 0x000fc800078ec0ff */
[----:B------:R-:W-:-:S04]  /*2d40*/  IADD3 R0, PT, PT, R4, 0x88fffff, R5 ;  /* 0x088fffff04007810 */ /* 0x000fc80007ffe005 */
[----:B------:R-:W-:-:S04]  /*2d50*/  SHF.R.U32.HI R0, RZ, 0x15, R0 ;  /* 0x00000015ff007819 */ /* 0x000fc80000011600 */
[----:B------:R-:W-:-:S07]  /*2d60*/  LOP3.LUT R5, R0, 0xff, RZ, 0xc0, !PT ;  /* 0x000000ff00057812 */ /* 0x000fce00078ec0ff */
.L_x_3957:
[----:B------:R-:W-:-:S04]  /*2d70*/  SHF.R.U32.HI R4, RZ, 0x18, R4 ;  /* 0x00000018ff047819 */ /* 0x000fc80000011604 */
[----:B------:R-:W-:-:S04]  /*2d80*/  LOP3.LUT R5, R5, 0x80, R4, 0xf8, !PT ;  /* 0x0000008005057812 */ /* 0x000fc800078ef804 */
[----:B------:R-:W-:-:S07]  /*2d90*/  PRMT R0, R5, 0x7610, R0 ;  /* 0x0000761005007816 */ /* 0x000fce0000000000 */
.L_x_3955:
[----:B------:R-:W-:Y:S05]  /*2da0*/  BSYNC.RECONVERGENT B0 ;  /* 0x0000000000007941 */ /* 0x000fea0003800200 */
.L_x_3954:
[----:B------:R3:W-:Y:S01]  /*2db0*/  STG.E.U8 desc[UR36][R2.64], R0 ;  /* 0x0000000002007986 */ /* 0x0007e2000c101124 */
[----:B------:R-:W-:Y:S05]  /*2dc0*/  BRA `(.L_x_3931) ;  /* 0x0000000000ac7947 */ /* 0x000fea0003800000 */
.L_x_3947:
[----:B------:R-:W-:-:S09]  /*2dd0*/  UISETP.NE.AND UP0, UPT, UR4, 0x1c, UPT ;  /* 0x0000001c0400788c */ /* 0x000fd2000bf05270 */
[----:B------:R-:W-:Y:S05]  /*2de0*/  BRA.U !UP0, `(.L_x_3958) ;  /* 0x00000001089c7547 */ /* 0x000fea000b800000 */
[----:B------:R-:W-:-:S09]  /*2df0*/  UISETP.NE.AND UP0, UPT, UR4, 0x1d, UPT ;  /* 0x0000001d0400788c */ /* 0x000fd2000bf05270 */
[----:B------:R-:W-:Y:S05]  /*2e00*/  BRA.U !UP0, `(.L_x_3959) ;  /* 0x0000000108887547 */ /* 0x000fea000b800000 */
[----:B------:R-:W-:-:S09]  /*2e10*/  UISETP.NE.AND UP0, UPT, UR4, 0x2c, UPT ;  /* 0x0000002c0400788c */ /* 0x000fd2000bf05270 */
[----:B------:R-:W-:Y:S05]  /*2e20*/  BRA.U !UP0, `(.L_x_3960) ;  /* 0x0000000108447547 */ /* 0x000fea000b800000 */
.L_x_3930:
        /* <DEDUP_REMOVED lines=16> */
.L_x_3961:
[----:B------:R-:W-:Y:S05]  /*2f30*/  BRA `(.L_x_3931) ;  /* 0x0000000000507947 */ /* 0x000fea0003800000 */
.L_x_3960:
        /* <DEDUP_REMOVED lines=15> */
.L_x_3959:
[----:B------:R-:W0:Y:S02]  /*3030*/  F2I.U64.TRUNC R4, R4 ;  /* 0x0000000400047311 */ /* 0x000e24000020d800 */
[----:B0-----:R1:W-:Y:S01]  /*3040*/  STG.E.64 desc[UR36][R2.64], R4 ;  /* 0x0000000402007986 */ /* 0x0013e2000c101b24 */
[----:B------:R-:W-:Y:S05]  /*3050*/  BRA `(.L_x_3931) ;  /* 0x0000000000087947 */ /* 0x000fea0003800000 */
.L_x_3958:
[----:B------:R-:W0:Y:S02]  /*3060*/  F2I.FTZ.U32.TRUNC.NTZ R5, R4 ;  /* 0x0000000400057305 */ /* 0x000e24000021f000 */
[----:B0-----:R0:W-:Y:S02]  /*3070*/  STG.E desc[UR36][R2.64], R5 ;  /* 0x0000000502007986 */ /* 0x0011e4000c101924 */
.L_x_3931:
[----:B------:R-:W-:-:S07]  /*3080*/  VIADD R17, R17, 0x80 ;  /* 0x0000008011117836 */ /* 0x000fce0000000000 */
.L_x_3895:
[----:B------:R-:W-:Y:S05]  /*3090*/  BSYNC.RECONVERGENT B7 ;  /* 0x0000000000077941 */ /* 0x000fea0003800200 */
.L_x_3894:
[----:B------:R-:W5:Y:S01]  /*30a0*/  LDCU UR4, c[0x0][0x380] ;  /* 0x00007000ff0477ac */ /* 0x000f620008000800 */
[----:B------:R-:W-:Y:S01]  /*30b0*/  BSSY.RECONVERGENT B7, `(.L_x_3962) ;  /* 0x00002fa000077945 */ /* 0x000fe20003800200 */
[----:B-----5:R-:W-:-:S13]  /*30c0*/  ISETP.GE.AND P0, PT, R17, UR4, PT ;  /* 0x0000000411007c0c */ /* 0x020fda000bf06270 */
[----:B------:R-:W-:Y:S05]  /*30d0*/  @P0 BRA `(.L_x_3963) ;  /* 0x0000002c00dc0947 */ /* 0x000fea0003800000 */
[----:B------:R-:W5:Y:S01]  /*30e0*/  LDCU UR4, c[0x0][0x388] ;  /* 0x00007100ff0477ac */ /* 0x000f620008000800 */
[----:B---34-:R-:W-:Y:S02]  /*30f0*/  HFMA2 R0, -RZ, RZ, 0, 0 ;  /* 0x00000000ff007431 */ /* 0x018fe400000001ff */
[----:B------:R-:W-:Y:S01]  /*3100*/  IMAD.MOV.U32 R16, RZ, RZ, RZ ;  /* 0x000000ffff107224 */ /* 0x000fe200078e00ff */
        /* <DEDUP_REMOVED lines=8> */
[----:B------:R-:W-:-:S04]  /*3190*/  SHF.R.U32.HI R3, RZ, UR5, R2 ;  /* 0x00000005ff037c19 */ /* 0x000fc80008011602 */
[----:B------:R-:W-:-:S05]  /*31a0*/  IADD3 R0, PT, PT, -R3, RZ, RZ ;  /* 0x000000ff03007210 */ /* 0x000fca0007ffe1ff */
[----:B---3--:R-:W-:-:S04]  /*31b0*/  IMAD R0, R0, UR6, R17 ;  /* 0x0000000600007c24 */ /* 0x008fc8000f8e0211 */
[C---:B----4-:R-:W-:Y:S02]  /*31c0*/  IMAD R16, R0.reuse, UR8, RZ ;  /* 0x0000000800107c24 */ /* 0x050fe4000f8e02ff */
        /* <DEDUP_REMOVED lines=288> */
.L_x_3964:
[----:B------:R-:W0:Y:S01]  /*43d0*/  LDCU.64 UR6, c[0x0][0x588] ;  /* 0x0000b100ff0677ac */ /* 0x000e220008000a00 */
[----:B------:R-:W-:Y:S01]  /*43e0*/  BSSY.RECONVERGENT B6, `(.L_x_3965) ;  /* 0x00000dd000067945 */ /* 0x000fe20003800200 */
[----:B------:R-:W-:-:S04]  /*43f0*/  UPRMT UR4, UR42, 0x9910, URZ ;  /* 0x000099102a047896 */ /* 0x000fc800080000ff */
[----:B------:R-:W-:Y:S01]  /*4400*/  UISETP.GT.AND UP0, UPT, UR4, 0x9, UPT ;  /* 0x000000090400788c */ /* 0x000fe2000bf04270 */
[----:B012---:R-:W-:-:S05]  /*4410*/  IADD3 R2, P0, PT, R0, UR6, RZ ;  /* 0x0000000600027c10 */ /* 0x007fca000ff1e0ff */
        /* <DEDUP_REMOVED lines=13> */
.L_x_3969:
[----:B------:R-:W2:Y:S02]  /*44f0*/  LDG.E.U8 R0, desc[UR36][R2.64] ;  /* 0x0000002402007981 */ /* 0x000ea4000c1e1100 */
[----:B--2---:R-:W-:Y:S01]  /*4500*/  I2FP.F32.U32 R0, R0 ;  /* 0x0000000000007245 */ /* 0x004fe20000201000 */
[----:B------:R-:W-:Y:S06]  /*4510*/  BRA `(.L_x_3971) ;  /* 0x0000000c00247947 */ /* 0x000fec0003800000 */
.L_x_3968:
        /* <DEDUP_REMOVED lines=9> */
.L_x_3973:
[----:B------:R-:W2:Y:S02]  /*45b0*/  LDG.E R0, desc[UR36][R2.64] ;  /* 0x0000002402007981 */ /* 0x000ea4000c1e1900 */
[----:B--2---:R-:W-:Y:S01]  /*45c0*/  I2FP.F32.S32 R0, R0 ;  /* 0x0000000000007245 */ /* 0x004fe20000201400 */
[----:B------:R-:W-:Y:S06]  /*45d0*/  BRA `(.L_x_3971) ;  /* 0x0000000800f47947 */ /* 0x000fec0003800000 */
.L_x_3972:
[----:B------:R-:W2:Y:S02]  /*45e0*/  LDG.E.U16 R0, desc[UR36][R2.64] ;  /* 0x0000002402007981 */ /* 0x000ea4000c1e1500 */
[----:B--2---:R-:W0:Y:S01]  /*45f0*/  I2F.S16 R0, R0 ;  /* 0x0000000000007306 */ /* 0x004e220000101400 */
[----:B------:R-:W-:Y:S05]  /*4600*/  BRA `(.L_x_3971) ;  /* 0x0000000800e87947 */ /* 0x000fea0003800000 */
.L_x_3967:
        /* <DEDUP_REMOVED lines=8> */
.L_x_3975:
[----:B------:R-:W2:Y:S02]  /*4690*/  LDG.E.U16 R0, desc[UR36][R2.64] ;  /* 0x0000002402007981 */ /* 0x000ea4000c1e1500 */
[----:B--2---:R-:W-:Y:S01]  /*46a0*/  HADD2.F32 R0, -RZ, R0.H0_H0 ;  /* 0x20000000ff007230 */ /* 0x004fe20000004100 */
[----:B------:R-:W-:Y:S06]  /*46b0*/  BRA `(.L_x_3971) ;  /* 0x0000000800bc7947 */ /* 0x000fec0003800000 */
.L_x_3974:
        /* <DEDUP_REMOVED lines=8> */
.L_x_3977:
[----:B------:R-:W2:Y:S02]  /*4740*/  LDG.E.U16 R0, desc[UR36][R2.64] ;  /* 0x0000002402007981 */ /* 0x000ea4000c1e1500 */
[----:B--2---:R-:W-:Y:S01]  /*4750*/  HADD2.F32 R0, -RZ, R0.H0_H0 ;  /* 0x20000000ff007230 */ /* 0x004fe20000004100 */
[----:B------:R-:W-:Y:S06]  /*4760*/  BRA `(.L_x_3971) ;  /* 0x0000000800907947 */ /* 0x000fec0003800000 */
.L_x_3976:
[----:B------:R-:W2:Y:S01]  /*4770*/  LDG.E.64 R2, desc[UR36][R2.64] ;  /* 0x0000002402027981 */ /* 0x000ea2000c1e1b00 */
[----:B------:R-:W-:Y:S01]  /*4780*/  UMOV UR4, 0xf0000000 ;  /* 0xf000000000047882 */ /* 0x000fe20000000000 */
[----:B------:R-:W-:Y:S01]  /*4790*/  UMOV UR5, 0x380fffff ;  /* 0x380fffff00057882 */ /* 0x000fe20000000000 */
[----:B--2---:R-:W0:Y:S01]  /*47a0*/  F2F.F32.F64 R0, R2 ;  /* 0x0000000200007310 */ /* 0x004e220000301000 */
[----:B------:R-:W-:-:S14]  /*47b0*/  DSETP.GEU.AND P0, PT, |R2|, UR4, PT ;  /* 0x0000000402007e2a */ /* 0x000fdc000bf0e200 */
[----:B0-----:R-:W-:Y:S01]  /*47c0*/  @!P0 FMUL R0, R0, 1.175494350822287508e-38 ;  /* 0x0080000000008820 */ /* 0x001fe20000400000 */
[----:B------:R-:W-:Y:S06]  /*47d0*/  BRA `(.L_x_3971) ;  /* 0x0000000800747947 */ /* 0x000fec0003800000 */
.L_x_3966:
        /* <DEDUP_REMOVED lines=12> */
.L_x_3980:
[----:B------:R-:W2:Y:S01]  /*48a0*/  LDG.E.64 R2, desc[UR36][R2.64] ;  /* 0x0000002402027981 */ /* 0x000ea2000c1e1b00 */
[----:B------:R-:W-:Y:S01]  /*48b0*/  UMOV UR4, 0xf0000000 ;  /* 0xf000000000047882 */ /* 0x000fe20000000000 */
[----:B------:R-:W-:Y:S01]  /*48c0*/  UMOV UR5, 0x380fffff ;  /* 0x380fffff00057882 */ /* 0x000fe20000000000 */
[----:B--2---:R-:W0:Y:S01]  /*48d0*/  F2F.F32.F64 R0, R2 ;  /* 0x0000000200007310 */ /* 0x004e220000301000 */
[----:B------:R-:W-:-:S14]  /*48e0*/  DSETP.GEU.AND P0, PT, |R2|, UR4, PT ;  /* 0x0000000402007e2a */ /* 0x000fdc000bf0e200 */
[----:B0-----:R-:W-:Y:S01]  /*48f0*/  @!P0 FMUL R0, R0, 1.175494350822287508e-38 ;  /* 0x0080000000008820 */ /* 0x001fe20000400000 */
[----:B------:R-:W-:Y:S06]  /*4900*/  BRA `(.L_x_3971) ;  /* 0x0000000800287947 */ /* 0x000fec0003800000 */
.L_x_3979:
        /* <DEDUP_REMOVED lines=25> */
.L_x_3982:
        /* <DEDUP_REMOVED lines=12> */
.L_x_3981:
[----:B------:R-:W2:Y:S02]  /*4b60*/  LDG.E.U16 R0, desc[UR36][R2.64] ;  /* 0x0000002402007981 */ /* 0x000ea4000c1e1500 */
[----:B--2---:R-:W-:Y:S01]  /*4b70*/  IMAD.U32 R0, R0, 0x10000, RZ ;  /* 0x0001000000007824 */ /* 0x004fe200078e00ff */
[----:B------:R-:W-:Y:S06]  /*4b80*/  BRA `(.L_x_3971) ;  /* 0x0000000400887947 */ /* 0x000fec0003800000 */
.L_x_3978:
        /* <DEDUP_REMOVED lines=11> */
.L_x_3985:
        /* <DEDUP_REMOVED lines=20> */
.L_x_3987:
[----:B------:R-:W-:Y:S05]  /*4d80*/  BSYNC.RECONVERGENT B0 ;  /* 0x0000000000007941 */ /* 0x000fea0003800200 */
.L_x_3986:
[----:B------:R-:W-:Y:S01]  /*4d90*/  IMAD.SHL.U32 R0, R0, 0x100000, RZ ;  /* 0x0010000000007824 */ /* 0x000fe200078e00ff */
[----:B------:R-:W-:-:S04]  /*4da0*/  LEA R2, R2, 0x3b800000, 0x17 ;  /* 0x3b80000002027811 */ /* 0x000fc800078eb8ff */
[----:B------:R-:W-:Y:S01]  /*4db0*/  LOP3.LUT R0, R2, R0, R7, 0xfe, !PT ;  /* 0x0000000002007212 */ /* 0x000fe200078efe07 */
[----:B------:R-:W-:Y:S06]  /*4dc0*/  BRA `(.L_x_3971) ;  /* 0x0000000000f87947 */ /* 0x000fec0003800000 */
.L_x_3984:
        /* <DEDUP_REMOVED lines=20> */
.L_x_3989:
[----:B------:R-:W-:Y:S05]  /*4f10*/  BSYNC.RECONVERGENT B0 ;  /* 0x0000000000007941 */ /* 0x000fea0003800200 */
.L_x_3988:
[----:B------:R-:W-:Y:S02]  /*4f20*/  SHF.L.U32 R0, R0, 0x15, RZ ;  /* 0x0000001500007819 */ /* 0x000fe400000006ff */
[----:B------:R-:W-:-:S04]  /*4f30*/  LEA R2, R2, 0x37800000, 0x17 ;  /* 0x3780000002027811 */ /* 0x000fc800078eb8ff */
[----:B------:R-:W-:Y:S01]  /*4f40*/  LOP3.LUT R0, R2, R0, R7, 0xfe, !PT ;  /* 0x0000000002007212 */ /* 0x000fe200078efe07 */
[----:B------:R-:W-:Y:S06]  /*4f50*/  BRA `(.L_x_3971) ;  /* 0x0000000000947947 */ /* 0x000fec0003800000 */
.L_x_3983:
        /* <DEDUP_REMOVED lines=14> */
.L_x_3970:
        /* <DEDUP_REMOVED lines=16> */
.L_x_3992:
[----:B------:R-:W-:Y:S01]  /*5140*/  IMAD.MOV.U32 R0, RZ, RZ, RZ ;  /* 0x000000ffff007224 */ /* 0x000fe200078e00ff */
[----:B------:R-:W-:Y:S06]  /*5150*/  BRA `(.L_x_3971) ;  /* 0x0000000000147947 */ /* 0x000fec0003800000 */
.L_x_3991:
[----:B------:R-:W2:Y:S02]  /*5160*/  LDG.E.64 R2, desc[UR36][R2.64] ;  /* 0x0000002402027981 */ /* 0x000ea4000c1e1b00 */
[----:B--2---:R0:W1:Y:S01]  /*5170*/  I2F.U64 R0, R2 ;  /* 0x0000000200007312 */ /* 0x0040620000301000 */
[----:B------:R-:W-:Y:S05]  /*5180*/  BRA `(.L_x_3971) ;  /* 0x0000000000087947 */ /* 0x000fea0003800000 */
.L_x_3990:
[----:B------:R-:W2:Y:S02]  /*5190*/  LDG.E R0, desc[UR36][R2.64] ;  /* 0x0000002402007981 */ /* 0x000ea4000c1e1900 */
[----:B--2---:R-:W-:-:S07]  /*51a0*/  I2FP.F32.U32 R0, R0 ;  /* 0x0000000000007245 */ /* 0x004fce0000201000 */
.L_x_3971:
[----:B------:R-:W-:Y:S05]  /*51b0*/  BSYNC.RECONVERGENT B6 ;  /* 0x0000000000067941 */ /* 0x000fea0003800200 */
.L_x_3965:
[----:B------:R-:W2:Y:S01]  /*51c0*/  LDCU UR5, c[0x0][0x590] ;  /* 0x0000b200ff0577ac */ /* 0x000ea20008000800 */
[----:B------:R-:W-:Y:S01]  /*51d0*/  ISETP.NE.AND P1, PT, RZ, UR43, PT ;  /* 0x0000002bff007c0c */ /* 0x000fe2000bf25270 */
[----:B------:R-:W0:Y:S01]  /*51e0*/  LDCU.64 UR6, c[0x0][0x580] ;  /* 0x0000b000ff0677ac */ /* 0x000e220008000a00 */
[----:B------:R-:W-:-:S04]  /*51f0*/  UPRMT UR4, UR40, 0x9910, URZ ;  /* 0x0000991028047896 */ /* 0x000fc800080000ff */
[----:B------:R-:W-:Y:S01]  /*5200*/  UISETP.GT.AND UP0, UPT, UR4, 0x9, UPT ;  /* 0x000000090400788c */ /* 0x000fe2000bf04270 */
[----:B--2---:R-:W1:Y:S01]  /*5210*/  MUFU.RCP R7, UR5 ;  /* 0x0000000500077d08 */ /* 0x004e620008001000 */
[----:B0--34-:R-:W-:-:S05]  /*5220*/  IADD3 R2, P0, PT, R16, UR6, RZ ;  /* 0x0000000610027c10 */ /* 0x019fca000ff1e0ff */
[----:B------:R-:W-:Y:S02]  /*5230*/  IMAD.X R3, RZ, RZ, UR7, P0 ;  /* 0x00000007ff037e24 */ /* 0x000fe400080e06ff */
        /* <DEDUP_REMOVED lines=18> */
.L_x_3996:
[----:B------:R-:W0:Y:S02]  /*5360*/  F2I.S64.TRUNC R4, R4 ;  /* 0x0000000400047311 */ /* 0x000e24000020d900 */
[----:B0-----:R-:W-:-:S05]  /*5370*/  MOV R7, R4 ;  /* 0x0000000400077202 */ /* 0x001fca0000000f00 */
[----:B------:R3:W-:Y:S01]  /*5380*/  STG.E.U8 desc[UR36][R2.64], R7 ;  /* 0x0000000702007986 */ /* 0x0007e2000c101124 */
[----:B------:R-:W-:Y:S05]  /*5390*/  BRA `(.L_x_3998) ;  /* 0x0000000c00287947 */ /* 0x000fea0003800000 */
.L_x_3995:
        /* <DEDUP_REMOVED lines=9> */
.L_x_4000:
[----:B------:R-:W0:Y:S02]  /*5430*/  F2I.FTZ.TRUNC.NTZ R5, R4 ;  /* 0x0000000400057305 */ /* 0x000e24000021f100 */
[----:B0-----:R2:W-:Y:S01]  /*5440*/  STG.E desc[UR36][R2.64], R5 ;  /* 0x0000000502007986 */ /* 0x0015e2000c101924 */
[----:B------:R-:W-:Y:S05]  /*5450*/  BRA `(.L_x_3998) ;  /* 0x0000000800f87947 */ /* 0x000fea0003800000 */
.L_x_3999:
[----:B------:R-:W0:Y:S02]  /*5460*/  F2I.FTZ.TRUNC.NTZ R5, R4 ;  /* 0x0000000400057305 */ /* 0x000e24000021f100 */
[----:B0-----:R0:W-:Y:S01]  /*5470*/  STG.E.U16 desc[UR36][R2.64], R5 ;  /* 0x0000000502007986 */ /* 0x0011e2000c101524 */
[----:B------:R-:W-:Y:S05]  /*5480*/  BRA `(.L_x_3998) ;  /* 0x0000000800ec7947 */ /* 0x000fea0003800000 */
.L_x_3994:
        /* <DEDUP_REMOVED lines=8> */
.L_x_4002:
[----:B------:R-:W-:-:S05]  /*5510*/  F2FP.F16.F32.PACK_AB R4, RZ, R4 ;  /* 0x00000004ff04723e */ /* 0x000fca00000000ff */
[----:B------:R0:W-:Y:S01]  /*5520*/  STG.E.U16 desc[UR36][R2.64], R4 ;  /* 0x0000000402007986 */ /* 0x0001e2000c101524 */
[----:B------:R-:W-:Y:S05]  /*5530*/  BRA `(.L_x_3998) ;  /* 0x0000000800c07947 */ /* 0x000fea0003800000 */
.L_x_4001:
        /* <DEDUP_REMOVED lines=9> */
.L_x_4004:
[----:B------:R-:W-:-:S04]  /*55d0*/  F2FP.F16.F32.PACK_AB R5, RZ, R4 ;  /* 0x00000004ff05723e */ /* 0x000fc800000000ff */
[----:B------:R-:W-:-:S05]  /*55e0*/  PRMT R5, R5, 0x5410, RZ ;  /* 0x0000541005057816 */ /* 0x000fca00000000ff */
[----:B------:R0:W-:Y:S01]  /*55f0*/  STG.E desc[UR36][R2.64], R5 ;  /* 0x0000000502007986 */ /* 0x0001e2000c101924 */
[----:B------:R-:W-:Y:S05]  /*5600*/  BRA `(.L_x_3998) ;  /* 0x00000008008c7947 */ /* 0x000fea0003800000 */
.L_x_4003:
[----:B------:R-:W-:-:S06]  /*5610*/  FMUL.FTZ R4, R4, 1 ;  /* 0x3f80000004047820 */ /* 0x000fcc0000410000 */
[----:B------:R-:W0:Y:S02]  /*5620*/  F2F.F64.F32 R4, R4 ;  /* 0x0000000400047310 */ /* 0x000e240000201800 */
[----:B0-----:R0:W-:Y:S01]  /*5630*/  STG.E.64 desc[UR36][R2.64], R4 ;  /* 0x0000000402007986 */ /* 0x0011e2000c101b24 */
[----:B------:R-:W-:Y:S05]  /*5640*/  BRA `(.L_x_3998) ;  /* 0x00000008007c7947 */ /* 0x000fea0003800000 */
.L_x_3993:
        /* <DEDUP_REMOVED lines=13> */
.L_x_4008:
        /* <DEDUP_REMOVED lines=16> */
.L_x_4011:
[----:B------:R-:W-:-:S04]  /*5820*/  SHF.R.U32.HI R4, RZ, 0x18, R4 ;  /* 0x00000018ff047819 */ /* 0x000fc80000011604 */
[----:B------:R-:W-:-:S04]  /*5830*/  LOP3.LUT R4, R5, 0x80, R4, 0xf8, !PT ;  /* 0x0000008005047812 */ /* 0x000fc800078ef804 */
[----:B------:R-:W-:-:S07]  /*5840*/  PRMT R0, R4, 0x7610, R0 ;  /* 0x0000761004007816 */ /* 0x000fce0000000000 */
.L_x_4010:
[----:B------:R-:W-:Y:S05]  /*5850*/  BSYNC.RECONVERGENT B0 ;  /* 0x0000000000007941 */ /* 0x000fea0003800200 */
.L_x_4009:
[----:B------:R0:W-:Y:S01]  /*5860*/  STG.E.U8 desc[UR36][R2.64], R0 ;  /* 0x0000000002007986 */ /* 0x0001e2000c101124 */
[----:B------:R-:W-:Y:S05]  /*5870*/  BRA `(.L_x_3998) ;  /* 0x0000000400f07947 */ /* 0x000fea0003800000 */
.L_x_4007:
        /* <DEDUP_REMOVED lines=16> */
.L_x_4014:
[----:B------:R-:W-:-:S04]  /*5980*/  SHF.R.U32.HI R4, RZ, 0x18, R4 ;  /* 0x00000018ff047819 */ /* 0x000fc80000011604 */
[----:B------:R-:W-:-:S04]  /*5990*/  LOP3.LUT R5, R5, 0x80, R4, 0xf8, !PT ;  /* 0x0000008005057812 */ /* 0x000fc800078ef804 */
[----:B------:R-:W-:-:S07]  /*59a0*/  PRMT R0, R5, 0x7610, R0 ;  /* 0x0000761005007816 */ /* 0x000fce0000000000 */
.L_x_4013:
[----:B------:R-:W-:Y:S05]  /*59b0*/  BSYNC.RECONVERGENT B0 ;  /* 0x0000000000007941 */ /* 0x000fea0003800200 */
.L_x_4012:
[----:B------:R0:W-:Y:S01]  /*59c0*/  STG.E.U8 desc[UR36][R2.64], R0 ;  /* 0x0000000002007986 */ /* 0x0001e2000c101124 */
[----:B------:R-:W-:Y:S05]  /*59d0*/  BRA `(.L_x_3998) ;  /* 0x0000000400987947 */ /* 0x000fea0003800000 */
.L_x_4006:
        /* <DEDUP_REMOVED lines=21> */
.L_x_4016:
[----:B------:R-:W0:Y:S02]  /*5b30*/  F2I.U64.TRUNC R4, R4 ;  /* 0x0000000400047311 */ /* 0x000e24000020d800 */
[----:B0-----:R0:W-:Y:S01]  /*5b40*/  STG.E.64 desc[UR36][R2.64], R4 ;  /* 0x0000000402007986 */ /* 0x0011e2000c101b24 */
[----:B------:R-:W-:Y:S05]  /*5b50*/  BRA `(.L_x_3998) ;  /* 0x0000000400387947 */ /* 0x000fea0003800000 */
.L_x_4015:
[----:B------:R-:W0:Y:S02]  /*5b60*/  F2I.FTZ.U32.TRUNC.NTZ R5, R4 ;  /* 0x0000000400057305 */ /* 0x000e24000021f000 */
[----:B0-----:R0:W-:Y:S01]  /*5b70*/  STG.E desc[UR36][R2.64], R5 ;  /* 0x0000000502007986 */ /* 0x0011e2000c101924 */
[----:B------:R-:W-:Y:S05]  /*5b80*/  BRA `(.L_x_3998) ;  /* 0x00000004002c7947 */ /* 0x000fea0003800000 */
.L_x_4005:
        /* <DEDUP_REMOVED lines=10> */
.L_x_4018:
[----:B------:R-:W-:Y:S01]  /*5c30*/  FMUL.FTZ R4, R4, 1 ;  /* 0x3f80000004047820 */ /* 0x000fe20000410000 */
[----:B------:R-:W-:-:S05]  /*5c40*/  CS2R R6, SRZ ;  /* 0x0000000000067805 */ /* 0x000fca000001ff00 */
[----:B------:R-:W0:Y:S02]  /*5c50*/  F2F.F64.F32 R4, R4 ;  /* 0x0000000400047310 */ /* 0x000e240000201800 */
[----:B0-----:R0:W-:Y:S01]  /*5c60*/  STG.E.128 desc[UR36][R2.64], R4 ;  /* 0x0000000402007986 */ /* 0x0011e2000c101d24 */
[----:B------:R-:W-:Y:S05]  /*5c70*/  BRA `(.L_x_3998) ;  /* 0x0000000000f07947 */ /* 0x000fea0003800000 */
.L_x_4017:
[----:B------:R-:W-:-:S09]  /*5c80*/  UISETP.NE.AND UP0, UPT, UR4, 0xf, UPT ;  /* 0x0000000f0400788c */ /* 0x000fd2000bf05270 */
[----:B------:R-:W-:Y:S05]  /*5c90*/  BRA.U !UP0, `(.L_x_4019) ;  /* 0x0000000108e07547 */ /* 0x000fea000b800000 */
[----:B------:R-:W-:-:S09]  /*5ca0*/  UISETP.NE.AND UP0, UPT, UR4, 0x17, UPT ;  /* 0x000000170400788c */ /* 0x000fd2000bf05270 */
[----:B------:R-:W-:Y:S05]  /*5cb0*/  BRA.U !UP0, `(.L_x_4020) ;  /* 0x00000001088c7547 */ /* 0x000fea000b800000 */
[----:B------:R-:W-:-:S09]  /*5cc0*/  UISETP.NE.AND UP0, UPT, UR4, 0x18, UPT ;  /* 0x000000180400788c */ /* 0x000fd2000bf05270 */
[----:B------:R-:W-:Y:S05]  /*5cd0*/  BRA.U !UP0, `(.L_x_4021) ;  /* 0x0000000108447547 */ /* 0x000fea000b800000 */
.L_x_3997:
        /* <DEDUP_REMOVED lines=16> */
.L_x_4022:
[----:B------:R-:W-:Y:S05]  /*5de0*/  BRA `(.L_x_3998) ;  /* 0x0000000000947947 */ /* 0x000fea0003800000 */
.L_x_4021:
        /* <DEDUP_REMOVED lines=12> */
.L_x_4024:
[----:B------:R-:W-:Y:S05]  /*5eb0*/  BSYNC.RECONVERGENT B0 ;  /* 0x0000000000007941 */ /* 0x000fea0003800200 */
.L_x_4023:
[----:B------:R-:W-:-:S05]  /*5ec0*/  LOP3.LUT R5, R0, 0x80, R7, 0xf8, !PT ;  /* 0x0000008000057812 */ /* 0x000fca00078ef807 */
[----:B------:R0:W-:Y:S01]  /*5ed0*/  STG.E.U8 desc[UR36][R2.64], R5 ;  /* 0x0000000502007986 */ /* 0x0001e2000c101124 */
[----:B------:R-:W-:Y:S05]  /*5ee0*/  BRA `(.L_x_3998) ;  /* 0x0000000000547947 */ /* 0x000fea0003800000 */
.L_x_4020:
        /* <DEDUP_REMOVED lines=11> */
.L_x_4026:
[----:B------:R-:W-:Y:S02]  /*5fa0*/  ISETP.GT.U32.AND P0, PT, R6, 0x7f800000, PT ;  /* 0x7f8000000600780c */ /* 0x000fe40003f04070 */
[----:B------:R-:W-:-:S04]  /*5fb0*/  MOV R0, 0x7f ;  /* 0x0000007f00007802 */ /* 0x000fc80000000f00 */
[----:B------:R-:W-:-:S07]  /*5fc0*/  SEL R0, R0, 0x7c, P0 ;  /* 0x0000007c00007807 */ /* 0x000fce0000000000 */
.L_x_4027:
[----:B------:R-:W-:Y:S05]  /*5fd0*/  BSYNC.RECONVERGENT B0 ;  /* 0x0000000000007941 */ /* 0x000fea0003800200 */
.L_x_4025:
[----:B------:R-:W-:-:S04]  /*5fe0*/  SHF.R.U32.HI R5, RZ, 0x18, R4 ;  /* 0x00000018ff057819 */ /* 0x000fc80000011604 */
[----:B------:R-:W-:-:S05]  /*5ff0*/  LOP3.LUT R5, R0, 0x80, R5, 0xf8, !PT ;  /* 0x0000008000057812 */ /* 0x000fca00078ef805 */
[----:B------:R0:W-:Y:S01]  /*6000*/  STG.E.U8 desc[UR36][R2.64], R5 ;  /* 0x0000000502007986 */ /* 0x0001e2000c101124 */
[----:B------:R-:W-:Y:S05]  /*6010*/  BRA `(.L_x_3998) ;  /* 0x0000000000087947 */ /* 0x000fea0003800000 */
.L_x_4019:
[----:B------:R-:W-:-:S05]  /*6020*/  F2FP.BF16.F32.PACK_AB R4, RZ, R4 ;  /* 0x00000004ff04723e */ /* 0x000fca00000010ff */
[----:B------:R0:W-:Y:S02]  /*6030*/  STG.E.U16 desc[UR36][R2.64], R4 ;  /* 0x0000000402007986 */ /* 0x0001e4000c101524 */
.L_x_3998:
[----:B------:R-:W-:-:S07]  /*6040*/  VIADD R17, R17, 0x80 ;  /* 0x0000008011117836 */ /* 0x000fce0000000000 */
.L_x_3963:
[----:B------:R-:W-:Y:S05]  /*6050*/  BSYNC.RECONVERGENT B7 ;  /* 0x0000000000077941 */ /* 0x000fea0003800200 */
.L_x_3962:
        /* <DEDUP_REMOVED lines=307> */
.L_x_4030:
        /* <DEDUP_REMOVED lines=18> */
.L_x_4035:
[----:B------:R-:W2:Y:S02]  /*74b0*/  LDG.E.U8 R0, desc[UR36][R2.64] ;  /* 0x0000002402007981 */ /* 0x000ea4000c1e1100 */
[----:B--2---:R-:W-:Y:S01]  /*74c0*/  I2FP.F32.U32 R0, R0 ;  /* 0x0000000000007245 */ /* 0x004fe20000201000 */
[----:B------:R-:W-:Y:S06]  /*74d0*/  BRA `(.L_x_4037) ;  /* 0x0000000c00247947 */ /* 0x000fec0003800000 */
.L_x_4034:
[----:B------:R-:W-:-:S09]  /*74e0*/  UISETP.NE.AND UP0, UPT, UR4, 0x2, UPT ;  /* 0x000000020400788c */ /* 0x000fd2000bf05270 */
[----:B------:R-:W-:Y:S05]  /*74f0*/  BRA.U !UP0, `(.L_x_4038) ;  /* 0x0000000108287547 */ /* 0x000fea000b800000 */
[----:B------:R-:W-:-:S09]  /*7500*/  UISETP.NE.AND UP0, UPT, UR4, 0x3, UPT ;  /* 0x000000030400788c */ /* 0x000fd2000bf05270 */
[----:B------:R-:W-:Y:S05]  /*7510*/  BRA.U !UP0, `(.L_x_4039) ;  /* 0x0000000108147547 */ /* 0x000fea000b800000 */
[----:B------:R-:W-:-:S09]  /*7520*/  UISETP.NE.AND UP0, UPT, UR4, 0x4, UPT ;  /* 0x000000040400788c */ /* 0x000fd2000bf05270 */
[----:B------:R-:W-:Y:S05]  /*7530*/  BRA.U UP0, `(.L_x_4036) ;  /* 0x0000000900b07547 */ /* 0x000fea000b800000 */
[----:B------:R-:W2:Y:S02]  /*7540*/  LDG.E.64 R2, desc[UR36][R2.64] ;  /* 0x0000002402027981 */ /* 0x000ea4000c1e1b00 */
[----:B--2---:R3:W4:Y:S01]  /*7550*/  I2F.S64 R0, R2 ;  /* 0x0000000200007312 */ /* 0x0047220000301400 */
[----:B------:R-:W-:Y:S05]  /*7560*/  BRA `(.L_x_4037) ;  /* 0x0000000c00007947 */ /* 0x000fea0003800000 */
.L_x_4039:
[----:B------:R-:W2:Y:S02]  /*7570*/  LDG.E R0, desc[UR36][R2.64] ;  /* 0x0000002402007981 */ /* 0x000ea4000c1e1900 */
[----:B--2---:R-:W-:Y:S01]  /*7580*/  I2FP.F32.S32 R0, R0 ;  /* 0x0000000000007245 */ /* 0x004fe20000201400 */
[----:B------:R-:W-:Y:S06]  /*7590*/  BRA `(.L_x_4037) ;  /* 0x0000000800f47947 */ /* 0x000fec0003800000 */
.L_x_4038:
[----:B------:R-:W2:Y:S02]  /*75a0*/  LDG.E.U16 R0, desc[UR36][R2.64] ;  /* 0x0000002402007981 */ /* 0x000ea4000c1e1500 */
[----:B--2---:R-:W2:Y:S01]  /*75b0*/  I2F.S16 R0, R0 ;  /* 0x0000000000007306 */ /* 0x004ea20000101400 */
[----:B------:R-:W-:Y:S05]  /*75c0*/  BRA `(.L_x_4037) ;  /* 0x0000000800e87947 */ /* 0x000fea0003800000 */
.L_x_4033:
        /* <DEDUP_REMOVED lines=8> */
.L_x_4041:
[----:B------:R-:W2:Y:S02]  /*7650*/  LDG.E.U16 R0, desc[UR36][R2.64] ;  /* 0x0000002402007981 */ /* 0x000ea4000c1e1500 */
[----:B--2---:R-:W-:Y:S01]  /*7660*/  HADD2.F32 R0, -RZ, R0.H0_H0 ;  /* 0x20000000ff007230 */ /* 0x004fe20000004100 */
[----:B------:R-:W-:Y:S06]  /*7670*/  BRA `(.L_x_4037) ;  /* 0x0000000800bc7947 */ /* 0x000fec0003800000 */
.L_x_4040:
        /* <DEDUP_REMOVED lines=8> */
.L_x_4043:
[----:B------:R-:W2:Y:S02]  /*7700*/  LDG.E.U16 R0, desc[UR36][R2.64] ;  /* 0x0000002402007981 */ /* 0x000ea4000c1e1500 */
[----:B--2---:R-:W-:Y:S01]  /*7710*/  HADD2.F32 R0, -RZ, R0.H0_H0 ;  /* 0x20000000ff007230 */ /* 0x004fe20000004100 */
[----:B------:R-:W-:Y:S06]  /*7720*/  BRA `(.L_x_4037) ;  /* 0x0000000800907947 */ /* 0x000fec0003800000 */
.L_x_4042:
[----:B------:R-:W2:Y:S01]  /*7730*/  LDG.E.64 R2, desc[UR36][R2.64] ;  /* 0x0000002402027981 */ /* 0x000ea2000c1e1b00 */
[----:B------:R-:W-:Y:S01]  /*7740*/  UMOV UR4, 0xf0000000 ;  /* 0xf000000000047882 */ /* 0x000fe20000000000 */
[----:B------:R-:W-:Y:S01]  /*7750*/  UMOV UR5, 0x380fffff ;  /* 0x380fffff00057882 */ /* 0x000fe20000000000 */
[----:B--2---:R-:W0:Y:S01]  /*7760*/  F2F.F32.F64 R0, R2 ;  /* 0x0000000200007310 */ /* 0x004e220000301000 */
[----:B------:R-:W-:-:S14]  /*7770*/  DSETP.GEU.AND P0, PT, |R2|, UR4, PT ;  /* 0x0000000402007e2a */ /* 0x000fdc000bf0e200 */
[----:B0-----:R-:W-:Y:S01]  /*7780*/  @!P0 FMUL R0, R0, 1.175494350822287508e-38 ;  /* 0x0080000000008820 */ /* 0x001fe20000400000 */
[----:B------:R-:W-:Y:S06]  /*7790*/  BRA `(.L_x_4037) ;  /* 0x0000000800747947 */ /* 0x000fec0003800000 */
.L_x_4032:
        /* <DEDUP_REMOVED lines=12> */
.L_x_4046:
[----:B------:R-:W2:Y:S01]  /*7860*/  LDG.E.64 R2, desc[UR36][R2.64] ;  /* 0x0000002402027981 */ /* 0x000ea2000c1e1b00 */
[----:B------:R-:W-:Y:S01]  /*7870*/  UMOV UR4, 0xf0000000 ;  /* 0xf000000000047882 */ /* 0x000fe20000000000 */
[----:B------:R-:W-:Y:S01]  /*7880*/  UMOV UR5, 0x380fffff ;  /* 0x380fffff00057882 */ /* 0x000fe20000000000 */
[----:B--2---:R-:W0:Y:S01]  /*7890*/  F2F.F32.F64 R0, R2 ;  /* 0x0000000200007310 */ /* 0x004e220000301000 */
[----:B------:R-:W-:-:S14]  /*78a0*/  DSETP.GEU.AND P0, PT, |R2|, UR4, PT ;  /* 0x0000000402007e2a */ /* 0x000fdc000bf0e200 */
[----:B0-----:R-:W-:Y:S01]  /*78b0*/  @!P0 FMUL R0, R0, 1.175494350822287508e-38 ;  /* 0x0080000000008820 */ /* 0x001fe20000400000 */
[----:B------:R-:W-:Y:S06]  /*78c0*/  BRA `(.L_x_4037) ;  /* 0x0000000800287947 */ /* 0x000fec0003800000 */
.L_x_4045:
        /* <DEDUP_REMOVED lines=23> */
[----:B------:R-:W-:Y:S01]  /*7a40*/  LOP3.LUT R0, R5, 0x80000000, R0, 0xf8, !PT ;  /* 0x8000000005007812 */ /* 0x000fe200078ef800 */
[----:B------:R-:W-:Y:S06]  /*7a50*/  BRA `(.L_x_4037) ;  /* 0x0000000400c47947 */ /* 0x000fec0003800000 */
.L_x_4048:
        /* <DEDUP_REMOVED lines=12> */
.L_x_4047:
[----:B------:R-:W2:Y:S02]  /*7b20*/  LDG.E.U16 R0, desc[UR36][R2.64] ;  /* 0x0000002402007981 */ /* 0x000ea4000c1e1500 */
[----:B--2---:R-:W-:Y:S01]  /*7b30*/  IMAD.U32 R0, R0, 0x10000, RZ ;  /* 0x0001000000007824 */ /* 0x004fe200078e00ff */
[----:B------:R-:W-:Y:S06]  /*7b40*/  BRA `(.L_x_4037) ;  /* 0x0000000400887947 */ /* 0x000fec0003800000 */
.L_x_4044:
        /* <DEDUP_REMOVED lines=11> */
.L_x_4051:
        /* <DEDUP_REMOVED lines=20> */
.L_x_4053:
[----:B------:R-:W-:Y:S05]  /*7d40*/  BSYNC.RECONVERGENT B0 ;  /* 0x0000000000007941 */ /* 0x000fea0003800200 */
.L_x_4052:
[----:B------:R-:W-:Y:S02]  /*7d50*/  SHF.L.U32 R0, R0, 0x14, RZ ;  /* 0x0000001400007819 */ /* 0x000fe400000006ff */
[----:B------:R-:W-:-:S04]  /*7d60*/  LEA R2, R2, 0x3b800000, 0x17 ;  /* 0x3b80000002027811 */ /* 0x000fc800078eb8ff */
[----:B------:R-:W-:Y:S01]  /*7d70*/  LOP3.LUT R0, R2, R0, R7, 0xfe, !PT ;  /* 0x0000000002007212 */ /* 0x000fe200078efe07 */
[----:B------:R-:W-:Y:S06]  /*7d80*/  BRA `(.L_x_4037) ;  /* 0x0000000000f87947 */ /* 0x000fec0003800000 */
.L_x_4050:
        /* <DEDUP_REMOVED lines=20> */
.L_x_4055:
[----:B------:R-:W-:Y:S05]  /*7ed0*/  BSYNC.RECONVERGENT B0 ;  /* 0x0000000000007941 */ /* 0x000fea0003800200 */
.L_x_4054:
[----:B------:R-:W-:Y:S01]  /*7ee0*/  IMAD.SHL.U32 R0, R0, 0x200000, RZ ;  /* 0x0020000000007824 */ /* 0x000fe200078e00ff */
[----:B------:R-:W-:-:S04]  /*7ef0*/  LEA R2, R2, 0x37800000, 0x17 ;  /* 0x3780000002027811 */ /* 0x000fc800078eb8ff */
[----:B------:R-:W-:Y:S01]  /*7f00*/  LOP3.LUT R0, R2, R0, R7, 0xfe, !PT ;  /* 0x0000000002007212 */ /* 0x000fe200078efe07 */
[----:B------:R-:W-:Y:S06]  /*7f10*/  BRA `(.L_x_4037) ;  /* 0x0000000000947947 */ /* 0x000fec0003800000 */
.L_x_4049:
        /* <DEDUP_REMOVED lines=14> */
.L_x_4036:
        /* <DEDUP_REMOVED lines=16> */
.L_x_4058:
[----:B------:R-:W-:Y:S01]  /*8100*/  MOV R0, RZ ;  /* 0x000000ff00007202 */ /* 0x000fe20000000f00 */
[----:B------:R-:W-:Y:S06]  /*8110*/  BRA `(.L_x_4037) ;  /* 0x0000000000147947 */ /* 0x000fec0003800000 */
.L_x_4057:
[----:B------:R-:W2:Y:S02]  /*8120*/  LDG.E.64 R2, desc[UR36][R2.64] ;  /* 0x0000002402027981 */ /* 0x000ea4000c1e1b00 */
[----:B--2---:R0:W1:Y:S01]  /*8130*/  I2F.U64 R0, R2 ;  /* 0x0000000200007312 */ /* 0x0040620000301000 */
[----:B------:R-:W-:Y:S05]  /*8140*/  BRA `(.L_x_4037) ;  /* 0x0000000000087947 */ /* 0x000fea0003800000 */
.L_x_4056:
[----:B------:R-:W2:Y:S02]  /*8150*/  LDG.E R0, desc[UR36][R2.64] ;  /* 0x0000002402007981 */ /* 0x000ea4000c1e1900 */
[----:B--2---:R-:W-:-:S07]  /*8160*/  I2FP.F32.U32 R0, R0 ;  /* 0x0000000000007245 */ /* 0x004fce0000201000 */
.L_x_4037:
[----:B------:R-:W-:Y:S05]  /*8170*/  BSYNC.RECONVERGENT B6 ;  /* 0x0000000000067941 */ /* 0x000fea0003800200 */
.L_x_4031:
[----:B------:R-:W0:Y:S01]  /*8180*/  LDCU UR5, c[0x0][0x590] ;  /* 0x0000b200ff0577ac */ /* 0x000e220008000800 */
[----:B------:R-:W-:Y:S01]  /*8190*/  ISETP.NE.AND P1, PT, RZ, UR43, PT ;  /* 0x0000002bff007c0c */ /* 0x000fe2000bf25270 */
[----:B------:R-:W3:Y:S01]  /*81a0*/  LDCU.64 UR6, c[0x0][0x580] ;  /* 0x0000b000ff0677ac */ /* 0x000ee20008000a00 */
[----:B------:R-:W-:-:S04]  /*81b0*/  UPRMT UR4, UR40, 0x9910, URZ ;  /* 0x0000991028047896 */ /* 0x000fc800080000ff */
[----:B------:R-:W-:Y:S01]  /*81c0*/  UISETP.GT.AND UP0, UPT, UR4, 0x9, UPT ;  /* 0x000000090400788c */ /* 0x000fe2000bf04270 */
[----:B0-----:R-:W1:Y:S01]  /*81d0*/  MUFU.RCP R7, UR5 ;  /* 0x0000000500077d08 */ /* 0x001e620008001000 */
[----:B---3--:R-:W-:-:S05]  /*81e0*/  IADD3 R2, P0, PT, R16, UR6, RZ ;  /* 0x0000000610027c10 */ /* 0x008fca000ff1e0ff */
[----:B------:R-:W-:Y:S02]  /*81f0*/  IMAD.X R3, RZ, RZ, UR7, P0 ;  /* 0x00000007ff037e24 */ /* 0x000fe400080e06ff */
[----:B-12-45:R-:W-:Y:S01]  /*8200*/  @P1 FMUL.FTZ R5, R7, R0 ;  /* 0x0000000007051220 */ /* 0x036fe20000410000 */
        /* <DEDUP_REMOVED lines=17> */
.L_x_4062:
[----:B------:R-:W0:Y:S02]  /*8320*/  F2I.S64.TRUNC R4, R4 ;  /* 0x0000000400047311 */ /* 0x000e24000020d900 */
[----:B0-----:R-:W-:-:S05]  /*8330*/  IMAD.MOV.U32 R7, RZ, RZ, R4 ;  /* 0x000000ffff077224 */ /* 0x001fca00078e0004 */
[----:B------:R0:W-:Y:S01]  /*8340*/  STG.E.U8 desc[UR36][R2.64], R7 ;  /* 0x0000000702007986 */ /* 0x0001e2000c101124 */
[----:B------:R-:W-:Y:S05]  /*8350*/  BRA `(.L_x_4064) ;  /* 0x0000000c00287947 */ /* 0x000fea0003800000 */
.L_x_4061:
        /* <DEDUP_REMOVED lines=9> */
.L_x_4066:
[----:B------:R-:W0:Y:S02]  /*83f0*/  F2I.FTZ.TRUNC.NTZ R5, R4 ;  /* 0x0000000400057305 */ /* 0x000e24000021f100 */
[----:B0-----:R0:W-:Y:S01]  /*8400*/  STG.E desc[UR36][R2.64], R5 ;  /* 0x0000000502007986 */ /* 0x0011e2000c101924 */
[----:B------:R-:W-:Y:S05]  /*8410*/  BRA `(.L_x_4064) ;  /* 0x0000000800f87947 */ /* 0x000fea0003800000 */
.L_x_4065:
[----:B------:R-:W0:Y:S02]  /*8420*/  F2I.FTZ.TRUNC.NTZ R5, R4 ;  /* 0x0000000400057305 */ /* 0x000e24000021f100 */
[----:B0-----:R0:W-:Y:S01]  /*8430*/  STG.E.U16 desc[UR36][R2.64], R5 ;  /* 0x0000000502007986 */ /* 0x0011e2000c101524 */
[----:B------:R-:W-:Y:S05]  /*8440*/  BRA `(.L_x_4064) ;  /* 0x0000000800ec7947 */ /* 0x000fea0003800000 */
.L_x_4060:
        /* <DEDUP_REMOVED lines=8> */
.L_x_4068:
[----:B------:R-:W-:-:S05]  /*84d0*/  F2FP.F16.F32.PACK_AB R4, RZ, R4 ;  /* 0x00000004ff04723e */ /* 0x000fca00000000ff */
[----:B------:R0:W-:Y:S01]  /*84e0*/  STG.E.U16 desc[UR36][R2.64], R4 ;  /* 0x0000000402007986 */ /* 0x0001e2000c101524 */
[----:B------:R-:W-:Y:S05]  /*84f0*/  BRA `(.L_x_4064) ;  /* 0x0000000800c07947 */ /* 0x000fea0003800000 */
.L_x_4067:
[----:B------:R-:W-:-:S09]  /*8500*/  UISETP.NE.AND UP0, UPT, UR4, 0x7, UPT ;  /* 0x000000070400788c */ /* 0x000fd2000bf05270 */
[----:B------:R-:W-:Y:S05]  /*8510*/  BRA.U !UP0, `(.L_x_4069) ;  /* 0x00000001082c7547 */ /* 0x000fea000b800000 */
[----:B------:R-:W-:-:S09]  /*8520*/  UISETP.NE.AND UP0, UPT, UR4, 0x8, UPT ;  /* 0x000000080400788c */ /* 0x000fd2000bf05270 */
[----:B------:R-:W-:Y:S05]  /*8530*/  BRA.U !UP0, `(.L_x_4070) ;  /* 0x0000000108147547 */ /* 0x000fea000b800000 */
[----:B------:R-:W-:-:S09]  /*8540*/  UISETP.NE.AND UP0, UPT, UR4, 0x9, UPT ;  /* 0x000000090400788c */ /* 0x000fd2000bf05270 */
[----:B------:R-:W-:Y:S05]  /*8550*/  BRA.U UP0, `(.L_x_4063) ;  /* 0x0000000500d07547 */ /* 0x000fea000b800000 */
[----:B------:R-:W-:-:S05]  /*8560*/  HFMA2 R5, -RZ, RZ, 0, 0 ;  /* 0x00000000ff057431 */ /* 0x000fca00000001ff */
[----:B------:R0:W-:Y:S01]  /*8570*/  STG.E.64 desc[UR36][R2.64], R4 ;  /* 0x0000000402007986 */ /* 0x0001e2000c101b24 */
[----:B------:R-:W-:Y:S05]  /*8580*/  BRA `(.L_x_4064) ;  /* 0x00000008009c7947 */ /* 0x000fea0003800000 */
.L_x_4070:
[----:B------:R-:W-:-:S04]  /*8590*/  F2FP.F16.F32.PACK_AB R5, RZ, R4 ;  /* 0x00000004ff05723e */ /* 0x000fc800000000ff */
[----:B------:R-:W-:-:S05]  /*85a0*/  PRMT R5, R5, 0x5410, RZ ;  /* 0x0000541005057816 */ /* 0x000fca00000000ff */
[----:B------:R0:W-:Y:S01]  /*85b0*/  STG.E desc[UR36][R2.64], R5 ;  /* 0x0000000502007986 */ /* 0x0001e2000c101924 */
[----:B------:R-:W-:Y:S05]  /*85c0*/  BRA `(.L_x_4064) ;  /* 0x00000008008c7947 */ /* 0x000fea0003800000 */
.L_x_4069:
[----:B------:R-:W-:-:S06]  /*85d0*/  FMUL.FTZ R4, R4, 1 ;  /* 0x3f80000004047820 */ /* 0x000fcc0000410000 */
[----:B------:R-:W0:Y:S02]  /*85e0*/  F2F.F64.F32 R4, R4 ;  /* 0x0000000400047310 */ /* 0x000e240000201800 */
[----:B0-----:R0:W-:Y:S01]  /*85f0*/  STG.E.64 desc[UR36][R2.64], R4 ;  /* 0x0000000402007986 */ /* 0x0011e2000c101b24 */
[----:B------:R-:W-:Y:S05]  /*8600*/  BRA `(.L_x_4064) ;  /* 0x00000008007c7947 */ /* 0x000fea0003800000 */
.L_x_4059:
        /* <DEDUP_REMOVED lines=13> */
.L_x_4074:
        /* <DEDUP_REMOVED lines=16> */
.L_x_4077:
[----:B------:R-:W-:-:S04]  /*87e0*/  SHF.R.U32.HI R4, RZ, 0x18, R4 ;  /* 0x00000018ff047819 */ /* 0x000fc80000011604 */
[----:B------:R-:W-:-:S04]  /*87f0*/  LOP3.LUT R4, R5, 0x80, R4, 0xf8, !PT ;  /* 0x0000008005047812 */ /* 0x000fc800078ef804 */
[----:B------:R-:W-:-:S07]  /*8800*/  PRMT R0, R4, 0x7610, R0 ;  /* 0x0000761004007816 */ /* 0x000fce0000000000 */
.L_x_4076:
[----:B------:R-:W-:Y:S05]  /*8810*/  BSYNC.RECONVERGENT B0 ;  /* 0x0000000000007941 */ /* 0x000fea0003800200 */
.L_x_4075:
[----:B------:R0:W-:Y:S01]  /*8820*/  STG.E.U8 desc[UR36][R2.64], R0 ;  /* 0x0000000002007986 */ /* 0x0001e2000c101124 */
[----:B------:R-:W-:Y:S05]  /*8830*/  BRA `(.L_x_4064) ;  /* 0x0000000400f07947 */ /* 0x000fea0003800000 */
.L_x_4073:
        /* <DEDUP_REMOVED lines=16> */
.L_x_4080:
[----:B------:R-:W-:-:S04]  /*8940*/  SHF.R.U32.HI R4, RZ, 0x18, R4 ;  /* 0x00000018ff047819 */ /* 0x000fc80000011604 */
[----:B------:R-:W-:-:S04]  /*8950*/  LOP3.LUT R5, R5, 0x80, R4, 0xf8, !PT ;  /* 0x0000008005057812 */ /* 0x000fc800078ef804 */
[----:B------:R-:W-:-:S07]  /*8960*/  PRMT R0, R5, 0x7610, R0 ;  /* 0x0000761005007816 */ /* 0x000fce0000000000 */
.L_x_4079:
[----:B------:R-:W-:Y:S05]  /*8970*/  BSYNC.RECONVERGENT B0 ;  /* 0x0000000000007941 */ /* 0x000fea0003800200 */
.L_x_4078:
[----:B------:R0:W-:Y:S01]  /*8980*/  STG.E.U8 desc[UR36][R2.64], R0 ;  /* 0x0000000002007986 */ /* 0x0001e2000c101124 */
[----:B------:R-:W-:Y:S05]  /*8990*/  BRA `(.L_x_4064) ;  /* 0x0000000400987947 */ /* 0x000fea0003800000 */
.L_x_4072:
        /* <DEDUP_REMOVED lines=21> */
.L_x_4082:
[----:B------:R-:W0:Y:S02]  /*8af0*/  F2I.U64.TRUNC R4, R4 ;  /* 0x0000000400047311 */ /* 0x000e24000020d800 */
[----:B0-----:R0:W-:Y:S01]  /*8b00*/  STG.E.64 desc[UR36][R2.64], R4 ;  /* 0x0000000402007986 */ /* 0x0011e2000c101b24 */
[----:B------:R-:W-:Y:S05]  /*8b10*/  BRA `(.L_x_4064) ;  /* 0x0000000400387947 */ /* 0x000fea0003800000 */
.L_x_4081:
[----:B------:R-:W0:Y:S02]  /*8b20*/  F2I.FTZ.U32.TRUNC.NTZ R5, R4 ;  /* 0x0000000400057305 */ /* 0x000e24000021f000 */
[----:B0-----:R0:W-:Y:S01]  /*8b30*/  STG.E desc[UR36][R2.64], R5 ;  /* 0x0000000502007986 */ /* 0x0011e2000c101924 */
[----:B------:R-:W-:Y:S05]  /*8b40*/  BRA `(.L_x_4064) ;  /* 0x00000004002c7947 */ /* 0x000fea0003800000 */
.L_x_4071:
        /* <DEDUP_REMOVED lines=10> */
.L_x_4084:
[----:B------:R-:W-:Y:S01]  /*8bf0*/  FMUL.FTZ R4, R4, 1 ;  /* 0x3f80000004047820 */ /* 0x000fe20000410000 */
[----:B------:R-:W-:-:S05]  /*8c00*/  CS2R R6, SRZ ;  /* 0x0000000000067805 */ /* 0x000fca000001ff00 */
[----:B------:R-:W0:Y:S02]  /*8c10*/  F2F.F64.F32 R4, R4 ;  /* 0x0000000400047310 */ /* 0x000e240000201800 */
[----:B0-----:R4:W-:Y:S01]  /*8c20*/  STG.E.128 desc[UR36][R2.64], R4 ;  /* 0x0000000402007986 */ /* 0x0019e2000c101d24 */
[----:B------:R-:W-:Y:S05]  /*8c30*/  BRA `(.L_x_4064) ;  /* 0x0000000000f07947 */ /* 0x000fea0003800000 */
.L_x_4083:
[----:B------:R-:W-:-:S09]  /*8c40*/  UISETP.NE.AND UP0, UPT, UR4, 0xf, UPT ;  /* 0x0000000f0400788c */ /* 0x000fd2000bf05270 */
[----:B------:R-:W-:Y:S05]  /*8c50*/  BRA.U !UP0, `(.L_x_4085) ;  /* 0x0000000108e07547 */ /* 0x000fea000b800000 */
[----:B------:R-:W-:-:S09]  /*8c60*/  UISETP.NE.AND UP0, UPT, UR4, 0x17, UPT ;  /* 0x000000170400788c */ /* 0x000fd2000bf05270 */
[----:B------:R-:W-:Y:S05]  /*8c70*/  BRA.U !UP0, `(.L_x_4086) ;  /* 0x00000001088c7547 */ /* 0x000fea000b800000 */
[----:B------:R-:W-:-:S09]  /*8c80*/  UISETP.NE.AND UP0, UPT, UR4, 0x18, UPT ;  /* 0x000000180400788c */ /* 0x000fd2000bf05270 */
[----:B------:R-:W-:Y:S05]  /*8c90*/  BRA.U !UP0, `(.L_x_4087) ;  /* 0x0000000108447547 */ /* 0x000fea000b800000 */
.L_x_4063:
        /* <DEDUP_REMOVED lines=16> */
.L_x_4088:
[----:B------:R-:W-:Y:S05]  /*8da0*/  BRA `(.L_x_4064) ;  /* 0x0000000000947947 */ /* 0x000fea0003800000 */
.L_x_4087:
        /* <DEDUP_REMOVED lines=12> */
.L_x_4090:
[----:B------:R-:W-:Y:S05]  /*8e70*/  BSYNC.RECONVERGENT B0 ;  /* 0x0000000000007941 */ /* 0x000fea0003800200 */
.L_x_4089:
[----:B------:R-:W-:-:S05]  /*8e80*/  LOP3.LUT R5, R0, 0x80, R7, 0xf8, !PT ;  /* 0x0000008000057812 */ /* 0x000fca00078ef807 */
[----:B------:R2:W-:Y:S01]  /*8e90*/  STG.E.U8 desc[UR36][R2.64], R5 ;  /* 0x0000000502007986 */ /* 0x0005e2000c101124 */
[----:B------:R-:W-:Y:S05]  /*8ea0*/  BRA `(.L_x_4064) ;  /* 0x0000000000547947 */ /* 0x000fea0003800000 */
.L_x_4086:
        /* <DEDUP_REMOVED lines=11> */
.L_x_4092:
[----:B------:R-:W-:Y:S01]  /*8f60*/  IMAD.MOV.U32 R0, RZ, RZ, 0x7f ;  /* 0x0000007fff007424 */ /* 0x000fe200078e00ff */
[----:B------:R-:W-:-:S04]  /*8f70*/  ISETP.GT.U32.AND P0, PT, R6, 0x7f800000, PT ;  /* 0x7f8000000600780c */ /* 0x000fc80003f04070 */
[----:B------:R-:W-:-:S09]  /*8f80*/  SEL R0, R0, 0x7c, P0 ;  /* 0x0000007c00007807 */ /* 0x000fd20000000000 */
.L_x_4093:
[----:B------:R-:W-:Y:S05]  /*8f90*/  BSYNC.RECONVERGENT B0 ;  /* 0x0000000000007941 */ /* 0x000fea0003800200 */
.L_x_4091:
[----:B------:R-:W-:-:S04]  /*8fa0*/  SHF.R.U32.HI R5, RZ, 0x18, R4 ;  /* 0x00000018ff057819 */ /* 0x000fc80000011604 */
[----:B------:R-:W-:-:S05]  /*8fb0*/  LOP3.LUT R5, R0, 0x80, R5, 0xf8, !PT ;  /* 0x0000008000057812 */ /* 0x000fca00078ef805 */
[----:B------:R1:W-:Y:S01]  /*8fc0*/  STG.E.U8 desc[UR36][R2.64], R5 ;  /* 0x0000000502007986 */ /* 0x0003e2000c101124 */
[----:B------:R-:W-:Y:S05]  /*8fd0*/  BRA `(.L_x_4064) ;  /* 0x0000000000087947 */ /* 0x000fea0003800000 */
.L_x_4085:
[----:B------:R-:W-:-:S05]  /*8fe0*/  F2FP.BF16.F32.PACK_AB R4, RZ, R4 ;  /* 0x00000004ff04723e */ /* 0x000fca00000010ff */
[----:B------:R0:W-:Y:S02]  /*8ff0*/  STG.E.U16 desc[UR36][R2.64], R4 ;  /* 0x0000000402007986 */ /* 0x0001e4000c101524 */
.L_x_4064:
[----:B------:R-:W-:-:S07]  /*9000*/  IADD3 R17, PT, PT, R17, 0x80, RZ ;  /* 0x0000008011117810 */ /* 0x000fce0007ffe0ff */
.L_x_4029:
[----:B------:R-:W-:Y:S05]  /*9010*/  BSYNC.RECONVERGENT B7 ;  /* 0x0000000000077941 */ /* 0x000fea0003800200 */
.L_x_4028:
        /* <DEDUP_REMOVED lines=306> */
.L_x_4094:
[----:B------:R-:W0:Y:S01]  /*a340*/  LDCU.128 UR8, c[0x0][0x580] ;  /* 0x0000b000ff0877ac */ /* 0x000e220008000c00 */
[----:B------:R-:W-:Y:S01]  /*a350*/  BSSY.RECONVERGENT B6, `(.L_x_4095) ;  /* 0x00000df000067945 */ /* 0x000fe20003800200 */
        /* <DEDUP_REMOVED lines=18> */
.L_x_4099:
[----:B------:R-:W2:Y:S02]  /*a480*/  LDG.E.U8 R0, desc[UR36][R2.64] ;  /* 0x0000002402007981 */ /* 0x000ea4000c1e1100 */
[----:B--2---:R-:W-:Y:S01]  /*a490*/  I2FP.F32.U32 R0, R0 ;  /* 0x0000000000007245 */ /* 0x004fe20000201000 */
[----:B------:R-:W-:Y:S06]  /*a4a0*/  BRA `(.L_x_4101) ;  /* 0x0000000c00247947 */ /* 0x000fec0003800000 */
.L_x_4098:
        /* <DEDUP_REMOVED lines=9> */
.L_x_4103:
[----:B------:R-:W2:Y:S02]  /*a540*/  LDG.E R0, desc[UR36][R2.64] ;  /* 0x0000002402007981 */ /* 0x000ea4000c1e1900 */
[----:B--2---:R-:W-:Y:S01]  /*a550*/  I2FP.F32.S32 R0, R0 ;  /* 0x0000000000007245 */ /* 0x004fe20000201400 */
[----:B------:R-:W-:Y:S06]  /*a560*/  BRA `(.L_x_4101) ;  /* 0x0000000800f47947 */ /* 0x000fec0003800000 */
.L_x_4102:
[----:B------:R-:W2:Y:S02]  /*a570*/  LDG.E.U16 R0, desc[UR36][R2.64] ;  /* 0x0000002402007981 */ /* 0x000ea4000c1e1500 */
[----:B--2---:R-:W0:Y:S01]  /*a580*/  I2F.S16 R0, R0 ;  /* 0x0000000000007306 */ /* 0x004e220000101400 */
[----:B------:R-:W-:Y:S05]  /*a590*/  BRA `(.L_x_4101) ;  /* 0x0000000800e87947 */ /* 0x000fea0003800000 */
.L_x_4097:
        /* <DEDUP_REMOVED lines=8> */
.L_x_4105:
[----:B------:R-:W2:Y:S02]  /*a620*/  LDG.E.U16 R0, desc[UR36][R2.64] ;  /* 0x0000002402007981 */ /* 0x000ea4000c1e1500 */
[----:B--2---:R-:W-:Y:S01]  /*a630*/  HADD2.F32 R0, -RZ, R0.H0_H0 ;  /* 0x20000000ff007230 */ /* 0x004fe20000004100 */
[----:B------:R-:W-:Y:S06]  /*a640*/  BRA `(.L_x_4101) ;  /* 0x0000000800bc7947 */ /* 0x000fec0003800000 */
.L_x_4104:
        /* <DEDUP_REMOVED lines=8> */
.L_x_4107:
[----:B------:R-:W2:Y:S02]  /*a6d0*/  LDG.E.U16 R0, desc[UR36][R2.64] ;  /* 0x0000002402007981 */ /* 0x000ea4000c1e1500 */
[----:B--2---:R-:W-:Y:S01]  /*a6e0*/  HADD2.F32 R0, -RZ, R0.H0_H0 ;  /* 0x20000000ff007230 */ /* 0x004fe20000004100 */
[----:B------:R-:W-:Y:S06]  /*a6f0*/  BRA `(.L_x_4101) ;  /* 0x0000000800907947 */ /* 0x000fec0003800000 */
.L_x_4106:
[----:B------:R-:W2:Y:S01]  /*a700*/  LDG.E.64 R2, desc[UR36][R2.64] ;  /* 0x0000002402027981 */ /* 0x000ea2000c1e1b00 */
[----:B------:R-:W-:Y:S01]  /*a710*/  UMOV UR4, 0xf0000000 ;  /* 0xf000000000047882 */ /* 0x000fe20000000000 */
[----:B------:R-:W-:Y:S01]  /*a720*/  UMOV UR5, 0x380fffff ;  /* 0x380fffff00057882 */ /* 0x000fe20000000000 */
[----:B--2---:R-:W0:Y:S01]  /*a730*/  F2F.F32.F64 R0, R2 ;  /* 0x0000000200007310 */ /* 0x004e220000301000 */
[----:B------:R-:W-:-:S14]  /*a740*/  DSETP.GEU.AND P0, PT, |R2|, UR4, PT ;  /* 0x0000000402007e2a */ /* 0x000fdc000bf0e200 */
[----:B0-----:R-:W-:Y:S01]  /*a750*/  @!P0 FMUL R0, R0, 1.175494350822287508e-38 ;  /* 0x0080000000008820 */ /* 0x001fe20000400000 */
[----:B------:R-:W-:Y:S06]  /*a760*/  BRA `(.L_x_4101) ;  /* 0x0000000800747947 */ /* 0x000fec0003800000 */
.L_x_4096:
        /* <DEDUP_REMOVED lines=12> */
.L_x_4110:
[----:B------:R-:W2:Y:S01]  /*a830*/  LDG.E.64 R2, desc[UR36][R2.64] ;  /* 0x0000002402027981 */ /* 0x000ea2000c1e1b00 */
[----:B------:R-:W-:Y:S01]  /*a840*/  UMOV UR4, 0xf0000000 ;  /* 0xf000000000047882 */ /* 0x000fe20000000000 */
[----:B------:R-:W-:Y:S01]  /*a850*/  UMOV UR5, 0x380fffff ;  /* 0x380fffff00057882 */ /* 0x000fe20000000000 */
[----:B--2---:R-:W0:Y:S01]  /*a860*/  F2F.F32.F64 R0, R2 ;  /* 0x0000000200007310 */ /* 0x004e220000301000 */
[----:B------:R-:W-:-:S14]  /*a870*/  DSETP.GEU.AND P0, PT, |R2|, UR4, PT ;  /* 0x0000000402007e2a */ /* 0x000fdc000bf0e200 */
[----:B0-----:R-:W-:Y:S01]  /*a880*/  @!P0 FMUL R0, R0, 1.175494350822287508e-38 ;  /* 0x0080000000008820 */ /* 0x001fe20000400000 */
[----:B------:R-:W-:Y:S06]  /*a890*/  BRA `(.L_x_4101) ;  /* 0x0000000800287947 */ /* 0x000fec0003800000 */
.L_x_4109:
        /* <DEDUP_REMOVED lines=23> */
[----:B------:R-:W-:Y:S01]  /*aa10*/  LOP3.LUT R0, R5, 0x80000000, R0, 0xf8, !PT ;  /* 0x8000000005007812 */ /* 0x000fe200078ef800 */
[----:B------:R-:W-:Y:S06]  /*aa20*/  BRA `(.L_x_4101) ;  /* 0x0000000400c47947 */ /* 0x000fec0003800000 */
.L_x_4112:
        /* <DEDUP_REMOVED lines=12> */
.L_x_4111:
[----:B------:R-:W2:Y:S02]  /*aaf0*/  LDG.E.U16 R0, desc[UR36][R2.64] ;  /* 0x0000002402007981 */ /* 0x000ea4000c1e1500 */
[----:B--2---:R-:W-:Y:S01]  /*ab00*/  SHF.L.U32 R0, R0, 0x10, RZ ;  /* 0x0000001000007819 */ /* 0x004fe200000006ff */
[----:B------:R-:W-:Y:S06]  /*ab10*/  BRA `(.L_x_4101) ;  /* 0x0000000400887947 */ /* 0x000fec0003800000 */
.L_x_4108:
        /* <DEDUP_REMOVED lines=11> */
.L_x_4115:
        /* <DEDUP_REMOVED lines=20> */
.L_x_4117:
[----:B------:R-:W-:Y:S05]  /*ad10*/  BSYNC.RECONVERGENT B0 ;  /* 0x0000000000007941 */ /* 0x000fea0003800200 */
.L_x_4116:
[----:B------:R-:W-:Y:S01]  /*ad20*/  IMAD.SHL.U32 R0, R0, 0x100000, RZ ;  /* 0x0010000000007824 */ /* 0x000fe200078e00ff */
[----:B------:R-:W-:-:S04]  /*ad30*/  LEA R2, R2, 0x3b800000, 0x17 ;  /* 0x3b80000002027811 */ /* 0x000fc800078eb8ff */
[----:B------:R-:W-:Y:S01]  /*ad40*/  LOP3.LUT R0, R2, R0, R7, 0xfe, !PT ;  /* 0x0000000002007212 */ /* 0x000fe200078efe07 */
[----:B------:R-:W-:Y:S06]  /*ad50*/  BRA `(.L_x_4101) ;  /* 0x0000000000f87947 */ /* 0x000fec0003800000 */
.L_x_4114:
        /* <DEDUP_REMOVED lines=20> */
.L_x_4119:
[----:B------:R-:W-:Y:S05]  /*aea0*/  BSYNC.RECONVERGENT B0 ;  /* 0x0000000000007941 */ /* 0x000fea0003800200 */
.L_x_4118:
[----:B------:R-:W-:Y:S02]  /*aeb0*/  SHF.L.U32 R0, R0, 0x15, RZ ;  /* 0x0000001500007819 */ /* 0x000fe400000006ff */
[----:B------:R-:W-:-:S04]  /*aec0*/  LEA R2, R2, 0x37800000, 0x17 ;  /* 0x3780000002027811 */ /* 0x000fc800078eb8ff */
[----:B------:R-:W-:Y:S01]  /*aed0*/  LOP3.LUT R0, R2, R0, R7, 0xfe, !PT ;  /* 0x0000000002007212 */ /* 0x000fe200078efe07 */
[----:B------:R-:W-:Y:S06]  /*aee0*/  BRA `(.L_x_4101) ;  /* 0x0000000000947947 */ /* 0x000fec0003800000 */
.L_x_4113:
        /* <DEDUP_REMOVED lines=11> */
[----:B------:R-:W-:Y:S01]  /*afa0*/  @!P0 MOV R0, 0x7f800001 ;  /* 0x7f80000100008802 */ /* 0x000fe20000000f00 */
[----:B------:R-:W-:Y:S01]  /*afb0*/  @P0 IMAD.SHL.U32 R0, R2, 0x800000, RZ ;  /* 0x0080000002000824 */ /* 0x000fe200078e00ff */
[----:B------:R-:W-:Y:S06]  /*afc0*/  BRA `(.L_x_4101) ;  /* 0x00000000005c7947 */ /* 0x000fec0003800000 */
.L_x_4100:
        /* <DEDUP_REMOVED lines=16> */
.L_x_4122:
[----:B------:R-:W-:Y:S01]  /*b0d0*/  IMAD.MOV.U32 R0, RZ, RZ, RZ ;  /* 0x000000ffff007224 */ /* 0x000fe200078e00ff */
[----:B------:R-:W-:Y:S06]  /*b0e0*/  BRA `(.L_x_4101) ;  /* 0x0000000000147947 */ /* 0x000fec0003800000 */
.L_x_4121:
[----:B------:R-:W2:Y:S02]  /*b0f0*/  LDG.E.64 R2, desc[UR36][R2.64] ;  /* 0x0000002402027981 */ /* 0x000ea4000c1e1b00 */
[----:B--2---:R0:W1:Y:S01]  /*b100*/  I2F.U64 R0, R2 ;  /* 0x0000000200007312 */ /* 0x0040620000301000 */
[----:B------:R-:W-:Y:S05]  /*b110*/  BRA `(.L_x_4101) ;  /* 0x0000000000087947 */ /* 0x000fea0003800000 */
.L_x_4120:
[----:B------:R-:W2:Y:S02]  /*b120*/  LDG.E R0, desc[UR36][R2.64] ;  /* 0x0000002402007981 */ /* 0x000ea4000c1e1900 */
[----:B--2---:R-:W-:-:S07]  /*b130*/  I2FP.F32.U32 R0, R0 ;  /* 0x0000000000007245 */ /* 0x004fce0000201000 */
.L_x_4101:
[----:B------:R-:W-:Y:S05]  /*b140*/  BSYNC.RECONVERGENT B6 ;  /* 0x0000000000067941 */ /* 0x000fea0003800200 */
.L_x_4095:
[----:B------:R-:W2:Y:S01]  /*b150*/  LDCU UR5, c[0x0][0x590] ;  /* 0x0000b200ff0577ac */ /* 0x000ea20008000800 */
[----:B------:R-:W-:Y:S01]  /*b160*/  ISETP.NE.AND P0, PT, RZ, UR43, PT ;  /* 0x0000002bff007c0c */ /* 0x000fe2000bf05270 */
[----:B------:R-:W-:-:S04]  /*b170*/  UPRMT UR4, UR40, 0x9910, URZ ;  /* 0x0000991028047896 */ /* 0x000fc800080000ff */
[----:B------:R-:W-:Y:S01]  /*b180*/  UISETP.GT.AND UP0, UPT, UR4, 0x9, UPT ;  /* 0x000000090400788c */ /* 0x000fe2000bf04270 */
[----:B--2---:R-:W0:Y:S07]  /*b190*/  MUFU.RCP R5, UR5 ;  /* 0x0000000500057d08 */ /* 0x004e2e0008001000 */
[----:B01-3-5:R-:W-:Y:S01]  /*b1a0*/  @P0 FMUL.FTZ R3, R5, R0 ;  /* 0x0000000005030220 */ /* 0x02bfe20000410000 */
[----:B------:R-:W-:-:S05]  /*b1b0*/  @!P0 FMUL.FTZ R0, R0, UR5 ;  /* 0x0000000500008c20 */ /* 0x000fca0008410000 */
[----:B------:R-:W4:Y:S08]  /*b1c0*/  @P0 FRND R3, R3 ;  /* 0x0000000300030307 */ /* 0x000f300000201000 */
[----:B------:R-:W0:Y:S01]  /*b1d0*/  @!P0 FRND R0, R0 ;  /* 0x0000000000008307 */ /* 0x000e220000201000 */
[----:B----4-:R-:W-:Y:S01]  /*b1e0*/  @P0 FMUL.FTZ R2, R3, UR5 ;  /* 0x0000000503020c20 */ /* 0x010fe20008410000 */
[----:B0-----:R-:W-:Y:S01]  /*b1f0*/  @!P0 FMUL.FTZ R2, R0, R5 ;  /* 0x0000000500028220 */ /* 0x001fe20000410000 */
        /* <DEDUP_REMOVED lines=10> */
[----:B0-----:R-:W-:Y:S01]  /*b2a0*/  STG.E.U8 desc[UR36][R16.64], R3 ;  /* 0x0000000310007986 */ /* 0x001fe2000c101124 */
[----:B------:R-:W-:Y:S05]  /*b2b0*/  EXIT ;  /* 0x000000000000794d */ /* 0x000fea0003800000 */
.L_x_4126:
[----:B------:R-:W0:Y:S02]  /*b2c0*/  F2I.S64.TRUNC R2, R2 ;  /* 0x0000000200027311 */ /* 0x000e24000020d900 */
[----:B0-----:R-:W-:-:S05]  /*b2d0*/  MOV R5, R2 ;  /* 0x0000000200057202 */ /* 0x001fca0000000f00 */
[----:B------:R-:W-:Y:S01]  /*b2e0*/  STG.E.U8 desc[UR36][R16.64], R5 ;  /* 0x0000000510007986 */ /* 0x000fe2000c101124 */
[----:B------:R-:W-:Y:S05]  /*b2f0*/  EXIT ;  /* 0x000000000000794d */ /* 0x000fea0003800000 */
.L_x_4125:
[----:B------:R-:W-:-:S09]  /*b300*/  UISETP.NE.AND UP0, UPT, UR4, 0x2, UPT ;  /* 0x000000020400788c */ /* 0x000fd2000bf05270 */
[----:B------:R-:W-:Y:S05]  /*b310*/  BRA.U !UP0, `(.L_x_4128) ;  /* 0x0000000108287547 */ /* 0x000fea000b800000 */
[----:B------:R-:W-:-:S09]  /*b320*/  UISETP.NE.AND UP0, UPT, UR4, 0x3, UPT ;  /* 0x000000030400788c */ /* 0x000fd2000bf05270 */
[----:B------:R-:W-:Y:S05]  /*b330*/  BRA.U !UP0, `(.L_x_4129) ;  /* 0x0000000108147547 */ /* 0x000fea000b800000 */
[----:B------:R-:W-:-:S09]  /*b340*/  UISETP.NE.AND UP0, UPT, UR4, 0x4, UPT ;  /* 0x000000040400788c */ /* 0x000fd2000bf05270 */
[----:B------:R-:W-:Y:S05]  /*b350*/  BRA.U UP0, `(.L_x_4127) ;  /* 0x0000000900387547 */ /* 0x000fea000b800000 */
[----:B------:R-:W0:Y:S02]  /*b360*/  F2I.S64.TRUNC R2, R2 ;  /* 0x0000000200027311 */ /* 0x000e24000020d900 */
[----:B0-----:R-:W-:Y:S01]  /*b370*/  STG.E.64 desc[UR36][R16.64], R2 ;  /* 0x0000000210007986 */ /* 0x001fe2000c101b24 */
[----:B------:R-:W-:Y:S05]  /*b380*/  EXIT ;  /* 0x000000000000794d */ /* 0x000fea0003800000 */
.L_x_4129:
[----:B------:R-:W0:Y:S02]  /*b390*/  F2I.FTZ.TRUNC.NTZ R3, R2 ;  /* 0x0000000200037305 */ /* 0x000e24000021f100 */
[----:B0-----:R-:W-:Y:S01]  /*b3a0*/  STG.E desc[UR36][R16.64], R3 ;  /* 0x0000000310007986 */ /* 0x001fe2000c101924 */
[----:B------:R-:W-:Y:S05]  /*b3b0*/  EXIT ;  /* 0x000000000000794d */ /* 0x000fea0003800000 */
.L_x_4128:
[----:B------:R-:W0:Y:S02]  /*b3c0*/  F2I.FTZ.TRUNC.NTZ R3, R2 ;  /* 0x0000000200037305 */ /* 0x000e24000021f100 */
[----:B0-----:R-:W-:Y:S01]  /*b3d0*/  STG.E.U16 desc[UR36][R16.64], R3 ;  /* 0x0000000310007986 */ /* 0x001fe2000c101524 */
[----:B------:R-:W-:Y:S05]  /*b3e0*/  EXIT ;  /* 0x000000000000794d */ /* 0x000fea0003800000 */
.L_x_4124:
[----:B------:R-:W-:-:S09]  /*b3f0*/  UISETP.GT.AND UP0, UPT, UR4, 0x6, UPT ;  /* 0x000000060400788c */ /* 0x000fd2000bf04270 */
[----:B------:R-:W-:Y:S05]  /*b400*/  BRA.U UP0, `(.L_x_4130) ;  /* 0x0000000100247547 */ /* 0x000fea000b800000 */
[----:B------:R-:W-:-:S09]  /*b410*/  UISETP.NE.AND UP0, UPT, UR4, 0x5, UPT ;  /* 0x000000050400788c */ /* 0x000fd2000bf05270 */
[----:B------:R-:W-:Y:S05]  /*b420*/  BRA.U !UP0, `(.L_x_4131) ;  /* 0x0000000108107547 */ /* 0x000fea000b800000 */
[----:B------:R-:W-:-:S09]  /*b430*/  UISETP.NE.AND UP0, UPT, UR4, 0x6, UPT ;  /* 0x000000060400788c */ /* 0x000fd2000bf05270 */
[----:B------:R-:W-:Y:S05]  /*b440*/  BRA.U UP0, `(.L_x_4127) ;  /* 0x0000000500fc7547 */ /* 0x000fea000b800000 */
[----:B------:R-:W-:Y:S01]  /*b450*/  STG.E desc[UR36][R16.64], R2 ;  /* 0x0000000210007986 */ /* 0x000fe2000c101924 */
[----:B------:R-:W-:Y:S05]  /*b460*/  EXIT ;  /* 0x000000000000794d */ /* 0x000fea0003800000 */
.L_x_4131:
[----:B------:R-:W-:-:S05]  /*b470*/  F2FP.F16.F32.PACK_AB R2, RZ, R2 ;  /* 0x00000002ff02723e */ /* 0x000fca00000000ff */
[----:B------:R-:W-:Y:S01]  /*b480*/  STG.E.U16 desc[UR36][R16.64], R2 ;  /* 0x0000000210007986 */ /* 0x000fe2000c101524 */
[----:B------:R-:W-:Y:S05]  /*b490*/  EXIT ;  /* 0x000000000000794d */ /* 0x000fea0003800000 */
.L_x_4130:
[----:B------:R-:W-:-:S09]  /*b4a0*/  UISETP.NE.AND UP0, UPT, UR4, 0x7, UPT ;  /* 0x000000070400788c */ /* 0x000fd2000bf05270 */
[----:B------:R-:W-:Y:S05]  /*b4b0*/  BRA.U !UP0, `(.L_x_4132) ;  /* 0x00000001082c7547 */ /* 0x000fea000b800000 */
[----:B------:R-:W-:-:S09]  /*b4c0*/  UISETP.NE.AND UP0, UPT, UR4, 0x8, UPT ;  /* 0x000000080400788c */ /* 0x000fd2000bf05270 */
[----:B------:R-:W-:Y:S05]  /*b4d0*/  BRA.U !UP0, `(.L_x_4133) ;  /* 0x0000000108147547 */ /* 0x000fea000b800000 */
[----:B------:R-:W-:-:S09]  /*b4e0*/  UISETP.NE.AND UP0, UPT, UR4, 0x9, UPT ;  /* 0x000000090400788c */ /* 0x000fd2000bf05270 */
[----:B------:R-:W-:Y:S05]  /*b4f0*/  BRA.U UP0, `(.L_x_4127) ;  /* 0x0000000500d07547 */ /* 0x000fea000b800000 */
[----:B------:R-:W-:-:S05]  /*b500*/  IMAD.MOV.U32 R3, RZ, RZ, RZ ;  /* 0x000000ffff037224 */ /* 0x000fca00078e00ff */
[----:B------:R-:W-:Y:S01]  /*b510*/  STG.E.64 desc[UR36][R16.64], R2 ;  /* 0x0000000210007986 */ /* 0x000fe2000c101b24 */
[----:B------:R-:W-:Y:S05]  /*b520*/  EXIT ;  /* 0x000000000000794d */ /* 0x000fea0003800000 */
.L_x_4133:
[----:B------:R-:W-:-:S04]  /*b530*/  F2FP.F16.F32.PACK_AB R3, RZ, R2 ;  /* 0x00000002ff03723e */ /* 0x000fc800000000ff */
[----:B------:R-:W-:-:S05]  /*b540*/  PRMT R3, R3, 0x5410, RZ ;  /* 0x0000541003037816 */ /* 0x000fca00000000ff */
[----:B------:R-:W-:Y:S01]  /*b550*/  STG.E desc[UR36][R16.64], R3 ;  /* 0x0000000310007986 */ /* 0x000fe2000c101924 */
[----:B------:R-:W-:Y:S05]  /*b560*/  EXIT ;  /* 0x000000000000794d */ /* 0x000fea0003800000 */
.L_x_4132:
[----:B------:R-:W-:-:S06]  /*b570*/  FMUL.FTZ R2, R2, 1 ;  /* 0x3f80000002027820 */ /* 0x000fcc0000410000 */
[----:B------:R-:W0:Y:S02]  /*b580*/  F2F.F64.F32 R2, R2 ;  /* 0x0000000200027310 */ /* 0x000e240000201800 */
[----:B0-----:R-:W-:Y:S01]  /*b590*/  STG.E.64 desc[UR36][R16.64], R2 ;  /* 0x0000000210007986 */ /* 0x001fe2000c101b24 */
[----:B------:R-:W-:Y:S05]  /*b5a0*/  EXIT ;  /* 0x000000000000794d */ /* 0x000fea0003800000 */
.L_x_4123:
        /* <DEDUP_REMOVED lines=11> */
[----:B0-----:R-:W-:Y:S01]  /*b660*/  STG.E.U16 desc[UR36][R16.64], R3 ;  /* 0x0000000310007986 */ /* 0x001fe2000c101524 */
[----:B------:R-:W-:Y:S05]  /*b670*/  EXIT ;  /* 0x000000000000794d */ /* 0x000fea0003800000 */
.L_x_4137:
        /* <DEDUP_REMOVED lines=16> */
.L_x_4140:
[----:B------:R-:W-:-:S04]  /*b780*/  SHF.R.U32.HI R2, RZ, 0x18, R2 ;  /* 0x00000018ff027819 */ /* 0x000fc80000011602 */
[----:B------:R-:W-:-:S04]  /*b790*/  LOP3.LUT R2, R3, 0x80, R2, 0xf8, !PT ;  /* 0x0000008003027812 */ /* 0x000fc800078ef802 */
[----:B------:R-:W-:-:S07]  /*b7a0*/  PRMT R8, R2, 0x7610, R8 ;  /* 0x0000761002087816 */ /* 0x000fce0000000008 */
.L_x_4139:
[----:B------:R-:W-:Y:S05]  /*b7b0*/  BSYNC.RECONVERGENT B0 ;  /* 0x0000000000007941 */ /* 0x000fea0003800200 */
.L_x_4138:
[----:B------:R-:W-:Y:S01]  /*b7c0*/  STG.E.U8 desc[UR36][R16.64], R8 ;  /* 0x0000000810007986 */ /* 0x000fe2000c101124 */
[----:B------:R-:W-:Y:S05]  /*b7d0*/  EXIT ;  /* 0x000000000000794d */ /* 0x000fea0003800000 */
.L_x_4136:
        /* <DEDUP_REMOVED lines=16> */
.L_x_4143:
[----:B------:R-:W-:-:S04]  /*b8e0*/  SHF.R.U32.HI R2, RZ, 0x18, R2 ;  /* 0x00000018ff027819 */ /* 0x000fc80000011602 */
[----:B------:R-:W-:-:S04]  /*b8f0*/  LOP3.LUT R3, R3, 0x80, R2, 0xf8, !PT ;  /* 0x0000008003037812 */ /* 0x000fc800078ef802 */
[----:B------:R-:W-:-:S07]  /*b900*/  PRMT R8, R3, 0x7610, R8 ;  /* 0x0000761003087816 */ /* 0x000fce0000000008 */
.L_x_4142:
[----:B------:R-:W-:Y:S05]  /*b910*/  BSYNC.RECONVERGENT B0 ;  /* 0x0000000000007941 */ /* 0x000fea0003800200 */
.L_x_4141:
[----:B------:R-:W-:Y:S01]  /*b920*/  STG.E.U8 desc[UR36][R16.64], R8 ;  /* 0x0000000810007986 */ /* 0x000fe2000c101124 */
[----:B------:R-:W-:Y:S05]  /*b930*/  EXIT ;  /* 0x000000000000794d */ /* 0x000fea0003800000 */
.L_x_4135:
        /* <DEDUP_REMOVED lines=21> */
.L_x_4145:
[----:B------:R-:W0:Y:S02]  /*ba90*/  F2I.U64.TRUNC R2, R2 ;  /* 0x0000000200027311 */ /* 0x000e24000020d800 */
[----:B0-----:R-:W-:Y:S01]  /*baa0*/  STG.E.64 desc[UR36][R16.64], R2 ;  /* 0x0000000210007986 */ /* 0x001fe2000c101b24 */
[----:B------:R-:W-:Y:S05]  /*bab0*/  EXIT ;  /* 0x000000000000794d */ /* 0x000fea0003800000 */
.L_x_4144:
[----:B------:R-:W0:Y:S02]  /*bac0*/  F2I.FTZ.U32.TRUNC.NTZ R3, R2 ;  /* 0x0000000200037305 */ /* 0x000e24000021f000 */
[----:B0-----:R-:W-:Y:S01]  /*bad0*/  STG.E desc[UR36][R16.64], R3 ;  /* 0x0000000310007986 */ /* 0x001fe2000c101924 */
[----:B------:R-:W-:Y:S05]  /*bae0*/  EXIT ;  /* 0x000000000000794d */ /* 0x000fea0003800000 */
.L_x_4134:
        /* <DEDUP_REMOVED lines=8> */
[----:B------:R-:W-:Y:S01]  /*bb70*/  STG.E.U8 desc[UR36][R16.64], R3 ;  /* 0x0000000310007986 */ /* 0x000fe2000c101124 */
[----:B------:R-:W-:Y:S05]  /*bb80*/  EXIT ;  /* 0x000000000000794d */ /* 0x000fea0003800000 */
.L_x_4147:
[----:B------:R-:W-:Y:S01]  /*bb90*/  FMUL.FTZ R4, R2, 1 ;  /* 0x3f80000002047820 */ /* 0x000fe20000410000 */
[----:B------:R-:W-:-:S05]  /*bba0*/  CS2R R6, SRZ ;  /* 0x0000000000067805 */ /* 0x000fca000001ff00 */
[----:B------:R-:W0:Y:S02]  /*bbb0*/  F2F.F64.F32 R4, R4 ;  /* 0x0000000400047310 */ /* 0x000e240000201800 */
[----:B0-----:R-:W-:Y:S01]  /*bbc0*/  STG.E.128 desc[UR36][R16.64], R4 ;  /* 0x0000000410007986 */ /* 0x001fe2000c101d24 */
[----:B------:R-:W-:Y:S05]  /*bbd0*/  EXIT ;  /* 0x000000000000794d */ /* 0x000fea0003800000 */
.L_x_4146:
[----:B------:R-:W-:-:S09]  /*bbe0*/  UISETP.NE.AND UP0, UPT, UR4, 0xf, UPT ;  /* 0x0000000f0400788c */ /* 0x000fd2000bf05270 */
[----:B------:R-:W-:Y:S05]  /*bbf0*/  BRA.U !UP0, `(.L_x_4148) ;  /* 0x0000000108e07547 */ /* 0x000fea000b800000 */
[----:B------:R-:W-:-:S09]  /*bc00*/  UISETP.NE.AND UP0, UPT, UR4, 0x17, UPT ;  /* 0x000000170400788c */ /* 0x000fd2000bf05270 */
[----:B------:R-:W-:Y:S05]  /*bc10*/  BRA.U !UP0, `(.L_x_4149) ;  /* 0x00000001088c7547 */ /* 0x000fea000b800000 */
[----:B------:R-:W-:-:S09]  /*bc20*/  UISETP.NE.AND UP0, UPT, UR4, 0x18, UPT ;  /* 0x000000180400788c */ /* 0x000fd2000bf05270 */
[----:B------:R-:W-:Y:S05]  /*bc30*/  BRA.U !UP0, `(.L_x_4150) ;  /* 0x0000000108447547 */ /* 0x000fea000b800000 */
.L_x_4127:
        /* <DEDUP_REMOVED lines=16> */
.L_x_4151:
[----:B------:R-:W-:Y:S05]  /*bd40*/  EXIT ;  /* 0x000000000000794d */ /* 0x000fea0003800000 */
.L_x_4150:
        /* <DEDUP_REMOVED lines=12> */
.L_x_4153:
[----:B------:R-:W-:Y:S05]  /*be10*/  BSYNC.RECONVERGENT B0 ;  /* 0x0000000000007941 */ /* 0x000fea0003800200 */
.L_x_4152:
[----:B------:R-:W-:-:S05]  /*be20*/  LOP3.LUT R3, R0, 0x80, R5, 0xf8, !PT ;  /* 0x0000008000037812 */ /* 0x000fca00078ef805 */
[----:B------:R-:W-:Y:S01]  /*be30*/  STG.E.U8 desc[UR36][R16.64], R3 ;  /* 0x0000000310007986 */ /* 0x000fe2000c101124 */
[----:B------:R-:W-:Y:S05]  /*be40*/  EXIT ;  /* 0x000000000000794d */ /* 0x000fea0003800000 */
.L_x_4149:
        /* <DEDUP_REMOVED lines=11> */
.L_x_4155:
[----:B------:R-:W-:Y:S01]  /*bf00*/  HFMA2 R0, -RZ, RZ, 0, 7.569789886474609375e-06 ;  /* 0x0000007fff007431 */ /* 0x000fe200000001ff */
[----:B------:R-:W-:-:S04]  /*bf10*/  ISETP.GT.U32.AND P0, PT, R4, 0x7f800000, PT ;  /* 0x7f8000000400780c */ /* 0x000fc80003f04070 */
[----:B------:R-:W-:-:S09]  /*bf20*/  SEL R0, R0, 0x7c, P0 ;  /* 0x0000007c00007807 */ /* 0x000fd20000000000 */
.L_x_4156:
[----:B------:R-:W-:Y:S05]  /*bf30*/  BSYNC.RECONVERGENT B0 ;  /* 0x0000000000007941 */ /* 0x000fea0003800200 */
.L_x_4154:
[----:B------:R-:W-:-:S04]  /*bf40*/  SHF.R.U32.HI R3, RZ, 0x18, R2 ;  /* 0x00000018ff037819 */ /* 0x000fc80000011602 */
[----:B------:R-:W-:-:S05]  /*bf50*/  LOP3.LUT R3, R0, 0x80, R3, 0xf8, !PT ;  /* 0x0000008000037812 */ /* 0x000fca00078ef803 */
[----:B------:R-:W-:Y:S01]  /*bf60*/  STG.E.U8 desc[UR36][R16.64], R3 ;  /* 0x0000000310007986 */ /* 0x000fe2000c101124 */
[----:B------:R-:W-:Y:S05]  /*bf70*/  EXIT ;  /* 0x000000000000794d */ /* 0x000fea0003800000 */
.L_x_4148:
[----:B------:R-:W-:-:S05]  /*bf80*/  F2FP.BF16.F32.PACK_AB R2, RZ, R2 ;  /* 0x00000002ff02723e */ /* 0x000fca00000010ff */
[----:B------:R-:W-:Y:S01]  /*bf90*/  STG.E.U16 desc[UR36][R16.64], R2 ;  /* 0x0000000210007986 */ /* 0x000fe2000c101524 */
[----:B------:R-:W-:Y:S05]  /*bfa0*/  EXIT ;  /* 0x000000000000794d */ /* 0x000fea0003800000 */
.L_x_4157:
        /* <DEDUP_REMOVED lines=13> */
.L_x_19861:


//--------------------- .text._ZN2at6native27unrolled_elementwise_kernelIZZZNS0_26round_decimals_kernel_cudaERNS_18TensorIteratorBaseElENKUlvE_clEvENKUlvE0_clEvEUlfE_St5arrayIPcLm2EELi4E23TrivialOffsetCalculatorILi1EjESB_NS0_6memory12LoadWithCastILi1EEENSC_13StoreWithCastILi1EEEEEviT_T0_T2_T3_T4_T5_ --------------------------
	.section	.text._ZN2at6native27unrolled_elementwise_kernelIZZZNS0_26round_decimals_kernel_cudaERNS_18TensorIteratorBaseElENKUlvE_clEvENKUlvE0_clEvEUlfE_St5arrayIPcLm2EELi4E23TrivialOffsetCalculatorILi1EjESB_NS0_6memory12LoadWithCastILi1EEENSC_13StoreWithCastILi1EEEEEviT_T0_T2_T3_T4_T5_,"ax",@progbits
	.align	128
        .global         _ZN2at6native27unrolled_elementwise_kernelIZZZNS0_26round_decimals_kernel_cudaERNS_18TensorIteratorBaseElENKUlvE_clEvENKUlvE0_clEvEUlfE_St5arrayIPcLm2EELi4E23TrivialOffsetCalculatorILi1EjESB_NS0_6memory12LoadWithCastILi1EEENSC_13StoreWithCastILi1EEEEEviT_T0_T2_T3_T4_T5_
        .type           _ZN2at6native27unrolled_elementwise_kernelIZZZNS0_26round_decimals_kernel_cudaERNS_18TensorIteratorBaseElENKUlvE_clEvENKUlvE0_clEvEUlfE_St5arrayIPcLm2EELi4E23TrivialOffsetCalculatorILi1EjESB_NS0_6memory12LoadWithCastILi1EEENSC_13StoreWithCastILi1EEEEEviT_T0_T2_T3_T4_T5_,@function
        .size           _ZN2at6native27unrolled_elementwise_kernelIZZZNS0_26round_decimals_kernel_cudaERNS_18TensorIteratorBaseElENKUlvE_clEvENKUlvE0_clEvEUlfE_St5arrayIPcLm2EELi4E23TrivialOffsetCalculatorILi1EjESB_NS0_6memory12LoadWithCastILi1EEENSC_13StoreWithCastILi1EEEEEviT_T0_T2_T3_T4_T5_,(.L_x_19862 - _ZN2at6native27unrolled_elementwise_kernelIZZZNS0_26round_decimals_kernel_cudaERNS_18TensorIteratorBaseElENKUlvE_clEvENKUlvE0_clEvEUlfE_St5arrayIPcLm2EELi4E23TrivialOffsetCalculatorILi1EjESB_NS0_6memory12LoadWithCastILi1EEENSC_13StoreWithCastILi1EEEEEviT_T0_T2_T3_T4_T5_)
        .other          _ZN2at6native27unrolled_elementwise_kernelIZZZNS0_26round_decimals_kernel_cudaERNS_18TensorIteratorBaseElENKUlvE_clEvENKUlvE0_clEvEUlfE_St5arrayIPcLm2EELi4E23TrivialOffsetCalculatorILi1EjESB_NS0_6memory12LoadWithCastILi1EEENSC_13StoreWithCastILi1EEEEEviT_T0_T2_T3_T4_T5_,@"STO_CUDA_ENTRY STV_DEFAULT"
_ZN2at6native27unrolled_elementwise_kernelIZZZNS0_26round_decimals_kernel_cudaERNS_18TensorIteratorBaseElENKUlvE_clEvENKUlvE0_clEvEUlfE_St5arrayIPcLm2EELi4E23TrivialOffsetCalculatorILi1EjESB_NS0_6memory12LoadWithCastILi1EEENSC_13StoreWithCastILi1EEEEEviT_T0_T2_T3_T4_T5_:
.text._ZN2at6native27unrolled_elementwise_kernelIZZZNS0_26round_decimals_kernel_cudaERNS_18TensorIteratorBaseElENKUlvE_clEvENKUlvE0_clEvEUlfE_St5arrayIPcLm2EELi4E23TrivialOffsetCalculatorILi1EjESB_NS0_6memory12LoadWithCastILi1EEENSC_13StoreWithCastILi1EEEEEviT_T0_T2_T3_T4_T5_:
        /* <DEDUP_REMOVED lines=33> */
.L_x_4164:
[----:B------:R-:W2:Y:S02]  /*0210*/  LDG.E.U8 R4, desc[UR36][R4.64] ;  /* 0x0000002404047981 */ /* 0x000ea4000c1e1100 */
[----:B--2---:R-:W-:Y:S01]  /*0220*/  I2FP.F32.U32 R18, R4 ;  /* 0x0000000400127245 */ /* 0x004fe20000201000 */
[----:B------:R-:W-:Y:S06]  /*0230*/  BRA `(.L_x_4166) ;  /* 0x0000000c00287947 */ /* 0x000fec0003800000 */
.L_x_4163:
        /* <DEDUP_REMOVED lines=9> */
.L_x_4168:
[----:B------:R-:W2:Y:S02]  /*02d0*/  LDG.E R4, desc[UR36][R4.64] ;  /* 0x0000002404047981 */ /* 0x000ea4000c1e1900 */
[----:B--2---:R-:W-:Y:S01]  /*02e0*/  I2FP.F32.S32 R18, R4 ;  /* 0x0000000400127245 */ /* 0x004fe20000201400 */
[----:B------:R-:W-:Y:S06]  /*02f0*/  BRA `(.L_x_4166) ;  /* 0x0000000800f87947 */ /* 0x000fec0003800000 */
.L_x_4167:
[----:B------:R-:W2:Y:S02]  /*0300*/  LDG.E.U16 R4, desc[UR36][R4.64] ;  /* 0x0000002404047981 */ /* 0x000ea4000c1e1500 */
[----:B--2---:R2:W3:Y:S01]  /*0310*/  I2F.S16 R18, R4 ;  /* 0x0000000400127306 */ /* 0x0044e20000101400 */
[----:B------:R-:W-:Y:S05]  /*0320*/  BRA `(.L_x_4166) ;  /* 0x0000000800ec7947 */ /* 0x000fea0003800000 */
.L_x_4162:
        /* <DEDUP_REMOVED lines=8> */
.L_x_4170:
[----:B------:R-:W2:Y:S02]  /*03b0*/  LDG.E.U16 R4, desc[UR36][R4.64] ;  /* 0x0000002404047981 */ /* 0x000ea4000c1e1500 */
[----:B--2---:R-:W-:Y:S01]  /*03c0*/  HADD2.F32 R18, -RZ, R4.H0_H0 ;  /* 0x20000004ff127230 */ /* 0x004fe20000004100 */
[----:B------:R-:W-:Y:S06]  /*03d0*/  BRA `(.L_x_4166) ;  /* 0x0000000800c07947 */ /* 0x000fec0003800000 */
.L_x_4169:
        /* <DEDUP_REMOVED lines=8> */
.L_x_4172:
[----:B------:R-:W2:Y:S02]  /*0460*/  LDG.E.U16 R4, desc[UR36][R4.64] ;  /* 0x0000002404047981 */ /* 0x000ea4000c1e1500 */
[----:B--2---:R-:W-:Y:S01]  /*0470*/  HADD2.F32 R18, -RZ, R4.H0_H0 ;  /* 0x20000004ff127230 */ /* 0x004fe20000004100 */
[----:B------:R-:W-:Y:S06]  /*0480*/  BRA `(.L_x_4166) ;  /* 0x0000000800947947 */ /* 0x000fec0003800000 */
.L_x_4171:
[----:B------:R-:W2:Y:S01]  /*0490*/  LDG.E.64 R4, desc[UR36][R4.64] ;  /* 0x0000002404047981 */ /* 0x000ea2000c1e1b00 */
[----:B------:R-:W-:Y:S01]  /*04a0*/  UMOV UR4, 0xf0000000 ;  /* 0xf000000000047882 */ /* 0x000fe20000000000 */
[----:B------:R-:W-:Y:S01]  /*04b0*/  UMOV UR5, 0x380fffff ;  /* 0x380fffff00057882 */ /* 0x000fe20000000000 */
[----:B--2---:R-:W0:Y:S01]  /*04c0*/  F2F.F32.F64 R18, R4 ;  /* 0x0000000400127310 */ /* 0x004e220000301000 */
[----:B------:R-:W-:-:S14]  /*04d0*/  DSETP.GEU.AND P0, PT, |R4|, UR4, PT ;  /* 0x0000000404007e2a */ /* 0x000fdc000bf0e200 */
[----:B0-----:R-:W-:Y:S01]  /*04e0*/  @!P0 FMUL R18, R18, 1.175494350822287508e-38 ;  /* 0x0080000012128820 */ /* 0x001fe20000400000 */
[----:B------:R-:W-:Y:S06]  /*04f0*/  BRA `(.L_x_4166) ;  /* 0x0000000800787947 */ /* 0x000fec0003800000 */
.L_x_4161:
        /* <DEDUP_REMOVED lines=12> */
.L_x_4175:
[----:B------:R-:W2:Y:S01]  /*05c0*/  LDG.E.64 R4, desc[UR36][R4.64] ;  /* 0x0000002404047981 */ /* 0x000ea2000c1e1b00 */
[----:B------:R-:W-:Y:S01]  /*05d0*/  UMOV UR4, 0xf0000000 ;  /* 0xf000000000047882 */ /* 0x000fe20000000000 */
[----:B------:R-:W-:Y:S01]  /*05e0*/  UMOV UR5, 0x380fffff ;  /* 0x380fffff00057882 */ /* 0x000fe20000000000 */
[----:B--2---:R-:W0:Y:S01]  /*05f0*/  F2F.F32.F64 R18, R4 ;  /* 0x0000000400127310 */ /* 0x004e220000301000 */
[----:B------:R-:W-:-:S14]  /*0600*/  DSETP.GEU.AND P0, PT, |R4|, UR4, PT ;  /* 0x0000000404007e2a */ /* 0x000fdc000bf0e200 */
[----:B0-----:R-:W-:Y:S01]  /*0610*/  @!P0 FMUL R18, R18, 1.175494350822287508e-38 ;  /* 0x0080000012128820 */ /* 0x001fe20000400000 */
[----:B------:R-:W-:Y:S06]  /*0620*/  BRA `(.L_x_4166) ;  /* 0x00000008002c7947 */ /* 0x000fec0003800000 */
.L_x_4174:
        /* <DEDUP_REMOVED lines=25> */
.L_x_4177:
        /* <DEDUP_REMOVED lines=13> */
.L_x_4176:
[----:B------:R-:W2:Y:S02]  /*0890*/  LDG.E.U16 R4, desc[UR36][R4.64] ;  /* 0x0000002404047981 */ /* 0x000ea4000c1e1500 */
[----:B--2---:R-:W-:Y:S01]  /*08a0*/  IMAD.U32 R18, R4, 0x10000, RZ ;  /* 0x0001000004127824 */ /* 0x004fe200078e00ff */
[----:B------:R-:W-:Y:S06]  /*08b0*/  BRA `(.L_x_4166) ;  /* 0x0000000400887947 */ /* 0x000fec0003800000 */
.L_x_4173:
        /* <DEDUP_REMOVED lines=11> */
.L_x_4180:
        /* <DEDUP_REMOVED lines=20> */
.L_x_4182:
[----:B------:R-:W-:Y:S05]  /*0ab0*/  BSYNC.RECONVERGENT B0 ;  /* 0x0000000000007941 */ /* 0x000fea0003800200 */
.L_x_4181:
[----:B------:R-:W-:Y:S01]  /*0ac0*/  IMAD.SHL.U32 R0, R0, 0x100000, RZ ;  /* 0x0010000000007824 */ /* 0x000fe200078e00ff */
[----:B------:R-:W-:-:S04]  /*0ad0*/  LEA R3, R3, 0x3b800000, 0x17 ;  /* 0x3b80000003037811 */ /* 0x000fc800078eb8ff */
[----:B------:R-:W-:Y:S01]  /*0ae0*/  LOP3.LUT R18, R3, R0, R7, 0xfe, !PT ;  /* 0x0000000003127212 */ /* 0x000fe200078efe07 */
[----:B------:R-:W-:Y:S06]  /*0af0*/  BRA `(.L_x_4166) ;  /* 0x0000000000f87947 */ /* 0x000fec0003800000 */
.L_x_4179:
        /* <DEDUP_REMOVED lines=20> */
.L_x_4184:
[----:B------:R-:W-:Y:S05]  /*0c40*/  BSYNC.RECONVERGENT B0 ;  /* 0x0000000000007941 */ /* 0x000fea0003800200 */
.L_x_4183:
[----:B------:R-:W-:Y:S01]  /*0c50*/  IMAD.SHL.U32 R0, R0, 0x200000, RZ ;  /* 0x0020000000007824 */ /* 0x000fe200078e00ff */
[----:B------:R-:W-:-:S04]  /*0c60*/  LEA R3, R3, 0x37800000, 0x17 ;  /* 0x3780000003037811 */ /* 0x000fc800078eb8ff */
[----:B------:R-:W-:Y:S01]  /*0c70*/  LOP3.LUT R18, R3, R0, R7, 0xfe, !PT ;  /* 0x0000000003127212 */ /* 0x000fe200078efe07 */
[----:B------:R-:W-:Y:S06]  /*0c80*/  BRA `(.L_x_4166) ;  /* 0x0000000000947947 */ /* 0x000fec0003800000 */
.L_x_4178:
[----:B------:R-:W-:-:S09]  /*0c90*/  UISETP.NE.AND UP0, UPT, UR4, 0x1c, UPT ;  /* 0x0000001c0400788c */ /* 0x000fd2000bf05270 */
[----:B------:R-:W-:Y:S05]  /*0ca0*/  BRA.U !UP0, `(.L_x_4185) ;  /* 0x0000000108847547 */ /* 0x000fea000b800000 */
[----:B------:R-:W-:-:S09]  /*0cb0*/  UISETP.NE.AND UP0, UPT, UR4, 0x1d, UPT ;  /* 0x0000001d0400788c */ /* 0x000fd2000bf05270 */
[----:B------:R-:W-:Y:S05]  /*0cc0*/  BRA.U !UP0, `(.L_x_4186) ;  /* 0x0000000108707547 */ /* 0x000fea000b800000 */
[----:B------:R-:W-:-:S09]  /*0cd0*/  UISETP.NE.AND UP0, UPT, UR4, 0x2c, UPT ;  /* 0x0000002c0400788c */ /* 0x000fd2000bf05270 */
[----:B------:R-:W-:Y:S05]  /*0ce0*/  BRA.U !UP0, `(.L_x_4187) ;  /* 0x0000000108487547 */ /* 0x000fea000b800000 */
.L_x_4165:
        /* <DEDUP_REMOVED lines=16> */
.L_x_4188:
[----:B------:R-:W-:Y:S01]  /*0df0*/  IMAD.MOV.U32 R18, RZ, RZ, RZ ;  /* 0x000000ffff127224 */ /* 0x000fe200078e00ff */
[----:B------:R-:W-:Y:S06]  /*0e00*/  BRA `(.L_x_4166) ;  /* 0x0000000000347947 */ /* 0x000fec0003800000 */
.L_x_4187:
        /* <DEDUP_REMOVED lines=8> */
.L_x_4186:
[----:B------:R-:W2:Y:S02]  /*0e90*/  LDG.E.64 R18, desc[UR36][R4.64] ;  /* 0x0000002404127981 */ /* 0x000ea4000c1e1b00 */
[----:B--2---:R0:W1:Y:S01]  /*0ea0*/  I2F.U64 R18, R18 ;  /* 0x0000001200127312 */ /* 0x0040620000301000 */
[----:B------:R-:W-:Y:S05]  /*0eb0*/  BRA `(.L_x_4166) ;  /* 0x0000000000087947 */ /* 0x000fea0003800000 */
.L_x_4185:
[----:B------:R-:W2:Y:S02]  /*0ec0*/  LDG.E R4, desc[UR36][R4.64] ;  /* 0x0000002404047981 */ /* 0x000ea4000c1e1900 */
[----:B--2---:R-:W-:-:S07]  /*0ed0*/  I2FP.F32.U32 R18, R4 ;  /* 0x0000000400127245 */ /* 0x004fce0000201000 */
.L_x_4166:
[----:B------:R-:W-:Y:S05]  /*0ee0*/  BSYNC.RECONVERGENT B6 ;  /* 0x0000000000067941 */ /* 0x000fea0003800200 */
.L_x_4160:
[----:B------:R-:W-:-:S07]  /*0ef0*/  VIADD R25, R17, 0x80 ;  /* 0x0000008011197836 */ /* 0x000fce0000000000 */
.L_x_4159:
[----:B------:R-:W-:Y:S05]  /*0f00*/  BSYNC.RECONVERGENT B7 ;  /* 0x0000000000077941 */ /* 0x000fea0003800200 */
.L_x_4158:
[----:B------:R-:W-:Y:S01]  /*0f10*/  ISETP.GE.AND P0, PT, R25, R26, PT ;  /* 0x0000001a1900720c */ /* 0x000fe20003f06270 */
[----:B------:R-:W-:Y:S01]  /*0f20*/  BSSY.RECONVERGENT B7, `(.L_x_4189) ;  /* 0x00000e6000077945 */ /* 0x000fe20003800200 */
[----:B0-----:R-:W-:-:S11]  /*0f30*/  IMAD.MOV.U32 R19, RZ, RZ, RZ ;  /* 0x000000ffff137224 */ /* 0x001fd600078e00ff */
[----:B------:R-:W-:Y:S05]  /*0f40*/  @P0 BRA `(.L_x_4190) ;  /* 0x0000000c008c0947 */ /* 0x000fea0003800000 */
[----:B--2-4-:R-:W0:Y:S01]  /*0f50*/  LDC.64 R4, c[0x0][0x3a0] ;  /* 0x0000e800ff047b82 */ /* 0x014e220000000a00 */
        /* <DEDUP_REMOVED lines=20> */
.L_x_4195:
[----:B------:R-:W2:Y:S02]  /*10a0*/  LDG.E.U8 R4, desc[UR36][R4.64] ;  /* 0x0000002404047981 */ /* 0x000ea4000c1e1100 */
[----:B--2---:R-:W-:Y:S01]  /*10b0*/  I2FP.F32.U32 R19, R4 ;  /* 0x0000000400137245 */ /* 0x004fe20000201000 */
[----:B------:R-:W-:Y:S06]  /*10c0*/  BRA `(.L_x_4197) ;  /* 0x0000000c00247947 */ /* 0x000fec0003800000 */
.L_x_4194:
        /* <DEDUP_REMOVED lines=9> */
.L_x_4199:
[----:B------:R-:W2:Y:S02]  /*1160*/  LDG.E R4, desc[UR36][R4.64] ;  /* 0x0000002404047981 */ /* 0x000ea4000c1e1900 */
[----:B--2---:R-:W-:Y:S01]  /*1170*/  I2FP.F32.S32 R19, R4 ;  /* 0x0000000400137245 */ /* 0x004fe20000201400 */
[----:B------:R-:W-:Y:S06]  /*1180*/  BRA `(.L_x_4197) ;  /* 0x0000000800f47947 */ /* 0x000fec0003800000 */
.L_x_4198:
[----:B------:R-:W2:Y:S02]  /*1190*/  LDG.E.U16 R4, desc[UR36][R4.64] ;  /* 0x0000002404047981 */ /* 0x000ea4000c1e1500 */
[----:B--2---:R0:W2:Y:S01]  /*11a0*/  I2F.S16 R19, R4 ;  /* 0x0000000400137306 */ /* 0x0040a20000101400 */
[----:B------:R-:W-:Y:S05]  /*11b0*/  BRA `(.L_x_4197) ;  /* 0x0000000800e87947 */ /* 0x000fea0003800000 */
.L_x_4193:
        /* <DEDUP_REMOVED lines=8> */
.L_x_4201:
[----:B------:R-:W2:Y:S02]  /*1240*/  LDG.E.U16 R4, desc[UR36][R4.64] ;  /* 0x0000002404047981 */ /* 0x000ea4000c1e1500 */
[----:B--2---:R-:W-:Y:S01]  /*1250*/  HADD2.F32 R19, -RZ, R4.H0_H0 ;  /* 0x20000004ff137230 */ /* 0x004fe20000004100 */
[----:B------:R-:W-:Y:S06]  /*1260*/  BRA `(.L_x_4197) ;  /* 0x0000000800bc7947 */ /* 0x000fec0003800000 */
.L_x_4200:
        /* <DEDUP_REMOVED lines=8> */
.L_x_4203:
[----:B------:R-:W2:Y:S02]  /*12f0*/  LDG.E.U16 R4, desc[UR36][R4.64] ;  /* 0x0000002404047981 */ /* 0x000ea4000c1e1500 */
[----:B--2---:R-:W-:Y:S01]  /*1300*/  HADD2.F32 R19, -RZ, R4.H0_H0 ;  /* 0x20000004ff137230 */ /* 0x004fe20000004100 */
[----:B------:R-:W-:Y:S06]  /*1310*/  BRA `(.L_x_4197) ;  /* 0x0000000800907947 */ /* 0x000fec0003800000 */
.L_x_4202:
[----:B------:R-:W2:Y:S01]  /*1320*/  LDG.E.64 R4, desc[UR36][R4.64] ;  /* 0x0000002404047981 */ /* 0x000ea2000c1e1b00 */
[----:B------:R-:W-:Y:S01]  /*1330*/  UMOV UR4, 0xf0000000 ;  /* 0xf000000000047882 */ /* 0x000fe20000000000 */
[----:B------:R-:W-:Y:S01]  /*1340*/  UMOV UR5, 0x380fffff ;  /* 0x380fffff00057882 */ /* 0x000fe20000000000 */
[----:B--2---:R-:W0:Y:S01]  /*1350*/  F2F.F32.F64 R19, R4 ;  /* 0x0000000400137310 */ /* 0x004e220000301000 */
[----:B------:R-:W-:-:S14]  /*1360*/  DSETP.GEU.AND P0, PT, |R4|, UR4, PT ;  /* 0x0000000404007e2a */ /* 0x000fdc000bf0e200 */
[----:B0-----:R-:W-:Y:S01]  /*1370*/  @!P0 FMUL R19, R19, 1.175494350822287508e-38 ;  /* 0x0080000013138820 */ /* 0x001fe20000400000 */
[----:B------:R-:W-:Y:S06]  /*1380*/  BRA `(.L_x_4197) ;  /* 0x0000000800747947 */ /* 0x000fec0003800000 */
.L_x_4192:
        /* <DEDUP_REMOVED lines=12> */
.L_x_4206:
[----:B------:R-:W2:Y:S01]  /*1450*/  LDG.E.64 R4, desc[UR36][R4.64] ;  /* 0x0000002404047981 */ /* 0x000ea2000c1e1b00 */
[----:B------:R-:W-:Y:S01]  /*1460*/  UMOV UR4, 0xf0000000 ;  /* 0xf000000000047882 */ /* 0x000fe20000000000 */
[----:B------:R-:W-:Y:S01]  /*1470*/  UMOV UR5, 0x380fffff ;  /* 0x380fffff00057882 */ /* 0x000fe20000000000 */
[----:B--2---:R-:W0:Y:S01]  /*1480*/  F2F.F32.F64 R19, R4 ;  /* 0x0000000400137310 */ /* 0x004e220000301000 */
[----:B------:R-:W-:-:S14]  /*1490*/  DSETP.GEU.AND P0, PT, |R4|, UR4, PT ;  /* 0x0000000404007e2a */ /* 0x000fdc000bf0e200 */
[----:B0-----:R-:W-:Y:S01]  /*14a0*/  @!P0 FMUL R19, R19, 1.175494350822287508e-38 ;  /* 0x0080000013138820 */ /* 0x001fe20000400000 */
[----:B------:R-:W-:Y:S06]  /*14b0*/  BRA `(.L_x_4197) ;  /* 0x0000000800287947 */ /* 0x000fec0003800000 */
.L_x_4205:
        /* <DEDUP_REMOVED lines=25> */
.L_x_4208:
        /* <DEDUP_REMOVED lines=12> */
.L_x_4207:
[----:B------:R-:W2:Y:S02]  /*1710*/  LDG.E.U16 R4, desc[UR36][R4.64] ;  /* 0x0000002404047981 */ /* 0x000ea4000c1e1500 */
[----:B--2---:R-:W-:Y:S01]  /*1720*/  IMAD.U32 R19, R4, 0x10000, RZ ;  /* 0x0001000004137824 */ /* 0x004fe200078e00ff */
[----:B------:R-:W-:Y:S06]  /*1730*/  BRA `(.L_x_4197) ;  /* 0x0000000400887947 */ /* 0x000fec0003800000 */
.L_x_4204:
        /* <DEDUP_REMOVED lines=11> */
.L_x_4211:
        /* <DEDUP_REMOVED lines=20> */
.L_x_4213:
[----:B------:R-:W-:Y:S05]  /*1930*/  BSYNC.RECONVERGENT B0 ;  /* 0x0000000000007941 */ /* 0x000fea0003800200 */
.L_x_4212:
[----:B------:R-:W-:Y:S01]  /*1940*/  IMAD.SHL.U32 R0, R0, 0x100000, RZ ;  /* 0x0010000000007824 */ /* 0x000fe200078e00ff */
[----:B------:R-:W-:-:S04]  /*1950*/  LEA R3, R3, 0x3b800000, 0x17 ;  /* 0x3b80000003037811 */ /* 0x000fc800078eb8ff */
[----:B------:R-:W-:Y:S01]  /*1960*/  LOP3.LUT R19, R3, R0, R19, 0xfe, !PT ;  /* 0x0000000003137212 */ /* 0x000fe200078efe13 */
[----:B------:R-:W-:Y:S06]  /*1970*/  BRA `(.L_x_4197) ;  /* 0x0000000000f87947 */ /* 0x000fec0003800000 */
.L_x_4210:
        /* <DEDUP_REMOVED lines=20> */
.L_x_4215:
[----:B------:R-:W-:Y:S05]  /*1ac0*/  BSYNC.RECONVERGENT B0 ;  /* 0x0000000000007941 */ /* 0x000fea0003800200 */
.L_x_4214:
[----:B------:R-:W-:Y:S01]  /*1ad0*/  IMAD.SHL.U32 R0, R0, 0x200000, RZ ;  /* 0x0020000000007824 */ /* 0x000fe200078e00ff */
[----:B------:R-:W-:-:S04]  /*1ae0*/  LEA R3, R3, 0x37800000, 0x17 ;  /* 0x3780000003037811 */ /* 0x000fc800078eb8ff */
[----:B------:R-:W-:Y:S01]  /*1af0*/  LOP3.LUT R19, R3, R0, R19, 0xfe, !PT ;  /* 0x0000000003137212 */ /* 0x000fe200078efe13 */
[----:B------:R-:W-:Y:S06]  /*1b00*/  BRA `(.L_x_4197) ;  /* 0x0000000000947947 */ /* 0x000fec0003800000 */
.L_x_4209:
        /* <DEDUP_REMOVED lines=14> */
.L_x_4196:
        /* <DEDUP_REMOVED lines=16> */
.L_x_4218:
[----:B------:R-:W-:Y:S01]  /*1cf0*/  IMAD.MOV.U32 R19, RZ, RZ, RZ ;  /* 0x000000ffff137224 */ /* 0x000fe200078e00ff */
[----:B------:R-:W-:Y:S06]  /*1d00*/  BRA `(.L_x_4197) ;  /* 0x0000000000147947 */ /* 0x000fec0003800000 */
.L_x_4217:
[----:B------:R-:W2:Y:S02]  /*1d10*/  LDG.E.64 R4, desc[UR36][R4.64] ;  /* 0x0000002404047981 */ /* 0x000ea4000c1e1b00 */
[----:B--2---:R0:W2:Y:S01]  /*1d20*/  I2F.U64 R19, R4 ;  /* 0x0000000400137312 */ /* 0x0040a20000301000 */
[----:B------:R-:W-:Y:S05]  /*1d30*/  BRA `(.L_x_4197) ;  /* 0x0000000000087947 */ /* 0x000fea0003800000 */
.L_x_4216:
[----:B------:R-:W2:Y:S02]  /*1d40*/  LDG.E R4, desc[UR36][R4.64] ;  /* 0x0000002404047981 */ /* 0x000ea4000c1e1900 */
[----:B--2---:R-:W-:-:S07]  /*1d50*/  I2FP.F32.U32 R19, R4 ;  /* 0x0000000400137245 */ /* 0x004fce0000201000 */
.L_x_4197:
[----:B------:R-:W-:Y:S05]  /*1d60*/  BSYNC.RECONVERGENT B6 ;  /* 0x0000000000067941 */ /* 0x000fea0003800200 */
.L_x_4191:
[----:B------:R-:W-:-:S07]  /*1d70*/  VIADD R25, R25, 0x80 ;  /* 0x0000008019197836 */ /* 0x000fce0000000000 */
.L_x_4190:
[----:B------:R-:W-:Y:S05]  /*1d80*/  BSYNC.RECONVERGENT B7 ;  /* 0x0000000000077941 */ /* 0x000fea0003800200 */
.L_x_4189:
        /* <DEDUP_REMOVED lines=25> */
.L_x_4225:
[----:B------:R-:W2:Y:S02]  /*1f20*/  LDG.E.U8 R4, desc[UR36][R4.64] ;  /* 0x0000002404047981 */ /* 0x000ea4000c1e1100 */
[----:B--2---:R-:W-:Y:S01]  /*1f30*/  I2FP.F32.U32 R22, R4 ;  /* 0x0000000400167245 */ /* 0x004fe20000201000 */
[----:B------:R-:W-:Y:S06]  /*1f40*/  BRA `(.L_x_4227) ;  /* 0x0000000c00287947 */ /* 0x000fec0003800000 */
.L_x_4224:
        /* <DEDUP_REMOVED lines=9> */
.L_x_4229:
[----:B------:R-:W2:Y:S02]  /*1fe0*/  LDG.E R4, desc[UR36][R4.64] ;  /* 0x0000002404047981 */ /* 0x000ea4000c1e1900 */
[----:B--2---:R-:W-:Y:S01]  /*1ff0*/  I2FP.F32.S32 R22, R4 ;  /* 0x0000000400167245 */ /* 0x004fe20000201400 */
[----:B------:R-:W-:Y:S06]  /*2000*/  BRA `(.L_x_4227) ;  /* 0x0000000800f87947 */ /* 0x000fec0003800000 */
.L_x_4228:
[----:B------:R-:W2:Y:S02]  /*2010*/  LDG.E.U16 R4, desc[UR36][R4.64] ;  /* 0x0000002404047981 */ /* 0x000ea4000c1e1500 */
[----:B--2---:R4:W0:Y:S01]  /*2020*/  I2F.S16 R22, R4 ;  /* 0x0000000400167306 */ /* 0x0048220000101400 */
[----:B------:R-:W-:Y:S05]  /*2030*/  BRA `(.L_x_4227) ;  /* 0x0000000800ec7947 */ /* 0x000fea0003800000 */
.L_x_4223:
        /* <DEDUP_REMOVED lines=8> */
.L_x_4231:
[----:B------:R-:W2:Y:S02]  /*20c0*/  LDG.E.U16 R4, desc[UR36][R4.64] ;  /* 0x0000002404047981 */ /* 0x000ea4000c1e1500 */
[----:B--2---:R-:W-:Y:S01]  /*20d0*/  HADD2.F32 R22, -RZ, R4.H0_H0 ;  /* 0x20000004ff167230 */ /* 0x004fe20000004100 */
[----:B------:R-:W-:Y:S06]  /*20e0*/  BRA `(.L_x_4227) ;  /* 0x0000000800c07947 */ /* 0x000fec0003800000 */
.L_x_4230:
        /* <DEDUP_REMOVED lines=8> */
.L_x_4233:
[----:B------:R-:W2:Y:S02]  /*2170*/  LDG.E.U16 R4, desc[UR36][R4.64] ;  /* 0x0000002404047981 */ /* 0x000ea4000c1e1500 */
[----:B--2---:R-:W-:Y:S01]  /*2180*/  HADD2.F32 R22, -RZ, R4.H0_H0 ;  /* 0x20000004ff167230 */ /* 0x004fe20000004100 */
[----:B------:R-:W-:Y:S06]  /*2190*/  BRA `(.L_x_4227) ;  /* 0x0000000800947947 */ /* 0x000fec0003800000 */
.L_x_4232:
[----:B------:R-:W2:Y:S01]  /*21a0*/  LDG.E.64 R4, desc[UR36][R4.64] ;  /* 0x0000002404047981 */ /* 0x000ea2000c1e1b00 */
[----:B------:R-:W-:Y:S01]  /*21b0*/  UMOV UR4, 0xf0000000 ;  /* 0xf000000000047882 */ /* 0x000fe20000000000 */
[----:B------:R-:W-:Y:S01]  /*21c0*/  UMOV UR5, 0x380fffff ;  /* 0x380fffff00057882 */ /* 0x000fe20000000000 */
[----:B--2---:R-:W0:Y:S01]  /*21d0*/  F2F.F32.F64 R22, R4 ;  /* 0x0000000400167310 */ /* 0x004e220000301000 */
[----:B------:R-:W-:-:S14]  /*21e0*/  DSETP.GEU.AND P0, PT, |R4|, UR4, PT ;  /* 0x0000000404007e2a */ /* 0x000fdc000bf0e200 */
[----:B0-----:R-:W-:Y:S01]  /*21f0*/  @!P0 FMUL R22, R22, 1.175494350822287508e-38 ;  /* 0x0080000016168820 */ /* 0x001fe20000400000 */
[----:B------:R-:W-:Y:S06]  /*2200*/  BRA `(.L_x_4227) ;  /* 0x0000000800787947 */ /* 0x000fec0003800000 */
.L_x_4222:
        /* <DEDUP_REMOVED lines=12> */
.L_x_4236:
[----:B------:R-:W2:Y:S01]  /*22d0*/  LDG.E.64 R4, desc[UR36][R4.64] ;  /* 0x0000002404047981 */ /* 0x000ea2000c1e1b00 */
[----:B------:R-:W-:Y:S01]  /*22e0*/  UMOV UR4, 0xf0000000 ;  /* 0xf000000000047882 */ /* 0x000fe20000000000 */
[----:B------:R-:W-:Y:S01]  /*22f0*/  UMOV UR5, 0x380fffff ;  /* 0x380fffff00057882 */ /* 0x000fe20000000000 */
[----:B--2---:R-:W0:Y:S01]  /*2300*/  F2F.F32.F64 R22, R4 ;  /* 0x0000000400167310 */ /* 0x004e220000301000 */
[----:B------:R-:W-:-:S14]  /*2310*/  DSETP.GEU.AND P0, PT, |R4|, UR4, PT ;  /* 0x0000000404007e2a */ /* 0x000fdc000bf0e200 */
[----:B0-----:R-:W-:Y:S01]  /*2320*/  @!P0 FMUL R22, R22, 1.175494350822287508e-38 ;  /* 0x0080000016168820 */ /* 0x001fe20000400000 */
[----:B------:R-:W-:Y:S06]  /*2330*/  BRA `(.L_x_4227) ;  /* 0x00000008002c7947 */ /* 0x000fec0003800000 */
.L_x_4235:
        /* <DEDUP_REMOVED lines=25> */
.L_x_4238:
        /* <DEDUP_REMOVED lines=13> */
.L_x_4237:
[----:B------:R-:W2:Y:S02]  /*25a0*/  LDG.E.U16 R4, desc[UR36][R4.64] ;  /* 0x0000002404047981 */ /* 0x000ea4000c1e1500 */
[----:B--2---:R-:W-:Y:S01]  /*25b0*/  IMAD.U32 R22, R4, 0x10000, RZ ;  /* 0x0001000004167824 */ /* 0x004fe200078e00ff */
[----:B------:R-:W-:Y:S06]  /*25c0*/  BRA `(.L_x_4227) ;  /* 0x0000000400887947 */ /* 0x000fec0003800000 */
.L_x_4234:
        /* <DEDUP_REMOVED lines=11> */
.L_x_4241:
        /* <DEDUP_REMOVED lines=20> */
.L_x_4243:
[----:B------:R-:W-:Y:S05]  /*27c0*/  BSYNC.RECONVERGENT B0 ;  /* 0x0000000000007941 */ /* 0x000fea0003800200 */
.L_x_4242:
[----:B------:R-:W-:Y:S01]  /*27d0*/  IMAD.SHL.U32 R0, R0, 0x100000, RZ ;  /* 0x0010000000007824 */ /* 0x000fe200078e00ff */
[----:B------:R-:W-:-:S04]  /*27e0*/  LEA R3, R3, 0x3b800000, 0x17 ;  /* 0x3b80000003037811 */ /* 0x000fc800078eb8ff */
[----:B------:R-:W-:Y:S01]  /*27f0*/  LOP3.LUT R22, R3, R0, R7, 0xfe, !PT ;  /* 0x0000000003167212 */ /* 0x000fe200078efe07 */
[----:B------:R-:W-:Y:S06]  /*2800*/  BRA `(.L_x_4227) ;  /* 0x0000000000f87947 */ /* 0x000fec0003800000 */
.L_x_4240:
        /* <DEDUP_REMOVED lines=20> */
.L_x_4245:
[----:B------:R-:W-:Y:S05]  /*2950*/  BSYNC.RECONVERGENT B0 ;  /* 0x0000000000007941 */ /* 0x000fea0003800200 */
.L_x_4244:
[----:B------:R-:W-:Y:S01]  /*2960*/  IMAD.SHL.U32 R0, R0, 0x200000, RZ ;  /* 0x0020000000007824 */ /* 0x000fe200078e00ff */
[----:B------:R-:W-:-:S04]  /*2970*/  LEA R3, R3, 0x37800000, 0x17 ;  /* 0x3780000003037811 */ /* 0x000fc800078eb8ff */
[----:B------:R-:W-:Y:S01]  /*2980*/  LOP3.LUT R22, R3, R0, R7, 0xfe, !PT ;  /* 0x0000000003167212 */ /* 0x000fe200078efe07 */
[----:B------:R-:W-:Y:S06]  /*2990*/  BRA `(.L_x_4227) ;  /* 0x0000000000947947 */ /* 0x000fec0003800000 */
.L_x_4239:
        /* <DEDUP_REMOVED lines=14> */
.L_x_4226:
        /* <DEDUP_REMOVED lines=16> */
.L_x_4248:
[----:B------:R-:W-:Y:S01]  /*2b80*/  IMAD.MOV.U32 R22, RZ, RZ, RZ ;  /* 0x000000ffff167224 */ /* 0x000fe200078e00ff */
[----:B------:R-:W-:Y:S06]  /*2b90*/  BRA `(.L_x_4227) ;  /* 0x0000000000147947 */ /* 0x000fec0003800000 */
.L_x_4247:
[----:B------:R-:W2:Y:S02]  /*2ba0*/  LDG.E.64 R22, desc[UR36][R4.64] ;  /* 0x0000002404167981 */ /* 0x000ea4000c1e1b00 */
[----:B--2---:R0:W2:Y:S01]  /*2bb0*/  I2F.U64 R22, R22 ;  /* 0x0000001600167312 */ /* 0x0040a20000301000 */
[----:B------:R-:W-:Y:S05]  /*2bc0*/  BRA `(.L_x_4227) ;  /* 0x0000000000087947 */ /* 0x000fea0003800000 */
.L_x_4246:
[----:B------:R-:W2:Y:S02]  /*2bd0*/  LDG.E R4, desc[UR36][R4.64] ;  /* 0x0000002404047981 */ /* 0x000ea4000c1e1900 */
[----:B--2---:R-:W-:-:S07]  /*2be0*/  I2FP.F32.U32 R22, R4 ;  /* 0x0000000400167245 */ /* 0x004fce0000201000 */
.L_x_4227:
[----:B------:R-:W-:Y:S05]  /*2bf0*/  BSYNC.RECONVERGENT B6 ;  /* 0x0000000000067941 */ /* 0x000fea0003800200 */
.L_x_4221:
[----:B------:R-:W-:-:S07]  /*2c00*/  VIADD R25, R25, 0x80 ;  /* 0x0000008019197836 */ /* 0x000fce0000000000 */
.L_x_4220:
[----:B------:R-:W-:Y:S05]  /*2c10*/  BSYNC.RECONVERGENT B7 ;  /* 0x0000000000077941 */ /* 0x000fea0003800200 */
.L_x_4219:
[----:B0-----:R-:W0:Y:S01]  /*2c20*/  LDC.U8 R23, c[0x0][0x38c] ;  /* 0x0000e300ff177b82 */ /* 0x001e220000000000 */
[----:B------:R-:W-:Y:S01]  /*2c30*/  ISETP.GE.AND P0, PT, R25, R26, PT ;  /* 0x0000001a1900720c */ /* 0x000fe20003f06270 */
[----:B------:R-:W-:Y:S01]  /*2c40*/  BSSY.RECONVERGENT B6, `(.L_x_4249) ;  /* 0x00000e1000067945 */ /* 0x000fe20003800200 */
[----:B------:R-:W-:-:S11]  /*2c50*/  IMAD.MOV.U32 R16, RZ, RZ, RZ ;  /* 0x000000ffff107224 */ /* 0x000fd600078e00ff */
[----:B------:R-:W-:Y:S05]  /*2c60*/  @P0 BRA `(.L_x_4250) ;  /* 0x0000000c00780947 */ /* 0x000fea0003800000 */
[----:B--2-4-:R-:W2:Y:S01]  /*2c70*/  LDC.64 R4, c[0x0][0x3a0] ;  /* 0x0000e800ff047b82 */ /* 0x014ea20000000a00 */
[----:B------:R-:W4:Y:S01]  /*2c80*/  LDCU UR5, c[0x0][0x3b0] ;  /* 0x00007600ff0577ac */ /* 0x000f220008000800 */
[----:B------:R-:W-:Y:S01]  /*2c90*/  IMAD R0, R2, 0x200, R25 ;  /* 0x0000020002007824 */ /* 0x000fe200078e0219 */
[----:B------:R-:W-:-:S04]  /*2ca0*/  UPRMT UR4, UR38, 0x9910, URZ ;  /* 0x0000991026047896 */ /* 0x000fc800080000ff */
[----:B------:R-:W-:Y:S01]  /*2cb0*/  UISETP.GT.AND UP0, UPT, UR4, 0x9, UPT ;  /* 0x000000090400788c */ /* 0x000fe2000bf04270 */
[----:B----4-:R-:W-:-:S05]  /*2cc0*/  IMAD R3, R0, UR5, RZ ;  /* 0x0000000500037c24 */ /* 0x010fca000f8e02ff */
[----:B--2---:R-:W-:-:S05]  /*2cd0*/  IADD3 R4, P0, PT, R3, R4, RZ ;  /* 0x0000000403047210 */ /* 0x004fca0007f1e0ff */
        /* <DEDUP_REMOVED lines=11> */
[----:B--2---:R2:W4:Y:S01]  /*2d90*/  I2F.S16 R16, R4 ;  /* 0x0000000400107306 */ /* 0x0045220000101400 */
[----:B------:R-:W-:Y:S05]  /*2da0*/  BRA `(.L_x_4250) ;  /* 0x0000000c00287947 */ /* 0x000fea0003800000 */
.L_x_4254:
[----:B------:R-:W2:Y:S02]  /*2db0*/  LDG.E.U8 R4, desc[UR36][R4.64] ;  /* 0x0000002404047981 */ /* 0x000ea4000c1e1100 */
[----:B--2---:R-:W-:Y:S01]  /*2dc0*/  I2FP.F32.U32 R16, R4 ;  /* 0x0000000400107245 */ /* 0x004fe20000201000 */
[----:B------:R-:W-:Y:S06]  /*2dd0*/  BRA `(.L_x_4250) ;  /* 0x0000000c001c7947 */ /* 0x000fec0003800000 */
.L_x_4253:
        /* <DEDUP_REMOVED lines=9> */
.L_x_4257:
[----:B------:R-:W2:Y:S02]  /*2e70*/  LDG.E R4, desc[UR36][R4.64] ;  /* 0x0000002404047981 */ /* 0x000ea4000c1e1900 */
[----:B--2---:R-:W-:Y:S01]  /*2e80*/  I2FP.F32.S32 R16, R4 ;  /* 0x0000000400107245 */ /* 0x004fe20000201400 */
[----:B------:R-:W-:Y:S06]  /*2e90*/  BRA `(.L_x_4250) ;  /* 0x0000000800ec7947 */ /* 0x000fec0003800000 */
.L_x_4256:
[----:B------:R-:W2:Y:S02]  /*2ea0*/  LDG.E.U16 R4, desc[UR36][R4.64] ;  /* 0x0000002404047981 */ /* 0x000ea4000c1e1500 */
[----:B--2---:R2:W4:Y:S01]  /*2eb0*/  I2F.S16 R16, R4 ;  /* 0x0000000400107306 */ /* 0x0045220000101400 */
[----:B------:R-:W-:Y:S05]  /*2ec0*/  BRA `(.L_x_4250) ;  /* 0x0000000800e07947 */ /* 0x000fea0003800000 */
.L_x_4252:
        /* <DEDUP_REMOVED lines=8> */
.L_x_4259:
[----:B------:R-:W2:Y:S02]  /*2f50*/  LDG.E.U16 R4, desc[UR36][R4.64] ;  /* 0x0000002404047981 */ /* 0x000ea4000c1e1500 */
[----:B--2---:R-:W-:Y:S01]  /*2f60*/  HADD2.F32 R16, -RZ, R4.H0_H0 ;  /* 0x20000004ff107230 */ /* 0x004fe20000004100 */
[----:B------:R-:W-:Y:S06]  /*2f70*/  BRA `(.L_x_4250) ;  /* 0x0000000800b47947 */ /* 0x000fec0003800000 */
.L_x_4258:
        /* <DEDUP_REMOVED lines=8> */
.L_x_4261:
[----:B------:R-:W2:Y:S02]  /*3000*/  LDG.E.U16 R4, desc[UR36][R4.64] ;  /* 0x0000002404047981 */ /* 0x000ea4000c1e1500 */
[----:B--2---:R-:W-:Y:S01]  /*3010*/  HADD2.F32 R16, -RZ, R4.H0_H0 ;  /* 0x20000004ff107230 */ /* 0x004fe20000004100 */
[----:B------:R-:W-:Y:S06]  /*3020*/  BRA `(.L_x_4250) ;  /* 0x0000000800887947 */ /* 0x000fec0003800000 */
.L_x_4260:
[----:B------:R-:W2:Y:S01]  /*3030*/  LDG.E.64 R4, desc[UR36][R4.64] ;  /* 0x0000002404047981 */ /* 0x000ea2000c1e1b00 */
[----:B------:R-:W-:Y:S01]  /*3040*/  UMOV UR4, 0xf0000000 ;  /* 0xf000000000047882 */ /* 0x000fe20000000000 */
[----:B------:R-:W-:Y:S01]  /*3050*/  UMOV UR5, 0x380fffff ;  /* 0x380fffff00057882 */ /* 0x000fe20000000000 */
[----:B--2---:R-:W2:Y:S01]  /*3060*/  F2F.F32.F64 R16, R4 ;  /* 0x0000000400107310 */ /* 0x004ea20000301000 */
[----:B------:R-:W-:-:S14]  /*3070*/  DSETP.GEU.AND P0, PT, |R4|, UR4, PT ;  /* 0x0000000404007e2a */ /* 0x000fdc000bf0e200 */
[----:B--2---:R-:W-:Y:S01]  /*3080*/  @!P0 FMUL R16, R16, 1.175494350822287508e-38 ;  /* 0x0080000010108820 */ /* 0x004fe20000400000 */
[----:B------:R-:W-:Y:S06]  /*3090*/  BRA `(.L_x_4250) ;  /* 0x00000008006c7947 */ /* 0x000fec0003800000 */
.L_x_4251:
        /* <DEDUP_REMOVED lines=12> */
.L_x_4264:
[----:B------:R-:W2:Y:S01]  /*3160*/  LDG.E.64 R4, desc[UR36][R4.64] ;  /* 0x0000002404047981 */ /* 0x000ea2000c1e1b00 */
[----:B------:R-:W-:Y:S01]  /*3170*/  UMOV UR4, 0xf0000000 ;  /* 0xf000000000047882 */ /* 0x000fe20000000000 */
[----:B------:R-:W-:Y:S01]  /*3180*/  UMOV UR5, 0x380fffff ;  /* 0x380fffff00057882 */ /* 0x000fe20000000000 */
[----:B--2---:R-:W2:Y:S01]  /*3190*/  F2F.F32.F64 R16, R4 ;  /* 0x0000000400107310 */ /* 0x004ea20000301000 */
[----:B------:R-:W-:-:S14]  /*31a0*/  DSETP.GEU.AND P0, PT, |R4|, UR4, PT ;  /* 0x0000000404007e2a */ /* 0x000fdc000bf0e200 */
[----:B--2---:R-:W-:Y:S01]  /*31b0*/  @!P0 FMUL R16, R16, 1.175494350822287508e-38 ;  /* 0x0080000010108820 */ /* 0x004fe20000400000 */
[----:B------:R-:W-:Y:S06]  /*31c0*/  BRA `(.L_x_4250) ;  /* 0x0000000800207947 */ /* 0x000fec0003800000 */
.L_x_4263:
        /* <DEDUP_REMOVED lines=11> */
[----:B------:R-:W2:Y:S02]  /*3280*/  FLO.U32 R3, R0 ;  /* 0x0000000000037300 */ /* 0x000ea400000e0000 */
[----:B--2---:R-:W-:-:S05]  /*3290*/  IMAD.MOV R3, RZ, RZ, -R3 ;  /* 0x000000ffff037224 */ /* 0x004fca00078e0a03 */
        /* <DEDUP_REMOVED lines=12> */
.L_x_4266:
        /* <DEDUP_REMOVED lines=13> */
.L_x_4265:
[----:B------:R-:W2:Y:S02]  /*3430*/  LDG.E.U16 R4, desc[UR36][R4.64] ;  /* 0x0000002404047981 */ /* 0x000ea4000c1e1500 */
[----:B--2---:R-:W-:Y:S01]  /*3440*/  IMAD.U32 R16, R4, 0x10000, RZ ;  /* 0x0001000004107824 */ /* 0x004fe200078e00ff */
[----:B------:R-:W-:Y:S06]  /*3450*/  BRA `(.L_x_4250) ;  /* 0x00000004007c7947 */ /* 0x000fec0003800000 */
.L_x_4262:
        /* <DEDUP_REMOVED lines=11> */
.L_x_4269:
        /* <DEDUP_REMOVED lines=13> */
[----:B------:R-:W2:Y:S02]  /*35e0*/  FLO.U32 R4, R0 ;  /* 0x0000000000047300 */ /* 0x000ea400000e0000 */
[----:B--2---:R-:W-:-:S04]  /*35f0*/  IADD3 R4, PT, PT, -R4, 0x1f, RZ ;  /* 0x0000001f04047810 */ /* 0x004fc80007ffe1ff */
[----:B------:R-:W-:Y:S01]  /*3600*/  IADD3 R3, PT, PT, R3, 0x1d, -R4 ;  /* 0x0000001d03037810 */ /* 0x000fe20007ffe804 */
[----:B------:R-:W-:-:S05]  /*3610*/  VIADD R5, R4, 0xffffffe4 ;  /* 0xffffffe404057836 */ /* 0x000fca0000000000 */
[----:B------:R-:W-:-:S04]  /*3620*/  SHF.L.U32 R5, R0, R5, RZ ;  /* 0x0000000500057219 */ /* 0x000fc800000006ff */
[----:B------:R-:W-:-:S07]  /*3630*/  LOP3.LUT R0, R5, 0x7, RZ, 0xc0, !PT ;  /* 0x0000000705007812 */ /* 0x000fce00078ec0ff */
.L_x_4271:
[----:B------:R-:W-:Y:S05]  /*3640*/  BSYNC.RECONVERGENT B0 ;  /* 0x0000000000007941 */ /* 0x000fea0003800200 */
.L_x_4270:
[----:B------:R-:W-:Y:S01]  /*3650*/  IMAD.SHL.U32 R0, R0, 0x100000, RZ ;  /* 0x0010000000007824 */ /* 0x000fe200078e00ff */
[----:B------:R-:W-:-:S04]  /*3660*/  LEA R3, R3, 0x3b800000, 0x17 ;  /* 0x3b80000003037811 */ /* 0x000fc800078eb8ff */
[----:B------:R-:W-:Y:S01]  /*3670*/  LOP3.LUT R16, R3, R0, R7, 0xfe, !PT ;  /* 0x0000000003107212 */ /* 0x000fe200078efe07 */
[----:B------:R-:W-:Y:S06]  /*3680*/  BRA `(.L_x_4250) ;  /* 0x0000000000f07947 */ /* 0x000fec0003800000 */
.L_x_4268:
        /* <DEDUP_REMOVED lines=19> */
.L_x_4273:
[----:B------:R-:W-:Y:S05]  /*37c0*/  BSYNC.RECONVERGENT B0 ;  /* 0x0000000000007941 */ /* 0x000fea0003800200 */
.L_x_4272:
[----:B------:R-:W-:Y:S01]  /*37d0*/  IMAD.SHL.U32 R0, R0, 0x200000, RZ ;  /* 0x0020000000007824 */ /* 0x000fe200078e00ff */
[----:B------:R-:W-:-:S04]  /*37e0*/  LEA R3, R3, 0x37800000, 0x17 ;  /* 0x3780000003037811 */ /* 0x000fc800078eb8ff */
[----:B------:R-:W-:Y:S01]  /*37f0*/  LOP3.LUT R16, R3, R0, R7, 0xfe, !PT ;  /* 0x0000000003107212 */ /* 0x000fe200078efe07 */
[----:B------:R-:W-:Y:S06]  /*3800*/  BRA `(.L_x_4250) ;  /* 0x0000000000907947 */ /* 0x000fec0003800000 */
.L_x_4267:
        /* <DEDUP_REMOVED lines=14> */
.L_x_4255:
[----:B------:R-:W-:Y:S01]  /*38f0*/  MOV R14, 0x0 ;  /* 0x00000000000e7802 */ /* 0x000fe20000000f00 */
[----:B------:R-:W2:Y:S01]  /*3900*/  LDCU.64 UR4, c[0x4][0x148] ;  /* 0x01002900ff0477ac */ /* 0x000ea20008000a00 */
[----:B------:R-:W-:Y:S02]  /*3910*/  IMAD.MOV.U32 R8, RZ, RZ, 0x4e ;  /* 0x0000004eff087424 */ /* 0x000fe400078e00ff */
[----:B------:R-:W-:Y:S01]  /*3920*/  IMAD.MOV.U32 R12, RZ, RZ, 0x1 ;  /* 0x00000001ff0c7424 */ /* 0x000fe200078e00ff */
[----:B------:R-:W4:Y:S01]  /*3930*/  LDCU.64 UR6, c[0x4][0x150] ;  /* 0x01002a00ff0677ac */ /* 0x000f220008000a00 */
[----:B------:R-:W0:Y:S01]  /*3940*/  LDC.64 R14, c[0x4][R14] ;  /* 0x010000000e0e7b82 */ /* 0x000e220000000a00 */
[----:B------:R-:W-:Y:S01]  /*3950*/  IMAD.MOV.U32 R13, RZ, RZ, RZ ;  /* 0x000000ffff0d7224 */ /* 0x000fe200078e00ff */
[----:B------:R-:W1:Y:S01]  /*3960*/  LDCU.64 UR8, c[0x4][0x18] ;  /* 0x01000300ff0877ac */ /* 0x000e620008000a00 */
[----:B--2---:R-:W-:Y:S02]  /*3970*/  IMAD.U32 R4, RZ, RZ, UR4 ;  /* 0x00000004ff047e24 */ /* 0x004fe4000f8e00ff */
[----:B------:R-:W-:-:S02]  /*3980*/  IMAD.U32 R5, RZ, RZ, UR5 ;  /* 0x00000005ff057e24 */ /* 0x000fc4000f8e00ff */
[----:B----4-:R-:W-:Y:S02]  /*3990*/  IMAD.U32 R6, RZ, RZ, UR6 ;  /* 0x00000006ff067e24 */ /* 0x010fe4000f8e00ff */
[----:B------:R-:W-:Y:S02]  /*39a0*/  IMAD.U32 R7, RZ, RZ, UR7 ;  /* 0x00000007ff077e24 */ /* 0x000fe4000f8e00ff */
[----:B-1----:R-:W-:Y:S02]  /*39b0*/  IMAD.U32 R10, RZ, RZ, UR8 ;  /* 0x00000008ff0a7e24 */ /* 0x002fe4000f8e00ff */
[----:B------:R-:W-:-:S07]  /*39c0*/  IMAD.U32 R11, RZ, RZ, UR9 ;  /* 0x00000009ff0b7e24 */ /* 0x000fce000f8e00ff */
[----:B------:R-:W-:-:S07]  /*39d0*/  LEPC R20, `(.L_x_4276) ;  /* 0x000000001014794e */ /* 0x000fce0000000000 */
[----:B0--3-5:R-:W-:Y:S05]  /*39e0*/  CALL.ABS.NOINC R14 ;  /* 0x000000000e007343 */ /* 0x029fea0003c00000 */
.L_x_4276:
[----:B------:R-:W-:Y:S05]  /*39f0*/  BRA `(.L_x_4250) ;  /* 0x0000000000147947 */ /* 0x000fea0003800000 */
.L_x_4275:
[----:B------:R-:W2:Y:S02]  /*3a00*/  LDG.E.64 R4, desc[UR36][R4.64] ;  /* 0x0000002404047981 */ /* 0x000ea4000c1e1b00 */
[----:B--2---:R2:W4:Y:S01]  /*3a10*/  I2F.U64 R16, R4 ;  /* 0x0000000400107312 */ /* 0x0045220000301000 */
[----:B------:R-:W-:Y:S05]  /*3a20*/  BRA `(.L_x_4250) ;  /* 0x0000000000087947 */ /* 0x000fea0003800000 */
.L_x_4274:
[----:B------:R-:W2:Y:S02]  /*3a30*/  LDG.E R4, desc[UR36][R4.64] ;  /* 0x0000002404047981 */ /* 0x000ea4000c1e1900 */
[----:B--2---:R-:W-:-:S07]  /*3a40*/  I2FP.F32.U32 R16, R4 ;  /* 0x0000000400107245 */ /* 0x004fce0000201000 */
.L_x_4250:
[----:B------:R-:W-:Y:S05]  /*3a50*/  BSYNC.RECONVERGENT B6 ;  /* 0x0000000000067941 */ /* 0x000fea0003800200 */
.L_x_4249:
[----:B0-----:R-:W-:Y:S01]  /*3a60*/  ISETP.NE.AND P0, PT, R23, RZ, PT ;  /* 0x000000ff1700720c */ /* 0x001fe20003f05270 */
[----:B------:R-:W-:-:S12]  /*3a70*/  BSSY.RECONVERGENT B0, `(.L_x_4277) ;  /* 0x000003a000007945 */ /* 0x000fd80003800200 */
[----:B------:R-:W-:Y:S05]  /*3a80*/  @P0 BRA `(.L_x_4278) ;  /* 0x0000000000740947 */ /* 0x000fea0003800000 */
[C---:B--2---:R-:W-:Y:S01]  /*3a90*/  VIADD R5, R17.reuse, 0x80 ;  /* 0x0000008011057836 */ /* 0x044fe20000000000 */
[C---:B------:R-:W-:Y:S01]  /*3aa0*/  ISETP.GE.AND P0, PT, R17.reuse, R26, PT ;  /* 0x0000001a1100720c */ /* 0x040fe20003f06270 */
[----:B------:R-:W-:-:S03]  /*3ab0*/  VIADD R3, R17, 0x100 ;  /* 0x0000010011037836 */ /* 0x000fc60000000000 */
[-C--:B------:R-:W-:Y:S01]  /*3ac0*/  ISETP.GE.AND P1, PT, R5, R26.reuse, PT ;  /* 0x0000001a0500720c */ /* 0x080fe20003f26270 */
[----:B------:R-:W-:Y:S01]  /*3ad0*/  VIADD R5, R17, 0x180 ;  /* 0x0000018011057836 */ /* 0x000fe20000000000 */
[----:B------:R-:W-:-:S04]  /*3ae0*/  ISETP.GE.AND P2, PT, R3, R26, PT ;  /* 0x0000001a0300720c */ /* 0x000fc80003f46270 */
[----:B------:R-:W-:-:S03]  /*3af0*/  ISETP.GE.AND P3, PT, R5, R26, PT ;  /* 0x0000001a0500720c */ /* 0x000fc60003f66270 */
[----:B------:R-:W1:Y:S08]  /*3b00*/  @!P0 LDC R9, c[0x0][0x388] ;  /* 0x0000e200ff098b82 */ /* 0x000e700000000800 */
[----:B------:R-:W0:Y:S08]  /*3b10*/  @!P1 LDC R6, c[0x0][0x388] ;  /* 0x0000e200ff069b82 */ /* 0x000e300000000800 */
[----:B------:R-:W2:Y:S01]  /*3b20*/  @!P2 LDC R11, c[0x0][0x388] ;  /* 0x0000e200ff0bab82 */ /* 0x000ea20000000800 */
[----:B-1-3-5:R-:W-:Y:S01]  /*3b30*/  @!P0 FMUL.FTZ R0, R18, R9 ;  /* 0x0000000912008220 */ /* 0x02afe20000410000 */
[----:B------:R-:W-:Y:S01]  /*3b40*/  @!P0 MUFU.RCP R7, R9 ;  /* 0x0000000900078308 */ /* 0x000fe20000001000 */
[----:B0-----:R-:W-:-:S07]  /*3b50*/  @!P1 FMUL.FTZ R19, R19, R6 ;  /* 0x0000000613139220 */ /* 0x001fce0000410000 */
[----:B------:R-:W-:Y:S01]  /*3b60*/  @!P1 MUFU.RCP R8, R6 ;  /* 0x0000000600089308 */ /* 0x000fe20000001000 */
[----:B--2---:R-:W-:-:S07]  /*3b70*/  @!P2 FMUL.FTZ R3, R22, R11 ;  /* 0x0000000b1603a220 */ /* 0x004fce0000410000 */
[----:B------:R-:W-:Y:S08]  /*3b80*/  @!P2 MUFU.RCP R10, R11 ;  /* 0x0000000b000aa308 */ /* 0x000ff00000001000 */
[----:B------:R-:W4:Y:S08]  /*3b90*/  @!P0 FRND R0, R0 ;  /* 0x0000000000008307 */ /* 0x000f300000201000 */
[----:B------:R-:W0:Y:S01]  /*3ba0*/  @!P1 FRND R19, R19 ;  /* 0x0000001300139307 */ /* 0x000e220000201000 */
[----:B----4-:R-:W-:-:S07]  /*3bb0*/  @!P0 FMUL.FTZ R4, R0, R7 ;  /* 0x0000000700048220 */ /* 0x010fce0000410000 */
[----:B------:R-:W1:Y:S01]  /*3bc0*/  @!P2 FRND R3, R3 ;  /* 0x000000030003a307 */ /* 0x000e620000201000 */
[----:B0-----:R-:W-:Y:S01]  /*3bd0*/  @!P1 FMUL.FTZ R18, R19, R8 ;  /* 0x0000000813129220 */ /* 0x001fe20000410000 */
[----:B-1----:R-:W-:Y:S01]  /*3be0*/  @!P2 FMUL.FTZ R22, R3, R10 ;  /* 0x0000000a0316a220 */ /* 0x002fe20000410000 */
[----:B------:R-:W-:Y:S06]  /*3bf0*/  @P3 BRA `(.L_x_4279) ;  /* 0x0000000000843947 */ /* 0x000fec0003800000 */
[----:B------:R-:W0:Y:S02]  /*3c00*/  LDCU UR4, c[0x0][0x388] ;  /* 0x00007100ff0477ac */ /* 0x000e240008000800 */
[----:B0-----:R-:W-:Y:S01]  /*3c10*/  FMUL.FTZ R16, R16, UR4 ;  /* 0x0000000410107c20 */ /* 0x001fe20008410000 */
[----:B------:R-:W-:Y:S08]  /*3c20*/  MUFU.RCP R3, UR4 ;  /* 0x0000000400037d08 */ /* 0x000ff00008001000 */
[----:B------:R-:W0:Y:S02]  /*3c30*/  FRND R16, R16 ;  /* 0x0000001000107307 */ /* 0x000e240000201000 */
[----:B0-----:R-:W-:Y:S01]  /*3c40*/  FMUL.FTZ R24, R16, R3 ;  /* 0x0000000310187220 */ /* 0x001fe20000410000 */
[----:B------:R-:W-:Y:S06]  /*3c50*/  BRA `(.L_x_4279) ;  /* 0x00000000006c7947 */ /* 0x000fec0003800000 */
.L_x_4278:
[C---:B------:R-:W-:Y:S01]  /*3c60*/  VIADD R3, R17.reuse, 0x80 ;  /* 0x0000008011037836 */ /* 0x040fe20000000000 */
[----:B------:R-:W-:-:S04]  /*3c70*/  ISETP.GE.AND P0, PT, R17, R26, PT ;  /* 0x0000001a1100720c */ /* 0x000fc80003f06270 */
[----:B------:R-:W-:Y:S01]  /*3c80*/  ISETP.GE.AND P1, PT, R3, R26, PT ;  /* 0x0000001a0300720c */ /* 0x000fe20003f26270 */
[----:B------:R-:W-:-:S05]  /*3c90*/  VIADD R3, R17, 0x100 ;  /* 0x0000010011037836 */ /* 0x000fca0000000000 */
[-C--:B------:R-:W-:Y:S01]  /*3ca0*/  ISETP.GE.AND P2, PT, R3, R26.reuse, PT ;  /* 0x0000001a0300720c */ /* 0x080fe20003f46270 */
[----:B------:R-:W-:Y:S02]  /*3cb0*/  VIADD R3, R17, 0x180 ;  /* 0x0000018011037836 */ /* 0x000fe40000000000 */
[----:B--2---:R-:W0:Y:S03]  /*3cc0*/  @!P0 LDC R5, c[0x0][0x388] ;  /* 0x0000e200ff058b82 */ /* 0x004e260000000800 */
[----:B------:R-:W-:-:S05]  /*3cd0*/  ISETP.GE.AND P3, PT, R3, R26, PT ;  /* 0x0000001a0300720c */ /* 0x000fca0003f66270 */
[----:B------:R-:W2:Y:S08]  /*3ce0*/  @!P1 LDC R6, c[0x0][0x388] ;  /* 0x0000e200ff069b82 */ /* 0x000eb00000000800 */
[----:B------:R-:W1:Y:S08]  /*3cf0*/  @!P2 LDC R10, c[0x0][0x388] ;  /* 0x0000e200ff0aab82 */ /* 0x000e700000000800 */
[----:B------:R-:W4:Y:S01]  /*3d00*/  @!P3 LDC R9, c[0x0][0x388] ;  /* 0x0000e200ff09bb82 */ /* 0x000f220000000800 */
[----:B0-----:R-:W3:Y:S08]  /*3d10*/  @!P0 MUFU.RCP R3, R5 ;  /* 0x0000000500038308 */ /* 0x001ef00000001000 */
[----:B--2---:R-:W0:Y:S08]  /*3d20*/  @!P1 MUFU.RCP R8, R6 ;  /* 0x0000000600089308 */ /* 0x004e300000001000 */
[----:B-1----:R-:W1:Y:S01]  /*3d30*/  @!P2 MUFU.RCP R7, R10 ;  /* 0x0000000a0007a308 */ /* 0x002e620000001000 */
[----:B---3-5:R-:W-:-:S07]  /*3d40*/  @!P0 FMUL.FTZ R0, R3, R18 ;  /* 0x0000001203008220 */ /* 0x028fce0000410000 */
[----:B----4-:R-:W2:Y:S01]  /*3d50*/  @!P3 MUFU.RCP R11, R9 ;  /* 0x00000009000bb308 */ /* 0x010ea20000001000 */
[----:B0-----:R-:W-:-:S07]  /*3d60*/  @!P1 FMUL.FTZ R19, R8, R19 ;  /* 0x0000001308139220 */ /* 0x001fce0000410000 */
[----:B------:R-:W0:Y:S01]  /*3d70*/  @!P0 FRND R0, R0 ;  /* 0x0000000000008307 */ /* 0x000e220000201000 */
[----:B-1----:R-:W-:-:S07]  /*3d80*/  @!P2 FMUL.FTZ R3, R7, R22 ;  /* 0x000000160703a220 */ /* 0x002fce0000410000 */
[----:B------:R-:W1:Y:S01]  /*3d90*/  @!P1 FRND R19, R19 ;  /* 0x0000001300139307 */ /* 0x000e620000201000 */
[----:B--2---:R-:W-:Y:S01]  /*3da0*/  @!P3 FMUL.FTZ R16, R11, R16 ;  /* 0x000000100b10b220 */ /* 0x004fe20000410000 */
[----:B0-----:R-:W-:-:S06]  /*3db0*/  @!P0 FMUL.FTZ R4, R0, R5 ;  /* 0x0000000500048220 */ /* 0x001fcc0000410000 */
[----:B------:R-:W0:Y:S01]  /*3dc0*/  @!P2 FRND R3, R3 ;  /* 0x000000030003a307 */ /* 0x000e220000201000 */
[----:B-1----:R-:W-:-:S07]  /*3dd0*/  @!P1 FMUL.FTZ R18, R19, R6 ;  /* 0x0000000613129220 */ /* 0x002fce0000410000 */
[----:B------:R-:W1:Y:S01]  /*3de0*/  @!P3 FRND R16, R16 ;  /* 0x000000100010b307 */ /* 0x000e620000201000 */
[----:B0-----:R-:W-:Y:S01]  /*3df0*/  @!P2 FMUL.FTZ R22, R3, R10 ;  /* 0x0000000a0316a220 */ /* 0x001fe20000410000 */
[----:B-1----:R-:W-:-:S07]  /*3e00*/  @!P3 FMUL.FTZ R24, R16, R9 ;  /* 0x000000091018b220 */ /* 0x002fce0000410000 */
.L_x_4279:
[----:B------:R-:W-:Y:S05]  /*3e10*/  BSYNC.RECONVERGENT B0 ;  /* 0x0000000000007941 */ /* 0x000fea0003800200 */
.L_x_4277:
[----:B------:R-:W0:Y:S01]  /*3e20*/  LDC.U8 R16, c[0x0][0x3b4] ;  /* 0x0000ed00ff107b82 */ /* 0x000e220000000000 */
        /* <DEDUP_REMOVED lines=20> */
[----:B------:R-:W0:Y:S02]  /*3f70*/  F2I.FTZ.TRUNC.NTZ R3, R4 ;  /* 0x0000000400037305 */ /* 0x000e24000021f100 */
[----:B0-----:R0:W-:Y:S01]  /*3f80*/  STG.E.U8 desc[UR36][R8.64], R3 ;  /* 0x0000000308007986 */ /* 0x0011e2000c101124 */
[----:B------:R-:W-:Y:S05]  /*3f90*/  BRA `(.L_x_4287) ;  /* 0x0000000c003c7947 */ /* 0x000fea0003800000 */
.L_x_4285:
[----:B------:R-:W0:Y:S02]  /*3fa0*/  F2I.S64.TRUNC R4, R4 ;  /* 0x0000000400047311 */ /* 0x000e24000020d900 */
[----:B0-----:R-:W-:-:S05]  /*3fb0*/  IMAD.MOV.U32 R3, RZ, RZ, R4 ;  /* 0x000000ffff037224 */ /* 0x001fca00078e0004 */
[----:B------:R0:W-:Y:S01]  /*3fc0*/  STG.E.U8 desc[UR36][R8.64], R3 ;  /* 0x0000000308007986 */ /* 0x0001e2000c101124 */
[----:B------:R-:W-:Y:S05]  /*3fd0*/  BRA `(.L_x_4287) ;  /* 0x0000000c002c7947 */ /* 0x000fea0003800000 */
.L_x_4284:
        /* <DEDUP_REMOVED lines=9> */
.L_x_4289:
[----:B------:R-:W0:Y:S02]  /*4070*/  F2I.FTZ.TRUNC.NTZ R3, R4 ;  /* 0x0000000400037305 */ /* 0x000e24000021f100 */
[----:B0-----:R0:W-:Y:S01]  /*4080*/  STG.E desc[UR36][R8.64], R3 ;  /* 0x0000000308007986 */ /* 0x0011e2000c101924 */
[----:B------:R-:W-:Y:S05]  /*4090*/  BRA `(.L_x_4287) ;  /* 0x0000000800fc7947 */ /* 0x000fea0003800000 */
.L_x_4288:
[----:B------:R-:W0:Y:S02]  /*40a0*/  F2I.FTZ.TRUNC.NTZ R3, R4 ;  /* 0x0000000400037305 */ /* 0x000e24000021f100 */
[----:B0-----:R0:W-:Y:S01]  /*40b0*/  STG.E.U16 desc[UR36][R8.64], R3 ;  /* 0x0000000308007986 */ /* 0x0011e2000c101524 */
[----:B------:R-:W-:Y:S05]  /*40c0*/  BRA `(.L_x_4287) ;  /* 0x0000000800f07947 */ /* 0x000fea0003800000 */
.L_x_4283:
        /* <DEDUP_REMOVED lines=8> */
.L_x_4291:
[----:B------:R-:W-:-:S05]  /*4150*/  F2FP.F16.F32.PACK_AB R4, RZ, R4 ;  /* 0x00000004ff04723e */ /* 0x000fca00000000ff */
[----:B------:R0:W-:Y:S01]  /*4160*/  STG.E.U16 desc[UR36][R8.64], R4 ;  /* 0x0000000408007986 */ /* 0x0001e2000c101524 */
[----:B------:R-:W-:Y:S05]  /*4170*/  BRA `(.L_x_4287) ;  /* 0x0000000800c47947 */ /* 0x000fea0003800000 */
.L_x_4290:
        /* <DEDUP_REMOVED lines=9> */
.L_x_4293:
[----:B------:R-:W-:-:S04]  /*4210*/  F2FP.F16.F32.PACK_AB R3, RZ, R4 ;  /* 0x00000004ff03723e */ /* 0x000fc800000000ff */
[----:B------:R-:W-:-:S05]  /*4220*/  PRMT R3, R3, 0x5410, RZ ;  /* 0x0000541003037816 */ /* 0x000fca00000000ff */
[----:B------:R0:W-:Y:S01]  /*4230*/  STG.E desc[UR36][R8.64], R3 ;  /* 0x0000000308007986 */ /* 0x0001e2000c101924 */
[----:B------:R-:W-:Y:S05]  /*4240*/  BRA `(.L_x_4287) ;  /* 0x0000000800907947 */ /* 0x000fea0003800000 */
.L_x_4292:
[----:B------:R-:W-:-:S06]  /*4250*/  FMUL.FTZ R4, R4, 1 ;  /* 0x3f80000004047820 */ /* 0x000fcc0000410000 */
[----:B------:R-:W0:Y:S02]  /*4260*/  F2F.F64.F32 R4, R4 ;  /* 0x0000000400047310 */ /* 0x000e240000201800 */
[----:B0-----:R0:W-:Y:S01]  /*4270*/  STG.E.64 desc[UR36][R8.64], R4 ;  /* 0x0000000408007986 */ /* 0x0011e2000c101b24 */
[----:B------:R-:W-:Y:S05]  /*4280*/  BRA `(.L_x_4287) ;  /* 0x0000000800807947 */ /* 0x000fea0003800000 */
.L_x_4282:
        /* <DEDUP_REMOVED lines=12> */
.L_x_4296:
[----:B------:R-:W-:Y:S01]  /*4350*/  FMUL.FTZ R4, R4, 1 ;  /* 0x3f80000004047820 */ /* 0x000fe20000410000 */
[----:B------:R-:W-:-:S05]  /*4360*/  CS2R R6, SRZ ;  /* 0x0000000000067805 */ /* 0x000fca000001ff00 */
[----:B------:R-:W0:Y:S02]  /*4370*/  F2F.F64.F32 R4, R4 ;  /* 0x0000000400047310 */ /* 0x000e240000201800 */
[----:B0-----:R3:W-:Y:S01]  /*4380*/  STG.E.128 desc[UR36][R8.64], R4 ;  /* 0x0000000408007986 */ /* 0x0017e2000c101d24 */
[----:B------:R-:W-:Y:S05]  /*4390*/  BRA `(.L_x_4287) ;  /* 0x00000008003c7947 */ /* 0x000fea0003800000 */
.L_x_4295:
        /* <DEDUP_REMOVED lines=18> */
.L_x_4300:
[----:B------:R-:W-:Y:S05]  /*44c0*/  BSYNC.RECONVERGENT B0 ;  /* 0x0000000000007941 */ /* 0x000fea0003800200 */
.L_x_4299:
[----:B------:R-:W-:-:S05]  /*44d0*/  LOP3.LUT R5, R0, 0x80, R5, 0xf8, !PT ;  /* 0x0000008000057812 */ /* 0x000fca00078ef805 */
[----:B------:R2:W-:Y:S01]  /*44e0*/  STG.E.U8 desc[UR36][R8.64], R5 ;  /* 0x0000000508007986 */ /* 0x0005e2000c101124 */
[----:B------:R-:W-:Y:S05]  /*44f0*/  BRA `(.L_x_4287) ;  /* 0x0000000400e47947 */ /* 0x000fea0003800000 */
.L_x_4298:
        /* <DEDUP_REMOVED lines=14> */
.L_x_4302:
[----:B------:R-:W-:Y:S05]  /*45e0*/  BSYNC.RECONVERGENT B0 ;  /* 0x0000000000007941 */ /* 0x000fea0003800200 */
.L_x_4301:
[----:B------:R-:W-:-:S05]  /*45f0*/  LOP3.LUT R3, R0, 0x80, R7, 0xf8, !PT ;  /* 0x0000008000037812 */ /* 0x000fca00078ef807 */
[----:B------:R1:W-:Y:S01]  /*4600*/  STG.E.U8 desc[UR36][R8.64], R3 ;  /* 0x0000000308007986 */ /* 0x0003e2000c101124 */
[----:B------:R-:W-:Y:S05]  /*4610*/  BRA `(.L_x_4287) ;  /* 0x00000004009c7947 */ /* 0x000fea0003800000 */
.L_x_4297:
[----:B------:R-:W-:-:S05]  /*4620*/  F2FP.BF16.F32.PACK_AB R4, RZ, R4 ;  /* 0x00000004ff04723e */ /* 0x000fca00000010ff */
[----:B------:R0:W-:Y:S01]  /*4630*/  STG.E.U16 desc[UR36][R8.64], R4 ;  /* 0x0000000408007986 */ /* 0x0001e2000c101524 */
[----:B------:R-:W-:Y:S05]  /*4640*/  BRA `(.L_x_4287) ;  /* 0x0000000400907947 */ /* 0x000fea0003800000 */
.L_x_4294:
        /* <DEDUP_REMOVED lines=8> */
[----:B------:R-:W0:Y:S02]  /*46d0*/  F2I.FTZ.U32.TRUNC.NTZ R3, R4 ;  /* 0x0000000400037305 */ /* 0x000e24000021f000 */
[----:B0-----:R0:W-:Y:S01]  /*46e0*/  STG.E.U16 desc[UR36][R8.64], R3 ;  /* 0x0000000308007986 */ /* 0x0011e2000c101524 */
[----:B------:R-:W-:Y:S05]  /*46f0*/  BRA `(.L_x_4287) ;  /* 0x0000000400647947 */ /* 0x000fea0003800000 */
.L_x_4305:
        /* <DEDUP_REMOVED lines=12> */
.L_x_4308:
[----:B------:R-:W-:-:S04]  /*47c0*/  SHF.R.U32.HI R0, RZ, 0x14, R4 ;  /* 0x00000014ff007819 */ /* 0x000fc80000011604 */
[----:B------:R-:W-:-:S04]  /*47d0*/  LOP3.LUT R3, R0, 0x1, RZ, 0xc0, !PT ;  /* 0x0000000100037812 */ /* 0x000fc800078ec0ff */
[----:B------:R-:W-:-:S04]  /*47e0*/  IADD3 R0, PT, PT, R4, 0x487ffff, R3 ;  /* 0x0487ffff04007810 */ /* 0x000fc80007ffe003 */
[----:B------:R-:W-:-:S04]  /*47f0*/  SHF.R.U32.HI R0, RZ, 0x14, R0 ;  /* 0x00000014ff007819 */ /* 0x000fc80000011600 */
[----:B------:R-:W-:-:S07]  /*4800*/  LOP3.LUT R3, R0, 0xff, RZ, 0xc0, !PT ;  /* 0x000000ff00037812 */ /* 0x000fce00078ec0ff */
.L_x_4309:
[----:B------:R-:W-:-:S04]  /*4810*/  SHF.R.U32.HI R4, RZ, 0x18, R4 ;  /* 0x00000018ff047819 */ /* 0x000fc80000011604 */
[----:B------:R-:W-:-:S04]  /*4820*/  LOP3.LUT R3, R3, 0x80, R4, 0xf8, !PT ;  /* 0x0000008003037812 */ /* 0x000fc800078ef804 */
[----:B------:R-:W-:-:S07]  /*4830*/  PRMT R0, R3, 0x7610, R0 ;  /* 0x0000761003007816 */ /* 0x000fce0000000000 */
.L_x_4307:
[----:B------:R-:W-:Y:S05]  /*4840*/  BSYNC.RECONVERGENT B0 ;  /* 0x0000000000007941 */ /* 0x000fea0003800200 */
.L_x_4306:
[----:B------:R0:W-:Y:S01]  /*4850*/  STG.E.U8 desc[UR36][R8.64], R0 ;  /* 0x0000000008007986 */ /* 0x0001e2000c101124 */
[----:B------:R-:W-:Y:S05]  /*4860*/  BRA `(.L_x_4287) ;  /* 0x0000000400087947 */ /* 0x000fea0003800000 */
.L_x_4304:
        /* <DEDUP_REMOVED lines=12> */
.L_x_4312:
[----:B------:R-:W-:-:S04]  /*4930*/  SHF.R.U32.HI R0, RZ, 0x15, R4 ;  /* 0x00000015ff007819 */ /* 0x000fc80000011604 */
[----:B------:R-:W-:-:S04]  /*4940*/  LOP3.LUT R3, R0, 0x1, RZ, 0xc0, !PT ;  /* 0x0000000100037812 */ /* 0x000fc800078ec0ff */
[----:B------:R-:W-:-:S04]  /*4950*/  IADD3 R0, PT, PT, R4, 0x88fffff, R3 ;  /* 0x088fffff04007810 */ /* 0x000fc80007ffe003 */
[----:B------:R-:W-:-:S04]  /*4960*/  SHF.R.U32.HI R0, RZ, 0x15, R0 ;  /* 0x00000015ff007819 */ /* 0x000fc80000011600 */
[----:B------:R-:W-:-:S07]  /*4970*/  LOP3.LUT R3, R0, 0xff, RZ, 0xc0, !PT ;  /* 0x000000ff00037812 */ /* 0x000fce00078ec0ff */
.L_x_4313:
[----:B------:R-:W-:-:S04]  /*4980*/  SHF.R.U32.HI R4, RZ, 0x18, R4 ;  /* 0x00000018ff047819 */ /* 0x000fc80000011604 */
[----:B------:R-:W-:-:S04]  /*4990*/  LOP3.LUT R3, R3, 0x80, R4, 0xf8, !PT ;  /* 0x0000008003037812 */ /* 0x000fc800078ef804 */
[----:B------:R-:W-:-:S07]  /*49a0*/  PRMT R0, R3, 0x7610, R0 ;  /* 0x0000761003007816 */ /* 0x000fce0000000000 */
.L_x_4311:
[----:B------:R-:W-:Y:S05]  /*49b0*/  BSYNC.RECONVERGENT B0 ;  /* 0x0000000000007941 */ /* 0x000fea0003800200 */
.L_x_4310:
[----:B------:R0:W-:Y:S01]  /*49c0*/  STG.E.U8 desc[UR36][R8.64], R0 ;  /* 0x0000000008007986 */ /* 0x0001e2000c101124 */
[----:B------:R-:W-:Y:S05]  /*49d0*/  BRA `(.L_x_4287) ;  /* 0x0000000000ac7947 */ /* 0x000fea0003800000 */
.L_x_4303:
[----:B------:R-:W-:-:S13]  /*49e0*/  ISETP.NE.AND P0, PT, R0, 0x1c, PT ;  /* 0x0000001c0000780c */ /* 0x000fda0003f05270 */
[----:B------:R-:W-:Y:S05]  /*49f0*/  @!P0 BRA `(.L_x_4314) ;  /* 0x00000000009c8947 */ /* 0x000fea0003800000 */
[----:B------:R-:W-:-:S13]  /*4a00*/  ISETP.NE.AND P0, PT, R0, 0x1d, PT ;  /* 0x0000001d0000780c */ /* 0x000fda0003f05270 */
[----:B------:R-:W-:Y:S05]  /*4a10*/  @!P0 BRA `(.L_x_4315) ;  /* 0x0000000000888947 */ /* 0x000fea0003800000 */
[----:B------:R-:W-:-:S13]  /*4a20*/  ISETP.NE.AND P0, PT, R0, 0x2c, PT ;  /* 0x0000002c0000780c */ /* 0x000fda0003f05270 */
[----:B------:R-:W-:Y:S05]  /*4a30*/  @!P0 BRA `(.L_x_4316) ;  /* 0x0000000000448947 */ /* 0x000fea0003800000 */
.L_x_4286:
        /* <DEDUP_REMOVED lines=16> */
.L_x_4317:
[----:B------:R-:W-:Y:S05]  /*4b40*/  BRA `(.L_x_4287) ;  /* 0x0000000000507947 */ /* 0x000fea0003800000 */
.L_x_4316:
        /* <DEDUP_REMOVED lines=15> */
.L_x_4315:
[----:B------:R-:W0:Y:S02]  /*4c40*/  F2I.U64.TRUNC R4, R4 ;  /* 0x0000000400047311 */ /* 0x000e24000020d800 */
[----:B0-----:R0:W-:Y:S01]  /*4c50*/  STG.E.64 desc[UR36][R8.64], R4 ;  /* 0x0000000408007986 */ /* 0x0011e2000c101b24 */
[----:B------:R-:W-:Y:S05]  /*4c60*/  BRA `(.L_x_4287) ;  /* 0x0000000000087947 */ /* 0x000fea0003800000 */
.L_x_4314:
[----:B------:R-:W0:Y:S02]  /*4c70*/  F2I.FTZ.U32.TRUNC.NTZ R3, R4 ;  /* 0x0000000400037305 */ /* 0x000e24000021f000 */
[----:B0-----:R0:W-:Y:S02]  /*4c80*/  STG.E desc[UR36][R8.64], R3 ;  /* 0x0000000308007986 */ /* 0x0011e4000c101924 */
.L_x_4287:
[----:B------:R-:W-:-:S07]  /*4c90*/  VIADD R17, R17, 0x80 ;  /* 0x0000008011117836 */ /* 0x000fce0000000000 */
.L_x_4281:
[----:B------:R-:W-:Y:S05]  /*4ca0*/  BSYNC.RECONVERGENT B6 ;  /* 0x0000000000067941 */ /* 0x000fea0003800200 */
.L_x_4280:
        /* <DEDUP_REMOVED lines=24> */
.L_x_4323:
[----:B------:R-:W0:Y:S02]  /*4e30*/  F2I.S64.TRUNC R18, R18 ;  /* 0x0000001200127311 */ /* 0x000e24000020d900 */
[----:B0-----:R-:W-:-:S05]  /*4e40*/  IMAD.MOV.U32 R3, RZ, RZ, R18 ;  /* 0x000000ffff037224 */ /* 0x001fca00078e0012 */
[----:B------:R4:W-:Y:S01]  /*4e50*/  STG.E.U8 desc[UR36][R8.64], R3 ;  /* 0x0000000308007986 */ /* 0x0009e2000c101124 */
[----:B------:R-:W-:Y:S05]  /*4e60*/  BRA `(.L_x_4325) ;  /* 0x0000000c00287947 */ /* 0x000fea0003800000 */
.L_x_4322:
        /* <DEDUP_REMOVED lines=9> */
.L_x_4327:
[----:B------:R-:W0:Y:S02]  /*4f00*/  F2I.FTZ.TRUNC.NTZ R3, R18 ;  /* 0x0000001200037305 */ /* 0x000e24000021f100 */
[----:B0-----:R2:W-:Y:S01]  /*4f10*/  STG.E desc[UR36][R8.64], R3 ;  /* 0x0000000308007986 */ /* 0x0015e2000c101924 */
[----:B------:R-:W-:Y:S05]  /*4f20*/  BRA `(.L_x_4325) ;  /* 0x0000000800f87947 */ /* 0x000fea0003800000 */
.L_x_4326:
[----:B------:R-:W0:Y:S02]  /*4f30*/  F2I.FTZ.TRUNC.NTZ R3, R18 ;  /* 0x0000001200037305 */ /* 0x000e24000021f100 */
[----:B0-----:R0:W-:Y:S01]  /*4f40*/  STG.E.U16 desc[UR36][R8.64], R3 ;  /* 0x0000000308007986 */ /* 0x0011e2000c101524 */
[----:B------:R-:W-:Y:S05]  /*4f50*/  BRA `(.L_x_4325) ;  /* 0x0000000800ec7947 */ /* 0x000fea0003800000 */
.L_x_4321:
        /* <DEDUP_REMOVED lines=8> */
.L_x_4329:
[----:B------:R-:W-:-:S05]  /*4fe0*/  F2FP.F16.F32.PACK_AB R18, RZ, R18 ;  /* 0x00000012ff12723e */ /* 0x000fca00000000ff */
[----:B------:R0:W-:Y:S01]  /*4ff0*/  STG.E.U16 desc[UR36][R8.64], R18 ;  /* 0x0000001208007986 */ /* 0x0001e2000c101524 */
[----:B------:R-:W-:Y:S05]  /*5000*/  BRA `(.L_x_4325) ;  /* 0x0000000800c07947 */ /* 0x000fea0003800000 */
.L_x_4328:
        /* <DEDUP_REMOVED lines=9> */
.L_x_4331:
[----:B------:R-:W-:-:S04]  /*50a0*/  F2FP.F16.F32.PACK_AB R3, RZ, R18 ;  /* 0x00000012ff03723e */ /* 0x000fc800000000ff */
[----:B------:R-:W-:-:S05]  /*50b0*/  PRMT R3, R3, 0x5410, RZ ;  /* 0x0000541003037816 */ /* 0x000fca00000000ff */
[----:B------:R0:W-:Y:S01]  /*50c0*/  STG.E desc[UR36][R8.64], R3 ;  /* 0x0000000308007986 */ /* 0x0001e2000c101924 */
[----:B------:R-:W-:Y:S05]  /*50d0*/  BRA `(.L_x_4325) ;  /* 0x00000008008c7947 */ /* 0x000fea0003800000 */
.L_x_4330:
[----:B------:R-:W-:-:S06]  /*50e0*/  FMUL.FTZ R4, R18, 1 ;  /* 0x3f80000012047820 */ /* 0x000fcc0000410000 */
[----:B------:R-:W0:Y:S02]  /*50f0*/  F2F.F64.F32 R4, R4 ;  /* 0x0000000400047310 */ /* 0x000e240000201800 */
[----:B0-----:R0:W-:Y:S01]  /*5100*/  STG.E.64 desc[UR36][R8.64], R4 ;  /* 0x0000000408007986 */ /* 0x0011e2000c101b24 */
[----:B------:R-:W-:Y:S05]  /*5110*/  BRA `(.L_x_4325) ;  /* 0x00000008007c7947 */ /* 0x000fea0003800000 */
.L_x_4320:
        /* <DEDUP_REMOVED lines=13> */
.L_x_4335:
        /* <DEDUP_REMOVED lines=16> */
.L_x_4338:
[----:B------:R-:W-:-:S04]  /*52f0*/  SHF.R.U32.HI R18, RZ, 0x18, R18 ;  /* 0x00000018ff127819 */ /* 0x000fc80000011612 */
[----:B------:R-:W-:-:S04]  /*5300*/  LOP3.LUT R3, R3, 0x80, R18, 0xf8, !PT ;  /* 0x0000008003037812 */ /* 0x000fc800078ef812 */
[----:B------:R-:W-:-:S07]  /*5310*/  PRMT R4, R3, 0x7610, R4 ;  /* 0x0000761003047816 */ /* 0x000fce0000000004 */
.L_x_4337:
[----:B------:R-:W-:Y:S05]  /*5320*/  BSYNC.RECONVERGENT B0 ;  /* 0x0000000000007941 */ /* 0x000fea0003800200 */
.L_x_4336:
[----:B------:R0:W-:Y:S01]  /*5330*/  STG.E.U8 desc[UR36][R8.64], R4 ;  /* 0x0000000408007986 */ /* 0x0001e2000c101124 */
[----:B------:R-:W-:Y:S05]  /*5340*/  BRA `(.L_x_4325) ;  /* 0x0000000400f07947 */ /* 0x000fea0003800000 */
.L_x_4334:
        /* <DEDUP_REMOVED lines=16> */
.L_x_4341:
[----:B------:R-:W-:-:S04]  /*5450*/  SHF.R.U32.HI R18, RZ, 0x18, R18 ;  /* 0x00000018ff127819 */ /* 0x000fc80000011612 */
[----:B------:R-:W-:-:S04]  /*5460*/  LOP3.LUT R3, R3, 0x80, R18, 0xf8, !PT ;  /* 0x0000008003037812 */ /* 0x000fc800078ef812 */
[----:B------:R-:W-:-:S07]  /*5470*/  PRMT R4, R3, 0x7610, R4 ;  /* 0x0000761003047816 */ /* 0x000fce0000000004 */
.L_x_4340:
[----:B------:R-:W-:Y:S05]  /*5480*/  BSYNC.RECONVERGENT B0 ;  /* 0x0000000000007941 */ /* 0x000fea0003800200 */
.L_x_4339:
[----:B------:R0:W-:Y:S01]  /*5490*/  STG.E.U8 desc[UR36][R8.64], R4 ;  /* 0x0000000408007986 */ /* 0x0001e2000c101124 */
[----:B------:R-:W-:Y:S05]  /*54a0*/  BRA `(.L_x_4325) ;  /* 0x0000000400987947 */ /* 0x000fea0003800000 */
.L_x_4333:
        /* <DEDUP_REMOVED lines=21> */
.L_x_4343:
[----:B------:R-:W0:Y:S02]  /*5600*/  F2I.U64.TRUNC R18, R18 ;  /* 0x0000001200127311 */ /* 0x000e24000020d800 */
[----:B0-----:R0:W-:Y:S01]  /*5610*/  STG.E.64 desc[UR36][R8.64], R18 ;  /* 0x0000001208007986 */ /* 0x0011e2000c101b24 */
[----:B------:R-:W-:Y:S05]  /*5620*/  BRA `(.L_x_4325) ;  /* 0x0000000400387947 */ /* 0x000fea0003800000 */
.L_x_4342:
[----:B------:R-:W0:Y:S02]  /*5630*/  F2I.FTZ.U32.TRUNC.NTZ R3, R18 ;  /* 0x0000001200037305 */ /* 0x000e24000021f000 */
[----:B0-----:R0:W-:Y:S01]  /*5640*/  STG.E desc[UR36][R8.64], R3 ;  /* 0x0000000308007986 */ /* 0x0011e2000c101924 */
[----:B------:R-:W-:Y:S05]  /*5650*/  BRA `(.L_x_4325) ;  /* 0x00000004002c7947 */ /* 0x000fea0003800000 */
.L_x_4332:
        /* <DEDUP_REMOVED lines=10> */
.L_x_4345:
[----:B------:R-:W-:Y:S01]  /*5700*/  FMUL.FTZ R4, R18, 1 ;  /* 0x3f80000012047820 */ /* 0x000fe20000410000 */
[----:B------:R-:W-:-:S05]  /*5710*/  CS2R R6, SRZ ;  /* 0x0000000000067805 */ /* 0x000fca000001ff00 */
[----:B------:R-:W0:Y:S02]  /*5720*/  F2F.F64.F32 R4, R4 ;  /* 0x0000000400047310 */ /* 0x000e240000201800 */
[----:B0-----:R0:W-:Y:S01]  /*5730*/  STG.E.128 desc[UR36][R8.64], R4 ;  /* 0x0000000408007986 */ /* 0x0011e2000c101d24 */
[----:B------:R-:W-:Y:S05]  /*5740*/  BRA `(.L_x_4325) ;  /* 0x0000000000f07947 */ /* 0x000fea0003800000 */
.L_x_4344:
[----:B------:R-:W-:-:S13]  /*5750*/  ISETP.NE.AND P0, PT, R0, 0xf, PT ;  /* 0x0000000f0000780c */ /* 0x000fda0003f05270 */
[----:B------:R-:W-:Y:S05]  /*5760*/  @!P0 BRA `(.L_x_4346) ;  /* 0x0000000000e08947 */ /* 0x000fea0003800000 */
[----:B------:R-:W-:-:S13]  /*5770*/  ISETP.NE.AND P0, PT, R0, 0x17, PT ;  /* 0x000000170000780c */ /* 0x000fda0003f05270 */
[----:B------:R-:W-:Y:S05]  /*5780*/  @!P0 BRA `(.L_x_4347) ;  /* 0x00000000008c8947 */ /* 0x000fea0003800000 */
[----:B------:R-:W-:-:S13]  /*5790*/  ISETP.NE.AND P0, PT, R0, 0x18, PT ;  /* 0x000000180000780c */ /* 0x000fda0003f05270 */
[----:B------:R-:W-:Y:S05]  /*57a0*/  @!P0 BRA `(.L_x_4348) ;  /* 0x0000000000448947 */ /* 0x000fea0003800000 */
.L_x_4324:
        /* <DEDUP_REMOVED lines=16> */
.L_x_4349:
[----:B------:R-:W-:Y:S05]  /*58b0*/  BRA `(.L_x_4325) ;  /* 0x0000000000947947 */ /* 0x000fea0003800000 */
.L_x_4348:
        /* <DEDUP_REMOVED lines=12> */
.L_x_4351:
[----:B------:R-:W-:Y:S05]  /*5980*/  BSYNC.RECONVERGENT B0 ;  /* 0x0000000000007941 */ /* 0x000fea0003800200 */
.L_x_4350:
[----:B------:R-:W-:-:S05]  /*5990*/  LOP3.LUT R3, R0, 0x80, R5, 0xf8, !PT ;  /* 0x0000008000037812 */ /* 0x000fca00078ef805 */
[----:B------:R0:W-:Y:S01]  /*59a0*/  STG.E.U8 desc[UR36][R8.64], R3 ;  /* 0x0000000308007986 */ /* 0x0001e2000c101124 */
[----:B------:R-:W-:Y:S05]  /*59b0*/  BRA `(.L_x_4325) ;  /* 0x0000000000547947 */ /* 0x000fea0003800000 */
.L_x_4347:
        /* <DEDUP_REMOVED lines=11> */
.L_x_4353:
[----:B------:R-:W-:Y:S01]  /*5a70*/  IMAD.MOV.U32 R0, RZ, RZ, 0x7f ;  /* 0x0000007fff007424 */ /* 0x000fe200078e00ff */
[----:B------:R-:W-:-:S04]  /*5a80*/  ISETP.GT.U32.AND P0, PT, R4, 0x7f800000, PT ;  /* 0x7f8000000400780c */ /* 0x000fc80003f04070 */
[----:B------:R-:W-:-:S09]  /*5a90*/  SEL R0, R0, 0x7c, P0 ;  /* 0x0000007c00007807 */ /* 0x000fd20000000000 */
.L_x_4354:
[----:B------:R-:W-:Y:S05]  /*5aa0*/  BSYNC.RECONVERGENT B0 ;  /* 0x0000000000007941 */ /* 0x000fea0003800200 */
.L_x_4352:
[----:B------:R-:W-:-:S04]  /*5ab0*/  SHF.R.U32.HI R3, RZ, 0x18, R18 ;  /* 0x00000018ff037819 */ /* 0x000fc80000011612 */
[----:B------:R-:W-:-:S05]  /*5ac0*/  LOP3.LUT R3, R0, 0x80, R3, 0xf8, !PT ;  /* 0x0000008000037812 */ /* 0x000fca00078ef803 */
[----:B------:R0:W-:Y:S01]  /*5ad0*/  STG.E.U8 desc[UR36][R8.64], R3 ;  /* 0x0000000308007986 */ /* 0x0001e2000c101124 */
[----:B------:R-:W-:Y:S05]  /*5ae0*/  BRA `(.L_x_4325) ;  /* 0x0000000000087947 */ /* 0x000fea0003800000 */
.L_x_4346:
[----:B------:R-:W-:-:S05]  /*5af0*/  F2FP.BF16.F32.PACK_AB R18, RZ, R18 ;  /* 0x00000012ff12723e */ /* 0x000fca00000010ff */
[----:B------:R0:W-:Y:S02]  /*5b00*/  STG.E.U16 desc[UR36][R8.64], R18 ;  /* 0x0000001208007986 */ /* 0x0001e4000c101524 */
.L_x_4325:
        /* <DEDUP_REMOVED lines=24> */
.L_x_4358:
[----:B------:R-:W0:Y:S02]  /*5c90*/  F2I.S64.TRUNC R22, R22 ;  /* 0x0000001600167311 */ /* 0x000e24000020d900 */
[----:B0-----:R-:W-:-:S05]  /*5ca0*/  IMAD.MOV.U32 R3, RZ, RZ, R22 ;  /* 0x000000ffff037224 */ /* 0x001fca00078e0016 */
[----:B------:R0:W-:Y:S01]  /*5cb0*/  STG.E.U8 desc[UR36][R8.64], R3 ;  /* 0x0000000308007986 */ /* 0x0001e2000c101124 */
[----:B------:R-:W-:Y:S05]  /*5cc0*/  BRA `(.L_x_4360) ;  /* 0x0000000c00287947 */ /* 0x000fea0003800000 */
.L_x_4357:
        /* <DEDUP_REMOVED lines=9> */
.L_x_4362:
[----:B------:R-:W0:Y:S02]  /*5d60*/  F2I.FTZ.TRUNC.NTZ R3, R22 ;  /* 0x0000001600037305 */ /* 0x000e24000021f100 */
[----:B0-----:R0:W-:Y:S01]  /*5d70*/  STG.E desc[UR36][R8.64], R3 ;  /* 0x0000000308007986 */ /* 0x0011e2000c101924 */
[----:B------:R-:W-:Y:S05]  /*5d80*/  BRA `(.L_x_4360) ;  /* 0x0000000800f87947 */ /* 0x000fea0003800000 */
.L_x_4361:
[----:B------:R-:W0:Y:S02]  /*5d90*/  F2I.FTZ.TRUNC.NTZ R3, R22 ;  /* 0x0000001600037305 */ /* 0x000e24000021f100 */
[----:B0-----:R0:W-:Y:S01]  /*5da0*/  STG.E.U16 desc[UR36][R8.64], R3 ;  /* 0x0000000308007986 */ /* 0x0011e2000c101524 */
[----:B------:R-:W-:Y:S05]  /*5db0*/  BRA `(.L_x_4360) ;  /* 0x0000000800ec7947 */ /* 0x000fea0003800000 */
.L_x_4356:
        /* <DEDUP_REMOVED lines=8> */
.L_x_4364:
[----:B------:R-:W-:-:S05]  /*5e40*/  F2FP.F16.F32.PACK_AB R22, RZ, R22 ;  /* 0x00000016ff16723e */ /* 0x000fca00000000ff */
[----:B------:R0:W-:Y:S01]  /*5e50*/  STG.E.U16 desc[UR36][R8.64], R22 ;  /* 0x0000001608007986 */ /* 0x0001e2000c101524 */
[----:B------:R-:W-:Y:S05]  /*5e60*/  BRA `(.L_x_4360) ;  /* 0x0000000800c07947 */ /* 0x000fea0003800000 */
.L_x_4363:
        /* <DEDUP_REMOVED lines=9> */
.L_x_4366:
[----:B------:R-:W-:-:S04]  /*5f00*/  F2FP.F16.F32.PACK_AB R3, RZ, R22 ;  /* 0x00000016ff03723e */ /* 0x000fc800000000ff */
[----:B------:R-:W-:-:S05]  /*5f10*/  PRMT R3, R3, 0x5410, RZ ;  /* 0x0000541003037816 */ /* 0x000fca00000000ff */
[----:B------:R0:W-:Y:S01]  /*5f20*/  STG.E desc[UR36][R8.64], R3 ;  /* 0x0000000308007986 */ /* 0x0001e2000c101924 */
[----:B------:R-:W-:Y:S05]  /*5f30*/  BRA `(.L_x_4360) ;  /* 0x00000008008c7947 */ /* 0x000fea0003800000 */
.L_x_4365:
[----:B------:R-:W-:-:S06]  /*5f40*/  FMUL.FTZ R4, R22, 1 ;  /* 0x3f80000016047820 */ /* 0x000fcc0000410000 */
[----:B------:R-:W0:Y:S02]  /*5f50*/  F2F.F64.F32 R4, R4 ;  /* 0x0000000400047310 */ /* 0x000e240000201800 */
[----:B0-----:R0:W-:Y:S01]  /*5f60*/  STG.E.64 desc[UR36][R8.64], R4 ;  /* 0x0000000408007986 */ /* 0x0011e2000c101b24 */
[----:B------:R-:W-:Y:S05]  /*5f70*/  BRA `(.L_x_4360) ;  /* 0x00000008007c7947 */ /* 0x000fea0003800000 */
.L_x_4355:
        /* <DEDUP_REMOVED lines=13> */
.L_x_4370:
        /* <DEDUP_REMOVED lines=16> */
.L_x_4373:
[----:B------:R-:W-:-:S04]  /*6150*/  SHF.R.U32.HI R22, RZ, 0x18, R22 ;  /* 0x00000018ff167819 */ /* 0x000fc80000011616 */
[----:B------:R-:W-:-:S04]  /*6160*/  LOP3.LUT R3, R3, 0x80, R22, 0xf8, !PT ;  /* 0x0000008003037812 */ /* 0x000fc800078ef816 */
[----:B------:R-:W-:-:S07]  /*6170*/  PRMT R4, R3, 0x7610, R4 ;  /* 0x0000761003047816 */ /* 0x000fce0000000004 */
.L_x_4372:
[----:B------:R-:W-:Y:S05]  /*6180*/  BSYNC.RECONVERGENT B0 ;  /* 0x0000000000007941 */ /* 0x000fea0003800200 */
.L_x_4371:
[----:B------:R0:W-:Y:S01]  /*6190*/  STG.E.U8 desc[UR36][R8.64], R4 ;  /* 0x0000000408007986 */ /* 0x0001e2000c101124 */
[----:B------:R-:W-:Y:S05]  /*61a0*/  BRA `(.L_x_4360) ;  /* 0x0000000400f07947 */ /* 0x000fea0003800000 */
.L_x_4369:
        /* <DEDUP_REMOVED lines=16> */
.L_x_4376:
[----:B------:R-:W-:-:S04]  /*62b0*/  SHF.R.U32.HI R22, RZ, 0x18, R22 ;  /* 0x00000018ff167819 */ /* 0x000fc80000011616 */
[----:B------:R-:W-:-:S04]  /*62c0*/  LOP3.LUT R3, R3, 0x80, R22, 0xf8, !PT ;  /* 0x0000008003037812 */ /* 0x000fc800078ef816 */
[----:B------:R-:W-:-:S07]  /*62d0*/  PRMT R4, R3, 0x7610, R4 ;  /* 0x0000761003047816 */ /* 0x000fce0000000004 */
.L_x_4375:
[----:B------:R-:W-:Y:S05]  /*62e0*/  BSYNC.RECONVERGENT B0 ;  /* 0x0000000000007941 */ /* 0x000fea0003800200 */
.L_x_4374:
[----:B------:R0:W-:Y:S01]  /*62f0*/  STG.E.U8 desc[UR36][R8.64], R4 ;  /* 0x0000000408007986 */ /* 0x0001e2000c101124 */
[----:B------:R-:W-:Y:S05]  /*6300*/  BRA `(.L_x_4360) ;  /* 0x0000000400987947 */ /* 0x000fea0003800000 */
.L_x_4368:
        /* <DEDUP_REMOVED lines=21> */
.L_x_4378:
[----:B------:R-:W0:Y:S02]  /*6460*/  F2I.U64.TRUNC R22, R22 ;  /* 0x0000001600167311 */ /* 0x000e24000020d800 */
[----:B0-----:R0:W-:Y:S01]  /*6470*/  STG.E.64 desc[UR36][R8.64], R22 ;  /* 0x0000001608007986 */ /* 0x0011e2000c101b24 */
[----:B------:R-:W-:Y:S05]  /*6480*/  BRA `(.L_x_4360) ;  /* 0x0000000400387947 */ /* 0x000fea0003800000 */
.L_x_4377:
[----:B------:R-:W0:Y:S02]  /*6490*/  F2I.FTZ.U32.TRUNC.NTZ R3, R22 ;  /* 0x0000001600037305 */ /* 0x000e24000021f000 */
[----:B0-----:R0:W-:Y:S01]  /*64a0*/  STG.E desc[UR36][R8.64], R3 ;  /* 0x0000000308007986 */ /* 0x0011e2000c101924 */
[----:B------:R-:W-:Y:S05]  /*64b0*/  BRA `(.L_x_4360) ;  /* 0x00000004002c7947 */ /* 0x000fea0003800000 */
.L_x_4367:
        /* <DEDUP_REMOVED lines=10> */
.L_x_4380:
[----:B------:R-:W-:Y:S01]  /*6560*/  FMUL.FTZ R4, R22, 1 ;  /* 0x3f80000016047820 */ /* 0x000fe20000410000 */
[----:B------:R-:W-:-:S05]  /*6570*/  CS2R R6, SRZ ;  /* 0x0000000000067805 */ /* 0x000fca000001ff00 */
[----:B------:R-:W0:Y:S02]  /*6580*/  F2F.F64.F32 R4, R4 ;  /* 0x0000000400047310 */ /* 0x000e240000201800 */
[----:B0-----:R4:W-:Y:S01]  /*6590*/  STG.E.128 desc[UR36][R8.64], R4 ;  /* 0x0000000408007986 */ /* 0x0019e2000c101d24 */
[----:B------:R-:W-:Y:S05]  /*65a0*/  BRA `(.L_x_4360) ;  /* 0x0000000000f07947 */ /* 0x000fea0003800000 */
.L_x_4379:
[----:B------:R-:W-:-:S13]  /*65b0*/  ISETP.NE.AND P0, PT, R0, 0xf, PT ;  /* 0x0000000f0000780c */ /* 0x000fda0003f05270 */
[----:B------:R-:W-:Y:S05]  /*65c0*/  @!P0 BRA `(.L_x_4381) ;  /* 0x0000000000e08947 */ /* 0x000fea0003800000 */
[----:B------:R-:W-:-:S13]  /*65d0*/  ISETP.NE.AND P0, PT, R0, 0x17, PT ;  /* 0x000000170000780c */ /* 0x000fda0003f05270 */
[----:B------:R-:W-:Y:S05]  /*65e0*/  @!P0 BRA `(.L_x_4382) ;  /* 0x00000000008c8947 */ /* 0x000fea0003800000 */
[----:B------:R-:W-:-:S13]  /*65f0*/  ISETP.NE.AND P0, PT, R0, 0x18, PT ;  /* 0x000000180000780c */ /* 0x000fda0003f05270 */
[----:B------:R-:W-:Y:S05]  /*6600*/  @!P0 BRA `(.L_x_4383) ;  /* 0x0000000000448947 */ /* 0x000fea0003800000 */
.L_x_4359:
        /* <DEDUP_REMOVED lines=16> */
.L_x_4384:
[----:B------:R-:W-:Y:S05]  /*6710*/  BRA `(.L_x_4360) ;  /* 0x0000000000947947 */ /* 0x000fea0003800000 */
.L_x_4383:
        /* <DEDUP_REMOVED lines=12> */
.L_x_4386:
[----:B------:R-:W-:Y:S05]  /*67e0*/  BSYNC.RECONVERGENT B0 ;  /* 0x0000000000007941 */ /* 0x000fea0003800200 */
.L_x_4385:
[----:B------:R-:W-:-:S05]  /*67f0*/  LOP3.LUT R3, R0, 0x80, R5, 0xf8, !PT ;  /* 0x0000008000037812 */ /* 0x000fca00078ef805 */
[----:B------:R2:W-:Y:S01]  /*6800*/  STG.E.U8 desc[UR36][R8.64], R3 ;  /* 0x0000000308007986 */ /* 0x0005e2000c101124 */
[----:B------:R-:W-:Y:S05]  /*6810*/  BRA `(.L_x_4360) ;  /* 0x0000000000547947 */ /* 0x000fea0003800000 */
.L_x_4382:
        /* <DEDUP_REMOVED lines=11> */
.L_x_4388:
[----:B------:R-:W-:Y:S01]  /*68d0*/  IMAD.MOV.U32 R0, RZ, RZ, 0x7f ;  /* 0x0000007fff007424 */ /* 0x000fe200078e00ff */
[----:B------:R-:W-:-:S04]  /*68e0*/  ISETP.GT.U32.AND P0, PT, R4, 0x7f800000, PT ;  /* 0x7f8000000400780c */ /* 0x000fc80003f04070 */
[----:B------:R-:W-:-:S09]  /*68f0*/  SEL R0, R0, 0x7c, P0 ;  /* 0x0000007c00007807 */ /* 0x000fd20000000000 */
.L_x_4389:
[----:B------:R-:W-:Y:S05]  /*6900*/  BSYNC.RECONVERGENT B0 ;  /* 0x0000000000007941 */ /* 0x000fea0003800200 */
.L_x_4387:
[----:B------:R-:W-:-:S04]  /*6910*/  SHF.R.U32.HI R3, RZ, 0x18, R22 ;  /* 0x00000018ff037819 */ /* 0x000fc80000011616 */
[----:B------:R-:W-:-:S05]  /*6920*/  LOP3.LUT R3, R0, 0x80, R3, 0xf8, !PT ;  /* 0x0000008000037812 */ /* 0x000fca00078ef803 */
[----:B------:R1:W-:Y:S01]  /*6930*/  STG.E.U8 desc[UR36][R8.64], R3 ;  /* 0x0000000308007986 */ /* 0x0003e2000c101124 */
[----:B------:R-:W-:Y:S05]  /*6940*/  BRA `(.L_x_4360) ;  /* 0x0000000000087947 */ /* 0x000fea0003800000 */
.L_x_4381:
[----:B------:R-:W-:-:S05]  /*6950*/  F2FP.BF16.F32.PACK_AB R22, RZ, R22 ;  /* 0x00000016ff16723e */ /* 0x000fca00000010ff */
[----:B------:R0:W-:Y:S02]  /*6960*/  STG.E.U16 desc[UR36][R8.64], R22 ;  /* 0x0000001608007986 */ /* 0x0001e4000c101524 */
.L_x_4360:
[----:B------:R-:W-:-:S07]  /*6970*/  VIADD R17, R17, 0x80 ;  /* 0x0000008011117836 */ /* 0x000fce0000000000 */
.L_x_4319:
[----:B------:R-:W-:Y:S05]  /*6980*/  BSYNC.RECONVERGENT B6 ;  /* 0x0000000000067941 */ /* 0x000fea0003800200 */
.L_x_4318:
[----:B------:R-:W-:-:S13]  /*6990*/  ISETP.GE.AND P0, PT, R17, R26, PT ;  /* 0x0000001a1100720c */ /* 0x000fda0003f06270 */
[----:B------:R-:W-:Y:S05]  /*69a0*/  @P0 EXIT ;  /* 0x000000000000094d */ /* 0x000fea0003800000 */
[----:B0-234-:R-:W0:Y:S01]  /*69b0*/  LDC.64 R4, c[0x0][0x398] ;  /* 0x0000e600ff047b82 */ /* 0x01de220000000a00 */
        /* <DEDUP_REMOVED lines=17> */
[----:B0-----:R-:W-:Y:S01]  /*6ad0*/  STG.E.U8 desc[UR36][R2.64], R5 ;  /* 0x0000000502007986 */ /* 0x001fe2000c101124 */
[----:B------:R-:W-:Y:S05]  /*6ae0*/  EXIT ;  /* 0x000000000000794d */ /* 0x000fea0003800000 */
.L_x_4393:
[----:B------:R-:W0:Y:S02]  /*6af0*/  F2I.S64.TRUNC R24, R24 ;  /* 0x0000001800187311 */ /* 0x000e24000020d900 */
[----:B0-----:R-:W-:-:S05]  /*6b00*/  IMAD.MOV.U32 R5, RZ, RZ, R24 ;  /* 0x000000ffff057224 */ /* 0x001fca00078e0018 */
[----:B------:R-:W-:Y:S01]  /*6b10*/  STG.E.U8 desc[UR36][R2.64], R5 ;  /* 0x0000000502007986 */ /* 0x000fe2000c101124 */
[----:B------:R-:W-:Y:S05]  /*6b20*/  EXIT ;  /* 0x000000000000794d */ /* 0x000fea0003800000 */
.L_x_4392:
        /* <DEDUP_REMOVED lines=9> */
.L_x_4396:
[----:B------:R-:W0:Y:S02]  /*6bc0*/  F2I.FTZ.TRUNC.NTZ R5, R24 ;  /* 0x0000001800057305 */ /* 0x000e24000021f100 */
[----:B0-----:R-:W-:Y:S01]  /*6bd0*/  STG.E desc[UR36][R2.64], R5 ;  /* 0x0000000502007986 */ /* 0x001fe2000c101924 */
[----:B------:R-:W-:Y:S05]  /*6be0*/  EXIT ;  /* 0x000000000000794d */ /* 0x000fea0003800000 */
.L_x_4395:
[----:B------:R-:W0:Y:S02]  /*6bf0*/  F2I.FTZ.TRUNC.NTZ R5, R24 ;  /* 0x0000001800057305 */ /* 0x000e24000021f100 */
[----:B0-----:R-:W-:Y:S01]  /*6c00*/  STG.E.U16 desc[UR36][R2.64], R5 ;  /* 0x0000000502007986 */ /* 0x001fe2000c101524 */
[----:B------:R-:W-:Y:S05]  /*6c10*/  EXIT ;  /* 0x000000000000794d */ /* 0x000fea0003800000 */
.L_x_4391:
        /* <DEDUP_REMOVED lines=8> */
.L_x_4398:
[----:B------:R-:W-:-:S05]  /*6ca0*/  F2FP.F16.F32.PACK_AB R24, RZ, R24 ;  /* 0x00000018ff18723e */ /* 0x000fca00000000ff */
[----:B------:R-:W-:Y:S01]  /*6cb0*/  STG.E.U16 desc[UR36][R2.64], R24 ;  /* 0x0000001802007986 */ /* 0x000fe2000c101524 */
[----:B------:R-:W-:Y:S05]  /*6cc0*/  EXIT ;  /* 0x000000000000794d */ /* 0x000fea0003800000 */
.L_x_4397:
        /* <DEDUP_REMOVED lines=9> */
.L_x_4400:
[----:B------:R-:W-:-:S04]  /*6d60*/  F2FP.F16.F32.PACK_AB R5, RZ, R24 ;  /* 0x00000018ff05723e */ /* 0x000fc800000000ff */
[----:B------:R-:W-:-:S05]  /*6d70*/  PRMT R5, R5, 0x5410, RZ ;  /* 0x0000541005057816 */ /* 0x000fca00000000ff */
[----:B------:R-:W-:Y:S01]  /*6d80*/  STG.E desc[UR36][R2.64], R5 ;  /* 0x0000000502007986 */ /* 0x000fe2000c101924 */
[----:B------:R-:W-:Y:S05]  /*6d90*/  EXIT ;  /* 0x000000000000794d */ /* 0x000fea0003800000 */
.L_x_4399:
[----:B------:R-:W-:-:S06]  /*6da0*/  FMUL.FTZ R4, R24, 1 ;  /* 0x3f80000018047820 */ /* 0x000fcc0000410000 */
[----:B------:R-:W0:Y:S02]  /*6db0*/  F2F.F64.F32 R4, R4 ;  /* 0x0000000400047310 */ /* 0x000e240000201800 */
[----:B0-----:R-:W-:Y:S01]  /*6dc0*/  STG.E.64 desc[UR36][R2.64], R4 ;  /* 0x0000000402007986 */ /* 0x001fe2000c101b24 */
[----:B------:R-:W-:Y:S05]  /*6dd0*/  EXIT ;  /* 0x000000000000794d */ /* 0x000fea0003800000 */
.L_x_4390:
        /* <DEDUP_REMOVED lines=11> */
[----:B0-----:R-:W-:Y:S01]  /*6e90*/  STG.E.U16 desc[UR36][R2.64], R5 ;  /* 0x0000000502007986 */ /* 0x001fe2000c101524 */
[----:B------:R-:W-:Y:S05]  /*6ea0*/  EXIT ;  /* 0x000000000000794d */ /* 0x000fea0003800000 */
.L_x_4404:
        /* <DEDUP_REMOVED lines=16> */
.L_x_4407:
[----:B------:R-:W-:-:S04]  /*6fb0*/  SHF.R.U32.HI R24, RZ, 0x18, R24 ;  /* 0x00000018ff187819 */ /* 0x000fc80000011618 */
[----:B------:R-:W-:-:S04]  /*6fc0*/  LOP3.LUT R5, R5, 0x80, R24, 0xf8, !PT ;  /* 0x0000008005057812 */ /* 0x000fc800078ef818 */
[----:B------:R-:W-:-:S07]  /*6fd0*/  PRMT R0, R5, 0x7610, R0 ;  /* 0x0000761005007816 */ /* 0x000fce0000000000 */
.L_x_4406:
[----:B------:R-:W-:Y:S05]  /*6fe0*/  BSYNC.RECONVERGENT B0 ;  /* 0x0000000000007941 */ /* 0x000fea0003800200 */
.L_x_4405:
[----:B------:R-:W-:Y:S01]  /*6ff0*/  STG.E.U8 desc[UR36][R2.64], R0 ;  /* 0x0000000002007986 */ /* 0x000fe2000c101124 */
[----:B------:R-:W-:Y:S05]  /*7000*/  EXIT ;  /* 0x000000000000794d */ /* 0x000fea0003800000 */
.L_x_4403:
        /* <DEDUP_REMOVED lines=16> */
.L_x_4410:
[----:B------:R-:W-:-:S04]  /*7110*/  SHF.R.U32.HI R24, RZ, 0x18, R24 ;  /* 0x00000018ff187819 */ /* 0x000fc80000011618 */
[----:B------:R-:W-:-:S04]  /*7120*/  LOP3.LUT R5, R5, 0x80, R24, 0xf8, !PT ;  /* 0x0000008005057812 */ /* 0x000fc800078ef818 */
[----:B------:R-:W-:-:S07]  /*7130*/  PRMT R0, R5, 0x7610, R0 ;  /* 0x0000761005007816 */ /* 0x000fce0000000000 */
.L_x_4409:
[----:B------:R-:W-:Y:S05]  /*7140*/  BSYNC.RECONVERGENT B0 ;  /* 0x0000000000007941 */ /* 0x000fea0003800200 */
.L_x_4408:
[----:B------:R-:W-:Y:S01]  /*7150*/  STG.E.U8 desc[UR36][R2.64], R0 ;  /* 0x0000000002007986 */ /* 0x000fe2000c101124 */
[----:B------:R-:W-:Y:S05]  /*7160*/  EXIT ;  /* 0x000000000000794d */ /* 0x000fea0003800000 */
.L_x_4402:
        /* <DEDUP_REMOVED lines=21> */
.L_x_4412:
[----:B------:R-:W0:Y:S02]  /*72c0*/  F2I.U64.TRUNC R24, R24 ;  /* 0x0000001800187311 */ /* 0x000e24000020d800 */
[----:B0-----:R-:W-:Y:S01]  /*72d0*/  STG.E.64 desc[UR36][R2.64], R24 ;  /* 0x0000001802007986 */ /* 0x001fe2000c101b24 */
[----:B------:R-:W-:Y:S05]  /*72e0*/  EXIT ;  /* 0x000000000000794d */ /* 0x000fea0003800000 */
.L_x_4411:
[----:B------:R-:W0:Y:S02]  /*72f0*/  F2I.FTZ.U32.TRUNC.NTZ R5, R24 ;  /* 0x0000001800057305 */ /* 0x000e24000021f000 */
[----:B0-----:R-:W-:Y:S01]  /*7300*/  STG.E desc[UR36][R2.64], R5 ;  /* 0x0000000502007986 */ /* 0x001fe2000c101924 */
[----:B------:R-:W-:Y:S05]  /*7310*/  EXIT ;  /* 0x000000000000794d */ /* 0x000fea0003800000 */
.L_x_4401:
        /* <DEDUP_REMOVED lines=10> */
.L_x_4414:
[----:B------:R-:W-:Y:S01]  /*73c0*/  FMUL.FTZ R4, R24, 1 ;  /* 0x3f80000018047820 */ /* 0x000fe20000410000 */
[----:B------:R-:W-:-:S05]  /*73d0*/  CS2R R6, SRZ ;  /* 0x0000000000067805 */ /* 0x000fca000001ff00 */
[----:B------:R-:W0:Y:S02]  /*73e0*/  F2F.F64.F32 R4, R4 ;  /* 0x0000000400047310 */ /* 0x000e240000201800 */
[----:B0-----:R-:W-:Y:S01]  /*73f0*/  STG.E.128 desc[UR36][R2.64], R4 ;  /* 0x0000000402007986 */ /* 0x001fe2000c101d24 */
[----:B------:R-:W-:Y:S05]  /*7400*/  EXIT ;  /* 0x000000000000794d */ /* 0x000fea0003800000 */
.L_x_4413:
[----:B------:R-:W-:-:S13]  /*7410*/  ISETP.NE.AND P0, PT, R0, 0xf, PT ;  /* 0x0000000f0000780c */ /* 0x000fda0003f05270 */
[----:B------:R-:W-:Y:S05]  /*7420*/  @!P0 BRA `(.L_x_4415) ;  /* 0x0000000000e08947 */ /* 0x000fea0003800000 */
[----:B------:R-:W-:-:S13]  /*7430*/  ISETP.NE.AND P0, PT, R0, 0x17, PT ;  /* 0x000000170000780c */ /* 0x000fda0003f05270 */
[----:B------:R-:W-:Y:S05]  /*7440*/  @!P0 BRA `(.L_x_4416) ;  /* 0x00000000008c8947 */ /* 0x000fea0003800000 */
[----:B------:R-:W-:-:S13]  /*7450*/  ISETP.NE.AND P0, PT, R0, 0x18, PT ;  /* 0x000000180000780c */ /* 0x000fda0003f05270 */
[----:B------:R-:W-:Y:S05]  /*7460*/  @!P0 BRA `(.L_x_4417) ;  /* 0x0000000000448947 */ /* 0x000fea0003800000 */
.L_x_4394:
        /* <DEDUP_REMOVED lines=16> */
.L_x_4418:
[----:B------:R-:W-:Y:S05]  /*7570*/  EXIT ;  /* 0x000000000000794d */ /* 0x000fea0003800000 */
.L_x_4417:
        /* <DEDUP_REMOVED lines=12> */
.L_x_4420:
[----:B------:R-:W-:Y:S05]  /*7640*/  BSYNC.RECONVERGENT B0 ;  /* 0x0000000000007941 */ /* 0x000fea0003800200 */
.L_x_4419:
[----:B------:R-:W-:-:S05]  /*7650*/  LOP3.LUT R5, R0, 0x80, R7, 0xf8, !PT ;  /* 0x0000008000057812 */ /* 0x000fca00078ef807 */
[----:B------:R-:W-:Y:S01]  /*7660*/  STG.E.U8 desc[UR36][R2.64], R5 ;  /* 0x0000000502007986 */ /* 0x000fe2000c101124 */
[----:B------:R-:W-:Y:S05]  /*7670*/  EXIT ;  /* 0x000000000000794d */ /* 0x000fea0003800000 */
.L_x_4416:
        /* <DEDUP_REMOVED lines=11> */
.L_x_4422:
[----:B------:R-:W-:Y:S01]  /*7730*/  IMAD.MOV.U32 R0, RZ, RZ, 0x7f ;  /* 0x0000007fff007424 */ /* 0x000fe200078e00ff */
[----:B------:R-:W-:-:S04]  /*7740*/  ISETP.GT.U32.AND P0, PT, R4, 0x7f800000, PT ;  /* 0x7f8000000400780c */ /* 0x000fc80003f04070 */
[----:B------:R-:W-:-:S09]  /*7750*/  SEL R0, R0, 0x7c, P0 ;  /* 0x0000007c00007807 */ /* 0x000fd20000000000 */
.L_x_4423:
[----:B------:R-:W-:Y:S05]  /*7760*/  BSYNC.RECONVERGENT B0 ;  /* 0x0000000000007941 */ /* 0x000fea0003800200 */
.L_x_4421:
[----:B------:R-:W-:-:S04]  /*7770*/  SHF.R.U32.HI R5, RZ, 0x18, R24 ;  /* 0x00000018ff057819 */ /* 0x000fc80000011618 */
[----:B------:R-:W-:-:S05]  /*7780*/  LOP3.LUT R5, R0, 0x80, R5, 0xf8, !PT ;  /* 0x0000008000057812 */ /* 0x000fca00078ef805 */
[----:B------:R-:W-:Y:S01]  /*7790*/  STG.E.U8 desc[UR36][R2.64], R5 ;  /* 0x0000000502007986 */ /* 0x000fe2000c101124 */
[----:B------:R-:W-:Y:S05]  /*77a0*/  EXIT ;  /* 0x000000000000794d */ /* 0x000fea0003800000 */
.L_x_4415:
[----:B------:R-:W-:-:S05]  /*77b0*/  F2FP.BF16.F32.PACK_AB R24, RZ, R24 ;  /* 0x00000018ff18723e */ /* 0x000fca00000010ff */
[----:B------:R-:W-:Y:S01]  /*77c0*/  STG.E.U16 desc[UR36][R2.64], R24 ;  /* 0x0000001802007986 */ /* 0x000fe2000c101524 */
[----:B------:R-:W-:Y:S05]  /*77d0*/  EXIT ;  /* 0x000000000000794d */ /* 0x000fea0003800000 */
.L_x_4424:
        /* <DEDUP_REMOVED lines=10> */
.L_x_19862:


//--------------------- .text._ZN2at6native18elementwise_kernelILi128ELi2EZNS0_22gpu_kernel_impl_nocastIZZZNS0_26round_decimals_kernel_cudaERNS_18TensorIteratorBaseElENKUlvE_clEvENKUlvE0_clEvEUlfE_EEvS4_RKT_EUliE_EEviT1_ --------------------------
	.section	.text._ZN2at6native18elementwise_kernelILi128ELi2EZNS0_22gpu_kernel_impl_nocastIZZZNS0_26round_decimals_kernel_cudaERNS_18TensorIteratorBaseElENKUlvE_clEvENKUlvE0_clEvEUlfE_EEvS4_RKT_EUliE_EEviT1_,"ax",@progbits
	.align	128
        .global         _ZN2at6native18elementwise_kernelILi128ELi2EZNS0_22gpu_kernel_impl_nocastIZZZNS0_26round_decimals_kernel_cudaERNS_18TensorIteratorBaseElENKUlvE_clEvENKUlvE0_clEvEUlfE_EEvS4_RKT_EUliE_EEviT1_
        .type           _ZN2at6native18elementwise_kernelILi128ELi2EZNS0_22gpu_kernel_impl_nocastIZZZNS0_26round_decimals_kernel_cudaERNS_18TensorIteratorBaseElENKUlvE_clEvENKUlvE0_clEvEUlfE_EEvS4_RKT_EUliE_EEviT1_,@function
        .size           _ZN2at6native18elementwise_kernelILi128ELi2EZNS0_22gpu_kernel_impl_nocastIZZZNS0_26round_decimals_kernel_cudaERNS_18TensorIteratorBaseElENKUlvE_clEvENKUlvE0_clEvEUlfE_EEvS4_RKT_EUliE_EEviT1_,(.L_x_19863 - _ZN2at6native18elementwise_kernelILi128ELi2EZNS0_22gpu_kernel_impl_nocastIZZZNS0_26round_decimals_kernel_cudaERNS_18TensorIteratorBaseElENKUlvE_clEvENKUlvE0_clEvEUlfE_EEvS4_RKT_EUliE_EEviT1_)
        .other          _ZN2at6native18elementwise_kernelILi128ELi2EZNS0_22gpu_kernel_impl_nocastIZZZNS0_26round_decimals_kernel_cudaERNS_18TensorIteratorBaseElENKUlvE_clEvENKUlvE0_clEvEUlfE_EEvS4_RKT_EUliE_EEviT1_,@"STO_CUDA_ENTRY STV_DEFAULT"
_ZN2at6native18elementwise_kernelILi128ELi2EZNS0_22gpu_kernel_impl_nocastIZZZNS0_26round_decimals_kernel_cudaERNS_18TensorIteratorBaseElENKUlvE_clEvENKUlvE0_clEvEUlfE_EEvS4_RKT_EUliE_EEviT1_:
.text._ZN2at6native18elementwise_kernelILi128ELi2EZNS0_22gpu_kernel_impl_nocastIZZZNS0_26round_decimals_kernel_cudaERNS_18TensorIteratorBaseElENKUlvE_clEvENKUlvE0_clEvEUlfE_EEvS4_RKT_EUliE_EEviT1_:
        /* <DEDUP_REMOVED lines=13> */
[----:B------:R-:W-:Y:S01]  /*00d0*/  BSSY.RECONVERGENT B0, `(.L_x_4427) ;  /* 0x000000d000007945 */ /* 0x000fe20003800200 */
[----:B0-----:R-:W-:-:S13]  /*00e0*/  ISETP.GE.AND P0, PT, R3, UR4, PT ;  /* 0x0000000403007c0c */ /* 0x001fda000bf06270 */
[----:B------:R-:W-:Y:S05]  /*00f0*/  @P0 BRA `(.L_x_4428) ;  /* 0x0000000000280947 */ /* 0x000fea0003800000 */
[----:B------:R-:W0:Y:S01]  /*0100*/  LDC.64 R4, c[0x0][0x588] ;  /* 0x00016200ff047b82 */ /* 0x000e220000000a00 */
[----:B------:R-:W1:Y:S01]  /*0110*/  LDCU UR5, c[0x0][0x590] ;  /* 0x0000b200ff0577ac */ /* 0x000e620008000800 */
[----:B0-----:R-:W2:Y:S06]  /*0120*/  LDG.E R4, desc[UR6][R4.64] ;  /* 0x0000000604047981 */ /* 0x001eac000c1e1900 */
[----:B------:R-:W0:Y:S01]  /*0130*/  LDC.64 R6, c[0x0][0x580] ;  /* 0x00016000ff067b82 */ /* 0x000e220000000a00 */
[----:B-1----:R-:W-:Y:S01]  /*0140*/  MUFU.RCP R9, UR5 ;  /* 0x0000000500097d08 */ /* 0x002fe20008001000 */
[----:B------:R-:W-:Y:S01]  /*0150*/  IADD3 R3, PT, PT, R3, 0x80, RZ ;  /* 0x0000008003037810 */ /* 0x000fe20007ffe0ff */
[----:B--2---:R-:W-:-:S06]  /*0160*/  FMUL.FTZ R0, R4, UR5 ;  /* 0x0000000504007c20 */ /* 0x004fcc0008410000 */
[----:B------:R-:W1:Y:S02]  /*0170*/  FRND R0, R0 ;  /* 0x0000000000007307 */ /* 0x000e640000201000 */
[----:B-1----:R-:W-:-:S05]  /*0180*/  FMUL.FTZ R9, R0, R9 ;  /* 0x0000000900097220 */ /* 0x002fca0000410000 */
[----:B0-----:R0:W-:Y:S02]  /*0190*/  STG.E desc[UR6][R6.64], R9 ;  /* 0x0000000906007986 */ /* 0x0011e4000c101906 */
.L_x_4428:
[----:B------:R-:W-:Y:S05]  /*01a0*/  BSYNC.RECONVERGENT B0 ;  /* 0x0000000000007941 */ /* 0x000fea0003800200 */
.L_x_4427:
[----:B------:R-:W-:-:S13]  /*01b0*/  ISETP.GE.AND P0, PT, R3, UR4, PT ;  /* 0x0000000403007c0c */ /* 0x000fda000bf06270 */
[----:B------:R-:W-:Y:S05]  /*01c0*/  @P0 EXIT ;  /* 0x000000000000094d */ /* 0x000fea0003800000 */
[----:B------:R-:W1:Y:S01]  /*01d0*/  LDC.64 R2, c[0x0][0x588] ;  /* 0x00016200ff027b82 */ /* 0x000e620000000a00 */
[----:B------:R-:W0:Y:S01]  /*01e0*/  LDCU UR4, c[0x0][0x590] ;  /* 0x0000b200ff0477ac */ /* 0x000e220008000800 */
[----:B-1----:R-:W2:Y:S06]  /*01f0*/  LDG.E R2, desc[UR6][R2.64] ;  /* 0x0000000602027981 */ /* 0x002eac000c1e1900 */
[----:B------:R-:W1:Y:S01]  /*0200*/  LDC.64 R4, c[0x0][0x580] ;  /* 0x00016000ff047b82 */ /* 0x000e620000000a00 */
[----:B0-----:R-:W-:Y:S01]  /*0210*/  MUFU.RCP R7, UR4 ;  /* 0x0000000400077d08 */ /* 0x001fe20008001000 */
[----:B--2---:R-:W-:-:S07]  /*0220*/  FMUL.FTZ R0, R2, UR4 ;  /* 0x0000000402007c20 */ /* 0x004fce0008410000 */
[----:B------:R-:W0:Y:S02]  /*0230*/  FRND R0, R0 ;  /* 0x0000000000007307 */ /* 0x000e240000201000 */
[----:B0-----:R-:W-:-:S05]  /*0240*/  FMUL.FTZ R7, R0, R7 ;  /* 0x0000000700077220 */ /* 0x001fca0000410000 */
[----:B-1----:R-:W-:Y:S01]  /*0250*/  STG.E desc[UR6][R4.64], R7 ;  /* 0x0000000704007986 */ /* 0x002fe2000c101906 */
[----:B------:R-:W-:Y:S05]  /*0260*/  EXIT ;  /* 0x000000000000794d */ /* 0x000fea0003800000 */
.L_x_4426:
[----:B------:R-:W0:Y:S01]  /*0270*/  LDCU UR4, c[0x0][0x380] ;  /* 0x00007000ff0477ac */ /* 0x000e220008000800 */
[----:B------:R-:W-:Y:S01]  /*0280*/  BSSY.RECONVERGENT B0, `(.L_x_4429) ;  /* 0x000000d000007945 */ /* 0x000fe20003800200 */
[----:B0-----:R-:W-:-:S13]  /*0290*/  ISETP.GE.AND P0, PT, R3, UR4, PT ;  /* 0x0000000403007c0c */ /* 0x001fda000bf06270 */
[----:B------:R-:W-:Y:S05]  /*02a0*/  @P0 BRA `(.L_x_4430) ;  /* 0x0000000000280947 */ /* 0x000fea0003800000 */
[----:B------:R-:W0:Y:S01]  /*02b0*/  LDC.64 R4, c[0x0][0x588] ;  /* 0x00016200ff047b82 */ /* 0x000e220000000a00 */
[----:B------:R-:W1:Y:S01]  /*02c0*/  LDCU UR5, c[0x0][0x590] ;  /* 0x0000b200ff0577ac */ /* 0x000e620008000800 */
[----:B0-----:R-:W2:Y:S01]  /*02d0*/  LDG.E R4, desc[UR6][R4.64] ;  /* 0x0000000604047981 */ /* 0x001ea2000c1e1900 */
[----:B-1----:R-:W2:Y:S05]  /*02e0*/  MUFU.RCP R9, UR5 ;  /* 0x0000000500097d08 */ /* 0x002eaa0008001000 */
[----:B------:R-:W0:Y:S01]  /*02f0*/  LDC.64 R6, c[0x0][0x580] ;  /* 0x00016000ff067b82 */ /* 0x000e220000000a00 */
[----:B------:R-:W-:Y:S01]  /*0300*/  IADD3 R3, PT, PT, R3, 0x80, RZ ;  /* 0x0000008003037810 */ /* 0x000fe20007ffe0ff */
[----:B--2---:R-:W-:-:S06]  /*0310*/  FMUL.FTZ R0, R4, R9 ;  /* 0x0000000904007220 */ /* 0x004fcc0000410000 */
[----:B------:R-:W1:Y:S02]  /*0320*/  FRND R0, R0 ;  /* 0x0000000000007307 */ /* 0x000e640000201000 */
[----:B-1----:R-:W-:-:S05]  /*0330*/  FMUL.FTZ R9, R0, UR5 ;  /* 0x0000000500097c20 */ /* 0x002fca0008410000 */
[----:B0-----:R0:W-:Y:S02]  /*0340*/  STG.E desc[UR6][R6.64], R9 ;  /* 0x0000000906007986 */ /* 0x0011e4000c101906 */
.L_x_4430:
[----:B------:R-:W-:Y:S05]  /*0350*/  BSYNC.RECONVERGENT B0 ;  /* 0x0000000000007941 */ /* 0x000fea0003800200 */
.L_x_4429:
[----:B------:R-:W-:-:S13]  /*0360*/  ISETP.GE.AND P0, PT, R3, UR4, PT ;  /* 0x0000000403007c0c */ /* 0x000fda000bf06270 */
[----:B------:R-:W-:Y:S05]  /*0370*/  @P0 EXIT ;  /* 0x000000000000094d */ /* 0x000fea0003800000 */
[----:B------:R-:W1:Y:S01]  /*0380*/  LDC.64 R2, c[0x0][0x588] ;  /* 0x00016200ff027b82 */ /* 0x000e620000000a00 */
[----:B------:R-:W0:Y:S01]  /*0390*/  LDCU UR4, c[0x0][0x590] ;  /* 0x0000b200ff0477ac */ /* 0x000e220008000800 */
[----:B-1----:R-:W2:Y:S01]  /*03a0*/  LDG.E R2, desc[UR6][R2.64] ;  /* 0x0000000602027981 */ /* 0x002ea2000c1e1900 */
[----:B0-----:R-:W2:Y:S05]  /*03b0*/  MUFU.RCP R7, UR4 ;  /* 0x0000000400077d08 */ /* 0x001eaa0008001000 */
[----:B------:R-:W0:Y:S01]  /*03c0*/  LDC.64 R4, c[0x0][0x580] ;  /* 0x00016000ff047b82 */ /* 0x000e220000000a00 */
[----:B--2---:R-:W-:-:S06]  /*03d0*/  FMUL.FTZ R0, R2, R7 ;  /* 0x0000000702007220 */ /* 0x004fcc0000410000 */
[----:B------:R-:W1:Y:S02]  /*03e0*/  FRND R0, R0 ;  /* 0x0000000000007307 */ /* 0x000e640000201000 */
[----:B-1----:R-:W-:-:S05]  /*03f0*/  FMUL.FTZ R7, R0, UR4 ;  /* 0x0000000400077c20 */ /* 0x002fca0008410000 */
[----:B0-----:R-:W-:Y:S01]  /*0400*/  STG.E desc[UR6][R4.64], R7 ;  /* 0x0000000704007986 */ /* 0x001fe2000c101906 */
[----:B------:R-:W-:Y:S05]  /*0410*/  EXIT ;  /* 0x000000000000794d */ /* 0x000fea0003800000 */
.L_x_4425:
[----:B------:R-:W-:Y:S01]  /*0420*/  UISETP.NE.AND UP0, UPT, UR5, URZ, UPT ;  /* 0x000000ff0500728c */ /* 0x000fe2000bf05270 */
[----:B------:R-:W-:-:S08]  /*0430*/  IADD3 R0, PT, PT, R0, -0x1, RZ ;  /* 0xffffffff00007810 */ /* 0x000fd00007ffe0ff */
[----:B------:R-:W-:Y:S05]  /*0440*/  BRA.U UP0, `(.L_x_4431) ;  /* 0x0000002500dc7547 */ /* 0x000fea000b800000 */
[----:B------:R-:W0:Y:S01]  /*0450*/  LDCU UR4, c[0x0][0x380] ;  /* 0x00007000ff0477ac */ /* 0x000e220008000800 */
[----:B------:R-:W-:Y:S01]  /*0460*/  VIMNMX.U32 R2, PT, PT, R0, 0x18, PT ;  /* 0x0000001800027848 */ /* 0x000fe20003fe0000 */
[----:B------:R-:W-:Y:S03]  /*0470*/  BSSY.RECONVERGENT B0, `(.L_x_4432) ;  /* 0x000013b000007945 */ /* 0x000fe60003800200 */
        /* <DEDUP_REMOVED lines=301> */
.L_x_4434:
[----:B------:R-:W0:Y:S01]  /*1750*/  LDCU.128 UR8, c[0x0][0x580] ;  /* 0x0000b000ff0877ac */ /* 0x000e220008000c00 */
[----:B------:R-:W1:Y:S01]  /*1760*/  LDCU UR5, c[0x0][0x590] ;  /* 0x0000b200ff0577ac */ /* 0x000e620008000800 */
[----:B0-----:R-:W-:-:S04]  /*1770*/  IADD3 R6, P0, PT, R4, UR10, RZ ;  /* 0x0000000a04067c10 */ /* 0x001fc8000ff1e0ff */
[----:B------:R-:W-:-:S05]  /*1780*/  IADD3.X R7, PT, PT, RZ, UR11, RZ, P0, !PT ;  /* 0x0000000bff077c10 */ /* 0x000fca00087fe4ff */
[----:B------:R-:W2:Y:S01]  /*1790*/  LDG.E R6, desc[UR6][R6.64] ;  /* 0x0000000606067981 */ /* 0x000ea2000c1e1900 */
[----:B-1----:R-:W-:Y:S01]  /*17a0*/  MUFU.RCP R9, UR5 ;  /* 0x0000000500097d08 */ /* 0x002fe20008001000 */
[----:B------:R-:W-:Y:S02]  /*17b0*/  IADD3 R4, P0, PT, R5, UR8, RZ ;  /* 0x0000000805047c10 */ /* 0x000fe4000ff1e0ff */
[----:B------:R-:W-:Y:S02]  /*17c0*/  IADD3 R3, PT, PT, R3, 0x80, RZ ;  /* 0x0000008003037810 */ /* 0x000fe40007ffe0ff */
[----:B------:R-:W-:Y:S01]  /*17d0*/  IADD3.X R5, PT, PT, RZ, UR9, RZ, P0, !PT ;  /* 0x00000009ff057c10 */ /* 0x000fe200087fe4ff */
[----:B--2---:R-:W-:-:S06]  /*17e0*/  FMUL.FTZ R8, R6, UR5 ;  /* 0x0000000506087c20 */ /* 0x004fcc0008410000 */
[----:B------:R-:W0:Y:S02]  /*17f0*/  FRND R8, R8 ;  /* 0x0000000800087307 */ /* 0x000e240000201000 */
[----:B0-----:R-:W-:-:S05]  /*1800*/  FMUL.FTZ R9, R8, R9 ;  /* 0x0000000908097220 */ /* 0x001fca0000410000 */
[----:B------:R0:W-:Y:S02]  /*1810*/  STG.E desc[UR6][R4.64], R9 ;  /* 0x0000000904007986 */ /* 0x0001e4000c101906 */
.L_x_4433:
[----:B------:R-:W-:Y:S05]  /*1820*/  BSYNC.RECONVERGENT B0 ;  /* 0x0000000000007941 */ /* 0x000fea0003800200 */
.L_x_4432:
        /* <DEDUP_REMOVED lines=300> */
.L_x_4435:
[----:B------:R-:W0:Y:S01]  /*2af0*/  LDCU.128 UR8, c[0x0][0x580] ;  /* 0x0000b000ff0877ac */ /* 0x000e220008000c00 */
[----:B------:R-:W1:Y:S01]  /*2b00*/  LDCU UR4, c[0x0][0x590] ;  /* 0x0000b200ff0477ac */ /* 0x000e620008000800 */
[----:B0-----:R-:W-:-:S05]  /*2b10*/  IADD3 R4, P0, PT, R0, UR10, RZ ;  /* 0x0000000a00047c10 */ /* 0x001fca000ff1e0ff */
[----:B------:R-:W-:-:S05]  /*2b20*/  IMAD.X R5, RZ, RZ, UR11, P0 ;  /* 0x0000000bff057e24 */ /* 0x000fca00080e06ff */
[----:B------:R-:W2:Y:S01]  /*2b30*/  LDG.E R4, desc[UR6][R4.64] ;  /* 0x0000000604047981 */ /* 0x000ea2000c1e1900 */
[----:B-1----:R-:W-:Y:S01]  /*2b40*/  MUFU.RCP R7, UR4 ;  /* 0x0000000400077d08 */ /* 0x002fe20008001000 */
[----:B------:R-:W-:-:S04]  /*2b50*/  IADD3 R2, P0, PT, R3, UR8, RZ ;  /* 0x0000000803027c10 */ /* 0x000fc8000ff1e0ff */
[----:B------:R-:W-:Y:S01]  /*2b60*/  IADD3.X R3, PT, PT, RZ, UR9, RZ, P0, !PT ;  /* 0x00000009ff037c10 */ /* 0x000fe200087fe4ff */
[----:B--2---:R-:W-:-:S06]  /*2b70*/  FMUL.FTZ R0, R4, UR4 ;  /* 0x0000000404007c20 */ /* 0x004fcc0008410000 */
[----:B------:R-:W0:Y:S02]  /*2b80*/  FRND R0, R0 ;  /* 0x0000000000007307 */ /* 0x000e240000201000 */
[----:B0-----:R-:W-:-:S05]  /*2b90*/  FMUL.FTZ R7, R0, R7 ;  /* 0x0000000700077220 */ /* 0x001fca0000410000 */
[----:B------:R-:W-:Y:S01]  /*2ba0*/  STG.E desc[UR6][R2.64], R7 ;  /* 0x0000000702007986 */ /* 0x000fe2000c101906 */
[----:B------:R-:W-:Y:S05]  /*2bb0*/  EXIT ;  /* 0x000000000000794d */ /* 0x000fea0003800000 */
.L_x_4431:
        /* <DEDUP_REMOVED lines=304> */
.L_x_4438:
[----:B------:R-:W0:Y:S01]  /*3ec0*/  LDCU.128 UR8, c[0x0][0x580] ;  /* 0x0000b000ff0877ac */ /* 0x000e220008000c00 */
[----:B------:R-:W1:Y:S01]  /*3ed0*/  LDCU UR5, c[0x0][0x590] ;  /* 0x0000b200ff0577ac */ /* 0x000e620008000800 */
[----:B0-----:R-:W-:-:S04]  /*3ee0*/  IADD3 R6, P0, PT, R4, UR10, RZ ;  /* 0x0000000a04067c10 */ /* 0x001fc8000ff1e0ff */
[----:B------:R-:W-:-:S05]  /*3ef0*/  IADD3.X R7, PT, PT, RZ, UR11, RZ, P0, !PT ;  /* 0x0000000bff077c10 */ /* 0x000fca00087fe4ff */
[----:B------:R-:W2:Y:S01]  /*3f00*/  LDG.E R6, desc[UR6][R6.64] ;  /* 0x0000000606067981 */ /* 0x000ea2000c1e1900 */
[----:B-1----:R-:W2:Y:S01]  /*3f10*/  MUFU.RCP R9, UR5 ;  /* 0x0000000500097d08 */ /* 0x002ea20008001000 */
[----:B------:R-:W-:Y:S02]  /*3f20*/  IADD3 R4, P0, PT, R5, UR8, RZ ;  /* 0x0000000805047c10 */ /* 0x000fe4000ff1e0ff */
[----:B------:R-:W-:Y:S02]  /*3f30*/  IADD3 R3, PT, PT, R3, 0x80, RZ ;  /* 0x0000008003037810 */ /* 0x000fe40007ffe0ff */
[----:B------:R-:W-:Y:S01]  /*3f40*/  IADD3.X R5, PT, PT, RZ, UR9, RZ, P0, !PT ;  /* 0x00000009ff057c10 */ /* 0x000fe200087fe4ff */
[----:B--2---:R-:W-:-:S06]  /*3f50*/  FMUL.FTZ R8, R6, R9 ;  /* 0x0000000906087220 */ /* 0x004fcc0000410000 */
[----:B------:R-:W0:Y:S02]  /*3f60*/  FRND R8, R8 ;  /* 0x0000000800087307 */ /* 0x000e240000201000 */
[----:B0-----:R-:W-:-:S05]  /*3f70*/  FMUL.FTZ R9, R8, UR5 ;  /* 0x0000000508097c20 */ /* 0x001fca0008410000 */
[----:B------:R0:W-:Y:S02]  /*3f80*/  STG.E desc[UR6][R4.64], R9 ;  /* 0x0000000904007986 */ /* 0x0001e4000c101906 */
.L_x_4437:
[----:B------:R-:W-:Y:S05]  /*3f90*/  BSYNC.RECONVERGENT B0 ;  /* 0x0000000000007941 */ /* 0x000fea0003800200 */
.L_x_4436:
        /* <DEDUP_REMOVED lines=300> */
.L_x_4439:
[----:B------:R-:W0:Y:S01]  /*5260*/  LDCU.128 UR8, c[0x0][0x580] ;  /* 0x0000b000ff0877ac */ /* 0x000e220008000c00 */
[----:B------:R-:W1:Y:S01]  /*5270*/  LDCU UR4, c[0x0][0x590] ;  /* 0x0000b200ff0477ac */ /* 0x000e620008000800 */
[----:B0-----:R-:W-:-:S04]  /*5280*/  IADD3 R4, P0, PT, R0, UR10, RZ ;  /* 0x0000000a00047c10 */ /* 0x001fc8000ff1e0ff */
[----:B------:R-:W-:-:S05]  /*5290*/  IADD3.X R5, PT, PT, RZ, UR11, RZ, P0, !PT ;  /* 0x0000000bff057c10 */ /* 0x000fca00087fe4ff */
[----:B------:R-:W2:Y:S01]  /*52a0*/  LDG.E R4, desc[UR6][R4.64] ;  /* 0x0000000604047981 */ /* 0x000ea2000c1e1900 */
[----:B-1----:R-:W2:Y:S01]  /*52b0*/  MUFU.RCP R7, UR4 ;  /* 0x0000000400077d08 */ /* 0x002ea20008001000 */
[----:B------:R-:W-:-:S04]  /*52c0*/  IADD3 R2, P0, PT, R3, UR8, RZ ;  /* 0x0000000803027c10 */ /* 0x000fc8000ff1e0ff */
[----:B------:R-:W-:Y:S01]  /*52d0*/  IADD3.X R3, PT, PT, RZ, UR9, RZ, P0, !PT ;  /* 0x00000009ff037c10 */ /* 0x000fe200087fe4ff */
[----:B--2---:R-:W-:-:S06]  /*52e0*/  FMUL.FTZ R0, R4, R7 ;  /* 0x0000000704007220 */ /* 0x004fcc0000410000 */
[----:B------:R-:W0:Y:S02]  /*52f0*/  FRND R0, R0 ;  /* 0x0000000000007307 */ /* 0x000e240000201000 */
[----:B0-----:R-:W-:-:S05]  /*5300*/  FMUL.FTZ R7, R0, UR4 ;  /* 0x0000000400077c20 */ /* 0x001fca0008410000 */
[----:B------:R-:W-:Y:S01]  /*5310*/  STG.E desc[UR6][R2.64], R7 ;  /* 0x0000000702007986 */ /* 0x000fe2000c101906 */
[----:B------:R-:W-:Y:S05]  /*5320*/  EXIT ;  /* 0x000000000000794d */ /* 0x000fea0003800000 */
.L_x_4440:
        /* <DEDUP_REMOVED lines=13> */
.L_x_19863:


//--------------------- .text._ZN2at6native27unrolled_elementwise_kernelIZZZNS0_26round_decimals_kernel_cudaERNS_18TensorIteratorBaseElENKUlvE_clEvENKUlvE0_clEvEUlfE_St5arrayIPcLm2EELi4E23TrivialOffsetCalculatorILi1EjESB_NS0_6memory15LoadWithoutCastENSC_16StoreWithoutCastEEEviT_T0_T2_T3_T4_T5_ --------------------------
	.section	.text._ZN2at6native27unrolled_elementwise_kernelIZZZNS0_26round_decimals_kernel_cudaERNS_18TensorIteratorBaseElENKUlvE_clEvENKUlvE0_clEvEUlfE_St5arrayIPcLm2EELi4E23TrivialOffsetCalculatorILi1EjESB_NS0_6memory15LoadWithoutCastENSC_16StoreWithoutCastEEEviT_T0_T2_T3_T4_T5_,"ax",@progbits
	.align	128
        .global         _ZN2at6native27unrolled_elementwise_kernelIZZZNS0_26round_decimals_kernel_cudaERNS_18TensorIteratorBaseElENKUlvE_clEvENKUlvE0_clEvEUlfE_St5arrayIPcLm2EELi4E23TrivialOffsetCalculatorILi1EjESB_NS0_6memory15LoadWithoutCastENSC_16StoreWithoutCastEEEviT_T0_T2_T3_T4_T5_
        .type           _ZN2at6native27unrolled_elementwise_kernelIZZZNS0_26round_decimals_kernel_cudaERNS_18TensorIteratorBaseElENKUlvE_clEvENKUlvE0_clEvEUlfE_St5arrayIPcLm2EELi4E23TrivialOffsetCalculatorILi1EjESB_NS0_6memory15LoadWithoutCastENSC_16StoreWithoutCastEEEviT_T0_T2_T3_T4_T5_,@function
        .size           _ZN2at6native27unrolled_elementwise_kernelIZZZNS0_26round_decimals_kernel_cudaERNS_18TensorIteratorBaseElENKUlvE_clEvENKUlvE0_clEvEUlfE_St5arrayIPcLm2EELi4E23TrivialOffsetCalculatorILi1EjESB_NS0_6memory15LoadWithoutCastENSC_16StoreWithoutCastEEEviT_T0_T2_T3_T4_T5_,(.L_x_19864 - _ZN2at6native27unrolled_elementwise_kernelIZZZNS0_26round_decimals_kernel_cudaERNS_18TensorIteratorBaseElENKUlvE_clEvENKUlvE0_clEvEUlfE_St5arrayIPcLm2EELi4E23TrivialOffsetCalculatorILi1EjESB_NS0_6memory15LoadWithoutCastENSC_16StoreWithoutCastEEEviT_T0_T2_T3_T4_T5_)
        .other          _ZN2at6native27unrolled_elementwise_kernelIZZZNS0_26round_decimals_kernel_cudaERNS_18TensorIteratorBaseElENKUlvE_clEvENKUlvE0_clEvEUlfE_St5arrayIPcLm2EELi4E23TrivialOffsetCalculatorILi1EjESB_NS0_6memory15LoadWithoutCastENSC_16StoreWithoutCastEEEviT_T0_T2_T3_T4_T5_,@"STO_CUDA_ENTRY STV_DEFAULT"
_ZN2at6native27unrolled_elementwise_kernelIZZZNS0_26round_decimals_kernel_cudaERNS_18TensorIteratorBaseElENKUlvE_clEvENKUlvE0_clEvEUlfE_St5arrayIPcLm2EELi4E23TrivialOffsetCalculatorILi1EjESB_NS0_6memory15LoadWithoutCastENSC_16StoreWithoutCastEEEviT_T0_T2_T3_T4_T5_:
.text._ZN2at6native27unrolled_elementwise_kernelIZZZNS0_26round_decimals_kernel_cudaERNS_18TensorIteratorBaseElENKUlvE_clEvENKUlvE0_clEvEUlfE_St5arrayIPcLm2EELi4E23TrivialOffsetCalculatorILi1EjESB_NS0_6memory15LoadWithoutCastENSC_16StoreWithoutCastEEEviT_T0_T2_T3_T4_T5_:
[----:B------:R-:W-:Y:S01]  /*0000*/  LDC R1, c[0x0][0x37c] ;  /* 0x0000df00ff017b82 */ /* 0x000fe20000000800 */
[----:B------:R-:W0:Y:S07]  /*0010*/  S2R R0, SR_CTAID.X ;  /* 0x0000000000007919 */ /* 0x000e2e0000002500 */
[----:B------:R-:W0:Y:S01]  /*0020*/  LDC R3, c[0x0][0x380] ;  /* 0x0000e000ff037b82 */ /* 0x000e220000000800 */
[----:B------:R-:W1:Y:S01]  /*0030*/  LDCU.64 UR4, c[0x0][0x358] ;  /* 0x00006b00ff0477ac */ /* 0x000e620008000a00 */
[----:B------:R-:W-:Y:S01]  /*0040*/  IMAD.MOV.U32 R12, RZ, RZ, RZ ;  /* 0x000000ffff0c7224 */ /* 0x000fe200078e00ff */
[----:B------:R-:W2:Y:S01]  /*0050*/  S2R R13, SR_TID.X ;  /* 0x00000000000d7919 */ /* 0x000ea20000002100 */
[----:B------:R-:W3:Y:S01]  /*0060*/  LDCU.U8 UR6, c[0x0][0x38c] ;  /* 0x00007180ff0677ac */ /* 0x000ee20008000000 */
[----:B0-----:R-:W-:Y:S01]  /*0070*/  IMAD R2, R0, -0x200, R3 ;  /* 0xfffffe0000027824 */ /* 0x001fe200078e0203 */
[----:B--2---:R-:W-:-:S04]  /*0080*/  MOV R3, R13 ;  /* 0x0000000d00037202 */ /* 0x004fc80000000f00 */
[----:B------:R-:W-:-:S13]  /*0090*/  ISETP.GE.AND P0, PT, R13, R2, PT ;  /* 0x000000020d00720c */ /* 0x000fda0003f06270 */
[----:B------:R-:W-:Y:S01]  /*00a0*/  @!P0 IADD3 R13, PT, PT, R3, 0x80, RZ ;  /* 0x00000080030d8810 */ /* 0x000fe20007ffe0ff */
[----:B------:R-:W0:Y:S01]  /*00b0*/  @!P0 LDC.64 R4, c[0x0][0x3a0] ;  /* 0x0000e800ff048b82 */ /* 0x000e220000000a00 */
[----:B------:R-:W-:Y:S02]  /*00c0*/  @!P0 LEA R15, R0, R3, 0x9 ;  /* 0x00000003000f8211 */ /* 0x000fe400078e48ff */
[----:B------:R-:W-:-:S13]  /*00d0*/  ISETP.GE.AND P1, PT, R13, R2, PT ;  /* 0x000000020d00720c */ /* 0x000fda0003f26270 */
[----:B------:R-:W-:Y:S01]  /*00e0*/  @!P1 IMAD R17, R0, 0x200, R13 ;  /* 0x0000020000119824 */ /* 0x000fe200078e020d */
[----:B------:R-:W-:Y:S01]  /*00f0*/  @!P1 IADD3 R13, PT, PT, R13, 0x80, RZ ;  /* 0x000000800d0d9810 */ /* 0x000fe20007ffe0ff */
[----:B------:R-:W2:Y:S03]  /*0100*/  @!P1 LDC.64 R8, c[0x0][0x3a0] ;  /* 0x0000e800ff089b82 */ /* 0x000ea60000000a00 */
[----:B------:R-:W-:Y:S01]  /*0110*/  ISETP.GE.AND P3, PT, R13, R2, PT ;  /* 0x000000020d00720c */ /* 0x000fe20003f66270 */
[----:B0-----:R-:W-:-:S05]  /*0120*/  @!P0 IMAD.WIDE.U32 R4, R15, 0x4, R4 ;  /* 0x000000040f048825 */ /* 0x001fca00078e0004 */
[----:B-1----:R0:W5:Y:S07]  /*0130*/  @!P0 LDG.E R12, desc[UR4][R4.64] ;  /* 0x00000004040c8981 */ /* 0x00216e000c1e1900 */
[----:B------:R-:W-:Y:S01]  /*0140*/  @!P3 LEA R19, R0, R13, 0x9 ;  /* 0x0000000d0013b211 */ /* 0x000fe200078e48ff */
[----:B------:R-:W-:Y:S01]  /*0150*/  @!P3 VIADD R13, R13, 0x80 ;  /* 0x000000800d0db836 */ /* 0x000fe20000000000 */
[----:B------:R-:W1:Y:S04]  /*0160*/  @!P3 LDC.64 R10, c[0x0][0x3a0] ;  /* 0x0000e800ff0abb82 */ /* 0x000e680000000a00 */
[----:B------:R-:W-:Y:S01]  /*0170*/  ISETP.GE.AND P2, PT, R13, R2, PT ;  /* 0x000000020d00720c */ /* 0x000fe20003f46270 */
[----:B--2---:R-:W-:-:S12]  /*0180*/  @!P1 IMAD.WIDE.U32 R8, R17, 0x4, R8 ;  /* 0x0000000411089825 */ /* 0x004fd800078e0008 */
[----:B------:R-:W2:Y:S01]  /*0190*/  @!P2 LDC.64 R6, c[0x0][0x3a0] ;  /* 0x0000e800ff06ab82 */ /* 0x000ea20000000a00 */
[----:B------:R-:W-:Y:S01]  /*01a0*/  @!P2 LEA R13, R0, R13, 0x9 ;  /* 0x0000000d000da211 */ /* 0x000fe200078e48ff */
[----:B-1----:R-:W-:Y:S01]  /*01b0*/  @!P3 IMAD.WIDE.U32 R16, R19, 0x4, R10 ;  /* 0x000000041310b825 */ /* 0x002fe200078e000a */
[----:B------:R-:W-:-:S06]  /*01c0*/  CS2R R10, SRZ ;  /* 0x00000000000a7805 */ /* 0x000fcc000001ff00 */
[----:B------:R0:W5:Y:S04]  /*01d0*/  @!P1 LDG.E R10, desc[UR4][R8.64] ;  /* 0x00000004080a9981 */ /* 0x000168000c1e1900 */
[----:B------:R0:W5:Y:S01]  /*01e0*/  @!P3 LDG.E R11, desc[UR4][R16.64] ;  /* 0x00000004100bb981 */ /* 0x000162000c1e1900 */
[----:B--2---:R-:W-:-:S04]  /*01f0*/  @!P2 IMAD.WIDE.U32 R14, R13, 0x4, R6 ;  /* 0x000000040d0ea825 */ /* 0x004fc800078e0006 */
[----:B------:R-:W-:-:S06]  /*0200*/  HFMA2 R6, -RZ, RZ, 0, 0 ;  /* 0x00000000ff067431 */ /* 0x000fcc00000001ff */
[----:B------:R0:W5:Y:S01]  /*0210*/  @!P2 LDG.E R6, desc[UR4][R14.64] ;  /* 0x000000040e06a981 */ /* 0x000162000c1e1900 */
[----:B---3--:R-:W-:Y:S01]  /*0220*/  UISETP.NE.AND UP0, UPT, UR6, URZ, UPT ;  /* 0x000000ff0600728c */ /* 0x008fe2000bf05270 */
[----:B------:R-:W-:Y:S08]  /*0230*/  BSSY.RECONVERGENT B0, `(.L_x_4441) ;  /* 0x000003a000007945 */ /* 0x000ff00003800200 */
[----:B0-----:R-:W-:Y:S05]  /*0240*/  BRA.U UP0, `(.L_x_4442) ;  /* 0x0000000100747547 */ /* 0x001fea000b800000 */
[C---:B------:R-:W-:Y:S01]  /*0250*/  VIADD R7, R3.reuse, 0x80 ;  /* 0x0000008003077836 */ /* 0x040fe20000000000 */
[C---:B------:R-:W-:Y:S02]  /*0260*/  IADD3 R9, PT, PT, R3.reuse, 0x100, RZ ;  /* 0x0000010003097810 */ /* 0x040fe40007ffe0ff */
[-C--:B------:R-:W-:Y:S02]  /*0270*/  ISETP.GE.AND P0, PT, R3, R2.reuse, PT ;  /* 0x000000020300720c */ /* 0x080fe40003f06270 */
[-C--:B------:R-:W-:Y:S02]  /*0280*/  ISETP.GE.AND P2, PT, R9, R2.reuse, PT ;  /* 0x000000020900720c */ /* 0x080fe40003f46270 */
[----:B------:R-:W-:Y:S02]  /*0290*/  ISETP.GE.AND P1, PT, R7, R2, PT ;  /* 0x000000020700720c */ /* 0x000fe40003f26270 */
[----:B------:R-:W-:-:S04]  /*02a0*/  IADD3 R9, PT, PT, R3, 0x180, RZ ;  /* 0x0000018003097810 */ /* 0x000fc80007ffe0ff */
[----:B------:R-:W-:-:S03]  /*02b0*/  ISETP.GE.AND P3, PT, R9, R2, PT ;  /* 0x000000020900720c */ /* 0x000fc60003f66270 */
[----:B------:R-:W0:Y:S08]  /*02c0*/  @!P0 LDC R15, c[0x0][0x388] ;  /* 0x0000e200ff0f8b82 */ /* 0x000e300000000800 */
[----:B------:R-:W1:Y:S08]  /*02d0*/  @!P2 LDC R14, c[0x0][0x388] ;  /* 0x0000e200ff0eab82 */ /* 0x000e700000000800 */
[----:B------:R-:W2:Y:S01]  /*02e0*/  @!P1 LDC R17, c[0x0][0x388] ;  /* 0x0000e200ff119b82 */ /* 0x000ea20000000800 */
[----:B0----5:R-:W-:Y:S01]  /*02f0*/  @!P0 FMUL.FTZ R12, R12, R15 ;  /* 0x0000000f0c0c8220 */ /* 0x021fe20000410000 */
[----:B------:R-:W-:Y:S01]  /*0300*/  @!P0 MUFU.RCP R13, R15 ;  /* 0x0000000f000d8308 */ /* 0x000fe20000001000 */
[----:B-1----:R-:W-:-:S07]  /*0310*/  @!P2 FMUL.FTZ R11, R11, R14 ;  /* 0x0000000e0b0ba220 */ /* 0x002fce0000410000 */
[----:B------:R-:W-:Y:S01]  /*0320*/  @!P2 MUFU.RCP R16, R14 ;  /* 0x0000000e0010a308 */ /* 0x000fe20000001000 */
[----:B--2---:R-:W-:-:S07]  /*0330*/  @!P1 FMUL.FTZ R10, R10, R17 ;  /* 0x000000110a0a9220 */ /* 0x004fce0000410000 */
[----:B------:R-:W-:Y:S08]  /*0340*/  @!P1 MUFU.RCP R19, R17 ;  /* 0x0000001100139308 */ /* 0x000ff00000001000 */
[----:B------:R-:W0:Y:S08]  /*0350*/  @!P0 FRND R12, R12 ;  /* 0x0000000c000c8307 */ /* 0x000e300000201000 */
[----:B------:R-:W1:Y:S01]  /*0360*/  @!P2 FRND R11, R11 ;  /* 0x0000000b000ba307 */ /* 0x000e620000201000 */
[----:B0-----:R-:W-:-:S07]  /*0370*/  @!P0 FMUL.FTZ R8, R12, R13 ;  /* 0x0000000d0c088220 */ /* 0x001fce0000410000 */
[----:B------:R-:W0:Y:S01]  /*0380*/  @!P1 FRND R10, R10 ;  /* 0x0000000a000a9307 */ /* 0x000e220000201000 */
[----:B-1----:R-:W-:Y:S01]  /*0390*/  @!P2 FMUL.FTZ R4, R11, R16 ;  /* 0x000000100b04a220 */ /* 0x002fe20000410000 */
[----:B0-----:R-:W-:Y:S01]  /*03a0*/  @!P1 FMUL.FTZ R5, R10, R19 ;  /* 0x000000130a059220 */ /* 0x001fe20000410000 */
[----:B------:R-:W-:Y:S06]  /*03b0*/  @P3 BRA `(.L_x_4443) ;  /* 0x0000000000843947 */ /* 0x000fec0003800000 */
[----:B------:R-:W0:Y:S02]  /*03c0*/  LDCU UR6, c[0x0][0x388] ;  /* 0x00007100ff0677ac */ /* 0x000e240008000800 */
[----:B0-----:R-:W-:Y:S01]  /*03d0*/  FMUL.FTZ R9, R6, UR6 ;  /* 0x0000000606097c20 */ /* 0x001fe20008410000 */
[----:B------:R-:W-:Y:S08]  /*03e0*/  MUFU.RCP R10, UR6 ;  /* 0x00000006000a7d08 */ /* 0x000ff00008001000 */
[----:B------:R-:W0:Y:S02]  /*03f0*/  FRND R9, R9 ;  /* 0x0000000900097307 */ /* 0x000e240000201000 */
[----:B0-----:R-:W-:Y:S01]  /*0400*/  FMUL.FTZ R6, R9, R10 ;  /* 0x0000000a09067220 */ /* 0x001fe20000410000 */
[----:B------:R-:W-:Y:S06]  /*0410*/  BRA `(.L_x_4443) ;  /* 0x00000000006c7947 */ /* 0x000fec0003800000 */
.L_x_4442:
[C---:B------:R-:W-:Y:S02]  /*0420*/  IADD3 R7, PT, PT, R3.reuse, 0x100, RZ ;  /* 0x0000010003077810 */ /* 0x040fe40007ffe0ff */
[-C--:B------:R-:W-:Y:S02]  /*0430*/  ISETP.GE.AND P0, PT, R3, R2.reuse, PT ;  /* 0x000000020300720c */ /* 0x080fe40003f06270 */
[----:B------:R-:W-:Y:S01]  /*0440*/  ISETP.GE.AND P2, PT, R7, R2, PT ;  /* 0x000000020700720c */ /* 0x000fe20003f46270 */
[----:B------:R-:W-:-:S05]  /*0450*/  VIADD R7, R3, 0x180 ;  /* 0x0000018003077836 */ /* 0x000fca0000000000 */
[----:B------:R-:W-:Y:S02]  /*0460*/  ISETP.GE.AND P3, PT, R7, R2, PT ;  /* 0x000000020700720c */ /* 0x000fe40003f66270 */
[----:B------:R-:W-:-:S03]  /*0470*/  IADD3 R7, PT, PT, R3, 0x80, RZ ;  /* 0x0000008003077810 */ /* 0x000fc60007ffe0ff */
[----:B------:R-:W0:Y:S01]  /*0480*/  @!P0 LDC R13, c[0x0][0x388] ;  /* 0x0000e200ff0d8b82 */ /* 0x000e220000000800 */
[----:B------:R-:W-:-:S07]  /*0490*/  ISETP.GE.AND P1, PT, R7, R2, PT ;  /* 0x000000020700720c */ /* 0x000fce0003f26270 */
[----:B------:R-:W1:Y:S08]  /*04a0*/  @!P2 LDC R14, c[0x0][0x388] ;  /* 0x0000e200ff0eab82 */ /* 0x000e700000000800 */
[----:B------:R-:W2:Y:S08]  /*04b0*/  @!P3 LDC R18, c[0x0][0x388] ;  /* 0x0000e200ff12bb82 */ /* 0x000eb00000000800 */
[----:B------:R-:W3:Y:S01]  /*04c0*/  @!P1 LDC R15, c[0x0][0x388] ;  /* 0x0000e200ff0f9b82 */ /* 0x000ee20000000800 */
[----:B0-----:R-:W0:Y:S08]  /*04d0*/  @!P0 MUFU.RCP R9, R13 ;  /* 0x0000000d00098308 */ /* 0x001e300000001000 */
[----:B-1----:R-:W1:Y:S08]  /*04e0*/  @!P2 MUFU.RCP R16, R14 ;  /* 0x0000000e0010a308 */ /* 0x002e700000001000 */
[----:B--2---:R-:W2:Y:S01]  /*04f0*/  @!P3 MUFU.RCP R19, R18 ;  /* 0x000000120013b308 */ /* 0x004ea20000001000 */
[----:B0----5:R-:W-:-:S07]  /*0500*/  @!P0 FMUL.FTZ R12, R9, R12 ;  /* 0x0000000c090c8220 */ /* 0x021fce0000410000 */
[----:B---3--:R-:W0:Y:S01]  /*0510*/  @!P1 MUFU.RCP R17, R15 ;  /* 0x0000000f00119308 */ /* 0x008e220000001000 */
[----:B-1----:R-:W-:-:S07]  /*0520*/  @!P2 FMUL.FTZ R11, R16, R11 ;  /* 0x0000000b100ba220 */ /* 0x002fce0000410000 */
[----:B------:R-:W1:Y:S01]  /*0530*/  @!P0 FRND R12, R12 ;  /* 0x0000000c000c8307 */ /* 0x000e620000201000 */
[----:B--2---:R-:W-:-:S07]  /*0540*/  @!P3 FMUL.FTZ R9, R19, R6 ;  /* 0x000000061309b220 */ /* 0x004fce0000410000 */
[----:B------:R-:W2:Y:S01]  /*0550*/  @!P2 FRND R11, R11 ;  /* 0x0000000b000ba307 */ /* 0x000ea20000201000 */
[----:B0-----:R-:W-:Y:S01]  /*0560*/  @!P1 FMUL.FTZ R10, R17, R10 ;  /* 0x0000000a110a9220 */ /* 0x001fe20000410000 */
[----:B-1----:R-:W-:-:S06]  /*0570*/  @!P0 FMUL.FTZ R8, R12, R13 ;  /* 0x0000000d0c088220 */ /* 0x002fcc0000410000 */
[----:B------:R-:W0:Y:S01]  /*0580*/  @!P3 FRND R9, R9 ;  /* 0x000000090009b307 */ /* 0x000e220000201000 */
[----:B--2---:R-:W-:-:S07]  /*0590*/  @!P2 FMUL.FTZ R4, R11, R14 ;  /* 0x0000000e0b04a220 */ /* 0x004fce0000410000 */
[----:B------:R-:W1:Y:S01]  /*05a0*/  @!P1 FRND R10, R10 ;  /* 0x0000000a000a9307 */ /* 0x000e620000201000 */
[----:B0-----:R-:W-:Y:S01]  /*05b0*/  @!P3 FMUL.FTZ R6, R9, R18 ;  /* 0x000000120906b220 */ /* 0x001fe20000410000 */
[----:B-1----:R-:W-:-:S07]  /*05c0*/  @!P1 FMUL.FTZ R5, R10, R15 ;  /* 0x0000000f0a059220 */ /* 0x002fce0000410000 */
.L_x_4443:
[----:B------:R-:W-:Y:S05]  /*05d0*/  BSYNC.RECONVERGENT B0 ;  /* 0x0000000000007941 */ /* 0x000fea0003800200 */
.L_x_4441:
[----:B------:R-:W0:Y:S01]  /*05e0*/  @!P0 LDC.64 R10, c[0x0][0x398] ;  /* 0x0000e600ff0a8b82 */ /* 0x000e220000000a00 */
[----:B------:R-:W-:Y:S01]  /*05f0*/  @!P0 LEA R9, R0, R3, 0x9 ;  /* 0x0000000300098211 */ /* 0x000fe200078e48ff */
[----:B------:R-:W-:Y:S01]  /*0600*/  @!P0 IMAD.MOV.U32 R3, RZ, RZ, R7 ;  /* 0x000000ffff038224 */ /* 0x000fe200078e0007 */
[----:B------:R-:W-:Y:S04]  /*0610*/  BSSY.RECONVERGENT B0, `(.L_x_4444) ;  /* 0x000000f000007945 */ /* 0x000fe80003800200 */
[----:B------:R-:W-:Y:S01]  /*0620*/  ISETP.GE.AND P1, PT, R3, R2, PT ;  /* 0x000000020300720c */ /* 0x000fe20003f26270 */
[----:B0-----:R-:W-:-:S05]  /*0630*/  @!P0 IMAD.WIDE.U32 R10, R9, 0x4, R10 ;  /* 0x00000004090a8825 */ /* 0x001fca00078e000a */
[----:B------:R0:W-:Y:S07]  /*0640*/  @!P0 STG.E desc[UR4][R10.64], R8 ;  /* 0x000000080a008986 */ /* 0x0001ee000c101904 */
[----:B------:R-:W-:Y:S05]  /*0650*/  @P1 BRA `(.L_x_4445) ;  /* 0x0000000000281947 */ /* 0x000fea0003800000 */
[----:B0-----:R-:W0:Y:S01]  /*0660*/  LDC.64 R8, c[0x0][0x398] ;  /* 0x0000e600ff087b82 */ /* 0x001e220000000a00 */
[----:B------:R-:W-:Y:S02]  /*0670*/  LEA R11, R0, R3, 0x9 ;  /* 0x00000003000b7211 */ /* 0x000fe400078e48ff */
[----:B------:R-:W-:-:S04]  /*0680*/  IADD3 R3, PT, PT, R3, 0x80, RZ ;  /* 0x0000008003037810 */ /* 0x000fc80007ffe0ff */
[----:B------:R-:W-:-:S13]  /*0690*/  ISETP.GE.AND P0, PT, R3, R2, PT ;  /* 0x000000020300720c */ /* 0x000fda0003f06270 */
[----:B------:R-:W-:Y:S01]  /*06a0*/  @!P0 IMAD R7, R0, 0x200, R3 ;  /* 0x0000020000078824 */ /* 0x000fe200078e0203 */
[----:B------:R-:W-:Y:S01]  /*06b0*/  @!P0 IADD3 R3, PT, PT, R3, 0x80, RZ ;  /* 0x0000008003038810 */ /* 0x000fe20007ffe0ff */
[----:B0-----:R-:W-:-:S04]  /*06c0*/  IMAD.WIDE.U32 R10, R11, 0x4, R8 ;  /* 0x000000040b0a7825 */ /* 0x001fc800078e0008 */
[----:B------:R-:W-:Y:S01]  /*06d0*/  @!P0 IMAD.WIDE.U32 R8, R7, 0x4, R8 ;  /* 0x0000000407088825 */ /* 0x000fe200078e0008 */
[----:B------:R1:W-:Y:S04]  /*06e0*/  STG.E desc[UR4][R10.64], R5 ;  /* 0x000000050a007986 */ /* 0x0003e8000c101904 */
[----:B------:R1:W-:Y:S02]  /*06f0*/  @!P0 STG.E desc[UR4][R8.64], R4 ;  /* 0x0000000408008986 */ /* 0x0003e4000c101904 */
.L_x_4445:
[----:B------:R-:W-:Y:S05]  /*0700*/  BSYNC.RECONVERGENT B0 ;  /* 0x0000000000007941 */ /* 0x000fea0003800200 */
.L_x_4444:
[----:B------:R-:W-:-:S13]  /*0710*/  ISETP.GE.AND P0, PT, R3, R2, PT ;  /* 0x000000020300720c */ /* 0x000fda0003f06270 */
[----:B------:R-:W-:Y:S05]  /*0720*/  @P0 EXIT ;  /* 0x000000000000094d */ /* 0x000fea0003800000 */
[----:B-1----:R-:W1:Y:S01]  /*0730*/  LDC.64 R4, c[0x0][0x398] ;  /* 0x0000e600ff047b82 */ /* 0x002e620000000a00 */
[----:B------:R-:W-:-:S05]  /*0740*/  LEA R3, R0, R3, 0x9 ;  /* 0x0000000300037211 */ /* 0x000fca00078e48ff */
[----:B-1----:R-:W-:-:S05]  /*0750*/  IMAD.WIDE.U32 R2, R3, 0x4, R4 ;  /* 0x0000000403027825 */ /* 0x002fca00078e0004 */
[----:B------:R-:W-:Y:S01]  /*0760*/  STG.E desc[UR4][R2.64], R6 ;  /* 0x0000000602007986 */ /* 0x000fe2000c101904 */
[----:B------:R-:W-:Y:S05]  /*0770*/  EXIT ;  /* 0x000000000000794d */ /* 0x000fea0003800000 */
.L_x_4446:
        /* <DEDUP_REMOVED lines=16> */
.L_x_19864:


//--------------------- .text._ZN2at6native29vectorized_elementwise_kernelILi2EZZZNS0_26round_decimals_kernel_cudaERNS_18TensorIteratorBaseElENKUlvE_clEvENKUlvE0_clEvEUlfE_St5arrayIPcLm2EEEEviT0_T1_ --------------------------
	.section	.text._ZN2at6native29vectorized_elementwise_kernelILi2EZZZNS0_26round_decimals_kernel_cudaERNS_18TensorIteratorBaseElENKUlvE_clEvENKUlvE0_clEvEUlfE_St5arrayIPcLm2EEEEviT0_T1_,"ax",@progbits
	.align	128
        .global         _ZN2at6native29vectorized_elementwise_kernelILi2EZZZNS0_26round_decimals_kernel_cudaERNS_18TensorIteratorBaseElENKUlvE_clEvENKUlvE0_clEvEUlfE_St5arrayIPcLm2EEEEviT0_T1_
        .type           _ZN2at6native29vectorized_elementwise_kernelILi2EZZZNS0_26round_decimals_kernel_cudaERNS_18TensorIteratorBaseElENKUlvE_clEvENKUlvE0_clEvEUlfE_St5arrayIPcLm2EEEEviT0_T1_,@function
        .size           _ZN2at6native29vectorized_elementwise_kernelILi2EZZZNS0_26round_decimals_kernel_cudaERNS_18TensorIteratorBaseElENKUlvE_clEvENKUlvE0_clEvEUlfE_St5arrayIPcLm2EEEEviT0_T1_,(.L_x_19865 - _ZN2at6native29vectorized_elementwise_kernelILi2EZZZNS0_26round_decimals_kernel_cudaERNS_18TensorIteratorBaseElENKUlvE_clEvENKUlvE0_clEvEUlfE_St5arrayIPcLm2EEEEviT0_T1_)
        .other          _ZN2at6native29vectorized_elementwise_kernelILi2EZZZNS0_26round_decimals_kernel_cudaERNS_18TensorIteratorBaseElENKUlvE_clEvENKUlvE0_clEvEUlfE_St5arrayIPcLm2EEEEviT0_T1_,@"STO_CUDA_ENTRY STV_DEFAULT"
_ZN2at6native29vectorized_elementwise_kernelILi2EZZZNS0_26round_decimals_kernel_cudaERNS_18TensorIteratorBaseElENKUlvE_clEvENKUlvE0_clEvEUlfE_St5arrayIPcLm2EEEEviT0_T1_:
.text._ZN2at6native29vectorized_elementwise_kernelILi2EZZZNS0_26round_decimals_kernel_cudaERNS_18TensorIteratorBaseElENKUlvE_clEvENKUlvE0_clEvEUlfE_St5arrayIPcLm2EEEEviT0_T1_:
        /* <DEDUP_REMOVED lines=10> */
[----:B------:R-:W-:Y:S01]  /*00a0*/  HFMA2 R12, -RZ, RZ, 0, 0 ;  /* 0x00000000ff0c7431 */ /* 0x000fe200000001ff */
        /* <DEDUP_REMOVED lines=11> */
[----:B------:R0:W5:Y:S07]  /*0160*/  @!P6 LDG.E R12, desc[UR4][R2.64] ;  /* 0x00000004020ce981 */ /* 0x00016e000c1e1900 */
[----:B------:R-:W-:Y:S01]  /*0170*/  @!P4 IADD3 R0, PT, PT, R9, R27, RZ ;  /* 0x0000001b0900c210 */ /* 0x000fe20007ffe0ff */
[----:B------:R-:W2:Y:S01]  /*0180*/  @!P4 LDC.64 R20, c[0x0][0x3a0] ;  /* 0x0000e800ff14cb82 */ /* 0x000ea20000000a00 */
[----:B------:R-:W-:-:S04]  /*0190*/  @!P4 IADD3 R27, PT, PT, R27, 0x80, RZ ;  /* 0x000000801b1bc810 */ /* 0x000fc80007ffe0ff */
[----:B------:R-:W-:-:S13]  /*01a0*/  ISETP.GE.U32.AND P3, PT, R27, R10, PT ;  /* 0x0000000a1b00720c */ /* 0x000fda0003f66070 */
[----:B------:R-:W-:Y:S01]  /*01b0*/  @!P3 IADD3 R29, PT, PT, R9, R27, RZ ;  /* 0x0000001b091db210 */ /* 0x000fe20007ffe0ff */
[----:B0-----:R-:W0:Y:S01]  /*01c0*/  @!P3 LDC.64 R2, c[0x0][0x3a0] ;  /* 0x0000e800ff02bb82 */ /* 0x001e220000000a00 */
[----:B------:R-:W-:-:S04]  /*01d0*/  @!P3 IADD3 R27, PT, PT, R27, 0x80, RZ ;  /* 0x000000801b1bb810 */ /* 0x000fc80007ffe0ff */
[----:B------:R-:W-:-:S13]  /*01e0*/  ISETP.GE.U32.AND P2, PT, R27, R10, PT ;  /* 0x0000000a1b00720c */ /* 0x000fda0003f46070 */
[----:B------:R-:W-:Y:S01]  /*01f0*/  @!P2 IADD3 R25, PT, PT, R9, R27, RZ ;  /* 0x0000001b0919a210 */ /* 0x000fe20007ffe0ff */
[----:B------:R-:W3:Y:S01]  /*0200*/  @!P2 LDC.64 R16, c[0x0][0x3a0] ;  /* 0x0000e800ff10ab82 */ /* 0x000ee20000000a00 */
[----:B------:R-:W-:-:S04]  /*0210*/  @!P2 IADD3 R27, PT, PT, R27, 0x80, RZ ;  /* 0x000000801b1ba810 */ /* 0x000fc80007ffe0ff */
[----:B------:R-:W-:-:S13]  /*0220*/  ISETP.GE.U32.AND P1, PT, R27, R10, PT ;  /* 0x0000000a1b00720c */ /* 0x000fda0003f26070 */
[----:B------:R-:W-:Y:S01]  /*0230*/  @!P1 IADD3 R23, PT, PT, R9, R27, RZ ;  /* 0x0000001b09179210 */ /* 0x000fe20007ffe0ff */
[----:B------:R-:W4:Y:S01]  /*0240*/  @!P1 LDC.64 R14, c[0x0][0x3a0] ;  /* 0x0000e800ff0e9b82 */ /* 0x000f220000000a00 */
[----:B------:R-:W-:-:S04]  /*0250*/  @!P1 IADD3 R27, PT, PT, R27, 0x80, RZ ;  /* 0x000000801b1b9810 */ /* 0x000fc80007ffe0ff */
[----:B------:R-:W-:-:S13]  /*0260*/  ISETP.GE.U32.AND P0, PT, R27, R10, PT ;  /* 0x0000000a1b00720c */ /* 0x000fda0003f06070 */
[----:B------:R-:W-:Y:S01]  /*0270*/  @!P0 IADD3 R13, PT, PT, R9, R27, RZ ;  /* 0x0000001b090d8210 */ /* 0x000fe20007ffe0ff */
[----:B------:R-:W0:Y:S01]  /*0280*/  @!P0 LDC.64 R6, c[0x0][0x3a0] ;  /* 0x0000e800ff068b82 */ /* 0x000e220000000a00 */
[----:B------:R-:W-:-:S04]  /*0290*/  @!P0 IADD3 R27, PT, PT, R27, 0x80, RZ ;  /* 0x000000801b1b8810 */ /* 0x000fc80007ffe0ff */
[----:B------:R-:W-:Y:S01]  /*02a0*/  ISETP.GE.U32.AND P6, PT, R27, R10, PT ;  /* 0x0000000a1b00720c */ /* 0x000fe20003fc6070 */
[----:B--2---:R-:W-:-:S12]  /*02b0*/  @!P4 IMAD.WIDE.U32 R20, R0, 0x4, R20 ;  /* 0x000000040014c825 */ /* 0x004fd800078e0014 */
[----:B------:R-:W2:Y:S01]  /*02c0*/  @!P6 LDC.64 R4, c[0x0][0x3a0] ;  /* 0x0000e800ff04eb82 */ /* 0x000ea20000000a00 */
[----:B------:R-:W-:Y:S01]  /*02d0*/  MOV R0, RZ ;  /* 0x000000ff00007202 */ /* 0x000fe20000000f00 */
[----:B-1----:R-:W-:-:S04]  /*02e0*/  @!P5 IMAD.WIDE.U32 R18, R8, 0x4, R18 ;  /* 0x000000040812d825 */ /* 0x002fc800078e0012 */
[----:B------:R-:W-:Y:S01]  /*02f0*/  HFMA2 R8, -RZ, RZ, 0, 0 ;  /* 0x00000000ff087431 */ /* 0x000fe200000001ff */
[----:B------:R-:W-:Y:S01]  /*0300*/  @!P6 IADD3 R27, PT, PT, R9, R27, RZ ;  /* 0x0000001b091be210 */ /* 0x000fe20007ffe0ff */
[----:B------:R1:W5:Y:S01]  /*0310*/  @!P5 LDG.E R0, desc[UR4][R18.64] ;  /* 0x000000041200d981 */ /* 0x000362000c1e1900 */
[----:B----4-:R-:W-:Y:S01]  /*0320*/  @!P1 IMAD.WIDE.U32 R14, R23, 0x4, R14 ;  /* 0x00000004170e9825 */ /* 0x010fe200078e000e */
[----:B------:R-:W-:Y:S02]  /*0330*/  MOV R24, RZ ;  /* 0x000000ff00187202 */ /* 0x000fe40000000f00 */
[----:B------:R-:W-:Y:S01]  /*0340*/  CS2R R22, SRZ ;  /* 0x0000000000167805 */ /* 0x000fe2000001ff00 */
[----:B0-----:R-:W-:Y:S01]  /*0350*/  @!P0 IMAD.WIDE.U32 R6, R13, 0x4, R6 ;  /* 0x000000040d068825 */ /* 0x001fe200078e0006 */
[----:B------:R-:W-:Y:S01]  /*0360*/  MOV R13, RZ ;  /* 0x000000ff000d7202 */ /* 0x000fe20000000f00 */
[----:B------:R0:W5:Y:S02]  /*0370*/  @!P4 LDG.E R8, desc[UR4][R20.64] ;  /* 0x000000041408c981 */ /* 0x000164000c1e1900 */
[----:B-1----:R-:W-:-:S02]  /*0380*/  HFMA2 R18, -RZ, RZ, 0, 0 ;  /* 0x00000000ff127431 */ /* 0x002fc400000001ff */
[----:B------:R-:W-:Y:S01]  /*0390*/  @!P3 IMAD.WIDE.U32 R2, R29, 0x4, R2 ;  /* 0x000000041d02b825 */ /* 0x000fe200078e0002 */
[----:B------:R0:W5:Y:S03]  /*03a0*/  @!P1 LDG.E R23, desc[UR4][R14.64] ;  /* 0x000000040e179981 */ /* 0x000166000c1e1900 */
[----:B---3--:R-:W-:Y:S01]  /*03b0*/  @!P2 IMAD.WIDE.U32 R16, R25, 0x4, R16 ;  /* 0x000000041910a825 */ /* 0x008fe200078e0010 */
[----:B------:R0:W5:Y:S03]  /*03c0*/  @!P3 LDG.E R24, desc[UR4][R2.64] ;  /* 0x000000040218b981 */ /* 0x000166000c1e1900 */
[----:B--2---:R-:W-:Y:S01]  /*03d0*/  @!P6 IMAD.WIDE.U32 R4, R27, 0x4, R4 ;  /* 0x000000041b04e825 */ /* 0x004fe200078e0004 */
[----:B------:R0:W5:Y:S04]  /*03e0*/  @!P2 LDG.E R22, desc[UR4][R16.64] ;  /* 0x000000041016a981 */ /* 0x000168000c1e1900 */
[----:B------:R0:W5:Y:S04]  /*03f0*/  @!P0 LDG.E R18, desc[UR4][R6.64] ;  /* 0x0000000406128981 */ /* 0x000168000c1e1900 */
[----:B------:R0:W5:Y:S01]  /*0400*/  @!P6 LDG.E R13, desc[UR4][R4.64] ;  /* 0x00000004040de981 */ /* 0x000162000c1e1900 */
[----:B------:R-:W-:Y:S01]  /*0410*/  UISETP.NE.AND UP0, UPT, UR6, URZ, UPT ;  /* 0x000000ff0600728c */ /* 0x000fe2000bf05270 */
[----:B------:R-:W-:Y:S08]  /*0420*/  BSSY.RECONVERGENT B0, `(.L_x_4448) ;  /* 0x0000072000007945 */ /* 0x000ff00003800200 */
[----:B0-----:R-:W-:Y:S05]  /*0430*/  BRA.U UP0, `(.L_x_4449) ;  /* 0x0000000100e47547 */ /* 0x001fea000b800000 */
[C---:B------:R-:W-:Y:S02]  /*0440*/  IADD3 R3, PT, PT, R11.reuse, 0x100, RZ ;  /* 0x000001000b037810 */ /* 0x040fe40007ffe0ff */
[-C--:B------:R-:W-:Y:S02]  /*0450*/  ISETP.GE.U32.AND P0, PT, R11, R10.reuse, PT ;  /* 0x0000000a0b00720c */ /* 0x080fe40003f06070 */
[-C--:B------:R-:W-:Y:S02]  /*0460*/  ISETP.GE.U32.AND P6, PT, R3, R10.reuse, PT ;  /* 0x0000000a0300720c */ /* 0x080fe40003fc6070 */
[C---:B------:R-:W-:Y:S02]  /*0470*/  IADD3 R3, PT, PT, R11.reuse, 0x280, RZ ;  /* 0x000002800b037810 */ /* 0x040fe40007ffe0ff */
[----:B------:R-:W-:Y:S02]  /*0480*/  IADD3 R5, PT, PT, R11, 0x180, RZ ;  /* 0x000001800b057810 */ /* 0x000fe40007ffe0ff */
[----:B------:R-:W-:-:S02]  /*0490*/  ISETP.GE.U32.AND P3, PT, R3, R10, PT ;  /* 0x0000000a0300720c */ /* 0x000fc40003f66070 */
[C---:B------:R-:W-:Y:S02]  /*04a0*/  IADD3 R7, PT, PT, R11.reuse, 0x200, RZ ;  /* 0x000002000b077810 */ /* 0x040fe40007ffe0ff */
[----:B------:R-:W-:Y:S01]  /*04b0*/  IADD3 R3, PT, PT, R11, 0x80, RZ ;  /* 0x000000800b037810 */ /* 0x000fe20007ffe0ff */
[----:B------:R-:W0:Y:S01]  /*04c0*/  @!P0 LDC R27, c[0x0][0x388] ;  /* 0x0000e200ff1b8b82 */ /* 0x000e220000000800 */
[-C--:B------:R-:W-:Y:S02]  /*04d0*/  ISETP.GE.U32.AND P5, PT, R5, R10.reuse, PT ;  /* 0x0000000a0500720c */ /* 0x080fe40003fa6070 */
[----:B------:R-:W-:Y:S02]  /*04e0*/  IADD3 R5, PT, PT, R11, 0x300, RZ ;  /* 0x000003000b057810 */ /* 0x000fe40007ffe0ff */
[-C--:B------:R-:W-:Y:S02]  /*04f0*/  ISETP.GE.U32.AND P4, PT, R7, R10.reuse, PT ;  /* 0x0000000a0700720c */ /* 0x080fe40003f86070 */
[-C--:B------:R-:W-:Y:S01]  /*0500*/  ISETP.GE.U32.AND P1, PT, R3, R10.reuse, PT ;  /* 0x0000000a0300720c */ /* 0x080fe20003f26070 */
[----:B------:R-:W1:Y:S01]  /*0510*/  @!P6 LDC R29, c[0x0][0x388] ;  /* 0x0000e200ff1deb82 */ /* 0x000e620000000800 */
[----:B------:R-:W-:-:S07]  /*0520*/  ISETP.GE.U32.AND P2, PT, R5, R10, PT ;  /* 0x0000000a0500720c */ /* 0x000fce0003f46070 */
[----:B------:R-:W2:Y:S08]  /*0530*/  @!P5 LDC R17, c[0x0][0x388] ;  /* 0x0000e200ff11db82 */ /* 0x000eb00000000800 */
[----:B------:R-:W3:Y:S01]  /*0540*/  @!P4 LDC R15, c[0x0][0x388] ;  /* 0x0000e200ff0fcb82 */ /* 0x000ee20000000800 */
[----:B0----5:R-:W-:Y:S01]  /*0550*/  @!P0 FMUL.FTZ R12, R12, R27 ;  /* 0x0000001b0c0c8220 */ /* 0x021fe20000410000 */
[----:B------:R-:W-:Y:S06]  /*0560*/  @!P0 MUFU.RCP R4, R27 ;  /* 0x0000001b00048308 */ /* 0x000fec0000001000 */
[----:B------:R-:W0:Y:S01]  /*0570*/  @!P3 LDC R2, c[0x0][0x388] ;  /* 0x0000e200ff02bb82 */ /* 0x000e220000000800 */
[----:B-1----:R-:W-:Y:S01]  /*0580*/  @!P6 FMUL.FTZ R14, R8, R29 ;  /* 0x0000001d080ee220 */ /* 0x002fe20000410000 */
[----:B------:R-:W-:Y:S06]  /*0590*/  @!P6 MUFU.RCP R16, R29 ;  /* 0x0000001d0010e308 */ /* 0x000fec0000001000 */
[----:B------:R-:W1:Y:S01]  /*05a0*/  @!P1 LDC R7, c[0x0][0x388] ;  /* 0x0000e200ff079b82 */ /* 0x000e620000000800 */
[----:B--2---:R-:W-:Y:S01]  /*05b0*/  @!P5 FMUL.FTZ R24, R24, R17 ;  /* 0x000000111818d220 */ /* 0x004fe20000410000 */
[----:B------:R-:W2:Y:S06]  /*05c0*/  @!P6 FRND R27, R14 ;  /* 0x0000000e001be307 */ /* 0x000eac0000201000 */
[----:B------:R-:W4:Y:S01]  /*05d0*/  @!P2 LDC R5, c[0x0][0x388] ;  /* 0x0000e200ff05ab82 */ /* 0x000f220000000800 */
[----:B---3--:R-:W-:Y:S01]  /*05e0*/  @!P4 FMUL.FTZ R22, R22, R15 ;  /* 0x0000000f1616c220 */ /* 0x008fe20000410000 */
[----:B------:R-:W-:Y:S01]  /*05f0*/  @!P5 MUFU.RCP R17, R17 ;  /* 0x000000110011d308 */ /* 0x000fe20000001000 */
[----:B0-----:R-:W-:Y:S01]  /*0600*/  @!P3 FMUL.FTZ R23, R23, R2 ;  /* 0x000000021717b220 */ /* 0x001fe20000410000 */
[----:B--2---:R-:W-:Y:S01]  /*0610*/  @!P6 FMUL.FTZ R8, R27, R16 ;  /* 0x000000101b08e220 */ /* 0x004fe20000410000 */
[----:B------:R-:W-:-:S05]  /*0620*/  IADD3 R27, PT, PT, R11, 0x380, RZ ;  /* 0x000003800b1b7810 */ /* 0x000fca0007ffe0ff */
[----:B------:R-:W-:Y:S01]  /*0630*/  @!P4 MUFU.RCP R15, R15 ;  /* 0x0000000f000fc308 */ /* 0x000fe20000001000 */
[----:B------:R-:W-:Y:S01]  /*0640*/  ISETP.GE.U32.AND P6, PT, R27, R10, PT ;  /* 0x0000000a1b00720c */ /* 0x000fe20003fc6070 */
[----:B-1----:R-:W-:-:S06]  /*0650*/  @!P1 FMUL.FTZ R26, R0, R7 ;  /* 0x00000007001a9220 */ /* 0x002fcc0000410000 */
[----:B------:R-:W-:Y:S01]  /*0660*/  @!P3 MUFU.RCP R2, R2 ;  /* 0x000000020002b308 */ /* 0x000fe20000001000 */
[----:B----4-:R-:W-:-:S07]  /*0670*/  @!P2 FMUL.FTZ R25, R18, R5 ;  /* 0x000000051219a220 */ /* 0x010fce0000410000 */
[----:B------:R-:W-:Y:S08]  /*0680*/  @!P2 MUFU.RCP R5, R5 ;  /* 0x000000050005a308 */ /* 0x000ff00000001000 */
[----:B------:R-:W-:Y:S08]  /*0690*/  @!P1 MUFU.RCP R7, R7 ;  /* 0x0000000700079308 */ /* 0x000ff00000001000 */
[----:B------:R-:W0:Y:S08]  /*06a0*/  @!P5 FRND R24, R24 ;  /* 0x000000180018d307 */ /* 0x000e300000201000 */
[----:B------:R-:W1:Y:S01]  /*06b0*/  @!P4 FRND R22, R22 ;  /* 0x000000160016c307 */ /* 0x000e620000201000 */
[----:B0-----:R-:W-:-:S07]  /*06c0*/  @!P5 FMUL.FTZ R6, R24, R17 ;  /* 0x000000111806d220 */ /* 0x001fce0000410000 */
[----:B------:R-:W0:Y:S01]  /*06d0*/  @!P3 FRND R23, R23 ;  /* 0x000000170017b307 */ /* 0x000e220000201000 */
[----:B-1----:R-:W-:-:S07]  /*06e0*/  @!P4 FMUL.FTZ R19, R22, R15 ;  /* 0x0000000f1613c220 */ /* 0x002fce0000410000 */
[----:B------:R-:W1:Y:S01]  /*06f0*/  @!P2 FRND R28, R25 ;  /* 0x00000019001ca307 */ /* 0x000e620000201000 */
[----:B0-----:R-:W-:-:S07]  /*0700*/  @!P3 FMUL.FTZ R18, R23, R2 ;  /* 0x000000021712b220 */ /* 0x001fce0000410000 */
[----:B------:R-:W0:Y:S01]  /*0710*/  @!P1 FRND R26, R26 ;  /* 0x0000001a001a9307 */ /* 0x000e220000201000 */
[----:B-1----:R-:W-:-:S07]  /*0720*/  @!P2 FMUL.FTZ R0, R28, R5 ;  /* 0x000000051c00a220 */ /* 0x002fce0000410000 */
        /* <DEDUP_REMOVED lines=10> */
.L_x_4449:
[C---:B------:R-:W-:Y:S02]  /*07d0*/  IADD3 R3, PT, PT, R11.reuse, 0x100, RZ ;  /* 0x000001000b037810 */ /* 0x040fe40007ffe0ff */
[----:B------:R-:W-:Y:S02]  /*07e0*/  IADD3 R7, PT, PT, R11, 0x300, RZ ;  /* 0x000003000b077810 */ /* 0x000fe40007ffe0ff */
[-C--:B------:R-:W-:Y:S02]  /*07f0*/  ISETP.GE.U32.AND P0, PT, R3, R10.reuse, PT ;  /* 0x0000000a0300720c */ /* 0x080fe40003f06070 */
[----:B------:R-:W-:Y:S02]  /*0800*/  IADD3 R3, PT, PT, R11, 0x180, RZ ;  /* 0x000001800b037810 */ /* 0x000fe40007ffe0ff */
[-C--:B------:R-:W-:Y:S02]  /*0810*/  ISETP.GE.U32.AND P4, PT, R7, R10.reuse, PT ;  /* 0x0000000a0700720c */ /* 0x080fe40003f86070 */
[----:B------:R-:W-:-:S02]  /*0820*/  ISETP.GE.U32.AND P1, PT, R3, R10, PT ;  /* 0x0000000a0300720c */ /* 0x000fc40003f26070 */
[C---:B------:R-:W-:Y:S02]  /*0830*/  IADD3 R3, PT, PT, R11.reuse, 0x200, RZ ;  /* 0x000002000b037810 */ /* 0x040fe40007ffe0ff */
[----:B------:R-:W-:Y:S02]  /*0840*/  IADD3 R7, PT, PT, R11, 0x380, RZ ;  /* 0x000003800b077810 */ /* 0x000fe40007ffe0ff */
[-C--:B------:R-:W-:Y:S01]  /*0850*/  ISETP.GE.U32.AND P2, PT, R3, R10.reuse, PT ;  /* 0x0000000a0300720c */ /* 0x080fe20003f46070 */
[----:B------:R-:W0:Y:S01]  /*0860*/  @!P0 LDC R5, c[0x0][0x388] ;  /* 0x0000e200ff058b82 */ /* 0x000e220000000800 */
[----:B------:R-:W-:Y:S02]  /*0870*/  IADD3 R3, PT, PT, R11, 0x280, RZ ;  /* 0x000002800b037810 */ /* 0x000fe40007ffe0ff */
[-C--:B------:R-:W-:Y:S02]  /*0880*/  ISETP.GE.U32.AND P5, PT, R7, R10.reuse, PT ;  /* 0x0000000a0700720c */ /* 0x080fe40003fa6070 */
[----:B------:R-:W-:-:S03]  /*0890*/  ISETP.GE.U32.AND P3, PT, R3, R10, PT ;  /* 0x0000000a0300720c */ /* 0x000fc60003f66070 */
[----:B------:R-:W1:Y:S08]  /*08a0*/  @!P1 LDC R14, c[0x0][0x388] ;  /* 0x0000e200ff0e9b82 */ /* 0x000e700000000800 */
[----:B------:R-:W2:Y:S01]  /*08b0*/  @!P2 LDC R2, c[0x0][0x388] ;  /* 0x0000e200ff02ab82 */ /* 0x000ea20000000800 */
[----:B0-----:R-:W0:Y:S07]  /*08c0*/  @!P0 MUFU.RCP R15, R5 ;  /* 0x00000005000f8308 */ /* 0x001e2e0000001000 */
[----:B------:R-:W3:Y:S01]  /*08d0*/  @!P3 LDC R4, c[0x0][0x388] ;  /* 0x0000e200ff04bb82 */ /* 0x000ee20000000800 */
[----:B-1----:R-:W1:Y:S07]  /*08e0*/  @!P1 MUFU.RCP R3, R14 ;  /* 0x0000000e00039308 */ /* 0x002e6e0000001000 */
[----:B------:R-:W4:Y:S01]  /*08f0*/  @!P4 LDC R7, c[0x0][0x388] ;  /* 0x0000e200ff07cb82 */ /* 0x000f220000000800 */
[----:B--2---:R-:W-:Y:S01]  /*0900*/  @!P2 MUFU.RCP R25, R2 ;  /* 0x000000020019a308 */ /* 0x004fe20000001000 */
[----:B0----5:R-:W-:-:S07]  /*0910*/  @!P0 FMUL.FTZ R15, R15, R8 ;  /* 0x000000080f0f8220 */ /* 0x021fce0000410000 */
[----:B------:R-:W0:Y:S01]  /*0920*/  @!P0 FRND R16, R15 ;  /* 0x0000000f00108307 */ /* 0x000e220000201000 */
[----:B-1----:R-:W-:Y:S01]  /*0930*/  @!P1 FMUL.FTZ R24, R3, R24 ;  /* 0x0000001803189220 */ /* 0x002fe20000410000 */
[----:B------:R-:W-:-:S04]  /*0940*/  IADD3 R3, PT, PT, R11, 0x80, RZ ;  /* 0x000000800b037810 */ /* 0x000fc80007ffe0ff */
[-C--:B------:R-:W-:Y:S02]  /*0950*/  ISETP.GE.U32.AND P6, PT, R3, R10.reuse, PT ;  /* 0x0000000a0300720c */ /* 0x080fe40003fc6070 */
[----:B------:R-:W1:Y:S01]  /*0960*/  @!P1 FRND R17, R24 ;  /* 0x0000001800119307 */ /* 0x000e620000201000 */
[----:B0-----:R-:W-:Y:S01]  /*0970*/  @!P0 FMUL.FTZ R8, R16, R5 ;  /* 0x0000000510088220 */ /* 0x001fe20000410000 */
[----:B------:R-:W-:Y:S01]  /*0980*/  ISETP.GE.U32.AND P0, PT, R11, R10, PT ;  /* 0x0000000a0b00720c */ /* 0x000fe20003f06070 */
[----:B------:R-:W0:Y:S05]  /*0990*/  @!P5 LDC R5, c[0x0][0x388] ;  /* 0x0000e200ff05db82 */ /* 0x000e2a0000000800 */
[----:B---3--:R-:W2:Y:S01]  /*09a0*/  @!P3 MUFU.RCP R16, R4 ;  /* 0x000000040010b308 */ /* 0x008ea20000001000 */
[----:B-1----:R-:W-:Y:S01]  /*09b0*/  @!P1 FMUL.FTZ R6, R17, R14 ;  /* 0x0000000e11069220 */ /* 0x002fe20000410000 */
[----:B------:R-:W-:Y:S01]  /*09c0*/  @!P2 FMUL.FTZ R17, R25, R22 ;  /* 0x000000161911a220 */ /* 0x000fe20000410000 */
[----:B------:R-:W1:Y:S05]  /*09d0*/  @!P6 LDC R14, c[0x0][0x388] ;  /* 0x0000e200ff0eeb82 */ /* 0x000e6a0000000800 */
[----:B----4-:R-:W3:Y:S03]  /*09e0*/  @!P4 MUFU.RCP R25, R7 ;  /* 0x000000070019c308 */ /* 0x010ee60000001000 */
[----:B------:R-:W4:Y:S05]  /*09f0*/  @!P0 LDC R15, c[0x0][0x388] ;  /* 0x0000e200ff0f8b82 */ /* 0x000f2a0000000800 */
[----:B------:R-:W3:Y:S01]  /*0a00*/  @!P2 FRND R17, R17 ;  /* 0x000000110011a307 */ /* 0x000ee20000201000 */
[----:B--2---:R-:W-:-:S07]  /*0a10*/  @!P3 FMUL.FTZ R24, R16, R23 ;  /* 0x000000171018b220 */ /* 0x004fce0000410000 */
[----:B0-----:R-:W0:Y:S01]  /*0a20*/  @!P5 MUFU.RCP R16, R5 ;  /* 0x000000050010d308 */ /* 0x001e220000001000 */
[----:B---3--:R-:W-:Y:S01]  /*0a30*/  @!P4 FMUL.FTZ R22, R25, R18 ;  /* 0x000000121916c220 */ /* 0x008fe20000410000 */
[----:B------:R-:W-:-:S06]  /*0a40*/  @!P2 FMUL.FTZ R19, R17, R2 ;  /* 0x000000021113a220 */ /* 0x000fcc0000410000 */
[----:B-1----:R-:W1:Y:S08]  /*0a50*/  @!P6 MUFU.RCP R25, R14 ;  /* 0x0000000e0019e308 */ /* 0x002e700000001000 */
        /* <DEDUP_REMOVED lines=10> */
[----:B0-----:R-:W-:-:S07]  /*0b00*/  @!P5 FMUL.FTZ R12, R16, R5 ;  /* 0x00000005100cd220 */ /* 0x001fce0000410000 */
[----:B------:R-:W0:Y:S01]  /*0b10*/  @!P0 FRND R26, R23 ;  /* 0x00000017001a8307 */ /* 0x000e220000201000 */
[----:B-1----:R-:W-:Y:S01]  /*0b20*/  @!P6 FMUL.FTZ R20, R25, R14 ;  /* 0x0000000e1914e220 */ /* 0x002fe20000410000 */
[----:B0-----:R-:W-:-:S07]  /*0b30*/  @!P0 FMUL.FTZ R21, R26, R15 ;  /* 0x0000000f1a158220 */ /* 0x001fce0000410000 */
.L_x_4450:
[----:B------:R-:W-:Y:S05]  /*0b40*/  BSYNC.RECONVERGENT B0 ;  /* 0x0000000000007941 */ /* 0x000fea0003800200 */
.L_x_4448:
[----:B------:R-:W0:Y:S01]  /*0b50*/  @!P0 LDC.64 R4, c[0x0][0x398] ;  /* 0x0000e600ff048b82 */ /* 0x000e220000000a00 */
[----:B------:R-:W-:Y:S01]  /*0b60*/  @!P0 IADD3 R7, PT, PT, R9, R11, RZ ;  /* 0x0000000b09078210 */ /* 0x000fe20007ffe0ff */
[----:B------:R-:W-:Y:S01]  /*0b70*/  BSSY.RECONVERGENT B0, `(.L_x_4451) ;  /* 0x0000030000007945 */ /* 0x000fe20003800200 */
[----:B------:R-:W-:-:S03]  /*0b80*/  @!P0 MOV R11, R3 ;  /* 0x00000003000b8202 */ /* 0x000fc60000000f00 */
[----:B------:R-:W-:Y:S01]  /*0b90*/  BSSY.RELIABLE B1, `(.L_x_4452) ;  /* 0x0000027000017945 */ /* 0x000fe20003800100 */
[----:B0-----:R-:W-:-:S05]  /*0ba0*/  @!P0 IMAD.WIDE.U32 R4, R7, 0x4, R4 ;  /* 0x0000000407048825 */ /* 0x001fca00078e0004 */
[----:B------:R0:W-:Y:S01]  /*0bb0*/  @!P0 STG.E desc[UR4][R4.64], R21 ;  /* 0x0000001504008986 */ /* 0x0001e2000c101904 */
[----:B------:R-:W-:-:S13]  /*0bc0*/  ISETP.GE.U32.AND P0, PT, R11, R10, PT ;  /* 0x0000000a0b00720c */ /* 0x000fda0003f06070 */
[----:B0-----:R-:W-:Y:S05]  /*0bd0*/  @P0 BRA `(.L_x_4453) ;  /* 0x0000000000300947 */ /* 0x001fea0003800000 */
[----:B------:R-:W0:Y:S01]  /*0be0*/  LDC.64 R2, c[0x0][0x398] ;  /* 0x0000e600ff027b82 */ /* 0x000e220000000a00 */
[----:B------:R-:W-:Y:S02]  /*0bf0*/  IADD3 R5, PT, PT, R9, R11, RZ ;  /* 0x0000000b09057210 */ /* 0x000fe40007ffe0ff */
[----:B------:R-:W-:-:S04]  /*0c00*/  IADD3 R11, PT, PT, R11, 0x80, RZ ;  /* 0x000000800b0b7810 */ /* 0x000fc80007ffe0ff */
[----:B------:R-:W-:Y:S01]  /*0c10*/  ISETP.GE.U32.AND P0, PT, R11, R10, PT ;  /* 0x0000000a0b00720c */ /* 0x000fe20003f06070 */
[----:B0-----:R-:W-:-:S05]  /*0c20*/  IMAD.WIDE.U32 R2, R5, 0x4, R2 ;  /* 0x0000000405027825 */ /* 0x001fca00078e0002 */
[----:B------:R0:W-:Y:S07]  /*0c30*/  STG.E desc[UR4][R2.64], R20 ;  /* 0x0000001402007986 */ /* 0x0001ee000c101904 */
[----:B------:R-:W-:Y:S05]  /*0c40*/  @P0 BRA `(.L_x_4454) ;  /* 0x0000000000300947 */ /* 0x000fea0003800000 */
[----:B0-----:R-:W0:Y:S01]  /*0c50*/  LDC.64 R2, c[0x0][0x398] ;  /* 0x0000e600ff027b82 */ /* 0x001e220000000a00 */
[----:B------:R-:W-:Y:S02]  /*0c60*/  IADD3 R5, PT, PT, R9, R11, RZ ;  /* 0x0000000b09057210 */ /* 0x000fe40007ffe0ff */
[----:B------:R-:W-:-:S03]  /*0c70*/  IADD3 R11, PT, PT, R11, 0x80, RZ ;  /* 0x000000800b0b7810 */ /* 0x000fc60007ffe0ff */
[----:B0-----:R-:W-:-:S05]  /*0c80*/  IMAD.WIDE.U32 R2, R5, 0x4, R2 ;  /* 0x0000000405027825 */ /* 0x001fca00078e0002 */
[----:B------:R0:W-:Y:S02]  /*0c90*/  STG.E desc[UR4][R2.64], R8 ;  /* 0x0000000802007986 */ /* 0x0001e4000c101904 */
.L_x_4453:
[----:B------:R-:W-:-:S13]  /*0ca0*/  ISETP.GE.U32.AND P0, PT, R11, R10, PT ;  /* 0x0000000a0b00720c */ /* 0x000fda0003f06070 */
[----:B------:R-:W-:Y:S05]  /*0cb0*/  @P0 BRA `(.L_x_4455) ;  /* 0x0000000000300947 */ /* 0x000fea0003800000 */
[----:B0-----:R-:W0:Y:S01]  /*0cc0*/  LDC.64 R2, c[0x0][0x398] ;  /* 0x0000e600ff027b82 */ /* 0x001e220000000a00 */
[----:B------:R-:W-:Y:S02]  /*0cd0*/  IADD3 R5, PT, PT, R9, R11, RZ ;  /* 0x0000000b09057210 */ /* 0x000fe40007ffe0ff */
[----:B------:R-:W-:-:S03]  /*0ce0*/  IADD3 R11, PT, PT, R11, 0x80, RZ ;  /* 0x000000800b0b7810 */ /* 0x000fc60007ffe0ff */
[----:B0-----:R-:W-:-:S05]  /*0cf0*/  IMAD.WIDE.U32 R2, R5, 0x4, R2 ;  /* 0x0000000405027825 */ /* 0x001fca00078e0002 */
[----:B------:R1:W-:Y:S02]  /*0d00*/  STG.E desc[UR4][R2.64], R6 ;  /* 0x0000000602007986 */ /* 0x0003e4000c101904 */
.L_x_4454:
[----:B------:R-:W-:-:S13]  /*0d10*/  ISETP.GE.U32.AND P0, PT, R11, R10, PT ;  /* 0x0000000a0b00720c */ /* 0x000fda0003f06070 */
[----:B------:R-:W-:Y:S05]  /*0d20*/  @P0 BRA `(.L_x_4456) ;  /* 0x0000000000340947 */ /* 0x000fea0003800000 */
[----:B01----:R-:W0:Y:S01]  /*0d30*/  LDC.64 R2, c[0x0][0x398] ;  /* 0x0000e600ff027b82 */ /* 0x003e220000000a00 */
[----:B------:R-:W-:Y:S02]  /*0d40*/  IADD3 R5, PT, PT, R9, R11, RZ ;  /* 0x0000000b09057210 */ /* 0x000fe40007ffe0ff */
[----:B------:R-:W-:-:S03]  /*0d50*/  IADD3 R11, PT, PT, R11, 0x80, RZ ;  /* 0x000000800b0b7810 */ /* 0x000fc60007ffe0ff */
[----:B0-----:R-:W-:-:S05]  /*0d60*/  IMAD.WIDE.U32 R2, R5, 0x4, R2 ;  /* 0x0000000405027825 */ /* 0x001fca00078e0002 */
[----:B------:R1:W-:Y:S02]  /*0d70*/  STG.E desc[UR4][R2.64], R19 ;  /* 0x0000001302007986 */ /* 0x0003e4000c101904 */
.L_x_4455:
[----:B------:R-:W-:-:S13]  /*0d80*/  ISETP.GE.U32.AND P0, PT, R11, R10, PT ;  /* 0x0000000a0b00720c */ /* 0x000fda0003f06070 */
[----:B------:R-:W-:Y:S05]  /*0d90*/  @P0 BREAK.RELIABLE B1 ;  /* 0x0000000000010942 */ /* 0x000fea0003800100 */
[----:B------:R-:W-:Y:S05]  /*0da0*/  @P0 BRA `(.L_x_4457) ;  /* 0x0000000000300947 */ /* 0x000fea0003800000 */
[----:B01----:R-:W0:Y:S01]  /*0db0*/  LDC.64 R2, c[0x0][0x398] ;  /* 0x0000e600ff027b82 */ /* 0x003e220000000a00 */
[----:B------:R-:W-:Y:S02]  /*0dc0*/  IADD3 R5, PT, PT, R9, R11, RZ ;  /* 0x0000000b09057210 */ /* 0x000fe40007ffe0ff */
[----:B------:R-:W-:-:S03]  /*0dd0*/  IADD3 R11, PT, PT, R11, 0x80, RZ ;  /* 0x000000800b0b7810 */ /* 0x000fc60007ffe0ff */
[----:B0-----:R-:W-:-:S05]  /*0de0*/  IMAD.WIDE.U32 R2, R5, 0x4, R2 ;  /* 0x0000000405027825 */ /* 0x001fca00078e0002 */
[----:B------:R2:W-:Y:S02]  /*0df0*/  STG.E desc[UR4][R2.64], R18 ;  /* 0x0000001202007986 */ /* 0x0005e4000c101904 */
.L_x_4456:
[----:B------:R-:W-:Y:S05]  /*0e00*/  BSYNC.RELIABLE B1 ;  /* 0x0000000000017941 */ /* 0x000fea0003800100 */
.L_x_4452:
[----:B------:R-:W-:-:S13]  /*0e10*/  ISETP.GE.U32.AND P0, PT, R11, R10, PT ;  /* 0x0000000a0b00720c */ /* 0x000fda0003f06070 */
[----:B012---:R-:W0:Y:S01]  /*0e20*/  @!P0 LDC.64 R2, c[0x0][0x398] ;  /* 0x0000e600ff028b82 */ /* 0x007e220000000a00 */
[----:B------:R-:W-:Y:S02]  /*0e30*/  @!P0 IADD3 R5, PT, PT, R9, R11, RZ ;  /* 0x0000000b09058210 */ /* 0x000fe40007ffe0ff */
[----:B------:R-:W-:-:S03]  /*0e40*/  @!P0 IADD3 R11, PT, PT, R11, 0x80, RZ ;  /* 0x000000800b0b8810 */ /* 0x000fc60007ffe0ff */
[----:B0-----:R-:W-:-:S05]  /*0e50*/  @!P0 IMAD.WIDE.U32 R2, R5, 0x4, R2 ;  /* 0x0000000405028825 */ /* 0x001fca00078e0002 */
[----:B------:R2:W-:Y:S02]  /*0e60*/  @!P0 STG.E desc[UR4][R2.64], R0 ;  /* 0x0000000002008986 */ /* 0x0005e4000c101904 */
.L_x_4457:
[----:B------:R-:W-:Y:S05]  /*0e70*/  BSYNC.RECONVERGENT B0 ;  /* 0x0000000000007941 */ /* 0x000fea0003800200 */
.L_x_4451:
[----:B------:R-:W-:Y:S05]  /*0e80*/  WARPSYNC.ALL ;  /* 0x0000000000007948 */ /* 0x000fea0003800000 */
[----:B------:R-:W-:-:S13]  /*0e90*/  ISETP.GE.U32.AND P0, PT, R11, R10, PT ;  /* 0x0000000a0b00720c */ /* 0x000fda0003f06070 */
[----:B------:R-:W-:Y:S05]  /*0ea0*/  @P0 EXIT ;  /* 0x000000000000094d */ /* 0x000fea0003800000 */
[----:B012---:R-:W0:Y:S01]  /*0eb0*/  LDC.64 R2, c[0x0][0x398] ;  /* 0x0000e600ff027b82 */ /* 0x007e220000000a00 */
[----:B------:R-:W-:-:S05]  /*0ec0*/  IADD3 R9, PT, PT, R9, R11, RZ ;  /* 0x0000000b09097210 */ /* 0x000fca0007ffe0ff */
[----:B0-----:R-:W-:-:S05]  /*0ed0*/  IMAD.WIDE.U32 R2, R9, 0x4, R2 ;  /* 0x0000000409027825 */ /* 0x001fca00078e0002 */
[----:B------:R-:W-:Y:S01]  /*0ee0*/  STG.E desc[UR4][R2.64], R12 ;  /* 0x0000000c02007986 */ /* 0x000fe2000c101904 */
[----:B------:R-:W-:Y:S05]  /*0ef0*/  EXIT ;  /* 0x000000000000794d */ /* 0x000fea0003800000 */
.L_x_4447:
[----:B------:R-:W0:Y:S01]  /*0f00*/  S2R R0, SR_TID.X ;  /* 0x0000000000007919 */ /* 0x000e220000002100 */
[----:B------:R-:W1:Y:S02]  /*0f10*/  LDC.64 R2, c[0x0][0x3a0] ;  /* 0x0000e800ff027b82 */ /* 0x000e640000000a00 */
[----:B-1----:R-:W-:-:S04]  /*0f20*/  IMAD.WIDE.U32 R2, R9, 0x4, R2 ;  /* 0x0000000409027825 */ /* 0x002fc800078e0002 */
[----:B0-----:R-:W-:-:S05]  /*0f30*/  IMAD.WIDE.U32 R6, R0, 0x8, R2 ;  /* 0x0000000800067825 */ /* 0x001fca00078e0002 */
[----:B------:R0:W5:Y:S04]  /*0f40*/  LDG.E.64 R12, desc[UR4][R6.64] ;  /* 0x00000004060c7981 */ /* 0x000168000c1e1b00 */
[----:B------:R0:W5:Y:S04]  /*0f50*/  LDG.E.64 R10, desc[UR4][R6.64+0x400] ;  /* 0x00040004060a7981 */ /* 0x000168000c1e1b00 */
[----:B------:R0:W5:Y:S04]  /*0f60*/  LDG.E.64 R2, desc[UR4][R6.64+0x800] ;  /* 0x0008000406027981 */ /* 0x000168000c1e1b00 */
[----:B------:R0:W5:Y:S01]  /*0f70*/  LDG.E.64 R4, desc[UR4][R6.64+0xc00] ;  /* 0x000c000406047981 */ /* 0x000162000c1e1b00 */
[----:B------:R-:W-:-:S09]  /*0f80*/  UISETP.NE.AND UP0, UPT, UR6, URZ, UPT ;  /* 0x000000ff0600728c */ /* 0x000fd2000bf05270 */
[----:B0-----:R-:W-:Y:S05]  /*0f90*/  BRA.U UP0, `(.L_x_4458) ;  /* 0x00000001006c7547 */ /* 0x001fea000b800000 */
[----:B------:R-:W0:Y:S02]  /*0fa0*/  LDCU UR6, c[0x0][0x388] ;  /* 0x00007100ff0677ac */ /* 0x000e240008000800 */
[----:B0----5:R-:W-:Y:S01]  /*0fb0*/  FMUL.FTZ R12, R12, UR6 ;  /* 0x000000060c0c7c20 */ /* 0x021fe20008410000 */
[----:B------:R-:W-:Y:S01]  /*0fc0*/  FMUL.FTZ R11, R11, UR6 ;  /* 0x000000060b0b7c20 */ /* 0x000fe20008410000 */
[----:B------:R-:W-:Y:S01]  /*0fd0*/  FMUL.FTZ R13, R13, UR6 ;  /* 0x000000060d0d7c20 */ /* 0x000fe20008410000 */
[----:B------:R-:W-:Y:S01]  /*0fe0*/  FMUL.FTZ R10, R10, UR6 ;  /* 0x000000060a0a7c20 */ /* 0x000fe20008410000 */
[----:B------:R0:W-:Y:S01]  /*0ff0*/  FRND R7, R12 ;  /* 0x0000000c00077307 */ /* 0x0001e20000201000 */
[----:B------:R-:W-:Y:S01]  /*1000*/  FMUL.FTZ R8, R2, UR6 ;  /* 0x0000000602087c20 */ /* 0x000fe20008410000 */
[----:B------:R-:W-:Y:S01]  /*1010*/  FMUL.FTZ R14, R3, UR6 ;  /* 0x00000006030e7c20 */ /* 0x000fe20008410000 */
[----:B------:R-:W-:-:S05]  /*1020*/  FMUL.FTZ R16, R5, UR6 ;  /* 0x0000000605107c20 */ /* 0x000fca0008410000 */
[----:B------:R-:W1:Y:S01]  /*1030*/  MUFU.RCP R6, UR6 ;  /* 0x0000000600067d08 */ /* 0x000e620008001000 */
[----:B0-----:R-:W-:-:S07]  /*1040*/  FMUL.FTZ R12, R4, UR6 ;  /* 0x00000006040c7c20 */ /* 0x001fce0008410000 */
[----:B------:R-:W0:Y:S08]  /*1050*/  FRND R11, R11 ;  /* 0x0000000b000b7307 */ /* 0x000e300000201000 */
[----:B------:R-:W2:Y:S01]  /*1060*/  FRND R13, R13 ;  /* 0x0000000d000d7307 */ /* 0x000ea20000201000 */
[-C--:B-1----:R-:W-:Y:S01]  /*1070*/  FMUL.FTZ R2, R7, R6.reuse ;  /* 0x0000000607027220 */ /* 0x082fe20000410000 */
[----:B0-----:R-:W-:-:S06]  /*1080*/  FMUL.FTZ R5, R11, R6 ;  /* 0x000000060b057220 */ /* 0x001fcc0000410000 */
[----:B------:R-:W0:Y:S01]  /*1090*/  FRND R15, R10 ;  /* 0x0000000a000f7307 */ /* 0x000e220000201000 */
[----:B--2---:R-:W-:-:S07]  /*10a0*/  FMUL.FTZ R3, R13, R6 ;  /* 0x000000060d037220 */ /* 0x004fce0000410000 */
[----:B------:R-:W1:Y:S01]  /*10b0*/  FRND R17, R8 ;  /* 0x0000000800117307 */ /* 0x000e620000201000 */
[----:B0-----:R-:W-:-:S07]  /*10c0*/  FMUL.FTZ R4, R15, R6 ;  /* 0x000000060f047220 */ /* 0x001fce0000410000 */
[----:B------:R-:W0:Y:S01]  /*10d0*/  FRND R19, R14 ;  /* 0x0000000e00137307 */ /* 0x000e220000201000 */
[----:B-1----:R-:W-:-:S07]  /*10e0*/  FMUL.FTZ R10, R17, R6 ;  /* 0x00000006110a7220 */ /* 0x002fce0000410000 */
[----:B------:R-:W1:Y:S01]  /*10f0*/  FRND R21, R12 ;  /* 0x0000000c00157307 */ /* 0x000e620000201000 */
[----:B0-----:R-:W-:-:S07]  /*1100*/  FMUL.FTZ R11, R19, R6 ;  /* 0x00000006130b7220 */ /* 0x001fce0000410000 */
[----:B------:R-:W0:Y:S01]  /*1110*/  FRND R23, R16 ;  /* 0x0000001000177307 */ /* 0x000e220000201000 */
[-C--:B-1----:R-:W-:Y:S01]  /*1120*/  FMUL.FTZ R22, R21, R6.reuse ;  /* 0x0000000615167220 */ /* 0x082fe20000410000 */
[----:B0-----:R-:W-:Y:S01]  /*1130*/  FMUL.FTZ R23, R23, R6 ;  /* 0x0000000617177220 */ /* 0x001fe20000410000 */
[----:B------:R-:W-:Y:S06]  /*1140*/  BRA `(.L_x_4459) ;  /* 0x0000000000687947 */ /* 0x000fec0003800000 */
.L_x_4458:
[----:B------:R-:W0:Y:S02]  /*1150*/  LDCU UR6, c[0x0][0x388] ;  /* 0x00007100ff0677ac */ /* 0x000e240008000800 */
[----:B0-----:R-:W0:Y:S02]  /*1160*/  MUFU.RCP R14, UR6 ;  /* 0x00000006000e7d08 */ /* 0x001e240008001000 */
[-C--:B0----5:R-:W-:Y:S01]  /*1170*/  FMUL.FTZ R12, R12, R14.reuse ;  /* 0x0000000e0c0c7220 */ /* 0x0a1fe20000410000 */
[-C--:B------:R-:W-:Y:S01]  /*1180*/  FMUL.FTZ R13, R13, R14.reuse ;  /* 0x0000000e0d0d7220 */ /* 0x080fe20000410000 */
[-C--:B------:R-:W-:Y:S01]  /*1190*/  FMUL.FTZ R10, R10, R14.reuse ;  /* 0x0000000e0a0a7220 */ /* 0x080fe20000410000 */
[-C--:B------:R-:W-:Y:S01]  /*11a0*/  FMUL.FTZ R11, R11, R14.reuse ;  /* 0x0000000e0b0b7220 */ /* 0x080fe20000410000 */
[-C--:B------:R-:W-:Y:S01]  /*11b0*/  FMUL.FTZ R6, R2, R14.reuse ;  /* 0x0000000e02067220 */ /* 0x080fe20000410000 */
[-C--:B------:R-:W-:Y:S01]  /*11c0*/  FMUL.FTZ R7, R3, R14.reuse ;  /* 0x0000000e03077220 */ /* 0x080fe20000410000 */
[-C--:B------:R-:W-:Y:S01]  /*11d0*/  FMUL.FTZ R8, R4, R14.reuse ;  /* 0x0000000e04087220 */ /* 0x080fe20000410000 */
[----:B------:R-:W-:Y:S01]  /*11e0*/  FMUL.FTZ R14, R5, R14 ;  /* 0x0000000e050e7220 */ /* 0x000fe20000410000 */
[----:B------:R-:W0:Y:S08]  /*11f0*/  FRND R10, R10 ;  /* 0x0000000a000a7307 */ /* 0x000e300000201000 */
        /* <DEDUP_REMOVED lines=13> */
[----:B0-----:R-:W-:Y:S01]  /*12d0*/  FMUL.FTZ R22, R8, UR6 ;  /* 0x0000000608167c20 */ /* 0x001fe20008410000 */
[----:B-1----:R-:W-:-:S07]  /*12e0*/  FMUL.FTZ R23, R14, UR6 ;  /* 0x000000060e177c20 */ /* 0x002fce0008410000 */
.L_x_4459:
[----:B------:R-:W0:Y:S02]  /*12f0*/  LDC.64 R6, c[0x0][0x398] ;  /* 0x0000e600ff067b82 */ /* 0x000e240000000a00 */
[----:B0-----:R-:W-:-:S04]  /*1300*/  IMAD.WIDE.U32 R6, R9, 0x4, R6 ;  /* 0x0000000409067825 */ /* 0x001fc800078e0006 */
[----:B------:R-:W-:-:S05]  /*1310*/  IMAD.WIDE.U32 R6, R0, 0x8, R6 ;  /* 0x0000000800067825 */ /* 0x000fca00078e0006 */
[----:B------:R-:W-:Y:S04]  /*1320*/  STG.E.64 desc[UR4][R6.64], R2 ;  /* 0x0000000206007986 */ /* 0x000fe8000c101b04 */
[----:B------:R-:W-:Y:S04]  /*1330*/  STG.E.64 desc[UR4][R6.64+0x400], R4 ;  /* 0x0004000406007986 */ /* 0x000fe8000c101b04 */
[----:B------:R-:W-:Y:S04]  /*1340*/  STG.E.64 desc[UR4][R6.64+0x800], R10 ;  /* 0x0008000a06007986 */ /* 0x000fe8000c101b04 */
[----:B------:R-:W-:Y:S01]  /*1350*/  STG.E.64 desc[UR4][R6.64+0xc00], R22 ;  /* 0x000c001606007986 */ /* 0x000fe2000c101b04 */
[----:B------:R-:W-:Y:S05]  /*1360*/  EXIT ;  /* 0x000000000000794d */ /* 0x000fea0003800000 */
.L_x_4460:
        /* <DEDUP_REMOVED lines=9> */
.L_x_19865:


//--------------------- .text._ZN2at6native29vectorized_elementwise_kernelILi4EZZZNS0_26round_decimals_kernel_cudaERNS_18TensorIteratorBaseElENKUlvE_clEvENKUlvE0_clEvEUlfE_St5arrayIPcLm2EEEEviT0_T1_ --------------------------
	.section	.text._ZN2at6native29vectorized_elementwise_kernelILi4EZZZNS0_26round_decimals_kernel_cudaERNS_18TensorIteratorBaseElENKUlvE_clEvENKUlvE0_clEvEUlfE_St5arrayIPcLm2EEEEviT0_T1_,"ax",@progbits
	.align	128
        .global         _ZN2at6native29vectorized_elementwise_kernelILi4EZZZNS0_26round_decimals_kernel_cudaERNS_18TensorIteratorBaseElENKUlvE_clEvENKUlvE0_clEvEUlfE_St5arrayIPcLm2EEEEviT0_T1_
        .type           _ZN2at6native29vectorized_elementwise_kernelILi4EZZZNS0_26round_decimals_kernel_cudaERNS_18TensorIteratorBaseElENKUlvE_clEvENKUlvE0_clEvEUlfE_St5arrayIPcLm2EEEEviT0_T1_,@function
        .size           _ZN2at6native29vectorized_elementwise_kernelILi4EZZZNS0_26round_decimals_kernel_cudaERNS_18TensorIteratorBaseElENKUlvE_clEvENKUlvE0_clEvEUlfE_St5arrayIPcLm2EEEEviT0_T1_,(.L_x_19866 - _ZN2at6native29vectorized_elementwise_kernelILi4EZZZNS0_26round_decimals_kernel_cudaERNS_18TensorIteratorBaseElENKUlvE_clEvENKUlvE0_clEvEUlfE_St5arrayIPcLm2EEEEviT0_T1_)
        .other          _ZN2at6native29vectorized_elementwise_kernelILi4EZZZNS0_26round_decimals_kernel_cudaERNS_18TensorIteratorBaseElENKUlvE_clEvENKUlvE0_clEvEUlfE_St5arrayIPcLm2EEEEviT0_T1_,@"STO_CUDA_ENTRY STV_DEFAULT"
_ZN2at6native29vectorized_elementwise_kernelILi4EZZZNS0_26round_decimals_kernel_cudaERNS_18TensorIteratorBaseElENKUlvE_clEvENKUlvE0_clEvEUlfE_St5arrayIPcLm2EEEEviT0_T1_:
.text._ZN2at6native29vectorized_elementwise_kernelILi4EZZZNS0_26round_decimals_kernel_cudaERNS_18TensorIteratorBaseElENKUlvE_clEvENKUlvE0_clEvEUlfE_St5arrayIPcLm2EEEEviT0_T1_:
        /* <DEDUP_REMOVED lines=125> */
.L_x_4463:
        /* <DEDUP_REMOVED lines=55> */
.L_x_4464:
[----:B------:R-:W-:Y:S05]  /*0b40*/  BSYNC.RECONVERGENT B0 ;  /* 0x0000000000007941 */ /* 0x000fea0003800200 */
.L_x_4462:
        /* <DEDUP_REMOVED lines=21> */
.L_x_4467:
[----:B------:R-:W-:-:S13]  /*0ca0*/  ISETP.GE.U32.AND P0, PT, R11, R10, PT ;  /* 0x0000000a0b00720c */ /* 0x000fda0003f06070 */
[----:B------:R-:W-:Y:S05]  /*0cb0*/  @P0 BRA `(.L_x_4469) ;  /* 0x0000000000300947 */ /* 0x000fea0003800000 */
[----:B0-----:R-:W0:Y:S01]  /*0cc0*/  LDC.64 R2, c[0x0][0x398] ;  /* 0x0000e600ff027b82 */ /* 0x001e220000000a00 */
[----:B------:R-:W-:Y:S02]  /*0cd0*/  IADD3 R5, PT, PT, R9, R11, RZ ;  /* 0x0000000b09057210 */ /* 0x000fe40007ffe0ff */
[----:B------:R-:W-:-:S03]  /*0ce0*/  IADD3 R11, PT, PT, R11, 0x80, RZ ;  /* 0x000000800b0b7810 */ /* 0x000fc60007ffe0ff */
[----:B0-----:R-:W-:-:S05]  /*0cf0*/  IMAD.WIDE.U32 R2, R5, 0x4, R2 ;  /* 0x0000000405027825 */ /* 0x001fca00078e0002 */
[----:B------:R1:W-:Y:S02]  /*0d00*/  STG.E desc[UR4][R2.64], R6 ;  /* 0x0000000602007986 */ /* 0x0003e4000c101904 */
.L_x_4468:
[----:B------:R-:W-:-:S13]  /*0d10*/  ISETP.GE.U32.AND P0, PT, R11, R10, PT ;  /* 0x0000000a0b00720c */ /* 0x000fda0003f06070 */
[----:B------:R-:W-:Y:S05]  /*0d20*/  @P0 BRA `(.L_x_4470) ;  /* 0x0000000000340947 */ /* 0x000fea0003800000 */
[----:B01----:R-:W0:Y:S01]  /*0d30*/  LDC.64 R2, c[0x0][0x398] ;  /* 0x0000e600ff027b82 */ /* 0x003e220000000a00 */
[----:B------:R-:W-:Y:S02]  /*0d40*/  IADD3 R5, PT, PT, R9, R11, RZ ;  /* 0x0000000b09057210 */ /* 0x000fe40007ffe0ff */
[----:B------:R-:W-:-:S03]  /*0d50*/  IADD3 R11, PT, PT, R11, 0x80, RZ ;  /* 0x000000800b0b7810 */ /* 0x000fc60007ffe0ff */
[----:B0-----:R-:W-:-:S05]  /*0d60*/  IMAD.WIDE.U32 R2, R5, 0x4, R2 ;  /* 0x0000000405027825 */ /* 0x001fca00078e0002 */
[----:B------:R1:W-:Y:S02]  /*0d70*/  STG.E desc[UR4][R2.64], R19 ;  /* 0x0000001302007986 */ /* 0x0003e4000c101904 */
.L_x_4469:
        /* <DEDUP_REMOVED lines=8> */
.L_x_4470:
[----:B------:R-:W-:Y:S05]  /*0e00*/  BSYNC.RELIABLE B1 ;  /* 0x0000000000017941 */ /* 0x000fea0003800100 */
.L_x_4466:
[----:B------:R-:W-:-:S13]  /*0e10*/  ISETP.GE.U32.AND P0, PT, R11, R10, PT ;  /* 0x0000000a0b00720c */ /* 0x000fda0003f06070 */
[----:B012---:R-:W0:Y:S01]  /*0e20*/  @!P0 LDC.64 R2, c[0x0][0x398] ;  /* 0x0000e600ff028b82 */ /* 0x007e220000000a00 */
[----:B------:R-:W-:Y:S02]  /*0e30*/  @!P0 IADD3 R5, PT, PT, R9, R11, RZ ;  /* 0x0000000b09058210 */ /* 0x000fe40007ffe0ff */
[----:B------:R-:W-:-:S03]  /*0e40*/  @!P0 IADD3 R11, PT, PT, R11, 0x80, RZ ;  /* 0x000000800b0b8810 */ /* 0x000fc60007ffe0ff */
[----:B0-----:R-:W-:-:S05]  /*0e50*/  @!P0 IMAD.WIDE.U32 R2, R5, 0x4, R2 ;  /* 0x0000000405028825 */ /* 0x001fca00078e0002 */
[----:B------:R2:W-:Y:S02]  /*0e60*/  @!P0 STG.E desc[UR4][R2.64], R0 ;  /* 0x0000000002008986 */ /* 0x0005e4000c101904 */
.L_x_4471:
[----:B------:R-:W-:Y:S05]  /*0e70*/  BSYNC.RECONVERGENT B0 ;  /* 0x0000000000007941 */ /* 0x000fea0003800200 */
.L_x_4465:
        /* <DEDUP_REMOVED lines=8> */
.L_x_4461:
[----:B------:R-:W0:Y:S01]  /*0f00*/  S2R R0, SR_TID.X ;  /* 0x0000000000007919 */ /* 0x000e220000002100 */
[----:B------:R-:W1:Y:S02]  /*0f10*/  LDC.64 R2, c[0x0][0x3a0] ;  /* 0x0000e800ff027b82 */ /* 0x000e640000000a00 */
[----:B-1----:R-:W-:-:S04]  /*0f20*/  IMAD.WIDE.U32 R2, R9, 0x4, R2 ;  /* 0x0000000409027825 */ /* 0x002fc800078e0002 */
[----:B0-----:R-:W-:-:S05]  /*0f30*/  IMAD.WIDE.U32 R2, R0, 0x10, R2 ;  /* 0x0000001000027825 */ /* 0x001fca00078e0002 */
[----:B------:R0:W5:Y:S04]  /*0f40*/  LDG.E.128 R4, desc[UR4][R2.64] ;  /* 0x0000000402047981 */ /* 0x000168000c1e1d00 */
[----:B------:R0:W5:Y:S01]  /*0f50*/  LDG.E.128 R12, desc[UR4][R2.64+0x800] ;  /* 0x00080004020c7981 */ /* 0x000162000c1e1d00 */
[----:B------:R-:W-:-:S09]  /*0f60*/  UISETP.NE.AND UP0, UPT, UR6, URZ, UPT ;  /* 0x000000ff0600728c */ /* 0x000fd2000bf05270 */
[----:B0-----:R-:W-:Y:S05]  /*0f70*/  BRA.U UP0, `(.L_x_4472) ;  /* 0x00000001006c7547 */ /* 0x001fea000b800000 */
[----:B------:R-:W0:Y:S02]  /*0f80*/  LDCU UR6, c[0x0][0x388] ;  /* 0x00007100ff0677ac */ /* 0x000e240008000800 */
[----:B0----5:R-:W-:Y:S01]  /*0f90*/  FMUL.FTZ R5, R5, UR6 ;  /* 0x0000000605057c20 */ /* 0x021fe20008410000 */
[----:B------:R-:W-:Y:S01]  /*0fa0*/  FMUL.FTZ R7, R7, UR6 ;  /* 0x0000000607077c20 */ /* 0x000fe20008410000 */
[----:B------:R-:W-:Y:S01]  /*0fb0*/  FMUL.FTZ R4, R4, UR6 ;  /* 0x0000000604047c20 */ /* 0x000fe20008410000 */
[----:B------:R-:W-:Y:S01]  /*0fc0*/  FMUL.FTZ R6, R6, UR6 ;  /* 0x0000000606067c20 */ /* 0x000fe20008410000 */
[----:B------:R-:W-:Y:S01]  /*0fd0*/  FMUL.FTZ R8, R12, UR6 ;  /* 0x000000060c087c20 */ /* 0x000fe20008410000 */
[----:B------:R-:W-:Y:S01]  /*0fe0*/  FMUL.FTZ R10, R13, UR6 ;  /* 0x000000060d0a7c20 */ /* 0x000fe20008410000 */
[----:B------:R-:W-:Y:S01]  /*0ff0*/  FMUL.FTZ R16, R14, UR6 ;  /* 0x000000060e107c20 */ /* 0x000fe20008410000 */
[----:B------:R-:W-:Y:S01]  /*1000*/  FMUL.FTZ R18, R15, UR6 ;  /* 0x000000060f127c20 */ /* 0x000fe20008410000 */
[----:B------:R-:W-:Y:S08]  /*1010*/  MUFU.RCP R2, UR6 ;  /* 0x0000000600027d08 */ /* 0x000ff00008001000 */
[----:B------:R-:W0:Y:S08]  /*1020*/  FRND R5, R5 ;  /* 0x0000000500057307 */ /* 0x000e300000201000 */
[----:B------:R-:W1:Y:S01]  /*1030*/  FRND R7, R7 ;  /* 0x0000000700077307 */ /* 0x000e620000201000 */
[----:B0-----:R-:W-:-:S07]  /*1040*/  FMUL.FTZ R13, R5, R2 ;  /* 0x00000002050d7220 */ /* 0x001fce0000410000 */
[----:B------:R-:W0:Y:S01]  /*1050*/  FRND R3, R4 ;  /* 0x0000000400037307 */ /* 0x000e220000201000 */
[----:B-1----:R-:W-:-:S07]  /*1060*/  FMUL.FTZ R15, R7, R2 ;  /* 0x00000002070f7220 */ /* 0x002fce0000410000 */
        /* <DEDUP_REMOVED lines=9> */
[-C--:B0-----:R-:W-:Y:S01]  /*1100*/  FMUL.FTZ R6, R21, R2.reuse ;  /* 0x0000000215067220 */ /* 0x081fe20000410000 */
[----:B-1----:R-:W-:Y:S01]  /*1110*/  FMUL.FTZ R7, R23, R2 ;  /* 0x0000000217077220 */ /* 0x002fe20000410000 */
[----:B------:R-:W-:Y:S06]  /*1120*/  BRA `(.L_x_4473) ;  /* 0x0000000000687947 */ /* 0x000fec0003800000 */
.L_x_4472:
        /* <DEDUP_REMOVED lines=26> */
.L_x_4473:
[----:B------:R-:W0:Y:S02]  /*12d0*/  LDC.64 R2, c[0x0][0x398] ;  /* 0x0000e600ff027b82 */ /* 0x000e240000000a00 */
[----:B0-----:R-:W-:-:S04]  /*12e0*/  IMAD.WIDE.U32 R2, R9, 0x4, R2 ;  /* 0x0000000409027825 */ /* 0x001fc800078e0002 */
[----:B------:R-:W-:-:S05]  /*12f0*/  IMAD.WIDE.U32 R2, R0, 0x10, R2 ;  /* 0x0000001000027825 */ /* 0x000fca00078e0002 */
[----:B------:R-:W-:Y:S04]  /*1300*/  STG.E.128 desc[UR4][R2.64], R12 ;  /* 0x0000000c02007986 */ /* 0x000fe8000c101d04 */
[----:B------:R-:W-:Y:S01]  /*1310*/  STG.E.128 desc[UR4][R2.64+0x800], R4 ;  /* 0x0008000402007986 */ /* 0x000fe2000c101d04 */
[----:B------:R-:W-:Y:S05]  /*1320*/  EXIT ;  /* 0x000000000000794d */ /* 0x000fea0003800000 */
.L_x_4474:
        /* <DEDUP_REMOVED lines=13> */
.L_x_19866:


//--------------------- .text._ZN2at6native29vectorized_elementwise_kernelILi8EZZZNS0_26round_decimals_kernel_cudaERNS_18TensorIteratorBaseElENKUlvE_clEvENKUlvE0_clEvEUlfE_St5arrayIPcLm2EEEEviT0_T1_ --------------------------
	.section	.text._ZN2at6native29vectorized_elementwise_kernelILi8EZZZNS0_26round_decimals_kernel_cudaERNS_18TensorIteratorBaseElENKUlvE_clEvENKUlvE0_clEvEUlfE_St5arrayIPcLm2EEEEviT0_T1_,"ax",@progbits
	.align	128
        .global         _ZN2at6native29vectorized_elementwise_kernelILi8EZZZNS0_26round_decimals_kernel_cudaERNS_18TensorIteratorBaseElENKUlvE_clEvENKUlvE0_clEvEUlfE_St5arrayIPcLm2EEEEviT0_T1_
        .type           _ZN2at6native29vectorized_elementwise_kernelILi8EZZZNS0_26round_decimals_kernel_cudaERNS_18TensorIteratorBaseElENKUlvE_clEvENKUlvE0_clEvEUlfE_St5arrayIPcLm2EEEEviT0_T1_,@function
        .size           _ZN2at6native29vectorized_elementwise_kernelILi8EZZZNS0_26round_decimals_kernel_cudaERNS_18TensorIteratorBaseElENKUlvE_clEvENKUlvE0_clEvEUlfE_St5arrayIPcLm2EEEEviT0_T1_,(.L_x_19867 - _ZN2at6native29vectorized_elementwise_kernelILi8EZZZNS0_26round_decimals_kernel_cudaERNS_18TensorIteratorBaseElENKUlvE_clEvENKUlvE0_clEvEUlfE_St5arrayIPcLm2EEEEviT0_T1_)
        .other          _ZN2at6native29vectorized_elementwise_kernelILi8EZZZNS0_26round_decimals_kernel_cudaERNS_18TensorIteratorBaseElENKUlvE_clEvENKUlvE0_clEvEUlfE_St5arrayIPcLm2EEEEviT0_T1_,@"STO_CUDA_ENTRY STV_DEFAULT"
_ZN2at6native29vectorized_elementwise_kernelILi8EZZZNS0_26round_decimals_kernel_cudaERNS_18TensorIteratorBaseElENKUlvE_clEvENKUlvE0_clEvEUlfE_St5arrayIPcLm2EEEEviT0_T1_:
.text._ZN2at6native29vectorized_elementwise_kernelILi8EZZZNS0_26round_decimals_kernel_cudaERNS_18TensorIteratorBaseElENKUlvE_clEvENKUlvE0_clEvEUlfE_St5arrayIPcLm2EEEEviT0_T1_:
        /* <DEDUP_REMOVED lines=125> */
.L_x_4477:
        /* <DEDUP_REMOVED lines=55> */
.L_x_4478:
[----:B------:R-:W-:Y:S05]  /*0b40*/  BSYNC.RECONVERGENT B0 ;  /* 0x0000000000007941 */ /* 0x000fea0003800200 */
.L_x_4476:
        /* <DEDUP_REMOVED lines=21> */
.L_x_4481:
[----:B------:R-:W-:-:S13]  /*0ca0*/  ISETP.GE.U32.AND P0, PT, R11, R10, PT ;  /* 0x0000000a0b00720c */ /* 0x000fda0003f06070 */
[----:B------:R-:W-:Y:S05]  /*0cb0*/  @P0 BRA `(.L_x_4483) ;  /* 0x0000000000300947 */ /* 0x000fea0003800000 */
[----:B0-----:R-:W0:Y:S01]  /*0cc0*/  LDC.64 R2, c[0x0][0x398] ;  /* 0x0000e600ff027b82 */ /* 0x001e220000000a00 */
[----:B------:R-:W-:Y:S02]  /*0cd0*/  IADD3 R5, PT, PT, R9, R11, RZ ;  /* 0x0000000b09057210 */ /* 0x000fe40007ffe0ff */
[----:B------:R-:W-:-:S03]  /*0ce0*/  IADD3 R11, PT, PT, R11, 0x80, RZ ;  /* 0x000000800b0b7810 */ /* 0x000fc60007ffe0ff */
[----:B0-----:R-:W-:-:S05]  /*0cf0*/  IMAD.WIDE.U32 R2, R5, 0x4, R2 ;  /* 0x0000000405027825 */ /* 0x001fca00078e0002 */
[----:B------:R1:W-:Y:S02]  /*0d00*/  STG.E desc[UR4][R2.64], R6 ;  /* 0x0000000602007986 */ /* 0x0003e4000c101904 */
.L_x_4482:
[----:B------:R-:W-:-:S13]  /*0d10*/  ISETP.GE.U32.AND P0, PT, R11, R10, PT ;  /* 0x0000000a0b00720c */ /* 0x000fda0003f06070 */
[----:B------:R-:W-:Y:S05]  /*0d20*/  @P0 BRA `(.L_x_4484) ;  /* 0x0000000000340947 */ /* 0x000fea0003800000 */
[----:B01----:R-:W0:Y:S01]  /*0d30*/  LDC.64 R2, c[0x0][0x398] ;  /* 0x0000e600ff027b82 */ /* 0x003e220000000a00 */
[----:B------:R-:W-:Y:S02]  /*0d40*/  IADD3 R5, PT, PT, R9, R11, RZ ;  /* 0x0000000b09057210 */ /* 0x000fe40007ffe0ff */
[----:B------:R-:W-:-:S03]  /*0d50*/  IADD3 R11, PT, PT, R11, 0x80, RZ ;  /* 0x000000800b0b7810 */ /* 0x000fc60007ffe0ff */
[----:B0-----:R-:W-:-:S05]  /*0d60*/  IMAD.WIDE.U32 R2, R5, 0x4, R2 ;  /* 0x0000000405027825 */ /* 0x001fca00078e0002 */
[----:B------:R1:W-:Y:S02]  /*0d70*/  STG.E desc[UR4][R2.64], R19 ;  /* 0x0000001302007986 */ /* 0x0003e4000c101904 */
.L_x_4483:
        /* <DEDUP_REMOVED lines=8> */
.L_x_4484:
[----:B------:R-:W-:Y:S05]  /*0e00*/  BSYNC.RELIABLE B1 ;  /* 0x0000000000017941 */ /* 0x000fea0003800100 */
.L_x_4480:
[----:B------:R-:W-:-:S13]  /*0e10*/  ISETP.GE.U32.AND P0, PT, R11, R10, PT ;  /* 0x0000000a0b00720c */ /* 0x000fda0003f06070 */
[----:B012---:R-:W0:Y:S01]  /*0e20*/  @!P0 LDC.64 R2, c[0x0][0x398] ;  /* 0x0000e600ff028b82 */ /* 0x007e220000000a00 */
[----:B------:R-:W-:Y:S02]  /*0e30*/  @!P0 IADD3 R5, PT, PT, R9, R11, RZ ;  /* 0x0000000b09058210 */ /* 0x000fe40007ffe0ff */
[----:B------:R-:W-:-:S03]  /*0e40*/  @!P0 IADD3 R11, PT, PT, R11, 0x80, RZ ;  /* 0x000000800b0b8810 */ /* 0x000fc60007ffe0ff */
[----:B0-----:R-:W-:-:S05]  /*0e50*/  @!P0 IMAD.WIDE.U32 R2, R5, 0x4, R2 ;  /* 0x0000000405028825 */ /* 0x001fca00078e0002 */
[----:B------:R2:W-:Y:S02]  /*0e60*/  @!P0 STG.E desc[UR4][R2.64], R0 ;  /* 0x0000000002008986 */ /* 0x0005e4000c101904 */
.L_x_4485:
[----:B------:R-:W-:Y:S05]  /*0e70*/  BSYNC.RECONVERGENT B0 ;  /* 0x0000000000007941 */ /* 0x000fea0003800200 */
.L_x_4479:
        /* <DEDUP_REMOVED lines=8> */
.L_x_4475:
[----:B------:R-:W0:Y:S01]  /*0f00*/  S2R R0, SR_TID.X ;  /* 0x0000000000007919 */ /* 0x000e220000002100 */
[----:B------:R-:W1:Y:S02]  /*0f10*/  LDC.64 R2, c[0x0][0x3a0] ;  /* 0x0000e800ff027b82 */ /* 0x000e640000000a00 */
[----:B-1----:R-:W-:-:S04]  /*0f20*/  IMAD.WIDE.U32 R2, R9, 0x4, R2 ;  /* 0x0000000409027825 */ /* 0x002fc800078e0002 */
[----:B0-----:R-:W-:-:S05]  /*0f30*/  IMAD.WIDE.U32 R2, R0, 0x20, R2 ;  /* 0x0000002000027825 */ /* 0x001fca00078e0002 */
[----:B------:R0:W5:Y:S01]  /*0f40*/  LDG.E.ENL2.256 R4, R12, desc[UR4][R2.64] ;  /* 0xfe000004020c797e */ /* 0x0001620008121904 */
        /* <DEDUP_REMOVED lines=29> */
.L_x_4486:
        /* <DEDUP_REMOVED lines=26> */
.L_x_4487:
[----:B------:R-:W0:Y:S02]  /*12c0*/  LDC.64 R2, c[0x0][0x398] ;  /* 0x0000e600ff027b82 */ /* 0x000e240000000a00 */
[----:B0-----:R-:W-:-:S04]  /*12d0*/  IMAD.WIDE.U32 R2, R9, 0x4, R2 ;  /* 0x0000000409027825 */ /* 0x001fc800078e0002 */
[----:B------:R-:W-:-:S05]  /*12e0*/  IMAD.WIDE.U32 R2, R0, 0x20, R2 ;  /* 0x0000002000027825 */ /* 0x000fca00078e0002 */
[----:B------:R-:W-:Y:S01]  /*12f0*/  STG.E.ENL2.256 desc[UR4][R2.64], R4, R12 ;  /* 0xf8000004020c797f */ /* 0x000fe2000f121804 */
[----:B------:R-:W-:Y:S05]  /*1300*/  EXIT ;  /* 0x000000000000794d */ /* 0x000fea0003800000 */
.L_x_4488:
        /* <DEDUP_REMOVED lines=15> */
.L_x_19867:


//--------------------- .text._ZN2at6native18elementwise_kernelILi128ELi4EZNS0_15gpu_kernel_implIZZZNS0_26round_decimals_kernel_cudaERNS_18TensorIteratorBaseElENKUlvE_clEvENKUlvE_clEvEUldE_EEvS4_RKT_EUliE_EEviT1_ --------------------------
	.section	.text._ZN2at6native18elementwise_kernelILi128ELi4EZNS0_15gpu_kernel_implIZZZNS0_26round_decimals_kernel_cudaERNS_18TensorIteratorBaseElENKUlvE_clEvENKUlvE_clEvEUldE_EEvS4_RKT_EUliE_EEviT1_,"ax",@progbits
	.align	128
        .global         _ZN2at6native18elementwise_kernelILi128ELi4EZNS0_15gpu_kernel_implIZZZNS0_26round_decimals_kernel_cudaERNS_18TensorIteratorBaseElENKUlvE_clEvENKUlvE_clEvEUldE_EEvS4_RKT_EUliE_EEviT1_
        .type           _ZN2at6native18elementwise_kernelILi128ELi4EZNS0_15gpu_kernel_implIZZZNS0_26round_decimals_kernel_cudaERNS_18TensorIteratorBaseElENKUlvE_clEvENKUlvE_clEvEUldE_EEvS4_RKT_EUliE_EEviT1_,@function
        .size           _ZN2at6native18elementwise_kernelILi128ELi4EZNS0_15gpu_kernel_implIZZZNS0_26round_decimals_kernel_cudaERNS_18TensorIteratorBaseElENKUlvE_clEvENKUlvE_clEvEUldE_EEvS4_RKT_EUliE_EEviT1_,(.L_x_19791 - _ZN2at6native18elementwise_kernelILi128ELi4EZNS0_15gpu_kernel_implIZZZNS0_26round_decimals_kernel_cudaERNS_18TensorIteratorBaseElENKUlvE_clEvENKUlvE_clEvEUldE_EEvS4_RKT_EUliE_EEviT1_)
        .other          _ZN2at6native18elementwise_kernelILi128ELi4EZNS0_15gpu_kernel_implIZZZNS0_26round_decimals_kernel_cudaERNS_18TensorIteratorBaseElENKUlvE_clEvENKUlvE_clEvEUldE_EEvS4_RKT_EUliE_EEviT1_,@"STO_CUDA_ENTRY STV_DEFAULT"
_ZN2at6native18elementwise_kernelILi128ELi4EZNS0_15gpu_kernel_implIZZZNS0_26round_decimals_kernel_cudaERNS_18TensorIteratorBaseElENKUlvE_clEvENKUlvE_clEvEUldE_EEvS4_RKT_EUliE_EEviT1_:
.text._ZN2at6native18elementwise_kernelILi128ELi4EZNS0_15gpu_kernel_implIZZZNS0_26round_decimals_kernel_cudaERNS_18TensorIteratorBaseElENKUlvE_clEvENKUlvE_clEvEUldE_EEvS4_RKT_EUliE_EEviT1_:
[----:B------:R-:W0:Y:S01]  /*0000*/  LDC R1, c[0x0][0x37c] ;  /* 0x0000df00ff017b82 */ /* 0x000e220000000800 */
[----:B------:R-:W1:Y:S07]  /*0010*/  S2R R17, SR_TID.X ;  /* 0x0000000000117919 */ /* 0x000e6e0000002100 */
[----:B------:R-:W2:Y:S01]  /*0020*/  S2UR UR4, SR_CTAID.X ;  /* 0x00000000000479c3 */ /* 0x000ea20000002500 */
[----:B------:R-:W3:Y:S01]  /*0030*/  LDCU UR41, c[0x0][0x388] ;  /* 0x00007100ff2977ac */ /* 0x000ee20008000800 */
[----:B------:R-:W-:Y:S01]  /*0040*/  BSSY.RECONVERGENT B6, `(.L_x_4489) ;  /* 0x0000374000067945 */ /* 0x000fe20003800200 */
[----:B------:R-:W4:Y:S05]  /*0050*/  LDCU UR5, c[0x0][0x380] ;  /* 0x00007000ff0577ac */ /* 0x000f2a0008000800 */
[----:B------:R-:W0:Y:S01]  /*0060*/  LDC R19, c[0x0][0x594] ;  /* 0x00016500ff137b82 */ /* 0x000e220000000800 */
[----:B------:R-:W0:Y:S01]  /*0070*/  LDCU.64 UR36, c[0x0][0x358] ;  /* 0x00006b00ff2477ac */ /* 0x000e220008000a00 */
[----:B------:R-:W0:Y:S01]  /*0080*/  LDCU.U8 UR40, c[0x0][0x5a8] ;  /* 0x0000b500ff2877ac */ /* 0x000e220008000000 */
[----:B------:R-:W0:Y:S01]  /*0090*/  LDCU.U8 UR39, c[0x0][0x5a9] ;  /* 0x0000b520ff2777ac */ /* 0x000e220008000000 */
[----:B---3--:R-:W-:Y:S01]  /*00a0*/  UIADD3 UR42, UPT, UPT, UR41, -0x1, URZ ;  /* 0xffffffff292a7890 */ /* 0x008fe2000fffe0ff */
[----:B------:R-:W3:Y:S01]  /*00b0*/  LDCU.U8 UR43, c[0x0][0x598] ;  /* 0x0000b300ff2b77ac */ /* 0x000ee20008000000 */
[----:B--2---:R-:W-:-:S02]  /*00c0*/  USHF.L.U32 UR4, UR4, 0x9, URZ ;  /* 0x0000000904047899 */ /* 0x004fc400080006ff */
[----:B------:R-:W-:Y:S01]  /*00d0*/  UISETP.LT.U32.AND UP0, UPT, UR42, 0x18, UPT ;  /* 0x000000182a00788c */ /* 0x000fe2000bf01070 */
[----:B------:R-:W2:Y:S03]  /*00e0*/  LDCU UR44, c[0x0][0x590] ;  /* 0x0000b200ff2c77ac */ /* 0x000ea60008000800 */
[----:B-1----:R-:W-:Y:S01]  /*00f0*/  LOP3.LUT R17, R17, UR4, RZ, 0xfc, !PT ;  /* 0x0000000411117c12 */ /* 0x002fe2000f8efcff */
[----:B------:R-:W-:-:S03]  /*0100*/  USEL UR38, UR42, 0x18, UP0 ;  /* 0x000000182a267887 */ /* 0x000fc60008000000 */
[----:B----4-:R-:W-:Y:S01]  /*0110*/  ISETP.GE.AND P0, PT, R17, UR5, PT ;  /* 0x0000000511007c0c */ /* 0x010fe2000bf06270 */
[----:B------:R-:W-:-:S12]  /*0120*/  UIADD3 UR38, UPT, UPT, UR38, 0x1, URZ ;  /* 0x0000000126267890 */ /* 0x000fd8000fffe0ff */
[----:B--23--:R-:W-:Y:S05]  /*0130*/  @P0 BRA `(.L_x_4490) ;  /* 0x0000003400900947 */ /* 0x00cfea0003800000 */
[----:B------:R-:W-:Y:S01]  /*0140*/  UISETP.NE.AND UP0, UPT, UR41, URZ, UPT ;  /* 0x000000ff2900728c */ /* 0x000fe2000bf05270 */
[----:B------:R-:W-:Y:S02]  /*0150*/  IMAD.MOV.U32 R0, RZ, RZ, RZ ;  /* 0x000000ffff007224 */ /* 0x000fe400078e00ff */
[----:B------:R-:W-:-:S06]  /*0160*/  IMAD.MOV.U32 R2, RZ, RZ, RZ ;  /* 0x000000ffff027224 */ /* 0x000fcc00078e00ff */
[----:B------:R-:W-:Y:S05]  /*0170*/  BRA.U !UP0, `(.L_x_4491) ;  /* 0x0000001108a87547 */ /* 0x000fea000b800000 */
[----:B------:R-:W1:Y:S01]  /*0180*/  LDCU.64 UR4, c[0x0][0x390] ;  /* 0x00007200ff0477ac */ /* 0x000e620008000a00 */
[----:B------:R-:W-:Y:S01]  /*0190*/  HFMA2 R16, -RZ, RZ, 0, 0 ;  /* 0x00000000ff107431 */ /* 0x000fe200000001ff */
[----:B------:R-:W2:Y:S01]  /*01a0*/  LDCU UR6, c[0x0][0x38c] ;  /* 0x00007180ff0677ac */ /* 0x000ea20008000800 */
[----:B------:R-:W3:Y:S01]  /*01b0*/  LDCU.64 UR8, c[0x0][0x4b8] ;  /* 0x00009700ff0877ac */ /* 0x000ee20008000a00 */
[----:B------:R-:W-:Y:S02]  /*01c0*/  UISETP.NE.AND UP0, UPT, UR42, URZ, UPT ;  /* 0x000000ff2a00728c */ /* 0x000fe4000bf05270 */
[----:B-1----:R-:W-:-:S05]  /*01d0*/  IMAD.HI.U32 R4, R17, UR4, R16 ;  /* 0x0000000411047c27 */ /* 0x002fca000f8e0010 */
[----:B------:R-:W-:-:S05]  /*01e0*/  SHF.R.U32.HI R5, RZ, UR5, R4 ;  /* 0x00000005ff057c19 */ /* 0x000fca0008011604 */
[----:B------:R-:W-:-:S04]  /*01f0*/  IMAD.MOV R0, RZ, RZ, -R5 ;  /* 0x000000ffff007224 */ /* 0x000fc800078e0a05 */
[----:B--2---:R-:W-:-:S04]  /*0200*/  IMAD R0, R0, UR6, R17 ;  /* 0x0000000600007c24 */ /* 0x004fc8000f8e0211 */
[C---:B---3--:R-:W-:Y:S02]  /*0210*/  IMAD R2, R0.reuse, UR8, RZ ;  /* 0x0000000800027c24 */ /* 0x048fe4000f8e02ff */
[----:B------:R-:W-:Y:S01]  /*0220*/  IMAD R0, R0, UR9, RZ ;  /* 0x0000000900007c24 */ /* 0x000fe2000f8e02ff */
[----:B------:R-:W-:Y:S06]  /*0230*/  BRA.U !UP0, `(.L_x_4491) ;  /* 0x0000001108787547 */ /* 0x000fec000b800000 */
[----:B------:R-:W1:Y:S01]  /*0240*/  LDCU.64 UR6, c[0x0][0x398] ;  /* 0x00007300ff0677ac */ /* 0x000e620008000a00 */
[----:B------:R-:W-:Y:S01]  /*0250*/  IMAD.MOV.U32 R4, RZ, RZ, RZ ;  /* 0x000000ffff047224 */ /* 0x000fe200078e00ff */
[----:B------:R-:W2:Y:S01]  /*0260*/  LDCU UR4, c[0x0][0x3a0] ;  /* 0x00007400ff0477ac */ /* 0x000ea20008000800 */
[----:B------:R-:W3:Y:S01]  /*0270*/  LDCU.64 UR8, c[0x0][0x4c0] ;  /* 0x00009800ff0877ac */ /* 0x000ee20008000a00 */
[----:B------:R-:W-:Y:S01]  /*0280*/  UISETP.NE.AND UP0, UPT, UR38, 0x2, UPT ;  /* 0x000000022600788c */ /* 0x000fe2000bf05270 */
[----:B-1----:R-:W-:-:S05]  /*0290*/  IMAD.HI.U32 R6, R5, UR7, R4 ;  /* 0x0000000705067c27 */ /* 0x002fca000f8e0004 */
[----:B--2---:R-:W-:-:S04]  /*02a0*/  SHF.R.U32.HI R7, RZ, UR4, R6 ;  /* 0x00000004ff077c19 */ /* 0x004fc80008011606 */
[----:B------:R-:W-:-:S05]  /*02b0*/  IADD3 R3, PT, PT, -R7, RZ, RZ ;  /* 0x000000ff07037210 */ /* 0x000fca0007ffe1ff */
[----:B------:R-:W-:-:S04]  /*02c0*/  IMAD R5, R3, UR6, R5 ;  /* 0x0000000603057c24 */ /* 0x000fc8000f8e0205 */
[C---:B---3--:R-:W-:Y:S02]  /*02d0*/  IMAD R2, R5.reuse, UR8, R2 ;  /* 0x0000000805027c24 */ /* 0x048fe4000f8e0202 */
[----:B------:R-:W-:Y:S01]  /*02e0*/  IMAD R0, R5, UR9, R0 ;  /* 0x0000000905007c24 */ /* 0x000fe2000f8e0200 */
[----:B------:R-:W-:Y:S06]  /*02f0*/  BRA.U !UP0, `(.L_x_4491) ;  /* 0x0000001108487547 */ /* 0x000fec000b800000 */
[----:B------:R-:W1:Y:S01]  /*0300*/  LDCU.64 UR4, c[0x0][0x3a8] ;  /* 0x00007500ff0477ac */ /* 0x000e620008000a00 */
[----:B------:R-:W-:Y:S01]  /*0310*/  IMAD.MOV.U32 R6, RZ, RZ, RZ ;  /* 0x000000ffff067224 */ /* 0x000fe200078e00ff */
[----:B------:R-:W2:Y:S01]  /*0320*/  LDCU UR6, c[0x0][0x3a4] ;  /* 0x00007480ff0677ac */ /* 0x000ea20008000800 */
[----:B------:R-:W3:Y:S01]  /*0330*/  LDCU.64 UR8, c[0x0][0x4c8] ;  /* 0x00009900ff0877ac */ /* 0x000ee20008000a00 */
[----:B------:R-:W-:Y:S01]  /*0340*/  UISETP.NE.AND UP0, UPT, UR38, 0x3, UPT ;  /* 0x000000032600788c */ /* 0x000fe2000bf05270 */
[----:B-1----:R-:W-:-:S05]  /*0350*/  IMAD.HI.U32 R4, R7, UR4, R6 ;  /* 0x0000000407047c27 */ /* 0x002fca000f8e0006 */
[----:B------:R-:W-:-:S05]  /*0360*/  SHF.R.U32.HI R5, RZ, UR5, R4 ;  /* 0x00000005ff057c19 */ /* 0x000fca0008011604 */
[----:B------:R-:W-:-:S04]  /*0370*/  IMAD.MOV R3, RZ, RZ, -R5 ;  /* 0x000000ffff037224 */ /* 0x000fc800078e0a05 */
[----:B--2---:R-:W-:-:S04]  /*0380*/  IMAD R7, R3, UR6, R7 ;  /* 0x0000000603077c24 */ /* 0x004fc8000f8e0207 */
[C---:B---3--:R-:W-:Y:S02]  /*0390*/  IMAD R2, R7.reuse, UR8, R2 ;  /* 0x0000000807027c24 */ /* 0x048fe4000f8e0202 */
[----:B------:R-:W-:Y:S01]  /*03a0*/  IMAD R0, R7, UR9, R0 ;  /* 0x0000000907007c24 */ /* 0x000fe2000f8e0200 */
[----:B------:R-:W-:Y:S06]  /*03b0*/  BRA.U !UP0, `(.L_x_4491) ;  /* 0x0000001108187547 */ /* 0x000fec000b800000 */
[----:B------:R-:W1:Y:S01]  /*03c0*/  LDCU.64 UR6, c[0x0][0x3b0] ;  /* 0x00007600ff0677ac */ /* 0x000e620008000a00 */
[----:B------:R-:W-:Y:S01]  /*03d0*/  MOV R4, RZ ;  /* 0x000000ff00047202 */ /* 0x000fe20000000f00 */
[----:B------:R-:W2:Y:S01]  /*03e0*/  LDCU UR4, c[0x0][0x3b8] ;  /* 0x00007700ff0477ac */ /* 0x000ea20008000800 */
[----:B------:R-:W3:Y:S01]  /*03f0*/  LDCU.64 UR8, c[0x0][0x4d0] ;  /* 0x00009a00ff0877ac */ /* 0x000ee20008000a00 */
[----:B------:R-:W-:Y:S02]  /*0400*/  UISETP.NE.AND UP0, UPT, UR38, 0x4, UPT ;  /* 0x000000042600788c */ /* 0x000fe4000bf05270 */
[----:B-1----:R-:W-:-:S05]  /*0410*/  IMAD.HI.U32 R6, R5, UR7, R4 ;  /* 0x0000000705067c27 */ /* 0x002fca000f8e0004 */
[----:B--2---:R-:W-:-:S05]  /*0420*/  SHF.R.U32.HI R7, RZ, UR4, R6 ;  /* 0x00000004ff077c19 */ /* 0x004fca0008011606 */
[----:B------:R-:W-:-:S04]  /*0430*/  IMAD.MOV R3, RZ, RZ, -R7 ;  /* 0x000000ffff037224 */ /* 0x000fc800078e0a07 */
        /* <DEDUP_REMOVED lines=10> */
[----:B------:R-:W-:-:S04]  /*04e0*/  SHF.R.U32.HI R5, RZ, UR5, R4 ;  /* 0x00000005ff057c19 */ /* 0x000fc80008011604 */
[----:B------:R-:W-:-:S05]  /*04f0*/  IADD3 R3, PT, PT, -R5, RZ, RZ ;  /* 0x000000ff05037210 */ /* 0x000fca0007ffe1ff */
[----:B--2---:R-:W-:-:S04]  /*0500*/  IMAD R7, R3, UR6, R7 ;  /* 0x0000000603077c24 */ /* 0x004fc8000f8e0207 */
        /* <DEDUP_REMOVED lines=16> */
[----:B------:R-:W-:Y:S01]  /*0610*/  HFMA2 R6, -RZ, RZ, 0, 0 ;  /* 0x00000000ff067431 */ /* 0x000fe200000001ff */
[----:B------:R-:W2:Y:S01]  /*0620*/  LDCU UR6, c[0x0][0x3d4] ;  /* 0x00007a80ff0677ac */ /* 0x000ea20008000800 */
[----:B------:R-:W3:Y:S01]  /*0630*/  LDCU.64 UR8, c[0x0][0x4e8] ;  /* 0x00009d00ff0877ac */ /* 0x000ee20008000a00 */
[----:B------:R-:W-:Y:S02]  /*0640*/  UISETP.NE.AND UP0, UPT, UR38, 0x7, UPT ;  /* 0x000000072600788c */ /* 0x000fe4000bf05270 */
        /* <DEDUP_REMOVED lines=214> */
[----:B------:R-:W3:Y:S03]  /*13b0*/  LDCU.64 UR8, c[0x0][0x578] ;  /* 0x0000af00ff0877ac */ /* 0x000ee60008000a00 */
[----:B-1----:R-:W-:-:S05]  /*13c0*/  IMAD.HI.U32 R3, R7, UR4, R6 ;  /* 0x0000000407037c27 */ /* 0x002fca000f8e0006 */
[----:B------:R-:W-:-:S05]  /*13d0*/  SHF.R.U32.HI R3, RZ, UR5, R3 ;  /* 0x00000005ff037c19 */ /* 0x000fca0008011603 */
[----:B------:R-:W-:-:S04]  /*13e0*/  IMAD.MOV R3, RZ, RZ, -R3 ;  /* 0x000000ffff037224 */ /* 0x000fc800078e0a03 */
[----:B--2---:R-:W-:-:S04]  /*13f0*/  IMAD R7, R3, UR6, R7 ;  /* 0x0000000603077c24 */ /* 0x004fc8000f8e0207 */
[C---:B---3--:R-:W-:Y:S02]  /*1400*/  IMAD R2, R7.reuse, UR8, R2 ;  /* 0x0000000807027c24 */ /* 0x048fe4000f8e0202 */
[----:B------:R-:W-:-:S07]  /*1410*/  IMAD R0, R7, UR9, R0 ;  /* 0x0000000907007c24 */ /* 0x000fce000f8e0200 */
.L_x_4491:
[----:B------:R-:W1:Y:S01]  /*1420*/  LDCU.64 UR6, c[0x0][0x588] ;  /* 0x0000b100ff0677ac */ /* 0x000e620008000a00 */
[----:B------:R-:W-:Y:S01]  /*1430*/  BSSY.RECONVERGENT B7, `(.L_x_4492) ;  /* 0x00000ed000077945 */ /* 0x000fe20003800200 */
[----:B0-----:R-:W-:-:S04]  /*1440*/  UPRMT UR4, UR39, 0x9910, URZ ;  /* 0x0000991027047896 */ /* 0x001fc800080000ff */
[----:B------:R-:W-:Y:S01]  /*1450*/  UISETP.GT.AND UP0, UPT, UR4, 0x9, UPT ;  /* 0x000000090400788c */ /* 0x000fe2000bf04270 */
[----:B-1----:R-:W-:-:S05]  /*1460*/  IADD3 R4, P0, PT, R0, UR6, RZ ;  /* 0x0000000600047c10 */ /* 0x002fca000ff1e0ff */
        /* <DEDUP_REMOVED lines=13> */
.L_x_4496:
[----:B------:R-:W2:Y:S02]  /*1540*/  LDG.E.U8 R4, desc[UR36][R4.64] ;  /* 0x0000002404047981 */ /* 0x000ea4000c1e1100 */
[----:B--2---:R0:W1:Y:S01]  /*1550*/  I2F.F64.U16 R6, R4 ;  /* 0x0000000400067312 */ /* 0x0040620000101800 */
[----:B------:R-:W-:Y:S05]  /*1560*/  BRA `(.L_x_4498) ;  /* 0x0000000c00647947 */ /* 0x000fea0003800000 */
.L_x_4495:
        /* <DEDUP_REMOVED lines=9> */
.L_x_4500:
[----:B------:R-:W2:Y:S02]  /*1600*/  LDG.E R4, desc[UR36][R4.64] ;  /* 0x0000002404047981 */ /* 0x000ea4000c1e1900 */
[----:B--2---:R0:W1:Y:S01]  /*1610*/  I2F.F64 R6, R4 ;  /* 0x0000000400067312 */ /* 0x0040620000201c00 */
[----:B------:R-:W-:Y:S05]  /*1620*/  BRA `(.L_x_4498) ;  /* 0x0000000c00347947 */ /* 0x000fea0003800000 */
.L_x_4499:
[----:B------:R-:W2:Y:S02]  /*1630*/  LDG.E.U16 R4, desc[UR36][R4.64] ;  /* 0x0000002404047981 */ /* 0x000ea4000c1e1500 */
[----:B--2---:R0:W1:Y:S01]  /*1640*/  I2F.F64.S16 R6, R4 ;  /* 0x0000000400067312 */ /* 0x0040620000101c00 */
[----:B------:R-:W-:Y:S05]  /*1650*/  BRA `(.L_x_4498) ;  /* 0x0000000c00287947 */ /* 0x000fea0003800000 */
.L_x_4494:
        /* <DEDUP_REMOVED lines=10> */
.L_x_4502:
[----:B------:R-:W2:Y:S02]  /*1700*/  LDG.E.U16 R0, desc[UR36][R4.64] ;  /* 0x0000002404007981 */ /* 0x000ea4000c1e1500 */
[----:B--2---:R-:W-:-:S05]  /*1710*/  HADD2.F32 R0, -RZ, R0.H0_H0 ;  /* 0x20000000ff007230 */ /* 0x004fca0000004100 */
[----:B------:R-:W-:-:S04]  /*1720*/  FMUL.FTZ R0, R0, 1 ;  /* 0x3f80000000007820 */ /* 0x000fc80000410000 */
[----:B------:R0:W1:Y:S01]  /*1730*/  F2F.F64.F32 R6, R0 ;  /* 0x0000000000067310 */ /* 0x0000620000201800 */
[----:B------:R-:W-:Y:S05]  /*1740*/  BRA `(.L_x_4498) ;  /* 0x0000000800ec7947 */ /* 0x000fea0003800000 */
.L_x_4501:
        /* <DEDUP_REMOVED lines=10> */
.L_x_4504:
[----:B------:R-:W2:Y:S02]  /*17f0*/  LDG.E.U16 R4, desc[UR36][R4.64] ;  /* 0x0000002404047981 */ /* 0x000ea4000c1e1500 */
[----:B--2---:R-:W-:-:S05]  /*1800*/  HADD2.F32 R0, -RZ, R4.H0_H0 ;  /* 0x20000004ff007230 */ /* 0x004fca0000004100 */
[----:B------:R-:W-:-:S04]  /*1810*/  FMUL.FTZ R0, R0, 1 ;  /* 0x3f80000000007820 */ /* 0x000fc80000410000 */
[----:B------:R0:W1:Y:S01]  /*1820*/  F2F.F64.F32 R6, R0 ;  /* 0x0000000000067310 */ /* 0x0000620000201800 */
[----:B------:R-:W-:Y:S05]  /*1830*/  BRA `(.L_x_4498) ;  /* 0x0000000800b07947 */ /* 0x000fea0003800000 */
.L_x_4503:
[----:B------:R0:W5:Y:S01]  /*1840*/  LDG.E.64 R6, desc[UR36][R4.64] ;  /* 0x0000002404067981 */ /* 0x000162000c1e1b00 */
[----:B------:R-:W-:Y:S05]  /*1850*/  BRA `(.L_x_4498) ;  /* 0x0000000800a87947 */ /* 0x000fea0003800000 */
.L_x_4493:
        /* <DEDUP_REMOVED lines=13> */
.L_x_4507:
[----:B------:R0:W5:Y:S01]  /*1930*/  LDG.E.64 R6, desc[UR36][R4.64] ;  /* 0x0000002404067981 */ /* 0x000162000c1e1b00 */
[----:B------:R-:W-:Y:S05]  /*1940*/  BRA `(.L_x_4498) ;  /* 0x00000008006c7947 */ /* 0x000fea0003800000 */
.L_x_4506:
        /* <DEDUP_REMOVED lines=27> */
.L_x_4509:
[----:B------:R-:W2:Y:S02]  /*1b00*/  LDG.E.U8 R4, desc[UR36][R4.64] ;  /* 0x0000002404047981 */ /* 0x000ea4000c1e1100 */
[C---:B--2---:R-:W-:Y:S01]  /*1b10*/  IMAD.SHL.U32 R3, R4.reuse, 0x2000000, RZ ;  /* 0x0200000004037824 */ /* 0x044fe200078e00ff */
[----:B------:R-:W-:-:S04]  /*1b20*/  SHF.L.U32 R6, R4, 0x8, RZ ;  /* 0x0000000804067819 */ /* 0x000fc800000006ff */
        /* <DEDUP_REMOVED lines=12> */
.L_x_4508:
[----:B------:R-:W2:Y:S02]  /*1bf0*/  LDG.E.U16 R0, desc[UR36][R4.64] ;  /* 0x0000002404007981 */ /* 0x000ea4000c1e1500 */
[----:B--2---:R-:W-:-:S04]  /*1c00*/  IMAD.U32 R0, R0, 0x10000, RZ ;  /* 0x0001000000007824 */ /* 0x004fc800078e00ff */
[----:B------:R-:W-:-:S04]  /*1c10*/  FMUL.FTZ R0, R0, 1 ;  /* 0x3f80000000007820 */ /* 0x000fc80000410000 */
[----:B------:R0:W1:Y:S01]  /*1c20*/  F2F.F64.F32 R6, R0 ;  /* 0x0000000000067310 */ /* 0x0000620000201800 */
[----:B------:R-:W-:Y:S05]  /*1c30*/  BRA `(.L_x_4498) ;  /* 0x0000000400b07947 */ /* 0x000fea0003800000 */
.L_x_4505:
        /* <DEDUP_REMOVED lines=11> */
.L_x_4512:
        /* <DEDUP_REMOVED lines=21> */
.L_x_4514:
[----:B------:R-:W-:Y:S05]  /*1e40*/  BSYNC.RECONVERGENT B0 ;  /* 0x0000000000007941 */ /* 0x000fea0003800200 */
.L_x_4513:
[----:B------:R-:W-:Y:S01]  /*1e50*/  IMAD.SHL.U32 R0, R0, 0x100000, RZ ;  /* 0x0010000000007824 */ /* 0x000fe200078e00ff */
[----:B------:R-:W-:-:S04]  /*1e60*/  LEA R3, R3, 0x3b800000, 0x17 ;  /* 0x3b80000003037811 */ /* 0x000fc800078eb8ff */
[----:B------:R-:W-:-:S05]  /*1e70*/  LOP3.LUT R0, R3, R0, R7, 0xfe, !PT ;  /* 0x0000000003007212 */ /* 0x000fca00078efe07 */
[----:B------:R-:W-:-:S04]  /*1e80*/  FMUL.FTZ R0, R0, 1 ;  /* 0x3f80000000007820 */ /* 0x000fc80000410000 */
[----:B------:R0:W1:Y:S01]  /*1e90*/  F2F.F64.F32 R6, R0 ;  /* 0x0000000000067310 */ /* 0x0000620000201800 */
[----:B------:R-:W-:Y:S05]  /*1ea0*/  BRA `(.L_x_4498) ;  /* 0x0000000400147947 */ /* 0x000fea0003800000 */
.L_x_4511:
        /* <DEDUP_REMOVED lines=21> */
.L_x_4516:
[----:B------:R-:W-:Y:S05]  /*2000*/  BSYNC.RECONVERGENT B0 ;  /* 0x0000000000007941 */ /* 0x000fea0003800200 */
.L_x_4515:
[----:B------:R-:W-:Y:S02]  /*2010*/  SHF.L.U32 R0, R0, 0x15, RZ ;  /* 0x0000001500007819 */ /* 0x000fe400000006ff */
[----:B------:R-:W-:-:S04]  /*2020*/  LEA R3, R3, 0x37800000, 0x17 ;  /* 0x3780000003037811 */ /* 0x000fc800078eb8ff */
[----:B------:R-:W-:-:S05]  /*2030*/  LOP3.LUT R0, R3, R0, R7, 0xfe, !PT ;  /* 0x0000000003007212 */ /* 0x000fca00078efe07 */
[----:B------:R-:W-:-:S04]  /*2040*/  FMUL.FTZ R0, R0, 1 ;  /* 0x3f80000000007820 */ /* 0x000fc80000410000 */
[----:B------:R0:W1:Y:S01]  /*2050*/  F2F.F64.F32 R6, R0 ;  /* 0x0000000000067310 */ /* 0x0000620000201800 */
[----:B------:R-:W-:Y:S05]  /*2060*/  BRA `(.L_x_4498) ;  /* 0x0000000000a47947 */ /* 0x000fea0003800000 */
.L_x_4510:
[----:B------:R-:W-:-:S09]  /*2070*/  UISETP.NE.AND UP0, UPT, UR4, 0x1c, UPT ;  /* 0x0000001c0400788c */ /* 0x000fd2000bf05270 */
[----:B------:R-:W-:Y:S05]  /*2080*/  BRA.U !UP0, `(.L_x_4517) ;  /* 0x0000000108947547 */ /* 0x000fea000b800000 */
[----:B------:R-:W-:-:S09]  /*2090*/  UISETP.NE.AND UP0, UPT, UR4, 0x1d, UPT ;  /* 0x0000001d0400788c */ /* 0x000fd2000bf05270 */
[----:B------:R-:W-:Y:S05]  /*20a0*/  BRA.U !UP0, `(.L_x_4518) ;  /* 0x0000000108807547 */ /* 0x000fea000b800000 */
[----:B------:R-:W-:-:S09]  /*20b0*/  UISETP.NE.AND UP0, UPT, UR4, 0x2c, UPT ;  /* 0x0000002c0400788c */ /* 0x000fd2000bf05270 */
[----:B------:R-:W-:Y:S05]  /*20c0*/  BRA.U !UP0, `(.L_x_4519) ;  /* 0x0000000108487547 */ /* 0x000fea000b800000 */
.L_x_4497:
        /* <DEDUP_REMOVED lines=16> */
.L_x_4520:
[----:B------:R-:W-:Y:S01]  /*21d0*/  CS2R R6, SRZ ;  /* 0x0000000000067805 */ /* 0x000fe2000001ff00 */
[----:B------:R-:W-:Y:S06]  /*21e0*/  BRA `(.L_x_4498) ;  /* 0x0000000000447947 */ /* 0x000fec0003800000 */
.L_x_4519:
[----:B------:R-:W2:Y:S01]  /*21f0*/  LDG.E.U8 R0, desc[UR36][R4.64] ;  /* 0x0000002404007981 */ /* 0x000ea2000c1e1100 */
[----:B------:R-:W-:Y:S02]  /*2200*/  IMAD.MOV.U32 R6, RZ, RZ, 0x0 ;  /* 0x00000000ff067424 */ /* 0x000fe400078e00ff */
[----:B------:R-:W-:Y:S01]  /*2210*/  IMAD.MOV.U32 R7, RZ, RZ, 0x38000000 ;  /* 0x38000000ff077424 */ /* 0x000fe200078e00ff */
[----:B--2---:R-:W-:-:S13]  /*2220*/  ISETP.NE.AND P0, PT, R0, RZ, PT ;  /* 0x000000ff0000720c */ /* 0x004fda0003f05270 */
[----:B------:R-:W-:Y:S05]  /*2230*/  @!P0 BRA `(.L_x_4498) ;  /* 0x0000000000308947 */ /* 0x000fea0003800000 */
[----:B------:R-:W-:-:S13]  /*2240*/  ISETP.NE.AND P0, PT, R0, 0xff, PT ;  /* 0x000000ff0000780c */ /* 0x000fda0003f05270 */
[----:B------:R-:W-:Y:S01]  /*2250*/  @P0 SHF.L.U32 R0, R0, 0x17, RZ ;  /* 0x0000001700000819 */ /* 0x000fe200000006ff */
[----:B------:R-:W-:Y:S02]  /*2260*/  @!P0 IMAD.MOV.U32 R6, RZ, RZ, 0x20000000 ;  /* 0x20000000ff068424 */ /* 0x000fe400078e00ff */
[----:B------:R-:W-:Y:S02]  /*2270*/  @!P0 IMAD.MOV.U32 R7, RZ, RZ, 0x7ff80000 ;  /* 0x7ff80000ff078424 */ /* 0x000fe400078e00ff */
[----:B------:R-:W-:-:S04]  /*2280*/  @P0 FMUL.FTZ R0, R0, 1 ;  /* 0x3f80000000000820 */ /* 0x000fc80000410000 */
[----:B------:R2:W3:Y:S01]  /*2290*/  @P0 F2F.F64.F32 R6, R0 ;  /* 0x0000000000060310 */ /* 0x0004e20000201800 */
[----:B------:R-:W-:Y:S05]  /*22a0*/  BRA `(.L_x_4498) ;  /* 0x0000000000147947 */ /* 0x000fea0003800000 */
.L_x_4518:
[----:B------:R-:W2:Y:S02]  /*22b0*/  LDG.E.64 R6, desc[UR36][R4.64] ;  /* 0x0000002404067981 */ /* 0x000ea4000c1e1b00 */
[----:B--2---:R-:W4:Y:S01]  /*22c0*/  I2F.F64.U64 R6, R6 ;  /* 0x0000000600067312 */ /* 0x004f220000301800 */
[----:B------:R-:W-:Y:S05]  /*22d0*/  BRA `(.L_x_4498) ;  /* 0x0000000000087947 */ /* 0x000fea0003800000 */
.L_x_4517:
[----:B------:R-:W2:Y:S02]  /*22e0*/  LDG.E R4, desc[UR36][R4.64] ;  /* 0x0000002404047981 */ /* 0x000ea4000c1e1900 */
[----:B--2---:R0:W1:Y:S02]  /*22f0*/  I2F.F64.U32 R6, R4 ;  /* 0x0000000400067312 */ /* 0x0040640000201800 */
.L_x_4498:
[----:B------:R-:W-:Y:S05]  /*2300*/  BSYNC.RECONVERGENT B7 ;  /* 0x0000000000077941 */ /* 0x000fea0003800200 */
.L_x_4492:
[----:B------:R-:W-:-:S09]  /*2310*/  UISETP.NE.AND UP0, UPT, UR43, URZ, UPT ;  /* 0x000000ff2b00728c */ /* 0x000fd2000bf05270 */
[----:B------:R-:W-:Y:S05]  /*2320*/  BRA.U !UP0, `(.L_x_4521) ;  /* 0x0000000108707547 */ /* 0x000fea000b800000 */
[----:B------:R-:W2:Y:S01]  /*2330*/  LDCU UR4, c[0x0][0x594] ;  /* 0x0000b280ff0477ac */ /* 0x000ea20008000800 */
[----:B------:R-:W2:Y:S01]  /*2340*/  LDC.64 R10, c[0x0][0x590] ;  /* 0x00016400ff0a7b82 */ /* 0x000ea20000000a00 */
[----:B0-----:R-:W-:Y:S01]  /*2350*/  MOV R4, 0x1 ;  /* 0x0000000100047802 */ /* 0x001fe20000000f00 */
[----:B------:R-:W-:Y:S01]  /*2360*/  BSSY.RECONVERGENT B0, `(.L_x_4522) ;  /* 0x0000014000007945 */ /* 0x000fe20003800200 */
[----:B-1-345:R-:W-:Y:S01]  /*2370*/  FSETP.GEU.AND P1, PT, |R7|, 6.5827683646048100446e-37, PT ;  /* 0x036000000700780b */ /* 0x03afe20003f2e200 */
[----:B--2---:R-:W0:Y:S03]  /*2380*/  MUFU.RCP64H R5, UR4 ;  /* 0x0000000400057d08 */ /* 0x004e260008001800 */
[----:B0-----:R-:W-:-:S08]  /*2390*/  DFMA R8, R4, -R10, 1 ;  /* 0x3ff000000408742b */ /* 0x001fd0000000080a */
[----:B------:R-:W-:-:S08]  /*23a0*/  DFMA R8, R8, R8, R8 ;  /* 0x000000080808722b */ /* 0x000fd00000000008 */
[----:B------:R-:W-:-:S08]  /*23b0*/  DFMA R8, R4, R8, R4 ;  /* 0x000000080408722b */ /* 0x000fd00000000004 */
[----:B------:R-:W-:-:S08]  /*23c0*/  DFMA R4, R8, -R10, 1 ;  /* 0x3ff000000804742b */ /* 0x000fd0000000080a */
[----:B------:R-:W-:-:S08]  /*23d0*/  DFMA R4, R8, R4, R8 ;  /* 0x000000040804722b */ /* 0x000fd00000000008 */
[----:B------:R-:W-:-:S08]  /*23e0*/  DMUL R8, R4, R6 ;  /* 0x0000000604087228 */ /* 0x000fd00000000000 */
[----:B------:R-:W-:-:S08]  /*23f0*/  DFMA R10, R8, -R10, R6 ;  /* 0x8000000a080a722b */ /* 0x000fd00000000006 */
[----:B------:R-:W-:-:S10]  /*2400*/  DFMA R4, R4, R10, R8 ;  /* 0x0000000a0404722b */ /* 0x000fd40000000008 */
[----:B------:R-:W-:-:S05]  /*2410*/  FFMA R0, RZ, UR4, R5 ;  /* 0x00000004ff007c23 */ /* 0x000fca0008000005 */
[----:B------:R-:W-:-:S13]  /*2420*/  FSETP.GT.AND P0, PT, |R0|, 1.469367938527859385e-39, PT ;  /* 0x001000000000780b */ /* 0x000fda0003f04200 */
[----:B------:R-:W-:Y:S05]  /*2430*/  @P0 BRA P1, `(.L_x_4523) ;  /* 0x0000000000180947 */ /* 0x000fea0000800000 */
[----:B------:R-:W-:Y:S01]  /*2440*/  IMAD.MOV.U32 R4, RZ, RZ, R6 ;  /* 0x000000ffff047224 */ /* 0x000fe200078e0006 */
[----:B------:R-:W-:Y:S01]  /*2450*/  MOV R0, 0x2480 ;  /* 0x0000248000007802 */ /* 0x000fe20000000f00 */
[----:B------:R-:W-:-:S07]  /*2460*/  IMAD.MOV.U32 R5, RZ, RZ, R7 ;  /* 0x000000ffff057224 */ /* 0x000fce00078e0007 */
[----:B------:R-:W-:Y:S05]  /*2470*/  CALL.REL.NOINC `($__internal_0_$__cuda_sm20_div_rn_f64_full) ;  /* 0x000000b400687944 */ /* 0x000fea0003c00000 */
[----:B------:R-:W-:Y:S01]  /*2480*/  MOV R4, R10 ;  /* 0x0000000a00047202 */ /* 0x000fe20000000f00 */
[----:B------:R-:W-:-:S07]  /*2490*/  IMAD.MOV.U32 R5, RZ, RZ, R3 ;  /* 0x000000ffff057224 */ /* 0x000fce00078e0003 */
.L_x_4523:
[----:B------:R-:W-:Y:S05]  /*24a0*/  BSYNC.RECONVERGENT B0 ;  /* 0x0000000000007941 */ /* 0x000fea0003800200 */
.L_x_4522:
[----:B------:R-:W0:Y:S01]  /*24b0*/  LDCU.64 UR4, c[0x0][0x590] ;  /* 0x0000b200ff0477ac */ /* 0x000e220008000a00 */
[----:B------:R-:W0:Y:S02]  /*24c0*/  FRND.F64 R4, R4 ;  /* 0x0000000400047313 */ /* 0x000e240000301800 */
[----:B0-----:R-:W-:Y:S01]  /*24d0*/  DMUL R4, R4, UR4 ;  /* 0x0000000404047c28 */ /* 0x001fe20008000000 */
[----:B------:R-:W-:Y:S10]  /*24e0*/  BRA `(.L_x_4524) ;  /* 0x0000000000687947 */ /* 0x000ff40003800000 */
.L_x_4521:
[----:B------:R-:W1:Y:S01]  /*24f0*/  LDCU UR4, c[0x0][0x594] ;  /* 0x0000b280ff0477ac */ /* 0x000e620008000800 */
[----:B------:R-:W3:Y:S01]  /*2500*/  LDC.64 R8, c[0x0][0x590] ;  /* 0x00016400ff087b82 */ /* 0x000ee20000000a00 */
[----:B0-----:R-:W-:Y:S01]  /*2510*/  IMAD.MOV.U32 R4, RZ, RZ, 0x1 ;  /* 0x00000001ff047424 */ /* 0x001fe200078e00ff */
[----:B------:R-:W-:Y:S01]  /*2520*/  BSSY.RECONVERGENT B0, `(.L_x_4524) ;  /* 0x0000016000007945 */ /* 0x000fe20003800200 */
[----:B-1----:R-:W0:Y:S01]  /*2530*/  MUFU.RCP64H R5, UR4 ;  /* 0x0000000400057d08 */ /* 0x002e220008001800 */
[----:B---345:R-:W-:-:S03]  /*2540*/  DMUL R6, R6, R8 ;  /* 0x0000000806067228 */ /* 0x038fc60000000000 */
[----:B0-----:R-:W-:-:S07]  /*2550*/  DFMA R10, R4, -R8, 1 ;  /* 0x3ff00000040a742b */ /* 0x001fce0000000808 */
[----:B------:R-:W0:Y:S01]  /*2560*/  FRND.F64 R6, R6 ;  /* 0x0000000600067313 */ /* 0x000e220000301800 */
[----:B------:R-:W-:-:S08]  /*2570*/  DFMA R10, R10, R10, R10 ;  /* 0x0000000a0a0a722b */ /* 0x000fd0000000000a */
[----:B------:R-:W-:Y:S01]  /*2580*/  DFMA R10, R4, R10, R4 ;  /* 0x0000000a040a722b */ /* 0x000fe20000000004 */
[----:B0-----:R-:W-:-:S07]  /*2590*/  FSETP.GEU.AND P1, PT, |R7|, 6.5827683646048100446e-37, PT ;  /* 0x036000000700780b */ /* 0x001fce0003f2e200 */
[----:B------:R-:W-:-:S08]  /*25a0*/  DFMA R4, R10, -R8, 1 ;  /* 0x3ff000000a04742b */ /* 0x000fd00000000808 */
[----:B------:R-:W-:-:S08]  /*25b0*/  DFMA R10, R10, R4, R10 ;  /* 0x000000040a0a722b */ /* 0x000fd0000000000a */
[----:B------:R-:W-:-:S08]  /*25c0*/  DMUL R4, R10, R6 ;  /* 0x000000060a047228 */ /* 0x000fd00000000000 */
[----:B------:R-:W-:-:S08]  /*25d0*/  DFMA R8, R4, -R8, R6 ;  /* 0x800000080408722b */ /* 0x000fd00000000006 */
[----:B------:R-:W-:-:S10]  /*25e0*/  DFMA R4, R10, R8, R4 ;  /* 0x000000080a04722b */ /* 0x000fd40000000004 */
[----:B--2---:R-:W-:-:S05]  /*25f0*/  FFMA R0, RZ, UR4, R5 ;  /* 0x00000004ff007c23 */ /* 0x004fca0008000005 */
[----:B------:R-:W-:-:S13]  /*2600*/  FSETP.GT.AND P0, PT, |R0|, 1.469367938527859385e-39, PT ;  /* 0x001000000000780b */ /* 0x000fda0003f04200 */
[----:B------:R-:W-:Y:S05]  /*2610*/  @P0 BRA P1, `(.L_x_4525) ;  /* 0x0000000000180947 */ /* 0x000fea0000800000 */
[----:B------:R-:W-:Y:S01]  /*2620*/  MOV R4, R6 ;  /* 0x0000000600047202 */ /* 0x000fe20000000f00 */
[----:B------:R-:W-:Y:S01]  /*2630*/  IMAD.MOV.U32 R5, RZ, RZ, R7 ;  /* 0x000000ffff057224 */ /* 0x000fe200078e0007 */
[----:B------:R-:W-:-:S07]  /*2640*/  MOV R0, 0x2660 ;  /* 0x0000266000007802 */ /* 0x000fce0000000f00 */
[----:B------:R-:W-:Y:S05]  /*2650*/  CALL.REL.NOINC `($__internal_0_$__cuda_sm20_div_rn_f64_full) ;  /* 0x000000b000f07944 */ /* 0x000fea0003c00000 */
[----:B------:R-:W-:Y:S01]  /*2660*/  IMAD.MOV.U32 R4, RZ, RZ, R10 ;  /* 0x000000ffff047224 */ /* 0x000fe200078e000a */
[----:B------:R-:W-:-:S07]  /*2670*/  MOV R5, R3 ;  /* 0x0000000300057202 */ /* 0x000fce0000000f00 */
.L_x_4525:
[----:B------:R-:W-:Y:S05]  /*2680*/  BSYNC.RECONVERGENT B0 ;  /* 0x0000000000007941 */ /* 0x000fea0003800200 */
.L_x_4524:
        /* <DEDUP_REMOVED lines=17> */
.L_x_4529:
[----:B------:R-:W0:Y:S02]  /*27a0*/  F2I.S64.F64.TRUNC R4, R4 ;  /* 0x0000000400047311 */ /* 0x000e24000030d900 */
[----:B0-----:R-:W-:-:S05]  /*27b0*/  IMAD.MOV.U32 R7, RZ, RZ, R4 ;  /* 0x000000ffff077224 */ /* 0x001fca00078e0004 */
[----:B------:R0:W-:Y:S01]  /*27c0*/  STG.E.U8 desc[UR36][R2.64], R7 ;  /* 0x0000000702007986 */ /* 0x0001e2000c101124 */
[----:B------:R-:W-:Y:S05]  /*27d0*/  BRA `(.L_x_4531) ;  /* 0x0000000c00e47947 */ /* 0x000fea0003800000 */
.L_x_4528:
        /* <DEDUP_REMOVED lines=9> */
.L_x_4533:
[----:B------:R-:W0:Y:S02]  /*2870*/  F2I.F64.TRUNC R5, R4 ;  /* 0x0000000400057311 */ /* 0x000e24000030d100 */
[----:B0-----:R0:W-:Y:S01]  /*2880*/  STG.E desc[UR36][R2.64], R5 ;  /* 0x0000000502007986 */ /* 0x0011e2000c101924 */
[----:B------:R-:W-:Y:S05]  /*2890*/  BRA `(.L_x_4531) ;  /* 0x0000000c00b47947 */ /* 0x000fea0003800000 */
.L_x_4532:
[----:B------:R-:W0:Y:S02]  /*28a0*/  F2I.F64.TRUNC R5, R4 ;  /* 0x0000000400057311 */ /* 0x000e24000030d100 */
[----:B0-----:R0:W-:Y:S01]  /*28b0*/  STG.E.U16 desc[UR36][R2.64], R5 ;  /* 0x0000000502007986 */ /* 0x0011e2000c101524 */
[----:B------:R-:W-:Y:S05]  /*28c0*/  BRA `(.L_x_4531) ;  /* 0x0000000c00a87947 */ /* 0x000fea0003800000 */
.L_x_4527:
        /* <DEDUP_REMOVED lines=13> */
.L_x_4535:
        /* <DEDUP_REMOVED lines=8> */
.L_x_4534:
        /* <DEDUP_REMOVED lines=14> */
.L_x_4537:
        /* <DEDUP_REMOVED lines=9> */
.L_x_4536:
[----:B------:R0:W-:Y:S01]  /*2b90*/  STG.E.64 desc[UR36][R2.64], R4 ;  /* 0x0000000402007986 */ /* 0x0001e2000c101b24 */
[----:B------:R-:W-:Y:S05]  /*2ba0*/  BRA `(.L_x_4531) ;  /* 0x0000000800f07947 */ /* 0x000fea0003800000 */
.L_x_4526:
        /* <DEDUP_REMOVED lines=12> */
.L_x_4540:
[----:B------:R-:W-:-:S05]  /*2c70*/  CS2R R6, SRZ ;  /* 0x0000000000067805 */ /* 0x000fca000001ff00 */
[----:B------:R0:W-:Y:S01]  /*2c80*/  STG.E.128 desc[UR36][R2.64], R4 ;  /* 0x0000000402007986 */ /* 0x0001e2000c101d24 */
[----:B------:R-:W-:Y:S05]  /*2c90*/  BRA `(.L_x_4531) ;  /* 0x0000000800b47947 */ /* 0x000fea0003800000 */
.L_x_4539:
        /* <DEDUP_REMOVED lines=23> */
.L_x_4544:
[----:B------:R-:W-:Y:S05]  /*2e10*/  BSYNC.RECONVERGENT B0 ;  /* 0x0000000000007941 */ /* 0x000fea0003800200 */
.L_x_4543:
[----:B------:R-:W-:-:S05]  /*2e20*/  LOP3.LUT R7, R0, 0x80, R7, 0xf8, !PT ;  /* 0x0000008000077812 */ /* 0x000fca00078ef807 */
[----:B------:R0:W-:Y:S01]  /*2e30*/  STG.E.U8 desc[UR36][R2.64], R7 ;  /* 0x0000000702007986 */ /* 0x0001e2000c101124 */
[----:B------:R-:W-:Y:S05]  /*2e40*/  BRA `(.L_x_4531) ;  /* 0x0000000800487947 */ /* 0x000fea0003800000 */
.L_x_4542:
        /* <DEDUP_REMOVED lines=19> */
.L_x_4546:
[----:B------:R-:W-:Y:S05]  /*2f80*/  BSYNC.RECONVERGENT B0 ;  /* 0x0000000000007941 */ /* 0x000fea0003800200 */
.L_x_4545:
[----:B------:R-:W-:-:S05]  /*2f90*/  LOP3.LUT R7, R0, 0x80, R7, 0xf8, !PT ;  /* 0x0000008000077812 */ /* 0x000fca00078ef807 */
[----:B------:R0:W-:Y:S01]  /*2fa0*/  STG.E.U8 desc[UR36][R2.64], R7 ;  /* 0x0000000702007986 */ /* 0x0001e2000c101124 */
[----:B------:R-:W-:Y:S05]  /*2fb0*/  BRA `(.L_x_4531) ;  /* 0x0000000400ec7947 */ /* 0x000fea0003800000 */
.L_x_4541:
        /* <DEDUP_REMOVED lines=8> */
.L_x_4538:
        /* <DEDUP_REMOVED lines=11> */
.L_x_4549:
[----:B------:R-:W-:Y:S01]  /*30f0*/  UMOV UR4, 0xf0000000 ;  /* 0xf000000000047882 */ /* 0x000fe20000000000 */
[----:B------:R-:W-:Y:S01]  /*3100*/  UMOV UR5, 0x380fffff ;  /* 0x380fffff00057882 */ /* 0x000fe20000000000 */
[----:B------:R-:W0:Y:S01]  /*3110*/  F2F.F32.F64 R7, R4 ;  /* 0x0000000400077310 */ /* 0x000e220000301000 */
[----:B------:R-:W-:Y:S01]  /*3120*/  DSETP.GEU.AND P0, PT, |R4|, UR4, PT ;  /* 0x0000000404007e2a */ /* 0x000fe2000bf0e200 */
[----:B------:R-:W-:Y:S01]  /*3130*/  BSSY.RECONVERGENT B0, `(.L_x_4550) ;  /* 0x0000015000007945 */ /* 0x000fe20003800200 */
[----:B------:R-:W-:-:S12]  /*3140*/  MOV R0, 0x80 ;  /* 0x0000008000007802 */ /* 0x000fd80000000f00 */
        /* <DEDUP_REMOVED lines=11> */
.L_x_4552:
[----:B------:R-:W-:-:S04]  /*3200*/  SHF.R.U32.HI R0, RZ, 0x14, R7 ;  /* 0x00000014ff007819 */ /* 0x000fc80000011607 */
[----:B------:R-:W-:-:S04]  /*3210*/  LOP3.LUT R0, R0, 0x1, RZ, 0xc0, !PT ;  /* 0x0000000100007812 */ /* 0x000fc800078ec0ff */
[----:B------:R-:W-:-:S04]  /*3220*/  IADD3 R0, PT, PT, R7, 0x487ffff, R0 ;  /* 0x0487ffff07007810 */ /* 0x000fc80007ffe000 */
[----:B------:R-:W-:-:S04]  /*3230*/  SHF.R.U32.HI R0, RZ, 0x14, R0 ;  /* 0x00000014ff007819 */ /* 0x000fc80000011600 */
[----:B------:R-:W-:-:S07]  /*3240*/  LOP3.LUT R4, R0, 0xff, RZ, 0xc0, !PT ;  /* 0x000000ff00047812 */ /* 0x000fce00078ec0ff */
.L_x_4553:
[----:B------:R-:W-:-:S04]  /*3250*/  SHF.R.U32.HI R5, RZ, 0x18, R7 ;  /* 0x00000018ff057819 */ /* 0x000fc80000011607 */
[----:B------:R-:W-:-:S04]  /*3260*/  LOP3.LUT R4, R4, 0x80, R5, 0xf8, !PT ;  /* 0x0000008004047812 */ /* 0x000fc800078ef805 */
[----:B------:R-:W-:-:S07]  /*3270*/  PRMT R0, R4, 0x7610, R0 ;  /* 0x0000761004007816 */ /* 0x000fce0000000000 */
.L_x_4551:
[----:B------:R-:W-:Y:S05]  /*3280*/  BSYNC.RECONVERGENT B0 ;  /* 0x0000000000007941 */ /* 0x000fea0003800200 */
.L_x_4550:
[----:B------:R1:W-:Y:S01]  /*3290*/  STG.E.U8 desc[UR36][R2.64], R0 ;  /* 0x0000000002007986 */ /* 0x0003e2000c101124 */
[----:B------:R-:W-:Y:S05]  /*32a0*/  BRA `(.L_x_4531) ;  /* 0x0000000400307947 */ /* 0x000fea0003800000 */
.L_x_4548:
        /* <DEDUP_REMOVED lines=17> */
.L_x_4556:
[----:B------:R-:W-:-:S04]  /*33c0*/  SHF.R.U32.HI R0, RZ, 0x15, R7 ;  /* 0x00000015ff007819 */ /* 0x000fc80000011607 */
[----:B------:R-:W-:-:S04]  /*33d0*/  LOP3.LUT R0, R0, 0x1, RZ, 0xc0, !PT ;  /* 0x0000000100007812 */ /* 0x000fc800078ec0ff */
[----:B------:R-:W-:-:S04]  /*33e0*/  IADD3 R0, PT, PT, R7, 0x88fffff, R0 ;  /* 0x088fffff07007810 */ /* 0x000fc80007ffe000 */
[----:B------:R-:W-:-:S04]  /*33f0*/  SHF.R.U32.HI R0, RZ, 0x15, R0 ;  /* 0x00000015ff007819 */ /* 0x000fc80000011600 */
[----:B------:R-:W-:-:S07]  /*3400*/  LOP3.LUT R4, R0, 0xff, RZ, 0xc0, !PT ;  /* 0x000000ff00047812 */ /* 0x000fce00078ec0ff */
.L_x_4557:
[----:B------:R-:W-:-:S04]  /*3410*/  SHF.R.U32.HI R5, RZ, 0x18, R7 ;  /* 0x00000018ff057819 */ /* 0x000fc80000011607 */
[----:B------:R-:W-:-:S04]  /*3420*/  LOP3.LUT R4, R4, 0x80, R5, 0xf8, !PT ;  /* 0x0000008004047812 */ /* 0x000fc800078ef805 */
[----:B------:R-:W-:-:S07]  /*3430*/  PRMT R0, R4, 0x7610, R0 ;  /* 0x0000761004007816 */ /* 0x000fce0000000000 */
.L_x_4555:
[----:B------:R-:W-:Y:S05]  /*3440*/  BSYNC.RECONVERGENT B0 ;  /* 0x0000000000007941 */ /* 0x000fea0003800200 */
.L_x_4554:
[----:B------:R0:W-:Y:S01]  /*3450*/  STG.E.U8 desc[UR36][R2.64], R0 ;  /* 0x0000000002007986 */ /* 0x0001e2000c101124 */
[----:B------:R-:W-:Y:S05]  /*3460*/  BRA `(.L_x_4531) ;  /* 0x0000000000c07947 */ /* 0x000fea0003800000 */
.L_x_4547:
[----:B------:R-:W-:-:S09]  /*3470*/  UISETP.NE.AND UP0, UPT, UR4, 0x1c, UPT ;  /* 0x0000001c0400788c */ /* 0x000fd2000bf05270 */
[----:B------:R-:W-:Y:S05]  /*3480*/  BRA.U !UP0, `(.L_x_4558) ;  /* 0x0000000108b07547 */ /* 0x000fea000b800000 */
[----:B------:R-:W-:-:S09]  /*3490*/  UISETP.NE.AND UP0, UPT, UR4, 0x1d, UPT ;  /* 0x0000001d0400788c */ /* 0x000fd2000bf05270 */
[----:B------:R-:W-:Y:S05]  /*34a0*/  BRA.U !UP0, `(.L_x_4559) ;  /* 0x00000001089c7547 */ /* 0x000fea000b800000 */
[----:B------:R-:W-:-:S09]  /*34b0*/  UISETP.NE.AND UP0, UPT, UR4, 0x2c, UPT ;  /* 0x0000002c0400788c */ /* 0x000fd2000bf05270 */
[----:B------:R-:W-:Y:S05]  /*34c0*/  BRA.U !UP0, `(.L_x_4560) ;  /* 0x0000000108447547 */ /* 0x000fea000b800000 */
.L_x_4530:
        /* <DEDUP_REMOVED lines=16> */
.L_x_4561:
[----:B------:R-:W-:Y:S05]  /*35d0*/  BRA `(.L_x_4531) ;  /* 0x0000000000647947 */ /* 0x000fea0003800000 */
.L_x_4560:
        /* <DEDUP_REMOVED lines=20> */
.L_x_4559:
[----:B------:R-:W0:Y:S02]  /*3720*/  F2I.U64.F64.TRUNC R4, R4 ;  /* 0x0000000400047311 */ /* 0x000e24000030d800 */
[----:B0-----:R0:W-:Y:S01]  /*3730*/  STG.E.64 desc[UR36][R2.64], R4 ;  /* 0x0000000402007986 */ /* 0x0011e2000c101b24 */
[----:B------:R-:W-:Y:S05]  /*3740*/  BRA `(.L_x_4531) ;  /* 0x0000000000087947 */ /* 0x000fea0003800000 */
.L_x_4558:
[----:B------:R-:W0:Y:S02]  /*3750*/  F2I.U32.F64.TRUNC R5, R4 ;  /* 0x0000000400057311 */ /* 0x000e24000030d000 */
[----:B0-----:R3:W-:Y:S02]  /*3760*/  STG.E desc[UR36][R2.64], R5 ;  /* 0x0000000502007986 */ /* 0x0017e4000c101924 */
.L_x_4531:
[----:B------:R-:W-:-:S07]  /*3770*/  IADD3 R17, PT, PT, R17, 0x80, RZ ;  /* 0x0000008011117810 */ /* 0x000fce0007ffe0ff */
.L_x_4490:
[----:B0-----:R-:W-:Y:S05]  /*3780*/  BSYNC.RECONVERGENT B6 ;  /* 0x0000000000067941 */ /* 0x001fea0003800200 */
.L_x_4489:
[----:B------:R-:W0:Y:S01]  /*3790*/  LDCU UR4, c[0x0][0x380] ;  /* 0x00007000ff0477ac */ /* 0x000e220008000800 */
[----:B------:R-:W-:Y:S01]  /*37a0*/  BSSY.RECONVERGENT B6, `(.L_x_4562) ;  /* 0x0000362000067945 */ /* 0x000fe20003800200 */
[----:B0-----:R-:W-:-:S13]  /*37b0*/  ISETP.GE.AND P0, PT, R17, UR4, PT ;  /* 0x0000000411007c0c */ /* 0x001fda000bf06270 */
[----:B------:R-:W-:Y:S05]  /*37c0*/  @P0 BRA `(.L_x_4563) ;  /* 0x00000034007c0947 */ /* 0x000fea0003800000 */
[----:B------:R-:W0:Y:S01]  /*37d0*/  LDCU UR4, c[0x0][0x388] ;  /* 0x00007100ff0477ac */ /* 0x000e220008000800 */
[----:B-1----:R-:W-:Y:S02]  /*37e0*/  IMAD.MOV.U32 R0, RZ, RZ, RZ ;  /* 0x000000ffff007224 */ /* 0x002fe400078e00ff */
[----:B------:R-:W-:Y:S01]  /*37f0*/  IMAD.MOV.U32 R16, RZ, RZ, RZ ;  /* 0x000000ffff107224 */ /* 0x000fe200078e00ff */
[----:B0-----:R-:W-:-:S09]  /*3800*/  UISETP.NE.AND UP0, UPT, UR4, URZ, UPT ;  /* 0x000000ff0400728c */ /* 0x001fd2000bf05270 */
[----:B------:R-:W-:Y:S05]  /*3810*/  BRA.U !UP0, `(.L_x_4564) ;  /* 0x0000001108a87547 */ /* 0x000fea000b800000 */
[----:B------:R-:W2:Y:S01]  /*3820*/  LDCU.64 UR4, c[0x0][0x390] ;  /* 0x00007200ff0477ac */ /* 0x000ea20008000a00 */
[----:B------:R-:W-:Y:S01]  /*3830*/  HFMA2 R16, -RZ, RZ, 0, 0 ;  /* 0x00000000ff107431 */ /* 0x000fe200000001ff */
[----:B------:R-:W0:Y:S01]  /*3840*/  LDCU UR6, c[0x0][0x38c] ;  /* 0x00007180ff0677ac */ /* 0x000e220008000800 */
[----:B------:R-:W1:Y:S01]  /*3850*/  LDCU.64 UR8, c[0x0][0x4b8] ;  /* 0x00009700ff0877ac */ /* 0x000e620008000a00 */
[----:B------:R-:W-:Y:S02]  /*3860*/  UISETP.NE.AND UP0, UPT, UR42, URZ, UPT ;  /* 0x000000ff2a00728c */ /* 0x000fe4000bf05270 */
[----:B--234-:R-:W-:-:S05]  /*3870*/  IMAD.HI.U32 R2, R17, UR4, R16 ;  /* 0x0000000411027c27 */ /* 0x01cfca000f8e0010 */
[----:B------:R-:W-:-:S05]  /*3880*/  SHF.R.U32.HI R3, RZ, UR5, R2 ;  /* 0x00000005ff037c19 */ /* 0x000fca0008011602 */
[----:B------:R-:W-:-:S04]  /*3890*/  IMAD.MOV R0, RZ, RZ, -R3 ;  /* 0x000000ffff007224 */ /* 0x000fc800078e0a03 */
[----:B0-----:R-:W-:-:S04]  /*38a0*/  IMAD R0, R0, UR6, R17 ;  /* 0x0000000600007c24 */ /* 0x001fc8000f8e0211 */
[C---:B-1----:R-:W-:Y:S02]  /*38b0*/  IMAD R16, R0.reuse, UR8, RZ ;  /* 0x0000000800107c24 */ /* 0x042fe4000f8e02ff */
        /* <DEDUP_REMOVED lines=288> */
.L_x_4564:
[----:B------:R-:W2:Y:S01]  /*4ac0*/  LDCU.64 UR6, c[0x0][0x588] ;  /* 0x0000b100ff0677ac */ /* 0x000ea20008000a00 */
[----:B------:R-:W-:Y:S01]  /*4ad0*/  BSSY.RECONVERGENT B7, `(.L_x_4565) ;  /* 0x00000ec000077945 */ /* 0x000fe20003800200 */
[----:B------:R-:W-:-:S04]  /*4ae0*/  UPRMT UR4, UR39, 0x9910, URZ ;  /* 0x0000991027047896 */ /* 0x000fc800080000ff */
[----:B------:R-:W-:Y:S01]  /*4af0*/  UISETP.GT.AND UP0, UPT, UR4, 0x9, UPT ;  /* 0x000000090400788c */ /* 0x000fe2000bf04270 */
[----:B--234-:R-:W-:-:S05]  /*4b00*/  IADD3 R2, P0, PT, R0, UR6, RZ ;  /* 0x0000000600027c10 */ /* 0x01cfca000ff1e0ff */
        /* <DEDUP_REMOVED lines=13> */
.L_x_4569:
[----:B------:R-:W2:Y:S02]  /*4be0*/  LDG.E.U8 R2, desc[UR36][R2.64] ;  /* 0x0000002402027981 */ /* 0x000ea4000c1e1100 */
[----:B--2---:R0:W1:Y:S01]  /*4bf0*/  I2F.F64.U16 R4, R2 ;  /* 0x0000000200047312 */ /* 0x0040620000101800 */
[----:B------:R-:W-:Y:S05]  /*4c00*/  BRA `(.L_x_4571) ;  /* 0x0000000c00607947 */ /* 0x000fea0003800000 */
.L_x_4568:
        /* <DEDUP_REMOVED lines=9> */
.L_x_4573:
[----:B------:R-:W2:Y:S02]  /*4ca0*/  LDG.E R2, desc[UR36][R2.64] ;  /* 0x0000002402027981 */ /* 0x000ea4000c1e1900 */
[----:B--2---:R0:W1:Y:S01]  /*4cb0*/  I2F.F64 R4, R2 ;  /* 0x0000000200047312 */ /* 0x0040620000201c00 */
[----:B------:R-:W-:Y:S05]  /*4cc0*/  BRA `(.L_x_4571) ;  /* 0x0000000c00307947 */ /* 0x000fea0003800000 */
.L_x_4572:
[----:B------:R-:W2:Y:S02]  /*4cd0*/  LDG.E.U16 R2, desc[UR36][R2.64] ;  /* 0x0000002402027981 */ /* 0x000ea4000c1e1500 */
[----:B--2---:R0:W1:Y:S01]  /*4ce0*/  I2F.F64.S16 R4, R2 ;  /* 0x0000000200047312 */ /* 0x0040620000101c00 */
[----:B------:R-:W-:Y:S05]  /*4cf0*/  BRA `(.L_x_4571) ;  /* 0x0000000c00247947 */ /* 0x000fea0003800000 */
.L_x_4567:
        /* <DEDUP_REMOVED lines=10> */
.L_x_4575:
[----:B------:R-:W2:Y:S02]  /*4da0*/  LDG.E.U16 R0, desc[UR36][R2.64] ;  /* 0x0000002402007981 */ /* 0x000ea4000c1e1500 */
[----:B--2---:R-:W-:-:S05]  /*4db0*/  HADD2.F32 R0, -RZ, R0.H0_H0 ;  /* 0x20000000ff007230 */ /* 0x004fca0000004100 */
[----:B------:R-:W-:-:S04]  /*4dc0*/  FMUL.FTZ R0, R0, 1 ;  /* 0x3f80000000007820 */ /* 0x000fc80000410000 */
[----:B------:R0:W1:Y:S01]  /*4dd0*/  F2F.F64.F32 R4, R0 ;  /* 0x0000000000047310 */ /* 0x0000620000201800 */
[----:B------:R-:W-:Y:S05]  /*4de0*/  BRA `(.L_x_4571) ;  /* 0x0000000800e87947 */ /* 0x000fea0003800000 */
.L_x_4574:
        /* <DEDUP_REMOVED lines=10> */
.L_x_4577:
[----:B------:R-:W2:Y:S02]  /*4e90*/  LDG.E.U16 R2, desc[UR36][R2.64] ;  /* 0x0000002402027981 */ /* 0x000ea4000c1e1500 */
[----:B--2---:R-:W-:-:S05]  /*4ea0*/  HADD2.F32 R0, -RZ, R2.H0_H0 ;  /* 0x20000002ff007230 */ /* 0x004fca0000004100 */
[----:B------:R-:W-:-:S04]  /*4eb0*/  FMUL.FTZ R0, R0, 1 ;  /* 0x3f80000000007820 */ /* 0x000fc80000410000 */
[----:B------:R0:W1:Y:S01]  /*4ec0*/  F2F.F64.F32 R4, R0 ;  /* 0x0000000000047310 */ /* 0x0000620000201800 */
[----:B------:R-:W-:Y:S05]  /*4ed0*/  BRA `(.L_x_4571) ;  /* 0x0000000800ac7947 */ /* 0x000fea0003800000 */
.L_x_4576:
[----:B------:R0:W5:Y:S01]  /*4ee0*/  LDG.E.64 R4, desc[UR36][R2.64] ;  /* 0x0000002402047981 */ /* 0x000162000c1e1b00 */
[----:B------:R-:W-:Y:S05]  /*4ef0*/  BRA `(.L_x_4571) ;  /* 0x0000000800a47947 */ /* 0x000fea0003800000 */
.L_x_4566:
        /* <DEDUP_REMOVED lines=13> */
.L_x_4580:
[----:B------:R0:W5:Y:S01]  /*4fd0*/  LDG.E.64 R4, desc[UR36][R2.64] ;  /* 0x0000002402047981 */ /* 0x000162000c1e1b00 */
[----:B------:R-:W-:Y:S05]  /*4fe0*/  BRA `(.L_x_4571) ;  /* 0x0000000800687947 */ /* 0x000fea0003800000 */
.L_x_4579:
        /* <DEDUP_REMOVED lines=24> */
[----:B------:R-:W-:-:S06]  /*5170*/  FMUL.FTZ R5, R5, 1 ;  /* 0x3f80000005057820 */ /* 0x000fcc0000410000 */
[----:B------:R-:W0:Y:S01]  /*5180*/  F2F.F64.F32 R4, R5 ;  /* 0x0000000500047310 */ /* 0x000e220000201800 */
[----:B------:R-:W-:Y:S05]  /*5190*/  BRA `(.L_x_4571) ;  /* 0x0000000400fc7947 */ /* 0x000fea0003800000 */
.L_x_4582:
        /* <DEDUP_REMOVED lines=14> */
.L_x_4581:
[----:B------:R-:W2:Y:S02]  /*5280*/  LDG.E.U16 R0, desc[UR36][R2.64] ;  /* 0x0000002402007981 */ /* 0x000ea4000c1e1500 */
[----:B--2---:R-:W-:-:S04]  /*5290*/  IMAD.U32 R0, R0, 0x10000, RZ ;  /* 0x0001000000007824 */ /* 0x004fc800078e00ff */
[----:B------:R-:W-:-:S04]  /*52a0*/  FMUL.FTZ R0, R0, 1 ;  /* 0x3f80000000007820 */ /* 0x000fc80000410000 */
[----:B------:R0:W1:Y:S01]  /*52b0*/  F2F.F64.F32 R4, R0 ;  /* 0x0000000000047310 */ /* 0x0000620000201800 */
[----:B------:R-:W-:Y:S05]  /*52c0*/  BRA `(.L_x_4571) ;  /* 0x0000000400b07947 */ /* 0x000fea0003800000 */
.L_x_4578:
        /* <DEDUP_REMOVED lines=9> */
[----:B--2---:R2:W3:Y:S01]  /*5360*/  I2F.F64.U16 R4, R2 ;  /* 0x0000000200047312 */ /* 0x0044e20000101800 */
[----:B------:R-:W-:Y:S05]  /*5370*/  BRA `(.L_x_4571) ;  /* 0x0000000400847947 */ /* 0x000fea0003800000 */
.L_x_4585:
        /* <DEDUP_REMOVED lines=21> */
.L_x_4587:
[----:B------:R-:W-:Y:S05]  /*54d0*/  BSYNC.RECONVERGENT B0 ;  /* 0x0000000000007941 */ /* 0x000fea0003800200 */
.L_x_4586:
[----:B------:R-:W-:Y:S02]  /*54e0*/  SHF.L.U32 R0, R0, 0x14, RZ ;  /* 0x0000001400007819 */ /* 0x000fe400000006ff */
[----:B------:R-:W-:-:S04]  /*54f0*/  LEA R2, R2, 0x3b800000, 0x17 ;  /* 0x3b80000002027811 */ /* 0x000fc800078eb8ff */
[----:B------:R-:W-:-:S05]  /*5500*/  LOP3.LUT R0, R2, R0, R7, 0xfe, !PT ;  /* 0x0000000002007212 */ /* 0x000fca00078efe07 */
[----:B------:R-:W-:-:S04]  /*5510*/  FMUL.FTZ R0, R0, 1 ;  /* 0x3f80000000007820 */ /* 0x000fc80000410000 */
[----:B------:R0:W1:Y:S01]  /*5520*/  F2F.F64.F32 R4, R0 ;  /* 0x0000000000047310 */ /* 0x0000620000201800 */
[----:B------:R-:W-:Y:S05]  /*5530*/  BRA `(.L_x_4571) ;  /* 0x0000000400147947 */ /* 0x000fea0003800000 */
.L_x_4584:
        /* <DEDUP_REMOVED lines=21> */
.L_x_4589:
[----:B------:R-:W-:Y:S05]  /*5690*/  BSYNC.RECONVERGENT B0 ;  /* 0x0000000000007941 */ /* 0x000fea0003800200 */
.L_x_4588:
[----:B------:R-:W-:Y:S01]  /*56a0*/  IMAD.SHL.U32 R0, R0, 0x200000, RZ ;  /* 0x0020000000007824 */ /* 0x000fe200078e00ff */
[----:B------:R-:W-:-:S04]  /*56b0*/  LEA R2, R2, 0x37800000, 0x17 ;  /* 0x3780000002027811 */ /* 0x000fc800078eb8ff */
[----:B------:R-:W-:-:S05]  /*56c0*/  LOP3.LUT R0, R2, R0, R7, 0xfe, !PT ;  /* 0x0000000002007212 */ /* 0x000fca00078efe07 */
[----:B------:R-:W-:-:S04]  /*56d0*/  FMUL.FTZ R0, R0, 1 ;  /* 0x3f80000000007820 */ /* 0x000fc80000410000 */
[----:B------:R4:W0:Y:S01]  /*56e0*/  F2F.F64.F32 R4, R0 ;  /* 0x0000000000047310 */ /* 0x0008220000201800 */
[----:B------:R-:W-:Y:S05]  /*56f0*/  BRA `(.L_x_4571) ;  /* 0x0000000000a47947 */ /* 0x000fea0003800000 */
.L_x_4583:
        /* <DEDUP_REMOVED lines=18> */
.L_x_4570:
        /* <DEDUP_REMOVED lines=16> */
.L_x_4592:
[----:B------:R-:W-:Y:S01]  /*5920*/  CS2R R4, SRZ ;  /* 0x0000000000047805 */ /* 0x000fe2000001ff00 */
[----:B------:R-:W-:Y:S06]  /*5930*/  BRA `(.L_x_4571) ;  /* 0x0000000000147947 */ /* 0x000fec0003800000 */
.L_x_4591:
[----:B------:R-:W2:Y:S02]  /*5940*/  LDG.E.64 R4, desc[UR36][R2.64] ;  /* 0x0000002402047981 */ /* 0x000ea4000c1e1b00 */
[----:B--2---:R-:W0:Y:S01]  /*5950*/  I2F.F64.U64 R4, R4 ;  /* 0x0000000400047312 */ /* 0x004e220000301800 */
[----:B------:R-:W-:Y:S05]  /*5960*/  BRA `(.L_x_4571) ;  /* 0x0000000000087947 */ /* 0x000fea0003800000 */
.L_x_4590:
[----:B------:R-:W2:Y:S02]  /*5970*/  LDG.E R2, desc[UR36][R2.64] ;  /* 0x0000002402027981 */ /* 0x000ea4000c1e1900 */
[----:B--2---:R0:W1:Y:S02]  /*5980*/  I2F.F64.U32 R4, R2 ;  /* 0x0000000200047312 */ /* 0x0040640000201800 */
.L_x_4571:
[----:B------:R-:W-:Y:S05]  /*5990*/  BSYNC.RECONVERGENT B7 ;  /* 0x0000000000077941 */ /* 0x000fea0003800200 */
.L_x_4565:
[----:B------:R-:W-:-:S09]  /*59a0*/  UISETP.NE.AND UP0, UPT, UR43, URZ, UPT ;  /* 0x000000ff2b00728c */ /* 0x000fd2000bf05270 */
[----:B------:R-:W-:Y:S05]  /*59b0*/  BRA.U !UP0, `(.L_x_4593) ;  /* 0x0000000108647547 */ /* 0x000fea000b800000 */
[----:B------:R-:W4:Y:S01]  /*59c0*/  LDCU UR4, c[0x0][0x594] ;  /* 0x0000b280ff0477ac */ /* 0x000f220008000800 */
[----:B------:R-:W4:Y:S01]  /*59d0*/  LDC.64 R6, c[0x0][0x590] ;  /* 0x00016400ff067b82 */ /* 0x000f220000000a00 */
[----:B0-2---:R-:W-:Y:S01]  /*59e0*/  IMAD.MOV.U32 R2, RZ, RZ, 0x1 ;  /* 0x00000001ff027424 */ /* 0x005fe200078e00ff */
[----:B-1-3-5:R-:W-:Y:S01]  /*59f0*/  FSETP.GEU.AND P1, PT, |R5|, 6.5827683646048100446e-37, PT ;  /* 0x036000000500780b */ /* 0x02afe20003f2e200 */
[----:B------:R-:W-:Y:S01]  /*5a00*/  BSSY.RECONVERGENT B0, `(.L_x_4594) ;  /* 0x0000010000007945 */ /* 0x000fe20003800200 */
[----:B----4-:R-:W0:Y:S03]  /*5a10*/  MUFU.RCP64H R3, UR4 ;  /* 0x0000000400037d08 */ /* 0x010e260008001800 */
        /* <DEDUP_REMOVED lines=11> */
[----:B------:R-:W-:-:S07]  /*5ad0*/  MOV R0, 0x5af0 ;  /* 0x00005af000007802 */ /* 0x000fce0000000f00 */
[----:B------:R-:W-:Y:S05]  /*5ae0*/  CALL.REL.NOINC `($__internal_0_$__cuda_sm20_div_rn_f64_full) ;  /* 0x0000007c00cc7944 */ /* 0x000fea0003c00000 */
[----:B------:R-:W-:-:S07]  /*5af0*/  MOV R2, R10 ;  /* 0x0000000a00027202 */ /* 0x000fce0000000f00 */
.L_x_4595:
[----:B------:R-:W-:Y:S05]  /*5b00*/  BSYNC.RECONVERGENT B0 ;  /* 0x0000000000007941 */ /* 0x000fea0003800200 */
.L_x_4594:
[----:B------:R-:W0:Y:S01]  /*5b10*/  LDCU.64 UR4, c[0x0][0x590] ;  /* 0x0000b200ff0477ac */ /* 0x000e220008000a00 */
[----:B------:R-:W0:Y:S02]  /*5b20*/  FRND.F64 R2, R2 ;  /* 0x0000000200027313 */ /* 0x000e240000301800 */
[----:B0-----:R-:W-:Y:S01]  /*5b30*/  DMUL R4, R2, UR4 ;  /* 0x0000000402047c28 */ /* 0x001fe20008000000 */
[----:B------:R-:W-:Y:S10]  /*5b40*/  BRA `(.L_x_4596) ;  /* 0x0000000000647947 */ /* 0x000ff40003800000 */
.L_x_4593:
[----:B------:R-:W1:Y:S01]  /*5b50*/  LDCU UR4, c[0x0][0x594] ;  /* 0x0000b280ff0477ac */ /* 0x000e620008000800 */
[----:B------:R-:W3:Y:S01]  /*5b60*/  LDC.64 R6, c[0x0][0x590] ;  /* 0x00016400ff067b82 */ /* 0x000ee20000000a00 */
[----:B0-2---:R-:W-:Y:S01]  /*5b70*/  IMAD.MOV.U32 R2, RZ, RZ, 0x1 ;  /* 0x00000001ff027424 */ /* 0x005fe200078e00ff */
[----:B------:R-:W-:Y:S01]  /*5b80*/  BSSY.RECONVERGENT B0, `(.L_x_4597) ;  /* 0x0000013000007945 */ /* 0x000fe20003800200 */
[----:B-1----:R-:W0:Y:S01]  /*5b90*/  MUFU.RCP64H R3, UR4 ;  /* 0x0000000400037d08 */ /* 0x002e220008001800 */
[----:B---3-5:R-:W-:-:S03]  /*5ba0*/  DMUL R4, R4, R6 ;  /* 0x0000000604047228 */ /* 0x028fc60000000000 */
        /* <DEDUP_REMOVED lines=10> */
[----:B----4-:R-:W-:-:S05]  /*5c50*/  FFMA R0, RZ, UR4, R3 ;  /* 0x00000004ff007c23 */ /* 0x010fca0008000003 */
[----:B------:R-:W-:-:S13]  /*5c60*/  FSETP.GT.AND P0, PT, |R0|, 1.469367938527859385e-39, PT ;  /* 0x001000000000780b */ /* 0x000fda0003f04200 */
[----:B------:R-:W-:Y:S05]  /*5c70*/  @P0 BRA P1, `(.L_x_4598) ;  /* 0x00000000000c0947 */ /* 0x000fea0000800000 */
[----:B------:R-:W-:-:S07]  /*5c80*/  MOV R0, 0x5ca0 ;  /* 0x00005ca000007802 */ /* 0x000fce0000000f00 */
[----:B------:R-:W-:Y:S05]  /*5c90*/  CALL.REL.NOINC `($__internal_0_$__cuda_sm20_div_rn_f64_full) ;  /* 0x0000007c00607944 */ /* 0x000fea0003c00000 */
[----:B------:R-:W-:-:S07]  /*5ca0*/  IMAD.MOV.U32 R2, RZ, RZ, R10 ;  /* 0x000000ffff027224 */ /* 0x000fce00078e000a */
.L_x_4598:
[----:B------:R-:W-:Y:S05]  /*5cb0*/  BSYNC.RECONVERGENT B0 ;  /* 0x0000000000007941 */ /* 0x000fea0003800200 */
.L_x_4597:
[----:B------:R-:W-:Y:S01]  /*5cc0*/  MOV R4, R2 ;  /* 0x0000000200047202 */ /* 0x000fe20000000f00 */
[----:B------:R-:W-:-:S07]  /*5cd0*/  IMAD.MOV.U32 R5, RZ, RZ, R3 ;  /* 0x000000ffff057224 */ /* 0x000fce00078e0003 */
.L_x_4596:
        /* <DEDUP_REMOVED lines=17> */
.L_x_4602:
[----:B------:R-:W0:Y:S02]  /*5df0*/  F2I.S64.F64.TRUNC R4, R4 ;  /* 0x0000000400047311 */ /* 0x000e24000030d900 */
[----:B0-----:R-:W-:-:S05]  /*5e00*/  MOV R7, R4 ;  /* 0x0000000400077202 */ /* 0x001fca0000000f00 */
[----:B------:R0:W-:Y:S01]  /*5e10*/  STG.E.U8 desc[UR36][R2.64], R7 ;  /* 0x0000000702007986 */ /* 0x0001e2000c101124 */
[----:B------:R-:W-:Y:S05]  /*5e20*/  BRA `(.L_x_4604) ;  /* 0x0000000c00e07947 */ /* 0x000fea0003800000 */
.L_x_4601:
        /* <DEDUP_REMOVED lines=9> */
.L_x_4606:
[----:B------:R-:W0:Y:S02]  /*5ec0*/  F2I.F64.TRUNC R5, R4 ;  /* 0x0000000400057311 */ /* 0x000e24000030d100 */
[----:B0-----:R0:W-:Y:S01]  /*5ed0*/  STG.E desc[UR36][R2.64], R5 ;  /* 0x0000000502007986 */ /* 0x0011e2000c101924 */
[----:B------:R-:W-:Y:S05]  /*5ee0*/  BRA `(.L_x_4604) ;  /* 0x0000000c00b07947 */ /* 0x000fea0003800000 */
.L_x_4605:
[----:B------:R-:W0:Y:S02]  /*5ef0*/  F2I.F64.TRUNC R5, R4 ;  /* 0x0000000400057311 */ /* 0x000e24000030d100 */
[----:B0-----:R0:W-:Y:S01]  /*5f00*/  STG.E.U16 desc[UR36][R2.64], R5 ;  /* 0x0000000502007986 */ /* 0x0011e2000c101524 */
[----:B------:R-:W-:Y:S05]  /*5f10*/  BRA `(.L_x_4604) ;  /* 0x0000000c00a47947 */ /* 0x000fea0003800000 */
.L_x_4600:
        /* <DEDUP_REMOVED lines=13> */
.L_x_4608:
        /* <DEDUP_REMOVED lines=8> */
.L_x_4607:
        /* <DEDUP_REMOVED lines=14> */
.L_x_4610:
        /* <DEDUP_REMOVED lines=9> */
.L_x_4609:
[----:B------:R0:W-:Y:S01]  /*61e0*/  STG.E.64 desc[UR36][R2.64], R4 ;  /* 0x0000000402007986 */ /* 0x0001e2000c101b24 */
[----:B------:R-:W-:Y:S05]  /*61f0*/  BRA `(.L_x_4604) ;  /* 0x0000000800ec7947 */ /* 0x000fea0003800000 */
.L_x_4599:
        /* <DEDUP_REMOVED lines=13> */
.L_x_4614:
        /* <DEDUP_REMOVED lines=22> */
.L_x_4617:
[----:B------:R-:W-:-:S04]  /*6430*/  SHF.R.U32.HI R5, RZ, 0x18, R7 ;  /* 0x00000018ff057819 */ /* 0x000fc80000011607 */
[----:B------:R-:W-:-:S07]  /*6440*/  LOP3.LUT R0, R0, 0x80, R5, 0xf8, !PT ;  /* 0x0000008000007812 */ /* 0x000fce00078ef805 */
.L_x_4616:
[----:B------:R-:W-:Y:S05]  /*6450*/  BSYNC.RECONVERGENT B0 ;  /* 0x0000000000007941 */ /* 0x000fea0003800200 */
.L_x_4615:
[----:B------:R4:W-:Y:S01]  /*6460*/  STG.E.U8 desc[UR36][R2.64], R0 ;  /* 0x0000000002007986 */ /* 0x0009e2000c101124 */
[----:B------:R-:W-:Y:S05]  /*6470*/  BRA `(.L_x_4604) ;  /* 0x00000008004c7947 */ /* 0x000fea0003800000 */
.L_x_4613:
        /* <DEDUP_REMOVED lines=22> */
.L_x_4620:
[----:B------:R-:W-:-:S04]  /*65e0*/  SHF.R.U32.HI R5, RZ, 0x18, R7 ;  /* 0x00000018ff057819 */ /* 0x000fc80000011607 */
[----:B------:R-:W-:-:S07]  /*65f0*/  LOP3.LUT R0, R0, 0x80, R5, 0xf8, !PT ;  /* 0x0000008000007812 */ /* 0x000fce00078ef805 */
.L_x_4619:
[----:B------:R-:W-:Y:S05]  /*6600*/  BSYNC.RECONVERGENT B0 ;  /* 0x0000000000007941 */ /* 0x000fea0003800200 */
.L_x_4618:
[----:B------:R3:W-:Y:S01]  /*6610*/  STG.E.U8 desc[UR36][R2.64], R0 ;  /* 0x0000000002007986 */ /* 0x0007e2000c101124 */
[----:B------:R-:W-:Y:S05]  /*6620*/  BRA `(.L_x_4604) ;  /* 0x0000000400e07947 */ /* 0x000fea0003800000 */
.L_x_4612:
        /* <DEDUP_REMOVED lines=26> */
.L_x_4622:
[----:B------:R-:W0:Y:S02]  /*67d0*/  F2I.U64.F64.TRUNC R4, R4 ;  /* 0x0000000400047311 */ /* 0x000e24000030d800 */
[----:B0-----:R0:W-:Y:S01]  /*67e0*/  STG.E.64 desc[UR36][R2.64], R4 ;  /* 0x0000000402007986 */ /* 0x0011e2000c101b24 */
[----:B------:R-:W-:Y:S05]  /*67f0*/  BRA `(.L_x_4604) ;  /* 0x00000004006c7947 */ /* 0x000fea0003800000 */
.L_x_4621:
[----:B------:R-:W0:Y:S02]  /*6800*/  F2I.U32.F64.TRUNC R5, R4 ;  /* 0x0000000400057311 */ /* 0x000e24000030d000 */
[----:B0-----:R2:W-:Y:S01]  /*6810*/  STG.E desc[UR36][R2.64], R5 ;  /* 0x0000000502007986 */ /* 0x0015e2000c101924 */
[----:B------:R-:W-:Y:S05]  /*6820*/  BRA `(.L_x_4604) ;  /* 0x0000000400607947 */ /* 0x000fea0003800000 */
.L_x_4611:
        /* <DEDUP_REMOVED lines=10> */
.L_x_4624:
[----:B------:R-:W-:-:S05]  /*68d0*/  CS2R R6, SRZ ;  /* 0x0000000000067805 */ /* 0x000fca000001ff00 */
[----:B------:R0:W-:Y:S01]  /*68e0*/  STG.E.128 desc[UR36][R2.64], R4 ;  /* 0x0000000402007986 */ /* 0x0001e2000c101d24 */
[----:B------:R-:W-:Y:S05]  /*68f0*/  BRA `(.L_x_4604) ;  /* 0x00000004002c7947 */ /* 0x000fea0003800000 */
.L_x_4623:
[----:B------:R-:W-:-:S09]  /*6900*/  UISETP.NE.AND UP0, UPT, UR4, 0xf, UPT ;  /* 0x0000000f0400788c */ /* 0x000fd2000bf05270 */
[----:B------:R-:W-:Y:S05]  /*6910*/  BRA.U !UP0, `(.L_x_4625) ;  /* 0x0000000508087547 */ /* 0x000fea000b800000 */
[----:B------:R-:W-:-:S09]  /*6920*/  UISETP.NE.AND UP0, UPT, UR4, 0x17, UPT ;  /* 0x000000170400788c */ /* 0x000fd2000bf05270 */
[----:B------:R-:W-:Y:S05]  /*6930*/  BRA.U !UP0, `(.L_x_4626) ;  /* 0x0000000108a07547 */ /* 0x000fea000b800000 */
[----:B------:R-:W-:-:S09]  /*6940*/  UISETP.NE.AND UP0, UPT, UR4, 0x18, UPT ;  /* 0x000000180400788c */ /* 0x000fd2000bf05270 */
[----:B------:R-:W-:Y:S05]  /*6950*/  BRA.U !UP0, `(.L_x_4627) ;  /* 0x0000000108447547 */ /* 0x000fea000b800000 */
.L_x_4603:
        /* <DEDUP_REMOVED lines=16> */
.L_x_4628:
[----:B------:R-:W-:Y:S05]  /*6a60*/  BRA `(.L_x_4604) ;  /* 0x0000000000d07947 */ /* 0x000fea0003800000 */
.L_x_4627:
        /* <DEDUP_REMOVED lines=17> */
.L_x_4630:
[----:B------:R-:W-:Y:S05]  /*6b80*/  BSYNC.RECONVERGENT B0 ;  /* 0x0000000000007941 */ /* 0x000fea0003800200 */
.L_x_4629:
[----:B------:R-:W-:-:S05]  /*6b90*/  LOP3.LUT R7, R0, 0x80, R7, 0xf8, !PT ;  /* 0x0000008000077812 */ /* 0x000fca00078ef807 */
[----:B------:R0:W-:Y:S01]  /*6ba0*/  STG.E.U8 desc[UR36][R2.64], R7 ;  /* 0x0000000702007986 */ /* 0x0001e2000c101124 */
[----:B------:R-:W-:Y:S05]  /*6bb0*/  BRA `(.L_x_4604) ;  /* 0x00000000007c7947 */ /* 0x000fea0003800000 */
.L_x_4626:
        /* <DEDUP_REMOVED lines=16> */
.L_x_4632:
[----:B------:R-:W-:Y:S01]  /*6cc0*/  IMAD.MOV.U32 R0, RZ, RZ, 0x7f ;  /* 0x0000007fff007424 */ /* 0x000fe200078e00ff */
[----:B------:R-:W-:-:S04]  /*6cd0*/  ISETP.GT.U32.AND P0, PT, R6, 0x7f800000, PT ;  /* 0x7f8000000600780c */ /* 0x000fc80003f04070 */
[----:B------:R-:W-:-:S09]  /*6ce0*/  SEL R0, R0, 0x7c, P0 ;  /* 0x0000007c00007807 */ /* 0x000fd20000000000 */
.L_x_4633:
[----:B------:R-:W-:Y:S05]  /*6cf0*/  BSYNC.RECONVERGENT B0 ;  /* 0x0000000000007941 */ /* 0x000fea0003800200 */
.L_x_4631:
[----:B------:R-:W-:-:S04]  /*6d00*/  SHF.R.U32.HI R5, RZ, 0x18, R7 ;  /* 0x00000018ff057819 */ /* 0x000fc80000011607 */
[----:B------:R-:W-:-:S05]  /*6d10*/  LOP3.LUT R5, R0, 0x80, R5, 0xf8, !PT ;  /* 0x0000008000057812 */ /* 0x000fca00078ef805 */
[----:B------:R0:W-:Y:S01]  /*6d20*/  STG.E.U8 desc[UR36][R2.64], R5 ;  /* 0x0000000502007986 */ /* 0x0001e2000c101124 */
[----:B------:R-:W-:Y:S05]  /*6d30*/  BRA `(.L_x_4604) ;  /* 0x00000000001c7947 */ /* 0x000fea0003800000 */
.L_x_4625:
[----:B------:R-:W-:Y:S01]  /*6d40*/  UMOV UR4, 0xf0000000 ;  /* 0xf000000000047882 */ /* 0x000fe20000000000 */
[----:B------:R-:W-:Y:S01]  /*6d50*/  UMOV UR5, 0x380fffff ;  /* 0x380fffff00057882 */ /* 0x000fe20000000000 */
[----:B------:R-:W0:Y:S01]  /*6d60*/  F2F.F32.F64 R0, R4 ;  /* 0x0000000400007310 */ /* 0x000e220000301000 */
[----:B------:R-:W-:-:S14]  /*6d70*/  DSETP.GEU.AND P0, PT, |R4|, UR4, PT ;  /* 0x0000000404007e2a */ /* 0x000fdc000bf0e200 */
[----:B0-----:R-:W-:-:S05]  /*6d80*/  @!P0 FMUL R0, R0, 1.175494350822287508e-38 ;  /* 0x0080000000008820 */ /* 0x001fca0000400000 */
[----:B------:R-:W-:-:S05]  /*6d90*/  F2FP.BF16.F32.PACK_AB R0, RZ, R0 ;  /* 0x00000000ff00723e */ /* 0x000fca00000010ff */
[----:B------:R0:W-:Y:S02]  /*6da0*/  STG.E.U16 desc[UR36][R2.64], R0 ;  /* 0x0000000002007986 */ /* 0x0001e4000c101524 */
.L_x_4604:
[----:B------:R-:W-:-:S07]  /*6db0*/  IADD3 R17, PT, PT, R17, 0x80, RZ ;  /* 0x0000008011117810 */ /* 0x000fce0007ffe0ff */
.L_x_4563:
[----:B------:R-:W-:Y:S05]  /*6dc0*/  BSYNC.RECONVERGENT B6 ;  /* 0x0000000000067941 */ /* 0x000fea0003800200 */
.L_x_4562:
[----:B------:R-:W5:Y:S01]  /*6dd0*/  LDCU UR4, c[0x0][0x380] ;  /* 0x00007000ff0477ac */ /* 0x000f620008000800 */
[----:B------:R-:W-:Y:S01]  /*6de0*/  BSSY.RECONVERGENT B6, `(.L_x_4634) ;  /* 0x0000362000067945 */ /* 0x000fe20003800200 */
[----:B-----5:R-:W-:-:S13]  /*6df0*/  ISETP.GE.AND P0, PT, R17, UR4, PT ;  /* 0x0000000411007c0c */ /* 0x020fda000bf06270 */
[----:B------:R-:W-:Y:S05]  /*6e00*/  @P0 BRA `(.L_x_4635) ;  /* 0x00000034007c0947 */ /* 0x000fea0003800000 */
[----:B------:R-:W5:Y:S01]  /*6e10*/  LDCU UR4, c[0x0][0x388] ;  /* 0x00007100ff0477ac */ /* 0x000f620008000800 */
[----:B01-34-:R-:W-:Y:S02]  /*6e20*/  IMAD.MOV.U32 R0, RZ, RZ, RZ ;  /* 0x000000ffff007224 */ /* 0x01bfe400078e00ff */
[----:B------:R-:W-:Y:S01]  /*6e30*/  IMAD.MOV.U32 R16, RZ, RZ, RZ ;  /* 0x000000ffff107224 */ /* 0x000fe200078e00ff */
[----:B-----5:R-:W-:-:S09]  /*6e40*/  UISETP.NE.AND UP0, UPT, UR4, URZ, UPT ;  /* 0x000000ff0400728c */ /* 0x020fd2000bf05270 */
[----:B------:R-:W-:Y:S05]  /*6e50*/  BRA.U !UP0, `(.L_x_4636) ;  /* 0x0000001108a87547 */ /* 0x000fea000b800000 */
[----:B------:R-:W2:Y:S01]  /*6e60*/  LDCU.64 UR4, c[0x0][0x390] ;  /* 0x00007200ff0477ac */ /* 0x000ea20008000a00 */
[----:B------:R-:W-:Y:S01]  /*6e70*/  MOV R16, RZ ;  /* 0x000000ff00107202 */ /* 0x000fe20000000f00 */
[----:B------:R-:W0:Y:S01]  /*6e80*/  LDCU UR6, c[0x0][0x38c] ;  /* 0x00007180ff0677ac */ /* 0x000e220008000800 */
[----:B------:R-:W1:Y:S01]  /*6e90*/  LDCU.64 UR8, c[0x0][0x4b8] ;  /* 0x00009700ff0877ac */ /* 0x000e620008000a00 */
[----:B------:R-:W-:Y:S02]  /*6ea0*/  UISETP.NE.AND UP0, UPT, UR42, URZ, UPT ;  /* 0x000000ff2a00728c */ /* 0x000fe4000bf05270 */
[----:B--2---:R-:W-:-:S05]  /*6eb0*/  IMAD.HI.U32 R2, R17, UR4, R16 ;  /* 0x0000000411027c27 */ /* 0x004fca000f8e0010 */
        /* <DEDUP_REMOVED lines=292> */
.L_x_4636:
[----:B------:R-:W2:Y:S01]  /*8100*/  LDCU.64 UR6, c[0x0][0x588] ;  /* 0x0000b100ff0677ac */ /* 0x000ea20008000a00 */
[----:B------:R-:W-:Y:S01]  /*8110*/  BSSY.RECONVERGENT B7, `(.L_x_4637) ;  /* 0x00000ec000077945 */ /* 0x000fe20003800200 */
[----:B------:R-:W-:-:S04]  /*8120*/  UPRMT UR4, UR39, 0x9910, URZ ;  /* 0x0000991027047896 */ /* 0x000fc800080000ff */
[----:B------:R-:W-:Y:S01]  /*8130*/  UISETP.GT.AND UP0, UPT, UR4, 0x9, UPT ;  /* 0x000000090400788c */ /* 0x000fe2000bf04270 */
[----:B--2---:R-:W-:-:S05]  /*8140*/  IADD3 R2, P0, PT, R0, UR6, RZ ;  /* 0x0000000600027c10 */ /* 0x004fca000ff1e0ff */
        /* <DEDUP_REMOVED lines=13> */
.L_x_4641:
[----:B------:R-:W2:Y:S02]  /*8220*/  LDG.E.U8 R2, desc[UR36][R2.64] ;  /* 0x0000002402027981 */ /* 0x000ea4000c1e1100 */
[----:B--2---:R0:W1:Y:S01]  /*8230*/  I2F.F64.U16 R4, R2 ;  /* 0x0000000200047312 */ /* 0x0040620000101800 */
[----:B------:R-:W-:Y:S05]  /*8240*/  BRA `(.L_x_4643) ;  /* 0x0000000c00607947 */ /* 0x000fea0003800000 */
.L_x_4640:
        /* <DEDUP_REMOVED lines=9> */
.L_x_4645:
[----:B------:R-:W2:Y:S02]  /*82e0*/  LDG.E R2, desc[UR36][R2.64] ;  /* 0x0000002402027981 */ /* 0x000ea4000c1e1900 */
[----:B--2---:R0:W1:Y:S01]  /*82f0*/  I2F.F64 R4, R2 ;  /* 0x0000000200047312 */ /* 0x0040620000201c00 */
[----:B------:R-:W-:Y:S05]  /*8300*/  BRA `(.L_x_4643) ;  /* 0x0000000c00307947 */ /* 0x000fea0003800000 */
.L_x_4644:
[----:B------:R-:W2:Y:S02]  /*8310*/  LDG.E.U16 R2, desc[UR36][R2.64] ;  /* 0x0000002402027981 */ /* 0x000ea4000c1e1500 */
[----:B--2---:R0:W1:Y:S01]  /*8320*/  I2F.F64.S16 R4, R2 ;  /* 0x0000000200047312 */ /* 0x0040620000101c00 */
[----:B------:R-:W-:Y:S05]  /*8330*/  BRA `(.L_x_4643) ;  /* 0x0000000c00247947 */ /* 0x000fea0003800000 */
.L_x_4639:
        /* <DEDUP_REMOVED lines=10> */
.L_x_4647:
[----:B------:R-:W2:Y:S02]  /*83e0*/  LDG.E.U16 R0, desc[UR36][R2.64] ;  /* 0x0000002402007981 */ /* 0x000ea4000c1e1500 */
[----:B--2---:R-:W-:-:S05]  /*83f0*/  HADD2.F32 R0, -RZ, R0.H0_H0 ;  /* 0x20000000ff007230 */ /* 0x004fca0000004100 */
[----:B------:R-:W-:-:S04]  /*8400*/  FMUL.FTZ R0, R0, 1 ;  /* 0x3f80000000007820 */ /* 0x000fc80000410000 */
[----:B------:R0:W1:Y:S01]  /*8410*/  F2F.F64.F32 R4, R0 ;  /* 0x0000000000047310 */ /* 0x0000620000201800 */
[----:B------:R-:W-:Y:S05]  /*8420*/  BRA `(.L_x_4643) ;  /* 0x0000000800e87947 */ /* 0x000fea0003800000 */
.L_x_4646:
        /* <DEDUP_REMOVED lines=10> */
.L_x_4649:
[----:B------:R-:W2:Y:S02]  /*84d0*/  LDG.E.U16 R2, desc[UR36][R2.64] ;  /* 0x0000002402027981 */ /* 0x000ea4000c1e1500 */
[----:B--2---:R-:W-:-:S05]  /*84e0*/  HADD2.F32 R0, -RZ, R2.H0_H0 ;  /* 0x20000002ff007230 */ /* 0x004fca0000004100 */
[----:B------:R-:W-:-:S04]  /*84f0*/  FMUL.FTZ R0, R0, 1 ;  /* 0x3f80000000007820 */ /* 0x000fc80000410000 */
[----:B------:R0:W1:Y:S01]  /*8500*/  F2F.F64.F32 R4, R0 ;  /* 0x0000000000047310 */ /* 0x0000620000201800 */
[----:B------:R-:W-:Y:S05]  /*8510*/  BRA `(.L_x_4643) ;  /* 0x0000000800ac7947 */ /* 0x000fea0003800000 */
.L_x_4648:
[----:B------:R0:W5:Y:S01]  /*8520*/  LDG.E.64 R4, desc[UR36][R2.64] ;  /* 0x0000002402047981 */ /* 0x000162000c1e1b00 */
[----:B------:R-:W-:Y:S05]  /*8530*/  BRA `(.L_x_4643) ;  /* 0x0000000800a47947 */ /* 0x000fea0003800000 */
.L_x_4638:
        /* <DEDUP_REMOVED lines=13> */
.L_x_4652:
[----:B------:R0:W5:Y:S01]  /*8610*/  LDG.E.64 R4, desc[UR36][R2.64] ;  /* 0x0000002402047981 */ /* 0x000162000c1e1b00 */
[----:B------:R-:W-:Y:S05]  /*8620*/  BRA `(.L_x_4643) ;  /* 0x0000000800687947 */ /* 0x000fea0003800000 */
.L_x_4651:
        /* <DEDUP_REMOVED lines=24> */
[----:B------:R-:W-:-:S06]  /*87b0*/  FMUL.FTZ R5, R5, 1 ;  /* 0x3f80000005057820 */ /* 0x000fcc0000410000 */
[----:B------:R-:W2:Y:S01]  /*87c0*/  F2F.F64.F32 R4, R5 ;  /* 0x0000000500047310 */ /* 0x000ea20000201800 */
[----:B------:R-:W-:Y:S05]  /*87d0*/  BRA `(.L_x_4643) ;  /* 0x0000000400fc7947 */ /* 0x000fea0003800000 */
.L_x_4654:
        /* <DEDUP_REMOVED lines=12> */
[----:B------:R3:W4:Y:S01]  /*88a0*/  F2F.F64.F32 R4, R0 ;  /* 0x0000000000047310 */ /* 0x0007220000201800 */
[----:B------:R-:W-:Y:S05]  /*88b0*/  BRA `(.L_x_4643) ;  /* 0x0000000400c47947 */ /* 0x000fea0003800000 */
.L_x_4653:
[----:B------:R-:W2:Y:S02]  /*88c0*/  LDG.E.U16 R0, desc[UR36][R2.64] ;  /* 0x0000002402007981 */ /* 0x000ea4000c1e1500 */
[----:B--2---:R-:W-:-:S05]  /*88d0*/  SHF.L.U32 R0, R0, 0x10, RZ ;  /* 0x0000001000007819 */ /* 0x004fca00000006ff */
[----:B------:R-:W-:-:S04]  /*88e0*/  FMUL.FTZ R0, R0, 1 ;  /* 0x3f80000000007820 */ /* 0x000fc80000410000 */
[----:B------:R0:W1:Y:S01]  /*88f0*/  F2F.F64.F32 R4, R0 ;  /* 0x0000000000047310 */ /* 0x0000620000201800 */
[----:B------:R-:W-:Y:S05]  /*8900*/  BRA `(.L_x_4643) ;  /* 0x0000000400b07947 */ /* 0x000fea0003800000 */
.L_x_4650:
        /* <DEDUP_REMOVED lines=11> */
.L_x_4657:
        /* <DEDUP_REMOVED lines=21> */
.L_x_4659:
[----:B------:R-:W-:Y:S05]  /*8b10*/  BSYNC.RECONVERGENT B0 ;  /* 0x0000000000007941 */ /* 0x000fea0003800200 */
.L_x_4658:
[----:B------:R-:W-:Y:S01]  /*8b20*/  IMAD.SHL.U32 R0, R0, 0x100000, RZ ;  /* 0x0010000000007824 */ /* 0x000fe200078e00ff */
[----:B------:R-:W-:-:S04]  /*8b30*/  LEA R2, R2, 0x3b800000, 0x17 ;  /* 0x3b80000002027811 */ /* 0x000fc800078eb8ff */
[----:B------:R-:W-:-:S05]  /*8b40*/  LOP3.LUT R0, R2, R0, R7, 0xfe, !PT ;  /* 0x0000000002007212 */ /* 0x000fca00078efe07 */
[----:B------:R-:W-:-:S04]  /*8b50*/  FMUL.FTZ R0, R0, 1 ;  /* 0x3f80000000007820 */ /* 0x000fc80000410000 */
[----:B------:R0:W1:Y:S01]  /*8b60*/  F2F.F64.F32 R4, R0 ;  /* 0x0000000000047310 */ /* 0x0000620000201800 */
[----:B------:R-:W-:Y:S05]  /*8b70*/  BRA `(.L_x_4643) ;  /* 0x0000000400147947 */ /* 0x000fea0003800000 */
.L_x_4656:
        /* <DEDUP_REMOVED lines=21> */
.L_x_4661:
[----:B------:R-:W-:Y:S05]  /*8cd0*/  BSYNC.RECONVERGENT B0 ;  /* 0x0000000000007941 */ /* 0x000fea0003800200 */
.L_x_4660:
[----:B------:R-:W-:Y:S02]  /*8ce0*/  SHF.L.U32 R0, R0, 0x15, RZ ;  /* 0x0000001500007819 */ /* 0x000fe400000006ff */
[----:B------:R-:W-:-:S04]  /*8cf0*/  LEA R2, R2, 0x37800000, 0x17 ;  /* 0x3780000002027811 */ /* 0x000fc800078eb8ff */
[----:B------:R-:W-:-:S05]  /*8d00*/  LOP3.LUT R0, R2, R0, R7, 0xfe, !PT ;  /* 0x0000000002007212 */ /* 0x000fca00078efe07 */
[----:B------:R-:W-:-:S04]  /*8d10*/  FMUL.FTZ R0, R0, 1 ;  /* 0x3f80000000007820 */ /* 0x000fc80000410000 */
[----:B------:R0:W1:Y:S01]  /*8d20*/  F2F.F64.F32 R4, R0 ;  /* 0x0000000000047310 */ /* 0x0000620000201800 */
[----:B------:R-:W-:Y:S05]  /*8d30*/  BRA `(.L_x_4643) ;  /* 0x0000000000a47947 */ /* 0x000fea0003800000 */
.L_x_4655:
        /* <DEDUP_REMOVED lines=18> */
.L_x_4642:
        /* <DEDUP_REMOVED lines=16> */
.L_x_4664:
[----:B------:R-:W-:Y:S01]  /*8f60*/  CS2R R4, SRZ ;  /* 0x0000000000047805 */ /* 0x000fe2000001ff00 */
[----:B------:R-:W-:Y:S06]  /*8f70*/  BRA `(.L_x_4643) ;  /* 0x0000000000147947 */ /* 0x000fec0003800000 */
.L_x_4663:
[----:B------:R-:W2:Y:S02]  /*8f80*/  LDG.E.64 R4, desc[UR36][R2.64] ;  /* 0x0000002402047981 */ /* 0x000ea4000c1e1b00 */
[----:B--2---:R-:W0:Y:S01]  /*8f90*/  I2F.F64.U64 R4, R4 ;  /* 0x0000000400047312 */ /* 0x004e220000301800 */
[----:B------:R-:W-:Y:S05]  /*8fa0*/  BRA `(.L_x_4643) ;  /* 0x0000000000087947 */ /* 0x000fea0003800000 */
.L_x_4662:
[----:B------:R-:W2:Y:S02]  /*8fb0*/  LDG.E R2, desc[UR36][R2.64] ;  /* 0x0000002402027981 */ /* 0x000ea4000c1e1900 */
[----:B--2---:R0:W1:Y:S02]  /*8fc0*/  I2F.F64.U32 R4, R2 ;  /* 0x0000000200047312 */ /* 0x0040640000201800 */
.L_x_4643:
[----:B------:R-:W-:Y:S05]  /*8fd0*/  BSYNC.RECONVERGENT B7 ;  /* 0x0000000000077941 */ /* 0x000fea0003800200 */
.L_x_4637:
[----:B------:R-:W-:-:S09]  /*8fe0*/  UISETP.NE.AND UP0, UPT, UR43, URZ, UPT ;  /* 0x000000ff2b00728c */ /* 0x000fd2000bf05270 */
[----:B------:R-:W-:Y:S05]  /*8ff0*/  BRA.U !UP0, `(.L_x_4665) ;  /* 0x0000000108647547 */ /* 0x000fea000b800000 */
[----:B------:R-:W3:Y:S01]  /*9000*/  LDCU UR4, c[0x0][0x594] ;  /* 0x0000b280ff0477ac */ /* 0x000ee20008000800 */
[----:B------:R-:W3:Y:S01]  /*9010*/  LDC.64 R6, c[0x0][0x590] ;  /* 0x00016400ff067b82 */ /* 0x000ee20000000a00 */
[----:B0-----:R-:W-:Y:S01]  /*9020*/  IMAD.MOV.U32 R2, RZ, RZ, 0x1 ;  /* 0x00000001ff027424 */ /* 0x001fe200078e00ff */
[----:B-12-45:R-:W-:Y:S01]  /*9030*/  FSETP.GEU.AND P1, PT, |R5|, 6.5827683646048100446e-37, PT ;  /* 0x036000000500780b */ /* 0x036fe20003f2e200 */
[----:B------:R-:W-:Y:S01]  /*9040*/  BSSY.RECONVERGENT B0, `(.L_x_4666) ;  /* 0x0000010000007945 */ /* 0x000fe20003800200 */
[----:B---3--:R-:W0:Y:S03]  /*9050*/  MUFU.RCP64H R3, UR4 ;  /* 0x0000000400037d08 */ /* 0x008e260008001800 */
        /* <DEDUP_REMOVED lines=14> */
.L_x_4667:
[----:B------:R-:W-:Y:S05]  /*9140*/  BSYNC.RECONVERGENT B0 ;  /* 0x0000000000007941 */ /* 0x000fea0003800200 */
.L_x_4666:
[----:B------:R-:W0:Y:S01]  /*9150*/  LDCU.64 UR4, c[0x0][0x590] ;  /* 0x0000b200ff0477ac */ /* 0x000e220008000a00 */
[----:B------:R-:W0:Y:S02]  /*9160*/  FRND.F64 R2, R2 ;  /* 0x0000000200027313 */ /* 0x000e240000301800 */
[----:B0-----:R-:W-:Y:S01]  /*9170*/  DMUL R4, R2, UR4 ;  /* 0x0000000402047c28 */ /* 0x001fe20008000000 */
[----:B------:R-:W-:Y:S10]  /*9180*/  BRA `(.L_x_4668) ;  /* 0x0000000000647947 */ /* 0x000ff40003800000 */
.L_x_4665:
[----:B------:R-:W1:Y:S01]  /*9190*/  LDCU UR4, c[0x0][0x594] ;  /* 0x0000b280ff0477ac */ /* 0x000e620008000800 */
[----:B------:R-:W2:Y:S01]  /*91a0*/  LDC.64 R6, c[0x0][0x590] ;  /* 0x00016400ff067b82 */ /* 0x000ea20000000a00 */
[----:B0-----:R-:W-:Y:S01]  /*91b0*/  IMAD.MOV.U32 R2, RZ, RZ, 0x1 ;  /* 0x00000001ff027424 */ /* 0x001fe200078e00ff */
[----:B------:R-:W-:Y:S01]  /*91c0*/  BSSY.RECONVERGENT B0, `(.L_x_4669) ;  /* 0x0000013000007945 */ /* 0x000fe20003800200 */
[----:B-1----:R-:W0:Y:S01]  /*91d0*/  MUFU.RCP64H R3, UR4 ;  /* 0x0000000400037d08 */ /* 0x002e220008001800 */
[----:B--2-45:R-:W-:-:S03]  /*91e0*/  DMUL R4, R4, R6 ;  /* 0x0000000604047228 */ /* 0x034fc60000000000 */
        /* <DEDUP_REMOVED lines=10> */
[----:B---3--:R-:W-:-:S05]  /*9290*/  FFMA R0, RZ, UR4, R3 ;  /* 0x00000004ff007c23 */ /* 0x008fca0008000003 */
[----:B------:R-:W-:-:S13]  /*92a0*/  FSETP.GT.AND P0, PT, |R0|, 1.469367938527859385e-39, PT ;  /* 0x001000000000780b */ /* 0x000fda0003f04200 */
[----:B------:R-:W-:Y:S05]  /*92b0*/  @P0 BRA P1, `(.L_x_4670) ;  /* 0x00000000000c0947 */ /* 0x000fea0000800000 */
[----:B------:R-:W-:-:S07]  /*92c0*/  MOV R0, 0x92e0 ;  /* 0x000092e000007802 */ /* 0x000fce0000000f00 */
[----:B------:R-:W-:Y:S05]  /*92d0*/  CALL.REL.NOINC `($__internal_0_$__cuda_sm20_div_rn_f64_full) ;  /* 0x0000004400d07944 */ /* 0x000fea0003c00000 */
[----:B------:R-:W-:-:S07]  /*92e0*/  MOV R2, R10 ;  /* 0x0000000a00027202 */ /* 0x000fce0000000f00 */
.L_x_4670:
[----:B------:R-:W-:Y:S05]  /*92f0*/  BSYNC.RECONVERGENT B0 ;  /* 0x0000000000007941 */ /* 0x000fea0003800200 */
.L_x_4669:
[----:B------:R-:W-:Y:S01]  /*9300*/  IMAD.MOV.U32 R4, RZ, RZ, R2 ;  /* 0x000000ffff047224 */ /* 0x000fe200078e0002 */
[----:B------:R-:W-:-:S07]  /*9310*/  MOV R5, R3 ;  /* 0x0000000300057202 */ /* 0x000fce0000000f00 */
.L_x_4668:
        /* <DEDUP_REMOVED lines=17> */
.L_x_4674:
[----:B------:R-:W0:Y:S02]  /*9430*/  F2I.S64.F64.TRUNC R4, R4 ;  /* 0x0000000400047311 */ /* 0x000e24000030d900 */
[----:B0-----:R-:W-:-:S05]  /*9440*/  MOV R7, R4 ;  /* 0x0000000400077202 */ /* 0x001fca0000000f00 */
[----:B------:R0:W-:Y:S01]  /*9450*/  STG.E.U8 desc[UR36][R2.64], R7 ;  /* 0x0000000702007986 */ /* 0x0001e2000c101124 */
[----:B------:R-:W-:Y:S05]  /*9460*/  BRA `(.L_x_4676) ;  /* 0x0000000c00e07947 */ /* 0x000fea0003800000 */
.L_x_4673:
        /* <DEDUP_REMOVED lines=9> */
.L_x_4678:
[----:B------:R-:W0:Y:S02]  /*9500*/  F2I.F64.TRUNC R5, R4 ;  /* 0x0000000400057311 */ /* 0x000e24000030d100 */
[----:B0-----:R0:W-:Y:S01]  /*9510*/  STG.E desc[UR36][R2.64], R5 ;  /* 0x0000000502007986 */ /* 0x0011e2000c101924 */
[----:B------:R-:W-:Y:S05]  /*9520*/  BRA `(.L_x_4676) ;  /* 0x0000000c00b07947 */ /* 0x000fea0003800000 */
.L_x_4677:
[----:B------:R-:W0:Y:S02]  /*9530*/  F2I.F64.TRUNC R5, R4 ;  /* 0x0000000400057311 */ /* 0x000e24000030d100 */
[----:B0-----:R0:W-:Y:S01]  /*9540*/  STG.E.U16 desc[UR36][R2.64], R5 ;  /* 0x0000000502007986 */ /* 0x0011e2000c101524 */
[----:B------:R-:W-:Y:S05]  /*9550*/  BRA `(.L_x_4676) ;  /* 0x0000000c00a47947 */ /* 0x000fea0003800000 */
.L_x_4672:
        /* <DEDUP_REMOVED lines=13> */
.L_x_4680:
        /* <DEDUP_REMOVED lines=8> */
.L_x_4679:
        /* <DEDUP_REMOVED lines=14> */
.L_x_4682:
        /* <DEDUP_REMOVED lines=9> */
.L_x_4681:
[----:B------:R0:W-:Y:S01]  /*9820*/  STG.E.64 desc[UR36][R2.64], R4 ;  /* 0x0000000402007986 */ /* 0x0001e2000c101b24 */
[----:B------:R-:W-:Y:S05]  /*9830*/  BRA `(.L_x_4676) ;  /* 0x0000000800ec7947 */ /* 0x000fea0003800000 */
.L_x_4671:
        /* <DEDUP_REMOVED lines=13> */
.L_x_4686:
        /* <DEDUP_REMOVED lines=22> */
.L_x_4689:
[----:B------:R-:W-:-:S04]  /*9a70*/  SHF.R.U32.HI R5, RZ, 0x18, R7 ;  /* 0x00000018ff057819 */ /* 0x000fc80000011607 */
[----:B------:R-:W-:-:S07]  /*9a80*/  LOP3.LUT R0, R0, 0x80, R5, 0xf8, !PT ;  /* 0x0000008000007812 */ /* 0x000fce00078ef805 */
.L_x_4688:
[----:B------:R-:W-:Y:S05]  /*9a90*/  BSYNC.RECONVERGENT B0 ;  /* 0x0000000000007941 */ /* 0x000fea0003800200 */
.L_x_4687:
[----:B------:R0:W-:Y:S01]  /*9aa0*/  STG.E.U8 desc[UR36][R2.64], R0 ;  /* 0x0000000002007986 */ /* 0x0001e2000c101124 */
[----:B------:R-:W-:Y:S05]  /*9ab0*/  BRA `(.L_x_4676) ;  /* 0x00000008004c7947 */ /* 0x000fea0003800000 */
.L_x_4685:
        /* <DEDUP_REMOVED lines=22> */
.L_x_4692:
[----:B------:R-:W-:-:S04]  /*9c20*/  SHF.R.U32.HI R5, RZ, 0x18, R7 ;  /* 0x00000018ff057819 */ /* 0x000fc80000011607 */
[----:B------:R-:W-:-:S07]  /*9c30*/  LOP3.LUT R0, R0, 0x80, R5, 0xf8, !PT ;  /* 0x0000008000007812 */ /* 0x000fce00078ef805 */
.L_x_4691:
[----:B------:R-:W-:Y:S05]  /*9c40*/  BSYNC.RECONVERGENT B0 ;  /* 0x0000000000007941 */ /* 0x000fea0003800200 */
.L_x_4690:
[----:B------:R0:W-:Y:S01]  /*9c50*/  STG.E.U8 desc[UR36][R2.64], R0 ;  /* 0x0000000002007986 */ /* 0x0001e2000c101124 */
[----:B------:R-:W-:Y:S05]  /*9c60*/  BRA `(.L_x_4676) ;  /* 0x0000000400e07947 */ /* 0x000fea0003800000 */
.L_x_4684:
        /* <DEDUP_REMOVED lines=26> */
.L_x_4694:
[----:B------:R-:W0:Y:S02]  /*9e10*/  F2I.U64.F64.TRUNC R4, R4 ;  /* 0x0000000400047311 */ /* 0x000e24000030d800 */
[----:B0-----:R0:W-:Y:S01]  /*9e20*/  STG.E.64 desc[UR36][R2.64], R4 ;  /* 0x0000000402007986 */ /* 0x0011e2000c101b24 */
[----:B------:R-:W-:Y:S05]  /*9e30*/  BRA `(.L_x_4676) ;  /* 0x00000004006c7947 */ /* 0x000fea0003800000 */
.L_x_4693:
[----:B------:R-:W0:Y:S02]  /*9e40*/  F2I.U32.F64.TRUNC R5, R4 ;  /* 0x0000000400057311 */ /* 0x000e24000030d000 */
[----:B0-----:R0:W-:Y:S01]  /*9e50*/  STG.E desc[UR36][R2.64], R5 ;  /* 0x0000000502007986 */ /* 0x0011e2000c101924 */
[----:B------:R-:W-:Y:S05]  /*9e60*/  BRA `(.L_x_4676) ;  /* 0x0000000400607947 */ /* 0x000fea0003800000 */
.L_x_4683:
        /* <DEDUP_REMOVED lines=10> */
.L_x_4696:
[----:B------:R-:W-:-:S05]  /*9f10*/  CS2R R6, SRZ ;  /* 0x0000000000067805 */ /* 0x000fca000001ff00 */
[----:B------:R0:W-:Y:S01]  /*9f20*/  STG.E.128 desc[UR36][R2.64], R4 ;  /* 0x0000000402007986 */ /* 0x0001e2000c101d24 */
[----:B------:R-:W-:Y:S05]  /*9f30*/  BRA `(.L_x_4676) ;  /* 0x00000004002c7947 */ /* 0x000fea0003800000 */
.L_x_4695:
[----:B------:R-:W-:-:S09]  /*9f40*/  UISETP.NE.AND UP0, UPT, UR4, 0xf, UPT ;  /* 0x0000000f0400788c */ /* 0x000fd2000bf05270 */
[----:B------:R-:W-:Y:S05]  /*9f50*/  BRA.U !UP0, `(.L_x_4697) ;  /* 0x0000000508087547 */ /* 0x000fea000b800000 */
[----:B------:R-:W-:-:S09]  /*9f60*/  UISETP.NE.AND UP0, UPT, UR4, 0x17, UPT ;  /* 0x000000170400788c */ /* 0x000fd2000bf05270 */
[----:B------:R-:W-:Y:S05]  /*9f70*/  BRA.U !UP0, `(.L_x_4698) ;  /* 0x0000000108a07547 */ /* 0x000fea000b800000 */
[----:B------:R-:W-:-:S09]  /*9f80*/  UISETP.NE.AND UP0, UPT, UR4, 0x18, UPT ;  /* 0x000000180400788c */ /* 0x000fd2000bf05270 */
[----:B------:R-:W-:Y:S05]  /*9f90*/  BRA.U !UP0, `(.L_x_4699) ;  /* 0x0000000108447547 */ /* 0x000fea000b800000 */
.L_x_4675:
[----:B------:R-:W-:Y:S01]  /*9fa0*/  MOV R2, 0x0 ;  /* 0x0000000000027802 */ /* 0x000fe20000000f00 */
[----:B------:R-:W0:Y:S01]  /*9fb0*/  LDCU.64 UR4, c[0x4][0x148] ;  /* 0x01002900ff0477ac */ /* 0x000e220008000a00 */
[----:B------:R-:W-:Y:S02]  /*9fc0*/  HFMA2 R8, -RZ, RZ, 0, 6.020069122314453125e-06 ;  /* 0x00000065ff087431 */ /* 0x000fe400000001ff */
        /* <DEDUP_REMOVED lines=13> */
.L_x_4700:
[----:B------:R-:W-:Y:S05]  /*a0a0*/  BRA `(.L_x_4676) ;  /* 0x0000000000d07947 */ /* 0x000fea0003800000 */
.L_x_4699:
        /* <DEDUP_REMOVED lines=17> */
.L_x_4702:
[----:B------:R-:W-:Y:S05]  /*a1c0*/  BSYNC.RECONVERGENT B0 ;  /* 0x0000000000007941 */ /* 0x000fea0003800200 */
.L_x_4701:
[----:B------:R-:W-:-:S05]  /*a1d0*/  LOP3.LUT R7, R0, 0x80, R7, 0xf8, !PT ;  /* 0x0000008000077812 */ /* 0x000fca00078ef807 */
[----:B------:R2:W-:Y:S01]  /*a1e0*/  STG.E.U8 desc[UR36][R2.64], R7 ;  /* 0x0000000702007986 */ /* 0x0005e2000c101124 */
[----:B------:R-:W-:Y:S05]  /*a1f0*/  BRA `(.L_x_4676) ;  /* 0x00000000007c7947 */ /* 0x000fea0003800000 */
.L_x_4698:
        /* <DEDUP_REMOVED lines=16> */
.L_x_4704:
[----:B------:R-:W-:Y:S02]  /*a300*/  ISETP.GT.U32.AND P0, PT, R6, 0x7f800000, PT ;  /* 0x7f8000000600780c */ /* 0x000fe40003f04070 */
[----:B------:R-:W-:-:S04]  /*a310*/  MOV R0, 0x7f ;  /* 0x0000007f00007802 */ /* 0x000fc80000000f00 */
[----:B------:R-:W-:-:S07]  /*a320*/  SEL R0, R0, 0x7c, P0 ;  /* 0x0000007c00007807 */ /* 0x000fce0000000000 */
.L_x_4705:
[----:B------:R-:W-:Y:S05]  /*a330*/  BSYNC.RECONVERGENT B0 ;  /* 0x0000000000007941 */ /* 0x000fea0003800200 */
.L_x_4703:
[----:B------:R-:W-:-:S04]  /*a340*/  SHF.R.U32.HI R5, RZ, 0x18, R7 ;  /* 0x00000018ff057819 */ /* 0x000fc80000011607 */
[----:B------:R-:W-:-:S05]  /*a350*/  LOP3.LUT R5, R0, 0x80, R5, 0xf8, !PT ;  /* 0x0000008000057812 */ /* 0x000fca00078ef805 */
[----:B------:R3:W-:Y:S01]  /*a360*/  STG.E.U8 desc[UR36][R2.64], R5 ;  /* 0x0000000502007986 */ /* 0x0007e2000c101124 */
[----:B------:R-:W-:Y:S05]  /*a370*/  BRA `(.L_x_4676) ;  /* 0x00000000001c7947 */ /* 0x000fea0003800000 */
.L_x_4697:
[----:B------:R-:W-:Y:S01]  /*a380*/  UMOV UR4, 0xf0000000 ;  /* 0xf000000000047882 */ /* 0x000fe20000000000 */
[----:B------:R-:W-:Y:S01]  /*a390*/  UMOV UR5, 0x380fffff ;  /* 0x380fffff00057882 */ /* 0x000fe20000000000 */
[----:B------:R-:W0:Y:S01]  /*a3a0*/  F2F.F32.F64 R0, R4 ;  /* 0x0000000400007310 */ /* 0x000e220000301000 */
[----:B------:R-:W-:-:S14]  /*a3b0*/  DSETP.GEU.AND P0, PT, |R4|, UR4, PT ;  /* 0x0000000404007e2a */ /* 0x000fdc000bf0e200 */
[----:B0-----:R-:W-:-:S05]  /*a3c0*/  @!P0 FMUL R0, R0, 1.175494350822287508e-38 ;  /* 0x0080000000008820 */ /* 0x001fca0000400000 */
[----:B------:R-:W-:-:S05]  /*a3d0*/  F2FP.BF16.F32.PACK_AB R0, RZ, R0 ;  /* 0x00000000ff00723e */ /* 0x000fca00000010ff */
[----:B------:R4:W-:Y:S02]  /*a3e0*/  STG.E.U16 desc[UR36][R2.64], R0 ;  /* 0x0000000002007986 */ /* 0x0009e4000c101524 */
.L_x_4676:
[----:B------:R-:W-:-:S07]  /*a3f0*/  VIADD R17, R17, 0x80 ;  /* 0x0000008011117836 */ /* 0x000fce0000000000 */
.L_x_4635:
[----:B------:R-:W-:Y:S05]  /*a400*/  BSYNC.RECONVERGENT B6 ;  /* 0x0000000000067941 */ /* 0x000fea0003800200 */
.L_x_4634:
[----:B------:R-:W5:Y:S02]  /*a410*/  LDCU UR4, c[0x0][0x380] ;  /* 0x00007000ff0477ac */ /* 0x000f640008000800 */
[----:B-----5:R-:W-:-:S13]  /*a420*/  ISETP.GE.AND P0, PT, R17, UR4, PT ;  /* 0x0000000411007c0c */ /* 0x020fda000bf06270 */
[----:B------:R-:W-:Y:S05]  /*a430*/  @P0 EXIT ;  /* 0x000000000000094d */ /* 0x000fea0003800000 */
[----:B------:R-:W5:Y:S01]  /*a440*/  LDCU UR4, c[0x0][0x388] ;  /* 0x00007100ff0477ac */ /* 0x000f620008000800 */
[----:B01-34-:R-:W-:Y:S01]  /*a450*/  MOV R0, RZ ;  /* 0x000000ff00007202 */ /* 0x01bfe20000000f00 */
[----:B------:R-:W-:Y:S01]  /*a460*/  IMAD.MOV.U32 R16, RZ, RZ, RZ ;  /* 0x000000ffff107224 */ /* 0x000fe200078e00ff */
[----:B-----5:R-:W-:-:S09]  /*a470*/  UISETP.NE.AND UP0, UPT, UR4, URZ, UPT ;  /* 0x000000ff0400728c */ /* 0x020fd2000bf05270 */
[----:B------:R-:W-:Y:S05]  /*a480*/  BRA.U !UP0, `(.L_x_4706) ;  /* 0x0000001108a87547 */ /* 0x000fea000b800000 */
[----:B------:R-:W2:Y:S01]  /*a490*/  LDCU.64 UR4, c[0x0][0x390] ;  /* 0x00007200ff0477ac */ /* 0x000ea20008000a00 */
[----:B------:R-:W-:Y:S01]  /*a4a0*/  HFMA2 R16, -RZ, RZ, 0, 0 ;  /* 0x00000000ff107431 */ /* 0x000fe200000001ff */
        /* <DEDUP_REMOVED lines=296> */
.L_x_4706:
[----:B------:R-:W2:Y:S01]  /*b730*/  LDCU.128 UR8, c[0x0][0x580] ;  /* 0x0000b000ff0877ac */ /* 0x000ea20008000c00 */
[----:B------:R-:W-:Y:S01]  /*b740*/  BSSY.RECONVERGENT B6, `(.L_x_4707) ;  /* 0x00000ee000067945 */ /* 0x000fe20003800200 */
[----:B------:R-:W-:-:S04]  /*b750*/  UPRMT UR4, UR39, 0x9910, URZ ;  /* 0x0000991027047896 */ /* 0x000fc800080000ff */
[----:B------:R-:W-:Y:S01]  /*b760*/  UISETP.GT.AND UP0, UPT, UR4, 0x9, UPT ;  /* 0x000000090400788c */ /* 0x000fe2000bf04270 */
[----:B--2---:R-:W-:Y:S02]  /*b770*/  IADD3 R2, P1, PT, R0, UR10, RZ ;  /* 0x0000000a00027c10 */ /* 0x004fe4000ff3e0ff */
        /* <DEDUP_REMOVED lines=15> */
.L_x_4711:
[----:B------:R-:W2:Y:S02]  /*b870*/  LDG.E.U8 R2, desc[UR36][R2.64] ;  /* 0x0000002402027981 */ /* 0x000ea4000c1e1100 */
[----:B--2---:R0:W1:Y:S01]  /*b880*/  I2F.F64.U16 R4, R2 ;  /* 0x0000000200047312 */ /* 0x0040620000101800 */
[----:B------:R-:W-:Y:S05]  /*b890*/  BRA `(.L_x_4713) ;  /* 0x0000000c00607947 */ /* 0x000fea0003800000 */
.L_x_4710:
        /* <DEDUP_REMOVED lines=9> */
.L_x_4715:
[----:B------:R-:W2:Y:S02]  /*b930*/  LDG.E R2, desc[UR36][R2.64] ;  /* 0x0000002402027981 */ /* 0x000ea4000c1e1900 */
[----:B--2---:R0:W1:Y:S01]  /*b940*/  I2F.F64 R4, R2 ;  /* 0x0000000200047312 */ /* 0x0040620000201c00 */
[----:B------:R-:W-:Y:S05]  /*b950*/  BRA `(.L_x_4713) ;  /* 0x0000000c00307947 */ /* 0x000fea0003800000 */
.L_x_4714:
[----:B------:R-:W2:Y:S02]  /*b960*/  LDG.E.U16 R2, desc[UR36][R2.64] ;  /* 0x0000002402027981 */ /* 0x000ea4000c1e1500 */
[----:B--2---:R0:W1:Y:S01]  /*b970*/  I2F.F64.S16 R4, R2 ;  /* 0x0000000200047312 */ /* 0x0040620000101c00 */
[----:B------:R-:W-:Y:S05]  /*b980*/  BRA `(.L_x_4713) ;  /* 0x0000000c00247947 */ /* 0x000fea0003800000 */
.L_x_4709:
        /* <DEDUP_REMOVED lines=8> */
[----:B------:R-:W2:Y:S01]  /*ba10*/  F2F.F64.F32 R4, R4 ;  /* 0x0000000400047310 */ /* 0x000ea20000201800 */
[----:B------:R-:W-:Y:S05]  /*ba20*/  BRA `(.L_x_4713) ;  /* 0x0000000800fc7947 */ /* 0x000fea0003800000 */
.L_x_4717:
[----:B------:R-:W2:Y:S02]  /*ba30*/  LDG.E.U16 R0, desc[UR36][R2.64] ;  /* 0x0000002402007981 */ /* 0x000ea4000c1e1500 */
[----:B--2---:R-:W-:-:S05]  /*ba40*/  HADD2.F32 R0, -RZ, R0.H0_H0 ;  /* 0x20000000ff007230 */ /* 0x004fca0000004100 */
[----:B------:R-:W-:-:S04]  /*ba50*/  FMUL.FTZ R0, R0, 1 ;  /* 0x3f80000000007820 */ /* 0x000fc80000410000 */
[----:B------:R0:W1:Y:S01]  /*ba60*/  F2F.F64.F32 R4, R0 ;  /* 0x0000000000047310 */ /* 0x0000620000201800 */
[----:B------:R-:W-:Y:S05]  /*ba70*/  BRA `(.L_x_4713) ;  /* 0x0000000800e87947 */ /* 0x000fea0003800000 */
.L_x_4716:
        /* <DEDUP_REMOVED lines=8> */
[----:B------:R-:W3:Y:S01]  /*bb00*/  F2F.F64.F32 R4, R4 ;  /* 0x0000000400047310 */ /* 0x000ee20000201800 */
[----:B------:R-:W-:Y:S05]  /*bb10*/  BRA `(.L_x_4713) ;  /* 0x0000000800c07947 */ /* 0x000fea0003800000 */
.L_x_4719:
[----:B------:R-:W2:Y:S02]  /*bb20*/  LDG.E.U16 R2, desc[UR36][R2.64] ;  /* 0x0000002402027981 */ /* 0x000ea4000c1e1500 */
[----:B--2---:R-:W-:-:S05]  /*bb30*/  HADD2.F32 R0, -RZ, R2.H0_H0 ;  /* 0x20000002ff007230 */ /* 0x004fca0000004100 */
[----:B------:R-:W-:-:S04]  /*bb40*/  FMUL.FTZ R0, R0, 1 ;  /* 0x3f80000000007820 */ /* 0x000fc80000410000 */
[----:B------:R4:W0:Y:S01]  /*bb50*/  F2F.F64.F32 R4, R0 ;  /* 0x0000000000047310 */ /* 0x0008220000201800 */
[----:B------:R-:W-:Y:S05]  /*bb60*/  BRA `(.L_x_4713) ;  /* 0x0000000800ac7947 */ /* 0x000fea0003800000 */
.L_x_4718:
[----:B------:R0:W5:Y:S01]  /*bb70*/  LDG.E.64 R4, desc[UR36][R2.64] ;  /* 0x0000002402047981 */ /* 0x000162000c1e1b00 */
[----:B------:R-:W-:Y:S05]  /*bb80*/  BRA `(.L_x_4713) ;  /* 0x0000000800a47947 */ /* 0x000fea0003800000 */
.L_x_4708:
        /* <DEDUP_REMOVED lines=13> */
.L_x_4722:
[----:B------:R0:W5:Y:S01]  /*bc60*/  LDG.E.64 R4, desc[UR36][R2.64] ;  /* 0x0000002402047981 */ /* 0x000162000c1e1b00 */
[----:B------:R-:W-:Y:S05]  /*bc70*/  BRA `(.L_x_4713) ;  /* 0x0000000800687947 */ /* 0x000fea0003800000 */
.L_x_4721:
[----:B------:R-:W-:-:S09]  /*bc80*/  UISETP.NE.AND UP0, UPT, UR4, 0xf, UPT ;  /* 0x0000000f0400788c */ /* 0x000fd2000bf05270 */
[----:B------:R-:W-:Y:S05]  /*bc90*/  BRA.U !UP0, `(.L_x_4723) ;  /* 0x00000001089c7547 */ /* 0x000fea000b800000 */
[----:B------:R-:W-:-:S09]  /*bca0*/  UISETP.NE.AND UP0, UPT, UR4, 0x17, UPT ;  /* 0x000000170400788c */ /* 0x000fd2000bf05270 */
[----:B------:R-:W-:Y:S05]  /*bcb0*/  BRA.U !UP0, `(.L_x_4724) ;  /* 0x00000001085c7547 */ /* 0x000fea000b800000 */
[----:B------:R-:W-:-:S09]  /*bcc0*/  UISETP.NE.AND UP0, UPT, UR4, 0x18, UPT ;  /* 0x000000180400788c */ /* 0x000fd2000bf05270 */
[----:B------:R-:W-:Y:S05]  /*bcd0*/  BRA.U UP0, `(.L_x_4712) ;  /* 0x0000000500f47547 */ /* 0x000fea000b800000 */
[----:B------:R-:W2:Y:S01]  /*bce0*/  LDG.E.U8 R0, desc[UR36][R2.64] ;  /* 0x0000002402007981 */ /* 0x000ea2000c1e1100 */
[----:B------:R-:W-:Y:S02]  /*bcf0*/  HFMA2 R6, -RZ, RZ, 0, 1.847743988037109375e-06 ;  /* 0x0000001fff067431 */ /* 0x000fe400000001ff */
        /* <DEDUP_REMOVED lines=19> */
.L_x_4724:
        /* <DEDUP_REMOVED lines=14> */
.L_x_4723:
[----:B------:R-:W2:Y:S02]  /*bf10*/  LDG.E.U16 R0, desc[UR36][R2.64] ;  /* 0x0000002402007981 */ /* 0x000ea4000c1e1500 */
[----:B--2---:R-:W-:-:S05]  /*bf20*/  SHF.L.U32 R0, R0, 0x10, RZ ;  /* 0x0000001000007819 */ /* 0x004fca00000006ff */
[----:B------:R-:W-:-:S04]  /*bf30*/  FMUL.FTZ R0, R0, 1 ;  /* 0x3f80000000007820 */ /* 0x000fc80000410000 */
[----:B------:R0:W1:Y:S01]  /*bf40*/  F2F.F64.F32 R4, R0 ;  /* 0x0000000000047310 */ /* 0x0000620000201800 */
[----:B------:R-:W-:Y:S05]  /*bf50*/  BRA `(.L_x_4713) ;  /* 0x0000000400b07947 */ /* 0x000fea0003800000 */
.L_x_4720:
        /* <DEDUP_REMOVED lines=11> */
.L_x_4727:
        /* <DEDUP_REMOVED lines=21> */
.L_x_4729:
[----:B------:R-:W-:Y:S05]  /*c160*/  BSYNC.RECONVERGENT B0 ;  /* 0x0000000000007941 */ /* 0x000fea0003800200 */
.L_x_4728:
[----:B------:R-:W-:Y:S01]  /*c170*/  IMAD.SHL.U32 R0, R0, 0x100000, RZ ;  /* 0x0010000000007824 */ /* 0x000fe200078e00ff */
[----:B------:R-:W-:-:S04]  /*c180*/  LEA R2, R2, 0x3b800000, 0x17 ;  /* 0x3b80000002027811 */ /* 0x000fc800078eb8ff */
[----:B------:R-:W-:-:S05]  /*c190*/  LOP3.LUT R0, R2, R0, R7, 0xfe, !PT ;  /* 0x0000000002007212 */ /* 0x000fca00078efe07 */
[----:B------:R-:W-:-:S04]  /*c1a0*/  FMUL.FTZ R0, R0, 1 ;  /* 0x3f80000000007820 */ /* 0x000fc80000410000 */
[----:B------:R0:W1:Y:S01]  /*c1b0*/  F2F.F64.F32 R4, R0 ;  /* 0x0000000000047310 */ /* 0x0000620000201800 */
[----:B------:R-:W-:Y:S05]  /*c1c0*/  BRA `(.L_x_4713) ;  /* 0x0000000400147947 */ /* 0x000fea0003800000 */
.L_x_4726:
        /* <DEDUP_REMOVED lines=21> */
.L_x_4731:
[----:B------:R-:W-:Y:S05]  /*c320*/  BSYNC.RECONVERGENT B0 ;  /* 0x0000000000007941 */ /* 0x000fea0003800200 */
.L_x_4730:
[----:B------:R-:W-:Y:S02]  /*c330*/  SHF.L.U32 R0, R0, 0x15, RZ ;  /* 0x0000001500007819 */ /* 0x000fe400000006ff */
[----:B------:R-:W-:-:S04]  /*c340*/  LEA R2, R2, 0x37800000, 0x17 ;  /* 0x3780000002027811 */ /* 0x000fc800078eb8ff */
[----:B------:R-:W-:-:S05]  /*c350*/  LOP3.LUT R0, R2, R0, R7, 0xfe, !PT ;  /* 0x0000000002007212 */ /* 0x000fca00078efe07 */
[----:B------:R-:W-:-:S04]  /*c360*/  FMUL.FTZ R0, R0, 1 ;  /* 0x3f80000000007820 */ /* 0x000fc80000410000 */
[----:B------:R0:W1:Y:S01]  /*c370*/  F2F.F64.F32 R4, R0 ;  /* 0x0000000000047310 */ /* 0x0000620000201800 */
[----:B------:R-:W-:Y:S05]  /*c380*/  BRA `(.L_x_4713) ;  /* 0x0000000000a47947 */ /* 0x000fea0003800000 */
.L_x_4725:
        /* <DEDUP_REMOVED lines=18> */
.L_x_4712:
        /* <DEDUP_REMOVED lines=16> */
.L_x_4734:
[----:B------:R-:W-:Y:S01]  /*c5b0*/  CS2R R4, SRZ ;  /* 0x0000000000047805 */ /* 0x000fe2000001ff00 */
[----:B------:R-:W-:Y:S06]  /*c5c0*/  BRA `(.L_x_4713) ;  /* 0x0000000000147947 */ /* 0x000fec0003800000 */
.L_x_4733:
[----:B------:R-:W2:Y:S02]  /*c5d0*/  LDG.E.64 R4, desc[UR36][R2.64] ;  /* 0x0000002402047981 */ /* 0x000ea4000c1e1b00 */
[----:B--2---:R-:W0:Y:S01]  /*c5e0*/  I2F.F64.U64 R4, R4 ;  /* 0x0000000400047312 */ /* 0x004e220000301800 */
[----:B------:R-:W-:Y:S05]  /*c5f0*/  BRA `(.L_x_4713) ;  /* 0x0000000000087947 */ /* 0x000fea0003800000 */
.L_x_4732:
[----:B------:R-:W2:Y:S02]  /*c600*/  LDG.E R2, desc[UR36][R2.64] ;  /* 0x0000002402027981 */ /* 0x000ea4000c1e1900 */
[----:B--2---:R0:W1:Y:S02]  /*c610*/  I2F.F64.U32 R4, R2 ;  /* 0x0000000200047312 */ /* 0x0040640000201800 */
.L_x_4713:
[----:B------:R-:W-:Y:S05]  /*c620*/  BSYNC.RECONVERGENT B6 ;  /* 0x0000000000067941 */ /* 0x000fea0003800200 */
.L_x_4707:
[----:B------:R-:W-:-:S09]  /*c630*/  UISETP.NE.AND UP0, UPT, UR43, URZ, UPT ;  /* 0x000000ff2b00728c */ /* 0x000fd2000bf05270 */
[----:B------:R-:W-:Y:S05]  /*c640*/  BRA.U !UP0, `(.L_x_4735) ;  /* 0x0000000108647547 */ /* 0x000fea000b800000 */
[----:B------:R-:W4:Y:S01]  /*c650*/  LDCU UR4, c[0x0][0x594] ;  /* 0x0000b280ff0477ac */ /* 0x000f220008000800 */
[----:B------:R-:W4:Y:S01]  /*c660*/  LDC.64 R6, c[0x0][0x590] ;  /* 0x00016400ff067b82 */ /* 0x000f220000000a00 */
[----:B0-----:R-:W-:Y:S01]  /*c670*/  IMAD.MOV.U32 R2, RZ, RZ, 0x1 ;  /* 0x00000001ff027424 */ /* 0x001fe200078e00ff */
[----:B-123-5:R-:W-:Y:S01]  /*c680*/  FSETP.GEU.AND P1, PT, |R5|, 6.5827683646048100446e-37, PT ;  /* 0x036000000500780b */ /* 0x02efe20003f2e200 */
        /* <DEDUP_REMOVED lines=16> */
.L_x_4737:
[----:B------:R-:W-:Y:S05]  /*c790*/  BSYNC.RECONVERGENT B0 ;  /* 0x0000000000007941 */ /* 0x000fea0003800200 */
.L_x_4736:
[----:B------:R-:W0:Y:S01]  /*c7a0*/  LDCU.64 UR4, c[0x0][0x590] ;  /* 0x0000b200ff0477ac */ /* 0x000e220008000a00 */
[----:B------:R-:W0:Y:S02]  /*c7b0*/  FRND.F64 R2, R2 ;  /* 0x0000000200027313 */ /* 0x000e240000301800 */
[----:B0-----:R-:W-:Y:S01]  /*c7c0*/  DMUL R4, R2, UR4 ;  /* 0x0000000402047c28 */ /* 0x001fe20008000000 */
[----:B------:R-:W-:Y:S10]  /*c7d0*/  BRA `(.L_x_4738) ;  /* 0x0000000000647947 */ /* 0x000ff40003800000 */
.L_x_4735:
        /* <DEDUP_REMOVED lines=21> */
[----:B------:R-:W-:-:S07]  /*c930*/  MOV R2, R10 ;  /* 0x0000000a00027202 */ /* 0x000fce0000000f00 */
.L_x_4740:
[----:B------:R-:W-:Y:S05]  /*c940*/  BSYNC.RECONVERGENT B0 ;  /* 0x0000000000007941 */ /* 0x000fea0003800200 */
.L_x_4739:
[----:B------:R-:W-:Y:S01]  /*c950*/  IMAD.MOV.U32 R4, RZ, RZ, R2 ;  /* 0x000000ffff047224 */ /* 0x000fe200078e0002 */
[----:B------:R-:W-:-:S07]  /*c960*/  MOV R5, R3 ;  /* 0x0000000300057202 */ /* 0x000fce0000000f00 */
.L_x_4738:
[----:B------:R-:W-:-:S04]  /*c970*/  UPRMT UR4, UR40, 0x9910, URZ ;  /* 0x0000991028047896 */ /* 0x000fc800080000ff */
        /* <DEDUP_REMOVED lines=13> */
.L_x_4744:
[----:B------:R-:W0:Y:S02]  /*ca50*/  F2I.S64.F64.TRUNC R4, R4 ;  /* 0x0000000400047311 */ /* 0x000e24000030d900 */
[----:B0-----:R-:W-:-:S05]  /*ca60*/  IMAD.MOV.U32 R3, RZ, RZ, R4 ;  /* 0x000000ffff037224 */ /* 0x001fca00078e0004 */
[----:B------:R-:W-:Y:S01]  /*ca70*/  STG.E.U8 desc[UR36][R16.64], R3 ;  /* 0x0000000310007986 */ /* 0x000fe2000c101124 */
[----:B------:R-:W-:Y:S05]  /*ca80*/  EXIT ;  /* 0x000000000000794d */ /* 0x000fea0003800000 */
.L_x_4743:
        /* <DEDUP_REMOVED lines=9> */
.L_x_4747:
[----:B------:R-:W0:Y:S02]  /*cb20*/  F2I.F64.TRUNC R5, R4 ;  /* 0x0000000400057311 */ /* 0x000e24000030d100 */
[----:B0-----:R-:W-:Y:S01]  /*cb30*/  STG.E desc[UR36][R16.64], R5 ;  /* 0x0000000510007986 */ /* 0x001fe2000c101924 */
[----:B------:R-:W-:Y:S05]  /*cb40*/  EXIT ;  /* 0x000000000000794d */ /* 0x000fea0003800000 */
.L_x_4746:
[----:B------:R-:W0:Y:S02]  /*cb50*/  F2I.F64.TRUNC R5, R4 ;  /* 0x0000000400057311 */ /* 0x000e24000030d100 */
[----:B0-----:R-:W-:Y:S01]  /*cb60*/  STG.E.U16 desc[UR36][R16.64], R5 ;  /* 0x0000000510007986 */ /* 0x001fe2000c101524 */
[----:B------:R-:W-:Y:S05]  /*cb70*/  EXIT ;  /* 0x000000000000794d */ /* 0x000fea0003800000 */
.L_x_4742:
        /* <DEDUP_REMOVED lines=11> */
[----:B------:R-:W-:Y:S01]  /*cc30*/  STG.E desc[UR36][R16.64], R3 ;  /* 0x0000000310007986 */ /* 0x000fe2000c101924 */
[----:B------:R-:W-:Y:S05]  /*cc40*/  EXIT ;  /* 0x000000000000794d */ /* 0x000fea0003800000 */
.L_x_4749:
        /* <DEDUP_REMOVED lines=8> */
.L_x_4748:
        /* <DEDUP_REMOVED lines=12> */
[----:B------:R-:W-:Y:S01]  /*cd90*/  STG.E.64 desc[UR36][R16.64], R2 ;  /* 0x0000000210007986 */ /* 0x000fe2000c101b24 */
[----:B------:R-:W-:Y:S05]  /*cda0*/  EXIT ;  /* 0x000000000000794d */ /* 0x000fea0003800000 */
.L_x_4751:
        /* <DEDUP_REMOVED lines=9> */
.L_x_4750:
[----:B------:R-:W-:Y:S01]  /*ce40*/  STG.E.64 desc[UR36][R16.64], R4 ;  /* 0x0000000410007986 */ /* 0x000fe2000c101b24 */
[----:B------:R-:W-:Y:S05]  /*ce50*/  EXIT ;  /* 0x000000000000794d */ /* 0x000fea0003800000 */
.L_x_4741:
        /* <DEDUP_REMOVED lines=13> */
.L_x_4755:
        /* <DEDUP_REMOVED lines=21> */
.L_x_4758:
[----:B------:R-:W-:-:S04]  /*d080*/  SHF.R.U32.HI R3, RZ, 0x18, R3 ;  /* 0x00000018ff037819 */ /* 0x000fc80000011603 */
[----:B------:R-:W-:-:S04]  /*d090*/  LOP3.LUT R0, R0, 0x80, R3, 0xf8, !PT ;  /* 0x0000008000007812 */ /* 0x000fc800078ef803 */
[----:B------:R-:W-:-:S07]  /*d0a0*/  PRMT R8, R0, 0x7610, R8 ;  /* 0x0000761000087816 */ /* 0x000fce0000000008 */
.L_x_4757:
[----:B------:R-:W-:Y:S05]  /*d0b0*/  BSYNC.RECONVERGENT B0 ;  /* 0x0000000000007941 */ /* 0x000fea0003800200 */
.L_x_4756:
[----:B------:R-:W-:Y:S01]  /*d0c0*/  STG.E.U8 desc[UR36][R16.64], R8 ;  /* 0x0000000810007986 */ /* 0x000fe2000c101124 */
[----:B------:R-:W-:Y:S05]  /*d0d0*/  EXIT ;  /* 0x000000000000794d */ /* 0x000fea0003800000 */
.L_x_4754:
        /* <DEDUP_REMOVED lines=21> */
.L_x_4761:
[----:B------:R-:W-:-:S04]  /*d230*/  SHF.R.U32.HI R3, RZ, 0x18, R3 ;  /* 0x00000018ff037819 */ /* 0x000fc80000011603 */
[----:B------:R-:W-:-:S04]  /*d240*/  LOP3.LUT R0, R0, 0x80, R3, 0xf8, !PT ;  /* 0x0000008000007812 */ /* 0x000fc800078ef803 */
[----:B------:R-:W-:-:S07]  /*d250*/  PRMT R8, R0, 0x7610, R8 ;  /* 0x0000761000087816 */ /* 0x000fce0000000008 */
.L_x_4760:
[----:B------:R-:W-:Y:S05]  /*d260*/  BSYNC.RECONVERGENT B0 ;  /* 0x0000000000007941 */ /* 0x000fea0003800200 */
.L_x_4759:
[----:B------:R-:W-:Y:S01]  /*d270*/  STG.E.U8 desc[UR36][R16.64], R8 ;  /* 0x0000000810007986 */ /* 0x000fe2000c101124 */
[----:B------:R-:W-:Y:S05]  /*d280*/  EXIT ;  /* 0x000000000000794d */ /* 0x000fea0003800000 */
.L_x_4753:
        /* <DEDUP_REMOVED lines=24> */
[----:B------:R-:W-:Y:S01]  /*d410*/  STG.E.U8 desc[UR36][R16.64], R3 ;  /* 0x0000000310007986 */ /* 0x000fe2000c101124 */
[----:B------:R-:W-:Y:S05]  /*d420*/  EXIT ;  /* 0x000000000000794d */ /* 0x000fea0003800000 */
.L_x_4763:
[----:B------:R-:W0:Y:S02]  /*d430*/  F2I.U64.F64.TRUNC R4, R4 ;  /* 0x0000000400047311 */ /* 0x000e24000030d800 */
[----:B0-----:R-:W-:Y:S01]  /*d440*/  STG.E.64 desc[UR36][R16.64], R4 ;  /* 0x0000000410007986 */ /* 0x001fe2000c101b24 */
[----:B------:R-:W-:Y:S05]  /*d450*/  EXIT ;  /* 0x000000000000794d */ /* 0x000fea0003800000 */
.L_x_4762:
[----:B------:R-:W0:Y:S02]  /*d460*/  F2I.U32.F64.TRUNC R5, R4 ;  /* 0x0000000400057311 */ /* 0x000e24000030d000 */
[----:B0-----:R-:W-:Y:S01]  /*d470*/  STG.E desc[UR36][R16.64], R5 ;  /* 0x0000000510007986 */ /* 0x001fe2000c101924 */
[----:B------:R-:W-:Y:S05]  /*d480*/  EXIT ;  /* 0x000000000000794d */ /* 0x000fea0003800000 */
.L_x_4752:
        /* <DEDUP_REMOVED lines=8> */
[----:B------:R-:W-:Y:S01]  /*d510*/  STG.E.U8 desc[UR36][R16.64], R3 ;  /* 0x0000000310007986 */ /* 0x000fe2000c101124 */
[----:B------:R-:W-:Y:S05]  /*d520*/  EXIT ;  /* 0x000000000000794d */ /* 0x000fea0003800000 */
.L_x_4765:
[----:B------:R-:W-:-:S05]  /*d530*/  CS2R R6, SRZ ;  /* 0x0000000000067805 */ /* 0x000fca000001ff00 */
[----:B------:R-:W-:Y:S01]  /*d540*/  STG.E.128 desc[UR36][R16.64], R4 ;  /* 0x0000000410007986 */ /* 0x000fe2000c101d24 */
[----:B------:R-:W-:Y:S05]  /*d550*/  EXIT ;  /* 0x000000000000794d */ /* 0x000fea0003800000 */
.L_x_4764:
[----:B------:R-:W-:-:S09]  /*d560*/  UISETP.NE.AND UP0, UPT, UR4, 0xf, UPT ;  /* 0x0000000f0400788c */ /* 0x000fd2000bf05270 */
[----:B------:R-:W-:Y:S05]  /*d570*/  BRA.U !UP0, `(.L_x_4766) ;  /* 0x0000000508087547 */ /* 0x000fea000b800000 */
[----:B------:R-:W-:-:S09]  /*d580*/  UISETP.NE.AND UP0, UPT, UR4, 0x17, UPT ;  /* 0x000000170400788c */ /* 0x000fd2000bf05270 */
[----:B------:R-:W-:Y:S05]  /*d590*/  BRA.U !UP0, `(.L_x_4767) ;  /* 0x0000000108a07547 */ /* 0x000fea000b800000 */
[----:B------:R-:W-:-:S09]  /*d5a0*/  UISETP.NE.AND UP0, UPT, UR4, 0x18, UPT ;  /* 0x000000180400788c */ /* 0x000fd2000bf05270 */
[----:B------:R-:W-:Y:S05]  /*d5b0*/  BRA.U !UP0, `(.L_x_4768) ;  /* 0x0000000108447547 */ /* 0x000fea000b800000 */
.L_x_4745:
        /* <DEDUP_REMOVED lines=16> */
.L_x_4769:
[----:B------:R-:W-:Y:S05]  /*d6c0*/  EXIT ;  /* 0x000000000000794d */ /* 0x000fea0003800000 */
.L_x_4768:
        /* <DEDUP_REMOVED lines=17> */
.L_x_4771:
[----:B------:R-:W-:Y:S05]  /*d7e0*/  BSYNC.RECONVERGENT B0 ;  /* 0x0000000000007941 */ /* 0x000fea0003800200 */
.L_x_4770:
[----:B------:R-:W-:-:S05]  /*d7f0*/  LOP3.LUT R3, R0, 0x80, R3, 0xf8, !PT ;  /* 0x0000008000037812 */ /* 0x000fca00078ef803 */
[----:B------:R-:W-:Y:S01]  /*d800*/  STG.E.U8 desc[UR36][R16.64], R3 ;  /* 0x0000000310007986 */ /* 0x000fe2000c101124 */
[----:B------:R-:W-:Y:S05]  /*d810*/  EXIT ;  /* 0x000000000000794d */ /* 0x000fea0003800000 */
.L_x_4767:
        /* <DEDUP_REMOVED lines=16> */
.L_x_4773:
[----:B------:R-:W-:Y:S01]  /*d920*/  IMAD.MOV.U32 R0, RZ, RZ, 0x7f ;  /* 0x0000007fff007424 */ /* 0x000fe200078e00ff */
[----:B------:R-:W-:-:S04]  /*d930*/  ISETP.GT.U32.AND P0, PT, R2, 0x7f800000, PT ;  /* 0x7f8000000200780c */ /* 0x000fc80003f04070 */
[----:B------:R-:W-:-:S09]  /*d940*/  SEL R0, R0, 0x7c, P0 ;  /* 0x0000007c00007807 */ /* 0x000fd20000000000 */
.L_x_4774:
[----:B------:R-:W-:Y:S05]  /*d950*/  BSYNC.RECONVERGENT B0 ;  /* 0x0000000000007941 */ /* 0x000fea0003800200 */
.L_x_4772:
[----:B------:R-:W-:-:S04]  /*d960*/  SHF.R.U32.HI R3, RZ, 0x18, R3 ;  /* 0x00000018ff037819 */ /* 0x000fc80000011603 */
[----:B------:R-:W-:-:S05]  /*d970*/  LOP3.LUT R3, R0, 0x80, R3, 0xf8, !PT ;  /* 0x0000008000037812 */ /* 0x000fca00078ef803 */
[----:B------:R-:W-:Y:S01]  /*d980*/  STG.E.U8 desc[UR36][R16.64], R3 ;  /* 0x0000000310007986 */ /* 0x000fe2000c101124 */
[----:B------:R-:W-:Y:S05]  /*d990*/  EXIT ;  /* 0x000000000000794d */ /* 0x000fea0003800000 */
.L_x_4766:
        /* <DEDUP_REMOVED lines=8> */
        .weak           $__internal_0_$__cuda_sm20_div_rn_f64_full
        .type           $__internal_0_$__cuda_sm20_div_rn_f64_full,@function
        .size           $__internal_0_$__cuda_sm20_div_rn_f64_full,(.L_x_19791 - $__internal_0_$__cuda_sm20_div_rn_f64_full)
$__internal_0_$__cuda_sm20_div_rn_f64_full:
[C---:B------:R-:W-:Y:S01]  /*da20*/  FSETP.GEU.AND P0, PT, |R19|.reuse, 1.469367938527859385e-39, PT ;  /* 0x001000001300780b */ /* 0x040fe20003f0e200 */
[----:B------:R-:W-:Y:S01]  /*da30*/  IMAD.U32 R18, RZ, RZ, UR44 ;  /* 0x0000002cff127e24 */ /* 0x000fe2000f8e00ff */
[----:B------:R-:W-:Y:S01]  /*da40*/  LOP3.LUT R3, R19, 0x800fffff, RZ, 0xc0, !PT ;  /* 0x800fffff13037812 */ /* 0x000fe200078ec0ff */
[----:B------:R-:W-:Y:S01]  /*da50*/  IMAD.MOV.U32 R20, RZ, RZ, 0x1ca00000 ;  /* 0x1ca00000ff147424 */ /* 0x000fe200078e00ff */
[----:B------:R-:W-:Y:S01]  /*da60*/  MOV R6, UR44 ;  /* 0x0000002c00067c02 */ /* 0x000fe20008000f00 */
[----:B------:R-:W-:Y:S01]  /*da70*/  BSSY.RECONVERGENT B1, `(.L_x_4775) ;  /* 0x0000053000017945 */ /* 0x000fe20003800200 */
[----:B------:R-:W-:Y:S02]  /*da80*/  LOP3.LUT R7, R3, 0x3ff00000, RZ, 0xfc, !PT ;  /* 0x3ff0000003077812 */ /* 0x000fe400078efcff */
[----:B------:R-:W-:Y:S02]  /*da90*/  FSETP.GEU.AND P2, PT, |R5|, 1.469367938527859385e-39, PT ;  /* 0x001000000500780b */ /* 0x000fe40003f4e200 */
[----:B------:R-:W-:-:S02]  /*daa0*/  MOV R8, 0x1 ;  /* 0x0000000100087802 */ /* 0x000fc40000000f00 */
[----:B------:R-:W-:Y:S01]  /*dab0*/  LOP3.LUT R3, R5, 0x7ff00000, RZ, 0xc0, !PT ;  /* 0x7ff0000005037812 */ /* 0x000fe200078ec0ff */
[----:B------:R-:W-:Y:S01]  /*dac0*/  @!P0 DMUL R6, R18, 8.98846567431157953865e+307 ;  /* 0x7fe0000012068828 */ /* 0x000fe20000000000 */
[----:B------:R-:W-:Y:S02]  /*dad0*/  LOP3.LUT R22, R19, 0x7ff00000, RZ, 0xc0, !PT ;  /* 0x7ff0000013167812 */ /* 0x000fe400078ec0ff */
[----:B------:R-:W-:Y:S02]  /*dae0*/  MOV R21, R3 ;  /* 0x0000000300157202 */ /* 0x000fe40000000f00 */
[----:B------:R-:W-:Y:S01]  /*daf0*/  ISETP.GE.U32.AND P1, PT, R3, R22, PT ;  /* 0x000000160300720c */ /* 0x000fe20003f26070 */
[----:B------:R-:W0:Y:S02]  /*db00*/  MUFU.RCP64H R9, R7 ;  /* 0x0000000700097308 */ /* 0x000e240000001800 */
[----:B------:R-:W-:Y:S02]  /*db10*/  @!P2 LOP3.LUT R12, R19, 0x7ff00000, RZ, 0xc0, !PT ;  /* 0x7ff00000130ca812 */ /* 0x000fe400078ec0ff */
[----:B------:R-:W-:-:S02]  /*db20*/  @!P0 LOP3.LUT R22, R7, 0x7ff00000, RZ, 0xc0, !PT ;  /* 0x7ff0000007168812 */ /* 0x000fc400078ec0ff */
[----:B------:R-:W-:Y:S02]  /*db30*/  @!P2 ISETP.GE.U32.AND P3, PT, R3, R12, PT ;  /* 0x0000000c0300a20c */ /* 0x000fe40003f66070 */
[----:B------:R-:W-:Y:S02]  /*db40*/  IADD3 R24, PT, PT, R22, -0x1, RZ ;  /* 0xffffffff16187810 */ /* 0x000fe40007ffe0ff */
[----:B------:R-:W-:-:S04]  /*db50*/  @!P2 SEL R13, R20, 0x63400000, !P3 ;  /* 0x63400000140da807 */ /* 0x000fc80005800000 */
[----:B------:R-:W-:Y:S01]  /*db60*/  @!P2 LOP3.LUT R14, R13, 0x80000000, R5, 0xf8, !PT ;  /* 0x800000000d0ea812 */ /* 0x000fe200078ef805 */
[----:B0-----:R-:W-:-:S03]  /*db70*/  DFMA R10, R8, -R6, 1 ;  /* 0x3ff00000080a742b */ /* 0x001fc60000000806 */
[----:B------:R-:W-:Y:S01]  /*db80*/  @!P2 LOP3.LUT R15, R14, 0x100000, RZ, 0xfc, !PT ;  /* 0x001000000e0fa812 */ /* 0x000fe200078efcff */
[----:B------:R-:W-:-:S04]  /*db90*/  @!P2 IMAD.MOV.U32 R14, RZ, RZ, RZ ;  /* 0x000000ffff0ea224 */ /* 0x000fc800078e00ff */
[----:B------:R-:W-:-:S08]  /*dba0*/  DFMA R10, R10, R10, R10 ;  /* 0x0000000a0a0a722b */ /* 0x000fd0000000000a */
[----:B------:R-:W-:Y:S01]  /*dbb0*/  DFMA R10, R8, R10, R8 ;  /* 0x0000000a080a722b */ /* 0x000fe20000000008 */
[----:B------:R-:W-:Y:S02]  /*dbc0*/  SEL R9, R20, 0x63400000, !P1 ;  /* 0x6340000014097807 */ /* 0x000fe40004800000 */
[----:B------:R-:W-:Y:S02]  /*dbd0*/  MOV R8, R4 ;  /* 0x0000000400087202 */ /* 0x000fe40000000f00 */
[----:B------:R-:W-:-:S03]  /*dbe0*/  LOP3.LUT R9, R9, 0x800fffff, R5, 0xf8, !PT ;  /* 0x800fffff09097812 */ /* 0x000fc600078ef805 */
[----:B------:R-:W-:-:S03]  /*dbf0*/  DFMA R12, R10, -R6, 1 ;  /* 0x3ff000000a0c742b */ /* 0x000fc60000000806 */
[----:B------:R-:W-:-:S05]  /*dc00*/  @!P2 DFMA R8, R8, 2, -R14 ;  /* 0x400000000808a82b */ /* 0x000fca000000080e */
[----:B------:R-:W-:-:S05]  /*dc10*/  DFMA R10, R10, R12, R10 ;  /* 0x0000000c0a0a722b */ /* 0x000fca000000000a */
[----:B------:R-:W-:-:S03]  /*dc20*/  @!P2 LOP3.LUT R21, R9, 0x7ff00000, RZ, 0xc0, !PT ;  /* 0x7ff000000915a812 */ /* 0x000fc600078ec0ff */
[----:B------:R-:W-:Y:S02]  /*dc30*/  DMUL R12, R10, R8 ;  /* 0x000000080a0c7228 */ /* 0x000fe40000000000 */
[----:B------:R-:W-:-:S05]  /*dc40*/  VIADD R23, R21, 0xffffffff ;  /* 0xffffffff15177836 */ /* 0x000fca0000000000 */
[----:B------:R-:W-:Y:S01]  /*dc50*/  ISETP.GT.U32.AND P0, PT, R23, 0x7feffffe, PT ;  /* 0x7feffffe1700780c */ /* 0x000fe20003f04070 */
[----:B------:R-:W-:-:S03]  /*dc60*/  DFMA R14, R12, -R6, R8 ;  /* 0x800000060c0e722b */ /* 0x000fc60000000008 */
[----:B------:R-:W-:-:S05]  /*dc70*/  ISETP.GT.U32.OR P0, PT, R24, 0x7feffffe, P0 ;  /* 0x7feffffe1800780c */ /* 0x000fca0000704470 */
[----:B------:R-:W-:-:S08]  /*dc80*/  DFMA R14, R10, R14, R12 ;  /* 0x0000000e0a0e722b */ /* 0x000fd0000000000c */
[----:B------:R-:W-:Y:S05]  /*dc90*/  @P0 BRA `(.L_x_4776) ;  /* 0x00000000006c0947 */ /* 0x000fea0003800000 */
[----:B------:R-:W-:-:S04]  /*dca0*/  LOP3.LUT R10, R19, 0x7ff00000, RZ, 0xc0, !PT ;  /* 0x7ff00000130a7812 */ /* 0x000fc800078ec0ff */
[CC--:B------:R-:W-:Y:S02]  /*dcb0*/  VIADDMNMX R4, R3.reuse, -R10.reuse, 0xb9600000, !PT ;  /* 0xb960000003047446 */ /* 0x0c0fe4000780090a */
[----:B------:R-:W-:Y:S02]  /*dcc0*/  ISETP.GE.U32.AND P0, PT, R3, R10, PT ;  /* 0x0000000a0300720c */ /* 0x000fe40003f06070 */
[----:B------:R-:W-:Y:S01]  /*dcd0*/  VIMNMX R3, PT, PT, R4, 0x46a00000, PT ;  /* 0x46a0000004037848 */ /* 0x000fe20003fe0100 */
[----:B------:R-:W-:Y:S01]  /*dce0*/  IMAD.MOV.U32 R4, RZ, RZ, RZ ;  /* 0x000000ffff047224 */ /* 0x000fe200078e00ff */
[----:B------:R-:W-:-:S05]  /*dcf0*/  SEL R20, R20, 0x63400000, !P0 ;  /* 0x6340000014147807 */ /* 0x000fca0004000000 */
[----:B------:R-:W-:-:S05]  /*dd00*/  IMAD.IADD R3, R3, 0x1, -R20 ;  /* 0x0000000103037824 */ /* 0x000fca00078e0a14 */
[----:B------:R-:W-:-:S06]  /*dd10*/  IADD3 R5, PT, PT, R3, 0x7fe00000, RZ ;  /* 0x7fe0000003057810 */ /* 0x000fcc0007ffe0ff */
[----:B------:R-:W-:-:S10]  /*dd20*/  DMUL R10, R14, R4 ;  /* 0x000000040e0a7228 */ /* 0x000fd40000000000 */
[----:B------:R-:W-:-:S13]  /*dd30*/  FSETP.GTU.AND P0, PT, |R11|, 1.469367938527859385e-39, PT ;  /* 0x001000000b00780b */ /* 0x000fda0003f0c200 */
[----:B------:R-:W-:Y:S05]  /*dd40*/  @P0 BRA `(.L_x_4777) ;  /* 0x0000000000940947 */ /* 0x000fea0003800000 */
[----:B------:R-:W-:-:S06]  /*dd50*/  DFMA R6, R14, -R6, R8 ;  /* 0x800000060e06722b */ /* 0x000fcc0000000008 */
[----:B------:R-:W-:-:S04]  /*dd60*/  MOV R6, RZ ;  /* 0x000000ff00067202 */ /* 0x000fc80000000f00 */
[C---:B------:R-:W-:Y:S02]  /*dd70*/  FSETP.NEU.AND P0, PT, R7.reuse, RZ, PT ;  /* 0x000000ff0700720b */ /* 0x040fe40003f0d000 */
[----:B------:R-:W-:-:S04]  /*dd80*/  LOP3.LUT R9, R7, 0x80000000, R19, 0x48, !PT ;  /* 0x8000000007097812 */ /* 0x000fc800078e4813 */
[----:B------:R-:W-:-:S07]  /*dd90*/  LOP3.LUT R7, R9, R5, RZ, 0xfc, !PT ;  /* 0x0000000509077212 */ /* 0x000fce00078efcff */
[----:B------:R-:W-:Y:S05]  /*dda0*/  @!P0 BRA `(.L_x_4777) ;  /* 0x00000000007c8947 */ /* 0x000fea0003800000 */
[----:B------:R-:W-:Y:S01]  /*ddb0*/  IMAD.MOV R5, RZ, RZ, -R3 ;  /* 0x000000ffff057224 */ /* 0x000fe200078e0a03 */
[----:B------:R-:W-:Y:S01]  /*ddc0*/  MOV R4, RZ ;  /* 0x000000ff00047202 */ /* 0x000fe20000000f00 */
[----:B------:R-:W-:Y:S01]  /*ddd0*/  DMUL.RP R6, R14, R6 ;  /* 0x000000060e067228 */ /* 0x000fe20000008000 */
[----:B------:R-:W-:-:S04]  /*dde0*/  IADD3 R3, PT, PT, -R3, -0x43300000, RZ ;  /* 0xbcd0000003037810 */ /* 0x000fc80007ffe1ff */
[----:B------:R-:W-:-:S05]  /*ddf0*/  DFMA R4, R10, -R4, R14 ;  /* 0x800000040a04722b */ /* 0x000fca000000000e */
[----:B------:R-:W-:-:S05]  /*de00*/  LOP3.LUT R9, R7, R9, RZ, 0x3c, !PT ;  /* 0x0000000907097212 */ /* 0x000fca00078e3cff */
[----:B------:R-:W-:-:S04]  /*de10*/  FSETP.NEU.AND P0, PT, |R5|, R3, PT ;  /* 0x000000030500720b */ /* 0x000fc80003f0d200 */
[----:B------:R-:W-:Y:S02]  /*de20*/  FSEL R10, R6, R10, !P0 ;  /* 0x0000000a060a7208 */ /* 0x000fe40004000000 */
[----:B------:R-:W-:Y:S01]  /*de30*/  FSEL R11, R9, R11, !P0 ;  /* 0x0000000b090b7208 */ /* 0x000fe20004000000 */
[----:B------:R-:W-:Y:S06]  /*de40*/  BRA `(.L_x_4777) ;  /* 0x0000000000547947 */ /* 0x000fec0003800000 */
.L_x_4776:
[----:B------:R-:W-:-:S14]  /*de50*/  DSETP.NAN.AND P0, PT, R4, R4, PT ;  /* 0x000000040400722a */ /* 0x000fdc0003f08000 */
[----:B------:R-:W-:Y:S05]  /*de60*/  @P0 BRA `(.L_x_4778) ;  /* 0x0000000000440947 */ /* 0x000fea0003800000 */
[----:B------:R-:W-:-:S14]  /*de70*/  DSETP.NAN.AND P0, PT, R18, R18, PT ;  /* 0x000000121200722a */ /* 0x000fdc0003f08000 */
[----:B------:R-:W-:Y:S05]  /*de80*/  @P0 BRA `(.L_x_4779) ;  /* 0x0000000000300947 */ /* 0x000fea0003800000 */
[----:B------:R-:W-:Y:S01]  /*de90*/  ISETP.NE.AND P0, PT, R21, R22, PT ;  /* 0x000000161500720c */ /* 0x000fe20003f05270 */
[----:B------:R-:W-:Y:S01]  /*dea0*/  IMAD.MOV.U32 R10, RZ, RZ, 0x0 ;  /* 0x00000000ff0a7424 */ /* 0x000fe200078e00ff */
[----:B------:R-:W-:-:S11]  /*deb0*/  MOV R11, 0xfff80000 ;  /* 0xfff80000000b7802 */ /* 0x000fd60000000f00 */
[----:B------:R-:W-:Y:S05]  /*dec0*/  @!P0 BRA `(.L_x_4777) ;  /* 0x0000000000348947 */ /* 0x000fea0003800000 */
[----:B------:R-:W-:Y:S02]  /*ded0*/  ISETP.NE.AND P0, PT, R21, 0x7ff00000, PT ;  /* 0x7ff000001500780c */ /* 0x000fe40003f05270 */
[----:B------:R-:W-:Y:S02]  /*dee0*/  LOP3.LUT R11, R5, 0x80000000, R19, 0x48, !PT ;  /* 0x80000000050b7812 */ /* 0x000fe400078e4813 */
[----:B------:R-:W-:-:S13]  /*def0*/  ISETP.EQ.OR P0, PT, R22, RZ, !P0 ;  /* 0x000000ff1600720c */ /* 0x000fda0004702670 */
[----:B------:R-:W-:Y:S01]  /*df00*/  @P0 LOP3.LUT R3, R11, 0x7ff00000, RZ, 0xfc, !PT ;  /* 0x7ff000000b030812 */ /* 0x000fe200078efcff */
[----:B------:R-:W-:Y:S01]  /*df10*/  @!P0 IMAD.MOV.U32 R10, RZ, RZ, RZ ;  /* 0x000000ffff0a8224 */ /* 0x000fe200078e00ff */
[----:B------:R-:W-:-:S03]  /*df20*/  @P0 MOV R10, RZ ;  /* 0x000000ff000a0202 */ /* 0x000fc60000000f00 */
[----:B------:R-:W-:Y:S01]  /*df30*/  @P0 IMAD.MOV.U32 R11, RZ, RZ, R3 ;  /* 0x000000ffff0b0224 */ /* 0x000fe200078e0003 */
[----:B------:R-:W-:Y:S06]  /*df40*/  BRA `(.L_x_4777) ;  /* 0x0000000000147947 */ /* 0x000fec0003800000 */
.L_x_4779:
[----:B------:R-:W-:Y:S02]  /*df50*/  LOP3.LUT R11, R19, 0x80000, RZ, 0xfc, !PT ;  /* 0x00080000130b7812 */ /* 0x000fe400078efcff */
[----:B------:R-:W-:Y:S01]  /*df60*/  MOV R10, R18 ;  /* 0x00000012000a7202 */ /* 0x000fe20000000f00 */
[----:B------:R-:W-:Y:S06]  /*df70*/  BRA `(.L_x_4777) ;  /* 0x0000000000087947 */ /* 0x000fec0003800000 */
.L_x_4778:
[----:B------:R-:W-:Y:S01]  /*df80*/  LOP3.LUT R11, R5, 0x80000, RZ, 0xfc, !PT ;  /* 0x00080000050b7812 */ /* 0x000fe200078efcff */
[----:B------:R-:W-:-:S07]  /*df90*/  IMAD.MOV.U32 R10, RZ, RZ, R4 ;  /* 0x000000ffff0a7224 */ /* 0x000fce00078e0004 */
.L_x_4777:
[----:B------:R-:W-:Y:S05]  /*dfa0*/  BSYNC.RECONVERGENT B1 ;  /* 0x0000000000017941 */ /* 0x000fea0003800200 */
.L_x_4775:
[----:B------:R-:W-:Y:S02]  /*dfb0*/  HFMA2 R5, -RZ, RZ, 0, 0 ;  /* 0x00000000ff057431 */ /* 0x000fe400000001ff */
[----:B------:R-:W-:Y:S01]  /*dfc0*/  IMAD.MOV.U32 R4, RZ, RZ, R0 ;  /* 0x000000ffff047224 */ /* 0x000fe200078e0000 */
[----:B------:R-:W-:-:S03]  /*dfd0*/  MOV R3, R11 ;  /* 0x0000000b00037202 */ /* 0x000fc60000000f00 */
[----:B------:R-:W-:Y:S05]  /*dfe0*/  RET.REL.NODEC R4 `(_ZN2at6native18elementwise_kernelILi128ELi4EZNS0_15gpu_kernel_implIZZZNS0_26round_decimals_kernel_cudaERNS_18TensorIteratorBaseElENKUlvE_clEvENKUlvE_clEvEUldE_EEvS4_RKT_EUliE_EEviT1_) ;  /* 0xffffff2004047950 */ /* 0x000fea0003c3ffff */
.L_x_4780:
        /* <DEDUP_REMOVED lines=9> */
.L_x_19791:


//--------------------- .text._ZN2at6native27unrolled_elementwise_kernelIZZZNS0_26round_decimals_kernel_cudaERNS_18TensorIteratorBaseElENKUlvE_clEvENKUlvE_clEvEUldE_St5arrayIPcLm2EELi4E23TrivialOffsetCalculatorILi1EjESB_NS0_6memory12LoadWithCastILi1EEENSC_13StoreWithCastILi1EEEEEviT_T0_T2_T3_T4_T5_ --------------------------
	.section	.text._ZN2at6native27unrolled_elementwise_kernelIZZZNS0_26round_decimals_kernel_cudaERNS_18TensorIteratorBaseElENKUlvE_clEvENKUlvE_clEvEUldE_St5arrayIPcLm2EELi4E23TrivialOffsetCalculatorILi1EjESB_NS0_6memory12LoadWithCastILi1EEENSC_13StoreWithCastILi1EEEEEviT_T0_T2_T3_T4_T5_,"ax",@progbits
	.align	128
        .global         _ZN2at6native27unrolled_elementwise_kernelIZZZNS0_26round_decimals_kernel_cudaERNS_18TensorIteratorBaseElENKUlvE_clEvENKUlvE_clEvEUldE_St5arrayIPcLm2EELi4E23TrivialOffsetCalculatorILi1EjESB_NS0_6memory12LoadWithCastILi1EEENSC_13StoreWithCastILi1EEEEEviT_T0_T2_T3_T4_T5_
        .type           _ZN2at6native27unrolled_elementwise_kernelIZZZNS0_26round_decimals_kernel_cudaERNS_18TensorIteratorBaseElENKUlvE_clEvENKUlvE_clEvEUldE_St5arrayIPcLm2EELi4E23TrivialOffsetCalculatorILi1EjESB_NS0_6memory12LoadWithCastILi1EEENSC_13StoreWithCastILi1EEEEEviT_T0_T2_T3_T4_T5_,@function
        .size           _ZN2at6native27unrolled_elementwise_kernelIZZZNS0_26round_decimals_kernel_cudaERNS_18TensorIteratorBaseElENKUlvE_clEvENKUlvE_clEvEUldE_St5arrayIPcLm2EELi4E23TrivialOffsetCalculatorILi1EjESB_NS0_6memory12LoadWithCastILi1EEENSC_13StoreWithCastILi1EEEEEviT_T0_T2_T3_T4_T5_,(.L_x_19792 - _ZN2at6native27unrolled_elementwise_kernelIZZZNS0_26round_decimals_kernel_cudaERNS_18TensorIteratorBaseElENKUlvE_clEvENKUlvE_clEvEUldE_St5arrayIPcLm2EELi4E23TrivialOffsetCalculatorILi1EjESB_NS0_6memory12LoadWithCastILi1EEENSC_13StoreWithCastILi1EEEEEviT_T0_T2_T3_T4_T5_)
        .other          _ZN2at6native27unrolled_elementwise_kernelIZZZNS0_26round_decimals_kernel_cudaERNS_18TensorIteratorBaseElENKUlvE_clEvENKUlvE_clEvEUldE_St5arrayIPcLm2EELi4E23TrivialOffsetCalculatorILi1EjESB_NS0_6memory12LoadWithCastILi1EEENSC_13StoreWithCastILi1EEEEEviT_T0_T2_T3_T4_T5_,@"STO_CUDA_ENTRY STV_DEFAULT"
_ZN2at6native27unrolled_elementwise_kernelIZZZNS0_26round_decimals_kernel_cudaERNS_18TensorIteratorBaseElENKUlvE_clEvENKUlvE_clEvEUldE_St5arrayIPcLm2EELi4E23TrivialOffsetCalculatorILi1EjESB_NS0_6memory12LoadWithCastILi1EEENSC_13StoreWithCastILi1EEEEEviT_T0_T2_T3_T4_T5_:
.text._ZN2at6native27unrolled_elementwise_kernelIZZZNS0_26round_decimals_kernel_cudaERNS_18TensorIteratorBaseElENKUlvE_clEvENKUlvE_clEvEUldE_St5arrayIPcLm2EELi4E23TrivialOffsetCalculatorILi1EjESB_NS0_6memory12LoadWithCastILi1EEENSC_13StoreWithCastILi1EEEEEviT_T0_T2_T3_T4_T5_:
        /* <DEDUP_REMOVED lines=33> */
.L_x_4787:
[----:B------:R-:W2:Y:S02]  /*0210*/  LDG.E.U8 R4, desc[UR36][R4.64] ;  /* 0x0000002404047981 */ /* 0x000ea4000c1e1100 */
[----:B--2---:R0:W1:Y:S01]  /*0220*/  I2F.F64.U16 R28, R4 ;  /* 0x00000004001c7312 */ /* 0x0040620000101800 */
[----:B------:R-:W-:Y:S05]  /*0230*/  BRA `(.L_x_4789) ;  /* 0x0000000c00647947 */ /* 0x000fea0003800000 */
.L_x_4786:
        /* <DEDUP_REMOVED lines=9> */
.L_x_4791:
[----:B------:R-:W2:Y:S02]  /*02d0*/  LDG.E R4, desc[UR36][R4.64] ;  /* 0x0000002404047981 */ /* 0x000ea4000c1e1900 */
[----:B--2---:R1:W2:Y:S01]  /*02e0*/  I2F.F64 R28, R4 ;  /* 0x00000004001c7312 */ /* 0x0042a20000201c00 */
[----:B------:R-:W-:Y:S05]  /*02f0*/  BRA `(.L_x_4789) ;  /* 0x0000000c00347947 */ /* 0x000fea0003800000 */
.L_x_4790:
[----:B------:R-:W2:Y:S02]  /*0300*/  LDG.E.U16 R4, desc[UR36][R4.64] ;  /* 0x0000002404047981 */ /* 0x000ea4000c1e1500 */
[----:B--2---:R3:W4:Y:S01]  /*0310*/  I2F.F64.S16 R28, R4 ;  /* 0x00000004001c7312 */ /* 0x0047220000101c00 */
[----:B------:R-:W-:Y:S05]  /*0320*/  BRA `(.L_x_4789) ;  /* 0x0000000c00287947 */ /* 0x000fea0003800000 */
.L_x_4785:
        /* <DEDUP_REMOVED lines=10> */
.L_x_4793:
[----:B------:R-:W2:Y:S02]  /*03d0*/  LDG.E.U16 R0, desc[UR36][R4.64] ;  /* 0x0000002404007981 */ /* 0x000ea4000c1e1500 */
[----:B--2---:R-:W-:-:S05]  /*03e0*/  HADD2.F32 R0, -RZ, R0.H0_H0 ;  /* 0x20000000ff007230 */ /* 0x004fca0000004100 */
[----:B------:R-:W-:-:S04]  /*03f0*/  FMUL.FTZ R0, R0, 1 ;  /* 0x3f80000000007820 */ /* 0x000fc80000410000 */
[----:B------:R0:W1:Y:S01]  /*0400*/  F2F.F64.F32 R28, R0 ;  /* 0x00000000001c7310 */ /* 0x0000620000201800 */
[----:B------:R-:W-:Y:S05]  /*0410*/  BRA `(.L_x_4789) ;  /* 0x0000000800ec7947 */ /* 0x000fea0003800000 */
.L_x_4792:
        /* <DEDUP_REMOVED lines=10> */
.L_x_4795:
[----:B------:R-:W2:Y:S02]  /*04c0*/  LDG.E.U16 R4, desc[UR36][R4.64] ;  /* 0x0000002404047981 */ /* 0x000ea4000c1e1500 */
[----:B--2---:R-:W-:-:S05]  /*04d0*/  HADD2.F32 R0, -RZ, R4.H0_H0 ;  /* 0x20000004ff007230 */ /* 0x004fca0000004100 */
[----:B------:R-:W-:-:S04]  /*04e0*/  FMUL.FTZ R0, R0, 1 ;  /* 0x3f80000000007820 */ /* 0x000fc80000410000 */
[----:B------:R0:W1:Y:S01]  /*04f0*/  F2F.F64.F32 R28, R0 ;  /* 0x00000000001c7310 */ /* 0x0000620000201800 */
[----:B------:R-:W-:Y:S05]  /*0500*/  BRA `(.L_x_4789) ;  /* 0x0000000800b07947 */ /* 0x000fea0003800000 */
.L_x_4794:
[----:B------:R0:W5:Y:S01]  /*0510*/  LDG.E.64 R28, desc[UR36][R4.64] ;  /* 0x00000024041c7981 */ /* 0x000162000c1e1b00 */
[----:B------:R-:W-:Y:S05]  /*0520*/  BRA `(.L_x_4789) ;  /* 0x0000000800a87947 */ /* 0x000fea0003800000 */
.L_x_4784:
        /* <DEDUP_REMOVED lines=13> */
.L_x_4798:
[----:B------:R0:W5:Y:S01]  /*0600*/  LDG.E.64 R28, desc[UR36][R4.64] ;  /* 0x00000024041c7981 */ /* 0x000162000c1e1b00 */
[----:B------:R-:W-:Y:S05]  /*0610*/  BRA `(.L_x_4789) ;  /* 0x00000008006c7947 */ /* 0x000fea0003800000 */
.L_x_4797:
        /* <DEDUP_REMOVED lines=27> */
.L_x_4800:
        /* <DEDUP_REMOVED lines=15> */
.L_x_4799:
[----:B------:R-:W2:Y:S02]  /*08c0*/  LDG.E.U16 R0, desc[UR36][R4.64] ;  /* 0x0000002404007981 */ /* 0x000ea4000c1e1500 */
[----:B--2---:R-:W-:-:S04]  /*08d0*/  IMAD.U32 R0, R0, 0x10000, RZ ;  /* 0x0001000000007824 */ /* 0x004fc800078e00ff */
[----:B------:R-:W-:-:S04]  /*08e0*/  FMUL.FTZ R0, R0, 1 ;  /* 0x3f80000000007820 */ /* 0x000fc80000410000 */
[----:B------:R0:W1:Y:S01]  /*08f0*/  F2F.F64.F32 R28, R0 ;  /* 0x00000000001c7310 */ /* 0x0000620000201800 */
[----:B------:R-:W-:Y:S05]  /*0900*/  BRA `(.L_x_4789) ;  /* 0x0000000400b07947 */ /* 0x000fea0003800000 */
.L_x_4796:
        /* <DEDUP_REMOVED lines=11> */
.L_x_4803:
        /* <DEDUP_REMOVED lines=21> */
.L_x_4805:
[----:B------:R-:W-:Y:S05]  /*0b10*/  BSYNC.RECONVERGENT B0 ;  /* 0x0000000000007941 */ /* 0x000fea0003800200 */
.L_x_4804:
[----:B------:R-:W-:Y:S01]  /*0b20*/  IMAD.SHL.U32 R0, R0, 0x100000, RZ ;  /* 0x0010000000007824 */ /* 0x000fe200078e00ff */
[----:B------:R-:W-:-:S04]  /*0b30*/  LEA R3, R3, 0x3b800000, 0x17 ;  /* 0x3b80000003037811 */ /* 0x000fc800078eb8ff */
[----:B------:R-:W-:-:S05]  /*0b40*/  LOP3.LUT R0, R3, R0, R7, 0xfe, !PT ;  /* 0x0000000003007212 */ /* 0x000fca00078efe07 */
[----:B------:R-:W-:-:S04]  /*0b50*/  FMUL.FTZ R0, R0, 1 ;  /* 0x3f80000000007820 */ /* 0x000fc80000410000 */
[----:B------:R0:W1:Y:S01]  /*0b60*/  F2F.F64.F32 R28, R0 ;  /* 0x00000000001c7310 */ /* 0x0000620000201800 */
[----:B------:R-:W-:Y:S05]  /*0b70*/  BRA `(.L_x_4789) ;  /* 0x0000000400147947 */ /* 0x000fea0003800000 */
.L_x_4802:
        /* <DEDUP_REMOVED lines=21> */
.L_x_4807:
[----:B------:R-:W-:Y:S05]  /*0cd0*/  BSYNC.RECONVERGENT B0 ;  /* 0x0000000000007941 */ /* 0x000fea0003800200 */
.L_x_4806:
[----:B------:R-:W-:Y:S01]  /*0ce0*/  IMAD.SHL.U32 R0, R0, 0x200000, RZ ;  /* 0x0020000000007824 */ /* 0x000fe200078e00ff */
[----:B------:R-:W-:-:S04]  /*0cf0*/  LEA R3, R3, 0x37800000, 0x17 ;  /* 0x3780000003037811 */ /* 0x000fc800078eb8ff */
[----:B------:R-:W-:-:S05]  /*0d00*/  LOP3.LUT R0, R3, R0, R7, 0xfe, !PT ;  /* 0x0000000003007212 */ /* 0x000fca00078efe07 */
[----:B------:R-:W-:-:S04]  /*0d10*/  FMUL.FTZ R0, R0, 1 ;  /* 0x3f80000000007820 */ /* 0x000fc80000410000 */
[----:B------:R0:W1:Y:S01]  /*0d20*/  F2F.F64.F32 R28, R0 ;  /* 0x00000000001c7310 */ /* 0x0000620000201800 */
[----:B------:R-:W-:Y:S05]  /*0d30*/  BRA `(.L_x_4789) ;  /* 0x0000000000a47947 */ /* 0x000fea0003800000 */
.L_x_4801:
[----:B------:R-:W-:-:S09]  /*0d40*/  UISETP.NE.AND UP0, UPT, UR4, 0x1c, UPT ;  /* 0x0000001c0400788c */ /* 0x000fd2000bf05270 */
[----:B------:R-:W-:Y:S05]  /*0d50*/  BRA.U !UP0, `(.L_x_4808) ;  /* 0x0000000108947547 */ /* 0x000fea000b800000 */
[----:B------:R-:W-:-:S09]  /*0d60*/  UISETP.NE.AND UP0, UPT, UR4, 0x1d, UPT ;  /* 0x0000001d0400788c */ /* 0x000fd2000bf05270 */
[----:B------:R-:W-:Y:S05]  /*0d70*/  BRA.U !UP0, `(.L_x_4809) ;  /* 0x0000000108807547 */ /* 0x000fea000b800000 */
[----:B------:R-:W-:-:S09]  /*0d80*/  UISETP.NE.AND UP0, UPT, UR4, 0x2c, UPT ;  /* 0x0000002c0400788c */ /* 0x000fd2000bf05270 */
[----:B------:R-:W-:Y:S05]  /*0d90*/  BRA.U !UP0, `(.L_x_4810) ;  /* 0x0000000108487547 */ /* 0x000fea000b800000 */
.L_x_4788:
        /* <DEDUP_REMOVED lines=16> */
.L_x_4811:
[----:B------:R-:W-:Y:S01]  /*0ea0*/  CS2R R28, SRZ ;  /* 0x00000000001c7805 */ /* 0x000fe2000001ff00 */
[----:B------:R-:W-:Y:S06]  /*0eb0*/  BRA `(.L_x_4789) ;  /* 0x0000000000447947 */ /* 0x000fec0003800000 */
.L_x_4810:
        /* <DEDUP_REMOVED lines=12> */
.L_x_4809:
[----:B------:R-:W2:Y:S02]  /*0f80*/  LDG.E.64 R28, desc[UR36][R4.64] ;  /* 0x00000024041c7981 */ /* 0x000ea4000c1e1b00 */
[----:B--2---:R-:W0:Y:S01]  /*0f90*/  I2F.F64.U64 R28, R28 ;  /* 0x0000001c001c7312 */ /* 0x004e220000301800 */
[----:B------:R-:W-:Y:S05]  /*0fa0*/  BRA `(.L_x_4789) ;  /* 0x0000000000087947 */ /* 0x000fea0003800000 */
.L_x_4808:
[----:B------:R-:W2:Y:S02]  /*0fb0*/  LDG.E R4, desc[UR36][R4.64] ;  /* 0x0000002404047981 */ /* 0x000ea4000c1e1900 */
[----:B--2---:R0:W1:Y:S02]  /*0fc0*/  I2F.F64.U32 R28, R4 ;  /* 0x00000004001c7312 */ /* 0x0040640000201800 */
.L_x_4789:
[----:B------:R-:W-:Y:S05]  /*0fd0*/  BSYNC.RECONVERGENT B7 ;  /* 0x0000000000077941 */ /* 0x000fea0003800200 */
.L_x_4783:
[----:B------:R-:W-:-:S07]  /*0fe0*/  VIADD R22, R2, 0x80 ;  /* 0x0000008002167836 */ /* 0x000fce0000000000 */
.L_x_4782:
[----:B------:R-:W-:Y:S05]  /*0ff0*/  BSYNC.RECONVERGENT B6 ;  /* 0x0000000000067941 */ /* 0x000fea0003800200 */
.L_x_4781:
        /* <DEDUP_REMOVED lines=25> */
.L_x_4818:
[----:B------:R-:W3:Y:S02]  /*1190*/  LDG.E.U8 R4, desc[UR36][R4.64] ;  /* 0x0000002404047981 */ /* 0x000ee4000c1e1100 */
[----:B---3--:R0:W1:Y:S01]  /*11a0*/  I2F.F64.U16 R26, R4 ;  /* 0x00000004001a7312 */ /* 0x0080620000101800 */
[----:B------:R-:W-:Y:S05]  /*11b0*/  BRA `(.L_x_4820) ;  /* 0x0000000c00647947 */ /* 0x000fea0003800000 */
.L_x_4817:
        /* <DEDUP_REMOVED lines=9> */
.L_x_4822:
[----:B------:R-:W3:Y:S02]  /*1250*/  LDG.E R4, desc[UR36][R4.64] ;  /* 0x0000002404047981 */ /* 0x000ee4000c1e1900 */
[----:B---3--:R0:W1:Y:S01]  /*1260*/  I2F.F64 R26, R4 ;  /* 0x00000004001a7312 */ /* 0x0080620000201c00 */
[----:B------:R-:W-:Y:S05]  /*1270*/  BRA `(.L_x_4820) ;  /* 0x0000000c00347947 */ /* 0x000fea0003800000 */
.L_x_4821:
[----:B------:R-:W3:Y:S02]  /*1280*/  LDG.E.U16 R4, desc[UR36][R4.64] ;  /* 0x0000002404047981 */ /* 0x000ee4000c1e1500 */
[----:B---3--:R0:W1:Y:S01]  /*1290*/  I2F.F64.S16 R26, R4 ;  /* 0x00000004001a7312 */ /* 0x0080620000101c00 */
[----:B------:R-:W-:Y:S05]  /*12a0*/  BRA `(.L_x_4820) ;  /* 0x0000000c00287947 */ /* 0x000fea0003800000 */
.L_x_4816:
        /* <DEDUP_REMOVED lines=10> */
.L_x_4824:
[----:B------:R-:W3:Y:S02]  /*1350*/  LDG.E.U16 R0, desc[UR36][R4.64] ;  /* 0x0000002404007981 */ /* 0x000ee4000c1e1500 */
[----:B---3--:R-:W-:-:S05]  /*1360*/  HADD2.F32 R0, -RZ, R0.H0_H0 ;  /* 0x20000000ff007230 */ /* 0x008fca0000004100 */
[----:B------:R-:W-:-:S04]  /*1370*/  FMUL.FTZ R0, R0, 1 ;  /* 0x3f80000000007820 */ /* 0x000fc80000410000 */
[----:B------:R0:W1:Y:S01]  /*1380*/  F2F.F64.F32 R26, R0 ;  /* 0x00000000001a7310 */ /* 0x0000620000201800 */
[----:B------:R-:W-:Y:S05]  /*1390*/  BRA `(.L_x_4820) ;  /* 0x0000000800ec7947 */ /* 0x000fea0003800000 */
.L_x_4823:
        /* <DEDUP_REMOVED lines=10> */
.L_x_4826:
[----:B------:R-:W3:Y:S02]  /*1440*/  LDG.E.U16 R4, desc[UR36][R4.64] ;  /* 0x0000002404047981 */ /* 0x000ee4000c1e1500 */
[----:B---3--:R-:W-:-:S05]  /*1450*/  HADD2.F32 R0, -RZ, R4.H0_H0 ;  /* 0x20000004ff007230 */ /* 0x008fca0000004100 */
[----:B------:R-:W-:-:S04]  /*1460*/  FMUL.FTZ R0, R0, 1 ;  /* 0x3f80000000007820 */ /* 0x000fc80000410000 */
[----:B------:R0:W1:Y:S01]  /*1470*/  F2F.F64.F32 R26, R0 ;  /* 0x00000000001a7310 */ /* 0x0000620000201800 */
[----:B------:R-:W-:Y:S05]  /*1480*/  BRA `(.L_x_4820) ;  /* 0x0000000800b07947 */ /* 0x000fea0003800000 */
.L_x_4825:
[----:B------:R0:W5:Y:S01]  /*1490*/  LDG.E.64 R26, desc[UR36][R4.64] ;  /* 0x00000024041a7981 */ /* 0x000162000c1e1b00 */
[----:B------:R-:W-:Y:S05]  /*14a0*/  BRA `(.L_x_4820) ;  /* 0x0000000800a87947 */ /* 0x000fea0003800000 */
.L_x_4815:
        /* <DEDUP_REMOVED lines=13> */
.L_x_4829:
[----:B------:R0:W5:Y:S01]  /*1580*/  LDG.E.64 R26, desc[UR36][R4.64] ;  /* 0x00000024041a7981 */ /* 0x000162000c1e1b00 */
[----:B------:R-:W-:Y:S05]  /*1590*/  BRA `(.L_x_4820) ;  /* 0x00000008006c7947 */ /* 0x000fea0003800000 */
.L_x_4828:
        /* <DEDUP_REMOVED lines=27> */
.L_x_4831:
        /* <DEDUP_REMOVED lines=15> */
.L_x_4830:
[----:B------:R-:W3:Y:S02]  /*1840*/  LDG.E.U16 R0, desc[UR36][R4.64] ;  /* 0x0000002404007981 */ /* 0x000ee4000c1e1500 */
[----:B---3--:R-:W-:-:S04]  /*1850*/  IMAD.U32 R0, R0, 0x10000, RZ ;  /* 0x0001000000007824 */ /* 0x008fc800078e00ff */
[----:B------:R-:W-:-:S04]  /*1860*/  FMUL.FTZ R0, R0, 1 ;  /* 0x3f80000000007820 */ /* 0x000fc80000410000 */
[----:B------:R0:W1:Y:S01]  /*1870*/  F2F.F64.F32 R26, R0 ;  /* 0x00000000001a7310 */ /* 0x0000620000201800 */
[----:B------:R-:W-:Y:S05]  /*1880*/  BRA `(.L_x_4820) ;  /* 0x0000000400b07947 */ /* 0x000fea0003800000 */
.L_x_4827:
        /* <DEDUP_REMOVED lines=11> */
.L_x_4834:
        /* <DEDUP_REMOVED lines=21> */
.L_x_4836:
[----:B------:R-:W-:Y:S05]  /*1a90*/  BSYNC.RECONVERGENT B0 ;  /* 0x0000000000007941 */ /* 0x000fea0003800200 */
.L_x_4835:
[----:B------:R-:W-:Y:S01]  /*1aa0*/  IMAD.SHL.U32 R0, R0, 0x100000, RZ ;  /* 0x0010000000007824 */ /* 0x000fe200078e00ff */
[----:B------:R-:W-:-:S04]  /*1ab0*/  LEA R3, R3, 0x3b800000, 0x17 ;  /* 0x3b80000003037811 */ /* 0x000fc800078eb8ff */
[----:B------:R-:W-:-:S05]  /*1ac0*/  LOP3.LUT R0, R3, R0, R7, 0xfe, !PT ;  /* 0x0000000003007212 */ /* 0x000fca00078efe07 */
[----:B------:R-:W-:-:S04]  /*1ad0*/  FMUL.FTZ R0, R0, 1 ;  /* 0x3f80000000007820 */ /* 0x000fc80000410000 */
[----:B------:R0:W1:Y:S01]  /*1ae0*/  F2F.F64.F32 R26, R0 ;  /* 0x00000000001a7310 */ /* 0x0000620000201800 */
[----:B------:R-:W-:Y:S05]  /*1af0*/  BRA `(.L_x_4820) ;  /* 0x0000000400147947 */ /* 0x000fea0003800000 */
.L_x_4833:
        /* <DEDUP_REMOVED lines=21> */
.L_x_4838:
[----:B------:R-:W-:Y:S05]  /*1c50*/  BSYNC.RECONVERGENT B0 ;  /* 0x0000000000007941 */ /* 0x000fea0003800200 */
.L_x_4837:
[----:B------:R-:W-:Y:S01]  /*1c60*/  IMAD.SHL.U32 R0, R0, 0x200000, RZ ;  /* 0x0020000000007824 */ /* 0x000fe200078e00ff */
[----:B------:R-:W-:-:S04]  /*1c70*/  LEA R3, R3, 0x37800000, 0x17 ;  /* 0x3780000003037811 */ /* 0x000fc800078eb8ff */
[----:B------:R-:W-:-:S05]  /*1c80*/  LOP3.LUT R0, R3, R0, R7, 0xfe, !PT ;  /* 0x0000000003007212 */ /* 0x000fca00078efe07 */
[----:B------:R-:W-:-:S04]  /*1c90*/  FMUL.FTZ R0, R0, 1 ;  /* 0x3f80000000007820 */ /* 0x000fc80000410000 */
[----:B------:R0:W1:Y:S01]  /*1ca0*/  F2F.F64.F32 R26, R0 ;  /* 0x00000000001a7310 */ /* 0x0000620000201800 */
[----:B------:R-:W-:Y:S05]  /*1cb0*/  BRA `(.L_x_4820) ;  /* 0x0000000000a47947 */ /* 0x000fea0003800000 */
.L_x_4832:
        /* <DEDUP_REMOVED lines=18> */
.L_x_4819:
[----:B------:R-:W-:Y:S01]  /*1de0*/  MOV R0, 0x0 ;  /* 0x0000000000007802 */ /* 0x000fe20000000f00 */
[----:B------:R-:W0:Y:S01]  /*1df0*/  LDCU.64 UR4, c[0x4][0x148] ;  /* 0x01002900ff0477ac */ /* 0x000e220008000a00 */
[----:B------:R-:W-:Y:S02]  /*1e00*/  IMAD.MOV.U32 R8, RZ, RZ, 0x4e ;  /* 0x0000004eff087424 */ /* 0x000fe400078e00ff */
[----:B------:R1:W3:Y:S01]  /*1e10*/  LDC.64 R14, c[0x4][R0] ;  /* 0x01000000000e7b82 */ /* 0x0002e20000000a00 */
[----:B------:R-:W2:Y:S01]  /*1e20*/  LDCU.64 UR6, c[0x4][0x150] ;  /* 0x01002a00ff0677ac */ /* 0x000ea20008000a00 */
[----:B------:R-:W-:Y:S02]  /*1e30*/  IMAD.MOV.U32 R12, RZ, RZ, 0x1 ;  /* 0x00000001ff0c7424 */ /* 0x000fe400078e00ff */
[----:B------:R-:W-:Y:S01]  /*1e40*/  IMAD.MOV.U32 R13, RZ, RZ, RZ ;  /* 0x000000ffff0d7224 */ /* 0x000fe200078e00ff */
[----:B------:R-:W4:Y:S01]  /*1e50*/  LDCU.64 UR8, c[0x4][0x8] ;  /* 0x01000100ff0877ac */ /* 0x000f220008000a00 */
[----:B0-----:R-:W-:-:S02]  /*1e60*/  IMAD.U32 R4, RZ, RZ, UR4 ;  /* 0x00000004ff047e24 */ /* 0x001fc4000f8e00ff */
[----:B------:R-:W-:Y:S02]  /*1e70*/  IMAD.U32 R5, RZ, RZ, UR5 ;  /* 0x00000005ff057e24 */ /* 0x000fe4000f8e00ff */
[----:B--2---:R-:W-:Y:S02]  /*1e80*/  IMAD.U32 R6, RZ, RZ, UR6 ;  /* 0x00000006ff067e24 */ /* 0x004fe4000f8e00ff */
[----:B------:R-:W-:Y:S02]  /*1e90*/  IMAD.U32 R7, RZ, RZ, UR7 ;  /* 0x00000007ff077e24 */ /* 0x000fe4000f8e00ff */
[----:B----4-:R-:W-:Y:S02]  /*1ea0*/  IMAD.U32 R10, RZ, RZ, UR8 ;  /* 0x00000008ff0a7e24 */ /* 0x010fe4000f8e00ff */
[----:B-1----:R-:W-:-:S07]  /*1eb0*/  IMAD.U32 R11, RZ, RZ, UR9 ;  /* 0x00000009ff0b7e24 */ /* 0x002fce000f8e00ff */
[----:B------:R-:W-:-:S07]  /*1ec0*/  LEPC R20, `(.L_x_4841) ;  /* 0x000000001014794e */ /* 0x000fce0000000000 */
[----:B---3-5:R-:W-:Y:S05]  /*1ed0*/  CALL.ABS.NOINC R14 ;  /* 0x000000000e007343 */ /* 0x028fea0003c00000 */
.L_x_4841:
[----:B------:R-:W-:Y:S01]  /*1ee0*/  CS2R R26, SRZ ;  /* 0x00000000001a7805 */ /* 0x000fe2000001ff00 */
[----:B------:R-:W-:Y:S06]  /*1ef0*/  BRA `(.L_x_4820) ;  /* 0x0000000000147947 */ /* 0x000fec0003800000 */
.L_x_4840:
[----:B------:R-:W3:Y:S02]  /*1f00*/  LDG.E.64 R26, desc[UR36][R4.64] ;  /* 0x00000024041a7981 */ /* 0x000ee4000c1e1b00 */
[----:B---3--:R-:W0:Y:S01]  /*1f10*/  I2F.F64.U64 R26, R26 ;  /* 0x0000001a001a7312 */ /* 0x008e220000301800 */
[----:B------:R-:W-:Y:S05]  /*1f20*/  BRA `(.L_x_4820) ;  /* 0x0000000000087947 */ /* 0x000fea0003800000 */
.L_x_4839:
[----:B------:R-:W3:Y:S02]  /*1f30*/  LDG.E R4, desc[UR36][R4.64] ;  /* 0x0000002404047981 */ /* 0x000ee4000c1e1900 */
[----:B---3--:R0:W1:Y:S02]  /*1f40*/  I2F.F64.U32 R26, R4 ;  /* 0x00000004001a7312 */ /* 0x0080640000201800 */
.L_x_4820:
[----:B------:R-:W-:Y:S05]  /*1f50*/  BSYNC.RECONVERGENT B7 ;  /* 0x0000000000077941 */ /* 0x000fea0003800200 */
.L_x_4814:
[----:B------:R-:W-:-:S07]  /*1f60*/  VIADD R22, R22, 0x80 ;  /* 0x0000008016167836 */ /* 0x000fce0000000000 */
.L_x_4813:
[----:B------:R-:W-:Y:S05]  /*1f70*/  BSYNC.RECONVERGENT B6 ;  /* 0x0000000000067941 */ /* 0x000fea0003800200 */
.L_x_4812:
        /* <DEDUP_REMOVED lines=25> */
.L_x_4848:
[----:B------:R-:W3:Y:S02]  /*2110*/  LDG.E.U8 R4, desc[UR36][R4.64] ;  /* 0x0000002404047981 */ /* 0x000ee4000c1e1100 */
[----:B---3--:R0:W1:Y:S01]  /*2120*/  I2F.F64.U16 R24, R4 ;  /* 0x0000000400187312 */ /* 0x0080620000101800 */
[----:B------:R-:W-:Y:S05]  /*2130*/  BRA `(.L_x_4850) ;  /* 0x0000000c00647947 */ /* 0x000fea0003800000 */
.L_x_4847:
        /* <DEDUP_REMOVED lines=9> */
.L_x_4852:
[----:B------:R-:W3:Y:S02]  /*21d0*/  LDG.E R4, desc[UR36][R4.64] ;  /* 0x0000002404047981 */ /* 0x000ee4000c1e1900 */
[----:B---3--:R1:W3:Y:S01]  /*21e0*/  I2F.F64 R24, R4 ;  /* 0x0000000400187312 */ /* 0x0082e20000201c00 */
[----:B------:R-:W-:Y:S05]  /*21f0*/  BRA `(.L_x_4850) ;  /* 0x0000000c00347947 */ /* 0x000fea0003800000 */
.L_x_4851:
[----:B------:R-:W3:Y:S02]  /*2200*/  LDG.E.U16 R4, desc[UR36][R4.64] ;  /* 0x0000002404047981 */ /* 0x000ee4000c1e1500 */
[----:B---3--:R0:W1:Y:S01]  /*2210*/  I2F.F64.S16 R24, R4 ;  /* 0x0000000400187312 */ /* 0x0080620000101c00 */
[----:B------:R-:W-:Y:S05]  /*2220*/  BRA `(.L_x_4850) ;  /* 0x0000000c00287947 */ /* 0x000fea0003800000 */
.L_x_4846:
        /* <DEDUP_REMOVED lines=10> */
.L_x_4854:
[----:B------:R-:W3:Y:S02]  /*22d0*/  LDG.E.U16 R0, desc[UR36][R4.64] ;  /* 0x0000002404007981 */ /* 0x000ee4000c1e1500 */
[----:B---3--:R-:W-:-:S05]  /*22e0*/  HADD2.F32 R0, -RZ, R0.H0_H0 ;  /* 0x20000000ff007230 */ /* 0x008fca0000004100 */
[----:B------:R-:W-:-:S04]  /*22f0*/  FMUL.FTZ R0, R0, 1 ;  /* 0x3f80000000007820 */ /* 0x000fc80000410000 */
[----:B------:R0:W1:Y:S01]  /*2300*/  F2F.F64.F32 R24, R0 ;  /* 0x0000000000187310 */ /* 0x0000620000201800 */
[----:B------:R-:W-:Y:S05]  /*2310*/  BRA `(.L_x_4850) ;  /* 0x0000000800ec7947 */ /* 0x000fea0003800000 */
.L_x_4853:
        /* <DEDUP_REMOVED lines=10> */
.L_x_4856:
[----:B------:R-:W3:Y:S02]  /*23c0*/  LDG.E.U16 R4, desc[UR36][R4.64] ;  /* 0x0000002404047981 */ /* 0x000ee4000c1e1500 */
[----:B---3--:R-:W-:-:S05]  /*23d0*/  HADD2.F32 R0, -RZ, R4.H0_H0 ;  /* 0x20000004ff007230 */ /* 0x008fca0000004100 */
[----:B------:R-:W-:-:S04]  /*23e0*/  FMUL.FTZ R0, R0, 1 ;  /* 0x3f80000000007820 */ /* 0x000fc80000410000 */
[----:B------:R0:W1:Y:S01]  /*23f0*/  F2F.F64.F32 R24, R0 ;  /* 0x0000000000187310 */ /* 0x0000620000201800 */
[----:B------:R-:W-:Y:S05]  /*2400*/  BRA `(.L_x_4850) ;  /* 0x0000000800b07947 */ /* 0x000fea0003800000 */
.L_x_4855:
[----:B------:R0:W5:Y:S01]  /*2410*/  LDG.E.64 R24, desc[UR36][R4.64] ;  /* 0x0000002404187981 */ /* 0x000162000c1e1b00 */
[----:B------:R-:W-:Y:S05]  /*2420*/  BRA `(.L_x_4850) ;  /* 0x0000000800a87947 */ /* 0x000fea0003800000 */
.L_x_4845:
        /* <DEDUP_REMOVED lines=13> */
.L_x_4859:
[----:B------:R0:W5:Y:S01]  /*2500*/  LDG.E.64 R24, desc[UR36][R4.64] ;  /* 0x0000002404187981 */ /* 0x000162000c1e1b00 */
[----:B------:R-:W-:Y:S05]  /*2510*/  BRA `(.L_x_4850) ;  /* 0x00000008006c7947 */ /* 0x000fea0003800000 */
.L_x_4858:
        /* <DEDUP_REMOVED lines=27> */
.L_x_4861:
        /* <DEDUP_REMOVED lines=15> */
.L_x_4860:
[----:B------:R-:W3:Y:S02]  /*27c0*/  LDG.E.U16 R0, desc[UR36][R4.64] ;  /* 0x0000002404007981 */ /* 0x000ee4000c1e1500 */
[----:B---3--:R-:W-:-:S04]  /*27d0*/  IMAD.U32 R0, R0, 0x10000, RZ ;  /* 0x0001000000007824 */ /* 0x008fc800078e00ff */
[----:B------:R-:W-:-:S04]  /*27e0*/  FMUL.FTZ R0, R0, 1 ;  /* 0x3f80000000007820 */ /* 0x000fc80000410000 */
[----:B------:R0:W1:Y:S01]  /*27f0*/  F2F.F64.F32 R24, R0 ;  /* 0x0000000000187310 */ /* 0x0000620000201800 */
[----:B------:R-:W-:Y:S05]  /*2800*/  BRA `(.L_x_4850) ;  /* 0x0000000400b07947 */ /* 0x000fea0003800000 */
.L_x_4857:
        /* <DEDUP_REMOVED lines=11> */
.L_x_4864:
        /* <DEDUP_REMOVED lines=21> */
.L_x_4866:
[----:B------:R-:W-:Y:S05]  /*2a10*/  BSYNC.RECONVERGENT B0 ;  /* 0x0000000000007941 */ /* 0x000fea0003800200 */
.L_x_4865:
[----:B------:R-:W-:Y:S01]  /*2a20*/  IMAD.SHL.U32 R0, R0, 0x100000, RZ ;  /* 0x0010000000007824 */ /* 0x000fe200078e00ff */
[----:B------:R-:W-:-:S04]  /*2a30*/  LEA R3, R3, 0x3b800000, 0x17 ;  /* 0x3b80000003037811 */ /* 0x000fc800078eb8ff */
[----:B------:R-:W-:-:S05]  /*2a40*/  LOP3.LUT R0, R3, R0, R7, 0xfe, !PT ;  /* 0x0000000003007212 */ /* 0x000fca00078efe07 */
[----:B------:R-:W-:-:S04]  /*2a50*/  FMUL.FTZ R0, R0, 1 ;  /* 0x3f80000000007820 */ /* 0x000fc80000410000 */
[----:B------:R0:W1:Y:S01]  /*2a60*/  F2F.F64.F32 R24, R0 ;  /* 0x0000000000187310 */ /* 0x0000620000201800 */
[----:B------:R-:W-:Y:S05]  /*2a70*/  BRA `(.L_x_4850) ;  /* 0x0000000400147947 */ /* 0x000fea0003800000 */
.L_x_4863:
        /* <DEDUP_REMOVED lines=21> */
.L_x_4868:
[----:B------:R-:W-:Y:S05]  /*2bd0*/  BSYNC.RECONVERGENT B0 ;  /* 0x0000000000007941 */ /* 0x000fea0003800200 */
.L_x_4867:
[----:B------:R-:W-:Y:S01]  /*2be0*/  IMAD.SHL.U32 R0, R0, 0x200000, RZ ;  /* 0x0020000000007824 */ /* 0x000fe200078e00ff */
[----:B------:R-:W-:-:S04]  /*2bf0*/  LEA R3, R3, 0x37800000, 0x17 ;  /* 0x3780000003037811 */ /* 0x000fc800078eb8ff */
[----:B------:R-:W-:-:S05]  /*2c00*/  LOP3.LUT R0, R3, R0, R7, 0xfe, !PT ;  /* 0x0000000003007212 */ /* 0x000fca00078efe07 */
[----:B------:R-:W-:-:S04]  /*2c10*/  FMUL.FTZ R0, R0, 1 ;  /* 0x3f80000000007820 */ /* 0x000fc80000410000 */
[----:B------:R0:W1:Y:S01]  /*2c20*/  F2F.F64.F32 R24, R0 ;  /* 0x0000000000187310 */ /* 0x0000620000201800 */
[----:B------:R-:W-:Y:S05]  /*2c30*/  BRA `(.L_x_4850) ;  /* 0x0000000000a47947 */ /* 0x000fea0003800000 */
.L_x_4862:
        /* <DEDUP_REMOVED lines=18> */
.L_x_4849:
        /* <DEDUP_REMOVED lines=16> */
.L_x_4871:
[----:B------:R-:W-:Y:S01]  /*2e60*/  CS2R R24, SRZ ;  /* 0x0000000000187805 */ /* 0x000fe2000001ff00 */
[----:B------:R-:W-:Y:S06]  /*2e70*/  BRA `(.L_x_4850) ;  /* 0x0000000000147947 */ /* 0x000fec0003800000 */
.L_x_4870:
[----:B------:R-:W3:Y:S02]  /*2e80*/  LDG.E.64 R24, desc[UR36][R4.64] ;  /* 0x0000002404187981 */ /* 0x000ee4000c1e1b00 */
[----:B---3--:R-:W0:Y:S01]  /*2e90*/  I2F.F64.U64 R24, R24 ;  /* 0x0000001800187312 */ /* 0x008e220000301800 */
[----:B------:R-:W-:Y:S05]  /*2ea0*/  BRA `(.L_x_4850) ;  /* 0x0000000000087947 */ /* 0x000fea0003800000 */
.L_x_4869:
[----:B------:R-:W3:Y:S02]  /*2eb0*/  LDG.E R4, desc[UR36][R4.64] ;  /* 0x0000002404047981 */ /* 0x000ee4000c1e1900 */
[----:B---3--:R0:W1:Y:S02]  /*2ec0*/  I2F.F64.U32 R24, R4 ;  /* 0x0000000400187312 */ /* 0x0080640000201800 */
.L_x_4850:
[----:B------:R-:W-:Y:S05]  /*2ed0*/  BSYNC.RECONVERGENT B7 ;  /* 0x0000000000077941 */ /* 0x000fea0003800200 */
.L_x_4844:
[----:B------:R-:W-:-:S07]  /*2ee0*/  VIADD R22, R22, 0x80 ;  /* 0x0000008016167836 */ /* 0x000fce0000000000 */
.L_x_4843:
[----:B------:R-:W-:Y:S05]  /*2ef0*/  BSYNC.RECONVERGENT B6 ;  /* 0x0000000000067941 */ /* 0x000fea0003800200 */
.L_x_4842:
[----:B------:R-:W0:Y:S01]  /*2f00*/  LDC.U8 R18, c[0x0][0x390] ;  /* 0x0000e400ff127b82 */ /* 0x000e220000000000 */
        /* <DEDUP_REMOVED lines=24> */
.L_x_4877:
[----:B------:R-:W3:Y:S02]  /*3090*/  LDG.E.U8 R4, desc[UR36][R4.64] ;  /* 0x0000002404047981 */ /* 0x000ee4000c1e1100 */
[----:B---3--:R0:W1:Y:S01]  /*30a0*/  I2F.F64.U16 R16, R4 ;  /* 0x0000000400107312 */ /* 0x0080620000101800 */
[----:B------:R-:W-:Y:S05]  /*30b0*/  BRA `(.L_x_4873) ;  /* 0x0000000c00587947 */ /* 0x000fea0003800000 */
.L_x_4876:
        /* <DEDUP_REMOVED lines=9> */
.L_x_4880:
[----:B------:R-:W3:Y:S02]  /*3150*/  LDG.E R4, desc[UR36][R4.64] ;  /* 0x0000002404047981 */ /* 0x000ee4000c1e1900 */
[----:B---3--:R0:W1:Y:S01]  /*3160*/  I2F.F64 R16, R4 ;  /* 0x0000000400107312 */ /* 0x0080620000201c00 */
[----:B------:R-:W-:Y:S05]  /*3170*/  BRA `(.L_x_4873) ;  /* 0x0000000c00287947 */ /* 0x000fea0003800000 */
.L_x_4879:
[----:B------:R-:W3:Y:S02]  /*3180*/  LDG.E.U16 R4, desc[UR36][R4.64] ;  /* 0x0000002404047981 */ /* 0x000ee4000c1e1500 */
[----:B---3--:R0:W1:Y:S01]  /*3190*/  I2F.F64.S16 R16, R4 ;  /* 0x0000000400107312 */ /* 0x0080620000101c00 */
[----:B------:R-:W-:Y:S05]  /*31a0*/  BRA `(.L_x_4873) ;  /* 0x0000000c001c7947 */ /* 0x000fea0003800000 */
.L_x_4875:
        /* <DEDUP_REMOVED lines=10> */
.L_x_4882:
[----:B------:R-:W3:Y:S02]  /*3250*/  LDG.E.U16 R0, desc[UR36][R4.64] ;  /* 0x0000002404007981 */ /* 0x000ee4000c1e1500 */
[----:B---3--:R-:W-:-:S05]  /*3260*/  HADD2.F32 R0, -RZ, R0.H0_H0 ;  /* 0x20000000ff007230 */ /* 0x008fca0000004100 */
[----:B------:R-:W-:-:S04]  /*3270*/  FMUL.FTZ R0, R0, 1 ;  /* 0x3f80000000007820 */ /* 0x000fc80000410000 */
[----:B------:R0:W1:Y:S01]  /*3280*/  F2F.F64.F32 R16, R0 ;  /* 0x0000000000107310 */ /* 0x0000620000201800 */
[----:B------:R-:W-:Y:S05]  /*3290*/  BRA `(.L_x_4873) ;  /* 0x0000000800e07947 */ /* 0x000fea0003800000 */
.L_x_4881:
        /* <DEDUP_REMOVED lines=10> */
.L_x_4884:
[----:B------:R-:W3:Y:S02]  /*3340*/  LDG.E.U16 R4, desc[UR36][R4.64] ;  /* 0x0000002404047981 */ /* 0x000ee4000c1e1500 */
[----:B---3--:R-:W-:-:S05]  /*3350*/  HADD2.F32 R0, -RZ, R4.H0_H0 ;  /* 0x20000004ff007230 */ /* 0x008fca0000004100 */
[----:B------:R-:W-:-:S04]  /*3360*/  FMUL.FTZ R0, R0, 1 ;  /* 0x3f80000000007820 */ /* 0x000fc80000410000 */
[----:B------:R0:W1:Y:S01]  /*3370*/  F2F.F64.F32 R16, R0 ;  /* 0x0000000000107310 */ /* 0x0000620000201800 */
[----:B------:R-:W-:Y:S05]  /*3380*/  BRA `(.L_x_4873) ;  /* 0x0000000800a47947 */ /* 0x000fea0003800000 */
.L_x_4883:
[----:B------:R0:W5:Y:S01]  /*3390*/  LDG.E.64 R16, desc[UR36][R4.64] ;  /* 0x0000002404107981 */ /* 0x000162000c1e1b00 */
[----:B------:R-:W-:Y:S05]  /*33a0*/  BRA `(.L_x_4873) ;  /* 0x00000008009c7947 */ /* 0x000fea0003800000 */
.L_x_4874:
        /* <DEDUP_REMOVED lines=13> */
.L_x_4887:
[----:B------:R0:W5:Y:S01]  /*3480*/  LDG.E.64 R16, desc[UR36][R4.64] ;  /* 0x0000002404107981 */ /* 0x000162000c1e1b00 */
[----:B------:R-:W-:Y:S05]  /*3490*/  BRA `(.L_x_4873) ;  /* 0x0000000800607947 */ /* 0x000fea0003800000 */
.L_x_4886:
        /* <DEDUP_REMOVED lines=27> */
.L_x_4889:
        /* <DEDUP_REMOVED lines=15> */
.L_x_4888:
[----:B------:R-:W3:Y:S02]  /*3740*/  LDG.E.U16 R0, desc[UR36][R4.64] ;  /* 0x0000002404007981 */ /* 0x000ee4000c1e1500 */
[----:B---3--:R-:W-:-:S04]  /*3750*/  IMAD.U32 R0, R0, 0x10000, RZ ;  /* 0x0001000000007824 */ /* 0x008fc800078e00ff */
[----:B------:R-:W-:-:S04]  /*3760*/  FMUL.FTZ R0, R0, 1 ;  /* 0x3f80000000007820 */ /* 0x000fc80000410000 */
[----:B------:R0:W1:Y:S01]  /*3770*/  F2F.F64.F32 R16, R0 ;  /* 0x0000000000107310 */ /* 0x0000620000201800 */
[----:B------:R-:W-:Y:S05]  /*3780*/  BRA `(.L_x_4873) ;  /* 0x0000000400a47947 */ /* 0x000fea0003800000 */
.L_x_4885:
        /* <DEDUP_REMOVED lines=11> */
.L_x_4892:
        /* <DEDUP_REMOVED lines=20> */
.L_x_4894:
[----:B------:R-:W-:Y:S05]  /*3980*/  BSYNC.RECONVERGENT B0 ;  /* 0x0000000000007941 */ /* 0x000fea0003800200 */
.L_x_4893:
[----:B------:R-:W-:Y:S01]  /*3990*/  IMAD.SHL.U32 R0, R0, 0x100000, RZ ;  /* 0x0010000000007824 */ /* 0x000fe200078e00ff */
[----:B------:R-:W-:-:S04]  /*39a0*/  LEA R3, R3, 0x3b800000, 0x17 ;  /* 0x3b80000003037811 */ /* 0x000fc800078eb8ff */
[----:B------:R-:W-:-:S05]  /*39b0*/  LOP3.LUT R0, R3, R0, R7, 0xfe, !PT ;  /* 0x0000000003007212 */ /* 0x000fca00078efe07 */
[----:B------:R-:W-:-:S04]  /*39c0*/  FMUL.FTZ R0, R0, 1 ;  /* 0x3f80000000007820 */ /* 0x000fc80000410000 */
[----:B------:R0:W1:Y:S01]  /*39d0*/  F2F.F64.F32 R16, R0 ;  /* 0x0000000000107310 */ /* 0x0000620000201800 */
[----:B------:R-:W-:Y:S05]  /*39e0*/  BRA `(.L_x_4873) ;  /* 0x00000004000c7947 */ /* 0x000fea0003800000 */
.L_x_4891:
        /* <DEDUP_REMOVED lines=20> */
.L_x_4896:
[----:B------:R-:W-:Y:S05]  /*3b30*/  BSYNC.RECONVERGENT B0 ;  /* 0x0000000000007941 */ /* 0x000fea0003800200 */
.L_x_4895:
[----:B------:R-:W-:Y:S01]  /*3b40*/  IMAD.SHL.U32 R0, R0, 0x200000, RZ ;  /* 0x0020000000007824 */ /* 0x000fe200078e00ff */
[----:B------:R-:W-:-:S04]  /*3b50*/  LEA R3, R3, 0x37800000, 0x17 ;  /* 0x3780000003037811 */ /* 0x000fc800078eb8ff */
[----:B------:R-:W-:-:S05]  /*3b60*/  LOP3.LUT R0, R3, R0, R7, 0xfe, !PT ;  /* 0x0000000003007212 */ /* 0x000fca00078efe07 */
[----:B------:R-:W-:-:S04]  /*3b70*/  FMUL.FTZ R0, R0, 1 ;  /* 0x3f80000000007820 */ /* 0x000fc80000410000 */
[----:B------:R0:W1:Y:S01]  /*3b80*/  F2F.F64.F32 R16, R0 ;  /* 0x0000000000107310 */ /* 0x0000620000201800 */
[----:B------:R-:W-:Y:S05]  /*3b90*/  BRA `(.L_x_4873) ;  /* 0x0000000000a07947 */ /* 0x000fea0003800000 */
.L_x_4890:
        /* <DEDUP_REMOVED lines=18> */
.L_x_4878:
        /* <DEDUP_REMOVED lines=16> */
.L_x_4899:
[----:B------:R-:W-:Y:S05]  /*3dc0*/  BRA `(.L_x_4873) ;  /* 0x0000000000147947 */ /* 0x000fea0003800000 */
.L_x_4898:
[----:B------:R-:W3:Y:S02]  /*3dd0*/  LDG.E.64 R16, desc[UR36][R4.64] ;  /* 0x0000002404107981 */ /* 0x000ee4000c1e1b00 */
[----:B---3--:R-:W0:Y:S01]  /*3de0*/  I2F.F64.U64 R16, R16 ;  /* 0x0000001000107312 */ /* 0x008e220000301800 */
[----:B------:R-:W-:Y:S05]  /*3df0*/  BRA `(.L_x_4873) ;  /* 0x0000000000087947 */ /* 0x000fea0003800000 */
.L_x_4897:
[----:B------:R-:W3:Y:S02]  /*3e00*/  LDG.E R4, desc[UR36][R4.64] ;  /* 0x0000002404047981 */ /* 0x000ee4000c1e1900 */
[----:B---3--:R0:W1:Y:S02]  /*3e10*/  I2F.F64.U32 R16, R4 ;  /* 0x0000000400107312 */ /* 0x0080640000201800 */
.L_x_4873:
[----:B------:R-:W-:Y:S05]  /*3e20*/  BSYNC.RECONVERGENT B6 ;  /* 0x0000000000067941 */ /* 0x000fea0003800200 */
.L_x_4872:
[----:B0-----:R-:W0:Y:S01]  /*3e30*/  LDC R0, c[0x0][0x388] ;  /* 0x0000e200ff007b82 */ /* 0x001e220000000800 */
[----:B------:R-:W-:Y:S01]  /*3e40*/  ISETP.NE.AND P0, PT, R18, RZ, PT ;  /* 0x000000ff1200720c */ /* 0x000fe20003f05270 */
[----:B------:R-:W-:Y:S06]  /*3e50*/  BSSY.RECONVERGENT B0, `(.L_x_4900) ;  /* 0x00000fa000007945 */ /* 0x000fec0003800200 */
[----:B------:R-:W0:Y:S06]  /*3e60*/  LDC R3, c[0x0][0x38c] ;  /* 0x0000e300ff037b82 */ /* 0x000e2c0000000800 */
[----:B------:R-:W-:Y:S05]  /*3e70*/  @P0 BRA `(.L_x_4901) ;  /* 0x0000000400e80947 */ /* 0x000fea0003800000 */
[----:B------:R-:W-:Y:S01]  /*3e80*/  ISETP.GE.AND P0, PT, R2, R19, PT ;  /* 0x000000130200720c */ /* 0x000fe20003f06270 */
[----:B------:R-:W-:-:S12]  /*3e90*/  BSSY.RECONVERGENT B2, `(.L_x_4902) ;  /* 0x000001c000027945 */ /* 0x000fd80003800200 */
[----:B------:R-:W-:Y:S05]  /*3ea0*/  @P0 BRA `(.L_x_4903) ;  /* 0x0000000000680947 */ /* 0x000fea0003800000 */
[----:B------:R-:W2:Y:S01]  /*3eb0*/  LDCU UR4, c[0x0][0x38c] ;  /* 0x00007180ff0477ac */ /* 0x000ea20008000800 */
[----:B-1-3--:R-:W4:Y:S01]  /*3ec0*/  LDC.64 R4, c[0x0][0x388] ;  /* 0x0000e200ff047b82 */ /* 0x00af220000000a00 */
[----:B------:R-:W-:Y:S01]  /*3ed0*/  IMAD.MOV.U32 R6, RZ, RZ, 0x1 ;  /* 0x00000001ff067424 */ /* 0x000fe200078e00ff */
[----:B------:R-:W-:Y:S01]  /*3ee0*/  BSSY.RECONVERGENT B3, `(.L_x_4903) ;  /* 0x0000016000037945 */ /* 0x000fe20003800200 */
[----:B--2---:R-:W1:Y:S01]  /*3ef0*/  MUFU.RCP64H R7, UR4 ;  /* 0x0000000400077d08 */ /* 0x004e620008001800 */
[----:B----45:R-:W-:-:S03]  /*3f00*/  DMUL R28, R28, R4 ;  /* 0x000000041c1c7228 */ /* 0x030fc60000000000 */
[----:B-1----:R-:W-:-:S07]  /*3f10*/  DFMA R8, R6, -R4, 1 ;  /* 0x3ff000000608742b */ /* 0x002fce0000000804 */
[----:B------:R-:W1:Y:S01]  /*3f20*/  FRND.F64 R28, R28 ;  /* 0x0000001c001c7313 */ /* 0x000e620000301800 */
[----:B------:R-:W-:-:S08]  /*3f30*/  DFMA R8, R8, R8, R8 ;  /* 0x000000080808722b */ /* 0x000fd00000000008 */
[----:B------:R-:W-:Y:S01]  /*3f40*/  DFMA R8, R6, R8, R6 ;  /* 0x000000080608722b */ /* 0x000fe20000000006 */
[----:B-1----:R-:W-:-:S07]  /*3f50*/  FSETP.GEU.AND P1, PT, |R29|, 6.5827683646048100446e-37, PT ;  /* 0x036000001d00780b */ /* 0x002fce0003f2e200 */
        /* <DEDUP_REMOVED lines=11> */
[----:B0-----:R-:W-:Y:S05]  /*4010*/  CALL.REL.NOINC `($__internal_1_$__cuda_sm20_div_rn_f64_full) ;  /* 0x0000005000cc7944 */ /* 0x001fea0003c00000 */
[----:B------:R-:W-:Y:S02]  /*4020*/  IMAD.MOV.U32 R4, RZ, RZ, R14 ;  /* 0x000000ffff047224 */ /* 0x000fe400078e000e */
[----:B------:R-:W-:-:S07]  /*4030*/  IMAD.MOV.U32 R5, RZ, RZ, R15 ;  /* 0x000000ffff057224 */ /* 0x000fce00078e000f */
.L_x_4904:
[----:B------:R-:W-:Y:S05]  /*4040*/  BSYNC.RECONVERGENT B3 ;  /* 0x0000000000037941 */ /* 0x000fea0003800200 */
.L_x_4903:
[----:B------:R-:W-:Y:S05]  /*4050*/  BSYNC.RECONVERGENT B2 ;  /* 0x0000000000027941 */ /* 0x000fea0003800200 */
.L_x_4902:
[----:B------:R-:W-:Y:S01]  /*4060*/  VIADD R6, R2, 0x80 ;  /* 0x0000008002067836 */ /* 0x000fe20000000000 */
[----:B------:R-:W-:Y:S04]  /*4070*/  BSSY.RECONVERGENT B2, `(.L_x_4905) ;  /* 0x000001d000027945 */ /* 0x000fe80003800200 */
[----:B------:R-:W-:-:S13]  /*4080*/  ISETP.GE.AND P0, PT, R6, R19, PT ;  /* 0x000000130600720c */ /* 0x000fda0003f06270 */
[----:B------:R-:W-:Y:S05]  /*4090*/  @P0 BRA `(.L_x_4906) ;  /* 0x0000000000680947 */ /* 0x000fea0003800000 */
[----:B------:R-:W0:Y:S01]  /*40a0*/  LDCU UR4, c[0x0][0x38c] ;  /* 0x00007180ff0477ac */ /* 0x000e220008000800 */
[----:B------:R-:W1:Y:S01]  /*40b0*/  LDC.64 R6, c[0x0][0x388] ;  /* 0x0000e200ff067b82 */ /* 0x000e620000000a00 */
[----:B------:R-:W-:Y:S01]  /*40c0*/  IMAD.MOV.U32 R8, RZ, RZ, 0x1 ;  /* 0x00000001ff087424 */ /* 0x000fe200078e00ff */
[----:B------:R-:W-:Y:S01]  /*40d0*/  BSSY.RECONVERGENT B3, `(.L_x_4906) ;  /* 0x0000016000037945 */ /* 0x000fe20003800200 */
[----:B0-----:R-:W0:Y:S01]  /*40e0*/  MUFU.RCP64H R9, UR4 ;  /* 0x0000000400097d08 */ /* 0x001e220008001800 */
[----:B-1-3-5:R-:W-:-:S03]  /*40f0*/  DMUL R26, R26, R6 ;  /* 0x000000061a1a7228 */ /* 0x02afc60000000000 */
[----:B0-----:R-:W-:-:S07]  /*4100*/  DFMA R10, R8, -R6, 1 ;  /* 0x3ff00000080a742b */ /* 0x001fce0000000806 */
[----:B------:R-:W0:Y:S01]  /*4110*/  FRND.F64 R26, R26 ;  /* 0x0000001a001a7313 */ /* 0x000e220000301800 */
[----:B------:R-:W-:-:S08]  /*4120*/  DFMA R10, R10, R10, R10 ;  /* 0x0000000a0a0a722b */ /* 0x000fd0000000000a */
[----:B------:R-:W-:Y:S01]  /*4130*/  DFMA R10, R8, R10, R8 ;  /* 0x0000000a080a722b */ /* 0x000fe20000000008 */
[----:B0-----:R-:W-:-:S07]  /*4140*/  FSETP.GEU.AND P1, PT, |R27|, 6.5827683646048100446e-37, PT ;  /* 0x036000001b00780b */ /* 0x001fce0003f2e200 */
[----:B------:R-:W-:-:S08]  /*4150*/  DFMA R8, R10, -R6, 1 ;  /* 0x3ff000000a08742b */ /* 0x000fd00000000806 */
[----:B------:R-:W-:-:S08]  /*4160*/  DFMA R8, R10, R8, R10 ;  /* 0x000000080a08722b */ /* 0x000fd0000000000a */
[----:B--2-4-:R-:W-:-:S08]  /*4170*/  DMUL R28, R8, R26 ;  /* 0x0000001a081c7228 */ /* 0x014fd00000000000 */
        /* <DEDUP_REMOVED lines=8> */
[----:B------:R-:W-:Y:S05]  /*4200*/  CALL.REL.NOINC `($__internal_1_$__cuda_sm20_div_rn_f64_full) ;  /* 0x0000005000507944 */ /* 0x000fea0003c00000 */
[----:B------:R-:W-:Y:S02]  /*4210*/  IMAD.MOV.U32 R28, RZ, RZ, R14 ;  /* 0x000000ffff1c7224 */ /* 0x000fe400078e000e */
[----:B------:R-:W-:-:S07]  /*4220*/  IMAD.MOV.U32 R29, RZ, RZ, R15 ;  /* 0x000000ffff1d7224 */ /* 0x000fce00078e000f */
.L_x_4907:
[----:B------:R-:W-:Y:S05]  /*4230*/  BSYNC.RECONVERGENT B3 ;  /* 0x0000000000037941 */ /* 0x000fea0003800200 */
.L_x_4906:
[----:B------:R-:W-:Y:S05]  /*4240*/  BSYNC.RECONVERGENT B2 ;  /* 0x0000000000027941 */ /* 0x000fea0003800200 */
.L_x_4905:
        /* <DEDUP_REMOVED lines=8> */
[----:B0-----:R-:W1:Y:S04]  /*42d0*/  MUFU.RCP64H R9, UR4 ;  /* 0x0000000400097d08 */ /* 0x001e680008001800 */
[----:B-1----:R-:W-:-:S08]  /*42e0*/  DFMA R10, R8, -R6, 1 ;  /* 0x3ff00000080a742b */ /* 0x002fd00000000806 */
[----:B------:R-:W-:-:S08]  /*42f0*/  DFMA R10, R10, R10, R10 ;  /* 0x0000000a0a0a722b */ /* 0x000fd0000000000a */
[----:B------:R-:W-:Y:S02]  /*4300*/  DFMA R10, R8, R10, R8 ;  /* 0x0000000a080a722b */ /* 0x000fe40000000008 */
[----:B---3-5:R-:W-:-:S06]  /*4310*/  DMUL R8, R24, R6 ;  /* 0x0000000618087228 */ /* 0x028fcc0000000000 */
[----:B------:R-:W-:-:S04]  /*4320*/  DFMA R12, R10, -R6, 1 ;  /* 0x3ff000000a0c742b */ /* 0x000fc80000000806 */
[----:B------:R-:W0:Y:S04]  /*4330*/  FRND.F64 R8, R8 ;  /* 0x0000000800087313 */ /* 0x000e280000301800 */
[----:B------:R-:W-:-:S08]  /*4340*/  DFMA R12, R10, R12, R10 ;  /* 0x0000000c0a0c722b */ /* 0x000fd0000000000a */
[----:B0-----:R-:W-:Y:S01]  /*4350*/  DMUL R24, R12, R8 ;  /* 0x000000080c187228 */ /* 0x001fe20000000000 */
[----:B------:R-:W-:-:S07]  /*4360*/  FSETP.GEU.AND P1, PT, |R9|, 6.5827683646048100446e-37, PT ;  /* 0x036000000900780b */ /* 0x000fce0003f2e200 */
        /* <DEDUP_REMOVED lines=8> */
[----:B--2-4-:R-:W-:Y:S05]  /*43f0*/  CALL.REL.NOINC `($__internal_1_$__cuda_sm20_div_rn_f64_full) ;  /* 0x0000004c00d47944 */ /* 0x014fea0003c00000 */
[----:B------:R-:W-:Y:S02]  /*4400*/  IMAD.MOV.U32 R24, RZ, RZ, R14 ;  /* 0x000000ffff187224 */ /* 0x000fe400078e000e */
[----:B------:R-:W-:-:S07]  /*4410*/  IMAD.MOV.U32 R25, RZ, RZ, R15 ;  /* 0x000000ffff197224 */ /* 0x000fce00078e000f */
.L_x_4910:
[----:B------:R-:W-:Y:S05]  /*4420*/  BSYNC.RECONVERGENT B3 ;  /* 0x0000000000037941 */ /* 0x000fea0003800200 */
.L_x_4909:
[----:B------:R-:W-:Y:S05]  /*4430*/  BSYNC.RECONVERGENT B2 ;  /* 0x0000000000027941 */ /* 0x000fea0003800200 */
.L_x_4908:
[----:B------:R-:W-:-:S05]  /*4440*/  VIADD R6, R2, 0x180 ;  /* 0x0000018002067836 */ /* 0x000fca0000000000 */
        /* <DEDUP_REMOVED lines=10> */
[----:B-----5:R-:W-:-:S06]  /*44f0*/  DMUL R8, R16, R6 ;  /* 0x0000000610087228 */ /* 0x020fcc0000000000 */
        /* <DEDUP_REMOVED lines=13> */
[----:B--234-:R-:W-:Y:S05]  /*45d0*/  CALL.REL.NOINC `($__internal_1_$__cuda_sm20_div_rn_f64_full) ;  /* 0x0000004c005c7944 */ /* 0x01cfea0003c00000 */
[----:B------:R-:W-:Y:S02]  /*45e0*/  IMAD.MOV.U32 R16, RZ, RZ, R14 ;  /* 0x000000ffff107224 */ /* 0x000fe400078e000e */
[----:B------:R-:W-:-:S07]  /*45f0*/  IMAD.MOV.U32 R17, RZ, RZ, R15 ;  /* 0x000000ffff117224 */ /* 0x000fce00078e000f */
.L_x_4913:
[----:B------:R-:W-:Y:S05]  /*4600*/  BSYNC.RECONVERGENT B2 ;  /* 0x0000000000027941 */ /* 0x000fea0003800200 */
.L_x_4912:
[----:B------:R-:W-:Y:S05]  /*4610*/  BRA `(.L_x_4911) ;  /* 0x0000000400f47947 */ /* 0x000fea0003800000 */
.L_x_4901:
[----:B------:R-:W-:Y:S01]  /*4620*/  ISETP.GE.AND P0, PT, R2, R19, PT ;  /* 0x000000130200720c */ /* 0x000fe20003f06270 */
[----:B------:R-:W-:-:S12]  /*4630*/  BSSY.RECONVERGENT B2, `(.L_x_4914) ;  /* 0x000001d000027945 */ /* 0x000fd80003800200 */
[----:B------:R-:W-:Y:S05]  /*4640*/  @P0 BRA `(.L_x_4915) ;  /* 0x00000000006c0947 */ /* 0x000fea0003800000 */
[----:B------:R-:W0:Y:S01]  /*4650*/  LDCU UR4, c[0x0][0x38c] ;  /* 0x00007180ff0477ac */ /* 0x000e220008000800 */
[----:B------:R-:W0:Y:S01]  /*4660*/  LDC.64 R8, c[0x0][0x388] ;  /* 0x0000e200ff087b82 */ /* 0x000e220000000a00 */
[----:B-1-3--:R-:W-:Y:S01]  /*4670*/  IMAD.MOV.U32 R4, RZ, RZ, 0x1 ;  /* 0x00000001ff047424 */ /* 0x00afe200078e00ff */
[----:B--2-45:R-:W-:Y:S01]  /*4680*/  FSETP.GEU.AND P1, PT, |R29|, 6.5827683646048100446e-37, PT ;  /* 0x036000001d00780b */ /* 0x034fe20003f2e200 */
[----:B------:R-:W-:Y:S01]  /*4690*/  BSSY.RECONVERGENT B3, `(.L_x_4916) ;  /* 0x0000013000037945 */ /* 0x000fe20003800200 */
[----:B0-----:R-:W0:Y:S03]  /*46a0*/  MUFU.RCP64H R5, UR4 ;  /* 0x0000000400057d08 */ /* 0x001e260008001800 */
        /* <DEDUP_REMOVED lines=17> */
.L_x_4917:
[----:B------:R-:W-:Y:S05]  /*47c0*/  BSYNC.RECONVERGENT B3 ;  /* 0x0000000000037941 */ /* 0x000fea0003800200 */
.L_x_4916:
[----:B------:R-:W0:Y:S01]  /*47d0*/  LDCU.64 UR4, c[0x0][0x388] ;  /* 0x00007100ff0477ac */ /* 0x000e220008000a00 */
[----:B------:R-:W0:Y:S02]  /*47e0*/  FRND.F64 R4, R6 ;  /* 0x0000000600047313 */ /* 0x000e240000301800 */
[----:B0-----:R-:W-:-:S11]  /*47f0*/  DMUL R4, R4, UR4 ;  /* 0x0000000404047c28 */ /* 0x001fd60008000000 */
.L_x_4915:
[----:B------:R-:W-:Y:S05]  /*4800*/  BSYNC.RECONVERGENT B2 ;  /* 0x0000000000027941 */ /* 0x000fea0003800200 */
.L_x_4914:
[----:B------:R-:W-:Y:S01]  /*4810*/  VIADD R6, R2, 0x80 ;  /* 0x0000008002067836 */ /* 0x000fe20000000000 */
[----:B------:R-:W-:Y:S04]  /*4820*/  BSSY.RECONVERGENT B2, `(.L_x_4918) ;  /* 0x000001e000027945 */ /* 0x000fe80003800200 */
[----:B------:R-:W-:-:S13]  /*4830*/  ISETP.GE.AND P0, PT, R6, R19, PT ;  /* 0x000000130600720c */ /* 0x000fda0003f06270 */
[----:B------:R-:W-:Y:S05]  /*4840*/  @P0 BRA `(.L_x_4919) ;  /* 0x00000000006c0947 */ /* 0x000fea0003800000 */
[----:B------:R-:W0:Y:S01]  /*4850*/  LDCU UR4, c[0x0][0x38c] ;  /* 0x00007180ff0477ac */ /* 0x000e220008000800 */
[----:B------:R-:W2:Y:S01]  /*4860*/  LDC.64 R8, c[0x0][0x388] ;  /* 0x0000e200ff087b82 */ /* 0x000ea20000000a00 */
[----:B------:R-:W-:Y:S01]  /*4870*/  IMAD.MOV.U32 R6, RZ, RZ, 0x1 ;  /* 0x00000001ff067424 */ /* 0x000fe200078e00ff */
[----:B-1-3-5:R-:W-:Y:S01]  /*4880*/  FSETP.GEU.AND P1, PT, |R27|, 6.5827683646048100446e-37, PT ;  /* 0x036000001b00780b */ /* 0x02afe20003f2e200 */
[----:B------:R-:W-:Y:S01]  /*4890*/  BSSY.RECONVERGENT B3, `(.L_x_4920) ;  /* 0x0000013000037945 */ /* 0x000fe20003800200 */
[----:B0-----:R-:W2:Y:S03]  /*48a0*/  MUFU.RCP64H R7, UR4 ;  /* 0x0000000400077d08 */ /* 0x001ea60008001800 */
[----:B--2---:R-:W-:-:S08]  /*48b0*/  DFMA R10, R6, -R8, 1 ;  /* 0x3ff00000060a742b */ /* 0x004fd00000000808 */
        /* <DEDUP_REMOVED lines=13> */
[----:B----4-:R-:W-:Y:S05]  /*4990*/  CALL.REL.NOINC `($__internal_1_$__cuda_sm20_div_rn_f64_full) ;  /* 0x00000048006c7944 */ /* 0x010fea0003c00000 */
[----:B------:R-:W-:Y:S02]  /*49a0*/  IMAD.MOV.U32 R6, RZ, RZ, R14 ;  /* 0x000000ffff067224 */ /* 0x000fe400078e000e */
[----:B------:R-:W-:-:S07]  /*49b0*/  IMAD.MOV.U32 R7, RZ, RZ, R15 ;  /* 0x000000ffff077224 */ /* 0x000fce00078e000f */
.L_x_4921:
[----:B------:R-:W-:Y:S05]  /*49c0*/  BSYNC.RECONVERGENT B3 ;  /* 0x0000000000037941 */ /* 0x000fea0003800200 */
.L_x_4920:
[----:B------:R-:W4:Y:S01]  /*49d0*/  LDCU.64 UR4, c[0x0][0x388] ;  /* 0x00007100ff0477ac */ /* 0x000f220008000a00 */
[----:B------:R-:W4:Y:S02]  /*49e0*/  FRND.F64 R6, R6 ;  /* 0x0000000600067313 */ /* 0x000f240000301800 */
[----:B----4-:R-:W-:-:S11]  /*49f0*/  DMUL R28, R6, UR4 ;  /* 0x00000004061c7c28 */ /* 0x010fd60008000000 */
.L_x_4919:
[----:B------:R-:W-:Y:S05]  /*4a00*/  BSYNC.RECONVERGENT B2 ;  /* 0x0000000000027941 */ /* 0x000fea0003800200 */
.L_x_4918:
        /* <DEDUP_REMOVED lines=27> */
.L_x_4925:
[----:B------:R-:W-:Y:S05]  /*4bc0*/  BSYNC.RECONVERGENT B3 ;  /* 0x0000000000037941 */ /* 0x000fea0003800200 */
.L_x_4924:
[----:B------:R-:W0:Y:S01]  /*4bd0*/  LDCU.64 UR4, c[0x0][0x388] ;  /* 0x00007100ff0477ac */ /* 0x000e220008000a00 */
[----:B------:R-:W0:Y:S02]  /*4be0*/  FRND.F64 R6, R6 ;  /* 0x0000000600067313 */ /* 0x000e240000301800 */
[----:B0-----:R-:W-:-:S11]  /*4bf0*/  DMUL R24, R6, UR4 ;  /* 0x0000000406187c28 */ /* 0x001fd60008000000 */
.L_x_4923:
[----:B------:R-:W-:Y:S05]  /*4c00*/  BSYNC.RECONVERGENT B2 ;  /* 0x0000000000027941 */ /* 0x000fea0003800200 */
.L_x_4922:
[----:B------:R-:W-:-:S05]  /*4c10*/  VIADD R6, R2, 0x180 ;  /* 0x0000018002067836 */ /* 0x000fca0000000000 */
[----:B------:R-:W-:-:S13]  /*4c20*/  ISETP.GE.AND P0, PT, R6, R19, PT ;  /* 0x000000130600720c */ /* 0x000fda0003f06270 */
[----:B------:R-:W-:Y:S05]  /*4c30*/  @P0 BRA `(.L_x_4911) ;  /* 0x00000000006c0947 */ /* 0x000fea0003800000 */
[----:B------:R-:W0:Y:S01]  /*4c40*/  LDCU UR4, c[0x0][0x38c] ;  /* 0x00007180ff0477ac */ /* 0x000e220008000800 */
[----:B------:R-:W2:Y:S01]  /*4c50*/  LDC.64 R8, c[0x0][0x388] ;  /* 0x0000e200ff087b82 */ /* 0x000ea20000000a00 */
[----:B------:R-:W-:Y:S01]  /*4c60*/  IMAD.MOV.U32 R6, RZ, RZ, 0x1 ;  /* 0x00000001ff067424 */ /* 0x000fe200078e00ff */
[----:B-1---5:R-:W-:Y:S01]  /*4c70*/  FSETP.GEU.AND P1, PT, |R17|, 6.5827683646048100446e-37, PT ;  /* 0x036000001100780b */ /* 0x022fe20003f2e200 */
        /* <DEDUP_REMOVED lines=16> */
[----:B---34-:R-:W-:Y:S05]  /*4d80*/  CALL.REL.NOINC `($__internal_1_$__cuda_sm20_div_rn_f64_full) ;  /* 0x0000004400707944 */ /* 0x018fea0003c00000 */
[----:B------:R-:W-:Y:S02]  /*4d90*/  IMAD.MOV.U32 R6, RZ, RZ, R14 ;  /* 0x000000ffff067224 */ /* 0x000fe400078e000e */
[----:B------:R-:W-:-:S07]  /*4da0*/  IMAD.MOV.U32 R7, RZ, RZ, R15 ;  /* 0x000000ffff077224 */ /* 0x000fce00078e000f */
.L_x_4927:
[----:B------:R-:W-:Y:S05]  /*4db0*/  BSYNC.RECONVERGENT B2 ;  /* 0x0000000000027941 */ /* 0x000fea0003800200 */
.L_x_4926:
[----:B------:R-:W0:Y:S01]  /*4dc0*/  LDCU.64 UR4, c[0x0][0x388] ;  /* 0x00007100ff0477ac */ /* 0x000e220008000a00 */
[----:B------:R-:W0:Y:S02]  /*4dd0*/  FRND.F64 R6, R6 ;  /* 0x0000000600067313 */ /* 0x000e240000301800 */
[----:B0-----:R-:W-:-:S11]  /*4de0*/  DMUL R16, R6, UR4 ;  /* 0x0000000406107c28 */ /* 0x001fd60008000000 */
.L_x_4911:
[----:B------:R-:W-:Y:S05]  /*4df0*/  BSYNC.RECONVERGENT B0 ;  /* 0x0000000000007941 */ /* 0x000fea0003800200 */
.L_x_4900:
[----:B------:R-:W0:Y:S01]  /*4e00*/  LDC.U8 R18, c[0x0][0x3bc] ;  /* 0x0000ef00ff127b82 */ /* 0x000e220000000000 */
[----:B------:R-:W-:Y:S01]  /*4e10*/  ISETP.GE.AND P0, PT, R2, R19, PT ;  /* 0x000000130200720c */ /* 0x000fe20003f06270 */
[----:B------:R-:W-:Y:S04]  /*4e20*/  BSSY.RECONVERGENT B7, `(.L_x_4928) ;  /* 0x000033f000077945 */ /* 0x000fe80003800200 */
[----:B------:R-:W-:Y:S08]  /*4e30*/  BSSY.RELIABLE B6, `(.L_x_4929) ;  /* 0x000022b000067945 */ /* 0x000ff00003800100 */
[----:B------:R-:W-:Y:S05]  /*4e40*/  @P0 BRA `(.L_x_4930) ;  /* 0x0000002000980947 */ /* 0x000fea0003800000 */
[----:B------:R-:W1:Y:S01]  /*4e50*/  LDCU UR4, c[0x0][0x3c0] ;  /* 0x00007800ff0477ac */ /* 0x000e620008000800 */
[----:B------:R-:W2:Y:S01]  /*4e60*/  LDC.64 R8, c[0x0][0x3a0] ;  /* 0x0000e800ff087b82 */ /* 0x000ea20000000a00 */
[----:B0-----:R-:W-:Y:S01]  /*4e70*/  IMAD R0, R23, 0x200, R2 ;  /* 0x0000020017007824 */ /* 0x001fe200078e0202 */
[----:B------:R-:W-:-:S03]  /*4e80*/  PRMT R6, R18, 0x9910, RZ ;  /* 0x0000991012067816 */ /* 0x000fc600000000ff */
        /* <DEDUP_REMOVED lines=17> */
.L_x_4934:
[----:B---3--:R-:W0:Y:S02]  /*4fa0*/  F2I.S64.F64.TRUNC R4, R4 ;  /* 0x0000000400047311 */ /* 0x008e24000030d900 */
[----:B0-----:R-:W-:-:S05]  /*4fb0*/  IMAD.MOV.U32 R3, RZ, RZ, R4 ;  /* 0x000000ffff037224 */ /* 0x001fca00078e0004 */
[----:B------:R0:W-:Y:S01]  /*4fc0*/  STG.E.U8 desc[UR36][R8.64], R3 ;  /* 0x0000000308007986 */ /* 0x0001e2000c101124 */
[----:B------:R-:W-:Y:S05]  /*4fd0*/  BRA `(.L_x_4936) ;  /* 0x0000000c00dc7947 */ /* 0x000fea0003800000 */
.L_x_4933:
[----:B------:R-:W-:-:S13]  /*4fe0*/  ISETP.NE.AND P0, PT, R0, 0x2, PT ;  /* 0x000000020000780c */ /* 0x000fda0003f05270 */
[----:B------:R-:W-:Y:S05]  /*4ff0*/  @!P0 BRA `(.L_x_4937) ;  /* 0x0000000000288947 */ /* 0x000fea0003800000 */
[----:B------:R-:W-:-:S13]  /*5000*/  ISETP.NE.AND P0, PT, R0, 0x3, PT ;  /* 0x000000030000780c */ /* 0x000fda0003f05270 */
[----:B------:R-:W-:Y:S05]  /*5010*/  @!P0 BRA `(.L_x_4938) ;  /* 0x0000000000148947 */ /* 0x000fea0003800000 */
[----:B------:R-:W-:-:S13]  /*5020*/  ISETP.NE.AND P0, PT, R0, 0x4, PT ;  /* 0x000000040000780c */ /* 0x000fda0003f05270 */
[----:B------:R-:W-:Y:S05]  /*5030*/  @P0 BRA `(.L_x_4935) ;  /* 0x0000000c001c0947 */ /* 0x000fea0003800000 */
[----:B---3--:R-:W0:Y:S02]  /*5040*/  F2I.S64.F64.TRUNC R4, R4 ;  /* 0x0000000400047311 */ /* 0x008e24000030d900 */
[----:B0-----:R0:W-:Y:S01]  /*5050*/  STG.E.64 desc[UR36][R8.64], R4 ;  /* 0x0000000408007986 */ /* 0x0011e2000c101b24 */
[----:B------:R-:W-:Y:S05]  /*5060*/  BRA `(.L_x_4936) ;  /* 0x0000000c00b87947 */ /* 0x000fea0003800000 */
.L_x_4938:
[----:B------:R-:W0:Y:S02]  /*5070*/  F2I.F64.TRUNC R5, R4 ;  /* 0x0000000400057311 */ /* 0x000e24000030d100 */
[----:B0-----:R0:W-:Y:S01]  /*5080*/  STG.E desc[UR36][R8.64], R5 ;  /* 0x0000000508007986 */ /* 0x0011e2000c101924 */
[----:B------:R-:W-:Y:S05]  /*5090*/  BRA `(.L_x_4936) ;  /* 0x0000000c00ac7947 */ /* 0x000fea0003800000 */
.L_x_4937:
[----:B------:R-:W0:Y:S02]  /*50a0*/  F2I.F64.TRUNC R5, R4 ;  /* 0x0000000400057311 */ /* 0x000e24000030d100 */
[----:B0-----:R0:W-:Y:S01]  /*50b0*/  STG.E.U16 desc[UR36][R8.64], R5 ;  /* 0x0000000508007986 */ /* 0x0011e2000c101524 */
[----:B------:R-:W-:Y:S05]  /*50c0*/  BRA `(.L_x_4936) ;  /* 0x0000000c00a07947 */ /* 0x000fea0003800000 */
.L_x_4932:
        /* <DEDUP_REMOVED lines=13> */
.L_x_4940:
        /* <DEDUP_REMOVED lines=8> */
.L_x_4939:
        /* <DEDUP_REMOVED lines=14> */
.L_x_4942:
        /* <DEDUP_REMOVED lines=9> */
.L_x_4941:
[----:B------:R0:W-:Y:S01]  /*5390*/  STG.E.64 desc[UR36][R8.64], R4 ;  /* 0x0000000408007986 */ /* 0x0001e2000c101b24 */
[----:B------:R-:W-:Y:S05]  /*53a0*/  BRA `(.L_x_4936) ;  /* 0x0000000800e87947 */ /* 0x000fea0003800000 */
.L_x_4931:
        /* <DEDUP_REMOVED lines=12> */
.L_x_4945:
[----:B------:R-:W-:-:S05]  /*5470*/  CS2R R6, SRZ ;  /* 0x0000000000067805 */ /* 0x000fca000001ff00 */
[----:B------:R0:W-:Y:S01]  /*5480*/  STG.E.128 desc[UR36][R8.64], R4 ;  /* 0x0000000408007986 */ /* 0x0001e2000c101d24 */
[----:B------:R-:W-:Y:S05]  /*5490*/  BRA `(.L_x_4936) ;  /* 0x0000000800ac7947 */ /* 0x000fea0003800000 */
.L_x_4944:
        /* <DEDUP_REMOVED lines=23> */
.L_x_4949:
[----:B------:R-:W-:Y:S05]  /*5610*/  BSYNC.RECONVERGENT B0 ;  /* 0x0000000000007941 */ /* 0x000fea0003800200 */
.L_x_4948:
[----:B------:R-:W-:-:S05]  /*5620*/  LOP3.LUT R7, R0, 0x80, R7, 0xf8, !PT ;  /* 0x0000008000077812 */ /* 0x000fca00078ef807 */
[----:B------:R2:W-:Y:S01]  /*5630*/  STG.E.U8 desc[UR36][R8.64], R7 ;  /* 0x0000000708007986 */ /* 0x0005e2000c101124 */
[----:B------:R-:W-:Y:S05]  /*5640*/  BRA `(.L_x_4936) ;  /* 0x0000000800407947 */ /* 0x000fea0003800000 */
.L_x_4947:
        /* <DEDUP_REMOVED lines=19> */
.L_x_4951:
[----:B------:R-:W-:Y:S05]  /*5780*/  BSYNC.RECONVERGENT B0 ;  /* 0x0000000000007941 */ /* 0x000fea0003800200 */
.L_x_4950:
[----:B------:R-:W-:-:S05]  /*5790*/  LOP3.LUT R7, R0, 0x80, R7, 0xf8, !PT ;  /* 0x0000008000077812 */ /* 0x000fca00078ef807 */
[----:B------:R1:W-:Y:S01]  /*57a0*/  STG.E.U8 desc[UR36][R8.64], R7 ;  /* 0x0000000708007986 */ /* 0x0003e2000c101124 */
[----:B------:R-:W-:Y:S05]  /*57b0*/  BRA `(.L_x_4936) ;  /* 0x0000000400e47947 */ /* 0x000fea0003800000 */
.L_x_4946:
        /* <DEDUP_REMOVED lines=8> */
.L_x_4943:
        /* <DEDUP_REMOVED lines=11> */
.L_x_4954:
        /* <DEDUP_REMOVED lines=17> */
.L_x_4957:
[----:B------:R-:W-:-:S04]  /*5a00*/  SHF.R.U32.HI R0, RZ, 0x14, R7 ;  /* 0x00000014ff007819 */ /* 0x000fc80000011607 */
[----:B------:R-:W-:-:S04]  /*5a10*/  LOP3.LUT R0, R0, 0x1, RZ, 0xc0, !PT ;  /* 0x0000000100007812 */ /* 0x000fc800078ec0ff */
[----:B------:R-:W-:-:S04]  /*5a20*/  IADD3 R0, PT, PT, R7, 0x487ffff, R0 ;  /* 0x0487ffff07007810 */ /* 0x000fc80007ffe000 */
[----:B------:R-:W-:-:S04]  /*5a30*/  SHF.R.U32.HI R0, RZ, 0x14, R0 ;  /* 0x00000014ff007819 */ /* 0x000fc80000011600 */
[----:B------:R-:W-:-:S07]  /*5a40*/  LOP3.LUT R3, R0, 0xff, RZ, 0xc0, !PT ;  /* 0x000000ff00037812 */ /* 0x000fce00078ec0ff */
.L_x_4958:
[----:B------:R-:W-:-:S04]  /*5a50*/  SHF.R.U32.HI R0, RZ, 0x18, R7 ;  /* 0x00000018ff007819 */ /* 0x000fc80000011607 */
[----:B------:R-:W-:-:S07]  /*5a60*/  LOP3.LUT R0, R3, 0x80, R0, 0xf8, !PT ;  /* 0x0000008003007812 */ /* 0x000fce00078ef800 */
.L_x_4956:
[----:B------:R-:W-:Y:S05]  /*5a70*/  BSYNC.RECONVERGENT B0 ;  /* 0x0000000000007941 */ /* 0x000fea0003800200 */
.L_x_4955:
[----:B------:R0:W-:Y:S01]  /*5a80*/  STG.E.U8 desc[UR36][R8.64], R0 ;  /* 0x0000000008007986 */ /* 0x0001e2000c101124 */
[----:B------:R-:W-:Y:S05]  /*5a90*/  BRA `(.L_x_4936) ;  /* 0x00000004002c7947 */ /* 0x000fea0003800000 */
.L_x_4953:
        /* <DEDUP_REMOVED lines=17> */
.L_x_4961:
[----:B------:R-:W-:-:S04]  /*5bb0*/  SHF.R.U32.HI R0, RZ, 0x15, R7 ;  /* 0x00000015ff007819 */ /* 0x000fc80000011607 */
[----:B------:R-:W-:-:S04]  /*5bc0*/  LOP3.LUT R0, R0, 0x1, RZ, 0xc0, !PT ;  /* 0x0000000100007812 */ /* 0x000fc800078ec0ff */
[----:B------:R-:W-:-:S04]  /*5bd0*/  IADD3 R0, PT, PT, R7, 0x88fffff, R0 ;  /* 0x088fffff07007810 */ /* 0x000fc80007ffe000 */
[----:B------:R-:W-:-:S04]  /*5be0*/  SHF.R.U32.HI R0, RZ, 0x15, R0 ;  /* 0x00000015ff007819 */ /* 0x000fc80000011600 */
[----:B------:R-:W-:-:S07]  /*5bf0*/  LOP3.LUT R3, R0, 0xff, RZ, 0xc0, !PT ;  /* 0x000000ff00037812 */ /* 0x000fce00078ec0ff */
.L_x_4962:
[----:B------:R-:W-:-:S04]  /*5c00*/  SHF.R.U32.HI R0, RZ, 0x18, R7 ;  /* 0x00000018ff007819 */ /* 0x000fc80000011607 */
[----:B------:R-:W-:-:S07]  /*5c10*/  LOP3.LUT R0, R3, 0x80, R0, 0xf8, !PT ;  /* 0x0000008003007812 */ /* 0x000fce00078ef800 */
.L_x_4960:
[----:B------:R-:W-:Y:S05]  /*5c20*/  BSYNC.RECONVERGENT B0 ;  /* 0x0000000000007941 */ /* 0x000fea0003800200 */
.L_x_4959:
[----:B------:R0:W-:Y:S01]  /*5c30*/  STG.E.U8 desc[UR36][R8.64], R0 ;  /* 0x0000000008007986 */ /* 0x0001e2000c101124 */
[----:B------:R-:W-:Y:S05]  /*5c40*/  BRA `(.L_x_4936) ;  /* 0x0000000000c07947 */ /* 0x000fea0003800000 */
.L_x_4952:
[----:B------:R-:W-:-:S13]  /*5c50*/  ISETP.NE.AND P0, PT, R0, 0x1c, PT ;  /* 0x0000001c0000780c */ /* 0x000fda0003f05270 */
[----:B------:R-:W-:Y:S05]  /*5c60*/  @!P0 BRA `(.L_x_4963) ;  /* 0x0000000000b08947 */ /* 0x000fea0003800000 */
[----:B------:R-:W-:-:S13]  /*5c70*/  ISETP.NE.AND P0, PT, R0, 0x1d, PT ;  /* 0x0000001d0000780c */ /* 0x000fda0003f05270 */
[----:B------:R-:W-:Y:S05]  /*5c80*/  @!P0 BRA `(.L_x_4964) ;  /* 0x00000000009c8947 */ /* 0x000fea0003800000 */
[----:B------:R-:W-:-:S13]  /*5c90*/  ISETP.NE.AND P0, PT, R0, 0x2c, PT ;  /* 0x0000002c0000780c */ /* 0x000fda0003f05270 */
[----:B------:R-:W-:Y:S05]  /*5ca0*/  @!P0 BRA `(.L_x_4965) ;  /* 0x0000000000448947 */ /* 0x000fea0003800000 */
.L_x_4935:
[----:B------:R-:W-:Y:S01]  /*5cb0*/  MOV R14, 0x0 ;  /* 0x00000000000e7802 */ /* 0x000fe20000000f00 */
[----:B------:R-:W3:Y:S01]  /*5cc0*/  LDCU.64 UR6, c[0x4][0x148] ;  /* 0x01002900ff0677ac */ /* 0x000ee20008000a00 */
[----:B------:R-:W-:Y:S02]  /*5cd0*/  IMAD.MOV.U32 R8, RZ, RZ, 0x65 ;  /* 0x00000065ff087424 */ /* 0x000fe400078e00ff */
[----:B------:R-:W-:Y:S01]  /*5ce0*/  IMAD.MOV.U32 R12, RZ, RZ, 0x1 ;  /* 0x00000001ff0c7424 */ /* 0x000fe200078e00ff */
[----:B------:R-:W0:Y:S01]  /*5cf0*/  LDCU.64 UR8, c[0x4][0x150] ;  /* 0x01002a00ff0877ac */ /* 0x000e220008000a00 */
[----:B------:R-:W1:Y:S01]  /*5d00*/  LDC.64 R14, c[0x4][R14] ;  /* 0x010000000e0e7b82 */ /* 0x000e620000000a00 */
[----:B------:R-:W-:Y:S01]  /*5d10*/  IMAD.MOV.U32 R13, RZ, RZ, RZ ;  /* 0x000000ffff0d7224 */ /* 0x000fe200078e00ff */
[----:B------:R-:W2:Y:S01]  /*5d20*/  LDCU.64 UR4, c[0x4][0x10] ;  /* 0x01000200ff0477ac */ /* 0x000ea20008000a00 */
[----:B---3--:R-:W-:Y:S02]  /*5d30*/  IMAD.U32 R4, RZ, RZ, UR6 ;  /* 0x00000006ff047e24 */ /* 0x008fe4000f8e00ff */
[----:B------:R-:W-:-:S02]  /*5d40*/  IMAD.U32 R5, RZ, RZ, UR7 ;  /* 0x00000007ff057e24 */ /* 0x000fc4000f8e00ff */
[----:B0-----:R-:W-:Y:S02]  /*5d50*/  IMAD.U32 R6, RZ, RZ, UR8 ;  /* 0x00000008ff067e24 */ /* 0x001fe4000f8e00ff */
[----:B------:R-:W-:Y:S02]  /*5d60*/  IMAD.U32 R7, RZ, RZ, UR9 ;  /* 0x00000009ff077e24 */ /* 0x000fe4000f8e00ff */
[----:B--2---:R-:W-:Y:S02]  /*5d70*/  IMAD.U32 R10, RZ, RZ, UR4 ;  /* 0x00000004ff0a7e24 */ /* 0x004fe4000f8e00ff */
[----:B------:R-:W-:-:S07]  /*5d80*/  IMAD.U32 R11, RZ, RZ, UR5 ;  /* 0x00000005ff0b7e24 */ /* 0x000fce000f8e00ff */
[----:B------:R-:W-:-:S07]  /*5d90*/  LEPC R20, `(.L_x_4966) ;  /* 0x000000001014794e */ /* 0x000fce0000000000 */
[----:B-1--45:R-:W-:Y:S05]  /*5da0*/  CALL.ABS.NOINC R14 ;  /* 0x000000000e007343 */ /* 0x032fea0003c00000 */
.L_x_4966:
[----:B------:R-:W-:Y:S05]  /*5db0*/  BRA `(.L_x_4936) ;  /* 0x0000000000647947 */ /* 0x000fea0003800000 */
.L_x_4965:
        /* <DEDUP_REMOVED lines=20> */
.L_x_4964:
[----:B---3--:R-:W0:Y:S02]  /*5f00*/  F2I.U64.F64.TRUNC R4, R4 ;  /* 0x0000000400047311 */ /* 0x008e24000030d800 */
[----:B0-----:R0:W-:Y:S01]  /*5f10*/  STG.E.64 desc[UR36][R8.64], R4 ;  /* 0x0000000408007986 */ /* 0x0011e2000c101b24 */
[----:B------:R-:W-:Y:S05]  /*5f20*/  BRA `(.L_x_4936) ;  /* 0x0000000000087947 */ /* 0x000fea0003800000 */
.L_x_4963:
[----:B------:R-:W0:Y:S02]  /*5f30*/  F2I.U32.F64.TRUNC R5, R4 ;  /* 0x0000000400057311 */ /* 0x000e24000030d000 */
[----:B0-----:R0:W-:Y:S02]  /*5f40*/  STG.E desc[UR36][R8.64], R5 ;  /* 0x0000000508007986 */ /* 0x0011e4000c101924 */
.L_x_4936:
[----:B------:R-:W-:-:S05]  /*5f50*/  VIADD R2, R2, 0x80 ;  /* 0x0000008002027836 */ /* 0x000fca0000000000 */
[----:B------:R-:W-:-:S13]  /*5f60*/  ISETP.GE.AND P0, PT, R2, R19, PT ;  /* 0x000000130200720c */ /* 0x000fda0003f06270 */
[----:B------:R-:W-:Y:S05]  /*5f70*/  @P0 BREAK.RELIABLE B6 ;  /* 0x0000000000060942 */ /* 0x000fea0003800100 */
[----:B------:R-:W-:Y:S05]  /*5f80*/  @P0 BRA `(.L_x_4967) ;  /* 0x0000002000a00947 */ /* 0x000fea0003800000 */
[----:B------:R-:W1:Y:S01]  /*5f90*/  LDCU UR4, c[0x0][0x3c0] ;  /* 0x00007800ff0477ac */ /* 0x000e620008000800 */
[----:B0--3--:R-:W0:Y:S01]  /*5fa0*/  LDC.64 R4, c[0x0][0x3a0] ;  /* 0x0000e800ff047b82 */ /* 0x009e220000000a00 */
[----:B------:R-:W-:Y:S01]  /*5fb0*/  IMAD R0, R23, 0x200, R2 ;  /* 0x0000020017007824 */ /* 0x000fe200078e0202 */
[----:B------:R-:W-:-:S03]  /*5fc0*/  PRMT R6, R18, 0x9910, RZ ;  /* 0x0000991012067816 */ /* 0x000fc600000000ff */
[----:B-1----:R-:W-:Y:S02]  /*5fd0*/  IMAD R3, R0, UR4, RZ ;  /* 0x0000000400037c24 */ /* 0x002fe4000f8e02ff */
        /* <DEDUP_REMOVED lines=13> */
[----:B----45:R-:W0:Y:S02]  /*60b0*/  F2I.F64.TRUNC R29, R28 ;  /* 0x0000001c001d7311 */ /* 0x030e24000030d100 */
[----:B0-----:R1:W-:Y:S01]  /*60c0*/  STG.E.U8 desc[UR36][R4.64], R29 ;  /* 0x0000001d04007986 */ /* 0x0013e2000c101124 */
[----:B------:R-:W-:Y:S05]  /*60d0*/  BRA `(.L_x_4973) ;  /* 0x0000000c00f07947 */ /* 0x000fea0003800000 */
.L_x_4971:
[----:B----45:R-:W0:Y:S02]  /*60e0*/  F2I.S64.F64.TRUNC R28, R28 ;  /* 0x0000001c001c7311 */ /* 0x030e24000030d900 */
[----:B0-----:R-:W-:-:S05]  /*60f0*/  IMAD.MOV.U32 R3, RZ, RZ, R28 ;  /* 0x000000ffff037224 */ /* 0x001fca00078e001c */
[----:B------:R0:W-:Y:S01]  /*6100*/  STG.E.U8 desc[UR36][R4.64], R3 ;  /* 0x0000000304007986 */ /* 0x0001e2000c101124 */
[----:B------:R-:W-:Y:S05]  /*6110*/  BRA `(.L_x_4973) ;  /* 0x0000000c00e07947 */ /* 0x000fea0003800000 */
.L_x_4970:
[----:B------:R-:W-:-:S13]  /*6120*/  ISETP.NE.AND P0, PT, R0, 0x2, PT ;  /* 0x000000020000780c */ /* 0x000fda0003f05270 */
[----:B------:R-:W-:Y:S05]  /*6130*/  @!P0 BRA `(.L_x_4974) ;  /* 0x0000000000288947 */ /* 0x000fea0003800000 */
[----:B------:R-:W-:-:S13]  /*6140*/  ISETP.NE.AND P0, PT, R0, 0x3, PT ;  /* 0x000000030000780c */ /* 0x000fda0003f05270 */
[----:B------:R-:W-:Y:S05]  /*6150*/  @!P0 BRA `(.L_x_4975) ;  /* 0x0000000000148947 */ /* 0x000fea0003800000 */
[----:B------:R-:W-:-:S13]  /*6160*/  ISETP.NE.AND P0, PT, R0, 0x4, PT ;  /* 0x000000040000780c */ /* 0x000fda0003f05270 */
[----:B------:R-:W-:Y:S05]  /*6170*/  @P0 BRA `(.L_x_4972) ;  /* 0x0000000800b40947 */ /* 0x000fea0003800000 */
[----:B----45:R-:W0:Y:S02]  /*6180*/  F2I.S64.F64.TRUNC R28, R28 ;  /* 0x0000001c001c7311 */ /* 0x030e24000030d900 */
[----:B0-----:R0:W-:Y:S01]  /*6190*/  STG.E.64 desc[UR36][R4.64], R28 ;  /* 0x0000001c04007986 */ /* 0x0011e2000c101b24 */
[----:B------:R-:W-:Y:S05]  /*61a0*/  BRA `(.L_x_4973) ;  /* 0x0000000c00bc7947 */ /* 0x000fea0003800000 */
.L_x_4975:
[----:B----45:R-:W0:Y:S02]  /*61b0*/  F2I.F64.TRUNC R29, R28 ;  /* 0x0000001c001d7311 */ /* 0x030e24000030d100 */
[----:B0-----:R4:W-:Y:S01]  /*61c0*/  STG.E desc[UR36][R4.64], R29 ;  /* 0x0000001d04007986 */ /* 0x0019e2000c101924 */
[----:B------:R-:W-:Y:S05]  /*61d0*/  BRA `(.L_x_4973) ;  /* 0x0000000c00b07947 */ /* 0x000fea0003800000 */
.L_x_4974:
[----:B----45:R-:W0:Y:S02]  /*61e0*/  F2I.F64.TRUNC R29, R28 ;  /* 0x0000001c001d7311 */ /* 0x030e24000030d100 */
[----:B0-----:R3:W-:Y:S01]  /*61f0*/  STG.E.U16 desc[UR36][R4.64], R29 ;  /* 0x0000001d04007986 */ /* 0x0017e2000c101524 */
[----:B------:R-:W-:Y:S05]  /*6200*/  BRA `(.L_x_4973) ;  /* 0x0000000c00a47947 */ /* 0x000fea0003800000 */
.L_x_4969:
        /* <DEDUP_REMOVED lines=8> */
[----:B----45:R-:W0:Y:S01]  /*6290*/  F2F.F32.F64 R3, R28 ;  /* 0x0000001c00037310 */ /* 0x030e220000301000 */
[----:B------:R-:W-:-:S14]  /*62a0*/  DSETP.GEU.AND P0, PT, |R28|, UR4, PT ;  /* 0x000000041c007e2a */ /* 0x000fdc000bf0e200 */
[----:B0-----:R-:W-:-:S05]  /*62b0*/  @!P0 FMUL R3, R3, 1.175494350822287508e-38 ;  /* 0x0080000003038820 */ /* 0x001fca0000400000 */
[----:B------:R0:W-:Y:S01]  /*62c0*/  STG.E desc[UR36][R4.64], R3 ;  /* 0x0000000304007986 */ /* 0x0001e2000c101924 */
[----:B------:R-:W-:Y:S05]  /*62d0*/  BRA `(.L_x_4973) ;  /* 0x0000000c00707947 */ /* 0x000fea0003800000 */
.L_x_4977:
[----:B------:R-:W-:Y:S01]  /*62e0*/  UMOV UR4, 0xf0000000 ;  /* 0xf000000000047882 */ /* 0x000fe20000000000 */
[----:B------:R-:W-:Y:S01]  /*62f0*/  UMOV UR5, 0x380fffff ;  /* 0x380fffff00057882 */ /* 0x000fe20000000000 */
[----:B----45:R-:W0:Y:S01]  /*6300*/  F2F.F32.F64 R0, R28 ;  /* 0x0000001c00007310 */ /* 0x030e220000301000 */
[----:B------:R-:W-:-:S14]  /*6310*/  DSETP.GEU.AND P0, PT, |R28|, UR4, PT ;  /* 0x000000041c007e2a */ /* 0x000fdc000bf0e200 */
[----:B0-----:R-:W-:-:S05]  /*6320*/  @!P0 FMUL R0, R0, 1.175494350822287508e-38 ;  /* 0x0080000000008820 */ /* 0x001fca0000400000 */
[----:B------:R-:W-:-:S05]  /*6330*/  F2FP.F16.F32.PACK_AB R0, RZ, R0 ;  /* 0x00000000ff00723e */ /* 0x000fca00000000ff */
[----:B------:R0:W-:Y:S01]  /*6340*/  STG.E.U16 desc[UR36][R4.64], R0 ;  /* 0x0000000004007986 */ /* 0x0001e2000c101524 */
[----:B------:R-:W-:Y:S05]  /*6350*/  BRA `(.L_x_4973) ;  /* 0x0000000c00507947 */ /* 0x000fea0003800000 */
.L_x_4976:
        /* <DEDUP_REMOVED lines=8> */
[----:B----45:R-:W0:Y:S01]  /*63e0*/  F2F.F32.F64 R6, R28 ;  /* 0x0000001c00067310 */ /* 0x030e220000301000 */
[----:B------:R-:W-:Y:S01]  /*63f0*/  DSETP.GEU.AND P0, PT, |R28|, UR4, PT ;  /* 0x000000041c007e2a */ /* 0x000fe2000bf0e200 */
[----:B--2---:R-:W-:-:S13]  /*6400*/  IMAD.MOV.U32 R7, RZ, RZ, RZ ;  /* 0x000000ffff077224 */ /* 0x004fda00078e00ff */
[----:B0-----:R-:W-:-:S05]  /*6410*/  @!P0 FMUL R6, R6, 1.175494350822287508e-38 ;  /* 0x0080000006068820 */ /* 0x001fca0000400000 */
[----:B------:R0:W-:Y:S01]  /*6420*/  STG.E.64 desc[UR36][R4.64], R6 ;  /* 0x0000000604007986 */ /* 0x0001e2000c101b24 */
[----:B------:R-:W-:Y:S05]  /*6430*/  BRA `(.L_x_4973) ;  /* 0x0000000c00187947 */ /* 0x000fea0003800000 */
.L_x_4979:
[----:B------:R-:W-:Y:S01]  /*6440*/  UMOV UR4, 0xf0000000 ;  /* 0xf000000000047882 */ /* 0x000fe20000000000 */
[----:B------:R-:W-:Y:S01]  /*6450*/  UMOV UR5, 0x380fffff ;  /* 0x380fffff00057882 */ /* 0x000fe20000000000 */
[----:B----45:R-:W0:Y:S01]  /*6460*/  F2F.F32.F64 R0, R28 ;  /* 0x0000001c00007310 */ /* 0x030e220000301000 */
[----:B------:R-:W-:-:S14]  /*6470*/  DSETP.GEU.AND P0, PT, |R28|, UR4, PT ;  /* 0x000000041c007e2a */ /* 0x000fdc000bf0e200 */
[----:B0-----:R-:W-:-:S05]  /*6480*/  @!P0 FMUL R0, R0, 1.175494350822287508e-38 ;  /* 0x0080000000008820 */ /* 0x001fca0000400000 */
[----:B------:R-:W-:-:S04]  /*6490*/  F2FP.F16.F32.PACK_AB R3, RZ, R0 ;  /* 0x00000000ff03723e */ /* 0x000fc800000000ff */
[----:B------:R-:W-:-:S05]  /*64a0*/  PRMT R3, R3, 0x5410, RZ ;  /* 0x0000541003037816 */ /* 0x000fca00000000ff */
[----:B------:R0:W-:Y:S01]  /*64b0*/  STG.E desc[UR36][R4.64], R3 ;  /* 0x0000000304007986 */ /* 0x0001e2000c101924 */
[----:B------:R-:W-:Y:S05]  /*64c0*/  BRA `(.L_x_4973) ;  /* 0x0000000800f47947 */ /* 0x000fea0003800000 */
.L_x_4978:
[----:B----45:R0:W-:Y:S01]  /*64d0*/  STG.E.64 desc[UR36][R4.64], R28 ;  /* 0x0000001c04007986 */ /* 0x0301e2000c101b24 */
[----:B------:R-:W-:Y:S05]  /*64e0*/  BRA `(.L_x_4973) ;  /* 0x0000000800ec7947 */ /* 0x000fea0003800000 */
.L_x_4968:
        /* <DEDUP_REMOVED lines=10> */
[----:B----45:R-:W0:Y:S02]  /*6590*/  F2I.U32.F64.TRUNC R29, R28 ;  /* 0x0000001c001d7311 */ /* 0x030e24000030d000 */
[----:B0-----:R0:W-:Y:S01]  /*65a0*/  STG.E.U16 desc[UR36][R4.64], R29 ;  /* 0x0000001d04007986 */ /* 0x0011e2000c101524 */
[----:B------:R-:W-:Y:S05]  /*65b0*/  BRA `(.L_x_4973) ;  /* 0x0000000800b87947 */ /* 0x000fea0003800000 */
.L_x_4983:
[----:B------:R-:W-:Y:S01]  /*65c0*/  UMOV UR4, 0xf0000000 ;  /* 0xf000000000047882 */ /* 0x000fe20000000000 */
[----:B------:R-:W-:Y:S01]  /*65d0*/  UMOV UR5, 0x380fffff ;  /* 0x380fffff00057882 */ /* 0x000fe20000000000 */
[----:B--2-45:R-:W0:Y:S01]  /*65e0*/  F2F.F32.F64 R7, R28 ;  /* 0x0000001c00077310 */ /* 0x034e220000301000 */
        /* <DEDUP_REMOVED lines=19> */
.L_x_4986:
[----:B------:R-:W-:-:S04]  /*6720*/  SHF.R.U32.HI R3, RZ, 0x18, R7 ;  /* 0x00000018ff037819 */ /* 0x000fc80000011607 */
[----:B------:R-:W-:-:S07]  /*6730*/  LOP3.LUT R0, R0, 0x80, R3, 0xf8, !PT ;  /* 0x0000008000007812 */ /* 0x000fce00078ef803 */
.L_x_4985:
[----:B------:R-:W-:Y:S05]  /*6740*/  BSYNC.RECONVERGENT B0 ;  /* 0x0000000000007941 */ /* 0x000fea0003800200 */
.L_x_4984:
[----:B------:R0:W-:Y:S01]  /*6750*/  STG.E.U8 desc[UR36][R4.64], R0 ;  /* 0x0000000004007986 */ /* 0x0001e2000c101124 */
[----:B------:R-:W-:Y:S05]  /*6760*/  BRA `(.L_x_4973) ;  /* 0x00000008004c7947 */ /* 0x000fea0003800000 */
.L_x_4982:
        /* <DEDUP_REMOVED lines=22> */
.L_x_4989:
[----:B------:R-:W-:-:S04]  /*68d0*/  SHF.R.U32.HI R3, RZ, 0x18, R7 ;  /* 0x00000018ff037819 */ /* 0x000fc80000011607 */
[----:B------:R-:W-:-:S07]  /*68e0*/  LOP3.LUT R0, R0, 0x80, R3, 0xf8, !PT ;  /* 0x0000008000007812 */ /* 0x000fce00078ef803 */
.L_x_4988:
[----:B------:R-:W-:Y:S05]  /*68f0*/  BSYNC.RECONVERGENT B0 ;  /* 0x0000000000007941 */ /* 0x000fea0003800200 */
.L_x_4987:
[----:B------:R0:W-:Y:S01]  /*6900*/  STG.E.U8 desc[UR36][R4.64], R0 ;  /* 0x0000000004007986 */ /* 0x0001e2000c101124 */
[----:B------:R-:W-:Y:S05]  /*6910*/  BRA `(.L_x_4973) ;  /* 0x0000000400e07947 */ /* 0x000fea0003800000 */
.L_x_4981:
        /* <DEDUP_REMOVED lines=8> */
[----:B--2-45:R-:W0:Y:S01]  /*69a0*/  F2F.F32.F64 R8, R28 ;  /* 0x0000001c00087310 */ /* 0x034e220000301000 */
        /* <DEDUP_REMOVED lines=17> */
.L_x_4991:
[----:B----45:R-:W0:Y:S02]  /*6ac0*/  F2I.U64.F64.TRUNC R28, R28 ;  /* 0x0000001c001c7311 */ /* 0x030e24000030d800 */
[----:B0-----:R0:W-:Y:S01]  /*6ad0*/  STG.E.64 desc[UR36][R4.64], R28 ;  /* 0x0000001c04007986 */ /* 0x0011e2000c101b24 */
[----:B------:R-:W-:Y:S05]  /*6ae0*/  BRA `(.L_x_4973) ;  /* 0x00000004006c7947 */ /* 0x000fea0003800000 */
.L_x_4990:
[----:B----45:R-:W0:Y:S02]  /*6af0*/  F2I.U32.F64.TRUNC R29, R28 ;  /* 0x0000001c001d7311 */ /* 0x030e24000030d000 */
[----:B0-----:R0:W-:Y:S01]  /*6b00*/  STG.E desc[UR36][R4.64], R29 ;  /* 0x0000001d04007986 */ /* 0x0011e2000c101924 */
[----:B------:R-:W-:Y:S05]  /*6b10*/  BRA `(.L_x_4973) ;  /* 0x0000000400607947 */ /* 0x000fea0003800000 */
.L_x_4980:
[----:B------:R-:W-:-:S13]  /*6b20*/  ISETP.GT.AND P0, PT, R0, 0xe, PT ;  /* 0x0000000e0000780c */ /* 0x000fda0003f04270 */
[----:B------:R-:W-:Y:S05]  /*6b30*/  @P0 BRA `(.L_x_4992) ;  /* 0x00000000002c0947 */ /* 0x000fea0003800000 */
[----:B------:R-:W-:-:S13]  /*6b40*/  ISETP.NE.AND P0, PT, R0, 0xa, PT ;  /* 0x0000000a0000780c */ /* 0x000fda0003f05270 */
[----:B------:R-:W-:Y:S05]  /*6b50*/  @!P0 BRA `(.L_x_4993) ;  /* 0x0000000000188947 */ /* 0x000fea0003800000 */
[----:B------:R-:W-:-:S13]  /*6b60*/  ISETP.NE.AND P0, PT, R0, 0xb, PT ;  /* 0x0000000b0000780c */ /* 0x000fda0003f05270 */
[----:B------:R-:W-:Y:S05]  /*6b70*/  @P0 BRA `(.L_x_4972) ;  /* 0x0000000000340947 */ /* 0x000fea0003800000 */
[----:B----45:R-:W-:-:S06]  /*6b80*/  DSETP.NEU.AND P0, PT, R28, RZ, PT ;  /* 0x000000ff1c00722a */ /* 0x030fcc0003f0d000 */
[----:B------:R-:W-:-:S05]  /*6b90*/  SEL R3, RZ, 0x1, !P0 ;  /* 0x00000001ff037807 */ /* 0x000fca0004000000 */
[----:B------:R0:W-:Y:S01]  /*6ba0*/  STG.E.U8 desc[UR36][R4.64], R3 ;  /* 0x0000000304007986 */ /* 0x0001e2000c101124 */
[----:B------:R-:W-:Y:S05]  /*6bb0*/  BRA `(.L_x_4973) ;  /* 0x0000000400387947 */ /* 0x000fea0003800000 */
.L_x_4993:
[----:B------:R-:W-:-:S05]  /*6bc0*/  CS2R R30, SRZ ;  /* 0x00000000001e7805 */ /* 0x000fca000001ff00 */
[----:B----45:R0:W-:Y:S01]  /*6bd0*/  STG.E.128 desc[UR36][R4.64], R28 ;  /* 0x0000001c04007986 */ /* 0x0301e2000c101d24 */
[----:B------:R-:W-:Y:S05]  /*6be0*/  BRA `(.L_x_4973) ;  /* 0x00000004002c7947 */ /* 0x000fea0003800000 */
.L_x_4992:
[----:B------:R-:W-:-:S13]  /*6bf0*/  ISETP.NE.AND P0, PT, R0, 0xf, PT ;  /* 0x0000000f0000780c */ /* 0x000fda0003f05270 */
[----:B------:R-:W-:Y:S05]  /*6c00*/  @!P0 BRA `(.L_x_4994) ;  /* 0x0000000400088947 */ /* 0x000fea0003800000 */
[----:B------:R-:W-:-:S13]  /*6c10*/  ISETP.NE.AND P0, PT, R0, 0x17, PT ;  /* 0x000000170000780c */ /* 0x000fda0003f05270 */
[----:B------:R-:W-:Y:S05]  /*6c20*/  @!P0 BRA `(.L_x_4995) ;  /* 0x0000000000a08947 */ /* 0x000fea0003800000 */
[----:B------:R-:W-:-:S13]  /*6c30*/  ISETP.NE.AND P0, PT, R0, 0x18, PT ;  /* 0x000000180000780c */ /* 0x000fda0003f05270 */
[----:B------:R-:W-:Y:S05]  /*6c40*/  @!P0 BRA `(.L_x_4996) ;  /* 0x0000000000448947 */ /* 0x000fea0003800000 */
.L_x_4972:
[----:B------:R-:W-:Y:S01]  /*6c50*/  MOV R14, 0x0 ;  /* 0x00000000000e7802 */ /* 0x000fe20000000f00 */
[----:B------:R-:W0:Y:S01]  /*6c60*/  LDCU.64 UR4, c[0x4][0x148] ;  /* 0x01002900ff0477ac */ /* 0x000e220008000a00 */
[----:B--2---:R-:W-:Y:S02]  /*6c70*/  IMAD.MOV.U32 R8, RZ, RZ, 0x65 ;  /* 0x00000065ff087424 */ /* 0x004fe400078e00ff */
        /* <DEDUP_REMOVED lines=12> */
[----:B--2-45:R-:W-:Y:S05]  /*6d40*/  CALL.ABS.NOINC R14 ;  /* 0x000000000e007343 */ /* 0x034fea0003c00000 */
.L_x_4997:
[----:B------:R-:W-:Y:S05]  /*6d50*/  BRA `(.L_x_4973) ;  /* 0x0000000000d07947 */ /* 0x000fea0003800000 */
.L_x_4996:
[----:B------:R-:W-:Y:S01]  /*6d60*/  UMOV UR4, 0xf0000000 ;  /* 0xf000000000047882 */ /* 0x000fe20000000000 */
[----:B------:R-:W-:Y:S01]  /*6d70*/  UMOV UR5, 0x380fffff ;  /* 0x380fffff00057882 */ /* 0x000fe20000000000 */
[----:B--2-45:R-:W0:Y:S01]  /*6d80*/  F2F.F32.F64 R7, R28 ;  /* 0x0000001c00077310 */ /* 0x034e220000301000 */
        /* <DEDUP_REMOVED lines=14> */
.L_x_4999:
[----:B------:R-:W-:Y:S05]  /*6e70*/  BSYNC.RECONVERGENT B0 ;  /* 0x0000000000007941 */ /* 0x000fea0003800200 */
.L_x_4998:
[----:B------:R-:W-:-:S05]  /*6e80*/  LOP3.LUT R3, R0, 0x80, R3, 0xf8, !PT ;  /* 0x0000008000037812 */ /* 0x000fca00078ef803 */
[----:B------:R0:W-:Y:S01]  /*6e90*/  STG.E.U8 desc[UR36][R4.64], R3 ;  /* 0x0000000304007986 */ /* 0x0001e2000c101124 */
[----:B------:R-:W-:Y:S05]  /*6ea0*/  BRA `(.L_x_4973) ;  /* 0x00000000007c7947 */ /* 0x000fea0003800000 */
.L_x_4995:
[----:B------:R-:W-:Y:S01]  /*6eb0*/  UMOV UR4, 0xf0000000 ;  /* 0xf000000000047882 */ /* 0x000fe20000000000 */
[----:B------:R-:W-:Y:S01]  /*6ec0*/  UMOV UR5, 0x380fffff ;  /* 0x380fffff00057882 */ /* 0x000fe20000000000 */
[----:B--2-45:R-:W0:Y:S01]  /*6ed0*/  F2F.F32.F64 R7, R28 ;  /* 0x0000001c00077310 */ /* 0x034e220000301000 */
        /* <DEDUP_REMOVED lines=13> */
.L_x_5001:
[----:B------:R-:W-:Y:S01]  /*6fb0*/  IMAD.MOV.U32 R0, RZ, RZ, 0x7f ;  /* 0x0000007fff007424 */ /* 0x000fe200078e00ff */
[----:B------:R-:W-:-:S04]  /*6fc0*/  ISETP.GT.U32.AND P0, PT, R3, 0x7f800000, PT ;  /* 0x7f8000000300780c */ /* 0x000fc80003f04070 */
[----:B------:R-:W-:-:S09]  /*6fd0*/  SEL R0, R0, 0x7c, P0 ;  /* 0x0000007c00007807 */ /* 0x000fd20000000000 */
.L_x_5002:
[----:B------:R-:W-:Y:S05]  /*6fe0*/  BSYNC.RECONVERGENT B0 ;  /* 0x0000000000007941 */ /* 0x000fea0003800200 */
.L_x_5000:
[----:B------:R-:W-:-:S04]  /*6ff0*/  SHF.R.U32.HI R3, RZ, 0x18, R7 ;  /* 0x00000018ff037819 */ /* 0x000fc80000011607 */
[----:B------:R-:W-:-:S05]  /*7000*/  LOP3.LUT R3, R0, 0x80, R3, 0xf8, !PT ;  /* 0x0000008000037812 */ /* 0x000fca00078ef803 */
[----:B------:R0:W-:Y:S01]  /*7010*/  STG.E.U8 desc[UR36][R4.64], R3 ;  /* 0x0000000304007986 */ /* 0x0001e2000c101124 */
[----:B------:R-:W-:Y:S05]  /*7020*/  BRA `(.L_x_4973) ;  /* 0x00000000001c7947 */ /* 0x000fea0003800000 */
.L_x_4994:
[----:B------:R-:W-:Y:S01]  /*7030*/  UMOV UR4, 0xf0000000 ;  /* 0xf000000000047882 */ /* 0x000fe20000000000 */
[----:B------:R-:W-:Y:S01]  /*7040*/  UMOV UR5, 0x380fffff ;  /* 0x380fffff00057882 */ /* 0x000fe20000000000 */
[----:B----45:R-:W0:Y:S01]  /*7050*/  F2F.F32.F64 R0, R28 ;  /* 0x0000001c00007310 */ /* 0x030e220000301000 */
[----:B------:R-:W-:-:S14]  /*7060*/  DSETP.GEU.AND P0, PT, |R28|, UR4, PT ;  /* 0x000000041c007e2a */ /* 0x000fdc000bf0e200 */
[----:B0-----:R-:W-:-:S05]  /*7070*/  @!P0 FMUL R0, R0, 1.175494350822287508e-38 ;  /* 0x0080000000008820 */ /* 0x001fca0000400000 */
[----:B------:R-:W-:-:S05]  /*7080*/  F2FP.BF16.F32.PACK_AB R0, RZ, R0 ;  /* 0x00000000ff00723e */ /* 0x000fca00000010ff */
[----:B------:R0:W-:Y:S02]  /*7090*/  STG.E.U16 desc[UR36][R4.64], R0 ;  /* 0x0000000004007986 */ /* 0x0001e4000c101524 */
.L_x_4973:
[----:B------:R-:W-:-:S07]  /*70a0*/  VIADD R2, R2, 0x80 ;  /* 0x0000008002027836 */ /* 0x000fce0000000000 */
.L_x_4930:
[----:B------:R-:W-:-:S13]  /*70b0*/  ISETP.GE.AND P0, PT, R2, R19, PT ;  /* 0x000000130200720c */ /* 0x000fda0003f06270 */
[----:B------:R-:W-:Y:S05]  /*70c0*/  @P0 BREAK.RELIABLE B6 ;  /* 0x0000000000060942 */ /* 0x000fea0003800100 */
[----:B------:R-:W-:Y:S05]  /*70d0*/  @P0 BRA `(.L_x_4967) ;  /* 0x00000010004c0947 */ /* 0x000fea0003800000 */
[----:B------:R-:W-:Y:S05]  /*70e0*/  BSYNC.RELIABLE B6 ;  /* 0x0000000000067941 */ /* 0x000fea0003800100 */
.L_x_4929:
[----:B------:R-:W2:Y:S01]  /*70f0*/  LDCU UR4, c[0x0][0x3c0] ;  /* 0x00007800ff0477ac */ /* 0x000ea20008000800 */
[----:B01-34-:R-:W0:Y:S01]  /*7100*/  LDC.64 R4, c[0x0][0x3a0] ;  /* 0x0000e800ff047b82 */ /* 0x01be220000000a00 */
[----:B------:R-:W-:Y:S01]  /*7110*/  IMAD R0, R23, 0x200, R2 ;  /* 0x0000020017007824 */ /* 0x000fe200078e0202 */
[----:B------:R-:W-:-:S03]  /*7120*/  PRMT R6, R18, 0x9910, RZ ;  /* 0x0000991012067816 */ /* 0x000fc600000000ff */
[----:B--2---:R-:W-:Y:S02]  /*7130*/  IMAD R3, R0, UR4, RZ ;  /* 0x0000000400037c24 */ /* 0x004fe4000f8e02ff */
        /* <DEDUP_REMOVED lines=13> */
[----:B-----5:R-:W0:Y:S02]  /*7210*/  F2I.F64.TRUNC R25, R24 ;  /* 0x0000001800197311 */ /* 0x020e24000030d100 */
[----:B0-----:R0:W-:Y:S01]  /*7220*/  STG.E.U8 desc[UR36][R4.64], R25 ;  /* 0x0000001904007986 */ /* 0x0011e2000c101124 */
[----:B------:R-:W-:Y:S05]  /*7230*/  BRA `(.L_x_5008) ;  /* 0x0000000c00f07947 */ /* 0x000fea0003800000 */
.L_x_5006:
[----:B-----5:R-:W0:Y:S02]  /*7240*/  F2I.S64.F64.TRUNC R24, R24 ;  /* 0x0000001800187311 */ /* 0x020e24000030d900 */
[----:B0-----:R-:W-:-:S05]  /*7250*/  IMAD.MOV.U32 R3, RZ, RZ, R24 ;  /* 0x000000ffff037224 */ /* 0x001fca00078e0018 */
[----:B------:R0:W-:Y:S01]  /*7260*/  STG.E.U8 desc[UR36][R4.64], R3 ;  /* 0x0000000304007986 */ /* 0x0001e2000c101124 */
[----:B------:R-:W-:Y:S05]  /*7270*/  BRA `(.L_x_5008) ;  /* 0x0000000c00e07947 */ /* 0x000fea0003800000 */
.L_x_5005:
[----:B------:R-:W-:-:S13]  /*7280*/  ISETP.NE.AND P0, PT, R0, 0x2, PT ;  /* 0x000000020000780c */ /* 0x000fda0003f05270 */
[----:B------:R-:W-:Y:S05]  /*7290*/  @!P0 BRA `(.L_x_5009) ;  /* 0x0000000000288947 */ /* 0x000fea0003800000 */
[----:B------:R-:W-:-:S13]  /*72a0*/  ISETP.NE.AND P0, PT, R0, 0x3, PT ;  /* 0x000000030000780c */ /* 0x000fda0003f05270 */
[----:B------:R-:W-:Y:S05]  /*72b0*/  @!P0 BRA `(.L_x_5010) ;  /* 0x0000000000148947 */ /* 0x000fea0003800000 */
[----:B------:R-:W-:-:S13]  /*72c0*/  ISETP.NE.AND P0, PT, R0, 0x4, PT ;  /* 0x000000040000780c */ /* 0x000fda0003f05270 */
[----:B------:R-:W-:Y:S05]  /*72d0*/  @P0 BRA `(.L_x_5007) ;  /* 0x0000000800b40947 */ /* 0x000fea0003800000 */
[----:B-----5:R-:W0:Y:S02]  /*72e0*/  F2I.S64.F64.TRUNC R24, R24 ;  /* 0x0000001800187311 */ /* 0x020e24000030d900 */
[----:B0-----:R0:W-:Y:S01]  /*72f0*/  STG.E.64 desc[UR36][R4.64], R24 ;  /* 0x0000001804007986 */ /* 0x0011e2000c101b24 */
[----:B------:R-:W-:Y:S05]  /*7300*/  BRA `(.L_x_5008) ;  /* 0x0000000c00bc7947 */ /* 0x000fea0003800000 */
.L_x_5010:
[----:B-----5:R-:W0:Y:S02]  /*7310*/  F2I.F64.TRUNC R25, R24 ;  /* 0x0000001800197311 */ /* 0x020e24000030d100 */
[----:B0-----:R0:W-:Y:S01]  /*7320*/  STG.E desc[UR36][R4.64], R25 ;  /* 0x0000001904007986 */ /* 0x0011e2000c101924 */
[----:B------:R-:W-:Y:S05]  /*7330*/  BRA `(.L_x_5008) ;  /* 0x0000000c00b07947 */ /* 0x000fea0003800000 */
.L_x_5009:
[----:B-----5:R-:W0:Y:S02]  /*7340*/  F2I.F64.TRUNC R25, R24 ;  /* 0x0000001800197311 */ /* 0x020e24000030d100 */
[----:B0-----:R0:W-:Y:S01]  /*7350*/  STG.E.U16 desc[UR36][R4.64], R25 ;  /* 0x0000001904007986 */ /* 0x0011e2000c101524 */
[----:B------:R-:W-:Y:S05]  /*7360*/  BRA `(.L_x_5008) ;  /* 0x0000000c00a47947 */ /* 0x000fea0003800000 */
.L_x_5004:
        /* <DEDUP_REMOVED lines=8> */
[----:B-----5:R-:W0:Y:S01]  /*73f0*/  F2F.F32.F64 R3, R24 ;  /* 0x0000001800037310 */ /* 0x020e220000301000 */
[----:B------:R-:W-:-:S14]  /*7400*/  DSETP.GEU.AND P0, PT, |R24|, UR4, PT ;  /* 0x0000000418007e2a */ /* 0x000fdc000bf0e200 */
[----:B0-----:R-:W-:-:S05]  /*7410*/  @!P0 FMUL R3, R3, 1.175494350822287508e-38 ;  /* 0x0080000003038820 */ /* 0x001fca0000400000 */
[----:B------:R0:W-:Y:S01]  /*7420*/  STG.E desc[UR36][R4.64], R3 ;  /* 0x0000000304007986 */ /* 0x0001e2000c101924 */
[----:B------:R-:W-:Y:S05]  /*7430*/  BRA `(.L_x_5008) ;  /* 0x0000000c00707947 */ /* 0x000fea0003800000 */
.L_x_5012:
[----:B------:R-:W-:Y:S01]  /*7440*/  UMOV UR4, 0xf0000000 ;  /* 0xf000000000047882 */ /* 0x000fe20000000000 */
[----:B------:R-:W-:Y:S01]  /*7450*/  UMOV UR5, 0x380fffff ;  /* 0x380fffff00057882 */ /* 0x000fe20000000000 */
[----:B-----5:R-:W0:Y:S01]  /*7460*/  F2F.F32.F64 R0, R24 ;  /* 0x0000001800007310 */ /* 0x020e220000301000 */
[----:B------:R-:W-:-:S14]  /*7470*/  DSETP.GEU.AND P0, PT, |R24|, UR4, PT ;  /* 0x0000000418007e2a */ /* 0x000fdc000bf0e200 */
[----:B0-----:R-:W-:-:S05]  /*7480*/  @!P0 FMUL R0, R0, 1.175494350822287508e-38 ;  /* 0x0080000000008820 */ /* 0x001fca0000400000 */
[----:B------:R-:W-:-:S05]  /*7490*/  F2FP.F16.F32.PACK_AB R0, RZ, R0 ;  /* 0x00000000ff00723e */ /* 0x000fca00000000ff */
[----:B------:R0:W-:Y:S01]  /*74a0*/  STG.E.U16 desc[UR36][R4.64], R0 ;  /* 0x0000000004007986 */ /* 0x0001e2000c101524 */
[----:B------:R-:W-:Y:S05]  /*74b0*/  BRA `(.L_x_5008) ;  /* 0x0000000c00507947 */ /* 0x000fea0003800000 */
.L_x_5011:
        /* <DEDUP_REMOVED lines=8> */
[----:B-----5:R-:W0:Y:S01]  /*7540*/  F2F.F32.F64 R6, R24 ;  /* 0x0000001800067310 */ /* 0x020e220000301000 */
[----:B------:R-:W-:Y:S01]  /*7550*/  DSETP.GEU.AND P0, PT, |R24|, UR4, PT ;  /* 0x0000000418007e2a */ /* 0x000fe2000bf0e200 */
[----:B------:R-:W-:-:S13]  /*7560*/  IMAD.MOV.U32 R7, RZ, RZ, RZ ;  /* 0x000000ffff077224 */ /* 0x000fda00078e00ff */
[----:B0-----:R-:W-:-:S05]  /*7570*/  @!P0 FMUL R6, R6, 1.175494350822287508e-38 ;  /* 0x0080000006068820 */ /* 0x001fca0000400000 */
[----:B------:R0:W-:Y:S01]  /*7580*/  STG.E.64 desc[UR36][R4.64], R6 ;  /* 0x0000000604007986 */ /* 0x0001e2000c101b24 */
[----:B------:R-:W-:Y:S05]  /*7590*/  BRA `(.L_x_5008) ;  /* 0x0000000c00187947 */ /* 0x000fea0003800000 */
.L_x_5014:
[----:B------:R-:W-:Y:S01]  /*75a0*/  UMOV UR4, 0xf0000000 ;  /* 0xf000000000047882 */ /* 0x000fe20000000000 */
[----:B------:R-:W-:Y:S01]  /*75b0*/  UMOV UR5, 0x380fffff ;  /* 0x380fffff00057882 */ /* 0x000fe20000000000 */
[----:B-----5:R-:W0:Y:S01]  /*75c0*/  F2F.F32.F64 R0, R24 ;  /* 0x0000001800007310 */ /* 0x020e220000301000 */
[----:B------:R-:W-:-:S14]  /*75d0*/  DSETP.GEU.AND P0, PT, |R24|, UR4, PT ;  /* 0x0000000418007e2a */ /* 0x000fdc000bf0e200 */
[----:B0-----:R-:W-:-:S05]  /*75e0*/  @!P0 FMUL R0, R0, 1.175494350822287508e-38 ;  /* 0x0080000000008820 */ /* 0x001fca0000400000 */
[----:B------:R-:W-:-:S04]  /*75f0*/  F2FP.F16.F32.PACK_AB R3, RZ, R0 ;  /* 0x00000000ff03723e */ /* 0x000fc800000000ff */
[----:B------:R-:W-:-:S05]  /*7600*/  PRMT R3, R3, 0x5410, RZ ;  /* 0x0000541003037816 */ /* 0x000fca00000000ff */
[----:B------:R0:W-:Y:S01]  /*7610*/  STG.E desc[UR36][R4.64], R3 ;  /* 0x0000000304007986 */ /* 0x0001e2000c101924 */
[----:B------:R-:W-:Y:S05]  /*7620*/  BRA `(.L_x_5008) ;  /* 0x0000000800f47947 */ /* 0x000fea0003800000 */
.L_x_5013:
[----:B-----5:R0:W-:Y:S01]  /*7630*/  STG.E.64 desc[UR36][R4.64], R24 ;  /* 0x0000001804007986 */ /* 0x0201e2000c101b24 */
[----:B------:R-:W-:Y:S05]  /*7640*/  BRA `(.L_x_5008) ;  /* 0x0000000800ec7947 */ /* 0x000fea0003800000 */
.L_x_5003:
        /* <DEDUP_REMOVED lines=10> */
[----:B-----5:R-:W0:Y:S02]  /*76f0*/  F2I.U32.F64.TRUNC R25, R24 ;  /* 0x0000001800197311 */ /* 0x020e24000030d000 */
[----:B0-----:R4:W-:Y:S01]  /*7700*/  STG.E.U16 desc[UR36][R4.64], R25 ;  /* 0x0000001904007986 */ /* 0x0019e2000c101524 */
[----:B------:R-:W-:Y:S05]  /*7710*/  BRA `(.L_x_5008) ;  /* 0x0000000800b87947 */ /* 0x000fea0003800000 */
.L_x_5018:
[----:B------:R-:W-:Y:S01]  /*7720*/  UMOV UR4, 0xf0000000 ;  /* 0xf000000000047882 */ /* 0x000fe20000000000 */
[----:B------:R-:W-:Y:S01]  /*7730*/  UMOV UR5, 0x380fffff ;  /* 0x380fffff00057882 */ /* 0x000fe20000000000 */
[----:B-----5:R-:W0:Y:S01]  /*7740*/  F2F.F32.F64 R7, R24 ;  /* 0x0000001800077310 */ /* 0x020e220000301000 */
        /* <DEDUP_REMOVED lines=19> */
.L_x_5021:
[----:B------:R-:W-:-:S04]  /*7880*/  SHF.R.U32.HI R3, RZ, 0x18, R7 ;  /* 0x00000018ff037819 */ /* 0x000fc80000011607 */
[----:B------:R-:W-:-:S07]  /*7890*/  LOP3.LUT R0, R0, 0x80, R3, 0xf8, !PT ;  /* 0x0000008000007812 */ /* 0x000fce00078ef803 */
.L_x_5020:
[----:B------:R-:W-:Y:S05]  /*78a0*/  BSYNC.RECONVERGENT B0 ;  /* 0x0000000000007941 */ /* 0x000fea0003800200 */
.L_x_5019:
[----:B------:R3:W-:Y:S01]  /*78b0*/  STG.E.U8 desc[UR36][R4.64], R0 ;  /* 0x0000000004007986 */ /* 0x0007e2000c101124 */
[----:B------:R-:W-:Y:S05]  /*78c0*/  BRA `(.L_x_5008) ;  /* 0x00000008004c7947 */ /* 0x000fea0003800000 */
.L_x_5017:
        /* <DEDUP_REMOVED lines=22> */
.L_x_5024:
[----:B------:R-:W-:-:S04]  /*7a30*/  SHF.R.U32.HI R3, RZ, 0x18, R7 ;  /* 0x00000018ff037819 */ /* 0x000fc80000011607 */
[----:B------:R-:W-:-:S07]  /*7a40*/  LOP3.LUT R0, R0, 0x80, R3, 0xf8, !PT ;  /* 0x0000008000007812 */ /* 0x000fce00078ef803 */
.L_x_5023:
[----:B------:R-:W-:Y:S05]  /*7a50*/  BSYNC.RECONVERGENT B0 ;  /* 0x0000000000007941 */ /* 0x000fea0003800200 */
.L_x_5022:
[----:B------:R0:W-:Y:S01]  /*7a60*/  STG.E.U8 desc[UR36][R4.64], R0 ;  /* 0x0000000004007986 */ /* 0x0001e2000c101124 */
[----:B------:R-:W-:Y:S05]  /*7a70*/  BRA `(.L_x_5008) ;  /* 0x0000000400e07947 */ /* 0x000fea0003800000 */
.L_x_5016:
        /* <DEDUP_REMOVED lines=26> */
.L_x_5026:
[----:B-----5:R-:W0:Y:S02]  /*7c20*/  F2I.U64.F64.TRUNC R24, R24 ;  /* 0x0000001800187311 */ /* 0x020e24000030d800 */
[----:B0-----:R2:W-:Y:S01]  /*7c30*/  STG.E.64 desc[UR36][R4.64], R24 ;  /* 0x0000001804007986 */ /* 0x0015e2000c101b24 */
[----:B------:R-:W-:Y:S05]  /*7c40*/  BRA `(.L_x_5008) ;  /* 0x00000004006c7947 */ /* 0x000fea0003800000 */
.L_x_5025:
[----:B-----5:R-:W0:Y:S02]  /*7c50*/  F2I.U32.F64.TRUNC R25, R24 ;  /* 0x0000001800197311 */ /* 0x020e24000030d000 */
[----:B0-----:R0:W-:Y:S01]  /*7c60*/  STG.E desc[UR36][R4.64], R25 ;  /* 0x0000001904007986 */ /* 0x0011e2000c101924 */
[----:B------:R-:W-:Y:S05]  /*7c70*/  BRA `(.L_x_5008) ;  /* 0x0000000400607947 */ /* 0x000fea0003800000 */
.L_x_5015:
[----:B------:R-:W-:-:S13]  /*7c80*/  ISETP.GT.AND P0, PT, R0, 0xe, PT ;  /* 0x0000000e0000780c */ /* 0x000fda0003f04270 */
[----:B------:R-:W-:Y:S05]  /*7c90*/  @P0 BRA `(.L_x_5027) ;  /* 0x00000000002c0947 */ /* 0x000fea0003800000 */
[----:B------:R-:W-:-:S13]  /*7ca0*/  ISETP.NE.AND P0, PT, R0, 0xa, PT ;  /* 0x0000000a0000780c */ /* 0x000fda0003f05270 */
[----:B------:R-:W-:Y:S05]  /*7cb0*/  @!P0 BRA `(.L_x_5028) ;  /* 0x0000000000188947 */ /* 0x000fea0003800000 */
[----:B------:R-:W-:-:S13]  /*7cc0*/  ISETP.NE.AND P0, PT, R0, 0xb, PT ;  /* 0x0000000b0000780c */ /* 0x000fda0003f05270 */
[----:B------:R-:W-:Y:S05]  /*7cd0*/  @P0 BRA `(.L_x_5007) ;  /* 0x0000000000340947 */ /* 0x000fea0003800000 */
[----:B-----5:R-:W-:-:S06]  /*7ce0*/  DSETP.NEU.AND P0, PT, R24, RZ, PT ;  /* 0x000000ff1800722a */ /* 0x020fcc0003f0d000 */
[----:B------:R-:W-:-:S05]  /*7cf0*/  SEL R3, RZ, 0x1, !P0 ;  /* 0x00000001ff037807 */ /* 0x000fca0004000000 */
[----:B------:R0:W-:Y:S01]  /*7d00*/  STG.E.U8 desc[UR36][R4.64], R3 ;  /* 0x0000000304007986 */ /* 0x0001e2000c101124 */
[----:B------:R-:W-:Y:S05]  /*7d10*/  BRA `(.L_x_5008) ;  /* 0x0000000400387947 */ /* 0x000fea0003800000 */
.L_x_5028:
[----:B-----5:R-:W-:-:S05]  /*7d20*/  CS2R R26, SRZ ;  /* 0x00000000001a7805 */ /* 0x020fca000001ff00 */
[----:B------:R0:W-:Y:S01]  /*7d30*/  STG.E.128 desc[UR36][R4.64], R24 ;  /* 0x0000001804007986 */ /* 0x0001e2000c101d24 */
[----:B------:R-:W-:Y:S05]  /*7d40*/  BRA `(.L_x_5008) ;  /* 0x00000004002c7947 */ /* 0x000fea0003800000 */
.L_x_5027:
[----:B------:R-:W-:-:S13]  /*7d50*/  ISETP.NE.AND P0, PT, R0, 0xf, PT ;  /* 0x0000000f0000780c */ /* 0x000fda0003f05270 */
[----:B------:R-:W-:Y:S05]  /*7d60*/  @!P0 BRA `(.L_x_5029) ;  /* 0x0000000400088947 */ /* 0x000fea0003800000 */
[----:B------:R-:W-:-:S13]  /*7d70*/  ISETP.NE.AND P0, PT, R0, 0x17, PT ;  /* 0x000000170000780c */ /* 0x000fda0003f05270 */
[----:B------:R-:W-:Y:S05]  /*7d80*/  @!P0 BRA `(.L_x_5030) ;  /* 0x0000000000a08947 */ /* 0x000fea0003800000 */
[----:B------:R-:W-:-:S13]  /*7d90*/  ISETP.NE.AND P0, PT, R0, 0x18, PT ;  /* 0x000000180000780c */ /* 0x000fda0003f05270 */
[----:B------:R-:W-:Y:S05]  /*7da0*/  @!P0 BRA `(.L_x_5031) ;  /* 0x0000000000448947 */ /* 0x000fea0003800000 */
.L_x_5007:
        /* <DEDUP_REMOVED lines=15> */
[----:B--2--5:R-:W-:Y:S05]  /*7ea0*/  CALL.ABS.NOINC R14 ;  /* 0x000000000e007343 */ /* 0x024fea0003c00000 */
.L_x_5032:
[----:B------:R-:W-:Y:S05]  /*7eb0*/  BRA `(.L_x_5008) ;  /* 0x0000000000d07947 */ /* 0x000fea0003800000 */
.L_x_5031:
[----:B------:R-:W-:Y:S01]  /*7ec0*/  UMOV UR4, 0xf0000000 ;  /* 0xf000000000047882 */ /* 0x000fe20000000000 */
[----:B------:R-:W-:Y:S01]  /*7ed0*/  UMOV UR5, 0x380fffff ;  /* 0x380fffff00057882 */ /* 0x000fe20000000000 */
[----:B-----5:R-:W0:Y:S01]  /*7ee0*/  F2F.F32.F64 R7, R24 ;  /* 0x0000001800077310 */ /* 0x020e220000301000 */
        /* <DEDUP_REMOVED lines=14> */
.L_x_5034:
[----:B------:R-:W-:Y:S05]  /*7fd0*/  BSYNC.RECONVERGENT B0 ;  /* 0x0000000000007941 */ /* 0x000fea0003800200 */
.L_x_5033:
[----:B------:R-:W-:-:S05]  /*7fe0*/  LOP3.LUT R3, R0, 0x80, R3, 0xf8, !PT ;  /* 0x0000008000037812 */ /* 0x000fca00078ef803 */
[----:B------:R0:W-:Y:S01]  /*7ff0*/  STG.E.U8 desc[UR36][R4.64], R3 ;  /* 0x0000000304007986 */ /* 0x0001e2000c101124 */
[----:B------:R-:W-:Y:S05]  /*8000*/  BRA `(.L_x_5008) ;  /* 0x00000000007c7947 */ /* 0x000fea0003800000 */
.L_x_5030:
[----:B------:R-:W-:Y:S01]  /*8010*/  UMOV UR4, 0xf0000000 ;  /* 0xf000000000047882 */ /* 0x000fe20000000000 */
[----:B------:R-:W-:Y:S01]  /*8020*/  UMOV UR5, 0x380fffff ;  /* 0x380fffff00057882 */ /* 0x000fe20000000000 */
[----:B-----5:R-:W0:Y:S01]  /*8030*/  F2F.F32.F64 R7, R24 ;  /* 0x0000001800077310 */ /* 0x020e220000301000 */
        /* <DEDUP_REMOVED lines=13> */
.L_x_5036:
[----:B------:R-:W-:Y:S01]  /*8110*/  IMAD.MOV.U32 R0, RZ, RZ, 0x7f ;  /* 0x0000007fff007424 */ /* 0x000fe200078e00ff */
[----:B------:R-:W-:-:S04]  /*8120*/  ISETP.GT.U32.AND P0, PT, R3, 0x7f800000, PT ;  /* 0x7f8000000300780c */ /* 0x000fc80003f04070 */
[----:B------:R-:W-:-:S09]  /*8130*/  SEL R0, R0, 0x7c, P0 ;  /* 0x0000007c00007807 */ /* 0x000fd20000000000 */
.L_x_5037:
[----:B------:R-:W-:Y:S05]  /*8140*/  BSYNC.RECONVERGENT B0 ;  /* 0x0000000000007941 */ /* 0x000fea0003800200 */
.L_x_5035:
[----:B------:R-:W-:-:S04]  /*8150*/  SHF.R.U32.HI R3, RZ, 0x18, R7 ;  /* 0x00000018ff037819 */ /* 0x000fc80000011607 */
[----:B------:R-:W-:-:S05]  /*8160*/  LOP3.LUT R3, R0, 0x80, R3, 0xf8, !PT ;  /* 0x0000008000037812 */ /* 0x000fca00078ef803 */
[----:B------:R0:W-:Y:S01]  /*8170*/  STG.E.U8 desc[UR36][R4.64], R3 ;  /* 0x0000000304007986 */ /* 0x0001e2000c101124 */
[----:B------:R-:W-:Y:S05]  /*8180*/  BRA `(.L_x_5008) ;  /* 0x00000000001c7947 */ /* 0x000fea0003800000 */
.L_x_5029:
[----:B------:R-:W-:Y:S01]  /*8190*/  UMOV UR4, 0xf0000000 ;  /* 0xf000000000047882 */ /* 0x000fe20000000000 */
[----:B------:R-:W-:Y:S01]  /*81a0*/  UMOV UR5, 0x380fffff ;  /* 0x380fffff00057882 */ /* 0x000fe20000000000 */
[----:B-----5:R-:W0:Y:S01]  /*81b0*/  F2F.F32.F64 R0, R24 ;  /* 0x0000001800007310 */ /* 0x020e220000301000 */
[----:B------:R-:W-:-:S14]  /*81c0*/  DSETP.GEU.AND P0, PT, |R24|, UR4, PT ;  /* 0x0000000418007e2a */ /* 0x000fdc000bf0e200 */
[----:B0-----:R-:W-:-:S05]  /*81d0*/  @!P0 FMUL R0, R0, 1.175494350822287508e-38 ;  /* 0x0080000000008820 */ /* 0x001fca0000400000 */
[----:B------:R-:W-:-:S05]  /*81e0*/  F2FP.BF16.F32.PACK_AB R0, RZ, R0 ;  /* 0x00000000ff00723e */ /* 0x000fca00000010ff */
[----:B------:R0:W-:Y:S02]  /*81f0*/  STG.E.U16 desc[UR36][R4.64], R0 ;  /* 0x0000000004007986 */ /* 0x0001e4000c101524 */
.L_x_5008:
[----:B------:R-:W-:-:S07]  /*8200*/  VIADD R2, R2, 0x80 ;  /* 0x0000008002027836 */ /* 0x000fce0000000000 */
.L_x_4967:
[----:B------:R-:W-:Y:S05]  /*8210*/  BSYNC.RECONVERGENT B7 ;  /* 0x0000000000077941 */ /* 0x000fea0003800200 */
.L_x_4928:
        /* <DEDUP_REMOVED lines=20> */
[----:B0-----:R-:W-:Y:S01]  /*8360*/  STG.E.U8 desc[UR36][R2.64], R17 ;  /* 0x0000001102007986 */ /* 0x001fe2000c101124 */
[----:B------:R-:W-:Y:S05]  /*8370*/  EXIT ;  /* 0x000000000000794d */ /* 0x000fea0003800000 */
.L_x_5041:
[----:B-----5:R-:W0:Y:S02]  /*8380*/  F2I.S64.F64.TRUNC R16, R16 ;  /* 0x0000001000107311 */ /* 0x020e24000030d900 */
[----:B0-----:R-:W-:-:S05]  /*8390*/  IMAD.MOV.U32 R5, RZ, RZ, R16 ;  /* 0x000000ffff057224 */ /* 0x001fca00078e0010 */
[----:B------:R-:W-:Y:S01]  /*83a0*/  STG.E.U8 desc[UR36][R2.64], R5 ;  /* 0x0000000502007986 */ /* 0x000fe2000c101124 */
[----:B------:R-:W-:Y:S05]  /*83b0*/  EXIT ;  /* 0x000000000000794d */ /* 0x000fea0003800000 */
.L_x_5040:
[----:B------:R-:W-:-:S13]  /*83c0*/  ISETP.NE.AND P0, PT, R0, 0x2, PT ;  /* 0x000000020000780c */ /* 0x000fda0003f05270 */
[----:B------:R-:W-:Y:S05]  /*83d0*/  @!P0 BRA `(.L_x_5043) ;  /* 0x0000000000288947 */ /* 0x000fea0003800000 */
[----:B------:R-:W-:-:S13]  /*83e0*/  ISETP.NE.AND P0, PT, R0, 0x3, PT ;  /* 0x000000030000780c */ /* 0x000fda0003f05270 */
[----:B------:R-:W-:Y:S05]  /*83f0*/  @!P0 BRA `(.L_x_5044) ;  /* 0x0000000000148947 */ /* 0x000fea0003800000 */
[----:B------:R-:W-:-:S13]  /*8400*/  ISETP.NE.AND P0, PT, R0, 0x4, PT ;  /* 0x000000040000780c */ /* 0x000fda0003f05270 */
[----:B------:R-:W-:Y:S05]  /*8410*/  @P0 BRA `(.L_x_5042) ;  /* 0x0000000800b40947 */ /* 0x000fea0003800000 */
[----:B-----5:R-:W0:Y:S02]  /*8420*/  F2I.S64.F64.TRUNC R16, R16 ;  /* 0x0000001000107311 */ /* 0x020e24000030d900 */
[----:B0-----:R-:W-:Y:S01]  /*8430*/  STG.E.64 desc[UR36][R2.64], R16 ;  /* 0x0000001002007986 */ /* 0x001fe2000c101b24 */
[----:B------:R-:W-:Y:S05]  /*8440*/  EXIT ;  /* 0x000000000000794d */ /* 0x000fea0003800000 */
.L_x_5044:
[----:B-----5:R-:W0:Y:S02]  /*8450*/  F2I.F64.TRUNC R17, R16 ;  /* 0x0000001000117311 */ /* 0x020e24000030d100 */
[----:B0-----:R-:W-:Y:S01]  /*8460*/  STG.E desc[UR36][R2.64], R17 ;  /* 0x0000001102007986 */ /* 0x001fe2000c101924 */
[----:B------:R-:W-:Y:S05]  /*8470*/  EXIT ;  /* 0x000000000000794d */ /* 0x000fea0003800000 */
.L_x_5043:
[----:B-----5:R-:W0:Y:S02]  /*8480*/  F2I.F64.TRUNC R17, R16 ;  /* 0x0000001000117311 */ /* 0x020e24000030d100 */
[----:B0-----:R-:W-:Y:S01]  /*8490*/  STG.E.U16 desc[UR36][R2.64], R17 ;  /* 0x0000001102007986 */ /* 0x001fe2000c101524 */
[----:B------:R-:W-:Y:S05]  /*84a0*/  EXIT ;  /* 0x000000000000794d */ /* 0x000fea0003800000 */
.L_x_5039:
        /* <DEDUP_REMOVED lines=11> */
[----:B------:R-:W-:Y:S01]  /*8560*/  STG.E desc[UR36][R2.64], R5 ;  /* 0x0000000502007986 */ /* 0x000fe2000c101924 */
[----:B------:R-:W-:Y:S05]  /*8570*/  EXIT ;  /* 0x000000000000794d */ /* 0x000fea0003800000 */
.L_x_5046:
[----:B------:R-:W-:Y:S01]  /*8580*/  UMOV UR4, 0xf0000000 ;  /* 0xf000000000047882 */ /* 0x000fe20000000000 */
[----:B------:R-:W-:Y:S01]  /*8590*/  UMOV UR5, 0x380fffff ;  /* 0x380fffff00057882 */ /* 0x000fe20000000000 */
[----:B-----5:R-:W0:Y:S01]  /*85a0*/  F2F.F32.F64 R0, R16 ;  /* 0x0000001000007310 */ /* 0x020e220000301000 */
[----:B------:R-:W-:-:S14]  /*85b0*/  DSETP.GEU.AND P0, PT, |R16|, UR4, PT ;  /* 0x0000000410007e2a */ /* 0x000fdc000bf0e200 */
[----:B0-----:R-:W-:-:S05]  /*85c0*/  @!P0 FMUL R0, R0, 1.175494350822287508e-38 ;  /* 0x0080000000008820 */ /* 0x001fca0000400000 */
[----:B------:R-:W-:-:S05]  /*85d0*/  F2FP.F16.F32.PACK_AB R0, RZ, R0 ;  /* 0x00000000ff00723e */ /* 0x000fca00000000ff */
[----:B------:R-:W-:Y:S01]  /*85e0*/  STG.E.U16 desc[UR36][R2.64], R0 ;  /* 0x0000000002007986 */ /* 0x000fe2000c101524 */
[----:B------:R-:W-:Y:S05]  /*85f0*/  EXIT ;  /* 0x000000000000794d */ /* 0x000fea0003800000 */
.L_x_5045:
        /* <DEDUP_REMOVED lines=12> */
[----:B------:R-:W-:Y:S01]  /*86c0*/  STG.E.64 desc[UR36][R2.64], R4 ;  /* 0x0000000402007986 */ /* 0x000fe2000c101b24 */
[----:B------:R-:W-:Y:S05]  /*86d0*/  EXIT ;  /* 0x000000000000794d */ /* 0x000fea0003800000 */
.L_x_5048:
[----:B------:R-:W-:Y:S01]  /*86e0*/  UMOV UR4, 0xf0000000 ;  /* 0xf000000000047882 */ /* 0x000fe20000000000 */
[----:B------:R-:W-:Y:S01]  /*86f0*/  UMOV UR5, 0x380fffff ;  /* 0x380fffff00057882 */ /* 0x000fe20000000000 */
[----:B-----5:R-:W0:Y:S01]  /*8700*/  F2F.F32.F64 R0, R16 ;  /* 0x0000001000007310 */ /* 0x020e220000301000 */
[----:B------:R-:W-:-:S14]  /*8710*/  DSETP.GEU.AND P0, PT, |R16|, UR4, PT ;  /* 0x0000000410007e2a */ /* 0x000fdc000bf0e200 */
[----:B0-----:R-:W-:-:S05]  /*8720*/  @!P0 FMUL R0, R0, 1.175494350822287508e-38 ;  /* 0x0080000000008820 */ /* 0x001fca0000400000 */
[----:B------:R-:W-:-:S04]  /*8730*/  F2FP.F16.F32.PACK_AB R5, RZ, R0 ;  /* 0x00000000ff05723e */ /* 0x000fc800000000ff */
[----:B------:R-:W-:-:S05]  /*8740*/  PRMT R5, R5, 0x5410, RZ ;  /* 0x0000541005057816 */ /* 0x000fca00000000ff */
[----:B------:R-:W-:Y:S01]  /*8750*/  STG.E desc[UR36][R2.64], R5 ;  /* 0x0000000502007986 */ /* 0x000fe2000c101924 */
[----:B------:R-:W-:Y:S05]  /*8760*/  EXIT ;  /* 0x000000000000794d */ /* 0x000fea0003800000 */
.L_x_5047:
[----:B-----5:R-:W-:Y:S01]  /*8770*/  STG.E.64 desc[UR36][R2.64], R16 ;  /* 0x0000001002007986 */ /* 0x020fe2000c101b24 */
[----:B------:R-:W-:Y:S05]  /*8780*/  EXIT ;  /* 0x000000000000794d */ /* 0x000fea0003800000 */
.L_x_5038:
        /* <DEDUP_REMOVED lines=11> */
[----:B0-----:R-:W-:Y:S01]  /*8840*/  STG.E.U16 desc[UR36][R2.64], R17 ;  /* 0x0000001102007986 */ /* 0x001fe2000c101524 */
[----:B------:R-:W-:Y:S05]  /*8850*/  EXIT ;  /* 0x000000000000794d */ /* 0x000fea0003800000 */
.L_x_5052:
        /* <DEDUP_REMOVED lines=22> */
.L_x_5055:
[----:B------:R-:W-:-:S04]  /*89c0*/  SHF.R.U32.HI R5, RZ, 0x18, R5 ;  /* 0x00000018ff057819 */ /* 0x000fc80000011605 */
[----:B------:R-:W-:-:S07]  /*89d0*/  LOP3.LUT R0, R0, 0x80, R5, 0xf8, !PT ;  /* 0x0000008000007812 */ /* 0x000fce00078ef805 */
.L_x_5054:
[----:B------:R-:W-:Y:S05]  /*89e0*/  BSYNC.RECONVERGENT B0 ;  /* 0x0000000000007941 */ /* 0x000fea0003800200 */
.L_x_5053:
[----:B------:R-:W-:Y:S01]  /*89f0*/  STG.E.U8 desc[UR36][R2.64], R0 ;  /* 0x0000000002007986 */ /* 0x000fe2000c101124 */
[----:B------:R-:W-:Y:S05]  /*8a00*/  EXIT ;  /* 0x000000000000794d */ /* 0x000fea0003800000 */
.L_x_5051:
        /* <DEDUP_REMOVED lines=22> */
.L_x_5058:
[----:B------:R-:W-:-:S04]  /*8b70*/  SHF.R.U32.HI R5, RZ, 0x18, R5 ;  /* 0x00000018ff057819 */ /* 0x000fc80000011605 */
[----:B------:R-:W-:-:S07]  /*8b80*/  LOP3.LUT R0, R0, 0x80, R5, 0xf8, !PT ;  /* 0x0000008000007812 */ /* 0x000fce00078ef805 */
.L_x_5057:
[----:B------:R-:W-:Y:S05]  /*8b90*/  BSYNC.RECONVERGENT B0 ;  /* 0x0000000000007941 */ /* 0x000fea0003800200 */
.L_x_5056:
[----:B------:R-:W-:Y:S01]  /*8ba0*/  STG.E.U8 desc[UR36][R2.64], R0 ;  /* 0x0000000002007986 */ /* 0x000fe2000c101124 */
[----:B------:R-:W-:Y:S05]  /*8bb0*/  EXIT ;  /* 0x000000000000794d */ /* 0x000fea0003800000 */
.L_x_5050:
        /* <DEDUP_REMOVED lines=26> */
.L_x_5060:
[----:B-----5:R-:W0:Y:S02]  /*8d60*/  F2I.U64.F64.TRUNC R16, R16 ;  /* 0x0000001000107311 */ /* 0x020e24000030d800 */
[----:B0-----:R-:W-:Y:S01]  /*8d70*/  STG.E.64 desc[UR36][R2.64], R16 ;  /* 0x0000001002007986 */ /* 0x001fe2000c101b24 */
[----:B------:R-:W-:Y:S05]  /*8d80*/  EXIT ;  /* 0x000000000000794d */ /* 0x000fea0003800000 */
.L_x_5059:
[----:B-----5:R-:W0:Y:S02]  /*8d90*/  F2I.U32.F64.TRUNC R17, R16 ;  /* 0x0000001000117311 */ /* 0x020e24000030d000 */
[----:B0-----:R-:W-:Y:S01]  /*8da0*/  STG.E desc[UR36][R2.64], R17 ;  /* 0x0000001102007986 */ /* 0x001fe2000c101924 */
[----:B------:R-:W-:Y:S05]  /*8db0*/  EXIT ;  /* 0x000000000000794d */ /* 0x000fea0003800000 */
.L_x_5049:
        /* <DEDUP_REMOVED lines=8> */
[----:B------:R-:W-:Y:S01]  /*8e40*/  STG.E.U8 desc[UR36][R2.64], R5 ;  /* 0x0000000502007986 */ /* 0x000fe2000c101124 */
[----:B------:R-:W-:Y:S05]  /*8e50*/  EXIT ;  /* 0x000000000000794d */ /* 0x000fea0003800000 */
.L_x_5062:
[----:B------:R-:W-:-:S05]  /*8e60*/  CS2R R18, SRZ ;  /* 0x0000000000127805 */ /* 0x000fca000001ff00 */
[----:B-----5:R-:W-:Y:S01]  /*8e70*/  STG.E.128 desc[UR36][R2.64], R16 ;  /* 0x0000001002007986 */ /* 0x020fe2000c101d24 */
[----:B------:R-:W-:Y:S05]  /*8e80*/  EXIT ;  /* 0x000000000000794d */ /* 0x000fea0003800000 */
.L_x_5061:
[----:B------:R-:W-:-:S13]  /*8e90*/  ISETP.NE.AND P0, PT, R0, 0xf, PT ;  /* 0x0000000f0000780c */ /* 0x000fda0003f05270 */
[----:B------:R-:W-:Y:S05]  /*8ea0*/  @!P0 BRA `(.L_x_5063) ;  /* 0x0000000400088947 */ /* 0x000fea0003800000 */
[----:B------:R-:W-:-:S13]  /*8eb0*/  ISETP.NE.AND P0, PT, R0, 0x17, PT ;  /* 0x000000170000780c */ /* 0x000fda0003f05270 */
[----:B------:R-:W-:Y:S05]  /*8ec0*/  @!P0 BRA `(.L_x_5064) ;  /* 0x0000000000a08947 */ /* 0x000fea0003800000 */
[----:B------:R-:W-:-:S13]  /*8ed0*/  ISETP.NE.AND P0, PT, R0, 0x18, PT ;  /* 0x000000180000780c */ /* 0x000fda0003f05270 */
[----:B------:R-:W-:Y:S05]  /*8ee0*/  @!P0 BRA `(.L_x_5065) ;  /* 0x0000000000448947 */ /* 0x000fea0003800000 */
.L_x_5042:
        /* <DEDUP_REMOVED lines=16> */
.L_x_5066:
[----:B------:R-:W-:Y:S05]  /*8ff0*/  EXIT ;  /* 0x000000000000794d */ /* 0x000fea0003800000 */
.L_x_5065:
        /* <DEDUP_REMOVED lines=17> */
.L_x_5068:
[----:B------:R-:W-:Y:S05]  /*9110*/  BSYNC.RECONVERGENT B0 ;  /* 0x0000000000007941 */ /* 0x000fea0003800200 */
.L_x_5067:
[----:B------:R-:W-:-:S05]  /*9120*/  LOP3.LUT R5, R0, 0x80, R5, 0xf8, !PT ;  /* 0x0000008000057812 */ /* 0x000fca00078ef805 */
[----:B------:R-:W-:Y:S01]  /*9130*/  STG.E.U8 desc[UR36][R2.64], R5 ;  /* 0x0000000502007986 */ /* 0x000fe2000c101124 */
[----:B------:R-:W-:Y:S05]  /*9140*/  EXIT ;  /* 0x000000000000794d */ /* 0x000fea0003800000 */
.L_x_5064:
        /* <DEDUP_REMOVED lines=16> */
.L_x_5070:
[----:B------:R-:W-:Y:S01]  /*9250*/  IMAD.MOV.U32 R0, RZ, RZ, 0x7f ;  /* 0x0000007fff007424 */ /* 0x000fe200078e00ff */
[----:B------:R-:W-:-:S04]  /*9260*/  ISETP.GT.U32.AND P0, PT, R4, 0x7f800000, PT ;  /* 0x7f8000000400780c */ /* 0x000fc80003f04070 */
[----:B------:R-:W-:-:S09]  /*9270*/  SEL R0, R0, 0x7c, P0 ;  /* 0x0000007c00007807 */ /* 0x000fd20000000000 */
.L_x_5071:
[----:B------:R-:W-:Y:S05]  /*9280*/  BSYNC.RECONVERGENT B0 ;  /* 0x0000000000007941 */ /* 0x000fea0003800200 */
.L_x_5069:
[----:B------:R-:W-:-:S04]  /*9290*/  SHF.R.U32.HI R5, RZ, 0x18, R5 ;  /* 0x00000018ff057819 */ /* 0x000fc80000011605 */
[----:B------:R-:W-:-:S05]  /*92a0*/  LOP3.LUT R5, R0, 0x80, R5, 0xf8, !PT ;  /* 0x0000008000057812 */ /* 0x000fca00078ef805 */
[----:B------:R-:W-:Y:S01]  /*92b0*/  STG.E.U8 desc[UR36][R2.64], R5 ;  /* 0x0000000502007986 */ /* 0x000fe2000c101124 */
[----:B------:R-:W-:Y:S05]  /*92c0*/  EXIT ;  /* 0x000000000000794d */ /* 0x000fea0003800000 */
.L_x_5063:
[----:B------:R-:W-:Y:S01]  /*92d0*/  UMOV UR4, 0xf0000000 ;  /* 0xf000000000047882 */ /* 0x000fe20000000000 */
[----:B------:R-:W-:Y:S01]  /*92e0*/  UMOV UR5, 0x380fffff ;  /* 0x380fffff00057882 */ /* 0x000fe20000000000 */
[----:B-----5:R-:W0:Y:S01]  /*92f0*/  F2F.F32.F64 R0, R16 ;  /* 0x0000001000007310 */ /* 0x020e220000301000 */
[----:B------:R-:W-:-:S14]  /*9300*/  DSETP.GEU.AND P0, PT, |R16|, UR4, PT ;  /* 0x0000000410007e2a */ /* 0x000fdc000bf0e200 */
[----:B0-----:R-:W-:-:S05]  /*9310*/  @!P0 FMUL R0, R0, 1.175494350822287508e-38 ;  /* 0x0080000000008820 */ /* 0x001fca0000400000 */
[----:B------:R-:W-:-:S05]  /*9320*/  F2FP.BF16.F32.PACK_AB R0, RZ, R0 ;  /* 0x00000000ff00723e */ /* 0x000fca00000010ff */
[----:B------:R-:W-:Y:S01]  /*9330*/  STG.E.U16 desc[UR36][R2.64], R0 ;  /* 0x0000000002007986 */ /* 0x000fe2000c101524 */
[----:B------:R-:W-:Y:S05]  /*9340*/  EXIT ;  /* 0x000000000000794d */ /* 0x000fea0003800000 */
        .weak           $__internal_1_$__cuda_sm20_div_rn_f64_full
        .type           $__internal_1_$__cuda_sm20_div_rn_f64_full,@function
        .size           $__internal_1_$__cuda_sm20_div_rn_f64_full,(.L_x_19792 - $__internal_1_$__cuda_sm20_div_rn_f64_full)
$__internal_1_$__cuda_sm20_div_rn_f64_full:
[C---:B------:R-:W-:Y:S01]  /*9350*/  FSETP.GEU.AND P0, PT, |R3|.reuse, 1.469367938527859385e-39, PT ;  /* 0x001000000300780b */ /* 0x040fe20003f0e200 */
[--C-:B------:R-:W-:Y:S01]  /*9360*/  IMAD.MOV.U32 R8, RZ, RZ, R0.reuse ;  /* 0x000000ffff087224 */ /* 0x100fe200078e0000 */
[----:B------:R-:W-:Y:S01]  /*9370*/  LOP3.LUT R6, R3, 0x800fffff, RZ, 0xc0, !PT ;  /* 0x800fffff03067812 */ /* 0x000fe200078ec0ff */
[----:B------:R-:W-:Y:S01]  /*9380*/  IMAD.MOV.U32 R9, RZ, RZ, R3 ;  /* 0x000000ffff097224 */ /* 0x000fe200078e0003 */
[C---:B------:R-:W-:Y:S01]  /*9390*/  FSETP.GEU.AND P2, PT, |R11|.reuse, 1.469367938527859385e-39, PT ;  /* 0x001000000b00780b */ /* 0x040fe20003f4e200 */
[----:B------:R-:W-:Y:S01]  /*93a0*/  IMAD.MOV.U32 R12, RZ, RZ, 0x1 ;  /* 0x00000001ff0c7424 */ /* 0x000fe200078e00ff */
[----:B------:R-:W-:Y:S01]  /*93b0*/  LOP3.LUT R7, R6, 0x3ff00000, RZ, 0xfc, !PT ;  /* 0x3ff0000006077812 */ /* 0x000fe200078efcff */
[----:B------:R-:W-:Y:S01]  /*93c0*/  IMAD.MOV.U32 R6, RZ, RZ, R0 ;  /* 0x000000ffff067224 */ /* 0x000fe200078e0000 */
[----:B------:R-:W-:Y:S01]  /*93d0*/  LOP3.LUT R22, R11, 0x7ff00000, RZ, 0xc0, !PT ;  /* 0x7ff000000b167812 */ /* 0x000fe200078ec0ff */
[----:B------:R-:W-:Y:S01]  /*93e0*/  IMAD.MOV.U32 R32, RZ, RZ, 0x1ca00000 ;  /* 0x1ca00000ff207424 */ /* 0x000fe200078e00ff */
[----:B------:R-:W-:Y:S01]  /*93f0*/  LOP3.LUT R33, R3, 0x7ff00000, RZ, 0xc0, !PT ;  /* 0x7ff0000003217812 */ /* 0x000fe200078ec0ff */
[----:B------:R-:W-:Y:S02]  /*9400*/  BSSY.RECONVERGENT B1, `(.L_x_5072) ;  /* 0x000004e000017945 */ /* 0x000fe40003800200 */
[----:B------:R-:W-:Y:S01]  /*9410*/  @!P0 DMUL R6, R8, 8.98846567431157953865e+307 ;  /* 0x7fe0000008068828 */ /* 0x000fe20000000000 */
[----:B------:R-:W-:-:S03]  /*9420*/  ISETP.GE.U32.AND P1, PT, R22, R33, PT ;  /* 0x000000211600720c */ /* 0x000fc60003f26070 */
[----:B------:R-:W-:Y:S02]  /*9430*/  @!P2 LOP3.LUT R15, R9, 0x7ff00000, RZ, 0xc0, !PT ;  /* 0x7ff00000090fa812 */ /* 0x000fe400078ec0ff */
[----:B------:R-:W0:Y:S02]  /*9440*/  MUFU.RCP64H R13, R7 ;  /* 0x00000007000d7308 */ /* 0x000e240000001800 */
[----:B------:R-:W-:Y:S02]  /*9450*/  @!P2 ISETP.GE.U32.AND P3, PT, R22, R15, PT ;  /* 0x0000000f1600a20c */ /* 0x000fe40003f66070 */
[----:B------:R-:W-:Y:S02]  /*9460*/  @!P0 LOP3.LUT R33, R7, 0x7ff00000, RZ, 0xc0, !PT ;  /* 0x7ff0000007218812 */ /* 0x000fe400078ec0ff */
[----:B------:R-:W-:-:S04]  /*9470*/  @!P2 SEL R15, R32, 0x63400000, !P3 ;  /* 0x63400000200fa807 */ /* 0x000fc80005800000 */
[----:B------:R-:W-:-:S04]  /*9480*/  @!P2 LOP3.LUT R30, R15, 0x80000000, R11, 0xf8, !PT ;  /* 0x800000000f1ea812 */ /* 0x000fc800078ef80b */
[----:B------:R-:W-:Y:S01]  /*9490*/  @!P2 LOP3.LUT R31, R30, 0x100000, RZ, 0xfc, !PT ;  /* 0x001000001e1fa812 */ /* 0x000fe200078efcff */
[----:B------:R-:W-:Y:S01]  /*94a0*/  @!P2 IMAD.MOV.U32 R30, RZ, RZ, RZ ;  /* 0x000000ffff1ea224 */ /* 0x000fe200078e00ff */
[----:B0-----:R-:W-:-:S08]  /*94b0*/  DFMA R20, R12, -R6, 1 ;  /* 0x3ff000000c14742b */ /* 0x001fd00000000806 */
[----:B------:R-:W-:-:S08]  /*94c0*/  DFMA R20, R20, R20, R20 ;  /* 0x000000141414722b */ /* 0x000fd00000000014 */
[----:B------:R-:W-:Y:S01]  /*94d0*/  DFMA R20, R12, R20, R12 ;  /* 0x000000140c14722b */ /* 0x000fe2000000000c */
[----:B------:R-:W-:Y:S01]  /*94e0*/  SEL R13, R32, 0x63400000, !P1 ;  /* 0x63400000200d7807 */ /* 0x000fe20004800000 */
[----:B------:R-:W-:-:S03]  /*94f0*/  IMAD.MOV.U32 R12, RZ, RZ, R10 ;  /* 0x000000ffff0c7224 */ /* 0x000fc600078e000a */
[----:B------:R-:W-:-:S03]  /*9500*/  LOP3.LUT R13, R13, 0x800fffff, R11, 0xf8, !PT ;  /* 0x800fffff0d0d7812 */ /* 0x000fc600078ef80b */
[----:B------:R-:W-:-:S03]  /*9510*/  DFMA R14, R20, -R6, 1 ;  /* 0x3ff00000140e742b */ /* 0x000fc60000000806 */
[----:B------:R-:W-:-:S05]  /*9520*/  @!P2 DFMA R12, R12, 2, -R30 ;  /* 0x400000000c0ca82b */ /* 0x000fca000000081e */
[----:B------:R-:W-:-:S08]  /*9530*/  DFMA R14, R20, R14, R20 ;  /* 0x0000000e140e722b */ /* 0x000fd00000000014 */
[----:B------:R-:W-:-:S08]  /*9540*/  DMUL R20, R14, R12 ;  /* 0x0000000c0e147228 */ /* 0x000fd00000000000 */
[----:B------:R-:W-:-:S08]  /*9550*/  DFMA R30, R20, -R6, R12 ;  /* 0x80000006141e722b */ /* 0x000fd0000000000c */
[----:B------:R-:W-:Y:S01]  /*9560*/  DFMA R30, R14, R30, R20 ;  /* 0x0000001e0e1e722b */ /* 0x000fe20000000014 */
[----:B------:R-:W-:Y:S01]  /*9570*/  IMAD.MOV.U32 R20, RZ, RZ, R22 ;  /* 0x000000ffff147224 */ /* 0x000fe200078e0016 */
[----:B------:R-:W-:Y:S01]  /*9580*/  @!P2 LOP3.LUT R20, R13, 0x7ff00000, RZ, 0xc0, !PT ;  /* 0x7ff000000d14a812 */ /* 0x000fe200078ec0ff */
[----:B------:R-:W-:-:S04]  /*9590*/  VIADD R15, R33, 0xffffffff ;  /* 0xffffffff210f7836 */ /* 0x000fc80000000000 */
[----:B------:R-:W-:-:S05]  /*95a0*/  VIADD R14, R20, 0xffffffff ;  /* 0xffffffff140e7836 */ /* 0x000fca0000000000 */
[----:B------:R-:W-:-:S04]  /*95b0*/  ISETP.GT.U32.AND P0, PT, R14, 0x7feffffe, PT ;  /* 0x7feffffe0e00780c */ /* 0x000fc80003f04070 */
[----:B------:R-:W-:-:S13]  /*95c0*/  ISETP.GT.U32.OR P0, PT, R15, 0x7feffffe, P0 ;  /* 0x7feffffe0f00780c */ /* 0x000fda0000704470 */
[----:B------:R-:W-:Y:S05]  /*95d0*/  @P0 BRA `(.L_x_5073) ;  /* 0x00000000006c0947 */ /* 0x000fea0003800000 */
[----:B------:R-:W-:-:S04]  /*95e0*/  LOP3.LUT R11, R9, 0x7ff00000, RZ, 0xc0, !PT ;  /* 0x7ff00000090b7812 */ /* 0x000fc800078ec0ff */
[CC--:B------:R-:W-:Y:S02]  /*95f0*/  VIADDMNMX R10, R22.reuse, -R11.reuse, 0xb9600000, !PT ;  /* 0xb9600000160a7446 */ /* 0x0c0fe4000780090b */
[----:B------:R-:W-:Y:S02]  /*9600*/  ISETP.GE.U32.AND P0, PT, R22, R11, PT ;  /* 0x0000000b1600720c */ /* 0x000fe40003f06070 */
[----:B------:R-:W-:Y:S02]  /*9610*/  VIMNMX R10, PT, PT, R10, 0x46a00000, PT ;  /* 0x46a000000a0a7848 */ /* 0x000fe40003fe0100 */
[----:B------:R-:W-:-:S05]  /*9620*/  SEL R11, R32, 0x63400000, !P0 ;  /* 0x63400000200b7807 */ /* 0x000fca0004000000 */
[----:B------:R-:W-:Y:S02]  /*9630*/  IMAD.IADD R20, R10, 0x1, -R11 ;  /* 0x000000010a147824 */ /* 0x000fe400078e0a0b */
[----:B------:R-:W-:Y:S02]  /*9640*/  IMAD.MOV.U32 R10, RZ, RZ, RZ ;  /* 0x000000ffff0a7224 */ /* 0x000fe400078e00ff */
[----:B------:R-:W-:-:S06]  /*9650*/  VIADD R11, R20, 0x7fe00000 ;  /* 0x7fe00000140b7836 */ /* 0x000fcc0000000000 */
[----:B------:R-:W-:-:S10]  /*9660*/  DMUL R14, R30, R10 ;  /* 0x0000000a1e0e7228 */ /* 0x000fd40000000000 */
[----:B------:R-:W-:-:S13]  /*9670*/  FSETP.GTU.AND P0, PT, |R15|, 1.469367938527859385e-39, PT ;  /* 0x001000000f00780b */ /* 0x000fda0003f0c200 */
[----:B------:R-:W-:Y:S05]  /*9680*/  @P0 BRA `(.L_x_5074) ;  /* 0x0000000000940947 */ /* 0x000fea0003800000 */
[----:B------:R-:W-:Y:S01]  /*9690*/  DFMA R12, R30, -R6, R12 ;  /* 0x800000061e0c722b */ /* 0x000fe2000000000c */
[----:B------:R-:W-:-:S09]  /*96a0*/  IMAD.MOV.U32 R10, RZ, RZ, RZ ;  /* 0x000000ffff0a7224 */ /* 0x000fd200078e00ff */
[C---:B------:R-:W-:Y:S02]  /*96b0*/  FSETP.NEU.AND P0, PT, R13.reuse, RZ, PT ;  /* 0x000000ff0d00720b */ /* 0x040fe40003f0d000 */
[----:B------:R-:W-:-:S04]  /*96c0*/  LOP3.LUT R9, R13, 0x80000000, R9, 0x48, !PT ;  /* 0x800000000d097812 */ /* 0x000fc800078e4809 */
[----:B------:R-:W-:-:S07]  /*96d0*/  LOP3.LUT R11, R9, R11, RZ, 0xfc, !PT ;  /* 0x0000000b090b7212 */ /* 0x000fce00078efcff */
[----:B------:R-:W-:Y:S05]  /*96e0*/  @!P0 BRA `(.L_x_5074) ;  /* 0x00000000007c8947 */ /* 0x000fea0003800000 */
[----:B------:R-:W-:Y:S01]  /*96f0*/  IMAD.MOV R7, RZ, RZ, -R20 ;  /* 0x000000ffff077224 */ /* 0x000fe200078e0a14 */
[----:B------:R-:W-:Y:S01]  /*9700*/  DMUL.RP R10, R30, R10 ;  /* 0x0000000a1e0a7228 */ /* 0x000fe20000008000 */
[----:B------:R-:W-:-:S06]  /*9710*/  IMAD.MOV.U32 R6, RZ, RZ, RZ ;  /* 0x000000ffff067224 */ /* 0x000fcc00078e00ff */
[----:B------:R-:W-:-:S03]  /*9720*/  DFMA R6, R14, -R6, R30 ;  /* 0x800000060e06722b */ /* 0x000fc6000000001e */
[----:B------:R-:W-:-:S03]  /*9730*/  LOP3.LUT R9, R11, R9, RZ, 0x3c, !PT ;  /* 0x000000090b097212 */ /* 0x000fc600078e3cff */
[----:B------:R-:W-:-:S04]  /*9740*/  IADD3 R6, PT, PT, -R20, -0x43300000, RZ ;  /* 0xbcd0000014067810 */ /* 0x000fc80007ffe1ff */
[----:B------:R-:W-:-:S04]  /*9750*/  FSETP.NEU.AND P0, PT, |R7|, R6, PT ;  /* 0x000000060700720b */ /* 0x000fc80003f0d200 */
[----:B------:R-:W-:Y:S02]  /*9760*/  FSEL R14, R10, R14, !P0 ;  /* 0x0000000e0a0e7208 */ /* 0x000fe40004000000 */
[----:B------:R-:W-:Y:S01]  /*9770*/  FSEL R15, R9, R15, !P0 ;  /* 0x0000000f090f7208 */ /* 0x000fe20004000000 */
[----:B------:R-:W-:Y:S06]  /*9780*/  BRA `(.L_x_5074) ;  /* 0x0000000000547947 */ /* 0x000fec0003800000 */
.L_x_5073:
[----:B------:R-:W-:-:S14]  /*9790*/  DSETP.NAN.AND P0, PT, R10, R10, PT ;  /* 0x0000000a0a00722a */ /* 0x000fdc0003f08000 */
[----:B------:R-:W-:Y:S05]  /*97a0*/  @P0 BRA `(.L_x_5075) ;  /* 0x0000000000440947 */ /* 0x000fea0003800000 */
[----:B------:R-:W-:-:S14]  /*97b0*/  DSETP.NAN.AND P0, PT, R8, R8, PT ;  /* 0x000000080800722a */ /* 0x000fdc0003f08000 */
[----:B------:R-:W-:Y:S05]  /*97c0*/  @P0 BRA `(.L_x_5076) ;  /* 0x0000000000300947 */ /* 0x000fea0003800000 */
[----:B------:R-:W-:Y:S01]  /*97d0*/  ISETP.NE.AND P0, PT, R20, R33, PT ;  /* 0x000000211400720c */ /* 0x000fe20003f05270 */
[----:B------:R-:W-:Y:S02]  /*97e0*/  IMAD.MOV.U32 R14, RZ, RZ, 0x0 ;  /* 0x00000000ff0e7424 */ /* 0x000fe400078e00ff */
[----:B------:R-:W-:-:S10]  /*97f0*/  IMAD.MOV.U32 R15, RZ, RZ, -0x80000 ;  /* 0xfff80000ff0f7424 */ /* 0x000fd400078e00ff */
[----:B------:R-:W-:Y:S05]  /*9800*/  @!P0 BRA `(.L_x_5074) ;  /* 0x0000000000348947 */ /* 0x000fea0003800000 */
[----:B------:R-:W-:Y:S02]  /*9810*/  ISETP.NE.AND P0, PT, R20, 0x7ff00000, PT ;  /* 0x7ff000001400780c */ /* 0x000fe40003f05270 */
[----:B------:R-:W-:Y:S02]  /*9820*/  LOP3.LUT R15, R11, 0x80000000, R9, 0x48, !PT ;  /* 0x800000000b0f7812 */ /* 0x000fe400078e4809 */
[----:B------:R-:W-:-:S13]  /*9830*/  ISETP.EQ.OR P0, PT, R33, RZ, !P0 ;  /* 0x000000ff2100720c */ /* 0x000fda0004702670 */
[----:B------:R-:W-:Y:S01]  /*9840*/  @P0 LOP3.LUT R6, R15, 0x7ff00000, RZ, 0xfc, !PT ;  /* 0x7ff000000f060812 */ /* 0x000fe200078efcff */
[----:B------:R-:W-:Y:S02]  /*9850*/  @!P0 IMAD.MOV.U32 R14, RZ, RZ, RZ ;  /* 0x000000ffff0e8224 */ /* 0x000fe400078e00ff */
[----:B------:R-:W-:Y:S02]  /*9860*/  @P0 IMAD.MOV.U32 R14, RZ, RZ, RZ ;  /* 0x000000ffff0e0224 */ /* 0x000fe400078e00ff */
[----:B------:R-:W-:Y:S01]  /*9870*/  @P0 IMAD.MOV.U32 R15, RZ, RZ, R6 ;  /* 0x000000ffff0f0224 */ /* 0x000fe200078e0006 */
[----:B------:R-:W-:Y:S06]  /*9880*/  BRA `(.L_x_5074) ;  /* 0x0000000000147947 */ /* 0x000fec0003800000 */
.L_x_5076:
[----:B------:R-:W-:Y:S01]  /*9890*/  LOP3.LUT R15, R9, 0x80000, RZ, 0xfc, !PT ;  /* 0x00080000090f7812 */ /* 0x000fe200078efcff */
[----:B------:R-:W-:Y:S01]  /*98a0*/  IMAD.MOV.U32 R14, RZ, RZ, R8 ;  /* 0x000000ffff0e7224 */ /* 0x000fe200078e0008 */
[----:B------:R-:W-:Y:S06]  /*98b0*/  BRA `(.L_x_5074) ;  /* 0x0000000000087947 */ /* 0x000fec0003800000 */
.L_x_5075:
[----:B------:R-:W-:Y:S01]  /*98c0*/  LOP3.LUT R15, R11, 0x80000, RZ, 0xfc, !PT ;  /* 0x000800000b0f7812 */ /* 0x000fe200078efcff */
[----:B------:R-:W-:-:S07]  /*98d0*/  IMAD.MOV.U32 R14, RZ, RZ, R10 ;  /* 0x000000ffff0e7224 */ /* 0x000fce00078e000a */
.L_x_5074:
[----:B------:R-:W-:Y:S05]  /*98e0*/  BSYNC.RECONVERGENT B1 ;  /* 0x0000000000017941 */ /* 0x000fea0003800200 */
.L_x_5072:
[----:B------:R-:W-:Y:S02]  /*98f0*/  IMAD.MOV.U32 R6, RZ, RZ, R18 ;  /* 0x000000ffff067224 */ /* 0x000fe400078e0012 */
[----:B------:R-:W-:-:S04]  /*9900*/  IMAD.MOV.U32 R7, RZ, RZ, 0x0 ;  /* 0x00000000ff077424 */ /* 0x000fc800078e00ff */
[----:B------:R-:W-:Y:S05]  /*9910*/  RET.REL.NODEC R6 `(_ZN2at6native27unrolled_elementwise_kernelIZZZNS0_26round_decimals_kernel_cudaERNS_18TensorIteratorBaseElENKUlvE_clEvENKUlvE_clEvEUldE_St5arrayIPcLm2EELi4E23TrivialOffsetCalculatorILi1EjESB_NS0_6memory12LoadWithCastILi1EEENSC_13StoreWithCastILi1EEEEEviT_T0_T2_T3_T4_T5_) ;  /* 0xffffff6406b87950 */ /* 0x000fea0003c3ffff */
.L_x_5077:
        /* <DEDUP_REMOVED lines=14> */
.L_x_19792:


//--------------------- .text._ZN2at6native18elementwise_kernelILi128ELi2EZNS0_22gpu_kernel_impl_nocastIZZZNS0_26round_decimals_kernel_cudaERNS_18TensorIteratorBaseElENKUlvE_clEvENKUlvE_clEvEUldE_EEvS4_RKT_EUliE_EEviT1_ --------------------------
	.section	.text._ZN2at6native18elementwise_kernelILi128ELi2EZNS0_22gpu_kernel_impl_nocastIZZZNS0_26round_decimals_kernel_cudaERNS_18TensorIteratorBaseElENKUlvE_clEvENKUlvE_clEvEUldE_EEvS4_RKT_EUliE_EEviT1_,"ax",@progbits
	.align	128
        .global         _ZN2at6native18elementwise_kernelILi128ELi2EZNS0_22gpu_kernel_impl_nocastIZZZNS0_26round_decimals_kernel_cudaERNS_18TensorIteratorBaseElENKUlvE_clEvENKUlvE_clEvEUldE_EEvS4_RKT_EUliE_EEviT1_
        .type           _ZN2at6native18elementwise_kernelILi128ELi2EZNS0_22gpu_kernel_impl_nocastIZZZNS0_26round_decimals_kernel_cudaERNS_18TensorIteratorBaseElENKUlvE_clEvENKUlvE_clEvEUldE_EEvS4_RKT_EUliE_EEviT1_,@function
        .size           _ZN2at6native18elementwise_kernelILi128ELi2EZNS0_22gpu_kernel_impl_nocastIZZZNS0_26round_decimals_kernel_cudaERNS_18TensorIteratorBaseElENKUlvE_clEvENKUlvE_clEvEUldE_EEvS4_RKT_EUliE_EEviT1_,(.L_x_19793 - _ZN2at6native18elementwise_kernelILi128ELi2EZNS0_22gpu_kernel_impl_nocastIZZZNS0_26round_decimals_kernel_cudaERNS_18TensorIteratorBaseElENKUlvE_clEvENKUlvE_clEvEUldE_EEvS4_RKT_EUliE_EEviT1_)
        .other          _ZN2at6native18elementwise_kernelILi128ELi2EZNS0_22gpu_kernel_impl_nocastIZZZNS0_26round_decimals_kernel_cudaERNS_18TensorIteratorBaseElENKUlvE_clEvENKUlvE_clEvEUldE_EEvS4_RKT_EUliE_EEviT1_,@"STO_CUDA_ENTRY STV_DEFAULT"
_ZN2at6native18elementwise_kernelILi128ELi2EZNS0_22gpu_kernel_impl_nocastIZZZNS0_26round_decimals_kernel_cudaERNS_18TensorIteratorBaseElENKUlvE_clEvENKUlvE_clEvEUldE_EEvS4_RKT_EUliE_EEviT1_:
.text._ZN2at6native18elementwise_kernelILi128ELi2EZNS0_22gpu_kernel_impl_nocastIZZZNS0_26round_decimals_kernel_cudaERNS_18TensorIteratorBaseElENKUlvE_clEvENKUlvE_clEvEUldE_EEvS4_RKT_EUliE_EEviT1_:
[----:B------:R-:W-:Y:S08]  /*0000*/  LDC R1, c[0x0][0x37c] ;  /* 0x0000df00ff017b82 */ /* 0x000ff00000000800 */
[----:B------:R-:W0:Y:S01]  /*0010*/  LDC R25, c[0x0][0x388] ;  /* 0x0000e200ff197b82 */ /* 0x000e220000000800 */
[----:B------:R-:W1:Y:S01]  /*0020*/  S2R R27, SR_TID.X ;  /* 0x00000000001b7919 */ /* 0x000e620000002100 */
[----:B------:R-:W2:Y:S01]  /*0030*/  LDCU.64 UR6, c[0x0][0x358] ;  /* 0x00006b00ff0677ac */ /* 0x000ea20008000a00 */
[----:B------:R-:W3:Y:S05]  /*0040*/  LDCU.U8 UR8, c[0x0][0x598] ;  /* 0x0000b300ff0877ac */ /* 0x000eea0008000000 */
[----:B------:R-:W4:Y:S01]  /*0050*/  S2UR UR4, SR_CTAID.X ;  /* 0x00000000000479c3 */ /* 0x000f220000002500 */
[----:B------:R-:W0:Y:S07]  /*0060*/  LDCU UR5, c[0x0][0x590] ;  /* 0x0000b200ff0577ac */ /* 0x000e2e0008000800 */
[----:B------:R-:W2:Y:S01]  /*0070*/  LDC R3, c[0x0][0x594] ;  /* 0x00016500ff037b82 */ /* 0x000ea20000000800 */
[----:B0-----:R-:W-:Y:S01]  /*0080*/  ISETP.NE.AND P0, PT, R25, RZ, PT ;  /* 0x000000ff1900720c */ /* 0x001fe20003f05270 */
[----:B----4-:R-:W-:-:S06]  /*0090*/  USHF.L.U32 UR4, UR4, 0x8, URZ ;  /* 0x0000000804047899 */ /* 0x010fcc00080006ff */
[----:B-1----:R-:W-:-:S06]  /*00a0*/  LOP3.LUT R27, R27, UR4, RZ, 0xfc, !PT ;  /* 0x000000041b1b7c12 */ /* 0x002fcc000f8efcff */
[----:B---3--:R-:W-:Y:S05]  /*00b0*/  @P0 BRA `(.L_x_5078) ;  /* 0x0000000800000947 */ /* 0x008fea0003800000 */
[----:B------:R-:W-:-:S09]  /*00c0*/  UISETP.NE.AND UP0, UPT, UR8, URZ, UPT ;  /* 0x000000ff0800728c */ /* 0x000fd2000bf05270 */
[----:B------:R-:W-:Y:S05]  /*00d0*/  BRA.U UP0, `(.L_x_5079) ;  /* 0x0000000100f87547 */ /* 0x000fea000b800000 */
[----:B------:R-:W0:Y:S01]  /*00e0*/  LDCU UR4, c[0x0][0x380] ;  /* 0x00007000ff0477ac */ /* 0x000e220008000800 */
[----:B------:R-:W-:Y:S01]  /*00f0*/  BSSY.RECONVERGENT B0, `(.L_x_5080) ;  /* 0x000001e000007945 */ /* 0x000fe20003800200 */
[----:B0-----:R-:W-:-:S13]  /*0100*/  ISETP.GE.AND P0, PT, R27, UR4, PT ;  /* 0x000000041b007c0c */ /* 0x001fda000bf06270 */
[----:B------:R-:W-:Y:S05]  /*0110*/  @P0 BRA `(.L_x_5081) ;  /* 0x00000000006c0947 */ /* 0x000fea0003800000 */
[----:B------:R-:W2:Y:S01]  /*0120*/  LDC.64 R4, c[0x0][0x588] ;  /* 0x00016200ff047b82 */ /* 0x000ea20000000a00 */
[----:B------:R-:W0:Y:S07]  /*0130*/  LDCU UR4, c[0x0][0x594] ;  /* 0x0000b280ff0477ac */ /* 0x000e2e0008000800 */
[----:B------:R-:W1:Y:S01]  /*0140*/  LDC.64 R14, c[0x0][0x590] ;  /* 0x00016400ff0e7b82 */ /* 0x000e620000000a00 */
[----:B--2---:R-:W2:Y:S01]  /*0150*/  LDG.E.64 R4, desc[UR6][R4.64] ;  /* 0x0000000604047981 */ /* 0x004ea2000c1e1b00 */
[----:B0-----:R-:W1:Y:S01]  /*0160*/  MUFU.RCP64H R7, UR4 ;  /* 0x0000000400077d08 */ /* 0x001e620008001800 */
[----:B------:R-:W-:-:S06]  /*0170*/  HFMA2 R6, -RZ, RZ, 0, 5.9604644775390625e-08 ;  /* 0x00000001ff067431 */ /* 0x000fcc00000001ff */
[----:B-1----:R-:W-:-:S08]  /*0180*/  DFMA R8, R6, -R14, 1 ;  /* 0x3ff000000608742b */ /* 0x002fd0000000080e */
[----:B------:R-:W-:-:S08]  /*0190*/  DFMA R8, R8, R8, R8 ;  /* 0x000000080808722b */ /* 0x000fd00000000008 */
[----:B------:R-:W-:-:S08]  /*01a0*/  DFMA R8, R6, R8, R6 ;  /* 0x000000080608722b */ /* 0x000fd00000000006 */
[----:B------:R-:W-:-:S08]  /*01b0*/  DFMA R10, R8, -R14, 1 ;  /* 0x3ff00000080a742b */ /* 0x000fd0000000080e */
[----:B------:R-:W-:Y:S02]  /*01c0*/  DFMA R10, R8, R10, R8 ;  /* 0x0000000a080a722b */ /* 0x000fe40000000008 */
[----:B--2---:R-:W-:-:S06]  /*01d0*/  DMUL R6, R4, R14 ;  /* 0x0000000e04067228 */ /* 0x004fcc0000000000 */
[----:B------:R-:W0:Y:S02]  /*01e0*/  FRND.F64 R12, R6 ;  /* 0x00000006000c7313 */ /* 0x000e240000301800 */
[----:B0-----:R-:W-:Y:S01]  /*01f0*/  DMUL R4, R12, R10 ;  /* 0x0000000a0c047228 */ /* 0x001fe20000000000 */
[----:B------:R-:W-:-:S07]  /*0200*/  FSETP.GEU.AND P1, PT, |R13|, 6.5827683646048100446e-37, PT ;  /* 0x036000000d00780b */ /* 0x000fce0003f2e200 */
[----:B------:R-:W-:-:S08]  /*0210*/  DFMA R8, R4, -R14, R12 ;  /* 0x8000000e0408722b */ /* 0x000fd0000000000c */
[----:B------:R-:W-:-:S10]  /*0220*/  DFMA R4, R10, R8, R4 ;  /* 0x000000080a04722b */ /* 0x000fd40000000004 */
[----:B------:R-:W-:-:S05]  /*0230*/  FFMA R0, RZ, UR4, R5 ;  /* 0x00000004ff007c23 */ /* 0x000fca0008000005 */
[----:B------:R-:W-:-:S13]  /*0240*/  FSETP.GT.AND P0, PT, |R0|, 1.469367938527859385e-39, PT ;  /* 0x001000000000780b */ /* 0x000fda0003f04200 */
[----:B------:R-:W-:Y:S05]  /*0250*/  @P0 BRA P1, `(.L_x_5082) ;  /* 0x0000000000100947 */ /* 0x000fea0000800000 */
[----:B------:R-:W-:-:S07]  /*0260*/  MOV R0, 0x280 ;  /* 0x0000028000007802 */ /* 0x000fce0000000f00 */
[----:B------:R-:W-:Y:S05]  /*0270*/  CALL.REL.NOINC `($__internal_2_$__cuda_sm20_div_rn_f64_full) ;  /* 0x0000005800947944 */ /* 0x000fea0003c00000 */
[----:B------:R-:W-:Y:S01]  /*0280*/  MOV R4, R16 ;  /* 0x0000001000047202 */ /* 0x000fe20000000f00 */
[----:B------:R-:W-:-:S07]  /*0290*/  IMAD.MOV.U32 R5, RZ, RZ, R17 ;  /* 0x000000ffff057224 */ /* 0x000fce00078e0011 */
.L_x_5082:
[----:B------:R-:W0:Y:S01]  /*02a0*/  LDC.64 R6, c[0x0][0x580] ;  /* 0x00016000ff067b82 */ /* 0x000e220000000a00 */
[----:B------:R-:W-:Y:S01]  /*02b0*/  IADD3 R27, PT, PT, R27, 0x80, RZ ;  /* 0x000000801b1b7810 */ /* 0x000fe20007ffe0ff */
[----:B0-----:R0:W-:Y:S06]  /*02c0*/  STG.E.64 desc[UR6][R6.64], R4 ;  /* 0x0000000406007986 */ /* 0x0011ec000c101b06 */
.L_x_5081:
[----:B--2---:R-:W-:Y:S05]  /*02d0*/  BSYNC.RECONVERGENT B0 ;  /* 0x0000000000007941 */ /* 0x004fea0003800200 */
.L_x_5080:
[----:B------:R-:W1:Y:S02]  /*02e0*/  LDCU UR4, c[0x0][0x380] ;  /* 0x00007000ff0477ac */ /* 0x000e640008000800 */
[----:B-1----:R-:W-:-:S13]  /*02f0*/  ISETP.GE.AND P0, PT, R27, UR4, PT ;  /* 0x000000041b007c0c */ /* 0x002fda000bf06270 */
[----:B------:R-:W-:Y:S05]  /*0300*/  @P0 EXIT ;  /* 0x000000000000094d */ /* 0x000fea0003800000 */
[----:B0-----:R-:W0:Y:S01]  /*0310*/  LDC.64 R4, c[0x0][0x588] ;  /* 0x00016200ff047b82 */ /* 0x001e220000000a00 */
[----:B------:R-:W1:Y:S07]  /*0320*/  LDCU UR4, c[0x0][0x594] ;  /* 0x0000b280ff0477ac */ /* 0x000e6e0008000800 */
[----:B------:R-:W2:Y:S01]  /*0330*/  LDC.64 R8, c[0x0][0x590] ;  /* 0x00016400ff087b82 */ /* 0x000ea20000000a00 */
[----:B0-----:R-:W3:Y:S01]  /*0340*/  LDG.E.64 R4, desc[UR6][R4.64] ;  /* 0x0000000604047981 */ /* 0x001ee2000c1e1b00 */
[----:B-1----:R-:W2:Y:S01]  /*0350*/  MUFU.RCP64H R7, UR4 ;  /* 0x0000000400077d08 */ /* 0x002ea20008001800 */
[----:B------:R-:W-:-:S06]  /*0360*/  HFMA2 R6, -RZ, RZ, 0, 5.9604644775390625e-08 ;  /* 0x00000001ff067431 */ /* 0x000fcc00000001ff */
[----:B--2---:R-:W-:-:S08]  /*0370*/  DFMA R10, R6, -R8, 1 ;  /* 0x3ff00000060a742b */ /* 0x004fd00000000808 */
[----:B------:R-:W-:-:S08]  /*0380*/  DFMA R10, R10, R10, R10 ;  /* 0x0000000a0a0a722b */ /* 0x000fd0000000000a */
[----:B------:R-:W-:-:S08]  /*0390*/  DFMA R10, R6, R10, R6 ;  /* 0x0000000a060a722b */ /* 0x000fd00000000006 */
[----:B------:R-:W-:-:S08]  /*03a0*/  DFMA R14, R10, -R8, 1 ;  /* 0x3ff000000a0e742b */ /* 0x000fd00000000808 */
[----:B------:R-:W-:Y:S02]  /*03b0*/  DFMA R14, R10, R14, R10 ;  /* 0x0000000e0a0e722b */ /* 0x000fe4000000000a */
[----:B---3--:R-:W-:-:S06]  /*03c0*/  DMUL R6, R4, R8 ;  /* 0x0000000804067228 */ /* 0x008fcc0000000000 */
        /* <DEDUP_REMOVED lines=10> */
[----:B------:R-:W-:Y:S01]  /*0470*/  IMAD.MOV.U32 R4, RZ, RZ, R16 ;  /* 0x000000ffff047224 */ /* 0x000fe200078e0010 */
[----:B------:R-:W-:-:S07]  /*0480*/  MOV R5, R17 ;  /* 0x0000001100057202 */ /* 0x000fce0000000f00 */
.L_x_5083:
[----:B------:R-:W0:Y:S02]  /*0490*/  LDC.64 R2, c[0x0][0x580] ;  /* 0x00016000ff027b82 */ /* 0x000e240000000a00 */
[----:B0-----:R-:W-:Y:S01]  /*04a0*/  STG.E.64 desc[UR6][R2.64], R4 ;  /* 0x0000000402007986 */ /* 0x001fe2000c101b06 */
[----:B------:R-:W-:Y:S05]  /*04b0*/  EXIT ;  /* 0x000000000000794d */ /* 0x000fea0003800000 */
.L_x_5079:
        /* <DEDUP_REMOVED lines=14> */
[----:B------:R-:W-:-:S08]  /*05a0*/  DFMA R8, R8, R4, R8 ;  /* 0x000000040808722b */ /* 0x000fd00000000008 */
[----:B--2---:R-:W-:Y:S01]  /*05b0*/  DMUL R4, R8, R12 ;  /* 0x0000000c08047228 */ /* 0x004fe20000000000 */
        /* <DEDUP_REMOVED lines=10> */
.L_x_5086:
[----:B------:R-:W0:Y:S01]  /*0660*/  LDCU.64 UR8, c[0x0][0x590] ;  /* 0x0000b200ff0877ac */ /* 0x000e220008000a00 */
[----:B------:R-:W1:Y:S01]  /*0670*/  LDC.64 R8, c[0x0][0x580] ;  /* 0x00016000ff087b82 */ /* 0x000e620000000a00 */
[----:B------:R-:W0:Y:S01]  /*0680*/  FRND.F64 R4, R4 ;  /* 0x0000000400047313 */ /* 0x000e220000301800 */
[----:B------:R-:W-:Y:S01]  /*0690*/  IADD3 R27, PT, PT, R27, 0x80, RZ ;  /* 0x000000801b1b7810 */ /* 0x000fe20007ffe0ff */
[----:B0-----:R-:W-:-:S07]  /*06a0*/  DMUL R6, R4, UR8 ;  /* 0x0000000804067c28 */ /* 0x001fce0008000000 */
[----:B-1----:R0:W-:Y:S04]  /*06b0*/  STG.E.64 desc[UR6][R8.64], R6 ;  /* 0x0000000608007986 */ /* 0x0021e8000c101b06 */
.L_x_5085:
[----:B--2---:R-:W-:Y:S05]  /*06c0*/  BSYNC.RECONVERGENT B0 ;  /* 0x0000000000007941 */ /* 0x004fea0003800200 */
.L_x_5084:
[----:B------:R-:W1:Y:S02]  /*06d0*/  LDCU UR4, c[0x0][0x380] ;  /* 0x00007000ff0477ac */ /* 0x000e640008000800 */
[----:B-1----:R-:W-:-:S13]  /*06e0*/  ISETP.GE.AND P0, PT, R27, UR4, PT ;  /* 0x000000041b007c0c */ /* 0x002fda000bf06270 */
[----:B------:R-:W-:Y:S05]  /*06f0*/  @P0 EXIT ;  /* 0x000000000000094d */ /* 0x000fea0003800000 */
[----:B------:R-:W1:Y:S01]  /*0700*/  LDC.64 R12, c[0x0][0x588] ;  /* 0x00016200ff0c7b82 */ /* 0x000e620000000a00 */
[----:B------:R-:W2:Y:S07]  /*0710*/  LDCU UR4, c[0x0][0x594] ;  /* 0x0000b280ff0477ac */ /* 0x000eae0008000800 */
[----:B0-----:R-:W0:Y:S01]  /*0720*/  LDC.64 R6, c[0x0][0x590] ;  /* 0x00016400ff067b82 */ /* 0x001e220000000a00 */
[----:B-1----:R-:W3:Y:S01]  /*0730*/  LDG.E.64 R12, desc[UR6][R12.64] ;  /* 0x000000060c0c7981 */ /* 0x002ee2000c1e1b00 */
[----:B--2---:R-:W0:Y:S01]  /*0740*/  MUFU.RCP64H R5, UR4 ;  /* 0x0000000400057d08 */ /* 0x004e220008001800 */
[----:B------:R-:W-:-:S06]  /*0750*/  IMAD.MOV.U32 R4, RZ, RZ, 0x1 ;  /* 0x00000001ff047424 */ /* 0x000fcc00078e00ff */
[----:B0-----:R-:W-:-:S08]  /*0760*/  DFMA R8, R4, -R6, 1 ;  /* 0x3ff000000408742b */ /* 0x001fd00000000806 */
[----:B------:R-:W-:-:S08]  /*0770*/  DFMA R8, R8, R8, R8 ;  /* 0x000000080808722b */ /* 0x000fd00000000008 */
[----:B------:R-:W-:-:S08]  /*0780*/  DFMA R8, R4, R8, R4 ;  /* 0x000000080408722b */ /* 0x000fd00000000004 */
[----:B------:R-:W-:-:S08]  /*0790*/  DFMA R4, R8, -R6, 1 ;  /* 0x3ff000000804742b */ /* 0x000fd00000000806 */
[----:B------:R-:W-:-:S08]  /*07a0*/  DFMA R8, R8, R4, R8 ;  /* 0x000000040808722b */ /* 0x000fd00000000008 */
[----:B---3--:R-:W-:Y:S01]  /*07b0*/  DMUL R4, R8, R12 ;  /* 0x0000000c08047228 */ /* 0x008fe20000000000 */
        /* <DEDUP_REMOVED lines=8> */
[----:B------:R-:W-:Y:S02]  /*0840*/  MOV R4, R16 ;  /* 0x0000001000047202 */ /* 0x000fe40000000f00 */
[----:B------:R-:W-:-:S07]  /*0850*/  MOV R5, R17 ;  /* 0x0000001100057202 */ /* 0x000fce0000000f00 */
.L_x_5087:
[----:B------:R-:W0:Y:S01]  /*0860*/  LDCU.64 UR8, c[0x0][0x590] ;  /* 0x0000b200ff0877ac */ /* 0x000e220008000a00 */
[----:B------:R-:W1:Y:S01]  /*0870*/  LDC.64 R6, c[0x0][0x580] ;  /* 0x00016000ff067b82 */ /* 0x000e620000000a00 */
[----:B------:R-:W0:Y:S02]  /*0880*/  FRND.F64 R4, R4 ;  /* 0x0000000400047313 */ /* 0x000e240000301800 */
[----:B0-----:R-:W-:-:S07]  /*0890*/  DMUL R2, R4, UR8 ;  /* 0x0000000804027c28 */ /* 0x001fce0008000000 */
[----:B-1----:R-:W-:Y:S01]  /*08a0*/  STG.E.64 desc[UR6][R6.64], R2 ;  /* 0x0000000206007986 */ /* 0x002fe2000c101b06 */
[----:B------:R-:W-:Y:S05]  /*08b0*/  EXIT ;  /* 0x000000000000794d */ /* 0x000fea0003800000 */
.L_x_5078:
[----:B------:R-:W-:Y:S01]  /*08c0*/  UISETP.NE.AND UP0, UPT, UR8, URZ, UPT ;  /* 0x000000ff0800728c */ /* 0x000fe2000bf05270 */
[----:B------:R-:W-:-:S08]  /*08d0*/  VIADD R25, R25, 0xffffffff ;  /* 0xffffffff19197836 */ /* 0x000fd00000000000 */
        /* <DEDUP_REMOVED lines=8> */
[----:B------:R-:W-:Y:S01]  /*0960*/  MOV R4, RZ ;  /* 0x000000ff00047202 */ /* 0x000fe20000000f00 */
[----:B------:R-:W-:Y:S01]  /*0970*/  IMAD.MOV.U32 R5, RZ, RZ, R27 ;  /* 0x000000ffff057224 */ /* 0x000fe200078e001b */
[----:B------:R-:W-:Y:S01]  /*0980*/  ISETP.NE.AND P0, PT, R25, RZ, PT ;  /* 0x000000ff1900720c */ /* 0x000fe20003f05270 */
[----:B------:R-:W1:Y:S01]  /*0990*/  LDCU UR4, c[0x0][0x38c] ;  /* 0x00007180ff0477ac */ /* 0x000e620008000800 */
[----:B------:R-:W3:Y:S01]  /*09a0*/  LDCU.64 UR10, c[0x0][0x4b8] ;  /* 0x00009700ff0a77ac */ /* 0x000ee20008000a00 */
[----:B0-----:R-:W-:-:S05]  /*09b0*/  IMAD.HI.U32 R4, R27, UR8, R4 ;  /* 0x000000081b047c27 */ /* 0x001fca000f8e0004 */
[----:B------:R-:W-:-:S04]  /*09c0*/  SHF.R.U32.HI R5, RZ, UR9, R4 ;  /* 0x00000009ff057c19 */ /* 0x000fc80008011604 */
[----:B------:R-:W-:-:S05]  /*09d0*/  IADD3 R0, PT, PT, -R5, RZ, RZ ;  /* 0x000000ff05007210 */ /* 0x000fca0007ffe1ff */
[----:B-1----:R-:W-:-:S04]  /*09e0*/  IMAD R0, R0, UR4, R27 ;  /* 0x0000000400007c24 */ /* 0x002fc8000f8e021b */
[C---:B---3--:R-:W-:Y:S02]  /*09f0*/  IMAD R23, R0.reuse, UR10, RZ ;  /* 0x0000000a00177c24 */ /* 0x048fe4000f8e02ff */
[----:B------:R-:W-:Y:S01]  /*0a00*/  IMAD R0, R0, UR11, RZ ;  /* 0x0000000b00007c24 */ /* 0x000fe2000f8e02ff */
[----:B------:R-:W-:Y:S06]  /*0a10*/  @!P0 BRA `(.L_x_5091) ;  /* 0x0000001000748947 */ /* 0x000fec0003800000 */
[----:B------:R-:W0:Y:S01]  /*0a20*/  LDCU.64 UR8, c[0x0][0x398] ;  /* 0x00007300ff0877ac */ /* 0x000e220008000a00 */
[----:B------:R-:W-:Y:S01]  /*0a30*/  HFMA2 R4, -RZ, RZ, 0, 0 ;  /* 0x00000000ff047431 */ /* 0x000fe200000001ff */
[----:B------:R-:W-:Y:S01]  /*0a40*/  ISETP.NE.AND P0, PT, R26, 0x2, PT ;  /* 0x000000021a00780c */ /* 0x000fe20003f05270 */
[----:B------:R-:W1:Y:S01]  /*0a50*/  LDCU UR4, c[0x0][0x3a0] ;  /* 0x00007400ff0477ac */ /* 0x000e620008000800 */
[----:B------:R-:W3:Y:S02]  /*0a60*/  LDCU.64 UR10, c[0x0][0x4c0] ;  /* 0x00009800ff0a77ac */ /* 0x000ee40008000a00 */
[----:B0-----:R-:W-:-:S05]  /*0a70*/  IMAD.HI.U32 R6, R5, UR9, R4 ;  /* 0x0000000905067c27 */ /* 0x001fca000f8e0004 */
[----:B-1----:R-:W-:-:S05]  /*0a80*/  SHF.R.U32.HI R7, RZ, UR4, R6 ;  /* 0x00000004ff077c19 */ /* 0x002fca0008011606 */
[----:B------:R-:W-:-:S04]  /*0a90*/  IMAD.MOV R4, RZ, RZ, -R7 ;  /* 0x000000ffff047224 */ /* 0x000fc800078e0a07 */
[----:B------:R-:W-:-:S04]  /*0aa0*/  IMAD R4, R4, UR8, R5 ;  /* 0x0000000804047c24 */ /* 0x000fc8000f8e0205 */
[C---:B---3--:R-:W-:Y:S02]  /*0ab0*/  IMAD R23, R4.reuse, UR10, R23 ;  /* 0x0000000a04177c24 */ /* 0x048fe4000f8e0217 */
[----:B------:R-:W-:Y:S01]  /*0ac0*/  IMAD R0, R4, UR11, R0 ;  /* 0x0000000b04007c24 */ /* 0x000fe2000f8e0200 */
[----:B------:R-:W-:Y:S06]  /*0ad0*/  @!P0 BRA `(.L_x_5091) ;  /* 0x0000001000448947 */ /* 0x000fec0003800000 */
[----:B------:R-:W0:Y:S01]  /*0ae0*/  LDCU.64 UR8, c[0x0][0x3a8] ;  /* 0x00007500ff0877ac */ /* 0x000e220008000a00 */
[----:B------:R-:W-:Y:S02]  /*0af0*/  MOV R6, RZ ;  /* 0x000000ff00067202 */ /* 0x000fe40000000f00 */
[----:B------:R-:W-:Y:S01]  /*0b00*/  ISETP.NE.AND P0, PT, R26, 0x3, PT ;  /* 0x000000031a00780c */ /* 0x000fe20003f05270 */
[----:B------:R-:W1:Y:S01]  /*0b10*/  LDCU UR4, c[0x0][0x3a4] ;  /* 0x00007480ff0477ac */ /* 0x000e620008000800 */
[----:B------:R-:W3:Y:S01]  /*0b20*/  LDCU.64 UR10, c[0x0][0x4c8] ;  /* 0x00009900ff0a77ac */ /* 0x000ee20008000a00 */
[----:B0-----:R-:W-:-:S05]  /*0b30*/  IMAD.HI.U32 R4, R7, UR8, R6 ;  /* 0x0000000807047c27 */ /* 0x001fca000f8e0006 */
[----:B------:R-:W-:-:S04]  /*0b40*/  SHF.R.U32.HI R5, RZ, UR9, R4 ;  /* 0x00000009ff057c19 */ /* 0x000fc80008011604 */
[----:B------:R-:W-:-:S05]  /*0b50*/  IADD3 R6, PT, PT, -R5, RZ, RZ ;  /* 0x000000ff05067210 */ /* 0x000fca0007ffe1ff */
[----:B-1----:R-:W-:-:S04]  /*0b60*/  IMAD R6, R6, UR4, R7 ;  /* 0x0000000406067c24 */ /* 0x002fc8000f8e0207 */
[C---:B---3--:R-:W-:Y:S02]  /*0b70*/  IMAD R23, R6.reuse, UR10, R23 ;  /* 0x0000000a06177c24 */ /* 0x048fe4000f8e0217 */
[----:B------:R-:W-:Y:S01]  /*0b80*/  IMAD R0, R6, UR11, R0 ;  /* 0x0000000b06007c24 */ /* 0x000fe2000f8e0200 */
[----:B------:R-:W-:Y:S06]  /*0b90*/  @!P0 BRA `(.L_x_5091) ;  /* 0x0000001000148947 */ /* 0x000fec0003800000 */
[----:B------:R-:W0:Y:S01]  /*0ba0*/  LDCU.64 UR8, c[0x0][0x3b0] ;  /* 0x00007600ff0877ac */ /* 0x000e220008000a00 */
[----:B------:R-:W-:Y:S01]  /*0bb0*/  IMAD.MOV.U32 R4, RZ, RZ, RZ ;  /* 0x000000ffff047224 */ /* 0x000fe200078e00ff */
[----:B------:R-:W-:Y:S01]  /*0bc0*/  ISETP.NE.AND P0, PT, R26, 0x4, PT ;  /* 0x000000041a00780c */ /* 0x000fe20003f05270 */
[----:B------:R-:W1:Y:S01]  /*0bd0*/  LDCU UR4, c[0x0][0x3b8] ;  /* 0x00007700ff0477ac */ /* 0x000e620008000800 */
[----:B------:R-:W3:Y:S01]  /*0be0*/  LDCU.64 UR10, c[0x0][0x4d0] ;  /* 0x00009a00ff0a77ac */ /* 0x000ee20008000a00 */
[----:B0-----:R-:W-:-:S05]  /*0bf0*/  IMAD.HI.U32 R6, R5, UR9, R4 ;  /* 0x0000000905067c27 */ /* 0x001fca000f8e0004 */
[----:B-1----:R-:W-:-:S04]  /*0c00*/  SHF.R.U32.HI R7, RZ, UR4, R6 ;  /* 0x00000004ff077c19 */ /* 0x002fc80008011606 */
[----:B------:R-:W-:-:S05]  /*0c10*/  IADD3 R4, PT, PT, -R7, RZ, RZ ;  /* 0x000000ff07047210 */ /* 0x000fca0007ffe1ff */
        /* <DEDUP_REMOVED lines=10> */
[----:B------:R-:W-:-:S05]  /*0cc0*/  SHF.R.U32.HI R5, RZ, UR9, R4 ;  /* 0x00000009ff057c19 */ /* 0x000fca0008011604 */
[----:B------:R-:W-:-:S04]  /*0cd0*/  IMAD.MOV R6, RZ, RZ, -R5 ;  /* 0x000000ffff067224 */ /* 0x000fc800078e0a05 */
[----:B-1----:R-:W-:-:S04]  /*0ce0*/  IMAD R6, R6, UR4, R7 ;  /* 0x0000000406067c24 */ /* 0x002fc8000f8e0207 */
[C---:B---3--:R-:W-:Y:S02]  /*0cf0*/  IMAD R23, R6.reuse, UR10, R23 ;  /* 0x0000000a06177c24 */ /* 0x048fe4000f8e0217 */
[----:B------:R-:W-:Y:S01]  /*0d00*/  IMAD R0, R6, UR11, R0 ;  /* 0x0000000b06007c24 */ /* 0x000fe2000f8e0200 */
[----:B------:R-:W-:Y:S06]  /*0d10*/  @!P0 BRA `(.L_x_5091) ;  /* 0x0000000c00b48947 */ /* 0x000fec0003800000 */
[----:B------:R-:W0:Y:S01]  /*0d20*/  LDCU.64 UR8, c[0x0][0x3c8] ;  /* 0x00007900ff0877ac */ /* 0x000e220008000a00 */
[----:B------:R-:W-:Y:S01]  /*0d30*/  HFMA2 R4, -RZ, RZ, 0, 0 ;  /* 0x00000000ff047431 */ /* 0x000fe200000001ff */
[----:B------:R-:W-:Y:S01]  /*0d40*/  ISETP.NE.AND P0, PT, R26, 0x6, PT ;  /* 0x000000061a00780c */ /* 0x000fe20003f05270 */
[----:B------:R-:W1:Y:S01]  /*0d50*/  LDCU UR4, c[0x0][0x3d0] ;  /* 0x00007a00ff0477ac */ /* 0x000e620008000800 */
[----:B------:R-:W3:Y:S02]  /*0d60*/  LDCU.64 UR10, c[0x0][0x4e0] ;  /* 0x00009c00ff0a77ac */ /* 0x000ee40008000a00 */
        /* <DEDUP_REMOVED lines=211> */
[----:B------:R-:W-:Y:S01]  /*1aa0*/  ISETP.NE.AND P0, PT, R26, 0x18, PT ;  /* 0x000000181a00780c */ /* 0x000fe20003f05270 */
[----:B------:R-:W0:Y:S01]  /*1ab0*/  LDCU.64 UR8, c[0x0][0x4a0] ;  /* 0x00009400ff0877ac */ /* 0x000e220008000a00 */
[----:B------:R-:W-:Y:S01]  /*1ac0*/  HFMA2 R4, -RZ, RZ, 0, 0 ;  /* 0x00000000ff047431 */ /* 0x000fe200000001ff */
[----:B------:R-:W1:Y:S01]  /*1ad0*/  LDCU UR4, c[0x0][0x4a8] ;  /* 0x00009500ff0477ac */ /* 0x000e620008000800 */
[----:B------:R-:W3:Y:S09]  /*1ae0*/  LDCU.64 UR10, c[0x0][0x570] ;  /* 0x0000ae00ff0a77ac */ /* 0x000ef20008000a00 */
[----:B------:R-:W4:Y:S01]  /*1af0*/  @P0 LDC.64 R10, c[0x0][0x4b0] ;  /* 0x00012c00ff0a0b82 */ /* 0x000f220000000a00 */
[----:B0-----:R-:W-:-:S07]  /*1b00*/  IMAD.HI.U32 R8, R5, UR9, R4 ;  /* 0x0000000905087c27 */ /* 0x001fce000f8e0004 */
[----:B------:R-:W0:Y:S01]  /*1b10*/  @P0 LDC R13, c[0x0][0x4ac] ;  /* 0x00012b00ff0d0b82 */ /* 0x000e220000000800 */
[----:B-1----:R-:W-:Y:S01]  /*1b20*/  SHF.R.U32.HI R9, RZ, UR4, R8 ;  /* 0x00000004ff097c19 */ /* 0x002fe20008011608 */
[----:B------:R-:W-:-:S03]  /*1b30*/  @P0 IMAD.MOV.U32 R8, RZ, RZ, RZ ;  /* 0x000000ffff080224 */ /* 0x000fc600078e00ff */
[----:B------:R-:W-:-:S03]  /*1b40*/  IADD3 R4, PT, PT, -R9, RZ, RZ ;  /* 0x000000ff09047210 */ /* 0x000fc60007ffe1ff */
[----:B------:R-:W1:Y:S02]  /*1b50*/  @P0 LDC.64 R6, c[0x0][0x578] ;  /* 0x00015e00ff060b82 */ /* 0x000e640000000a00 */
[----:B------:R-:W-:Y:S02]  /*1b60*/  IMAD R4, R4, UR8, R5 ;  /* 0x0000000804047c24 */ /* 0x000fe4000f8e0205 */
[----:B----4-:R-:W-:-:S04]  /*1b70*/  @P0 IMAD.HI.U32 R2, R9, R10, R8 ;  /* 0x0000000a09020227 */ /* 0x010fc800078e0008 */
[C---:B---3--:R-:W-:Y:S01]  /*1b80*/  IMAD R23, R4.reuse, UR10, R23 ;  /* 0x0000000a04177c24 */ /* 0x048fe2000f8e0217 */
[----:B------:R-:W-:Y:S01]  /*1b90*/  @P0 SHF.R.U32.HI R2, RZ, R11, R2 ;  /* 0x0000000bff020219 */ /* 0x000fe20000011602 */
[----:B------:R-:W-:-:S03]  /*1ba0*/  IMAD R0, R4, UR11, R0 ;  /* 0x0000000b04007c24 */ /* 0x000fc6000f8e0200 */
[----:B------:R-:W-:-:S05]  /*1bb0*/  @P0 IADD3 R8, PT, PT, -R2, RZ, RZ ;  /* 0x000000ff02080210 */ /* 0x000fca0007ffe1ff */
[----:B0-----:R-:W-:-:S04]  /*1bc0*/  @P0 IMAD R8, R8, R13, R9 ;  /* 0x0000000d08080224 */ /* 0x001fc800078e0209 */
[C---:B-1----:R-:W-:Y:S02]  /*1bd0*/  @P0 IMAD R23, R8.reuse, R6, R23 ;  /* 0x0000000608170224 */ /* 0x042fe400078e0217 */
[----:B------:R-:W-:-:S07]  /*1be0*/  @P0 IMAD R0, R8, R7, R0 ;  /* 0x0000000708000224 */ /* 0x000fce00078e0200 */
.L_x_5091:
[----:B------:R-:W0:Y:S01]  /*1bf0*/  LDCU.128 UR8, c[0x0][0x580] ;  /* 0x0000b000ff0877ac */ /* 0x000e220008000c00 */
[----:B------:R-:W1:Y:S01]  /*1c00*/  LDC.64 R4, c[0x0][0x590] ;  /* 0x00016400ff047b82 */ /* 0x000e620000000a00 */
[----:B------:R-:W3:Y:S01]  /*1c10*/  LDCU UR4, c[0x0][0x594] ;  /* 0x0000b280ff0477ac */ /* 0x000ee20008000800 */
[----:B0-----:R-:W-:-:S04]  /*1c20*/  IADD3 R8, P0, PT, R0, UR10, RZ ;  /* 0x0000000a00087c10 */ /* 0x001fc8000ff1e0ff */
[----:B------:R-:W-:-:S05]  /*1c30*/  IADD3.X R9, PT, PT, RZ, UR11, RZ, P0, !PT ;  /* 0x0000000bff097c10 */ /* 0x000fca00087fe4ff */
[----:B--2---:R-:W2:Y:S01]  /*1c40*/  LDG.E.64 R6, desc[UR6][R8.64] ;  /* 0x0000000608067981 */ /* 0x004ea2000c1e1b00 */
[----:B---3--:R-:W1:Y:S01]  /*1c50*/  MUFU.RCP64H R11, UR4 ;  /* 0x00000004000b7d08 */ /* 0x008e620008001800 */
[----:B------:R-:W-:Y:S01]  /*1c60*/  IMAD.MOV.U32 R10, RZ, RZ, 0x1 ;  /* 0x00000001ff0a7424 */ /* 0x000fe200078e00ff */
[----:B------:R-:W-:Y:S01]  /*1c70*/  IADD3 R22, P1, PT, R23, UR8, RZ ;  /* 0x0000000817167c10 */ /* 0x000fe2000ff3e0ff */
[----:B------:R-:W-:Y:S03]  /*1c80*/  BSSY.RECONVERGENT B1, `(.L_x_5092) ;  /* 0x0000014000017945 */ /* 0x000fe60003800200 */
[----:B------:R-:W-:Y:S01]  /*1c90*/  IADD3.X R23, PT, PT, RZ, UR9, RZ, P1, !PT ;  /* 0x00000009ff177c10 */ /* 0x000fe20008ffe4ff */
        /* <DEDUP_REMOVED lines=18> */
.L_x_5093:
[----:B------:R-:W-:Y:S05]  /*1dc0*/  BSYNC.RECONVERGENT B1 ;  /* 0x0000000000017941 */ /* 0x000fea0003800200 */
.L_x_5092:
[----:B------:R0:W-:Y:S01]  /*1dd0*/  STG.E.64 desc[UR6][R22.64], R4 ;  /* 0x0000000416007986 */ /* 0x0001e2000c101b06 */
[----:B------:R-:W-:-:S07]  /*1de0*/  VIADD R27, R27, 0x80 ;  /* 0x000000801b1b7836 */ /* 0x000fce0000000000 */
.L_x_5090:
[----:B--2---:R-:W-:Y:S05]  /*1df0*/  BSYNC.RECONVERGENT B0 ;  /* 0x0000000000007941 */ /* 0x004fea0003800200 */
.L_x_5089:
[----:B------:R-:W1:Y:S02]  /*1e00*/  LDCU UR4, c[0x0][0x380] ;  /* 0x00007000ff0477ac */ /* 0x000e640008000800 */
[----:B-1----:R-:W-:-:S13]  /*1e10*/  ISETP.GE.AND P0, PT, R27, UR4, PT ;  /* 0x000000041b007c0c */ /* 0x002fda000bf06270 */
        /* <DEDUP_REMOVED lines=299> */
.L_x_5094:
[----:B------:R-:W0:Y:S01]  /*30d0*/  LDCU.128 UR8, c[0x0][0x580] ;  /* 0x0000b000ff0877ac */ /* 0x000e220008000c00 */
[----:B------:R-:W1:Y:S01]  /*30e0*/  LDC.64 R8, c[0x0][0x590] ;  /* 0x00016400ff087b82 */ /* 0x000e620000000a00 */
[----:B------:R-:W2:Y:S01]  /*30f0*/  LDCU UR4, c[0x0][0x594] ;  /* 0x0000b280ff0477ac */ /* 0x000ea20008000800 */
[----:B0-----:R-:W-:-:S05]  /*3100*/  IADD3 R4, P0, PT, R0, UR10, RZ ;  /* 0x0000000a00047c10 */ /* 0x001fca000ff1e0ff */
[----:B------:R-:W-:-:S06]  /*3110*/  IMAD.X R5, RZ, RZ, UR11, P0 ;  /* 0x0000000bff057e24 */ /* 0x000fcc00080e06ff */
[----:B------:R-:W3:Y:S01]  /*3120*/  LDG.E.64 R4, desc[UR6][R4.64] ;  /* 0x0000000604047981 */ /* 0x000ee2000c1e1b00 */
[----:B--2---:R-:W1:Y:S01]  /*3130*/  MUFU.RCP64H R7, UR4 ;  /* 0x0000000400077d08 */ /* 0x004e620008001800 */
[----:B------:R-:W-:Y:S01]  /*3140*/  MOV R6, 0x1 ;  /* 0x0000000100067802 */ /* 0x000fe20000000f00 */
[----:B------:R-:W-:Y:S01]  /*3150*/  BSSY.RECONVERGENT B0, `(.L_x_5095) ;  /* 0x0000015000007945 */ /* 0x000fe20003800200 */
[----:B------:R-:W-:-:S04]  /*3160*/  IADD3 R22, P1, PT, R23, UR8, RZ ;  /* 0x0000000817167c10 */ /* 0x000fc8000ff3e0ff */
[----:B------:R-:W-:Y:S01]  /*3170*/  IADD3.X R23, PT, PT, RZ, UR9, RZ, P1, !PT ;  /* 0x00000009ff177c10 */ /* 0x000fe20008ffe4ff */
[----:B-1----:R-:W-:-:S08]  /*3180*/  DFMA R10, R6, -R8, 1 ;  /* 0x3ff00000060a742b */ /* 0x002fd00000000808 */
        /* <DEDUP_REMOVED lines=17> */
.L_x_5096:
[----:B------:R-:W-:Y:S05]  /*32a0*/  BSYNC.RECONVERGENT B0 ;  /* 0x0000000000007941 */ /* 0x000fea0003800200 */
.L_x_5095:
[----:B------:R-:W-:Y:S01]  /*32b0*/  STG.E.64 desc[UR6][R22.64], R4 ;  /* 0x0000000416007986 */ /* 0x000fe2000c101b06 */
[----:B------:R-:W-:Y:S05]  /*32c0*/  EXIT ;  /* 0x000000000000794d */ /* 0x000fea0003800000 */
.L_x_5088:
        /* <DEDUP_REMOVED lines=11> */
[----:B------:R-:W3:Y:S01]  /*3380*/  LDCU.64 UR10, c[0x0][0x4b8] ;  /* 0x00009700ff0a77ac */ /* 0x000ee20008000a00 */
[----:B0-----:R-:W-:-:S05]  /*3390*/  IMAD.HI.U32 R4, R27, UR8, R4 ;  /* 0x000000081b047c27 */ /* 0x001fca000f8e0004 */
[----:B------:R-:W-:-:S05]  /*33a0*/  SHF.R.U32.HI R5, RZ, UR9, R4 ;  /* 0x00000009ff057c19 */ /* 0x000fca0008011604 */
[----:B------:R-:W-:-:S04]  /*33b0*/  IMAD.MOV R0, RZ, RZ, -R5 ;  /* 0x000000ffff007224 */ /* 0x000fc800078e0a05 */
[----:B-1----:R-:W-:-:S04]  /*33c0*/  IMAD R0, R0, UR4, R27 ;  /* 0x0000000400007c24 */ /* 0x002fc8000f8e021b */
[C---:B---3--:R-:W-:Y:S02]  /*33d0*/  IMAD R23, R0.reuse, UR10, RZ ;  /* 0x0000000a00177c24 */ /* 0x048fe4000f8e02ff */
[----:B------:R-:W-:Y:S01]  /*33e0*/  IMAD R0, R0, UR11, RZ ;  /* 0x0000000b00007c24 */ /* 0x000fe2000f8e02ff */
[----:B------:R-:W-:Y:S06]  /*33f0*/  @!P0 BRA `(.L_x_5099) ;  /* 0x0000001000748947 */ /* 0x000fec0003800000 */
[----:B------:R-:W0:Y:S01]  /*3400*/  LDCU.64 UR8, c[0x0][0x398] ;  /* 0x00007300ff0877ac */ /* 0x000e220008000a00 */
[----:B------:R-:W-:Y:S02]  /*3410*/  MOV R4, RZ ;  /* 0x000000ff00047202 */ /* 0x000fe40000000f00 */
        /* <DEDUP_REMOVED lines=270> */
[----:B-1----:R-:W-:Y:S02]  /*4500*/  SHF.R.U32.HI R9, RZ, UR4, R8 ;  /* 0x00000004ff097c19 */ /* 0x002fe40008011608 */
[----:B------:R-:W-:Y:S02]  /*4510*/  @P0 MOV R8, RZ ;  /* 0x000000ff00080202 */ /* 0x000fe40000000f00 */
[----:B------:R-:W-:-:S03]  /*4520*/  IADD3 R4, PT, PT, -R9, RZ, RZ ;  /* 0x000000ff09047210 */ /* 0x000fc60007ffe1ff */
[----:B------:R-:W1:Y:S02]  /*4530*/  @P0 LDC.64 R6, c[0x0][0x578] ;  /* 0x00015e00ff060b82 */ /* 0x000e640000000a00 */
[----:B------:R-:W-:Y:S02]  /*4540*/  IMAD R4, R4, UR8, R5 ;  /* 0x0000000804047c24 */ /* 0x000fe4000f8e0205 */
[----:B----4-:R-:W-:-:S04]  /*4550*/  @P0 IMAD.HI.U32 R2, R9, R10, R8 ;  /* 0x0000000a09020227 */ /* 0x010fc800078e0008 */
[C---:B---3--:R-:W-:Y:S01]  /*4560*/  IMAD R23, R4.reuse, UR10, R23 ;  /* 0x0000000a04177c24 */ /* 0x048fe2000f8e0217 */
[----:B------:R-:W-:Y:S01]  /*4570*/  @P0 SHF.R.U32.HI R2, RZ, R11, R2 ;  /* 0x0000000bff020219 */ /* 0x000fe20000011602 */
[----:B------:R-:W-:-:S04]  /*4580*/  IMAD R0, R4, UR11, R0 ;  /* 0x0000000b04007c24 */ /* 0x000fc8000f8e0200 */
[----:B------:R-:W-:-:S04]  /*4590*/  @P0 IMAD.MOV R8, RZ, RZ, -R2 ;  /* 0x000000ffff080224 */ /* 0x000fc800078e0a02 */
[----:B0-----:R-:W-:-:S04]  /*45a0*/  @P0 IMAD R8, R13, R8, R9 ;  /* 0x000000080d080224 */ /* 0x001fc800078e0209 */
[C---:B-1----:R-:W-:Y:S02]  /*45b0*/  @P0 IMAD R23, R8.reuse, R6, R23 ;  /* 0x0000000608170224 */ /* 0x042fe400078e0217 */
[----:B------:R-:W-:-:S07]  /*45c0*/  @P0 IMAD R0, R8, R7, R0 ;  /* 0x0000000708000224 */ /* 0x000fce00078e0200 */
.L_x_5099:
[----:B------:R-:W0:Y:S01]  /*45d0*/  LDCU.128 UR8, c[0x0][0x580] ;  /* 0x0000b000ff0877ac */ /* 0x000e220008000c00 */
[----:B------:R-:W1:Y:S01]  /*45e0*/  LDC.64 R6, c[0x0][0x590] ;  /* 0x00016400ff067b82 */ /* 0x000e620000000a00 */
[----:B------:R-:W3:Y:S01]  /*45f0*/  LDCU UR4, c[0x0][0x594] ;  /* 0x0000b280ff0477ac */ /* 0x000ee20008000800 */
[----:B0-----:R-:W-:-:S04]  /*4600*/  IADD3 R12, P0, PT, R0, UR10, RZ ;  /* 0x0000000a000c7c10 */ /* 0x001fc8000ff1e0ff */
[----:B------:R-:W-:-:S06]  /*4610*/  IADD3.X R13, PT, PT, RZ, UR11, RZ, P0, !PT ;  /* 0x0000000bff0d7c10 */ /* 0x000fcc00087fe4ff */
[----:B--2---:R-:W2:Y:S01]  /*4620*/  LDG.E.64 R12, desc[UR6][R12.64] ;  /* 0x000000060c0c7981 */ /* 0x004ea2000c1e1b00 */
[----:B---3--:R-:W1:Y:S01]  /*4630*/  MUFU.RCP64H R5, UR4 ;  /* 0x0000000400057d08 */ /* 0x008e620008001800 */
        /* <DEDUP_REMOVED lines=20> */
.L_x_5101:
[----:B------:R-:W-:Y:S05]  /*4780*/  BSYNC.RECONVERGENT B1 ;  /* 0x0000000000017941 */ /* 0x000fea0003800200 */
.L_x_5100:
[----:B------:R-:W0:Y:S01]  /*4790*/  LDCU.64 UR8, c[0x0][0x590] ;  /* 0x0000b200ff0877ac */ /* 0x000e220008000a00 */
[----:B------:R-:W0:Y:S01]  /*47a0*/  FRND.F64 R4, R4 ;  /* 0x0000000400047313 */ /* 0x000e220000301800 */
[----:B------:R-:W-:Y:S01]  /*47b0*/  IADD3 R27, PT, PT, R27, 0x80, RZ ;  /* 0x000000801b1b7810 */ /* 0x000fe20007ffe0ff */
[----:B0-----:R-:W-:-:S07]  /*47c0*/  DMUL R6, R4, UR8 ;  /* 0x0000000804067c28 */ /* 0x001fce0008000000 */
[----:B------:R0:W-:Y:S04]  /*47d0*/  STG.E.64 desc[UR6][R22.64], R6 ;  /* 0x0000000616007986 */ /* 0x0001e8000c101b06 */
.L_x_5098:
[----:B--2---:R-:W-:Y:S05]  /*47e0*/  BSYNC.RECONVERGENT B0 ;  /* 0x0000000000007941 */ /* 0x004fea0003800200 */
.L_x_5097:
[----:B------:R-:W1:Y:S02]  /*47f0*/  LDCU UR4, c[0x0][0x380] ;  /* 0x00007000ff0477ac */ /* 0x000e640008000800 */
[----:B-1----:R-:W-:-:S13]  /*4800*/  ISETP.GE.AND P0, PT, R27, UR4, PT ;  /* 0x000000041b007c0c */ /* 0x002fda000bf06270 */
[----:B------:R-:W-:Y:S05]  /*4810*/  @P0 EXIT ;  /* 0x000000000000094d */ /* 0x000fea0003800000 */
[----:B------:R-:W1:Y:S01]  /*4820*/  LDCU.64 UR8, c[0x0][0x390] ;  /* 0x00007200ff0877ac */ /* 0x000e620008000a00 */
[----:B------:R-:W-:Y:S01]  /*4830*/  MOV R4, RZ ;  /* 0x000000ff00047202 */ /* 0x000fe20000000f00 */
[----:B------:R-:W-:Y:S01]  /*4840*/  IMAD.MOV.U32 R5, RZ, RZ, R27 ;  /* 0x000000ffff057224 */ /* 0x000fe200078e001b */
[----:B------:R-:W-:Y:S01]  /*4850*/  ISETP.NE.AND P0, PT, R25, RZ, PT ;  /* 0x000000ff1900720c */ /* 0x000fe20003f05270 */
[----:B------:R-:W2:Y:S01]  /*4860*/  LDCU UR4, c[0x0][0x38c] ;  /* 0x00007180ff0477ac */ /* 0x000ea20008000800 */
[----:B------:R-:W0:Y:S01]  /*4870*/  LDCU.64 UR10, c[0x0][0x4b8] ;  /* 0x00009700ff0a77ac */ /* 0x000e220008000a00 */
[----:B-1----:R-:W-:-:S05]  /*4880*/  IMAD.HI.U32 R4, R27, UR8, R4 ;  /* 0x000000081b047c27 */ /* 0x002fca000f8e0004 */
[----:B------:R-:W-:-:S04]  /*4890*/  SHF.R.U32.HI R5, RZ, UR9, R4 ;  /* 0x00000009ff057c19 */ /* 0x000fc80008011604 */
[----:B------:R-:W-:-:S05]  /*48a0*/  IADD3 R0, PT, PT, -R5, RZ, RZ ;  /* 0x000000ff05007210 */ /* 0x000fca0007ffe1ff */
[----:B--2---:R-:W-:-:S04]  /*48b0*/  IMAD R0, R0, UR4, R27 ;  /* 0x0000000400007c24 */ /* 0x004fc8000f8e021b */
[C---:B0-----:R-:W-:Y:S02]  /*48c0*/  IMAD R23, R0.reuse, UR10, RZ ;  /* 0x0000000a00177c24 */ /* 0x041fe4000f8e02ff */
        /* <DEDUP_REMOVED lines=287> */
.L_x_5102:
[----:B------:R-:W0:Y:S01]  /*5ac0*/  LDCU.128 UR8, c[0x0][0x580] ;  /* 0x0000b000ff0877ac */ /* 0x000e220008000c00 */
[----:B------:R-:W1:Y:S01]  /*5ad0*/  LDC.64 R6, c[0x0][0x590] ;  /* 0x00016400ff067b82 */ /* 0x000e620000000a00 */
[----:B------:R-:W2:Y:S01]  /*5ae0*/  LDCU UR4, c[0x0][0x594] ;  /* 0x0000b280ff0477ac */ /* 0x000ea20008000800 */
[----:B0-----:R-:W-:-:S04]  /*5af0*/  IADD3 R12, P0, PT, R0, UR10, RZ ;  /* 0x0000000a000c7c10 */ /* 0x001fc8000ff1e0ff */
[----:B------:R-:W-:-:S06]  /*5b00*/  IADD3.X R13, PT, PT, RZ, UR11, RZ, P0, !PT ;  /* 0x0000000bff0d7c10 */ /* 0x000fcc00087fe4ff */
[----:B------:R-:W3:Y:S01]  /*5b10*/  LDG.E.64 R12, desc[UR6][R12.64] ;  /* 0x000000060c0c7981 */ /* 0x000ee2000c1e1b00 */
[----:B--2---:R-:W1:Y:S01]  /*5b20*/  MUFU.RCP64H R5, UR4 ;  /* 0x0000000400057d08 */ /* 0x004e620008001800 */
[----:B------:R-:W-:Y:S01]  /*5b30*/  MOV R4, 0x1 ;  /* 0x0000000100047802 */ /* 0x000fe20000000f00 */
[----:B------:R-:W-:Y:S01]  /*5b40*/  BSSY.RECONVERGENT B0, `(.L_x_5103) ;  /* 0x0000013000007945 */ /* 0x000fe20003800200 */
[----:B------:R-:W-:-:S05]  /*5b50*/  IADD3 R22, P1, PT, R23, UR8, RZ ;  /* 0x0000000817167c10 */ /* 0x000fca000ff3e0ff */
[----:B------:R-:W-:Y:S01]  /*5b60*/  IMAD.X R23, RZ, RZ, UR9, P1 ;  /* 0x00000009ff177e24 */ /* 0x000fe200088e06ff */
[----:B-1----:R-:W-:-:S08]  /*5b70*/  DFMA R8, R4, -R6, 1 ;  /* 0x3ff000000408742b */ /* 0x002fd00000000806 */
        /* <DEDUP_REMOVED lines=15> */
.L_x_5104:
[----:B------:R-:W-:Y:S05]  /*5c70*/  BSYNC.RECONVERGENT B0 ;  /* 0x0000000000007941 */ /* 0x000fea0003800200 */
.L_x_5103:
[----:B------:R-:W0:Y:S01]  /*5c80*/  LDCU.64 UR8, c[0x0][0x590] ;  /* 0x0000b200ff0877ac */ /* 0x000e220008000a00 */
[----:B------:R-:W0:Y:S02]  /*5c90*/  FRND.F64 R4, R4 ;  /* 0x0000000400047313 */ /* 0x000e240000301800 */
[----:B0-----:R-:W-:-:S07]  /*5ca0*/  DMUL R2, R4, UR8 ;  /* 0x0000000804027c28 */ /* 0x001fce0008000000 */
[----:B------:R-:W-:Y:S01]  /*5cb0*/  STG.E.64 desc[UR6][R22.64], R2 ;  /* 0x0000000216007986 */ /* 0x000fe2000c101b06 */
[----:B------:R-:W-:Y:S05]  /*5cc0*/  EXIT ;  /* 0x000000000000794d */ /* 0x000fea0003800000 */
        .weak           $__internal_2_$__cuda_sm20_div_rn_f64_full
        .type           $__internal_2_$__cuda_sm20_div_rn_f64_full,@function
        .size           $__internal_2_$__cuda_sm20_div_rn_f64_full,(.L_x_19793 - $__internal_2_$__cuda_sm20_div_rn_f64_full)
$__internal_2_$__cuda_sm20_div_rn_f64_full:
[C---:B------:R-:W-:Y:S01]  /*5cd0*/  FSETP.GEU.AND P0, PT, |R3|.reuse, 1.469367938527859385e-39, PT ;  /* 0x001000000300780b */ /* 0x040fe20003f0e200 */
[----:B------:R-:W-:Y:S01]  /*5ce0*/  IMAD.U32 R10, RZ, RZ, UR5 ;  /* 0x00000005ff0a7e24 */ /* 0x000fe2000f8e00ff */
[----:B------:R-:W-:Y:S01]  /*5cf0*/  MOV R11, R3 ;  /* 0x00000003000b7202 */ /* 0x000fe20000000f00 */
[----:B------:R-:W-:Y:S01]  /*5d00*/  BSSY.RECONVERGENT B2, `(.L_x_5105) ;  /* 0x0000056000027945 */ /* 0x000fe20003800200 */
[----:B------:R-:W-:Y:S02]  /*5d10*/  LOP3.LUT R2, R3, 0x800fffff, RZ, 0xc0, !PT ;  /* 0x800fffff03027812 */ /* 0x000fe400078ec0ff */
[----:B------:R-:W-:Y:S02]  /*5d20*/  MOV R8, UR5 ;  /* 0x0000000500087c02 */ /* 0x000fe40008000f00 */
[----:B------:R-:W-:Y:S02]  /*5d30*/  LOP3.LUT R9, R2, 0x3ff00000, RZ, 0xfc, !PT ;  /* 0x3ff0000002097812 */ /* 0x000fe400078efcff */
[----:B------:R-:W-:-:S02]  /*5d40*/  FSETP.GEU.AND P2, PT, |R13|, 1.469367938527859385e-39, PT ;  /* 0x001000000d00780b */ /* 0x000fc40003f4e200 */
[----:B------:R-:W-:Y:S01]  /*5d50*/  MOV R14, 0x1 ;  /* 0x00000001000e7802 */ /* 0x000fe20000000f00 */
[----:B------:R-:W-:Y:S01]  /*5d60*/  @!P0 DMUL R8, R10, 8.98846567431157953865e+307 ;  /* 0x7fe000000a088828 */ /* 0x000fe20000000000 */
[----:B------:R-:W-:Y:S02]  /*5d70*/  LOP3.LUT R2, R13, 0x7ff00000, RZ, 0xc0, !PT ;  /* 0x7ff000000d027812 */ /* 0x000fe400078ec0ff */
[----:B------:R-:W-:Y:S02]  /*5d80*/  LOP3.LUT R6, R3, 0x7ff00000, RZ, 0xc0, !PT ;  /* 0x7ff0000003067812 */ /* 0x000fe400078ec0ff */
[----:B------:R-:W-:Y:S01]  /*5d90*/  MOV R4, 0x1ca00000 ;  /* 0x1ca0000000047802 */ /* 0x000fe20000000f00 */
[----:B------:R-:W0:Y:S01]  /*5da0*/  MUFU.RCP64H R15, R9 ;  /* 0x00000009000f7308 */ /* 0x000e220000001800 */
[----:B------:R-:W-:-:S03]  /*5db0*/  ISETP.GE.U32.AND P1, PT, R2, R6, PT ;  /* 0x000000060200720c */ /* 0x000fc60003f26070 */
[----:B------:R-:W-:Y:S02]  /*5dc0*/  @!P2 LOP3.LUT R5, R11, 0x7ff00000, RZ, 0xc0, !PT ;  /* 0x7ff000000b05a812 */ /* 0x000fe400078ec0ff */
[----:B------:R-:W-:Y:S02]  /*5dd0*/  @!P2 MOV R20, RZ ;  /* 0x000000ff0014a202 */ /* 0x000fe40000000f00 */
[----:B------:R-:W-:Y:S02]  /*5de0*/  @!P2 ISETP.GE.U32.AND P3, PT, R2, R5, PT ;  /* 0x000000050200a20c */ /* 0x000fe40003f66070 */
[----:B------:R-:W-:Y:S02]  /*5df0*/  @!P0 LOP3.LUT R6, R9, 0x7ff00000, RZ, 0xc0, !PT ;  /* 0x7ff0000009068812 */ /* 0x000fe400078ec0ff */
[----:B------:R-:W-:-:S03]  /*5e00*/  @!P2 SEL R5, R4, 0x63400000, !P3 ;  /* 0x634000000405a807 */ /* 0x000fc60005800000 */
[----:B------:R-:W-:Y:S01]  /*5e10*/  VIADD R24, R6, 0xffffffff ;  /* 0xffffffff06187836 */ /* 0x000fe20000000000 */
[----:B------:R-:W-:Y:S01]  /*5e20*/  @!P2 LOP3.LUT R5, R5, 0x80000000, R13, 0xf8, !PT ;  /* 0x800000000505a812 */ /* 0x000fe200078ef80d */
[----:B0-----:R-:W-:-:S03]  /*5e30*/  DFMA R18, R14, -R8, 1 ;  /* 0x3ff000000e12742b */ /* 0x001fc60000000808 */
[----:B------:R-:W-:Y:S02]  /*5e40*/  @!P2 LOP3.LUT R21, R5, 0x100000, RZ, 0xfc, !PT ;  /* 0x001000000515a812 */ /* 0x000fe400078efcff */
[----:B------:R-:W-:-:S03]  /*5e50*/  MOV R5, R2 ;  /* 0x0000000200057202 */ /* 0x000fc60000000f00 */
[----:B------:R-:W-:-:S08]  /*5e60*/  DFMA R18, R18, R18, R18 ;  /* 0x000000121212722b */ /* 0x000fd00000000012 */
[----:B------:R-:W-:Y:S01]  /*5e70*/  DFMA R18, R14, R18, R14 ;  /* 0x000000120e12722b */ /* 0x000fe2000000000e */
[----:B------:R-:W-:Y:S01]  /*5e80*/  SEL R15, R4, 0x63400000, !P1 ;  /* 0x63400000040f7807 */ /* 0x000fe20004800000 */
[----:B------:R-:W-:-:S03]  /*5e90*/  IMAD.MOV.U32 R14, RZ, RZ, R12 ;  /* 0x000000ffff0e7224 */ /* 0x000fc600078e000c */
[----:B------:R-:W-:-:S03]  /*5ea0*/  LOP3.LUT R15, R15, 0x800fffff, R13, 0xf8, !PT ;  /* 0x800fffff0f0f7812 */ /* 0x000fc600078ef80d */
[----:B------:R-:W-:-:S03]  /*5eb0*/  DFMA R16, R18, -R8, 1 ;  /* 0x3ff000001210742b */ /* 0x000fc60000000808 */
[----:B------:R-:W-:-:S05]  /*5ec0*/  @!P2 DFMA R14, R14, 2, -R20 ;  /* 0x400000000e0ea82b */ /* 0x000fca0000000814 */
[----:B------:R-:W-:-:S05]  /*5ed0*/  DFMA R16, R18, R16, R18 ;  /* 0x000000101210722b */ /* 0x000fca0000000012 */
[----:B------:R-:W-:-:S03]  /*5ee0*/  @!P2 LOP3.LUT R5, R15, 0x7ff00000, RZ, 0xc0, !PT ;  /* 0x7ff000000f05a812 */ /* 0x000fc600078ec0ff */
[----:B------:R-:W-:Y:S01]  /*5ef0*/  DMUL R18, R16, R14 ;  /* 0x0000000e10127228 */ /* 0x000fe20000000000 */
[----:B------:R-:W-:-:S04]  /*5f00*/  IADD3 R7, PT, PT, R5, -0x1, RZ ;  /* 0xffffffff05077810 */ /* 0x000fc80007ffe0ff */
[----:B------:R-:W-:-:S03]  /*5f10*/  ISETP.GT.U32.AND P0, PT, R7, 0x7feffffe, PT ;  /* 0x7feffffe0700780c */ /* 0x000fc60003f04070 */
[----:B------:R-:W-:Y:S01]  /*5f20*/  DFMA R20, R18, -R8, R14 ;  /* 0x800000081214722b */ /* 0x000fe2000000000e */
[----:B------:R-:W-:-:S07]  /*5f30*/  ISETP.GT.U32.OR P0, PT, R24, 0x7feffffe, P0 ;  /* 0x7feffffe1800780c */ /* 0x000fce0000704470 */
[----:B------:R-:W-:-:S06]  /*5f40*/  DFMA R20, R16, R20, R18 ;  /* 0x000000141014722b */ /* 0x000fcc0000000012 */
[----:B------:R-:W-:Y:S05]  /*5f50*/  @P0 BRA `(.L_x_5106) ;  /* 0x00000000006c0947 */ /* 0x000fea0003800000 */
[----:B------:R-:W-:-:S04]  /*5f60*/  LOP3.LUT R7, R11, 0x7ff00000, RZ, 0xc0, !PT ;  /* 0x7ff000000b077812 */ /* 0x000fc800078ec0ff */
[CC--:B------:R-:W-:Y:S02]  /*5f70*/  VIADDMNMX R5, R2.reuse, -R7.reuse, 0xb9600000, !PT ;  /* 0xb960000002057446 */ /* 0x0c0fe40007800907 */
[----:B------:R-:W-:Y:S02]  /*5f80*/  ISETP.GE.U32.AND P0, PT, R2, R7, PT ;  /* 0x000000070200720c */ /* 0x000fe40003f06070 */
[----:B------:R-:W-:Y:S02]  /*5f90*/  VIMNMX R2, PT, PT, R5, 0x46a00000, PT ;  /* 0x46a0000005027848 */ /* 0x000fe40003fe0100 */
[----:B------:R-:W-:Y:S02]  /*5fa0*/  SEL R5, R4, 0x63400000, !P0 ;  /* 0x6340000004057807 */ /* 0x000fe40004000000 */
[----:B------:R-:W-:Y:S02]  /*5fb0*/  MOV R4, RZ ;  /* 0x000000ff00047202 */ /* 0x000fe40000000f00 */
[----:B------:R-:W-:-:S04]  /*5fc0*/  IADD3 R2, PT, PT, -R5, R2, RZ ;  /* 0x0000000205027210 */ /* 0x000fc80007ffe1ff */
[----:B------:R-:W-:-:S06]  /*5fd0*/  IADD3 R5, PT, PT, R2, 0x7fe00000, RZ ;  /* 0x7fe0000002057810 */ /* 0x000fcc0007ffe0ff */
        /* <DEDUP_REMOVED lines=9> */
[----:B------:R-:W-:Y:S01]  /*6070*/  IADD3 R5, PT, PT, -R2, RZ, RZ ;  /* 0x000000ff02057210 */ /* 0x000fe20007ffe1ff */
[----:B------:R-:W-:Y:S01]  /*6080*/  DMUL.RP R6, R20, R6 ;  /* 0x0000000614067228 */ /* 0x000fe20000008000 */
[----:B------:R-:W-:-:S06]  /*6090*/  MOV R4, RZ ;  /* 0x000000ff00047202 */ /* 0x000fcc0000000f00 */
[----:B------:R-:W-:-:S03]  /*60a0*/  DFMA R4, R16, -R4, R20 ;  /* 0x800000041004722b */ /* 0x000fc60000000014 */
[----:B------:R-:W-:-:S03]  /*60b0*/  LOP3.LUT R11, R7, R11, RZ, 0x3c, !PT ;  /* 0x0000000b070b7212 */ /* 0x000fc600078e3cff */
[----:B------:R-:W-:-:S04]  /*60c0*/  IADD3 R4, PT, PT, -R2, -0x43300000, RZ ;  /* 0xbcd0000002047810 */ /* 0x000fc80007ffe1ff */
[----:B------:R-:W-:-:S04]  /*60d0*/  FSETP.NEU.AND P0, PT, |R5|, R4, PT ;  /* 0x000000040500720b */ /* 0x000fc80003f0d200 */
[----:B------:R-:W-:Y:S02]  /*60e0*/  FSEL R16, R6, R16, !P0 ;  /* 0x0000001006107208 */ /* 0x000fe40004000000 */
[----:B------:R-:W-:Y:S01]  /*60f0*/  FSEL R17, R11, R17, !P0 ;  /* 0x000000110b117208 */ /* 0x000fe20004000000 */
[----:B------:R-:W-:Y:S06]  /*6100*/  BRA `(.L_x_5107) ;  /* 0x0000000000547947 */ /* 0x000fec0003800000 */
.L_x_5106:
[----:B------:R-:W-:-:S14]  /*6110*/  DSETP.NAN.AND P0, PT, R12, R12, PT ;  /* 0x0000000c0c00722a */ /* 0x000fdc0003f08000 */
[----:B------:R-:W-:Y:S05]  /*6120*/  @P0 BRA `(.L_x_5108) ;  /* 0x0000000000440947 */ /* 0x000fea0003800000 */
[----:B------:R-:W-:-:S14]  /*6130*/  DSETP.NAN.AND P0, PT, R10, R10, PT ;  /* 0x0000000a0a00722a */ /* 0x000fdc0003f08000 */
[----:B------:R-:W-:Y:S05]  /*6140*/  @P0 BRA `(.L_x_5109) ;  /* 0x0000000000300947 */ /* 0x000fea0003800000 */
[----:B------:R-:W-:Y:S01]  /*6150*/  ISETP.NE.AND P0, PT, R5, R6, PT ;  /* 0x000000060500720c */ /* 0x000fe20003f05270 */
[----:B------:R-:W-:Y:S01]  /*6160*/  IMAD.MOV.U32 R17, RZ, RZ, -0x80000 ;  /* 0xfff80000ff117424 */ /* 0x000fe200078e00ff */
[----:B------:R-:W-:-:S11]  /*6170*/  MOV R16, 0x0 ;  /* 0x0000000000107802 */ /* 0x000fd60000000f00 */
[----:B------:R-:W-:Y:S05]  /*6180*/  @!P0 BRA `(.L_x_5107) ;  /* 0x0000000000348947 */ /* 0x000fea0003800000 */
[----:B------:R-:W-:Y:S02]  /*6190*/  ISETP.NE.AND P0, PT, R5, 0x7ff00000, PT ;  /* 0x7ff000000500780c */ /* 0x000fe40003f05270 */
[----:B------:R-:W-:Y:S02]  /*61a0*/  LOP3.LUT R17, R13, 0x80000000, R11, 0x48, !PT ;  /* 0x800000000d117812 */ /* 0x000fe400078e480b */
[----:B------:R-:W-:-:S13]  /*61b0*/  ISETP.EQ.OR P0, PT, R6, RZ, !P0 ;  /* 0x000000ff0600720c */ /* 0x000fda0004702670 */
[----:B------:R-:W-:Y:S02]  /*61c0*/  @P0 LOP3.LUT R2, R17, 0x7ff00000, RZ, 0xfc, !PT ;  /* 0x7ff0000011020812 */ /* 0x000fe400078efcff */
[----:B------:R-:W-:Y:S02]  /*61d0*/  @!P0 MOV R16, RZ ;  /* 0x000000ff00108202 */ /* 0x000fe40000000f00 */
[----:B------:R-:W-:Y:S02]  /*61e0*/  @P0 MOV R16, RZ ;  /* 0x000000ff00100202 */ /* 0x000fe40000000f00 */
[----:B------:R-:W-:Y:S01]  /*61f0*/  @P0 MOV R17, R2 ;  /* 0x0000000200110202 */ /* 0x000fe20000000f00 */
[----:B------:R-:W-:Y:S06]  /*6200*/  BRA `(.L_x_5107) ;  /* 0x0000000000147947 */ /* 0x000fec0003800000 */
.L_x_5109:
[----:B------:R-:W-:Y:S01]  /*6210*/  LOP3.LUT R17, R11, 0x80000, RZ, 0xfc, !PT ;  /* 0x000800000b117812 */ /* 0x000fe200078efcff */
[----:B------:R-:W-:Y:S01]  /*6220*/  IMAD.MOV.U32 R16, RZ, RZ, R10 ;  /* 0x000000ffff107224 */ /* 0x000fe200078e000a */
[----:B------:R-:W-:Y:S06]  /*6230*/  BRA `(.L_x_5107) ;  /* 0x0000000000087947 */ /* 0x000fec0003800000 */
.L_x_5108:
[----:B------:R-:W-:Y:S02]  /*6240*/  LOP3.LUT R17, R13, 0x80000, RZ, 0xfc, !PT ;  /* 0x000800000d117812 */ /* 0x000fe400078efcff */
[----:B------:R-:W-:-:S07]  /*6250*/  MOV R16, R12 ;  /* 0x0000000c00107202 */ /* 0x000fce0000000f00 */
.L_x_5107:
[----:B------:R-:W-:Y:S05]  /*6260*/  BSYNC.RECONVERGENT B2 ;  /* 0x0000000000027941 */ /* 0x000fea0003800200 */
.L_x_5105:
[----:B------:R-:W-:Y:S01]  /*6270*/  HFMA2 R5, -RZ, RZ, 0, 0 ;  /* 0x00000000ff057431 */ /* 0x000fe200000001ff */
[----:B------:R-:W-:-:S04]  /*6280*/  MOV R4, R0 ;  /* 0x0000000000047202 */ /* 0x000fc80000000f00 */
[----:B------:R-:W-:Y:S05]  /*6290*/  RET.REL.NODEC R4 `(_ZN2at6native18elementwise_kernelILi128ELi2EZNS0_22gpu_kernel_impl_nocastIZZZNS0_26round_decimals_kernel_cudaERNS_18TensorIteratorBaseElENKUlvE_clEvENKUlvE_clEvEUldE_EEvS4_RKT_EUliE_EEviT1_) ;  /* 0xffffff9c04587950 */ /* 0x000fea0003c3ffff */
.L_x_5110:
        /* <DEDUP_REMOVED lines=14> */
.L_x_19793:


//--------------------- .text._ZN2at6native27unrolled_elementwise_kernelIZZZNS0_26round_decimals_kernel_cudaERNS_18TensorIteratorBaseElENKUlvE_clEvENKUlvE_clEvEUldE_St5arrayIPcLm2EELi4E23TrivialOffsetCalculatorILi1EjESB_NS0_6memory15LoadWithoutCastENSC_16StoreWithoutCastEEEviT_T0_T2_T3_T4_T5_ --------------------------
	.section	.text._ZN2at6native27unrolled_elementwise_kernelIZZZNS0_26round_decimals_kernel_cudaERNS_18TensorIteratorBaseElENKUlvE_clEvENKUlvE_clEvEUldE_St5arrayIPcLm2EELi4E23TrivialOffsetCalculatorILi1EjESB_NS0_6memory15LoadWithoutCastENSC_16StoreWithoutCastEEEviT_T0_T2_T3_T4_T5_,"ax",@progbits
	.align	128
        .global         _ZN2at6native27unrolled_elementwise_kernelIZZZNS0_26round_decimals_kernel_cudaERNS_18TensorIteratorBaseElENKUlvE_clEvENKUlvE_clEvEUldE_St5arrayIPcLm2EELi4E23TrivialOffsetCalculatorILi1EjESB_NS0_6memory15LoadWithoutCastENSC_16StoreWithoutCastEEEviT_T0_T2_T3_T4_T5_
        .type           _ZN2at6native27unrolled_elementwise_kernelIZZZNS0_26round_decimals_kernel_cudaERNS_18TensorIteratorBaseElENKUlvE_clEvENKUlvE_clEvEUldE_St5arrayIPcLm2EELi4E23TrivialOffsetCalculatorILi1EjESB_NS0_6memory15LoadWithoutCastENSC_16StoreWithoutCastEEEviT_T0_T2_T3_T4_T5_,@function
        .size           _ZN2at6native27unrolled_elementwise_kernelIZZZNS0_26round_decimals_kernel_cudaERNS_18TensorIteratorBaseElENKUlvE_clEvENKUlvE_clEvEUldE_St5arrayIPcLm2EELi4E23TrivialOffsetCalculatorILi1EjESB_NS0_6memory15LoadWithoutCastENSC_16StoreWithoutCastEEEviT_T0_T2_T3_T4_T5_,(.L_x_19794 - _ZN2at6native27unrolled_elementwise_kernelIZZZNS0_26round_decimals_kernel_cudaERNS_18TensorIteratorBaseElENKUlvE_clEvENKUlvE_clEvEUldE_St5arrayIPcLm2EELi4E23TrivialOffsetCalculatorILi1EjESB_NS0_6memory15LoadWithoutCastENSC_16StoreWithoutCastEEEviT_T0_T2_T3_T4_T5_)
        .other          _ZN2at6native27unrolled_elementwise_kernelIZZZNS0_26round_decimals_kernel_cudaERNS_18TensorIteratorBaseElENKUlvE_clEvENKUlvE_clEvEUldE_St5arrayIPcLm2EELi4E23TrivialOffsetCalculatorILi1EjESB_NS0_6memory15LoadWithoutCastENSC_16StoreWithoutCastEEEviT_T0_T2_T3_T4_T5_,@"STO_CUDA_ENTRY STV_DEFAULT"
_ZN2at6native27unrolled_elementwise_kernelIZZZNS0_26round_decimals_kernel_cudaERNS_18TensorIteratorBaseElENKUlvE_clEvENKUlvE_clEvEUldE_St5arrayIPcLm2EELi4E23TrivialOffsetCalculatorILi1EjESB_NS0_6memory15LoadWithoutCastENSC_16StoreWithoutCastEEEviT_T0_T2_T3_T4_T5_:
.text._ZN2at6native27unrolled_elementwise_kernelIZZZNS0_26round_decimals_kernel_cudaERNS_18TensorIteratorBaseElENKUlvE_clEvENKUlvE_clEvEUldE_St5arrayIPcLm2EELi4E23TrivialOffsetCalculatorILi1EjESB_NS0_6memory15LoadWithoutCastENSC_16StoreWithoutCastEEEviT_T0_T2_T3_T4_T5_:
[----:B------:R-:W-:Y:S01]  /*0000*/  LDC R1, c[0x0][0x37c] ;  /* 0x0000df00ff017b82 */ /* 0x000fe20000000800 */
[----:B------:R-:W0:Y:S07]  /*0010*/  S2R R2, SR_CTAID.X ;  /* 0x0000000000027919 */ /* 0x000e2e0000002500 */
[----:B------:R-:W0:Y:S01]  /*0020*/  LDC R3, c[0x0][0x380] ;  /* 0x0000e000ff037b82 */ /* 0x000e220000000800 */
[----:B------:R-:W1:Y:S01]  /*0030*/  LDCU.64 UR4, c[0x0][0x358] ;  /* 0x00006b00ff0477ac */ /* 0x000e620008000a00 */
[----:B------:R-:W-:Y:S01]  /*0040*/  CS2R R28, SRZ ;  /* 0x00000000001c7805 */ /* 0x000fe2000001ff00 */
[----:B------:R-:W2:Y:S01]  /*0050*/  S2R R0, SR_TID.X ;  /* 0x0000000000007919 */ /* 0x000ea20000002100 */
[----:B------:R-:W3:Y:S01]  /*0060*/  LDCU.U8 UR7, c[0x0][0x390] ;  /* 0x00007200ff0777ac */ /* 0x000ee20008000000 */
        /* <DEDUP_REMOVED lines=8> */
[----:B------:R-:W2:Y:S01]  /*00f0*/  @!P1 LDC.64 R14, c[0x0][0x3a8] ;  /* 0x0000ea00ff0e9b82 */ /* 0x000ea20000000a00 */
[----:B------:R-:W-:-:S05]  /*0100*/  @!P1 VIADD R0, R0, 0x80 ;  /* 0x0000008000009836 */ /* 0x000fca0000000000 */
[----:B------:R-:W-:Y:S01]  /*0110*/  ISETP.GE.AND P3, PT, R0, R3, PT ;  /* 0x000000030000720c */ /* 0x000fe20003f66270 */
[----:B0-----:R-:W-:-:S12]  /*0120*/  @!P0 IMAD.WIDE.U32 R6, R5, 0x8, R6 ;  /* 0x0000000805068825 */ /* 0x001fd800078e0006 */
[----:B------:R-:W-:Y:S01]  /*0130*/  @!P3 IMAD R19, R2, 0x200, R0 ;  /* 0x000002000213b824 */ /* 0x000fe200078e0200 */
[----:B------:R-:W0:Y:S01]  /*0140*/  @!P3 LDC.64 R8, c[0x0][0x3a8] ;  /* 0x0000ea00ff08bb82 */ /* 0x000e220000000a00 */
[----:B------:R-:W-:Y:S02]  /*0150*/  @!P3 VIADD R0, R0, 0x80 ;  /* 0x000000800000b836 */ /* 0x000fe40000000000 */
[----:B--2---:R-:W-:Y:S01]  /*0160*/  @!P1 IMAD.WIDE.U32 R14, R11, 0x8, R14 ;  /* 0x000000080b0e9825 */ /* 0x004fe200078e000e */
[----:B------:R-:W-:Y:S02]  /*0170*/  CS2R R10, SRZ ;  /* 0x00000000000a7805 */ /* 0x000fe4000001ff00 */
[----:B------:R-:W-:Y:S02]  /*0180*/  ISETP.GE.AND P2, PT, R0, R3, PT ;  /* 0x000000030000720c */ /* 0x000fe40003f46270 */
[----:B-1----:R1:W5:Y:S11]  /*0190*/  @!P1 LDG.E.64 R28, desc[UR4][R14.64] ;  /* 0x000000040e1c9981 */ /* 0x002376000c1e1b00 */
[----:B------:R-:W2:Y:S01]  /*01a0*/  @!P2 LDC.64 R16, c[0x0][0x3a8] ;  /* 0x0000ea00ff10ab82 */ /* 0x000ea20000000a00 */
[----:B------:R-:W-:-:S02]  /*01b0*/  @!P2 IMAD R13, R2, 0x200, R0 ;  /* 0x00000200020da824 */ /* 0x000fc400078e0200 */
[----:B0-----:R-:W-:Y:S01]  /*01c0*/  @!P3 IMAD.WIDE.U32 R18, R19, 0x8, R8 ;  /* 0x000000081312b825 */ /* 0x001fe200078e0008 */
[----:B------:R-:W-:-:S06]  /*01d0*/  CS2R R8, SRZ ;  /* 0x0000000000087805 */ /* 0x000fcc000001ff00 */
[----:B------:R1:W5:Y:S01]  /*01e0*/  @!P3 LDG.E.64 R8, desc[UR4][R18.64] ;  /* 0x000000041208b981 */ /* 0x000362000c1e1b00 */
[----:B--2---:R-:W-:Y:S01]  /*01f0*/  @!P2 IMAD.WIDE.U32 R16, R13, 0x8, R16 ;  /* 0x000000080d10a825 */ /* 0x004fe200078e0010 */
[----:B------:R-:W-:-:S04]  /*0200*/  CS2R R12, SRZ ;  /* 0x00000000000c7805 */ /* 0x000fc8000001ff00 */
[----:B------:R1:W5:Y:S04]  /*0210*/  @!P2 LDG.E.64 R10, desc[UR4][R16.64] ;  /* 0x00000004100aa981 */ /* 0x000368000c1e1b00 */
[----:B------:R1:W5:Y:S01]  /*0220*/  @!P0 LDG.E.64 R12, desc[UR4][R6.64] ;  /* 0x00000004060c8981 */ /* 0x000362000c1e1b00 */
[----:B------:R-:W0:Y:S01]  /*0230*/  LDC R5, c[0x0][0x38c] ;  /* 0x0000e300ff057b82 */ /* 0x000e220000000800 */
[----:B---3--:R-:W-:Y:S01]  /*0240*/  UISETP.NE.AND UP0, UPT, UR7, URZ, UPT ;  /* 0x000000ff0700728c */ /* 0x008fe2000bf05270 */
[----:B------:R-:W-:Y:S01]  /*0250*/  BSSY.RECONVERGENT B0, `(.L_x_5111) ;  /* 0x00000f4000007945 */ /* 0x000fe20003800200 */
[----:B------:R-:W2:Y:S07]  /*0260*/  LDCU UR6, c[0x0][0x388] ;  /* 0x00007100ff0677ac */ /* 0x000eae0008000800 */
[----:B-1----:R-:W-:Y:S05]  /*0270*/  BRA.U UP0, `(.L_x_5112) ;  /* 0x0000000500d07547 */ /* 0x002fea000b800000 */
[----:B------:R-:W-:Y:S01]  /*0280*/  ISETP.GE.AND P0, PT, R4, R3, PT ;  /* 0x000000030400720c */ /* 0x000fe20003f06270 */
[----:B------:R-:W-:-:S12]  /*0290*/  BSSY.RECONVERGENT B2, `(.L_x_5113) ;  /* 0x000001a000027945 */ /* 0x000fd80003800200 */
[----:B------:R-:W-:Y:S05]  /*02a0*/  @P0 BRA `(.L_x_5114) ;  /* 0x0000000000600947 */ /* 0x000fea0003800000 */
[----:B------:R-:W1:Y:S01]  /*02b0*/  LDCU UR7, c[0x0][0x38c] ;  /* 0x00007180ff0777ac */ /* 0x000e620008000800 */
[----:B------:R-:W3:Y:S01]  /*02c0*/  LDC.64 R16, c[0x0][0x388] ;  /* 0x0000e200ff107b82 */ /* 0x000ee20000000a00 */
[----:B------:R-:W-:Y:S01]  /*02d0*/  HFMA2 R6, -RZ, RZ, 0, 5.9604644775390625e-08 ;  /* 0x00000001ff067431 */ /* 0x000fe200000001ff */
[----:B------:R-:W-:Y:S01]  /*02e0*/  BSSY.RECONVERGENT B3, `(.L_x_5114) ;  /* 0x0000014000037945 */ /* 0x000fe20003800200 */
[----:B-1----:R-:W3:Y:S04]  /*02f0*/  MUFU.RCP64H R7, UR7 ;  /* 0x0000000700077d08 */ /* 0x002ee80008001800 */
[----:B---3--:R-:W-:-:S08]  /*0300*/  DFMA R14, R6, -R16, 1 ;  /* 0x3ff00000060e742b */ /* 0x008fd00000000810 */
[----:B------:R-:W-:-:S08]  /*0310*/  DFMA R14, R14, R14, R14 ;  /* 0x0000000e0e0e722b */ /* 0x000fd0000000000e */
[----:B------:R-:W-:Y:S02]  /*0320*/  DFMA R14, R6, R14, R6 ;  /* 0x0000000e060e722b */ /* 0x000fe40000000006 */
[----:B-----5:R-:W-:-:S06]  /*0330*/  DMUL R6, R12, R16 ;  /* 0x000000100c067228 */ /* 0x020fcc0000000000 */
[----:B------:R-:W-:-:S04]  /*0340*/  DFMA R12, R14, -R16, 1 ;  /* 0x3ff000000e0c742b */ /* 0x000fc80000000810 */
[----:B------:R-:W1:Y:S04]  /*0350*/  FRND.F64 R6, R6 ;  /* 0x0000000600067313 */ /* 0x000e680000301800 */
[----:B------:R-:W-:-:S08]  /*0360*/  DFMA R12, R14, R12, R14 ;  /* 0x0000000c0e0c722b */ /* 0x000fd0000000000e */
[----:B-1----:R-:W-:Y:S01]  /*0370*/  DMUL R14, R6, R12 ;  /* 0x0000000c060e7228 */ /* 0x002fe20000000000 */
[----:B------:R-:W-:-:S07]  /*0380*/  FSETP.GEU.AND P1, PT, |R7|, 6.5827683646048100446e-37, PT ;  /* 0x036000000700780b */ /* 0x000fce0003f2e200 */
[----:B------:R-:W-:-:S08]  /*0390*/  DFMA R16, R14, -R16, R6 ;  /* 0x800000100e10722b */ /* 0x000fd00000000006 */
[----:B------:R-:W-:-:S10]  /*03a0*/  DFMA R12, R12, R16, R14 ;  /* 0x000000100c0c722b */ /* 0x000fd4000000000e */
[----:B------:R-:W-:-:S05]  /*03b0*/  FFMA R0, RZ, UR7, R13 ;  /* 0x00000007ff007c23 */ /* 0x000fca000800000d */
[----:B------:R-:W-:-:S13]  /*03c0*/  FSETP.GT.AND P0, PT, |R0|, 1.469367938527859385e-39, PT ;  /* 0x001000000000780b */ /* 0x000fda0003f04200 */
[----:B------:R-:W-:Y:S05]  /*03d0*/  @P0 BRA P1, `(.L_x_5115) ;  /* 0x0000000000100947 */ /* 0x000fea0000800000 */
[----:B------:R-:W-:-:S07]  /*03e0*/  MOV R0, 0x400 ;  /* 0x0000040000007802 */ /* 0x000fce0000000f00 */
[----:B0-2---:R-:W-:Y:S05]  /*03f0*/  CALL.REL.NOINC `($__internal_3_$__cuda_sm20_div_rn_f64_full) ;  /* 0x0000000c00ec7944 */ /* 0x005fea0003c00000 */
[----:B------:R-:W-:Y:S02]  /*0400*/  IMAD.MOV.U32 R12, RZ, RZ, R14 ;  /* 0x000000ffff0c7224 */ /* 0x000fe400078e000e */
[----:B------:R-:W-:-:S07]  /*0410*/  IMAD.MOV.U32 R13, RZ, RZ, R15 ;  /* 0x000000ffff0d7224 */ /* 0x000fce00078e000f */
.L_x_5115:
[----:B--2---:R-:W-:Y:S05]  /*0420*/  BSYNC.RECONVERGENT B3 ;  /* 0x0000000000037941 */ /* 0x004fea0003800200 */
.L_x_5114:
[----:B--2---:R-:W-:Y:S05]  /*0430*/  BSYNC.RECONVERGENT B2 ;  /* 0x0000000000027941 */ /* 0x004fea0003800200 */
.L_x_5113:
[----:B------:R-:W-:Y:S01]  /*0440*/  VIADD R0, R4, 0x80 ;  /* 0x0000008004007836 */ /* 0x000fe20000000000 */
[----:B------:R-:W-:Y:S04]  /*0450*/  BSSY.RECONVERGENT B2, `(.L_x_5116) ;  /* 0x000001b000027945 */ /* 0x000fe80003800200 */
[----:B------:R-:W-:-:S13]  /*0460*/  ISETP.GE.AND P0, PT, R0, R3, PT ;  /* 0x000000030000720c */ /* 0x000fda0003f06270 */
[----:B------:R-:W-:Y:S05]  /*0470*/  @P0 BRA `(.L_x_5117) ;  /* 0x0000000000600947 */ /* 0x000fea0003800000 */
[----:B------:R-:W1:Y:S01]  /*0480*/  LDCU UR7, c[0x0][0x38c] ;  /* 0x00007180ff0777ac */ /* 0x000e620008000800 */
[----:B------:R-:W2:Y:S01]  /*0490*/  LDC.64 R14, c[0x0][0x388] ;  /* 0x0000e200ff0e7b82 */ /* 0x000ea20000000a00 */
[----:B------:R-:W-:Y:S01]  /*04a0*/  IMAD.MOV.U32 R6, RZ, RZ, 0x1 ;  /* 0x00000001ff067424 */ /* 0x000fe200078e00ff */
[----:B------:R-:W-:Y:S01]  /*04b0*/  BSSY.RECONVERGENT B3, `(.L_x_5117) ;  /* 0x0000014000037945 */ /* 0x000fe20003800200 */
[----:B-1----:R-:W2:Y:S04]  /*04c0*/  MUFU.RCP64H R7, UR7 ;  /* 0x0000000700077d08 */ /* 0x002ea80008001800 */
[----:B--2---:R-:W-:-:S08]  /*04d0*/  DFMA R16, R6, -R14, 1 ;  /* 0x3ff000000610742b */ /* 0x004fd0000000080e */
        /* <DEDUP_REMOVED lines=14> */
[----:B0-----:R-:W-:Y:S05]  /*05c0*/  CALL.REL.NOINC `($__internal_3_$__cuda_sm20_div_rn_f64_full) ;  /* 0x0000000c00787944 */ /* 0x001fea0003c00000 */
[----:B------:R-:W-:Y:S02]  /*05d0*/  IMAD.MOV.U32 R28, RZ, RZ, R14 ;  /* 0x000000ffff1c7224 */ /* 0x000fe400078e000e */
[----:B------:R-:W-:-:S07]  /*05e0*/  IMAD.MOV.U32 R29, RZ, RZ, R15 ;  /* 0x000000ffff1d7224 */ /* 0x000fce00078e000f */
.L_x_5118:
[----:B------:R-:W-:Y:S05]  /*05f0*/  BSYNC.RECONVERGENT B3 ;  /* 0x0000000000037941 */ /* 0x000fea0003800200 */
.L_x_5117:
[----:B------:R-:W-:Y:S05]  /*0600*/  BSYNC.RECONVERGENT B2 ;  /* 0x0000000000027941 */ /* 0x000fea0003800200 */
.L_x_5116:
[----:B------:R-:W-:Y:S01]  /*0610*/  VIADD R0, R4, 0x100 ;  /* 0x0000010004007836 */ /* 0x000fe20000000000 */
[----:B------:R-:W-:Y:S04]  /*0620*/  BSSY.RECONVERGENT B2, `(.L_x_5119) ;  /* 0x000001b000027945 */ /* 0x000fe80003800200 */
[----:B------:R-:W-:-:S13]  /*0630*/  ISETP.GE.AND P0, PT, R0, R3, PT ;  /* 0x000000030000720c */ /* 0x000fda0003f06270 */
[----:B------:R-:W-:Y:S05]  /*0640*/  @P0 BRA `(.L_x_5120) ;  /* 0x0000000000600947 */ /* 0x000fea0003800000 */
[----:B------:R-:W1:Y:S01]  /*0650*/  LDCU UR7, c[0x0][0x38c] ;  /* 0x00007180ff0777ac */ /* 0x000e620008000800 */
[----:B------:R-:W2:Y:S01]  /*0660*/  LDC.64 R14, c[0x0][0x388] ;  /* 0x0000e200ff0e7b82 */ /* 0x000ea20000000a00 */
[----:B------:R-:W-:Y:S01]  /*0670*/  MOV R6, 0x1 ;  /* 0x0000000100067802 */ /* 0x000fe20000000f00 */
        /* <DEDUP_REMOVED lines=20> */
.L_x_5121:
[----:B------:R-:W-:Y:S05]  /*07c0*/  BSYNC.RECONVERGENT B3 ;  /* 0x0000000000037941 */ /* 0x000fea0003800200 */
.L_x_5120:
[----:B------:R-:W-:Y:S05]  /*07d0*/  BSYNC.RECONVERGENT B2 ;  /* 0x0000000000027941 */ /* 0x000fea0003800200 */
.L_x_5119:
[----:B------:R-:W-:-:S05]  /*07e0*/  VIADD R0, R4, 0x180 ;  /* 0x0000018004007836 */ /* 0x000fca0000000000 */
[----:B------:R-:W-:-:S13]  /*07f0*/  ISETP.GE.AND P0, PT, R0, R3, PT ;  /* 0x000000030000720c */ /* 0x000fda0003f06270 */
[----:B------:R-:W-:Y:S05]  /*0800*/  @P0 BRA `(.L_x_5122) ;  /* 0x0000000800600947 */ /* 0x000fea0003800000 */
[----:B------:R-:W1:Y:S01]  /*0810*/  LDCU UR7, c[0x0][0x38c] ;  /* 0x00007180ff0777ac */ /* 0x000e620008000800 */
[----:B------:R-:W2:Y:S01]  /*0820*/  LDC.64 R14, c[0x0][0x388] ;  /* 0x0000e200ff0e7b82 */ /* 0x000ea20000000a00 */
[----:B------:R-:W-:Y:S01]  /*0830*/  IMAD.MOV.U32 R6, RZ, RZ, 0x1 ;  /* 0x00000001ff067424 */ /* 0x000fe200078e00ff */
[----:B------:R-:W-:Y:S01]  /*0840*/  BSSY.RECONVERGENT B2, `(.L_x_5123) ;  /* 0x0000016000027945 */ /* 0x000fe20003800200 */
[----:B-1----:R-:W1:Y:S01]  /*0850*/  MUFU.RCP64H R7, UR7 ;  /* 0x0000000700077d08 */ /* 0x002e620008001800 */
[----:B--2--5:R-:W-:-:S03]  /*0860*/  DMUL R10, R10, R14 ;  /* 0x0000000e0a0a7228 */ /* 0x024fc60000000000 */
        /* <DEDUP_REMOVED lines=16> */
[----:B0-----:R-:W-:Y:S05]  /*0970*/  CALL.REL.NOINC `($__internal_3_$__cuda_sm20_div_rn_f64_full) ;  /* 0x00000008008c7944 */ /* 0x001fea0003c00000 */
[----:B------:R-:W-:Y:S01]  /*0980*/  IMAD.MOV.U32 R6, RZ, RZ, R14 ;  /* 0x000000ffff067224 */ /* 0x000fe200078e000e */
[----:B------:R-:W-:-:S07]  /*0990*/  MOV R7, R15 ;  /* 0x0000000f00077202 */ /* 0x000fce0000000f00 */
.L_x_5124:
[----:B------:R-:W-:Y:S05]  /*09a0*/  BSYNC.RECONVERGENT B2 ;  /* 0x0000000000027941 */ /* 0x000fea0003800200 */
.L_x_5123:
[----:B------:R-:W-:Y:S05]  /*09b0*/  BRA `(.L_x_5122) ;  /* 0x0000000400f47947 */ /* 0x000fea0003800000 */
.L_x_5112:
[----:B------:R-:W-:Y:S01]  /*09c0*/  ISETP.GE.AND P0, PT, R4, R3, PT ;  /* 0x000000030400720c */ /* 0x000fe20003f06270 */
[----:B------:R-:W-:-:S12]  /*09d0*/  BSSY.RECONVERGENT B2, `(.L_x_5125) ;  /* 0x000001d000027945 */ /* 0x000fd80003800200 */
[----:B------:R-:W-:Y:S05]  /*09e0*/  @P0 BRA `(.L_x_5126) ;  /* 0x00000000006c0947 */ /* 0x000fea0003800000 */
[----:B------:R-:W1:Y:S01]  /*09f0*/  LDCU UR7, c[0x0][0x38c] ;  /* 0x00007180ff0777ac */ /* 0x000e620008000800 */
[----:B------:R-:W3:Y:S01]  /*0a00*/  LDC.64 R14, c[0x0][0x388] ;  /* 0x0000e200ff0e7b82 */ /* 0x000ee20000000a00 */
[----:B------:R-:W-:Y:S01]  /*0a10*/  IMAD.MOV.U32 R6, RZ, RZ, 0x1 ;  /* 0x00000001ff067424 */ /* 0x000fe200078e00ff */
[----:B-----5:R-:W-:Y:S01]  /*0a20*/  FSETP.GEU.AND P1, PT, |R13|, 6.5827683646048100446e-37, PT ;  /* 0x036000000d00780b */ /* 0x020fe20003f2e200 */
[----:B------:R-:W-:Y:S01]  /*0a30*/  BSSY.RECONVERGENT B3, `(.L_x_5127) ;  /* 0x0000013000037945 */ /* 0x000fe20003800200 */
[----:B-1----:R-:W3:Y:S03]  /*0a40*/  MUFU.RCP64H R7, UR7 ;  /* 0x0000000700077d08 */ /* 0x002ee60008001800 */
[----:B---3--:R-:W-:-:S08]  /*0a50*/  DFMA R16, R6, -R14, 1 ;  /* 0x3ff000000610742b */ /* 0x008fd0000000080e */
        /* <DEDUP_REMOVED lines=13> */
[----:B0-2---:R-:W-:Y:S05]  /*0b30*/  CALL.REL.NOINC `($__internal_3_$__cuda_sm20_div_rn_f64_full) ;  /* 0x00000008001c7944 */ /* 0x005fea0003c00000 */
[----:B------:R-:W-:Y:S02]  /*0b40*/  IMAD.MOV.U32 R6, RZ, RZ, R14 ;  /* 0x000000ffff067224 */ /* 0x000fe400078e000e */
[----:B------:R-:W-:-:S07]  /*0b50*/  IMAD.MOV.U32 R7, RZ, RZ, R15 ;  /* 0x000000ffff077224 */ /* 0x000fce00078e000f */
.L_x_5128:
[----:B--2---:R-:W-:Y:S05]  /*0b60*/  BSYNC.RECONVERGENT B3 ;  /* 0x0000000000037941 */ /* 0x004fea0003800200 */
.L_x_5127:
[----:B------:R-:W1:Y:S01]  /*0b70*/  LDCU.64 UR8, c[0x0][0x388] ;  /* 0x00007100ff0877ac */ /* 0x000e620008000a00 */
[----:B------:R-:W1:Y:S02]  /*0b80*/  FRND.F64 R6, R6 ;  /* 0x0000000600067313 */ /* 0x000e640000301800 */
[----:B-1----:R-:W-:-:S11]  /*0b90*/  DMUL R12, R6, UR8 ;  /* 0x00000008060c7c28 */ /* 0x002fd60008000000 */
.L_x_5126:
[----:B--2---:R-:W-:Y:S05]  /*0ba0*/  BSYNC.RECONVERGENT B2 ;  /* 0x0000000000027941 */ /* 0x004fea0003800200 */
.L_x_5125:
[----:B------:R-:W-:Y:S01]  /*0bb0*/  VIADD R0, R4, 0x80 ;  /* 0x0000008004007836 */ /* 0x000fe20000000000 */
[----:B------:R-:W-:Y:S04]  /*0bc0*/  BSSY.RECONVERGENT B2, `(.L_x_5129) ;  /* 0x000001e000027945 */ /* 0x000fe80003800200 */
[----:B------:R-:W-:-:S13]  /*0bd0*/  ISETP.GE.AND P0, PT, R0, R3, PT ;  /* 0x000000030000720c */ /* 0x000fda0003f06270 */
[----:B------:R-:W-:Y:S05]  /*0be0*/  @P0 BRA `(.L_x_5130) ;  /* 0x00000000006c0947 */ /* 0x000fea0003800000 */
[----:B------:R-:W1:Y:S01]  /*0bf0*/  LDCU UR7, c[0x0][0x38c] ;  /* 0x00007180ff0777ac */ /* 0x000e620008000800 */
[----:B------:R-:W2:Y:S01]  /*0c00*/  LDC.64 R14, c[0x0][0x388] ;  /* 0x0000e200ff0e7b82 */ /* 0x000ea20000000a00 */
[----:B------:R-:W-:Y:S01]  /*0c10*/  IMAD.MOV.U32 R6, RZ, RZ, 0x1 ;  /* 0x00000001ff067424 */ /* 0x000fe200078e00ff */
[----:B-----5:R-:W-:Y:S01]  /*0c20*/  FSETP.GEU.AND P1, PT, |R29|, 6.5827683646048100446e-37, PT ;  /* 0x036000001d00780b */ /* 0x020fe20003f2e200 */
[----:B------:R-:W-:Y:S01]  /*0c30*/  BSSY.RECONVERGENT B3, `(.L_x_5131) ;  /* 0x0000013000037945 */ /* 0x000fe20003800200 */
[----:B-1----:R-:W2:Y:S03]  /*0c40*/  MUFU.RCP64H R7, UR7 ;  /* 0x0000000700077d08 */ /* 0x002ea60008001800 */
        /* <DEDUP_REMOVED lines=11> */
[----:B------:R-:W-:Y:S01]  /*0d00*/  MOV R6, R28 ;  /* 0x0000001c00067202 */ /* 0x000fe20000000f00 */
[----:B------:R-:W-:Y:S01]  /*0d10*/  IMAD.MOV.U32 R7, RZ, RZ, R29 ;  /* 0x000000ffff077224 */ /* 0x000fe200078e001d */
[----:B------:R-:W-:-:S07]  /*0d20*/  MOV R0, 0xd40 ;  /* 0x00000d4000007802 */ /* 0x000fce0000000f00 */
[----:B0-----:R-:W-:Y:S05]  /*0d30*/  CALL.REL.NOINC `($__internal_3_$__cuda_sm20_div_rn_f64_full) ;  /* 0x00000004009c7944 */ /* 0x001fea0003c00000 */
[----:B------:R-:W-:Y:S02]  /*0d40*/  IMAD.MOV.U32 R6, RZ, RZ, R14 ;  /* 0x000000ffff067224 */ /* 0x000fe400078e000e */
[----:B------:R-:W-:-:S07]  /*0d50*/  IMAD.MOV.U32 R7, RZ, RZ, R15 ;  /* 0x000000ffff077224 */ /* 0x000fce00078e000f */
.L_x_5132:
[----:B------:R-:W-:Y:S05]  /*0d60*/  BSYNC.RECONVERGENT B3 ;  /* 0x0000000000037941 */ /* 0x000fea0003800200 */
.L_x_5131:
[----:B------:R-:W1:Y:S01]  /*0d70*/  LDCU.64 UR8, c[0x0][0x388] ;  /* 0x00007100ff0877ac */ /* 0x000e620008000a00 */
[----:B------:R-:W1:Y:S02]  /*0d80*/  FRND.F64 R6, R6 ;  /* 0x0000000600067313 */ /* 0x000e640000301800 */
[----:B-1----:R-:W-:-:S11]  /*0d90*/  DMUL R28, R6, UR8 ;  /* 0x00000008061c7c28 */ /* 0x002fd60008000000 */
.L_x_5130:
[----:B------:R-:W-:Y:S05]  /*0da0*/  BSYNC.RECONVERGENT B2 ;  /* 0x0000000000027941 */ /* 0x000fea0003800200 */
.L_x_5129:
        /* <DEDUP_REMOVED lines=25> */
[----:B------:R-:W-:Y:S01]  /*0f40*/  MOV R6, R14 ;  /* 0x0000000e00067202 */ /* 0x000fe20000000f00 */
[----:B------:R-:W-:-:S07]  /*0f50*/  IMAD.MOV.U32 R7, RZ, RZ, R15 ;  /* 0x000000ffff077224 */ /* 0x000fce00078e000f */
.L_x_5136:
[----:B------:R-:W-:Y:S05]  /*0f60*/  BSYNC.RECONVERGENT B3 ;  /* 0x0000000000037941 */ /* 0x000fea0003800200 */
.L_x_5135:
[----:B------:R-:W1:Y:S01]  /*0f70*/  LDCU.64 UR8, c[0x0][0x388] ;  /* 0x00007100ff0877ac */ /* 0x000e620008000a00 */
[----:B------:R-:W1:Y:S02]  /*0f80*/  FRND.F64 R6, R6 ;  /* 0x0000000600067313 */ /* 0x000e640000301800 */
[----:B-1----:R-:W-:-:S11]  /*0f90*/  DMUL R8, R6, UR8 ;  /* 0x0000000806087c28 */ /* 0x002fd60008000000 */
.L_x_5134:
[----:B------:R-:W-:Y:S05]  /*0fa0*/  BSYNC.RECONVERGENT B2 ;  /* 0x0000000000027941 */ /* 0x000fea0003800200 */
.L_x_5133:
[----:B------:R-:W-:-:S05]  /*0fb0*/  VIADD R0, R4, 0x180 ;  /* 0x0000018004007836 */ /* 0x000fca0000000000 */
        /* <DEDUP_REMOVED lines=23> */
[----:B------:R-:W-:Y:S02]  /*1130*/  IMAD.MOV.U32 R6, RZ, RZ, R14 ;  /* 0x000000ffff067224 */ /* 0x000fe400078e000e */
[----:B------:R-:W-:-:S07]  /*1140*/  IMAD.MOV.U32 R7, RZ, RZ, R15 ;  /* 0x000000ffff077224 */ /* 0x000fce00078e000f */
.L_x_5138:
[----:B------:R-:W-:Y:S05]  /*1150*/  BSYNC.RECONVERGENT B2 ;  /* 0x0000000000027941 */ /* 0x000fea0003800200 */
.L_x_5137:
[----:B------:R-:W1:Y:S01]  /*1160*/  LDCU.64 UR8, c[0x0][0x388] ;  /* 0x00007100ff0877ac */ /* 0x000e620008000a00 */
[----:B------:R-:W1:Y:S02]  /*1170*/  FRND.F64 R6, R6 ;  /* 0x0000000600067313 */ /* 0x000e640000301800 */
[----:B-1----:R-:W-:-:S11]  /*1180*/  DMUL R6, R6, UR8 ;  /* 0x0000000806067c28 */ /* 0x002fd60008000000 */
.L_x_5122:
[----:B------:R-:W-:Y:S05]  /*1190*/  BSYNC.RECONVERGENT B0 ;  /* 0x0000000000007941 */ /* 0x000fea0003800200 */
.L_x_5111:
[----:B------:R-:W-:Y:S01]  /*11a0*/  ISETP.GE.AND P0, PT, R4, R3, PT ;  /* 0x000000030400720c */ /* 0x000fe20003f06270 */
[----:B------:R-:W-:Y:S04]  /*11b0*/  BSSY.RECONVERGENT B0, `(.L_x_5139) ;  /* 0x0000017000007945 */ /* 0x000fe80003800200 */
[----:B------:R-:W-:Y:S08]  /*11c0*/  BSSY.RELIABLE B1, `(.L_x_5140) ;  /* 0x000000f000017945 */ /* 0x000ff00003800100 */
[----:B------:R-:W-:Y:S05]  /*11d0*/  @P0 BRA `(.L_x_5141) ;  /* 0x0000000000340947 */ /* 0x000fea0003800000 */
[----:B-----5:R-:W1:Y:S01]  /*11e0*/  LDC.64 R10, c[0x0][0x3a0] ;  /* 0x0000e800ff0a7b82 */ /* 0x020e620000000a00 */
[----:B0-----:R-:W-:Y:S01]  /*11f0*/  LEA R5, R2, R4, 0x9 ;  /* 0x0000000402057211 */ /* 0x001fe200078e48ff */
[----:B------:R-:W-:-:S05]  /*1200*/  VIADD R4, R4, 0x80 ;  /* 0x0000008004047836 */ /* 0x000fca0000000000 */
[----:B------:R-:W-:-:S13]  /*1210*/  ISETP.GE.AND P0, PT, R4, R3, PT ;  /* 0x000000030400720c */ /* 0x000fda0003f06270 */
[----:B------:R-:W-:Y:S05]  /*1220*/  @P0 BREAK.RELIABLE B1 ;  /* 0x0000000000010942 */ /* 0x000fea0003800100 */
[----:B-1----:R-:W-:-:S05]  /*1230*/  IMAD.WIDE.U32 R10, R5, 0x8, R10 ;  /* 0x00000008050a7825 */ /* 0x002fca00078e000a */
[----:B------:R0:W-:Y:S01]  /*1240*/  STG.E.64 desc[UR4][R10.64], R12 ;  /* 0x0000000c0a007986 */ /* 0x0001e2000c101b04 */
[----:B------:R-:W-:Y:S05]  /*1250*/  @P0 BRA `(.L_x_5142) ;  /* 0x0000000000300947 */ /* 0x000fea0003800000 */
[----:B0-----:R-:W0:Y:S01]  /*1260*/  LDC.64 R10, c[0x0][0x3a0] ;  /* 0x0000e800ff0a7b82 */ /* 0x001e220000000a00 */
[----:B------:R-:W-:Y:S02]  /*1270*/  IMAD R5, R2, 0x200, R4 ;  /* 0x0000020002057824 */ /* 0x000fe400078e0204 */
[----:B------:R-:W-:Y:S02]  /*1280*/  VIADD R4, R4, 0x80 ;  /* 0x0000008004047836 */ /* 0x000fe40000000000 */
[----:B0-----:R-:W-:-:S05]  /*1290*/  IMAD.WIDE.U32 R10, R5, 0x8, R10 ;  /* 0x00000008050a7825 */ /* 0x001fca00078e000a */
[----:B------:R1:W-:Y:S02]  /*12a0*/  STG.E.64 desc[UR4][R10.64], R28 ;  /* 0x0000001c0a007986 */ /* 0x0003e4000c101b04 */
.L_x_5141:
[----:B------:R-:W-:Y:S05]  /*12b0*/  BSYNC.RELIABLE B1 ;  /* 0x0000000000017941 */ /* 0x000fea0003800100 */
.L_x_5140:
[----:B------:R-:W-:-:S13]  /*12c0*/  ISETP.GE.AND P0, PT, R4, R3, PT ;  /* 0x000000030400720c */ /* 0x000fda0003f06270 */
[----:B-1---5:R-:W1:Y:S01]  /*12d0*/  @!P0 LDC.64 R10, c[0x0][0x3a0] ;  /* 0x0000e800ff0a8b82 */ /* 0x022e620000000a00 */
[----:B0-----:R-:W-:Y:S02]  /*12e0*/  @!P0 IMAD R5, R2, 0x200, R4 ;  /* 0x0000020002058824 */ /* 0x001fe400078e0204 */
[----:B------:R-:W-:Y:S02]  /*12f0*/  @!P0 VIADD R4, R4, 0x80 ;  /* 0x0000008004048836 */ /* 0x000fe40000000000 */
[----:B-1----:R-:W-:-:S05]  /*1300*/  @!P0 IMAD.WIDE.U32 R10, R5, 0x8, R10 ;  /* 0x00000008050a8825 */ /* 0x002fca00078e000a */
[----:B------:R1:W-:Y:S02]  /*1310*/  @!P0 STG.E.64 desc[UR4][R10.64], R8 ;  /* 0x000000080a008986 */ /* 0x0003e4000c101b04 */
.L_x_5142:
[----:B------:R-:W-:Y:S05]  /*1320*/  BSYNC.RECONVERGENT B0 ;  /* 0x0000000000007941 */ /* 0x000fea0003800200 */
.L_x_5139:
[----:B------:R-:W-:Y:S05]  /*1330*/  WARPSYNC.ALL ;  /* 0x0000000000007948 */ /* 0x000fea0003800000 */
[----:B------:R-:W-:-:S13]  /*1340*/  ISETP.GE.AND P0, PT, R4, R3, PT ;  /* 0x000000030400720c */ /* 0x000fda0003f06270 */
[----:B------:R-:W-:Y:S05]  /*1350*/  @P0 EXIT ;  /* 0x000000000000094d */ /* 0x000fea0003800000 */
[----:B-1----:R-:W1:Y:S01]  /*1360*/  LDC.64 R8, c[0x0][0x3a0] ;  /* 0x0000e800ff087b82 */ /* 0x002e620000000a00 */
[----:B------:R-:W-:-:S04]  /*1370*/  IMAD R3, R2, 0x200, R4 ;  /* 0x0000020002037824 */ /* 0x000fc800078e0204 */
[----:B-1----:R-:W-:-:S05]  /*1380*/  IMAD.WIDE.U32 R2, R3, 0x8, R8 ;  /* 0x0000000803027825 */ /* 0x002fca00078e0008 */
[----:B------:R-:W-:Y:S01]  /*1390*/  STG.E.64 desc[UR4][R2.64], R6 ;  /* 0x0000000602007986 */ /* 0x000fe2000c101b04 */
[----:B------:R-:W-:Y:S05]  /*13a0*/  EXIT ;  /* 0x000000000000794d */ /* 0x000fea0003800000 */
        .weak           $__internal_3_$__cuda_sm20_div_rn_f64_full
        .type           $__internal_3_$__cuda_sm20_div_rn_f64_full,@function
        .size           $__internal_3_$__cuda_sm20_div_rn_f64_full,(.L_x_19794 - $__internal_3_$__cuda_sm20_div_rn_f64_full)
$__internal_3_$__cuda_sm20_div_rn_f64_full:
[C---:B------:R-:W-:Y:S01]  /*13b0*/  FSETP.GEU.AND P0, PT, |R5|.reuse, 1.469367938527859385e-39, PT ;  /* 0x001000000500780b */ /* 0x040fe20003f0e200 */
[----:B------:R-:W-:Y:S01]  /*13c0*/  IMAD.MOV.U32 R17, RZ, RZ, R5 ;  /* 0x000000ffff117224 */ /* 0x000fe200078e0005 */
[----:B------:R-:W-:Y:S01]  /*13d0*/  MOV R16, UR6 ;  /* 0x0000000600107c02 */ /* 0x000fe20008000f00 */
[----:B------:R-:W-:Y:S01]  /*13e0*/  IMAD.U32 R14, RZ, RZ, UR6 ;  /* 0x00000006ff0e7e24 */ /* 0x000fe2000f8e00ff */
[C---:B------:R-:W-:Y:S01]  /*13f0*/  LOP3.LUT R15, R5.reuse, 0x800fffff, RZ, 0xc0, !PT ;  /* 0x800fffff050f7812 */ /* 0x040fe200078ec0ff */
[----:B------:R-:W-:Y:S01]  /*1400*/  IMAD.MOV.U32 R19, RZ, RZ, R7 ;  /* 0x000000ffff137224 */ /* 0x000fe200078e0007 */
[----:B------:R-:W-:Y:S01]  /*1410*/  LOP3.LUT R31, R5, 0x7ff00000, RZ, 0xc0, !PT ;  /* 0x7ff00000051f7812 */ /* 0x000fe200078ec0ff */
[----:B------:R-:W-:Y:S01]  /*1420*/  IMAD.MOV.U32 R20, RZ, RZ, 0x1 ;  /* 0x00000001ff147424 */ /* 0x000fe200078e00ff */
[----:B------:R-:W-:Y:S01]  /*1430*/  LOP3.LUT R15, R15, 0x3ff00000, RZ, 0xfc, !PT ;  /* 0x3ff000000f0f7812 */ /* 0x000fe200078efcff */
[----:B------:R-:W-:Y:S01]  /*1440*/  IMAD.MOV.U32 R18, RZ, RZ, R6 ;  /* 0x000000ffff127224 */ /* 0x000fe200078e0006 */
[C---:B------:R-:W-:Y:S01]  /*1450*/  FSETP.GEU.AND P2, PT, |R19|.reuse, 1.469367938527859385e-39, PT ;  /* 0x001000001300780b */ /* 0x040fe20003f4e200 */
[----:B------:R-:W-:Y:S01]  /*1460*/  BSSY.RECONVERGENT B1, `(.L_x_5143) ;  /* 0x0000050000017945 */ /* 0x000fe20003800200 */
[----:B------:R-:W-:Y:S01]  /*1470*/  LOP3.LUT R6, R19, 0x7ff00000, RZ, 0xc0, !PT ;  /* 0x7ff0000013067812 */ /* 0x000fe200078ec0ff */
[----:B------:R-:W-:-:S03]  /*1480*/  @!P0 DMUL R14, R16, 8.98846567431157953865e+307 ;  /* 0x7fe00000100e8828 */ /* 0x000fc60000000000 */
[C---:B------:R-:W-:Y:S02]  /*1490*/  ISETP.GE.U32.AND P1, PT, R6.reuse, R31, PT ;  /* 0x0000001f0600720c */ /* 0x040fe40003f26070 */
[----:B------:R-:W-:Y:S01]  /*14a0*/  MOV R30, R6 ;  /* 0x00000006001e7202 */ /* 0x000fe20000000f00 */
[----:B------:R-:W0:Y:S04]  /*14b0*/  MUFU.RCP64H R21, R15 ;  /* 0x0000000f00157308 */ /* 0x000e280000001800 */
[----:B------:R-:W-:Y:S01]  /*14c0*/  @!P2 LOP3.LUT R7, R17, 0x7ff00000, RZ, 0xc0, !PT ;  /* 0x7ff000001107a812 */ /* 0x000fe200078ec0ff */
[----:B------:R-:W-:Y:S01]  /*14d0*/  @!P2 IMAD.MOV.U32 R24, RZ, RZ, RZ ;  /* 0x000000ffff18a224 */ /* 0x000fe200078e00ff */
[----:B------:R-:W-:Y:S02]  /*14e0*/  @!P0 LOP3.LUT R31, R15, 0x7ff00000, RZ, 0xc0, !PT ;  /* 0x7ff000000f1f8812 */ /* 0x000fe400078ec0ff */
[----:B------:R-:W-:Y:S01]  /*14f0*/  @!P2 ISETP.GE.U32.AND P3, PT, R6, R7, PT ;  /* 0x000000070600a20c */ /* 0x000fe20003f66070 */
[----:B------:R-:W-:-:S02]  /*1500*/  IMAD.MOV.U32 R7, RZ, RZ, 0x1ca00000 ;  /* 0x1ca00000ff077424 */ /* 0x000fc400078e00ff */
[----:B------:R-:W-:-:S03]  /*1510*/  VIADD R32, R31, 0xffffffff ;  /* 0xffffffff1f207836 */ /* 0x000fc60000000000 */
[----:B------:R-:W-:Y:S01]  /*1520*/  @!P2 SEL R25, R7, 0x63400000, !P3 ;  /* 0x634000000719a807 */ /* 0x000fe20005800000 */
[----:B0-----:R-:W-:-:S03]  /*1530*/  DFMA R22, R20, -R14, 1 ;  /* 0x3ff000001416742b */ /* 0x001fc6000000080e */
[----:B------:R-:W-:-:S04]  /*1540*/  @!P2 LOP3.LUT R25, R25, 0x80000000, R19, 0xf8, !PT ;  /* 0x800000001919a812 */ /* 0x000fc800078ef813 */
[----:B------:R-:W-:Y:S01]  /*1550*/  @!P2 LOP3.LUT R25, R25, 0x100000, RZ, 0xfc, !PT ;  /* 0x001000001919a812 */ /* 0x000fe200078efcff */
        /* <DEDUP_REMOVED lines=34> */
[----:B------:R-:W-:Y:S01]  /*1780*/  IMAD.MOV.U32 R14, RZ, RZ, RZ ;  /* 0x000000ffff0e7224 */ /* 0x000fe200078e00ff */
[----:B------:R-:W-:-:S05]  /*1790*/  DMUL.RP R18, R24, R18 ;  /* 0x0000001218127228 */ /* 0x000fca0000008000 */
[----:B------:R-:W-:-:S05]  /*17a0*/  DFMA R14, R6, -R14, R24 ;  /* 0x8000000e060e722b */ /* 0x000fca0000000018 */
[----:B------:R-:W-:Y:S02]  /*17b0*/  LOP3.LUT R17, R19, R17, RZ, 0x3c, !PT ;  /* 0x0000001113117212 */ /* 0x000fe400078e3cff */
[----:B------:R-:W-:-:S04]  /*17c0*/  IADD3 R14, PT, PT, -R22, -0x43300000, RZ ;  /* 0xbcd00000160e7810 */ /* 0x000fc80007ffe1ff */
[----:B------:R-:W-:-:S04]  /*17d0*/  FSETP.NEU.AND P0, PT, |R15|, R14, PT ;  /* 0x0000000e0f00720b */ /* 0x000fc80003f0d200 */
[----:B------:R-:W-:Y:S02]  /*17e0*/  FSEL R6, R18, R6, !P0 ;  /* 0x0000000612067208 */ /* 0x000fe40004000000 */
[----:B------:R-:W-:Y:S01]  /*17f0*/  FSEL R7, R17, R7, !P0 ;  /* 0x0000000711077208 */ /* 0x000fe20004000000 */
[----:B------:R-:W-:Y:S06]  /*1800*/  BRA `(.L_x_5145) ;  /* 0x0000000000547947 */ /* 0x000fec0003800000 */
.L_x_5144:
        /* <DEDUP_REMOVED lines=16> */
.L_x_5147:
[----:B------:R-:W-:Y:S02]  /*1910*/  LOP3.LUT R7, R17, 0x80000, RZ, 0xfc, !PT ;  /* 0x0008000011077812 */ /* 0x000fe400078efcff */
[----:B------:R-:W-:Y:S01]  /*1920*/  MOV R6, R16 ;  /* 0x0000001000067202 */ /* 0x000fe20000000f00 */
[----:B------:R-:W-:Y:S06]  /*1930*/  BRA `(.L_x_5145) ;  /* 0x0000000000087947 */ /* 0x000fec0003800000 */
.L_x_5146:
[----:B------:R-:W-:Y:S01]  /*1940*/  LOP3.LUT R7, R19, 0x80000, RZ, 0xfc, !PT ;  /* 0x0008000013077812 */ /* 0x000fe200078efcff */
[----:B------:R-:W-:-:S07]  /*1950*/  IMAD.MOV.U32 R6, RZ, RZ, R18 ;  /* 0x000000ffff067224 */ /* 0x000fce00078e0012 */
.L_x_5145:
[----:B------:R-:W-:Y:S05]  /*1960*/  BSYNC.RECONVERGENT B1 ;  /* 0x0000000000017941 */ /* 0x000fea0003800200 */
.L_x_5143:
[----:B------:R-:W-:Y:S02]  /*1970*/  IMAD.MOV.U32 R14, RZ, RZ, R6 ;  /* 0x000000ffff0e7224 */ /* 0x000fe400078e0006 */
[----:B------:R-:W-:Y:S02]  /*1980*/  IMAD.MOV.U32 R15, RZ, RZ, R7 ;  /* 0x000000ffff0f7224 */ /* 0x000fe400078e0007 */
[----:B------:R-:W-:Y:S02]  /*1990*/  IMAD.MOV.U32 R6, RZ, RZ, R0 ;  /* 0x000000ffff067224 */ /* 0x000fe400078e0000 */
[----:B------:R-:W-:-:S04]  /*19a0*/  IMAD.MOV.U32 R7, RZ, RZ, 0x0 ;  /* 0x00000000ff077424 */ /* 0x000fc800078e00ff */
[----:B------:R-:W-:Y:S05]  /*19b0*/  RET.REL.NODEC R6 `(_ZN2at6native27unrolled_elementwise_kernelIZZZNS0_26round_decimals_kernel_cudaERNS_18TensorIteratorBaseElENKUlvE_clEvENKUlvE_clEvEUldE_St5arrayIPcLm2EELi4E23TrivialOffsetCalculatorILi1EjESB_NS0_6memory15LoadWithoutCastENSC_16StoreWithoutCastEEEviT_T0_T2_T3_T4_T5_) ;  /* 0xffffffe406907950 */ /* 0x000fea0003c3ffff */
.L_x_5148:
        /* <DEDUP_REMOVED lines=12> */
.L_x_19794:


//--------------------- .text._ZN2at6native29vectorized_elementwise_kernelILi2EZZZNS0_26round_decimals_kernel_cudaERNS_18TensorIteratorBaseElENKUlvE_clEvENKUlvE_clEvEUldE_St5arrayIPcLm2EEEEviT0_T1_ --------------------------
	.section	.text._ZN2at6native29vectorized_elementwise_kernelILi2EZZZNS0_26round_decimals_kernel_cudaERNS_18TensorIteratorBaseElENKUlvE_clEvENKUlvE_clEvEUldE_St5arrayIPcLm2EEEEviT0_T1_,"ax",@progbits
	.align	128
        .global         _ZN2at6native29vectorized_elementwise_kernelILi2EZZZNS0_26round_decimals_kernel_cudaERNS_18TensorIteratorBaseElENKUlvE_clEvENKUlvE_clEvEUldE_St5arrayIPcLm2EEEEviT0_T1_
        .type           _ZN2at6native29vectorized_elementwise_kernelILi2EZZZNS0_26round_decimals_kernel_cudaERNS_18TensorIteratorBaseElENKUlvE_clEvENKUlvE_clEvEUldE_St5arrayIPcLm2EEEEviT0_T1_,@function
        .size           _ZN2at6native29vectorized_elementwise_kernelILi2EZZZNS0_26round_decimals_kernel_cudaERNS_18TensorIteratorBaseElENKUlvE_clEvENKUlvE_clEvEUldE_St5arrayIPcLm2EEEEviT0_T1_,(.L_x_19795 - _ZN2at6native29vectorized_elementwise_kernelILi2EZZZNS0_26round_decimals_kernel_cudaERNS_18TensorIteratorBaseElENKUlvE_clEvENKUlvE_clEvEUldE_St5arrayIPcLm2EEEEviT0_T1_)
        .other          _ZN2at6native29vectorized_elementwise_kernelILi2EZZZNS0_26round_decimals_kernel_cudaERNS_18TensorIteratorBaseElENKUlvE_clEvENKUlvE_clEvEUldE_St5arrayIPcLm2EEEEviT0_T1_,@"STO_CUDA_ENTRY STV_DEFAULT"
_ZN2at6native29vectorized_elementwise_kernelILi2EZZZNS0_26round_decimals_kernel_cudaERNS_18TensorIteratorBaseElENKUlvE_clEvENKUlvE_clEvEUldE_St5arrayIPcLm2EEEEviT0_T1_:
.text._ZN2at6native29vectorized_elementwise_kernelILi2EZZZNS0_26round_decimals_kernel_cudaERNS_18TensorIteratorBaseElENKUlvE_clEvENKUlvE_clEvEUldE_St5arrayIPcLm2EEEEviT0_T1_:
[----:B------:R-:W0:Y:S01]  /*0000*/  LDC R1, c[0x0][0x37c] ;  /* 0x0000df00ff017b82 */ /* 0x000e220000000800 */
[----:B------:R-:W1:Y:S01]  /*0010*/  S2R R0, SR_CTAID.X ;  /* 0x0000000000007919 */ /* 0x000e620000002500 */
[----:B------:R-:W2:Y:S01]  /*0020*/  LDCU UR8, c[0x0][0x380] ;  /* 0x00007000ff0877ac */ /* 0x000ea20008000800 */
[----:B0-----:R-:W-:Y:S01]  /*0030*/  VIADD R1, R1, 0xfffffff8 ;  /* 0xfffffff801017836 */ /* 0x001fe20000000000 */
[----:B------:R-:W0:Y:S01]  /*0040*/  LDCU.64 UR4, c[0x0][0x358] ;  /* 0x00006b00ff0477ac */ /* 0x000e220008000a00 */
[----:B------:R-:W3:Y:S01]  /*0050*/  LDCU.U8 UR7, c[0x0][0x390] ;  /* 0x00007200ff0777ac */ /* 0x000ee20008000000 */
[----:B------:R-:W4:Y:S01]  /*0060*/  LDCU UR6, c[0x0][0x388] ;  /* 0x00007100ff0677ac */ /* 0x000f220008000800 */
[----:B-1----:R-:W-:-:S05]  /*0070*/  IMAD.SHL.U32 R22, R0, 0x400, RZ ;  /* 0x0000040000167824 */ /* 0x002fca00078e00ff */
[----:B--2---:R-:W-:-:S04]  /*0080*/  IADD3 R32, PT, PT, -R22, UR8, RZ ;  /* 0x0000000816207c10 */ /* 0x004fc8000fffe1ff */
[----:B------:R-:W-:-:S13]  /*0090*/  ISETP.GT.U32.AND P0, PT, R32, 0x3ff, PT ;  /* 0x000003ff2000780c */ /* 0x000fda0003f04070 */
[----:B0--34-:R-:W-:Y:S05]  /*00a0*/  @P0 BRA `(.L_x_5149) ;  /* 0x0000002800740947 */ /* 0x019fea0003800000 */
[----:B------:R-:W0:Y:S01]  /*00b0*/  S2R R0, SR_TID.X ;  /* 0x0000000000007919 */ /* 0x000e220000002100 */
[----:B------:R-:W-:Y:S02]  /*00c0*/  CS2R R4, SRZ ;  /* 0x0000000000047805 */ /* 0x000fe4000001ff00 */
        /* <DEDUP_REMOVED lines=10> */
[----:B0-----:R-:W-:-:S05]  /*0170*/  @!P6 IMAD.WIDE.U32 R8, R3, 0x8, R8 ;  /* 0x000000080308e825 */ /* 0x001fca00078e0008 */
[----:B------:R0:W5:Y:S07]  /*0180*/  @!P6 LDG.E.64 R4, desc[UR4][R8.64] ;  /* 0x000000040804e981 */ /* 0x00016e000c1e1b00 */
[----:B------:R-:W-:Y:S01]  /*0190*/  @!P4 IMAD.IADD R31, R22, 0x1, R0 ;  /* 0x00000001161fc824 */ /* 0x000fe200078e0200 */
[----:B------:R-:W2:Y:S01]  /*01a0*/  @!P4 LDC.64 R20, c[0x0][0x3a8] ;  /* 0x0000ea00ff14cb82 */ /* 0x000ea20000000a00 */
[----:B------:R-:W-:-:S05]  /*01b0*/  @!P4 VIADD R0, R0, 0x80 ;  /* 0x000000800000c836 */ /* 0x000fca0000000000 */
[----:B------:R-:W-:-:S13]  /*01c0*/  ISETP.GE.U32.AND P3, PT, R0, R32, PT ;  /* 0x000000200000720c */ /* 0x000fda0003f66070 */
[----:B------:R-:W-:Y:S01]  /*01d0*/  @!P3 IMAD.IADD R29, R22, 0x1, R0 ;  /* 0x00000001161db824 */ /* 0x000fe200078e0200 */
[----:B------:R-:W-:Y:S01]  /*01e0*/  @!P3 IADD3 R0, PT, PT, R0, 0x80, RZ ;  /* 0x000000800000b810 */ /* 0x000fe20007ffe0ff */
[----:B------:R-:W3:Y:S03]  /*01f0*/  @!P3 LDC.64 R2, c[0x0][0x3a8] ;  /* 0x0000ea00ff02bb82 */ /* 0x000ee60000000a00 */
[----:B------:R-:W-:-:S13]  /*0200*/  ISETP.GE.U32.AND P2, PT, R0, R32, PT ;  /* 0x000000200000720c */ /* 0x000fda0003f46070 */
[----:B------:R-:W-:Y:S01]  /*0210*/  @!P2 IMAD.IADD R27, R22, 0x1, R0 ;  /* 0x00000001161ba824 */ /* 0x000fe200078e0200 */
[----:B------:R-:W4:Y:S01]  /*0220*/  @!P2 LDC.64 R6, c[0x0][0x3a8] ;  /* 0x0000ea00ff06ab82 */ /* 0x000f220000000a00 */
[----:B------:R-:W-:-:S05]  /*0230*/  @!P2 VIADD R0, R0, 0x80 ;  /* 0x000000800000a836 */ /* 0x000fca0000000000 */
        /* <DEDUP_REMOVED lines=9> */
[----:B------:R-:W4:Y:S01]  /*02d0*/  @!P6 LDC.64 R14, c[0x0][0x3a8] ;  /* 0x0000ea00ff0eeb82 */ /* 0x000f220000000a00 */
[----:B0-----:R-:W-:Y:S01]  /*02e0*/  CS2R R8, SRZ ;  /* 0x0000000000087805 */ /* 0x001fe2000001ff00 */
[----:B-1----:R-:W-:-:S04]  /*02f0*/  @!P5 IMAD.WIDE.U32 R18, R11, 0x8, R18 ;  /* 0x000000080b12d825 */ /* 0x002fc800078e0012 */
[----:B--2---:R-:W-:Y:S01]  /*0300*/  @!P4 IMAD.WIDE.U32 R20, R31, 0x8, R20 ;  /* 0x000000081f14c825 */ /* 0x004fe200078e0014 */
[----:B------:R0:W5:Y:S03]  /*0310*/  @!P5 LDG.E.64 R8, desc[UR4][R18.64] ;  /* 0x000000041208d981 */ /* 0x000166000c1e1b00 */
[----:B------:R-:W-:Y:S02]  /*0320*/  @!P6 IMAD.IADD R31, R22, 0x1, R0 ;  /* 0x00000001161fe824 */ /* 0x000fe400078e0200 */
[----:B---3--:R-:W-:Y:S01]  /*0330*/  @!P3 IMAD.WIDE.U32 R2, R29, 0x8, R2 ;  /* 0x000000081d02b825 */ /* 0x008fe200078e0002 */
[----:B------:R-:W-:-:S03]  /*0340*/  CS2R R10, SRZ ;  /* 0x00000000000a7805 */ /* 0x000fc6000001ff00 */
[----:B----4-:R-:W-:Y:S01]  /*0350*/  @!P1 IMAD.WIDE.U32 R24, R25, 0x8, R16 ;  /* 0x0000000819189825 */ /* 0x010fe200078e0010 */
[----:B------:R-:W-:Y:S02]  /*0360*/  CS2R R16, SRZ ;  /* 0x0000000000107805 */ /* 0x000fe4000001ff00 */
[----:B0-----:R-:W-:Y:S01]  /*0370*/  CS2R R18, SRZ ;  /* 0x0000000000127805 */ /* 0x001fe2000001ff00 */
[----:B------:R0:W5:Y:S01]  /*0380*/  @!P4 LDG.E.64 R10, desc[UR4][R20.64] ;  /* 0x00000004140ac981 */ /* 0x000162000c1e1b00 */
[----:B------:R-:W-:Y:S01]  /*0390*/  @!P0 IMAD.WIDE.U32 R28, R23, 0x8, R12 ;  /* 0x00000008171c8825 */ /* 0x000fe200078e000c */
[----:B------:R-:W-:Y:S02]  /*03a0*/  CS2R R12, SRZ ;  /* 0x00000000000c7805 */ /* 0x000fe4000001ff00 */
[----:B------:R-:W-:Y:S01]  /*03b0*/  CS2R R22, SRZ ;  /* 0x0000000000167805 */ /* 0x000fe2000001ff00 */
[----:B------:R0:W5:Y:S01]  /*03c0*/  @!P1 LDG.E.64 R16, desc[UR4][R24.64] ;  /* 0x0000000418109981 */ /* 0x000162000c1e1b00 */
[----:B------:R-:W-:Y:S01]  /*03d0*/  @!P6 IMAD.WIDE.U32 R30, R31, 0x8, R14 ;  /* 0x000000081f1ee825 */ /* 0x000fe200078e000e */
[----:B------:R-:W-:-:S02]  /*03e0*/  CS2R R14, SRZ ;  /* 0x00000000000e7805 */ /* 0x000fc4000001ff00 */
[----:B------:R0:W5:Y:S01]  /*03f0*/  @!P3 LDG.E.64 R12, desc[UR4][R2.64] ;  /* 0x00000004020cb981 */ /* 0x000162000c1e1b00 */
[----:B------:R-:W-:-:S03]  /*0400*/  @!P2 IMAD.WIDE.U32 R6, R27, 0x8, R6 ;  /* 0x000000081b06a825 */ /* 0x000fc600078e0006 */
[----:B------:R0:W5:Y:S04]  /*0410*/  @!P0 LDG.E.64 R18, desc[UR4][R28.64] ;  /* 0x000000041c128981 */ /* 0x000168000c1e1b00 */
[----:B------:R0:W5:Y:S04]  /*0420*/  @!P2 LDG.E.64 R14, desc[UR4][R6.64] ;  /* 0x00000004060ea981 */ /* 0x000168000c1e1b00 */
[----:B------:R0:W5:Y:S01]  /*0430*/  @!P6 LDG.E.64 R22, desc[UR4][R30.64] ;  /* 0x000000041e16e981 */ /* 0x000162000c1e1b00 */
[----:B------:R-:W-:Y:S01]  /*0440*/  UISETP.NE.AND UP0, UPT, UR7, URZ, UPT ;  /* 0x000000ff0700728c */ /* 0x000fe2000bf05270 */
[----:B------:R-:W-:Y:S08]  /*0450*/  BSSY.RECONVERGENT B0, `(.L_x_5150) ;  /* 0x000021f000007945 */ /* 0x000ff00003800200 */
[----:B0-----:R-:W-:Y:S05]  /*0460*/  BRA.U UP0, `(.L_x_5151) ;  /* 0x0000001100407547 */ /* 0x001fea000b800000 */
[----:B------:R-:W-:Y:S01]  /*0470*/  ISETP.GE.U32.AND P0, PT, R26, R32, PT ;  /* 0x000000201a00720c */ /* 0x000fe20003f06070 */
[----:B------:R-:W-:-:S12]  /*0480*/  BSSY.RECONVERGENT B2, `(.L_x_5152) ;  /* 0x000001c000027945 */ /* 0x000fd80003800200 */
[----:B------:R-:W-:Y:S05]  /*0490*/  @P0 BRA `(.L_x_5153) ;  /* 0x0000000000680947 */ /* 0x000fea0003800000 */
[----:B------:R-:W0:Y:S01]  /*04a0*/  LDCU UR7, c[0x0][0x38c] ;  /* 0x00007180ff0777ac */ /* 0x000e220008000800 */
[----:B------:R-:W1:Y:S01]  /*04b0*/  LDC.64 R2, c[0x0][0x388] ;  /* 0x0000e200ff027b82 */ /* 0x000e620000000a00 */
[----:B------:R-:W-:Y:S01]  /*04c0*/  IMAD.MOV.U32 R6, RZ, RZ, 0x1 ;  /* 0x00000001ff067424 */ /* 0x000fe200078e00ff */
[----:B------:R-:W-:Y:S01]  /*04d0*/  BSSY.RECONVERGENT B3, `(.L_x_5154) ;  /* 0x0000014000037945 */ /* 0x000fe20003800200 */
[----:B0-----:R-:W0:Y:S01]  /*04e0*/  MUFU.RCP64H R7, UR7 ;  /* 0x0000000700077d08 */ /* 0x001e220008001800 */
[----:B-1---5:R-:W-:-:S03]  /*04f0*/  DMUL R4, R4, R2 ;  /* 0x0000000204047228 */ /* 0x022fc60000000000 */
        /* <DEDUP_REMOVED lines=16> */
[----:B------:R-:W-:Y:S05]  /*0600*/  CALL.REL.NOINC `($__internal_4_$__cuda_sm20_div_rn_f64_full) ;  /* 0x0000003c00dc7944 */ /* 0x000fea0003c00000 */
.L_x_5155:
[----:B------:R-:W-:Y:S05]  /*0610*/  BSYNC.RECONVERGENT B3 ;  /* 0x0000000000037941 */ /* 0x000fea0003800200 */
.L_x_5154:
[----:B------:R-:W-:Y:S02]  /*0620*/  IMAD.MOV.U32 R36, RZ, RZ, R2 ;  /* 0x000000ffff247224 */ /* 0x000fe400078e0002 */
[----:B------:R-:W-:-:S07]  /*0630*/  IMAD.MOV.U32 R37, RZ, RZ, R3 ;  /* 0x000000ffff257224 */ /* 0x000fce00078e0003 */
.L_x_5153:
[----:B------:R-:W-:Y:S05]  /*0640*/  BSYNC.RECONVERGENT B2 ;  /* 0x0000000000027941 */ /* 0x000fea0003800200 */
.L_x_5152:
[----:B------:R-:W0:Y:S01]  /*0650*/  S2R R0, SR_CTAID.X ;  /* 0x0000000000007919 */ /* 0x000e220000002500 */
[----:B------:R-:W1:Y:S01]  /*0660*/  LDCU UR7, c[0x0][0x380] ;  /* 0x00007000ff0777ac */ /* 0x000e620008000800 */
[----:B------:R-:W-:Y:S01]  /*0670*/  BSSY.RECONVERGENT B2, `(.L_x_5156) ;  /* 0x0000020000027945 */ /* 0x000fe20003800200 */
[----:B0-----:R-:W-:-:S05]  /*0680*/  IMAD.SHL.U32 R0, R0, 0x400, RZ ;  /* 0x0000040000007824 */ /* 0x001fca00078e00ff */
[----:B-1----:R-:W-:Y:S02]  /*0690*/  IADD3 R2, PT, PT, -R0, UR7, RZ ;  /* 0x0000000700027c10 */ /* 0x002fe4000fffe1ff */
[----:B------:R-:W-:-:S04]  /*06a0*/  IADD3 R0, PT, PT, R26, 0x80, RZ ;  /* 0x000000801a007810 */ /* 0x000fc80007ffe0ff */
[----:B------:R-:W-:-:S13]  /*06b0*/  ISETP.GE.U32.AND P0, PT, R0, R2, PT ;  /* 0x000000020000720c */ /* 0x000fda0003f06070 */
[----:B------:R-:W-:Y:S05]  /*06c0*/  @P0 BRA `(.L_x_5157) ;  /* 0x0000000000680947 */ /* 0x000fea0003800000 */
[----:B------:R-:W0:Y:S01]  /*06d0*/  LDCU UR7, c[0x0][0x38c] ;  /* 0x00007180ff0777ac */ /* 0x000e220008000800 */
[----:B------:R-:W1:Y:S01]  /*06e0*/  LDC.64 R2, c[0x0][0x388] ;  /* 0x0000e200ff027b82 */ /* 0x000e620000000a00 */
[----:B-----5:R-:W-:Y:S01]  /*06f0*/  IMAD.MOV.U32 R4, RZ, RZ, 0x1 ;  /* 0x00000001ff047424 */ /* 0x020fe200078e00ff */
[----:B------:R-:W-:Y:S01]  /*0700*/  BSSY.RECONVERGENT B3, `(.L_x_5158) ;  /* 0x0000014000037945 */ /* 0x000fe20003800200 */
[----:B0-----:R-:W1:Y:S04]  /*0710*/  MUFU.RCP64H R5, UR7 ;  /* 0x0000000700057d08 */ /* 0x001e680008001800 */
[----:B-1----:R-:W-:-:S08]  /*0720*/  DFMA R6, R4, -R2, 1 ;  /* 0x3ff000000406742b */ /* 0x002fd00000000802 */
[----:B------:R-:W-:-:S08]  /*0730*/  DFMA R6, R6, R6, R6 ;  /* 0x000000060606722b */ /* 0x000fd00000000006 */
[----:B------:R-:W-:Y:S02]  /*0740*/  DFMA R6, R4, R6, R4 ;  /* 0x000000060406722b */ /* 0x000fe40000000004 */
[----:B------:R-:W-:-:S06]  /*0750*/  DMUL R4, R8, R2 ;  /* 0x0000000208047228 */ /* 0x000fcc0000000000 */
        /* <DEDUP_REMOVED lines=13> */
[----:B------:R-:W-:Y:S05]  /*0830*/  CALL.REL.NOINC `($__internal_4_$__cuda_sm20_div_rn_f64_full) ;  /* 0x0000003c00507944 */ /* 0x000fea0003c00000 */
.L_x_5159:
[----:B------:R-:W-:Y:S05]  /*0840*/  BSYNC.RECONVERGENT B3 ;  /* 0x0000000000037941 */ /* 0x000fea0003800200 */
.L_x_5158:
[----:B------:R-:W-:Y:S01]  /*0850*/  IMAD.MOV.U32 R34, RZ, RZ, R2 ;  /* 0x000000ffff227224 */ /* 0x000fe200078e0002 */
[----:B------:R-:W-:-:S07]  /*0860*/  MOV R35, R3 ;  /* 0x0000000300237202 */ /* 0x000fce0000000f00 */
.L_x_5157:
[----:B------:R-:W-:Y:S05]  /*0870*/  BSYNC.RECONVERGENT B2 ;  /* 0x0000000000027941 */ /* 0x000fea0003800200 */
.L_x_5156:
[----:B------:R-:W0:Y:S01]  /*0880*/  S2R R0, SR_CTAID.X ;  /* 0x0000000000007919 */ /* 0x000e220000002500 */
[----:B------:R-:W1:Y:S01]  /*0890*/  LDCU UR7, c[0x0][0x380] ;  /* 0x00007000ff0777ac */ /* 0x000e620008000800 */
[----:B------:R-:W-:Y:S01]  /*08a0*/  BSSY.RECONVERGENT B2, `(.L_x_5160) ;  /* 0x0000020000027945 */ /* 0x000fe20003800200 */
[----:B0-----:R-:W-:-:S05]  /*08b0*/  IMAD.SHL.U32 R0, R0, 0x400, RZ ;  /* 0x0000040000007824 */ /* 0x001fca00078e00ff */
[----:B-1----:R-:W-:Y:S01]  /*08c0*/  IADD3 R2, PT, PT, -R0, UR7, RZ ;  /* 0x0000000700027c10 */ /* 0x002fe2000fffe1ff */
[----:B------:R-:W-:-:S05]  /*08d0*/  VIADD R0, R26, 0x100 ;  /* 0x000001001a007836 */ /* 0x000fca0000000000 */
        /* <DEDUP_REMOVED lines=22> */
[----:B------:R-:W-:Y:S02]  /*0a40*/  MOV R3, R5 ;  /* 0x0000000500037202 */ /* 0x000fe40000000f00 */
[----:B------:R-:W-:-:S07]  /*0a50*/  MOV R0, 0xa70 ;  /* 0x00000a7000007802 */ /* 0x000fce0000000f00 */
[----:B------:R-:W-:Y:S05]  /*0a60*/  CALL.REL.NOINC `($__internal_4_$__cuda_sm20_div_rn_f64_full) ;  /* 0x0000003800c47944 */ /* 0x000fea0003c00000 */
.L_x_5163:
[----:B------:R-:W-:Y:S05]  /*0a70*/  BSYNC.RECONVERGENT B3 ;  /* 0x0000000000037941 */ /* 0x000fea0003800200 */
.L_x_5162:
[----:B------:R-:W-:Y:S02]  /*0a80*/  IMAD.MOV.U32 R30, RZ, RZ, R2 ;  /* 0x000000ffff1e7224 */ /* 0x000fe400078e0002 */
[----:B------:R-:W-:-:S07]  /*0a90*/  IMAD.MOV.U32 R31, RZ, RZ, R3 ;  /* 0x000000ffff1f7224 */ /* 0x000fce00078e0003 */
.L_x_5161:
[----:B------:R-:W-:Y:S05]  /*0aa0*/  BSYNC.RECONVERGENT B2 ;  /* 0x0000000000027941 */ /* 0x000fea0003800200 */
.L_x_5160:
        /* <DEDUP_REMOVED lines=10> */
[----:B-----5:R-:W-:Y:S01]  /*0b50*/  MOV R4, 0x1 ;  /* 0x0000000100047802 */ /* 0x020fe20000000f00 */
        /* <DEDUP_REMOVED lines=20> */
.L_x_5167:
[----:B------:R-:W-:Y:S05]  /*0ca0*/  BSYNC.RECONVERGENT B3 ;  /* 0x0000000000037941 */ /* 0x000fea0003800200 */
.L_x_5166:
[----:B------:R-:W-:Y:S02]  /*0cb0*/  IMAD.MOV.U32 R28, RZ, RZ, R2 ;  /* 0x000000ffff1c7224 */ /* 0x000fe400078e0002 */
[----:B------:R-:W-:-:S07]  /*0cc0*/  IMAD.MOV.U32 R29, RZ, RZ, R3 ;  /* 0x000000ffff1d7224 */ /* 0x000fce00078e0003 */
.L_x_5165:
[----:B------:R-:W-:Y:S05]  /*0cd0*/  BSYNC.RECONVERGENT B2 ;  /* 0x0000000000027941 */ /* 0x000fea0003800200 */
.L_x_5164:
[----:B------:R-:W0:Y:S01]  /*0ce0*/  S2R R0, SR_CTAID.X ;  /* 0x0000000000007919 */ /* 0x000e220000002500 */
[----:B------:R-:W1:Y:S01]  /*0cf0*/  LDCU UR7, c[0x0][0x380] ;  /* 0x00007000ff0777ac */ /* 0x000e620008000800 */
[----:B------:R-:W-:Y:S01]  /*0d00*/  BSSY.RECONVERGENT B2, `(.L_x_5168) ;  /* 0x0000020000027945 */ /* 0x000fe20003800200 */
[----:B0-----:R-:W-:-:S04]  /*0d10*/  SHF.L.U32 R0, R0, 0xa, RZ ;  /* 0x0000000a00007819 */ /* 0x001fc800000006ff */
        /* <DEDUP_REMOVED lines=27> */
.L_x_5171:
[----:B------:R-:W-:Y:S05]  /*0ed0*/  BSYNC.RECONVERGENT B3 ;  /* 0x0000000000037941 */ /* 0x000fea0003800200 */
.L_x_5170:
[----:B------:R-:W-:Y:S01]  /*0ee0*/  MOV R12, R2 ;  /* 0x00000002000c7202 */ /* 0x000fe20000000f00 */
[----:B------:R-:W-:-:S07]  /*0ef0*/  IMAD.MOV.U32 R13, RZ, RZ, R3 ;  /* 0x000000ffff0d7224 */ /* 0x000fce00078e0003 */
.L_x_5169:
[----:B------:R-:W-:Y:S05]  /*0f00*/  BSYNC.RECONVERGENT B2 ;  /* 0x0000000000027941 */ /* 0x000fea0003800200 */
.L_x_5168:
        /* <DEDUP_REMOVED lines=31> */
.L_x_5175:
[----:B------:R-:W-:Y:S05]  /*1100*/  BSYNC.RECONVERGENT B3 ;  /* 0x0000000000037941 */ /* 0x000fea0003800200 */
.L_x_5174:
[----:B------:R-:W-:Y:S02]  /*1110*/  IMAD.MOV.U32 R10, RZ, RZ, R2 ;  /* 0x000000ffff0a7224 */ /* 0x000fe400078e0002 */
[----:B------:R-:W-:-:S07]  /*1120*/  IMAD.MOV.U32 R11, RZ, RZ, R3 ;  /* 0x000000ffff0b7224 */ /* 0x000fce00078e0003 */
.L_x_5173:
[----:B------:R-:W-:Y:S05]  /*1130*/  BSYNC.RECONVERGENT B2 ;  /* 0x0000000000027941 */ /* 0x000fea0003800200 */
.L_x_5172:
        /* <DEDUP_REMOVED lines=31> */
.L_x_5179:
[----:B------:R-:W-:Y:S05]  /*1330*/  BSYNC.RECONVERGENT B3 ;  /* 0x0000000000037941 */ /* 0x000fea0003800200 */
.L_x_5178:
[----:B------:R-:W-:Y:S01]  /*1340*/  IMAD.MOV.U32 R8, RZ, RZ, R2 ;  /* 0x000000ffff087224 */ /* 0x000fe200078e0002 */
[----:B------:R-:W-:-:S07]  /*1350*/  MOV R9, R3 ;  /* 0x0000000300097202 */ /* 0x000fce0000000f00 */
.L_x_5177:
[----:B------:R-:W-:Y:S05]  /*1360*/  BSYNC.RECONVERGENT B2 ;  /* 0x0000000000027941 */ /* 0x000fea0003800200 */
.L_x_5176:
[----:B------:R-:W0:Y:S01]  /*1370*/  S2R R0, SR_CTAID.X ;  /* 0x0000000000007919 */ /* 0x000e220000002500 */
[----:B------:R-:W1:Y:S01]  /*1380*/  LDCU UR7, c[0x0][0x380] ;  /* 0x00007000ff0777ac */ /* 0x000e620008000800 */
        /* <DEDUP_REMOVED lines=28> */
.L_x_5182:
[----:B------:R-:W-:Y:S05]  /*1550*/  BSYNC.RECONVERGENT B2 ;  /* 0x0000000000027941 */ /* 0x000fea0003800200 */
.L_x_5181:
[----:B------:R-:W-:Y:S05]  /*1560*/  BRA `(.L_x_5180) ;  /* 0x0000001000347947 */ /* 0x000fea0003800000 */
.L_x_5151:
[----:B------:R-:W0:Y:S01]  /*1570*/  S2R R0, SR_CTAID.X ;  /* 0x0000000000007919 */ /* 0x000e220000002500 */
[----:B------:R-:W1:Y:S01]  /*1580*/  LDCU UR7, c[0x0][0x380] ;  /* 0x00007000ff0777ac */ /* 0x000e620008000800 */
[----:B------:R-:W-:Y:S01]  /*1590*/  BSSY.RECONVERGENT B2, `(.L_x_5183) ;  /* 0x000001e000027945 */ /* 0x000fe20003800200 */
[----:B0-----:R-:W-:-:S05]  /*15a0*/  IMAD.SHL.U32 R0, R0, 0x400, RZ ;  /* 0x0000040000007824 */ /* 0x001fca00078e00ff */
[----:B-1----:R-:W-:-:S04]  /*15b0*/  IADD3 R0, PT, PT, -R0, UR7, RZ ;  /* 0x0000000700007c10 */ /* 0x002fc8000fffe1ff */
[----:B------:R-:W-:-:S13]  /*15c0*/  ISETP.GE.U32.AND P0, PT, R26, R0, PT ;  /* 0x000000001a00720c */ /* 0x000fda0003f06070 */
[----:B------:R-:W-:Y:S05]  /*15d0*/  @P0 BRA `(.L_x_5184) ;  /* 0x0000000000640947 */ /* 0x000fea0003800000 */
[----:B------:R-:W0:Y:S01]  /*15e0*/  LDCU UR7, c[0x0][0x38c] ;  /* 0x00007180ff0777ac */ /* 0x000e220008000800 */
[----:B------:R-:W1:Y:S01]  /*15f0*/  LDC.64 R2, c[0x0][0x388] ;  /* 0x0000e200ff027b82 */ /* 0x000e620000000a00 */
[----:B------:R-:W-:Y:S01]  /*1600*/  IMAD.MOV.U32 R6, RZ, RZ, 0x1 ;  /* 0x00000001ff067424 */ /* 0x000fe200078e00ff */
[----:B-----5:R-:W-:Y:S01]  /*1610*/  FSETP.GEU.AND P1, PT, |R5|, 6.5827683646048100446e-37, PT ;  /* 0x036000000500780b */ /* 0x020fe20003f2e200 */
[----:B------:R-:W-:Y:S01]  /*1620*/  BSSY.RECONVERGENT B3, `(.L_x_5185) ;  /* 0x0000011000037945 */ /* 0x000fe20003800200 */
[----:B0-----:R-:W1:Y:S03]  /*1630*/  MUFU.RCP64H R7, UR7 ;  /* 0x0000000700077d08 */ /* 0x001e660008001800 */
[----:B-1----:R-:W-:-:S08]  /*1640*/  DFMA R20, R6, -R2, 1 ;  /* 0x3ff000000614742b */ /* 0x002fd00000000802 */
        /* <DEDUP_REMOVED lines=14> */
.L_x_5186:
[----:B------:R-:W-:Y:S05]  /*1730*/  BSYNC.RECONVERGENT B3 ;  /* 0x0000000000037941 */ /* 0x000fea0003800200 */
.L_x_5185:
[----:B------:R-:W0:Y:S01]  /*1740*/  LDCU.64 UR8, c[0x0][0x388] ;  /* 0x00007100ff0877ac */ /* 0x000e220008000a00 */
[----:B------:R-:W0:Y:S02]  /*1750*/  FRND.F64 R2, R2 ;  /* 0x0000000200027313 */ /* 0x000e240000301800 */
[----:B0-----:R-:W-:-:S11]  /*1760*/  DMUL R36, R2, UR8 ;  /* 0x0000000802247c28 */ /* 0x001fd60008000000 */
.L_x_5184:
[----:B------:R-:W-:Y:S05]  /*1770*/  BSYNC.RECONVERGENT B2 ;  /* 0x0000000000027941 */ /* 0x000fea0003800200 */
.L_x_5183:
        /* <DEDUP_REMOVED lines=11> */
[----:B------:R-:W-:Y:S01]  /*1830*/  FSETP.GEU.AND P1, PT, |R9|, 6.5827683646048100446e-37, PT ;  /* 0x036000000900780b */ /* 0x000fe20003f2e200 */
        /* <DEDUP_REMOVED lines=17> */
.L_x_5190:
[----:B------:R-:W-:Y:S05]  /*1950*/  BSYNC.RECONVERGENT B3 ;  /* 0x0000000000037941 */ /* 0x000fea0003800200 */
.L_x_5189:
[----:B------:R-:W0:Y:S01]  /*1960*/  LDCU.64 UR8, c[0x0][0x388] ;  /* 0x00007100ff0877ac */ /* 0x000e220008000a00 */
[----:B------:R-:W0:Y:S02]  /*1970*/  FRND.F64 R2, R2 ;  /* 0x0000000200027313 */ /* 0x000e240000301800 */
[----:B0-----:R-:W-:-:S11]  /*1980*/  DMUL R34, R2, UR8 ;  /* 0x0000000802227c28 */ /* 0x001fd60008000000 */
.L_x_5188:
[----:B------:R-:W-:Y:S05]  /*1990*/  BSYNC.RECONVERGENT B2 ;  /* 0x0000000000027941 */ /* 0x000fea0003800200 */
.L_x_5187:
        /* <DEDUP_REMOVED lines=29> */
.L_x_5194:
[----:B------:R-:W-:Y:S05]  /*1b70*/  BSYNC.RECONVERGENT B3 ;  /* 0x0000000000037941 */ /* 0x000fea0003800200 */
.L_x_5193:
[----:B------:R-:W0:Y:S01]  /*1b80*/  LDCU.64 UR8, c[0x0][0x388] ;  /* 0x00007100ff0877ac */ /* 0x000e220008000a00 */
[----:B------:R-:W0:Y:S02]  /*1b90*/  FRND.F64 R2, R2 ;  /* 0x0000000200027313 */ /* 0x000e240000301800 */
[----:B0-----:R-:W-:-:S11]  /*1ba0*/  DMUL R30, R2, UR8 ;  /* 0x00000008021e7c28 */ /* 0x001fd60008000000 */
.L_x_5192:
[----:B------:R-:W-:Y:S05]  /*1bb0*/  BSYNC.RECONVERGENT B2 ;  /* 0x0000000000027941 */ /* 0x000fea0003800200 */
.L_x_5191:
        /* <DEDUP_REMOVED lines=29> */
.L_x_5198:
[----:B------:R-:W-:Y:S05]  /*1d90*/  BSYNC.RECONVERGENT B3 ;  /* 0x0000000000037941 */ /* 0x000fea0003800200 */
.L_x_5197:
[----:B------:R-:W0:Y:S01]  /*1da0*/  LDCU.64 UR8, c[0x0][0x388] ;  /* 0x00007100ff0877ac */ /* 0x000e220008000a00 */
[----:B------:R-:W0:Y:S02]  /*1db0*/  FRND.F64 R2, R2 ;  /* 0x0000000200027313 */ /* 0x000e240000301800 */
[----:B0-----:R-:W-:-:S11]  /*1dc0*/  DMUL R28, R2, UR8 ;  /* 0x00000008021c7c28 */ /* 0x001fd60008000000 */
.L_x_5196:
[----:B------:R-:W-:Y:S05]  /*1dd0*/  BSYNC.RECONVERGENT B2 ;  /* 0x0000000000027941 */ /* 0x000fea0003800200 */
.L_x_5195:
        /* <DEDUP_REMOVED lines=29> */
.L_x_5202:
[----:B------:R-:W-:Y:S05]  /*1fb0*/  BSYNC.RECONVERGENT B3 ;  /* 0x0000000000037941 */ /* 0x000fea0003800200 */
.L_x_5201:
[----:B------:R-:W0:Y:S01]  /*1fc0*/  LDCU.64 UR8, c[0x0][0x388] ;  /* 0x00007100ff0877ac */ /* 0x000e220008000a00 */
[----:B------:R-:W0:Y:S02]  /*1fd0*/  FRND.F64 R2, R2 ;  /* 0x0000000200027313 */ /* 0x000e240000301800 */
[----:B0-----:R-:W-:-:S11]  /*1fe0*/  DMUL R12, R2, UR8 ;  /* 0x00000008020c7c28 */ /* 0x001fd60008000000 */
.L_x_5200:
[----:B------:R-:W-:Y:S05]  /*1ff0*/  BSYNC.RECONVERGENT B2 ;  /* 0x0000000000027941 */ /* 0x000fea0003800200 */
.L_x_5199:
        /* <DEDUP_REMOVED lines=29> */
.L_x_5206:
[----:B------:R-:W-:Y:S05]  /*21d0*/  BSYNC.RECONVERGENT B3 ;  /* 0x0000000000037941 */ /* 0x000fea0003800200 */
.L_x_5205:
[----:B------:R-:W0:Y:S01]  /*21e0*/  LDCU.64 UR8, c[0x0][0x388] ;  /* 0x00007100ff0877ac */ /* 0x000e220008000a00 */
[----:B------:R-:W0:Y:S02]  /*21f0*/  FRND.F64 R2, R2 ;  /* 0x0000000200027313 */ /* 0x000e240000301800 */
[----:B0-----:R-:W-:-:S11]  /*2200*/  DMUL R10, R2, UR8 ;  /* 0x00000008020a7c28 */ /* 0x001fd60008000000 */
.L_x_5204:
[----:B------:R-:W-:Y:S05]  /*2210*/  BSYNC.RECONVERGENT B2 ;  /* 0x0000000000027941 */ /* 0x000fea0003800200 */
.L_x_5203:
        /* <DEDUP_REMOVED lines=29> */
.L_x_5210:
[----:B------:R-:W-:Y:S05]  /*23f0*/  BSYNC.RECONVERGENT B3 ;  /* 0x0000000000037941 */ /* 0x000fea0003800200 */
.L_x_5209:
[----:B------:R-:W0:Y:S01]  /*2400*/  LDCU.64 UR8, c[0x0][0x388] ;  /* 0x00007100ff0877ac */ /* 0x000e220008000a00 */
[----:B------:R-:W0:Y:S02]  /*2410*/  FRND.F64 R2, R2 ;  /* 0x0000000200027313 */ /* 0x000e240000301800 */
[----:B0-----:R-:W-:-:S11]  /*2420*/  DMUL R8, R2, UR8 ;  /* 0x0000000802087c28 */ /* 0x001fd60008000000 */
.L_x_5208:
[----:B------:R-:W-:Y:S05]  /*2430*/  BSYNC.RECONVERGENT B2 ;  /* 0x0000000000027941 */ /* 0x000fea0003800200 */
.L_x_5207:
[----:B------:R-:W0:Y:S01]  /*2440*/  S2R R0, SR_CTAID.X ;  /* 0x0000000000007919 */ /* 0x000e220000002500 */
[----:B------:R-:W1:Y:S01]  /*2450*/  LDCU UR7, c[0x0][0x380] ;  /* 0x00007000ff0777ac */ /* 0x000e620008000800 */
        /* <DEDUP_REMOVED lines=26> */
.L_x_5212:
[----:B------:R-:W-:Y:S05]  /*2600*/  BSYNC.RECONVERGENT B2 ;  /* 0x0000000000027941 */ /* 0x000fea0003800200 */
.L_x_5211:
[----:B------:R-:W0:Y:S01]  /*2610*/  LDCU.64 UR8, c[0x0][0x388] ;  /* 0x00007100ff0877ac */ /* 0x000e220008000a00 */
[----:B------:R-:W0:Y:S02]  /*2620*/  FRND.F64 R2, R2 ;  /* 0x0000000200027313 */ /* 0x000e240000301800 */
[----:B0-----:R-:W-:-:S11]  /*2630*/  DMUL R2, R2, UR8 ;  /* 0x0000000802027c28 */ /* 0x001fd60008000000 */
.L_x_5180:
[----:B------:R-:W-:Y:S05]  /*2640*/  BSYNC.RECONVERGENT B0 ;  /* 0x0000000000007941 */ /* 0x000fea0003800200 */
.L_x_5150:
[----:B------:R-:W0:Y:S01]  /*2650*/  S2R R6, SR_CTAID.X ;  /* 0x0000000000067919 */ /* 0x000e220000002500 */
[----:B------:R-:W1:Y:S01]  /*2660*/  LDCU UR6, c[0x0][0x380] ;  /* 0x00007000ff0677ac */ /* 0x000e620008000800 */
[----:B------:R-:W-:Y:S04]  /*2670*/  BSSY.RECONVERGENT B0, `(.L_x_5213) ;  /* 0x0000036000007945 */ /* 0x000fe80003800200 */
[----:B------:R-:W-:Y:S01]  /*2680*/  BSSY.RELIABLE B1, `(.L_x_5214) ;  /* 0x000002e000017945 */ /* 0x000fe20003800100 */
[----:B0-----:R-:W-:-:S04]  /*2690*/  SHF.L.U32 R6, R6, 0xa, RZ ;  /* 0x0000000a06067819 */ /* 0x001fc800000006ff */
[----:B-1----:R-:W-:-:S04]  /*26a0*/  IADD3 R0, PT, PT, -R6, UR6, RZ ;  /* 0x0000000606007c10 */ /* 0x002fc8000fffe1ff */
[----:B------:R-:W-:-:S13]  /*26b0*/  ISETP.GE.U32.AND P0, PT, R26, R0, PT ;  /* 0x000000001a00720c */ /* 0x000fda0003f06070 */
[----:B------:R-:W-:Y:S05]  /*26c0*/  @P0 BRA `(.L_x_5215) ;  /* 0x0000000000300947 */ /* 0x000fea0003800000 */
[----:B-----5:R-:W0:Y:S01]  /*26d0*/  LDC.64 R4, c[0x0][0x3a0] ;  /* 0x0000e800ff047b82 */ /* 0x020e220000000a00 */
[----:B------:R-:W-:Y:S02]  /*26e0*/  IMAD.IADD R7, R6, 0x1, R26 ;  /* 0x0000000106077824 */ /* 0x000fe400078e021a */
[----:B------:R-:W-:-:S05]  /*26f0*/  VIADD R26, R26, 0x80 ;  /* 0x000000801a1a7836 */ /* 0x000fca0000000000 */
[----:B------:R-:W-:Y:S01]  /*2700*/  ISETP.GE.U32.AND P0, PT, R26, R0, PT ;  /* 0x000000001a00720c */ /* 0x000fe20003f06070 */
[----:B0-----:R-:W-:-:S05]  /*2710*/  IMAD.WIDE.U32 R4, R7, 0x8, R4 ;  /* 0x0000000807047825 */ /* 0x001fca00078e0004 */
[----:B------:R0:W-:Y:S07]  /*2720*/  STG.E.64 desc[UR4][R4.64], R36 ;  /* 0x0000002404007986 */ /* 0x0001ee000c101b04 */
[----:B------:R-:W-:Y:S05]  /*2730*/  @P0 BRA `(.L_x_5216) ;  /* 0x0000000000300947 */ /* 0x000fea0003800000 */
[----:B0-----:R-:W0:Y:S01]  /*2740*/  LDC.64 R4, c[0x0][0x3a0] ;  /* 0x0000e800ff047b82 */ /* 0x001e220000000a00 */
[----:B------:R-:W-:Y:S02]  /*2750*/  IMAD.IADD R7, R6, 0x1, R26 ;  /* 0x0000000106077824 */ /* 0x000fe400078e021a */
[----:B------:R-:W-:Y:S02]  /*2760*/  VIADD R26, R26, 0x80 ;  /* 0x000000801a1a7836 */ /* 0x000fe40000000000 */
[----:B0-----:R-:W-:-:S05]  /*2770*/  IMAD.WIDE.U32 R4, R7, 0x8, R4 ;  /* 0x0000000807047825 */ /* 0x001fca00078e0004 */
[----:B------:R0:W-:Y:S02]  /*2780*/  STG.E.64 desc[UR4][R4.64], R34 ;  /* 0x0000002204007986 */ /* 0x0001e4000c101b04 */
.L_x_5215:
[----:B------:R-:W-:-:S13]  /*2790*/  ISETP.GE.U32.AND P0, PT, R26, R0, PT ;  /* 0x000000001a00720c */ /* 0x000fda0003f06070 */
[----:B------:R-:W-:Y:S05]  /*27a0*/  @P0 BRA `(.L_x_5217) ;  /* 0x0000000000300947 */ /* 0x000fea0003800000 */
[----:B0----5:R-:W0:Y:S01]  /*27b0*/  LDC.64 R4, c[0x0][0x3a0] ;  /* 0x0000e800ff047b82 */ /* 0x021e220000000a00 */
[----:B------:R-:W-:Y:S01]  /*27c0*/  IADD3 R7, PT, PT, R6, R26, RZ ;  /* 0x0000001a06077210 */ /* 0x000fe20007ffe0ff */
[----:B------:R-:W-:-:S04]  /*27d0*/  VIADD R26, R26, 0x80 ;  /* 0x000000801a1a7836 */ /* 0x000fc80000000000 */
[----:B0-----:R-:W-:-:S05]  /*27e0*/  IMAD.WIDE.U32 R4, R7, 0x8, R4 ;  /* 0x0000000807047825 */ /* 0x001fca00078e0004 */
[----:B------:R1:W-:Y:S02]  /*27f0*/  STG.E.64 desc[UR4][R4.64], R30 ;  /* 0x0000001e04007986 */ /* 0x0003e4000c101b04 */
.L_x_5216:
[----:B------:R-:W-:-:S13]  /*2800*/  ISETP.GE.U32.AND P0, PT, R26, R0, PT ;  /* 0x000000001a00720c */ /* 0x000fda0003f06070 */
[----:B------:R-:W-:Y:S05]  /*2810*/  @P0 BRA `(.L_x_5218) ;  /* 0x0000000000300947 */ /* 0x000fea0003800000 */
[----:B01----:R-:W0:Y:S01]  /*2820*/  LDC.64 R4, c[0x0][0x3a0] ;  /* 0x0000e800ff047b82 */ /* 0x003e220000000a00 */
[----:B------:R-:W-:Y:S02]  /*2830*/  IMAD.IADD R7, R6, 0x1, R26 ;  /* 0x0000000106077824 */ /* 0x000fe400078e021a */
[----:B------:R-:W-:Y:S02]  /*2840*/  VIADD R26, R26, 0x80 ;  /* 0x000000801a1a7836 */ /* 0x000fe40000000000 */
[----:B0-----:R-:W-:-:S05]  /*2850*/  IMAD.WIDE.U32 R4, R7, 0x8, R4 ;  /* 0x0000000807047825 */ /* 0x001fca00078e0004 */
[----:B------:R1:W-:Y:S02]  /*2860*/  STG.E.64 desc[UR4][R4.64], R28 ;  /* 0x0000001c04007986 */ /* 0x0003e4000c101b04 */
.L_x_5217:
[----:B------:R-:W-:-:S13]  /*2870*/  ISETP.GE.U32.AND P0, PT, R26, R0, PT ;  /* 0x000000001a00720c */ /* 0x000fda0003f06070 */
[----:B------:R-:W-:Y:S05]  /*2880*/  @P0 BRA `(.L_x_5219) ;  /* 0x0000000000340947 */ /* 0x000fea0003800000 */
[----:B01---5:R-:W0:Y:S01]  /*2890*/  LDC.64 R4, c[0x0][0x3a0] ;  /* 0x0000e800ff047b82 */ /* 0x023e220000000a00 */
[----:B------:R-:W-:Y:S01]  /*28a0*/  IMAD.IADD R7, R6, 0x1, R26 ;  /* 0x0000000106077824 */ /* 0x000fe200078e021a */
[----:B------:R-:W-:-:S03]  /*28b0*/  IADD3 R26, PT, PT, R26, 0x80, RZ ;  /* 0x000000801a1a7810 */ /* 0x000fc60007ffe0ff */
[----:B0-----:R-:W-:-:S05]  /*28c0*/  IMAD.WIDE.U32 R4, R7, 0x8, R4 ;  /* 0x0000000807047825 */ /* 0x001fca00078e0004 */
[----:B------:R2:W-:Y:S02]  /*28d0*/  STG.E.64 desc[UR4][R4.64], R12 ;  /* 0x0000000c04007986 */ /* 0x0005e4000c101b04 */
.L_x_5218:
[----:B------:R-:W-:-:S13]  /*28e0*/  ISETP.GE.U32.AND P0, PT, R26, R0, PT ;  /* 0x000000001a00720c */ /* 0x000fda0003f06070 */
[----:B------:R-:W-:Y:S05]  /*28f0*/  @P0 BREAK.RELIABLE B1 ;  /* 0x0000000000010942 */ /* 0x000fea0003800100 */
[----:B------:R-:W-:Y:S05]  /*2900*/  @P0 BRA `(.L_x_5220) ;  /* 0x0000000000300947 */ /* 0x000fea0003800000 */
[----:B012---:R-:W0:Y:S01]  /*2910*/  LDC.64 R4, c[0x0][0x3a0] ;  /* 0x0000e800ff047b82 */ /* 0x007e220000000a00 */
[----:B------:R-:W-:Y:S02]  /*2920*/  IMAD.IADD R7, R6, 0x1, R26 ;  /* 0x0000000106077824 */ /* 0x000fe400078e021a */
[----:B------:R-:W-:Y:S02]  /*2930*/  VIADD R26, R26, 0x80 ;  /* 0x000000801a1a7836 */ /* 0x000fe40000000000 */
[----:B0-----:R-:W-:-:S05]  /*2940*/  IMAD.WIDE.U32 R4, R7, 0x8, R4 ;  /* 0x0000000807047825 */ /* 0x001fca00078e0004 */
[----:B------:R2:W-:Y:S02]  /*2950*/  STG.E.64 desc[UR4][R4.64], R10 ;  /* 0x0000000a04007986 */ /* 0x0005e4000c101b04 */
.L_x_5219:
[----:B------:R-:W-:Y:S05]  /*2960*/  BSYNC.RELIABLE B1 ;  /* 0x0000000000017941 */ /* 0x000fea0003800100 */
.L_x_5214:
[----:B------:R-:W-:-:S13]  /*2970*/  ISETP.GE.U32.AND P0, PT, R26, R0, PT ;  /* 0x000000001a00720c */ /* 0x000fda0003f06070 */
[----:B012--5:R-:W0:Y:S01]  /*2980*/  @!P0 LDC.64 R4, c[0x0][0x3a0] ;  /* 0x0000e800ff048b82 */ /* 0x027e220000000a00 */
[----:B------:R-:W-:Y:S02]  /*2990*/  @!P0 IMAD.IADD R7, R6, 0x1, R26 ;  /* 0x0000000106078824 */ /* 0x000fe400078e021a */
[----:B------:R-:W-:Y:S02]  /*29a0*/  @!P0 VIADD R26, R26, 0x80 ;  /* 0x000000801a1a8836 */ /* 0x000fe40000000000 */
[----:B0-----:R-:W-:-:S05]  /*29b0*/  @!P0 IMAD.WIDE.U32 R4, R7, 0x8, R4 ;  /* 0x0000000807048825 */ /* 0x001fca00078e0004 */
[----:B------:R3:W-:Y:S02]  /*29c0*/  @!P0 STG.E.64 desc[UR4][R4.64], R8 ;  /* 0x0000000804008986 */ /* 0x0007e4000c101b04 */
.L_x_5220:
[----:B------:R-:W-:Y:S05]  /*29d0*/  BSYNC.RECONVERGENT B0 ;  /* 0x0000000000007941 */ /* 0x000fea0003800200 */
.L_x_5213:
[----:B------:R-:W-:Y:S05]  /*29e0*/  WARPSYNC.ALL ;  /* 0x0000000000007948 */ /* 0x000fea0003800000 */
[----:B------:R-:W-:-:S13]  /*29f0*/  ISETP.GE.U32.AND P0, PT, R26, R0, PT ;  /* 0x000000001a00720c */ /* 0x000fda0003f06070 */
[----:B------:R-:W-:Y:S05]  /*2a00*/  @P0 EXIT ;  /* 0x000000000000094d */ /* 0x000fea0003800000 */
[----:B------:R-:W4:Y:S01]  /*2a10*/  S2R R0, SR_CTAID.X ;  /* 0x0000000000007919 */ /* 0x000f220000002500 */
[----:B0123--:R-:W0:Y:S01]  /*2a20*/  LDC.64 R4, c[0x0][0x3a0] ;  /* 0x0000e800ff047b82 */ /* 0x00fe220000000a00 */
[----:B----4-:R-:W-:-:S05]  /*2a30*/  SHF.L.U32 R0, R0, 0xa, RZ ;  /* 0x0000000a00007819 */ /* 0x010fca00000006ff */
[----:B------:R-:W-:-:S04]  /*2a40*/  IMAD.IADD R7, R0, 0x1, R26 ;  /* 0x0000000100077824 */ /* 0x000fc800078e021a */
[----:B0-----:R-:W-:-:S05]  /*2a50*/  IMAD.WIDE.U32 R4, R7, 0x8, R4 ;  /* 0x0000000807047825 */ /* 0x001fca00078e0004 */
[----:B------:R-:W-:Y:S01]  /*2a60*/  STG.E.64 desc[UR4][R4.64], R2 ;  /* 0x0000000204007986 */ /* 0x000fe2000c101b04 */
[----:B------:R-:W-:Y:S05]  /*2a70*/  EXIT ;  /* 0x000000000000794d */ /* 0x000fea0003800000 */
.L_x_5149:
[----:B------:R-:W0:Y:S01]  /*2a80*/  S2R R0, SR_CTAID.X ;  /* 0x0000000000007919 */ /* 0x000e220000002500 */
[----:B------:R-:W1:Y:S01]  /*2a90*/  LDC.64 R2, c[0x0][0x3a8] ;  /* 0x0000ea00ff027b82 */ /* 0x000e620000000a00 */
[----:B------:R-:W2:Y:S01]  /*2aa0*/  S2R R26, SR_TID.X ;  /* 0x00000000001a7919 */ /* 0x000ea20000002100 */
[----:B0-----:R-:W-:-:S04]  /*2ab0*/  IMAD.SHL.U32 R0, R0, 0x400, RZ ;  /* 0x0000040000007824 */ /* 0x001fc800078e00ff */
[----:B-1----:R-:W-:-:S04]  /*2ac0*/  IMAD.WIDE.U32 R2, R0, 0x8, R2 ;  /* 0x0000000800027825 */ /* 0x002fc800078e0002 */
[----:B--2---:R-:W-:-:S05]  /*2ad0*/  IMAD.WIDE.U32 R2, R26, 0x10, R2 ;  /* 0x000000101a027825 */ /* 0x004fca00078e0002 */
[----:B------:R0:W5:Y:S04]  /*2ae0*/  LDG.E.128 R20, desc[UR4][R2.64] ;  /* 0x0000000402147981 */ /* 0x000168000c1e1d00 */
[----:B------:R0:W5:Y:S04]  /*2af0*/  LDG.E.128 R16, desc[UR4][R2.64+0x800] ;  /* 0x0008000402107981 */ /* 0x000168000c1e1d00 */
[----:B------:R0:W5:Y:S04]  /*2b00*/  LDG.E.128 R12, desc[UR4][R2.64+0x1000] ;  /* 0x00100004020c7981 */ /* 0x000168000c1e1d00 */
[----:B------:R0:W5:Y:S01]  /*2b10*/  LDG.E.128 R8, desc[UR4][R2.64+0x1800] ;  /* 0x0018000402087981 */ /* 0x000162000c1e1d00 */
[----:B------:R-:W-:-:S09]  /*2b20*/  UISETP.NE.AND UP0, UPT, UR7, URZ, UPT ;  /* 0x000000ff0700728c */ /* 0x000fd2000bf05270 */
[----:B0-----:R-:W-:Y:S05]  /*2b30*/  BRA.U UP0, `(.L_x_5221) ;  /* 0x0000000d00447547 */ /* 0x001fea000b800000 */
        /* <DEDUP_REMOVED lines=23> */
[----:B------:R-:W-:Y:S02]  /*2cb0*/  IMAD.MOV.U32 R28, RZ, RZ, R2 ;  /* 0x000000ffff1c7224 */ /* 0x000fe400078e0002 */
[----:B------:R-:W-:-:S07]  /*2cc0*/  IMAD.MOV.U32 R29, RZ, RZ, R3 ;  /* 0x000000ffff1d7224 */ /* 0x000fce00078e0003 */
.L_x_5223:
[----:B------:R-:W-:Y:S05]  /*2cd0*/  BSYNC.RECONVERGENT B0 ;  /* 0x0000000000007941 */ /* 0x000fea0003800200 */
.L_x_5222:
        /* <DEDUP_REMOVED lines=23> */
.L_x_5225:
[----:B------:R-:W-:Y:S05]  /*2e50*/  BSYNC.RECONVERGENT B0 ;  /* 0x0000000000007941 */ /* 0x000fea0003800200 */
.L_x_5224:
[----:B------:R-:W0:Y:S01]  /*2e60*/  LDCU UR7, c[0x0][0x38c] ;  /* 0x00007180ff0777ac */ /* 0x000e220008000800 */
[----:B------:R-:W1:Y:S01]  /*2e70*/  LDC.64 R4, c[0x0][0x388] ;  /* 0x0000e200ff047b82 */ /* 0x000e620000000a00 */
[----:B------:R-:W-:Y:S01]  /*2e80*/  IMAD.MOV.U32 R6, RZ, RZ, 0x1 ;  /* 0x00000001ff067424 */ /* 0x000fe200078e00ff */
[----:B------:R-:W-:Y:S01]  /*2e90*/  BSSY.RECONVERGENT B0, `(.L_x_5226) ;  /* 0x0000018000007945 */ /* 0x000fe20003800200 */
[----:B------:R-:W-:Y:S02]  /*2ea0*/  IMAD.MOV.U32 R30, RZ, RZ, R2 ;  /* 0x000000ffff1e7224 */ /* 0x000fe400078e0002 */
[----:B------:R-:W-:Y:S01]  /*2eb0*/  IMAD.MOV.U32 R31, RZ, RZ, R3 ;  /* 0x000000ffff1f7224 */ /* 0x000fe200078e0003 */
[----:B0-----:R-:W1:Y:S02]  /*2ec0*/  MUFU.RCP64H R7, UR7 ;  /* 0x0000000700077d08 */ /* 0x001e640008001800 */
        /* <DEDUP_REMOVED lines=20> */
.L_x_5227:
[----:B------:R-:W-:Y:S05]  /*3010*/  BSYNC.RECONVERGENT B0 ;  /* 0x0000000000007941 */ /* 0x000fea0003800200 */
.L_x_5226:
        /* <DEDUP_REMOVED lines=23> */
.L_x_5229:
[----:B------:R-:W-:Y:S05]  /*3190*/  BSYNC.RECONVERGENT B0 ;  /* 0x0000000000007941 */ /* 0x000fea0003800200 */
.L_x_5228:
        /* <DEDUP_REMOVED lines=15> */
[----:B------:R-:W-:Y:S01]  /*3290*/  DFMA R12, R18, R4, R12 ;  /* 0x00000004120c722b */ /* 0x000fe2000000000c */
[----:B------:R-:W-:Y:S02]  /*32a0*/  IMAD.MOV.U32 R18, RZ, RZ, R2 ;  /* 0x000000ffff127224 */ /* 0x000fe400078e0002 */
[----:B------:R-:W-:-:S07]  /*32b0*/  IMAD.MOV.U32 R19, RZ, RZ, R3 ;  /* 0x000000ffff137224 */ /* 0x000fce00078e0003 */
        /* <DEDUP_REMOVED lines=9> */
.L_x_5231:
[----:B------:R-:W-:Y:S05]  /*3350*/  BSYNC.RECONVERGENT B0 ;  /* 0x0000000000007941 */ /* 0x000fea0003800200 */
.L_x_5230:
        /* <DEDUP_REMOVED lines=23> */
.L_x_5233:
[----:B------:R-:W-:Y:S05]  /*34d0*/  BSYNC.RECONVERGENT B0 ;  /* 0x0000000000007941 */ /* 0x000fea0003800200 */
.L_x_5232:
        /* <DEDUP_REMOVED lines=27> */
.L_x_5235:
[----:B------:R-:W-:Y:S05]  /*3690*/  BSYNC.RECONVERGENT B0 ;  /* 0x0000000000007941 */ /* 0x000fea0003800200 */
.L_x_5234:
        /* <DEDUP_REMOVED lines=23> */
.L_x_5237:
[----:B------:R-:W-:Y:S05]  /*3810*/  BSYNC.RECONVERGENT B0 ;  /* 0x0000000000007941 */ /* 0x000fea0003800200 */
.L_x_5236:
[----:B------:R-:W-:Y:S02]  /*3820*/  IMAD.MOV.U32 R10, RZ, RZ, R2 ;  /* 0x000000ffff0a7224 */ /* 0x000fe400078e0002 */
[----:B------:R-:W-:Y:S01]  /*3830*/  IMAD.MOV.U32 R11, RZ, RZ, R3 ;  /* 0x000000ffff0b7224 */ /* 0x000fe200078e0003 */
[----:B------:R-:W-:Y:S06]  /*3840*/  BRA `(.L_x_5238) ;  /* 0x0000000c00247947 */ /* 0x000fec0003800000 */
.L_x_5221:
        /* <DEDUP_REMOVED lines=23> */
.L_x_5240:
[----:B------:R-:W-:Y:S05]  /*39c0*/  BSYNC.RECONVERGENT B0 ;  /* 0x0000000000007941 */ /* 0x000fea0003800200 */
.L_x_5239:
[----:B------:R-:W0:Y:S01]  /*39d0*/  LDCU UR7, c[0x0][0x38c] ;  /* 0x00007180ff0777ac */ /* 0x000e220008000800 */
[----:B------:R-:W1:Y:S01]  /*39e0*/  LDC.64 R28, c[0x0][0x388] ;  /* 0x0000e200ff1c7b82 */ /* 0x000e620000000a00 */
[----:B------:R-:W-:Y:S01]  /*39f0*/  IMAD.MOV.U32 R2, RZ, RZ, 0x1 ;  /* 0x00000001ff027424 */ /* 0x000fe200078e00ff */
[----:B------:R-:W2:Y:S01]  /*3a00*/  FRND.F64 R4, R4 ;  /* 0x0000000400047313 */ /* 0x000ea20000301800 */
[----:B------:R-:W-:Y:S01]  /*3a10*/  FSETP.GEU.AND P1, PT, |R23|, 6.5827683646048100446e-37, PT ;  /* 0x036000001700780b */ /* 0x000fe20003f2e200 */
[----:B------:R-:W-:Y:S06]  /*3a20*/  BSSY.RECONVERGENT B0, `(.L_x_5241) ;  /* 0x0000012000007945 */ /* 0x000fec0003800200 */
[----:B0-----:R-:W1:Y:S02]  /*3a30*/  MUFU.RCP64H R3, UR7 ;  /* 0x0000000700037d08 */ /* 0x001e640008001800 */
[----:B-1----:R-:W-:-:S08]  /*3a40*/  DFMA R6, R2, -R28, 1 ;  /* 0x3ff000000206742b */ /* 0x002fd0000000081c */
[----:B------:R-:W-:-:S08]  /*3a50*/  DFMA R6, R6, R6, R6 ;  /* 0x000000060606722b */ /* 0x000fd00000000006 */
[----:B------:R-:W-:-:S08]  /*3a60*/  DFMA R6, R2, R6, R2 ;  /* 0x000000060206722b */ /* 0x000fd00000000002 */
[----:B------:R-:W-:-:S08]  /*3a70*/  DFMA R2, R6, -R28, 1 ;  /* 0x3ff000000602742b */ /* 0x000fd0000000081c */
[----:B------:R-:W-:-:S08]  /*3a80*/  DFMA R20, R6, R2, R6 ;  /* 0x000000020614722b */ /* 0x000fd00000000006 */
[----:B------:R-:W-:-:S08]  /*3a90*/  DMUL R2, R20, R22 ;  /* 0x0000001614027228 */ /* 0x000fd00000000000 */
[-C--:B------:R-:W-:Y:S02]  /*3aa0*/  DFMA R6, R2, -R28.reuse, R22 ;  /* 0x8000001c0206722b */ /* 0x080fe40000000016 */
[----:B--2---:R-:W-:-:S06]  /*3ab0*/  DMUL R28, R4, R28 ;  /* 0x0000001c041c7228 */ /* 0x004fcc0000000000 */
        /* <DEDUP_REMOVED lines=8> */
.L_x_5242:
[----:B------:R-:W-:Y:S05]  /*3b40*/  BSYNC.RECONVERGENT B0 ;  /* 0x0000000000007941 */ /* 0x000fea0003800200 */
.L_x_5241:
        /* <DEDUP_REMOVED lines=23> */
[----:B------:R-:W-:Y:S01]  /*3cc0*/  IMAD.MOV.U32 R4, RZ, RZ, R2 ;  /* 0x000000ffff047224 */ /* 0x000fe200078e0002 */
[----:B------:R-:W-:-:S07]  /*3cd0*/  MOV R5, R3 ;  /* 0x0000000300057202 */ /* 0x000fce0000000f00 */
.L_x_5244:
[----:B------:R-:W-:Y:S05]  /*3ce0*/  BSYNC.RECONVERGENT B0 ;  /* 0x0000000000007941 */ /* 0x000fea0003800200 */
.L_x_5243:
        /* <DEDUP_REMOVED lines=23> */
.L_x_5246:
[----:B------:R-:W-:Y:S05]  /*3e60*/  BSYNC.RECONVERGENT B0 ;  /* 0x0000000000007941 */ /* 0x000fea0003800200 */
.L_x_5245:
        /* <DEDUP_REMOVED lines=23> */
[----:B------:R-:W-:Y:S02]  /*3fe0*/  IMAD.MOV.U32 R4, RZ, RZ, R2 ;  /* 0x000000ffff047224 */ /* 0x000fe400078e0002 */
[----:B------:R-:W-:-:S07]  /*3ff0*/  IMAD.MOV.U32 R5, RZ, RZ, R3 ;  /* 0x000000ffff057224 */ /* 0x000fce00078e0003 */
.L_x_5248:
[----:B------:R-:W-:Y:S05]  /*4000*/  BSYNC.RECONVERGENT B0 ;  /* 0x0000000000007941 */ /* 0x000fea0003800200 */
.L_x_5247:
        /* <DEDUP_REMOVED lines=23> */
.L_x_5250:
[----:B------:R-:W-:Y:S05]  /*4180*/  BSYNC.RECONVERGENT B0 ;  /* 0x0000000000007941 */ /* 0x000fea0003800200 */
.L_x_5249:
        /* <DEDUP_REMOVED lines=23> */
[----:B------:R-:W-:Y:S01]  /*4300*/  MOV R4, R2 ;  /* 0x0000000200047202 */ /* 0x000fe20000000f00 */
[----:B------:R-:W-:-:S07]  /*4310*/  IMAD.MOV.U32 R5, RZ, RZ, R3 ;  /* 0x000000ffff057224 */ /* 0x000fce00078e0003 */
.L_x_5252:
[----:B------:R-:W-:Y:S05]  /*4320*/  BSYNC.RECONVERGENT B0 ;  /* 0x0000000000007941 */ /* 0x000fea0003800200 */
.L_x_5251:
        /* <DEDUP_REMOVED lines=23> */
.L_x_5254:
[----:B------:R-:W-:Y:S05]  /*44a0*/  BSYNC.RECONVERGENT B0 ;  /* 0x0000000000007941 */ /* 0x000fea0003800200 */
.L_x_5253:
[----:B------:R-:W0:Y:S01]  /*44b0*/  LDCU.64 UR6, c[0x0][0x388] ;  /* 0x00007100ff0677ac */ /* 0x000e220008000a00 */
[----:B------:R-:W0:Y:S02]  /*44c0*/  FRND.F64 R2, R2 ;  /* 0x0000000200027313 */ /* 0x000e240000301800 */
[----:B0-----:R-:W-:-:S11]  /*44d0*/  DMUL R10, R2, UR6 ;  /* 0x00000006020a7c28 */ /* 0x001fd60008000000 */
.L_x_5238:
[----:B------:R-:W0:Y:S01]  /*44e0*/  S2R R0, SR_CTAID.X ;  /* 0x0000000000007919 */ /* 0x000e220000002500 */
[----:B------:R-:W1:Y:S01]  /*44f0*/  LDC.64 R2, c[0x0][0x3a0] ;  /* 0x0000e800ff027b82 */ /* 0x000e620000000a00 */
[----:B0-----:R-:W-:-:S05]  /*4500*/  SHF.L.U32 R0, R0, 0xa, RZ ;  /* 0x0000000a00007819 */ /* 0x001fca00000006ff */
[----:B-1----:R-:W-:-:S04]  /*4510*/  IMAD.WIDE.U32 R2, R0, 0x8, R2 ;  /* 0x0000000800027825 */ /* 0x002fc800078e0002 */
[----:B------:R-:W-:-:S05]  /*4520*/  IMAD.WIDE.U32 R2, R26, 0x10, R2 ;  /* 0x000000101a027825 */ /* 0x000fca00078e0002 */
[----:B------:R-:W-:Y:S04]  /*4530*/  STG.E.128 desc[UR4][R2.64], R28 ;  /* 0x0000001c02007986 */ /* 0x000fe8000c101d04 */
[----:B------:R-:W-:Y:S04]  /*4540*/  STG.E.128 desc[UR4][R2.64+0x800], R16 ;  /* 0x0008001002007986 */ /* 0x000fe8000c101d04 */
[----:B------:R-:W-:Y:S04]  /*4550*/  STG.E.128 desc[UR4][R2.64+0x1000], R12 ;  /* 0x0010000c02007986 */ /* 0x000fe8000c101d04 */
[----:B------:R-:W-:Y:S01]  /*4560*/  STG.E.128 desc[UR4][R2.64+0x1800], R8 ;  /* 0x0018000802007986 */ /* 0x000fe2000c101d04 */
[----:B------:R-:W-:Y:S05]  /*4570*/  EXIT ;  /* 0x000000000000794d */ /* 0x000fea0003800000 */
        .weak           $__internal_4_$__cuda_sm20_div_rn_f64_full
        .type           $__internal_4_$__cuda_sm20_div_rn_f64_full,@function
        .size           $__internal_4_$__cuda_sm20_div_rn_f64_full,(.L_x_19795 - $__internal_4_$__cuda_sm20_div_rn_f64_full)
$__internal_4_$__cuda_sm20_div_rn_f64_full:
[----:B------:R-:W0:Y:S01]  /*4580*/  LDC R27, c[0x0][0x38c] ;  /* 0x0000e300ff1b7b82 */ /* 0x000e220000000800 */
[C---:B------:R-:W-:Y:S01]  /*4590*/  FSETP.GEU.AND P2, PT, |R3|.reuse, 1.469367938527859385e-39, PT ;  /* 0x001000000300780b */ /* 0x040fe20003f4e200 */
[----:B------:R-:W-:Y:S01]  /*45a0*/  IMAD.U32 R6, RZ, RZ, UR6 ;  /* 0x00000006ff067e24 */ /* 0x000fe2000f8e00ff */
[----:B------:R-:W-:Y:S01]  /*45b0*/  LOP3.LUT R21, R3, 0x7ff00000, RZ, 0xc0, !PT ;  /* 0x7ff0000003157812 */ /* 0x000fe200078ec0ff */
[----:B------:R-:W-:Y:S02]  /*45c0*/  IMAD.U32 R4, RZ, RZ, UR6 ;  /* 0x00000006ff047e24 */ /* 0x000fe4000f8e00ff */
[----:B------:R-:W-:Y:S02]  /*45d0*/  IMAD.MOV.U32 R25, RZ, RZ, 0x1ca00000 ;  /* 0x1ca00000ff197424 */ /* 0x000fe400078e00ff */
[----:B------:R1:W-:Y:S01]  /*45e0*/  STL [R1+0x4], R21 ;  /* 0x0000041501007387 */ /* 0x0003e20000100800 */
[C---:B0-----:R-:W-:Y:S01]  /*45f0*/  FSETP.GEU.AND P0, PT, |R27|.reuse, 1.469367938527859385e-39, PT ;  /* 0x001000001b00780b */ /* 0x041fe20003f0e200 */
[----:B------:R-:W-:Y:S01]  /*4600*/  IMAD.MOV.U32 R7, RZ, RZ, R27 ;  /* 0x000000ffff077224 */ /* 0x000fe200078e001b */
[----:B------:R-:W-:-:S02]  /*4610*/  LOP3.LUT R5, R27, 0x800fffff, RZ, 0xc0, !PT ;  /* 0x800fffff1b057812 */ /* 0x000fc400078ec0ff */
[----:B------:R-:W-:Y:S02]  /*4620*/  LOP3.LUT R24, R27, 0x7ff00000, RZ, 0xc0, !PT ;  /* 0x7ff000001b187812 */ /* 0x000fe400078ec0ff */
[----:B------:R-:W-:Y:S02]  /*4630*/  LOP3.LUT R5, R5, 0x3ff00000, RZ, 0xfc, !PT ;  /* 0x3ff0000005057812 */ /* 0x000fe400078efcff */
[----:B------:R-:W-:Y:S02]  /*4640*/  @!P2 LOP3.LUT R20, R7, 0x7ff00000, RZ, 0xc0, !PT ;  /* 0x7ff000000714a812 */ /* 0x000fe400078ec0ff */
[C---:B------:R-:W-:Y:S02]  /*4650*/  ISETP.GE.U32.AND P1, PT, R21.reuse, R24, PT ;  /* 0x000000181500720c */ /* 0x040fe40003f26070 */
[----:B------:R-:W-:Y:S01]  /*4660*/  @!P2 ISETP.GE.U32.AND P3, PT, R21, R20, PT ;  /* 0x000000141500a20c */ /* 0x000fe20003f66070 */
[----:B------:R-:W-:Y:S01]  /*4670*/  @!P0 DMUL R4, R6, 8.98846567431157953865e+307 ;  /* 0x7fe0000006048828 */ /* 0x000fe20000000000 */
[----:B------:R-:W-:Y:S01]  /*4680*/  IMAD.MOV.U32 R20, RZ, RZ, 0x1 ;  /* 0x00000001ff147424 */ /* 0x000fe200078e00ff */
[----:B------:R-:W-:-:S02]  /*4690*/  SEL R6, R25, 0x63400000, !P1 ;  /* 0x6340000019067807 */ /* 0x000fc40004800000 */
[----:B------:R-:W-:Y:S02]  /*46a0*/  @!P2 SEL R24, R25, 0x63400000, !P3 ;  /* 0x634000001918a807 */ /* 0x000fe40005800000 */
[----:B-1----:R-:W0:Y:S01]  /*46b0*/  MUFU.RCP64H R21, R5 ;  /* 0x0000000500157308 */ /* 0x002e220000001800 */
[--C-:B------:R-:W-:Y:S02]  /*46c0*/  LOP3.LUT R7, R6, 0x800fffff, R3.reuse, 0xf8, !PT ;  /* 0x800fffff06077812 */ /* 0x100fe400078ef803 */
[----:B------:R-:W-:Y:S02]  /*46d0*/  @!P2 LOP3.LUT R24, R24, 0x80000000, R3, 0xf8, !PT ;  /* 0x800000001818a812 */ /* 0x000fe400078ef803 */
[----:B------:R-:W-:Y:S02]  /*46e0*/  MOV R6, R2 ;  /* 0x0000000200067202 */ /* 0x000fe40000000f00 */
[----:B------:R-:W-:Y:S01]  /*46f0*/  @!P2 LOP3.LUT R25, R24, 0x100000, RZ, 0xfc, !PT ;  /* 0x001000001819a812 */ /* 0x000fe200078efcff */
[----:B------:R-:W-:-:S06]  /*4700*/  @!P2 IMAD.MOV.U32 R24, RZ, RZ, RZ ;  /* 0x000000ffff18a224 */ /* 0x000fcc00078e00ff */
[----:B------:R-:W-:Y:S02]  /*4710*/  @!P2 DFMA R6, R6, 2, -R24 ;  /* 0x400000000606a82b */ /* 0x000fe40000000818 */
[----:B0-----:R-:W-:-:S08]  /*4720*/  DFMA R24, R20, -R4, 1 ;  /* 0x3ff000001418742b */ /* 0x001fd00000000804 */
[----:B------:R-:W-:-:S08]  /*4730*/  DFMA R24, R24, R24, R24 ;  /* 0x000000181818722b */ /* 0x000fd00000000018 */
[----:B------:R-:W-:-:S08]  /*4740*/  DFMA R20, R20, R24, R20 ;  /* 0x000000181414722b */ /* 0x000fd00000000014 */
[----:B------:R-:W-:-:S08]  /*4750*/  DFMA R24, R20, -R4, 1 ;  /* 0x3ff000001418742b */ /* 0x000fd00000000804 */
[----:B------:R-:W-:-:S08]  /*4760*/  DFMA R20, R20, R24, R20 ;  /* 0x000000181414722b */ /* 0x000fd00000000014 */
[----:B------:R-:W-:-:S08]  /*4770*/  DMUL R32, R20, R6 ;  /* 0x0000000614207228 */ /* 0x000fd00000000000 */
[----:B------:R-:W-:-:S08]  /*4780*/  DFMA R24, R32, -R4, R6 ;  /* 0x800000042018722b */ /* 0x000fd00000000006 */
[----:B------:R-:W-:Y:S02]  /*4790*/  DFMA R32, R20, R24, R32 ;  /* 0x000000181420722b */ /* 0x000fe40000000020 */
[----:B------:R-:W2:Y:S01]  /*47a0*/  LDL R24, [R1+0x4] ;  /* 0x0000040001187983 */ /* 0x000ea20000100800 */
[----:B------:R-:W-:Y:S02]  /*47b0*/  LOP3.LUT R25, R27, 0x7ff00000, RZ, 0xc0, !PT ;  /* 0x7ff000001b197812 */ /* 0x000fe400078ec0ff */
[----:B------:R-:W-:-:S05]  /*47c0*/  @!P0 LOP3.LUT R25, R5, 0x7ff00000, RZ, 0xc0, !PT ;  /* 0x7ff0000005198812 */ /* 0x000fca00078ec0ff */
[----:B------:R0:W-:Y:S01]  /*47d0*/  STL [R1], R25 ;  /* 0x0000001901007387 */ /* 0x0001e20000100800 */
[----:B------:R-:W-:Y:S01]  /*47e0*/  BSSY.RECONVERGENT B1, `(.L_x_5255) ;  /* 0x0000043000017945 */ /* 0x000fe20003800200 */
[----:B--2---:R-:W-:Y:S01]  /*47f0*/  IMAD.MOV.U32 R27, RZ, RZ, R24 ;  /* 0x000000ffff1b7224 */ /* 0x004fe200078e0018 */
[----:B------:R-:W-:-:S05]  /*4800*/  @!P2 LOP3.LUT R27, R7, 0x7ff00000, RZ, 0xc0, !PT ;  /* 0x7ff00000071ba812 */ /* 0x000fca00078ec0ff */
[----:B------:R-:W-:-:S05]  /*4810*/  VIADD R20, R27, 0xffffffff ;  /* 0xffffffff1b147836 */ /* 0x000fca0000000000 */
[----:B------:R-:W-:Y:S02]  /*4820*/  ISETP.GT.U32.AND P0, PT, R20, 0x7feffffe, PT ;  /* 0x7feffffe1400780c */ /* 0x000fe40003f04070 */
[----:B------:R-:W-:Y:S02]  /*4830*/  MOV R20, R25 ;  /* 0x0000001900147202 */ /* 0x000fe40000000f00 */
[----:B0-----:R-:W0:Y:S03]  /*4840*/  LDC R25, c[0x0][0x38c] ;  /* 0x0000e300ff197b82 */ /* 0x001e260000000800 */
[----:B------:R-:W-:-:S05]  /*4850*/  VIADD R20, R20, 0xffffffff ;  /* 0xffffffff14147836 */ /* 0x000fca0000000000 */
[----:B------:R-:W-:Y:S01]  /*4860*/  ISETP.GT.U32.OR P0, PT, R20, 0x7feffffe, P0 ;  /* 0x7feffffe1400780c */ /* 0x000fe20000704470 */
[----:B------:R-:W-:Y:S02]  /*4870*/  IMAD.U32 R20, RZ, RZ, UR6 ;  /* 0x00000006ff147e24 */ /* 0x000fe4000f8e00ff */
[----:B0-----:R-:W-:-:S10]  /*4880*/  IMAD.MOV.U32 R21, RZ, RZ, R25 ;  /* 0x000000ffff157224 */ /* 0x001fd400078e0019 */
[----:B------:R-:W-:Y:S05]  /*4890*/  @P0 BRA `(.L_x_5256) ;  /* 0x0000000000780947 */ /* 0x000fea0003800000 */
[----:B------:R-:W-:Y:S02]  /*48a0*/  LOP3.LUT R2, R21, 0x7ff00000, RZ, 0xc0, !PT ;  /* 0x7ff0000015027812 */ /* 0x000fe400078ec0ff */
[----:B------:R-:W-:Y:S02]  /*48b0*/  MOV R25, 0x1ca00000 ;  /* 0x1ca0000000197802 */ /* 0x000fe40000000f00 */
[CC--:B------:R-:W-:Y:S02]  /*48c0*/  ISETP.GE.U32.AND P0, PT, R24.reuse, R2.reuse, PT ;  /* 0x000000021800720c */ /* 0x0c0fe40003f06070 */
[----:B------:R-:W-:Y:S02]  /*48d0*/  VIADDMNMX R2, R24, -R2, 0xb9600000, !PT ;  /* 0xb960000018027446 */ /* 0x000fe40007800902 */
[----:B------:R-:W-:Y:S02]  /*48e0*/  SEL R27, R25, 0x63400000, !P0 ;  /* 0x63400000191b7807 */ /* 0x000fe40004000000 */
[----:B------:R-:W-:-:S05]  /*48f0*/  VIMNMX R2, PT, PT, R2, 0x46a00000, PT ;  /* 0x46a0000002027848 */ /* 0x000fca0003fe0100 */
[----:B------:R-:W-:Y:S02]  /*4900*/  IMAD.IADD R27, R2, 0x1, -R27 ;  /* 0x00000001021b7824 */ /* 0x000fe400078e0a1b */
[----:B------:R-:W-:Y:S02]  /*4910*/  IMAD.MOV.U32 R2, RZ, RZ, RZ ;  /* 0x000000ffff027224 */ /* 0x000fe400078e00ff */
[----:B------:R-:W-:-:S06]  /*4920*/  VIADD R3, R27, 0x7fe00000 ;  /* 0x7fe000001b037836 */ /* 0x000fcc0000000000 */
        /* <DEDUP_REMOVED lines=10> */
[----:B------:R-:W-:Y:S01]  /*49d0*/  DMUL.RP R4, R32, R4 ;  /* 0x0000000420047228 */ /* 0x000fe20000008000 */
[----:B------:R-:W-:Y:S01]  /*49e0*/  IMAD.MOV.U32 R2, RZ, RZ, RZ ;  /* 0x000000ffff027224 */ /* 0x000fe200078e00ff */
[----:B------:R-:W-:-:S05]  /*49f0*/  IADD3 R27, PT, PT, -R27, -0x43300000, RZ ;  /* 0xbcd000001b1b7810 */ /* 0x000fca0007ffe1ff */
[----:B------:R-:W-:-:S03]  /*4a00*/  DFMA R2, R24, -R2, R32 ;  /* 0x800000021802722b */ /* 0x000fc60000000020 */
[----:B------:R-:W-:-:S07]  /*4a10*/  LOP3.LUT R6, R5, R6, RZ, 0x3c, !PT ;  /* 0x0000000605067212 */ /* 0x000fce00078e3cff */
[----:B------:R-:W-:-:S04]  /*4a20*/  FSETP.NEU.AND P0, PT, |R3|, R27, PT ;  /* 0x0000001b0300720b */ /* 0x000fc80003f0d200 */
[----:B------:R-:W-:Y:S02]  /*4a30*/  FSEL R4, R4, R24, !P0 ;  /* 0x0000001804047208 */ /* 0x000fe40004000000 */
[----:B------:R-:W-:-:S05]  /*4a40*/  FSEL R24, R6, R25, !P0 ;  /* 0x0000001906187208 */ /* 0x000fca0004000000 */
[----:B------:R-:W-:Y:S01]  /*4a50*/  IMAD.MOV.U32 R25, RZ, RZ, R24 ;  /* 0x000000ffff197224 */ /* 0x000fe200078e0018 */
[----:B------:R-:W-:Y:S01]  /*4a60*/  MOV R24, R4 ;  /* 0x0000000400187202 */ /* 0x000fe20000000f00 */
[----:B------:R-:W-:Y:S06]  /*4a70*/  BRA `(.L_x_5257) ;  /* 0x0000000000647947 */ /* 0x000fec0003800000 */
.L_x_5256:
[----:B------:R-:W-:-:S14]  /*4a80*/  DSETP.NAN.AND P0, PT, R2, R2, PT ;  /* 0x000000020200722a */ /* 0x000fdc0003f08000 */
[----:B------:R-:W-:Y:S05]  /*4a90*/  @P0 BRA `(.L_x_5258) ;  /* 0x0000000000500947 */ /* 0x000fea0003800000 */
[----:B------:R-:W-:-:S14]  /*4aa0*/  DSETP.NAN.AND P0, PT, R20, R20, PT ;  /* 0x000000141400722a */ /* 0x000fdc0003f08000 */
[----:B------:R-:W-:Y:S05]  /*4ab0*/  @P0 BRA `(.L_x_5259) ;  /* 0x0000000000380947 */ /* 0x000fea0003800000 */
[----:B------:R-:W2:Y:S01]  /*4ac0*/  LDL R4, [R1] ;  /* 0x0000000001047983 */ /* 0x000ea20000100800 */
[----:B------:R-:W-:Y:S02]  /*4ad0*/  IMAD.MOV.U32 R24, RZ, RZ, 0x0 ;  /* 0x00000000ff187424 */ /* 0x000fe400078e00ff */
[----:B------:R-:W-:Y:S01]  /*4ae0*/  IMAD.MOV.U32 R25, RZ, RZ, -0x80000 ;  /* 0xfff80000ff197424 */ /* 0x000fe200078e00ff */
[----:B--2---:R-:W-:-:S13]  /*4af0*/  ISETP.NE.AND P0, PT, R27, R4, PT ;  /* 0x000000041b00720c */ /* 0x004fda0003f05270 */
[----:B------:R-:W-:Y:S05]  /*4b00*/  @!P0 BRA `(.L_x_5257) ;  /* 0x0000000000408947 */ /* 0x000fea0003800000 */
[----:B------:R-:W-:Y:S02]  /*4b10*/  ISETP.NE.AND P0, PT, R27, 0x7ff00000, PT ;  /* 0x7ff000001b00780c */ /* 0x000fe40003f05270 */
[----:B------:R-:W-:Y:S02]  /*4b20*/  LOP3.LUT R2, R3, 0x80000000, R21, 0x48, !PT ;  /* 0x8000000003027812 */ /* 0x000fe400078e4815 */
[----:B------:R-:W-:-:S13]  /*4b30*/  ISETP.EQ.OR P0, PT, R4, RZ, !P0 ;  /* 0x000000ff0400720c */ /* 0x000fda0004702670 */
[----:B------:R-:W-:Y:S01]  /*4b40*/  @P0 LOP3.LUT R3, R2, 0x7ff00000, RZ, 0xfc, !PT ;  /* 0x7ff0000002030812 */ /* 0x000fe200078efcff */
[----:B------:R-:W-:Y:S01]  /*4b50*/  @!P0 IMAD.MOV.U32 R24, RZ, RZ, RZ ;  /* 0x000000ffff188224 */ /* 0x000fe200078e00ff */
[----:B------:R-:W-:Y:S01]  /*4b60*/  @!P0 MOV R25, R2 ;  /* 0x0000000200198202 */ /* 0x000fe20000000f00 */
[----:B------:R-:W-:Y:S02]  /*4b70*/  @P0 IMAD.MOV.U32 R24, RZ, RZ, RZ ;  /* 0x000000ffff180224 */ /* 0x000fe400078e00ff */
[----:B------:R-:W-:Y:S01]  /*4b80*/  @P0 IMAD.MOV.U32 R25, RZ, RZ, R3 ;  /* 0x000000ffff190224 */ /* 0x000fe200078e0003 */
[----:B------:R-:W-:Y:S06]  /*4b90*/  BRA `(.L_x_5257) ;  /* 0x00000000001c7947 */ /* 0x000fec0003800000 */
.L_x_5259:
[----:B------:R-:W-:-:S05]  /*4ba0*/  LOP3.LUT R24, R21, 0x80000, RZ, 0xfc, !PT ;  /* 0x0008000015187812 */ /* 0x000fca00078efcff */
[----:B------:R-:W-:Y:S01]  /*4bb0*/  IMAD.MOV.U32 R25, RZ, RZ, R24 ;  /* 0x000000ffff197224 */ /* 0x000fe200078e0018 */
[----:B------:R-:W-:Y:S01]  /*4bc0*/  MOV R24, R20 ;  /* 0x0000001400187202 */ /* 0x000fe20000000f00 */
[----:B------:R-:W-:Y:S06]  /*4bd0*/  BRA `(.L_x_5257) ;  /* 0x00000000000c7947 */ /* 0x000fec0003800000 */
.L_x_5258:
[----:B------:R-:W-:-:S05]  /*4be0*/  LOP3.LUT R24, R3, 0x80000, RZ, 0xfc, !PT ;  /* 0x0008000003187812 */ /* 0x000fca00078efcff */
[----:B------:R-:W-:Y:S02]  /*4bf0*/  IMAD.MOV.U32 R25, RZ, RZ, R24 ;  /* 0x000000ffff197224 */ /* 0x000fe400078e0018 */
[----:B------:R-:W-:-:S07]  /*4c00*/  IMAD.MOV.U32 R24, RZ, RZ, R2 ;  /* 0x000000ffff187224 */ /* 0x000fce00078e0002 */
.L_x_5257:
[----:B------:R-:W-:Y:S05]  /*4c10*/  BSYNC.RECONVERGENT B1 ;  /* 0x0000000000017941 */ /* 0x000fea0003800200 */
.L_x_5255:
[----:B------:R-:W-:Y:S01]  /*4c20*/  IMAD.MOV.U32 R4, RZ, RZ, R0 ;  /* 0x000000ffff047224 */ /* 0x000fe200078e0000 */
[----:B------:R-:W-:Y:S01]  /*4c30*/  MOV R3, R25 ;  /* 0x0000001900037202 */ /* 0x000fe20000000f00 */
[----:B------:R-:W-:Y:S02]  /*4c40*/  IMAD.MOV.U32 R5, RZ, RZ, 0x0 ;  /* 0x00000000ff057424 */ /* 0x000fe400078e00ff */
[----:B------:R-:W-:Y:S02]  /*4c50*/  IMAD.MOV.U32 R2, RZ, RZ, R24 ;  /* 0x000000ffff027224 */ /* 0x000fe400078e0018 */
[----:B------:R-:W-:Y:S05]  /*4c60*/  RET.REL.NODEC R4 `(_ZN2at6native29vectorized_elementwise_kernelILi2EZZZNS0_26round_decimals_kernel_cudaERNS_18TensorIteratorBaseElENKUlvE_clEvENKUlvE_clEvEUldE_St5arrayIPcLm2EEEEviT0_T1_) ;  /* 0xffffffb004e47950 */ /* 0x000fea0003c3ffff */
.L_x_5260:
        /* <DEDUP_REMOVED lines=9> */
.L_x_19795:


//--------------------- .text._ZN2at6native29vectorized_elementwise_kernelILi4EZZZNS0_26round_decimals_kernel_cudaERNS_18TensorIteratorBaseElENKUlvE_clEvENKUlvE_clEvEUldE_St5arrayIPcLm2EEEEviT0_T1_ --------------------------
	.section	.text._ZN2at6native29vectorized_elementwise_kernelILi4EZZZNS0_26round_decimals_kernel_cudaERNS_18TensorIteratorBaseElENKUlvE_clEvENKUlvE_clEvEUldE_St5arrayIPcLm2EEEEviT0_T1_,"ax",@progbits
	.align	128
        .global         _ZN2at6native29vectorized_elementwise_kernelILi4EZZZNS0_26round_decimals_kernel_cudaERNS_18TensorIteratorBaseElENKUlvE_clEvENKUlvE_clEvEUldE_St5arrayIPcLm2EEEEviT0_T1_
        .type           _ZN2at6native29vectorized_elementwise_kernelILi4EZZZNS0_26round_decimals_kernel_cudaERNS_18TensorIteratorBaseElENKUlvE_clEvENKUlvE_clEvEUldE_St5arrayIPcLm2EEEEviT0_T1_,@function
        .size           _ZN2at6native29vectorized_elementwise_kernelILi4EZZZNS0_26round_decimals_kernel_cudaERNS_18TensorIteratorBaseElENKUlvE_clEvENKUlvE_clEvEUldE_St5arrayIPcLm2EEEEviT0_T1_,(.L_x_19796 - _ZN2at6native29vectorized_elementwise_kernelILi4EZZZNS0_26round_decimals_kernel_cudaERNS_18TensorIteratorBaseElENKUlvE_clEvENKUlvE_clEvEUldE_St5arrayIPcLm2EEEEviT0_T1_)
        .other          _ZN2at6native29vectorized_elementwise_kernelILi4EZZZNS0_26round_decimals_kernel_cudaERNS_18TensorIteratorBaseElENKUlvE_clEvENKUlvE_clEvEUldE_St5arrayIPcLm2EEEEviT0_T1_,@"STO_CUDA_ENTRY STV_DEFAULT"
_ZN2at6native29vectorized_elementwise_kernelILi4EZZZNS0_26round_decimals_kernel_cudaERNS_18TensorIteratorBaseElENKUlvE_clEvENKUlvE_clEvEUldE_St5arrayIPcLm2EEEEviT0_T1_:
.text._ZN2at6native29vectorized_elementwise_kernelILi4EZZZNS0_26round_decimals_kernel_cudaERNS_18TensorIteratorBaseElENKUlvE_clEvENKUlvE_clEvEUldE_St5arrayIPcLm2EEEEviT0_T1_:
        /* <DEDUP_REMOVED lines=96> */
[----:B------:R-:W-:Y:S05]  /*0600*/  CALL.REL.NOINC `($__internal_5_$__cuda_sm20_div_rn_f64_full) ;  /* 0x0000003c00cc7944 */ /* 0x000fea0003c00000 */
.L_x_5267:
[----:B------:R-:W-:Y:S05]  /*0610*/  BSYNC.RECONVERGENT B3 ;  /* 0x0000000000037941 */ /* 0x000fea0003800200 */
.L_x_5266:
[----:B------:R-:W-:Y:S02]  /*0620*/  IMAD.MOV.U32 R36, RZ, RZ, R2 ;  /* 0x000000ffff247224 */ /* 0x000fe400078e0002 */
[----:B------:R-:W-:-:S07]  /*0630*/  IMAD.MOV.U32 R37, RZ, RZ, R3 ;  /* 0x000000ffff257224 */ /* 0x000fce00078e0003 */
.L_x_5265:
[----:B------:R-:W-:Y:S05]  /*0640*/  BSYNC.RECONVERGENT B2 ;  /* 0x0000000000027941 */ /* 0x000fea0003800200 */
.L_x_5264:
        /* <DEDUP_REMOVED lines=30> */
[----:B------:R-:W-:Y:S05]  /*0830*/  CALL.REL.NOINC `($__internal_5_$__cuda_sm20_div_rn_f64_full) ;  /* 0x0000003c00407944 */ /* 0x000fea0003c00000 */
.L_x_5271:
[----:B------:R-:W-:Y:S05]  /*0840*/  BSYNC.RECONVERGENT B3 ;  /* 0x0000000000037941 */ /* 0x000fea0003800200 */
.L_x_5270:
[----:B------:R-:W-:Y:S01]  /*0850*/  IMAD.MOV.U32 R34, RZ, RZ, R2 ;  /* 0x000000ffff227224 */ /* 0x000fe200078e0002 */
[----:B------:R-:W-:-:S07]  /*0860*/  MOV R35, R3 ;  /* 0x0000000300237202 */ /* 0x000fce0000000f00 */
.L_x_5269:
[----:B------:R-:W-:Y:S05]  /*0870*/  BSYNC.RECONVERGENT B2 ;  /* 0x0000000000027941 */ /* 0x000fea0003800200 */
.L_x_5268:
        /* <DEDUP_REMOVED lines=30> */
[----:B------:R-:W-:Y:S05]  /*0a60*/  CALL.REL.NOINC `($__internal_5_$__cuda_sm20_div_rn_f64_full) ;  /* 0x0000003800b47944 */ /* 0x000fea0003c00000 */
.L_x_5275:
[----:B------:R-:W-:Y:S05]  /*0a70*/  BSYNC.RECONVERGENT B3 ;  /* 0x0000000000037941 */ /* 0x000fea0003800200 */
.L_x_5274:
[----:B------:R-:W-:Y:S02]  /*0a80*/  IMAD.MOV.U32 R30, RZ, RZ, R2 ;  /* 0x000000ffff1e7224 */ /* 0x000fe400078e0002 */
[----:B------:R-:W-:-:S07]  /*0a90*/  IMAD.MOV.U32 R31, RZ, RZ, R3 ;  /* 0x000000ffff1f7224 */ /* 0x000fce00078e0003 */
.L_x_5273:
[----:B------:R-:W-:Y:S05]  /*0aa0*/  BSYNC.RECONVERGENT B2 ;  /* 0x0000000000027941 */ /* 0x000fea0003800200 */
.L_x_5272:
        /* <DEDUP_REMOVED lines=31> */
.L_x_5279:
[----:B------:R-:W-:Y:S05]  /*0ca0*/  BSYNC.RECONVERGENT B3 ;  /* 0x0000000000037941 */ /* 0x000fea0003800200 */
.L_x_5278:
[----:B------:R-:W-:Y:S02]  /*0cb0*/  IMAD.MOV.U32 R28, RZ, RZ, R2 ;  /* 0x000000ffff1c7224 */ /* 0x000fe400078e0002 */
[----:B------:R-:W-:-:S07]  /*0cc0*/  IMAD.MOV.U32 R29, RZ, RZ, R3 ;  /* 0x000000ffff1d7224 */ /* 0x000fce00078e0003 */
.L_x_5277:
[----:B------:R-:W-:Y:S05]  /*0cd0*/  BSYNC.RECONVERGENT B2 ;  /* 0x0000000000027941 */ /* 0x000fea0003800200 */
.L_x_5276:
        /* <DEDUP_REMOVED lines=31> */
.L_x_5283:
[----:B------:R-:W-:Y:S05]  /*0ed0*/  BSYNC.RECONVERGENT B3 ;  /* 0x0000000000037941 */ /* 0x000fea0003800200 */
.L_x_5282:
[----:B------:R-:W-:Y:S01]  /*0ee0*/  MOV R12, R2 ;  /* 0x00000002000c7202 */ /* 0x000fe20000000f00 */
[----:B------:R-:W-:-:S07]  /*0ef0*/  IMAD.MOV.U32 R13, RZ, RZ, R3 ;  /* 0x000000ffff0d7224 */ /* 0x000fce00078e0003 */
.L_x_5281:
[----:B------:R-:W-:Y:S05]  /*0f00*/  BSYNC.RECONVERGENT B2 ;  /* 0x0000000000027941 */ /* 0x000fea0003800200 */
.L_x_5280:
        /* <DEDUP_REMOVED lines=31> */
.L_x_5287:
[----:B------:R-:W-:Y:S05]  /*1100*/  BSYNC.RECONVERGENT B3 ;  /* 0x0000000000037941 */ /* 0x000fea0003800200 */
.L_x_5286:
[----:B------:R-:W-:Y:S02]  /*1110*/  IMAD.MOV.U32 R10, RZ, RZ, R2 ;  /* 0x000000ffff0a7224 */ /* 0x000fe400078e0002 */
[----:B------:R-:W-:-:S07]  /*1120*/  IMAD.MOV.U32 R11, RZ, RZ, R3 ;  /* 0x000000ffff0b7224 */ /* 0x000fce00078e0003 */
.L_x_5285:
[----:B------:R-:W-:Y:S05]  /*1130*/  BSYNC.RECONVERGENT B2 ;  /* 0x0000000000027941 */ /* 0x000fea0003800200 */
.L_x_5284:
        /* <DEDUP_REMOVED lines=31> */
.L_x_5291:
[----:B------:R-:W-:Y:S05]  /*1330*/  BSYNC.RECONVERGENT B3 ;  /* 0x0000000000037941 */ /* 0x000fea0003800200 */
.L_x_5290:
[----:B------:R-:W-:Y:S01]  /*1340*/  IMAD.MOV.U32 R8, RZ, RZ, R2 ;  /* 0x000000ffff087224 */ /* 0x000fe200078e0002 */
[----:B------:R-:W-:-:S07]  /*1350*/  MOV R9, R3 ;  /* 0x0000000300097202 */ /* 0x000fce0000000f00 */
.L_x_5289:
[----:B------:R-:W-:Y:S05]  /*1360*/  BSYNC.RECONVERGENT B2 ;  /* 0x0000000000027941 */ /* 0x000fea0003800200 */
.L_x_5288:
        /* <DEDUP_REMOVED lines=30> */
.L_x_5294:
[----:B------:R-:W-:Y:S05]  /*1550*/  BSYNC.RECONVERGENT B2 ;  /* 0x0000000000027941 */ /* 0x000fea0003800200 */
.L_x_5293:
[----:B------:R-:W-:Y:S05]  /*1560*/  BRA `(.L_x_5292) ;  /* 0x0000001000347947 */ /* 0x000fea0003800000 */
.L_x_5263:
        /* <DEDUP_REMOVED lines=28> */
.L_x_5298:
[----:B------:R-:W-:Y:S05]  /*1730*/  BSYNC.RECONVERGENT B3 ;  /* 0x0000000000037941 */ /* 0x000fea0003800200 */
.L_x_5297:
[----:B------:R-:W0:Y:S01]  /*1740*/  LDCU.64 UR8, c[0x0][0x388] ;  /* 0x00007100ff0877ac */ /* 0x000e220008000a00 */
[----:B------:R-:W0:Y:S02]  /*1750*/  FRND.F64 R2, R2 ;  /* 0x0000000200027313 */ /* 0x000e240000301800 */
[----:B0-----:R-:W-:-:S11]  /*1760*/  DMUL R36, R2, UR8 ;  /* 0x0000000802247c28 */ /* 0x001fd60008000000 */
.L_x_5296:
[----:B------:R-:W-:Y:S05]  /*1770*/  BSYNC.RECONVERGENT B2 ;  /* 0x0000000000027941 */ /* 0x000fea0003800200 */
.L_x_5295:
        /* <DEDUP_REMOVED lines=29> */
.L_x_5302:
[----:B------:R-:W-:Y:S05]  /*1950*/  BSYNC.RECONVERGENT B3 ;  /* 0x0000000000037941 */ /* 0x000fea0003800200 */
.L_x_5301:
[----:B------:R-:W0:Y:S01]  /*1960*/  LDCU.64 UR8, c[0x0][0x388] ;  /* 0x00007100ff0877ac */ /* 0x000e220008000a00 */
[----:B------:R-:W0:Y:S02]  /*1970*/  FRND.F64 R2, R2 ;  /* 0x0000000200027313 */ /* 0x000e240000301800 */
[----:B0-----:R-:W-:-:S11]  /*1980*/  DMUL R34, R2, UR8 ;  /* 0x0000000802227c28 */ /* 0x001fd60008000000 */
.L_x_5300:
[----:B------:R-:W-:Y:S05]  /*1990*/  BSYNC.RECONVERGENT B2 ;  /* 0x0000000000027941 */ /* 0x000fea0003800200 */
.L_x_5299:
        /* <DEDUP_REMOVED lines=29> */
.L_x_5306:
[----:B------:R-:W-:Y:S05]  /*1b70*/  BSYNC.RECONVERGENT B3 ;  /* 0x0000000000037941 */ /* 0x000fea0003800200 */
.L_x_5305:
[----:B------:R-:W0:Y:S01]  /*1b80*/  LDCU.64 UR8, c[0x0][0x388] ;  /* 0x00007100ff0877ac */ /* 0x000e220008000a00 */
[----:B------:R-:W0:Y:S02]  /*1b90*/  FRND.F64 R2, R2 ;  /* 0x0000000200027313 */ /* 0x000e240000301800 */
[----:B0-----:R-:W-:-:S11]  /*1ba0*/  DMUL R30, R2, UR8 ;  /* 0x00000008021e7c28 */ /* 0x001fd60008000000 */
.L_x_5304:
[----:B------:R-:W-:Y:S05]  /*1bb0*/  BSYNC.RECONVERGENT B2 ;  /* 0x0000000000027941 */ /* 0x000fea0003800200 */
.L_x_5303:
        /* <DEDUP_REMOVED lines=29> */
.L_x_5310:
[----:B------:R-:W-:Y:S05]  /*1d90*/  BSYNC.RECONVERGENT B3 ;  /* 0x0000000000037941 */ /* 0x000fea0003800200 */
.L_x_5309:
[----:B------:R-:W0:Y:S01]  /*1da0*/  LDCU.64 UR8, c[0x0][0x388] ;  /* 0x00007100ff0877ac */ /* 0x000e220008000a00 */
[----:B------:R-:W0:Y:S02]  /*1db0*/  FRND.F64 R2, R2 ;  /* 0x0000000200027313 */ /* 0x000e240000301800 */
[----:B0-----:R-:W-:-:S11]  /*1dc0*/  DMUL R28, R2, UR8 ;  /* 0x00000008021c7c28 */ /* 0x001fd60008000000 */
.L_x_5308:
[----:B------:R-:W-:Y:S05]  /*1dd0*/  BSYNC.RECONVERGENT B2 ;  /* 0x0000000000027941 */ /* 0x000fea0003800200 */
.L_x_5307:
        /* <DEDUP_REMOVED lines=29> */
.L_x_5314:
[----:B------:R-:W-:Y:S05]  /*1fb0*/  BSYNC.RECONVERGENT B3 ;  /* 0x0000000000037941 */ /* 0x000fea0003800200 */
.L_x_5313:
[----:B------:R-:W0:Y:S01]  /*1fc0*/  LDCU.64 UR8, c[0x0][0x388] ;  /* 0x00007100ff0877ac */ /* 0x000e220008000a00 */
[----:B------:R-:W0:Y:S02]  /*1fd0*/  FRND.F64 R2, R2 ;  /* 0x0000000200027313 */ /* 0x000e240000301800 */
[----:B0-----:R-:W-:-:S11]  /*1fe0*/  DMUL R12, R2, UR8 ;  /* 0x00000008020c7c28 */ /* 0x001fd60008000000 */
.L_x_5312:
[----:B------:R-:W-:Y:S05]  /*1ff0*/  BSYNC.RECONVERGENT B2 ;  /* 0x0000000000027941 */ /* 0x000fea0003800200 */
.L_x_5311:
        /* <DEDUP_REMOVED lines=29> */
.L_x_5318:
[----:B------:R-:W-:Y:S05]  /*21d0*/  BSYNC.RECONVERGENT B3 ;  /* 0x0000000000037941 */ /* 0x000fea0003800200 */
.L_x_5317:
[----:B------:R-:W0:Y:S01]  /*21e0*/  LDCU.64 UR8, c[0x0][0x388] ;  /* 0x00007100ff0877ac */ /* 0x000e220008000a00 */
[----:B------:R-:W0:Y:S02]  /*21f0*/  FRND.F64 R2, R2 ;  /* 0x0000000200027313 */ /* 0x000e240000301800 */
[----:B0-----:R-:W-:-:S11]  /*2200*/  DMUL R10, R2, UR8 ;  /* 0x00000008020a7c28 */ /* 0x001fd60008000000 */
.L_x_5316:
[----:B------:R-:W-:Y:S05]  /*2210*/  BSYNC.RECONVERGENT B2 ;  /* 0x0000000000027941 */ /* 0x000fea0003800200 */
.L_x_5315:
        /* <DEDUP_REMOVED lines=29> */
.L_x_5322:
[----:B------:R-:W-:Y:S05]  /*23f0*/  BSYNC.RECONVERGENT B3 ;  /* 0x0000000000037941 */ /* 0x000fea0003800200 */
.L_x_5321:
[----:B------:R-:W0:Y:S01]  /*2400*/  LDCU.64 UR8, c[0x0][0x388] ;  /* 0x00007100ff0877ac */ /* 0x000e220008000a00 */
[----:B------:R-:W0:Y:S02]  /*2410*/  FRND.F64 R2, R2 ;  /* 0x0000000200027313 */ /* 0x000e240000301800 */
[----:B0-----:R-:W-:-:S11]  /*2420*/  DMUL R8, R2, UR8 ;  /* 0x0000000802087c28 */ /* 0x001fd60008000000 */
.L_x_5320:
[----:B------:R-:W-:Y:S05]  /*2430*/  BSYNC.RECONVERGENT B2 ;  /* 0x0000000000027941 */ /* 0x000fea0003800200 */
.L_x_5319:
        /* <DEDUP_REMOVED lines=28> */
.L_x_5324:
[----:B------:R-:W-:Y:S05]  /*2600*/  BSYNC.RECONVERGENT B2 ;  /* 0x0000000000027941 */ /* 0x000fea0003800200 */
.L_x_5323:
[----:B------:R-:W0:Y:S01]  /*2610*/  LDCU.64 UR8, c[0x0][0x388] ;  /* 0x00007100ff0877ac */ /* 0x000e220008000a00 */
[----:B------:R-:W0:Y:S02]  /*2620*/  FRND.F64 R2, R2 ;  /* 0x0000000200027313 */ /* 0x000e240000301800 */
[----:B0-----:R-:W-:-:S11]  /*2630*/  DMUL R2, R2, UR8 ;  /* 0x0000000802027c28 */ /* 0x001fd60008000000 */
.L_x_5292:
[----:B------:R-:W-:Y:S05]  /*2640*/  BSYNC.RECONVERGENT B0 ;  /* 0x0000000000007941 */ /* 0x000fea0003800200 */
.L_x_5262:
        /* <DEDUP_REMOVED lines=20> */
.L_x_5327:
[----:B------:R-:W-:-:S13]  /*2790*/  ISETP.GE.U32.AND P0, PT, R26, R0, PT ;  /* 0x000000001a00720c */ /* 0x000fda0003f06070 */
[----:B------:R-:W-:Y:S05]  /*27a0*/  @P0 BRA `(.L_x_5329) ;  /* 0x0000000000300947 */ /* 0x000fea0003800000 */
[----:B0----5:R-:W0:Y:S01]  /*27b0*/  LDC.64 R4, c[0x0][0x3a0] ;  /* 0x0000e800ff047b82 */ /* 0x021e220000000a00 */
[----:B------:R-:W-:Y:S01]  /*27c0*/  IADD3 R7, PT, PT, R6, R26, RZ ;  /* 0x0000001a06077210 */ /* 0x000fe20007ffe0ff */
[----:B------:R-:W-:-:S04]  /*27d0*/  VIADD R26, R26, 0x80 ;  /* 0x000000801a1a7836 */ /* 0x000fc80000000000 */
[----:B0-----:R-:W-:-:S05]  /*27e0*/  IMAD.WIDE.U32 R4, R7, 0x8, R4 ;  /* 0x0000000807047825 */ /* 0x001fca00078e0004 */
[----:B------:R1:W-:Y:S02]  /*27f0*/  STG.E.64 desc[UR4][R4.64], R30 ;  /* 0x0000001e04007986 */ /* 0x0003e4000c101b04 */
.L_x_5328:
[----:B------:R-:W-:-:S13]  /*2800*/  ISETP.GE.U32.AND P0, PT, R26, R0, PT ;  /* 0x000000001a00720c */ /* 0x000fda0003f06070 */
[----:B------:R-:W-:Y:S05]  /*2810*/  @P0 BRA `(.L_x_5330) ;  /* 0x0000000000300947 */ /* 0x000fea0003800000 */
[----:B01----:R-:W0:Y:S01]  /*2820*/  LDC.64 R4, c[0x0][0x3a0] ;  /* 0x0000e800ff047b82 */ /* 0x003e220000000a00 */
[----:B------:R-:W-:Y:S02]  /*2830*/  IMAD.IADD R7, R6, 0x1, R26 ;  /* 0x0000000106077824 */ /* 0x000fe400078e021a */
[----:B------:R-:W-:Y:S02]  /*2840*/  VIADD R26, R26, 0x80 ;  /* 0x000000801a1a7836 */ /* 0x000fe40000000000 */
[----:B0-----:R-:W-:-:S05]  /*2850*/  IMAD.WIDE.U32 R4, R7, 0x8, R4 ;  /* 0x0000000807047825 */ /* 0x001fca00078e0004 */
[----:B------:R1:W-:Y:S02]  /*2860*/  STG.E.64 desc[UR4][R4.64], R28 ;  /* 0x0000001c04007986 */ /* 0x0003e4000c101b04 */
.L_x_5329:
[----:B------:R-:W-:-:S13]  /*2870*/  ISETP.GE.U32.AND P0, PT, R26, R0, PT ;  /* 0x000000001a00720c */ /* 0x000fda0003f06070 */
[----:B------:R-:W-:Y:S05]  /*2880*/  @P0 BRA `(.L_x_5331) ;  /* 0x0000000000340947 */ /* 0x000fea0003800000 */
[----:B01---5:R-:W0:Y:S01]  /*2890*/  LDC.64 R4, c[0x0][0x3a0] ;  /* 0x0000e800ff047b82 */ /* 0x023e220000000a00 */
[----:B------:R-:W-:Y:S01]  /*28a0*/  IMAD.IADD R7, R6, 0x1, R26 ;  /* 0x0000000106077824 */ /* 0x000fe200078e021a */
[----:B------:R-:W-:-:S03]  /*28b0*/  IADD3 R26, PT, PT, R26, 0x80, RZ ;  /* 0x000000801a1a7810 */ /* 0x000fc60007ffe0ff */
[----:B0-----:R-:W-:-:S05]  /*28c0*/  IMAD.WIDE.U32 R4, R7, 0x8, R4 ;  /* 0x0000000807047825 */ /* 0x001fca00078e0004 */
[----:B------:R2:W-:Y:S02]  /*28d0*/  STG.E.64 desc[UR4][R4.64], R12 ;  /* 0x0000000c04007986 */ /* 0x0005e4000c101b04 */
.L_x_5330:
        /* <DEDUP_REMOVED lines=8> */
.L_x_5331:
[----:B------:R-:W-:Y:S05]  /*2960*/  BSYNC.RELIABLE B1 ;  /* 0x0000000000017941 */ /* 0x000fea0003800100 */
.L_x_5326:
[----:B------:R-:W-:-:S13]  /*2970*/  ISETP.GE.U32.AND P0, PT, R26, R0, PT ;  /* 0x000000001a00720c */ /* 0x000fda0003f06070 */
[----:B012--5:R-:W0:Y:S01]  /*2980*/  @!P0 LDC.64 R4, c[0x0][0x3a0] ;  /* 0x0000e800ff048b82 */ /* 0x027e220000000a00 */
[----:B------:R-:W-:Y:S02]  /*2990*/  @!P0 IMAD.IADD R7, R6, 0x1, R26 ;  /* 0x0000000106078824 */ /* 0x000fe400078e021a */
[----:B------:R-:W-:Y:S02]  /*29a0*/  @!P0 VIADD R26, R26, 0x80 ;  /* 0x000000801a1a8836 */ /* 0x000fe40000000000 */
[----:B0-----:R-:W-:-:S05]  /*29b0*/  @!P0 IMAD.WIDE.U32 R4, R7, 0x8, R4 ;  /* 0x0000000807048825 */ /* 0x001fca00078e0004 */
[----:B------:R3:W-:Y:S02]  /*29c0*/  @!P0 STG.E.64 desc[UR4][R4.64], R8 ;  /* 0x0000000804008986 */ /* 0x0007e4000c101b04 */
.L_x_5332:
[----:B------:R-:W-:Y:S05]  /*29d0*/  BSYNC.RECONVERGENT B0 ;  /* 0x0000000000007941 */ /* 0x000fea0003800200 */
.L_x_5325:
        /* <DEDUP_REMOVED lines=10> */
.L_x_5261:
[----:B------:R-:W0:Y:S01]  /*2a80*/  S2R R0, SR_CTAID.X ;  /* 0x0000000000007919 */ /* 0x000e220000002500 */
[----:B------:R-:W1:Y:S01]  /*2a90*/  LDC.64 R2, c[0x0][0x3a8] ;  /* 0x0000ea00ff027b82 */ /* 0x000e620000000a00 */
[----:B------:R-:W2:Y:S01]  /*2aa0*/  S2R R26, SR_TID.X ;  /* 0x00000000001a7919 */ /* 0x000ea20000002100 */
[----:B0-----:R-:W-:-:S04]  /*2ab0*/  IMAD.SHL.U32 R0, R0, 0x400, RZ ;  /* 0x0000040000007824 */ /* 0x001fc800078e00ff */
[----:B-1----:R-:W-:-:S04]  /*2ac0*/  IMAD.WIDE.U32 R2, R0, 0x8, R2 ;  /* 0x0000000800027825 */ /* 0x002fc800078e0002 */
[----:B--2---:R-:W-:-:S05]  /*2ad0*/  IMAD.WIDE.U32 R2, R26, 0x20, R2 ;  /* 0x000000201a027825 */ /* 0x004fca00078e0002 */
[----:B------:R0:W5:Y:S04]  /*2ae0*/  LDG.E.ENL2.256 R16, R20, desc[UR4][R2.64] ;  /* 0xfe0000040214797e */ /* 0x0001680008121910 */
[----:B------:R0:W5:Y:S01]  /*2af0*/  LDG.E.ENL2.256 R8, R12, desc[UR4][R2.64+0x1000] ;  /* 0xfe008004020c797e */ /* 0x0001620008121908 */
        /* <DEDUP_REMOVED lines=25> */
[----:B------:R-:W-:Y:S02]  /*2c90*/  IMAD.MOV.U32 R28, RZ, RZ, R2 ;  /* 0x000000ffff1c7224 */ /* 0x000fe400078e0002 */
[----:B------:R-:W-:-:S07]  /*2ca0*/  IMAD.MOV.U32 R29, RZ, RZ, R3 ;  /* 0x000000ffff1d7224 */ /* 0x000fce00078e0003 */
.L_x_5335:
[----:B------:R-:W-:Y:S05]  /*2cb0*/  BSYNC.RECONVERGENT B0 ;  /* 0x0000000000007941 */ /* 0x000fea0003800200 */
.L_x_5334:
        /* <DEDUP_REMOVED lines=23> */
.L_x_5337:
[----:B------:R-:W-:Y:S05]  /*2e30*/  BSYNC.RECONVERGENT B0 ;  /* 0x0000000000007941 */ /* 0x000fea0003800200 */
.L_x_5336:
        /* <DEDUP_REMOVED lines=27> */
.L_x_5339:
[----:B------:R-:W-:Y:S05]  /*2ff0*/  BSYNC.RECONVERGENT B0 ;  /* 0x0000000000007941 */ /* 0x000fea0003800200 */
.L_x_5338:
        /* <DEDUP_REMOVED lines=23> */
.L_x_5341:
[----:B------:R-:W-:Y:S05]  /*3170*/  BSYNC.RECONVERGENT B0 ;  /* 0x0000000000007941 */ /* 0x000fea0003800200 */
.L_x_5340:
        /* <DEDUP_REMOVED lines=27> */
.L_x_5343:
[----:B------:R-:W-:Y:S05]  /*3330*/  BSYNC.RECONVERGENT B0 ;  /* 0x0000000000007941 */ /* 0x000fea0003800200 */
.L_x_5342:
        /* <DEDUP_REMOVED lines=23> */
.L_x_5345:
[----:B------:R-:W-:Y:S05]  /*34b0*/  BSYNC.RECONVERGENT B0 ;  /* 0x0000000000007941 */ /* 0x000fea0003800200 */
.L_x_5344:
        /* <DEDUP_REMOVED lines=27> */
.L_x_5347:
[----:B------:R-:W-:Y:S05]  /*3670*/  BSYNC.RECONVERGENT B0 ;  /* 0x0000000000007941 */ /* 0x000fea0003800200 */
.L_x_5346:
        /* <DEDUP_REMOVED lines=23> */
.L_x_5349:
[----:B------:R-:W-:Y:S05]  /*37f0*/  BSYNC.RECONVERGENT B0 ;  /* 0x0000000000007941 */ /* 0x000fea0003800200 */
.L_x_5348:
[----:B------:R-:W-:Y:S02]  /*3800*/  IMAD.MOV.U32 R10, RZ, RZ, R2 ;  /* 0x000000ffff0a7224 */ /* 0x000fe400078e0002 */
[----:B------:R-:W-:Y:S01]  /*3810*/  IMAD.MOV.U32 R11, RZ, RZ, R3 ;  /* 0x000000ffff0b7224 */ /* 0x000fe200078e0003 */
[----:B------:R-:W-:Y:S06]  /*3820*/  BRA `(.L_x_5350) ;  /* 0x0000000c00247947 */ /* 0x000fec0003800000 */
.L_x_5333:
        /* <DEDUP_REMOVED lines=23> */
.L_x_5352:
[----:B------:R-:W-:Y:S05]  /*39a0*/  BSYNC.RECONVERGENT B0 ;  /* 0x0000000000007941 */ /* 0x000fea0003800200 */
.L_x_5351:
        /* <DEDUP_REMOVED lines=23> */
.L_x_5354:
[----:B------:R-:W-:Y:S05]  /*3b20*/  BSYNC.RECONVERGENT B0 ;  /* 0x0000000000007941 */ /* 0x000fea0003800200 */
.L_x_5353:
        /* <DEDUP_REMOVED lines=23> */
[----:B------:R-:W-:Y:S01]  /*3ca0*/  IMAD.MOV.U32 R4, RZ, RZ, R2 ;  /* 0x000000ffff047224 */ /* 0x000fe200078e0002 */
[----:B------:R-:W-:-:S07]  /*3cb0*/  MOV R5, R3 ;  /* 0x0000000300057202 */ /* 0x000fce0000000f00 */
.L_x_5356:
[----:B------:R-:W-:Y:S05]  /*3cc0*/  BSYNC.RECONVERGENT B0 ;  /* 0x0000000000007941 */ /* 0x000fea0003800200 */
.L_x_5355:
        /* <DEDUP_REMOVED lines=23> */
.L_x_5358:
[----:B------:R-:W-:Y:S05]  /*3e40*/  BSYNC.RECONVERGENT B0 ;  /* 0x0000000000007941 */ /* 0x000fea0003800200 */
.L_x_5357:
        /* <DEDUP_REMOVED lines=23> */
[----:B------:R-:W-:Y:S02]  /*3fc0*/  IMAD.MOV.U32 R4, RZ, RZ, R2 ;  /* 0x000000ffff047224 */ /* 0x000fe400078e0002 */
[----:B------:R-:W-:-:S07]  /*3fd0*/  IMAD.MOV.U32 R5, RZ, RZ, R3 ;  /* 0x000000ffff057224 */ /* 0x000fce00078e0003 */
.L_x_5360:
[----:B------:R-:W-:Y:S05]  /*3fe0*/  BSYNC.RECONVERGENT B0 ;  /* 0x0000000000007941 */ /* 0x000fea0003800200 */
.L_x_5359:
        /* <DEDUP_REMOVED lines=23> */
.L_x_5362:
[----:B------:R-:W-:Y:S05]  /*4160*/  BSYNC.RECONVERGENT B0 ;  /* 0x0000000000007941 */ /* 0x000fea0003800200 */
.L_x_5361:
        /* <DEDUP_REMOVED lines=23> */
[----:B------:R-:W-:Y:S01]  /*42e0*/  MOV R4, R2 ;  /* 0x0000000200047202 */ /* 0x000fe20000000f00 */
[----:B------:R-:W-:-:S07]  /*42f0*/  IMAD.MOV.U32 R5, RZ, RZ, R3 ;  /* 0x000000ffff057224 */ /* 0x000fce00078e0003 */
.L_x_5364:
[----:B------:R-:W-:Y:S05]  /*4300*/  BSYNC.RECONVERGENT B0 ;  /* 0x0000000000007941 */ /* 0x000fea0003800200 */
.L_x_5363:
        /* <DEDUP_REMOVED lines=23> */
.L_x_5366:
[----:B------:R-:W-:Y:S05]  /*4480*/  BSYNC.RECONVERGENT B0 ;  /* 0x0000000000007941 */ /* 0x000fea0003800200 */
.L_x_5365:
[----:B------:R-:W0:Y:S01]  /*4490*/  LDCU.64 UR6, c[0x0][0x388] ;  /* 0x00007100ff0677ac */ /* 0x000e220008000a00 */
[----:B------:R-:W0:Y:S02]  /*44a0*/  FRND.F64 R2, R2 ;  /* 0x0000000200027313 */ /* 0x000e240000301800 */
[----:B0-----:R-:W-:-:S11]  /*44b0*/  DMUL R10, R2, UR6 ;  /* 0x00000006020a7c28 */ /* 0x001fd60008000000 */
.L_x_5350:
[----:B------:R-:W0:Y:S01]  /*44c0*/  S2R R0, SR_CTAID.X ;  /* 0x0000000000007919 */ /* 0x000e220000002500 */
[----:B------:R-:W1:Y:S01]  /*44d0*/  LDC.64 R2, c[0x0][0x3a0] ;  /* 0x0000e800ff027b82 */ /* 0x000e620000000a00 */
[----:B0-----:R-:W-:-:S05]  /*44e0*/  SHF.L.U32 R0, R0, 0xa, RZ ;  /* 0x0000000a00007819 */ /* 0x001fca00000006ff */
[----:B-1----:R-:W-:-:S04]  /*44f0*/  IMAD.WIDE.U32 R2, R0, 0x8, R2 ;  /* 0x0000000800027825 */ /* 0x002fc800078e0002 */
[----:B------:R-:W-:-:S05]  /*4500*/  IMAD.WIDE.U32 R2, R26, 0x20, R2 ;  /* 0x000000201a027825 */ /* 0x000fca00078e0002 */
[----:B------:R-:W-:Y:S04]  /*4510*/  STG.E.ENL2.256 desc[UR4][R2.64], R28, R16 ;  /* 0xf800001c0210797f */ /* 0x000fe8000f121804 */
[----:B------:R-:W-:Y:S01]  /*4520*/  STG.E.ENL2.256 desc[UR4][R2.64+0x1000], R12, R8 ;  /* 0xf800800c0208797f */ /* 0x000fe2000f121804 */
[----:B------:R-:W-:Y:S05]  /*4530*/  EXIT ;  /* 0x000000000000794d */ /* 0x000fea0003800000 */
        .weak           $__internal_5_$__cuda_sm20_div_rn_f64_full
        .type           $__internal_5_$__cuda_sm20_div_rn_f64_full,@function
        .size           $__internal_5_$__cuda_sm20_div_rn_f64_full,(.L_x_19796 - $__internal_5_$__cuda_sm20_div_rn_f64_full)
$__internal_5_$__cuda_sm20_div_rn_f64_full:
        /* <DEDUP_REMOVED lines=80> */
.L_x_5368:
        /* <DEDUP_REMOVED lines=18> */
.L_x_5371:
[----:B------:R-:W-:-:S05]  /*4b60*/  LOP3.LUT R24, R21, 0x80000, RZ, 0xfc, !PT ;  /* 0x0008000015187812 */ /* 0x000fca00078efcff */
[----:B------:R-:W-:Y:S01]  /*4b70*/  IMAD.MOV.U32 R25, RZ, RZ, R24 ;  /* 0x000000ffff197224 */ /* 0x000fe200078e0018 */
[----:B------:R-:W-:Y:S01]  /*4b80*/  MOV R24, R20 ;  /* 0x0000001400187202 */ /* 0x000fe20000000f00 */
[----:B------:R-:W-:Y:S06]  /*4b90*/  BRA `(.L_x_5369) ;  /* 0x00000000000c7947 */ /* 0x000fec0003800000 */
.L_x_5370:
[----:B------:R-:W-:-:S05]  /*4ba0*/  LOP3.LUT R24, R3, 0x80000, RZ, 0xfc, !PT ;  /* 0x0008000003187812 */ /* 0x000fca00078efcff */
[----:B------:R-:W-:Y:S02]  /*4bb0*/  IMAD.MOV.U32 R25, RZ, RZ, R24 ;  /* 0x000000ffff197224 */ /* 0x000fe400078e0018 */
[----:B------:R-:W-:-:S07]  /*4bc0*/  IMAD.MOV.U32 R24, RZ, RZ, R2 ;  /* 0x000000ffff187224 */ /* 0x000fce00078e0002 */
.L_x_5369:
[----:B------:R-:W-:Y:S05]  /*4bd0*/  BSYNC.RECONVERGENT B1 ;  /* 0x0000000000017941 */ /* 0x000fea0003800200 */
.L_x_5367:
[----:B------:R-:W-:Y:S01]  /*4be0*/  IMAD.MOV.U32 R4, RZ, RZ, R0 ;  /* 0x000000ffff047224 */ /* 0x000fe200078e0000 */
[----:B------:R-:W-:Y:S01]  /*4bf0*/  MOV R3, R25 ;  /* 0x0000001900037202 */ /* 0x000fe20000000f00 */
[----:B------:R-:W-:Y:S02]  /*4c00*/  IMAD.MOV.U32 R5, RZ, RZ, 0x0 ;  /* 0x00000000ff057424 */ /* 0x000fe400078e00ff */
[----:B------:R-:W-:Y:S02]  /*4c10*/  IMAD.MOV.U32 R2, RZ, RZ, R24 ;  /* 0x000000ffff027224 */ /* 0x000fe400078e0018 */
[----:B------:R-:W-:Y:S05]  /*4c20*/  RET.REL.NODEC R4 `(_ZN2at6native29vectorized_elementwise_kernelILi4EZZZNS0_26round_decimals_kernel_cudaERNS_18TensorIteratorBaseElENKUlvE_clEvENKUlvE_clEvEUldE_St5arrayIPcLm2EEEEviT0_T1_) ;  /* 0xffffffb004f47950 */ /* 0x000fea0003c3ffff */
.L_x_5372:
        /* <DEDUP_REMOVED lines=13> */
.L_x_19796:


//--------------------- .text._ZN2at6native29vectorized_elementwise_kernelILi8EZZZNS0_26round_decimals_kernel_cudaERNS_18TensorIteratorBaseElENKUlvE_clEvENKUlvE_clEvEUldE_St5arrayIPcLm2EEEEviT0_T1_ --------------------------
	.section	.text._ZN2at6native29vectorized_elementwise_kernelILi8EZZZNS0_26round_decimals_kernel_cudaERNS_18TensorIteratorBaseElENKUlvE_clEvENKUlvE_clEvEUldE_St5arrayIPcLm2EEEEviT0_T1_,"ax",@progbits
	.align	128
        .global         _ZN2at6native29vectorized_elementwise_kernelILi8EZZZNS0_26round_decimals_kernel_cudaERNS_18TensorIteratorBaseElENKUlvE_clEvENKUlvE_clEvEUldE_St5arrayIPcLm2EEEEviT0_T1_
        .type           _ZN2at6native29vectorized_elementwise_kernelILi8EZZZNS0_26round_decimals_kernel_cudaERNS_18TensorIteratorBaseElENKUlvE_clEvENKUlvE_clEvEUldE_St5arrayIPcLm2EEEEviT0_T1_,@function
        .size           _ZN2at6native29vectorized_elementwise_kernelILi8EZZZNS0_26round_decimals_kernel_cudaERNS_18TensorIteratorBaseElENKUlvE_clEvENKUlvE_clEvEUldE_St5arrayIPcLm2EEEEviT0_T1_,(.L_x_19797 - _ZN2at6native29vectorized_elementwise_kernelILi8EZZZNS0_26round_decimals_kernel_cudaERNS_18TensorIteratorBaseElENKUlvE_clEvENKUlvE_clEvEUldE_St5arrayIPcLm2EEEEviT0_T1_)
        .other          _ZN2at6native29vectorized_elementwise_kernelILi8EZZZNS0_26round_decimals_kernel_cudaERNS_18TensorIteratorBaseElENKUlvE_clEvENKUlvE_clEvEUldE_St5arrayIPcLm2EEEEviT0_T1_,@"STO_CUDA_ENTRY STV_DEFAULT"
_ZN2at6native29vectorized_elementwise_kernelILi8EZZZNS0_26round_decimals_kernel_cudaERNS_18TensorIteratorBaseElENKUlvE_clEvENKUlvE_clEvEUldE_St5arrayIPcLm2EEEEviT0_T1_:
.text._ZN2at6native29vectorized_elementwise_kernelILi8EZZZNS0_26round_decimals_kernel_cudaERNS_18TensorIteratorBaseElENKUlvE_clEvENKUlvE_clEvEUldE_St5arrayIPcLm2EEEEviT0_T1_:
        /* <DEDUP_REMOVED lines=96> */
[----:B------:R-:W-:Y:S05]  /*0600*/  CALL.REL.NOINC `($__internal_6_$__cuda_sm20_div_rn_f64_full) ;  /* 0x0000003c00cc7944 */ /* 0x000fea0003c00000 */
.L_x_5379:
[----:B------:R-:W-:Y:S05]  /*0610*/  BSYNC.RECONVERGENT B3 ;  /* 0x0000000000037941 */ /* 0x000fea0003800200 */
.L_x_5378:
[----:B------:R-:W-:Y:S02]  /*0620*/  IMAD.MOV.U32 R36, RZ, RZ, R2 ;  /* 0x000000ffff247224 */ /* 0x000fe400078e0002 */
[----:B------:R-:W-:-:S07]  /*0630*/  IMAD.MOV.U32 R37, RZ, RZ, R3 ;  /* 0x000000ffff257224 */ /* 0x000fce00078e0003 */
.L_x_5377:
[----:B------:R-:W-:Y:S05]  /*0640*/  BSYNC.RECONVERGENT B2 ;  /* 0x0000000000027941 */ /* 0x000fea0003800200 */
.L_x_5376:
        /* <DEDUP_REMOVED lines=30> */
[----:B------:R-:W-:Y:S05]  /*0830*/  CALL.REL.NOINC `($__internal_6_$__cuda_sm20_div_rn_f64_full) ;  /* 0x0000003c00407944 */ /* 0x000fea0003c00000 */
.L_x_5383:
[----:B------:R-:W-:Y:S05]  /*0840*/  BSYNC.RECONVERGENT B3 ;  /* 0x0000000000037941 */ /* 0x000fea0003800200 */
.L_x_5382:
[----:B------:R-:W-:Y:S01]  /*0850*/  IMAD.MOV.U32 R34, RZ, RZ, R2 ;  /* 0x000000ffff227224 */ /* 0x000fe200078e0002 */
[----:B------:R-:W-:-:S07]  /*0860*/  MOV R35, R3 ;  /* 0x0000000300237202 */ /* 0x000fce0000000f00 */
.L_x_5381:
[----:B------:R-:W-:Y:S05]  /*0870*/  BSYNC.RECONVERGENT B2 ;  /* 0x0000000000027941 */ /* 0x000fea0003800200 */
.L_x_5380:
        /* <DEDUP_REMOVED lines=30> */
[----:B------:R-:W-:Y:S05]  /*0a60*/  CALL.REL.NOINC `($__internal_6_$__cuda_sm20_div_rn_f64_full) ;  /* 0x0000003800b47944 */ /* 0x000fea0003c00000 */
.L_x_5387:
[----:B------:R-:W-:Y:S05]  /*0a70*/  BSYNC.RECONVERGENT B3 ;  /* 0x0000000000037941 */ /* 0x000fea0003800200 */
.L_x_5386:
[----:B------:R-:W-:Y:S02]  /*0a80*/  IMAD.MOV.U32 R30, RZ, RZ, R2 ;  /* 0x000000ffff1e7224 */ /* 0x000fe400078e0002 */
[----:B------:R-:W-:-:S07]  /*0a90*/  IMAD.MOV.U32 R31, RZ, RZ, R3 ;  /* 0x000000ffff1f7224 */ /* 0x000fce00078e0003 */
.L_x_5385:
[----:B------:R-:W-:Y:S05]  /*0aa0*/  BSYNC.RECONVERGENT B2 ;  /* 0x0000000000027941 */ /* 0x000fea0003800200 */
.L_x_5384:
        /* <DEDUP_REMOVED lines=31> */
.L_x_5391:
[----:B------:R-:W-:Y:S05]  /*0ca0*/  BSYNC.RECONVERGENT B3 ;  /* 0x0000000000037941 */ /* 0x000fea0003800200 */
.L_x_5390:
[----:B------:R-:W-:Y:S02]  /*0cb0*/  IMAD.MOV.U32 R28, RZ, RZ, R2 ;  /* 0x000000ffff1c7224 */ /* 0x000fe400078e0002 */
[----:B------:R-:W-:-:S07]  /*0cc0*/  IMAD.MOV.U32 R29, RZ, RZ, R3 ;  /* 0x000000ffff1d7224 */ /* 0x000fce00078e0003 */
.L_x_5389:
[----:B------:R-:W-:Y:S05]  /*0cd0*/  BSYNC.RECONVERGENT B2 ;  /* 0x0000000000027941 */ /* 0x000fea0003800200 */
.L_x_5388:
        /* <DEDUP_REMOVED lines=31> */
.L_x_5395:
[----:B------:R-:W-:Y:S05]  /*0ed0*/  BSYNC.RECONVERGENT B3 ;  /* 0x0000000000037941 */ /* 0x000fea0003800200 */
.L_x_5394:
[----:B------:R-:W-:Y:S01]  /*0ee0*/  MOV R12, R2 ;  /* 0x00000002000c7202 */ /* 0x000fe20000000f00 */
[----:B------:R-:W-:-:S07]  /*0ef0*/  IMAD.MOV.U32 R13, RZ, RZ, R3 ;  /* 0x000000ffff0d7224 */ /* 0x000fce00078e0003 */
.L_x_5393:
[----:B------:R-:W-:Y:S05]  /*0f00*/  BSYNC.RECONVERGENT B2 ;  /* 0x0000000000027941 */ /* 0x000fea0003800200 */
.L_x_5392:
        /* <DEDUP_REMOVED lines=31> */
.L_x_5399:
[----:B------:R-:W-:Y:S05]  /*1100*/  BSYNC.RECONVERGENT B3 ;  /* 0x0000000000037941 */ /* 0x000fea0003800200 */
.L_x_5398:
[----:B------:R-:W-:Y:S02]  /*1110*/  IMAD.MOV.U32 R10, RZ, RZ, R2 ;  /* 0x000000ffff0a7224 */ /* 0x000fe400078e0002 */
[----:B------:R-:W-:-:S07]  /*1120*/  IMAD.MOV.U32 R11, RZ, RZ, R3 ;  /* 0x000000ffff0b7224 */ /* 0x000fce00078e0003 */
.L_x_5397:
[----:B------:R-:W-:Y:S05]  /*1130*/  BSYNC.RECONVERGENT B2 ;  /* 0x0000000000027941 */ /* 0x000fea0003800200 */
.L_x_5396:
        /* <DEDUP_REMOVED lines=31> */
.L_x_5403:
[----:B------:R-:W-:Y:S05]  /*1330*/  BSYNC.RECONVERGENT B3 ;  /* 0x0000000000037941 */ /* 0x000fea0003800200 */
.L_x_5402:
[----:B------:R-:W-:Y:S01]  /*1340*/  IMAD.MOV.U32 R8, RZ, RZ, R2 ;  /* 0x000000ffff087224 */ /* 0x000fe200078e0002 */
[----:B------:R-:W-:-:S07]  /*1350*/  MOV R9, R3 ;  /* 0x0000000300097202 */ /* 0x000fce0000000f00 */
.L_x_5401:
[----:B------:R-:W-:Y:S05]  /*1360*/  BSYNC.RECONVERGENT B2 ;  /* 0x0000000000027941 */ /* 0x000fea0003800200 */
.L_x_5400:
        /* <DEDUP_REMOVED lines=30> */
.L_x_5406:
[----:B------:R-:W-:Y:S05]  /*1550*/  BSYNC.RECONVERGENT B2 ;  /* 0x0000000000027941 */ /* 0x000fea0003800200 */
.L_x_5405:
[----:B------:R-:W-:Y:S05]  /*1560*/  BRA `(.L_x_5404) ;  /* 0x0000001000347947 */ /* 0x000fea0003800000 */
.L_x_5375:
        /* <DEDUP_REMOVED lines=28> */
.L_x_5410:
[----:B------:R-:W-:Y:S05]  /*1730*/  BSYNC.RECONVERGENT B3 ;  /* 0x0000000000037941 */ /* 0x000fea0003800200 */
.L_x_5409:
[----:B------:R-:W0:Y:S01]  /*1740*/  LDCU.64 UR8, c[0x0][0x388] ;  /* 0x00007100ff0877ac */ /* 0x000e220008000a00 */
[----:B------:R-:W0:Y:S02]  /*1750*/  FRND.F64 R2, R2 ;  /* 0x0000000200027313 */ /* 0x000e240000301800 */
[----:B0-----:R-:W-:-:S11]  /*1760*/  DMUL R36, R2, UR8 ;  /* 0x0000000802247c28 */ /* 0x001fd60008000000 */
.L_x_5408:
[----:B------:R-:W-:Y:S05]  /*1770*/  BSYNC.RECONVERGENT B2 ;  /* 0x0000000000027941 */ /* 0x000fea0003800200 */
.L_x_5407:
        /* <DEDUP_REMOVED lines=29> */
.L_x_5414:
[----:B------:R-:W-:Y:S05]  /*1950*/  BSYNC.RECONVERGENT B3 ;  /* 0x0000000000037941 */ /* 0x000fea0003800200 */
.L_x_5413:
[----:B------:R-:W0:Y:S01]  /*1960*/  LDCU.64 UR8, c[0x0][0x388] ;  /* 0x00007100ff0877ac */ /* 0x000e220008000a00 */
[----:B------:R-:W0:Y:S02]  /*1970*/  FRND.F64 R2, R2 ;  /* 0x0000000200027313 */ /* 0x000e240000301800 */
[----:B0-----:R-:W-:-:S11]  /*1980*/  DMUL R34, R2, UR8 ;  /* 0x0000000802227c28 */ /* 0x001fd60008000000 */
.L_x_5412:
[----:B------:R-:W-:Y:S05]  /*1990*/  BSYNC.RECONVERGENT B2 ;  /* 0x0000000000027941 */ /* 0x000fea0003800200 */
.L_x_5411:
        /* <DEDUP_REMOVED lines=29> */
.L_x_5418:
[----:B------:R-:W-:Y:S05]  /*1b70*/  BSYNC.RECONVERGENT B3 ;  /* 0x0000000000037941 */ /* 0x000fea0003800200 */
.L_x_5417:
[----:B------:R-:W0:Y:S01]  /*1b80*/  LDCU.64 UR8, c[0x0][0x388] ;  /* 0x00007100ff0877ac */ /* 0x000e220008000a00 */
[----:B------:R-:W0:Y:S02]  /*1b90*/  FRND.F64 R2, R2 ;  /* 0x0000000200027313 */ /* 0x000e240000301800 */
[----:B0-----:R-:W-:-:S11]  /*1ba0*/  DMUL R30, R2, UR8 ;  /* 0x00000008021e7c28 */ /* 0x001fd60008000000 */
.L_x_5416:
[----:B------:R-:W-:Y:S05]  /*1bb0*/  BSYNC.RECONVERGENT B2 ;  /* 0x0000000000027941 */ /* 0x000fea0003800200 */
.L_x_5415:
        /* <DEDUP_REMOVED lines=29> */
.L_x_5422:
[----:B------:R-:W-:Y:S05]  /*1d90*/  BSYNC.RECONVERGENT B3 ;  /* 0x0000000000037941 */ /* 0x000fea0003800200 */
.L_x_5421:
[----:B------:R-:W0:Y:S01]  /*1da0*/  LDCU.64 UR8, c[0x0][0x388] ;  /* 0x00007100ff0877ac */ /* 0x000e220008000a00 */
[----:B------:R-:W0:Y:S02]  /*1db0*/  FRND.F64 R2, R2 ;  /* 0x0000000200027313 */ /* 0x000e240000301800 */
[----:B0-----:R-:W-:-:S11]  /*1dc0*/  DMUL R28, R2, UR8 ;  /* 0x00000008021c7c28 */ /* 0x001fd60008000000 */
.L_x_5420:
[----:B------:R-:W-:Y:S05]  /*1dd0*/  BSYNC.RECONVERGENT B2 ;  /* 0x0000000000027941 */ /* 0x000fea0003800200 */
.L_x_5419:
        /* <DEDUP_REMOVED lines=29> */
.L_x_5426:
[----:B------:R-:W-:Y:S05]  /*1fb0*/  BSYNC.RECONVERGENT B3 ;  /* 0x0000000000037941 */ /* 0x000fea0003800200 */
.L_x_5425:
[----:B------:R-:W0:Y:S01]  /*1fc0*/  LDCU.64 UR8, c[0x0][0x388] ;  /* 0x00007100ff0877ac */ /* 0x000e220008000a00 */
[----:B------:R-:W0:Y:S02]  /*1fd0*/  FRND.F64 R2, R2 ;  /* 0x0000000200027313 */ /* 0x000e240000301800 */
[----:B0-----:R-:W-:-:S11]  /*1fe0*/  DMUL R12, R2, UR8 ;  /* 0x00000008020c7c28 */ /* 0x001fd60008000000 */
.L_x_5424:
[----:B------:R-:W-:Y:S05]  /*1ff0*/  BSYNC.RECONVERGENT B2 ;  /* 0x0000000000027941 */ /* 0x000fea0003800200 */
.L_x_5423:
        /* <DEDUP_REMOVED lines=29> */
.L_x_5430:
[----:B------:R-:W-:Y:S05]  /*21d0*/  BSYNC.RECONVERGENT B3 ;  /* 0x0000000000037941 */ /* 0x000fea0003800200 */
.L_x_5429:
[----:B------:R-:W0:Y:S01]  /*21e0*/  LDCU.64 UR8, c[0x0][0x388] ;  /* 0x00007100ff0877ac */ /* 0x000e220008000a00 */
[----:B------:R-:W0:Y:S02]  /*21f0*/  FRND.F64 R2, R2 ;  /* 0x0000000200027313 */ /* 0x000e240000301800 */
[----:B0-----:R-:W-:-:S11]  /*2200*/  DMUL R10, R2, UR8 ;  /* 0x00000008020a7c28 */ /* 0x001fd60008000000 */
.L_x_5428:
[----:B------:R-:W-:Y:S05]  /*2210*/  BSYNC.RECONVERGENT B2 ;  /* 0x0000000000027941 */ /* 0x000fea0003800200 */
.L_x_5427:
        /* <DEDUP_REMOVED lines=29> */
.L_x_5434:
[----:B------:R-:W-:Y:S05]  /*23f0*/  BSYNC.RECONVERGENT B3 ;  /* 0x0000000000037941 */ /* 0x000fea0003800200 */
.L_x_5433:
[----:B------:R-:W0:Y:S01]  /*2400*/  LDCU.64 UR8, c[0x0][0x388] ;  /* 0x00007100ff0877ac */ /* 0x000e220008000a00 */
[----:B------:R-:W0:Y:S02]  /*2410*/  FRND.F64 R2, R2 ;  /* 0x0000000200027313 */ /* 0x000e240000301800 */
[----:B0-----:R-:W-:-:S11]  /*2420*/  DMUL R8, R2, UR8 ;  /* 0x0000000802087c28 */ /* 0x001fd60008000000 */
.L_x_5432:
[----:B------:R-:W-:Y:S05]  /*2430*/  BSYNC.RECONVERGENT B2 ;  /* 0x0000000000027941 */ /* 0x000fea0003800200 */
.L_x_5431:
        /* <DEDUP_REMOVED lines=28> */
.L_x_5436:
[----:B------:R-:W-:Y:S05]  /*2600*/  BSYNC.RECONVERGENT B2 ;  /* 0x0000000000027941 */ /* 0x000fea0003800200 */
.L_x_5435:
[----:B------:R-:W0:Y:S01]  /*2610*/  LDCU.64 UR8, c[0x0][0x388] ;  /* 0x00007100ff0877ac */ /* 0x000e220008000a00 */
[----:B------:R-:W0:Y:S02]  /*2620*/  FRND.F64 R2, R2 ;  /* 0x0000000200027313 */ /* 0x000e240000301800 */
[----:B0-----:R-:W-:-:S11]  /*2630*/  DMUL R2, R2, UR8 ;  /* 0x0000000802027c28 */ /* 0x001fd60008000000 */
.L_x_5404:
[----:B------:R-:W-:Y:S05]  /*2640*/  BSYNC.RECONVERGENT B0 ;  /* 0x0000000000007941 */ /* 0x000fea0003800200 */
.L_x_5374:
        /* <DEDUP_REMOVED lines=20> */
.L_x_5439:
[----:B------:R-:W-:-:S13]  /*2790*/  ISETP.GE.U32.AND P0, PT, R26, R0, PT ;  /* 0x000000001a00720c */ /* 0x000fda0003f06070 */
[----:B------:R-:W-:Y:S05]  /*27a0*/  @P0 BRA `(.L_x_5441) ;  /* 0x0000000000300947 */ /* 0x000fea0003800000 */
[----:B0----5:R-:W0:Y:S01]  /*27b0*/  LDC.64 R4, c[0x0][0x3a0] ;  /* 0x0000e800ff047b82 */ /* 0x021e220000000a00 */
[----:B------:R-:W-:Y:S01]  /*27c0*/  IADD3 R7, PT, PT, R6, R26, RZ ;  /* 0x0000001a06077210 */ /* 0x000fe20007ffe0ff */
[----:B------:R-:W-:-:S04]  /*27d0*/  VIADD R26, R26, 0x80 ;  /* 0x000000801a1a7836 */ /* 0x000fc80000000000 */
[----:B0-----:R-:W-:-:S05]  /*27e0*/  IMAD.WIDE.U32 R4, R7, 0x8, R4 ;  /* 0x0000000807047825 */ /* 0x001fca00078e0004 */
[----:B------:R1:W-:Y:S02]  /*27f0*/  STG.E.64 desc[UR4][R4.64], R30 ;  /* 0x0000001e04007986 */ /* 0x0003e4000c101b04 */
.L_x_5440:
[----:B------:R-:W-:-:S13]  /*2800*/  ISETP.GE.U32.AND P0, PT, R26, R0, PT ;  /* 0x000000001a00720c */ /* 0x000fda0003f06070 */
[----:B------:R-:W-:Y:S05]  /*2810*/  @P0 BRA `(.L_x_5442) ;  /* 0x0000000000300947 */ /* 0x000fea0003800000 */
[----:B01----:R-:W0:Y:S01]  /*2820*/  LDC.64 R4, c[0x0][0x3a0] ;  /* 0x0000e800ff047b82 */ /* 0x003e220000000a00 */
[----:B------:R-:W-:Y:S02]  /*2830*/  IMAD.IADD R7, R6, 0x1, R26 ;  /* 0x0000000106077824 */ /* 0x000fe400078e021a */
[----:B------:R-:W-:Y:S02]  /*2840*/  VIADD R26, R26, 0x80 ;  /* 0x000000801a1a7836 */ /* 0x000fe40000000000 */
[----:B0-----:R-:W-:-:S05]  /*2850*/  IMAD.WIDE.U32 R4, R7, 0x8, R4 ;  /* 0x0000000807047825 */ /* 0x001fca00078e0004 */
[----:B------:R1:W-:Y:S02]  /*2860*/  STG.E.64 desc[UR4][R4.64], R28 ;  /* 0x0000001c04007986 */ /* 0x0003e4000c101b04 */
.L_x_5441:
[----:B------:R-:W-:-:S13]  /*2870*/  ISETP.GE.U32.AND P0, PT, R26, R0, PT ;  /* 0x000000001a00720c */ /* 0x000fda0003f06070 */
[----:B------:R-:W-:Y:S05]  /*2880*/  @P0 BRA `(.L_x_5443) ;  /* 0x0000000000340947 */ /* 0x000fea0003800000 */
[----:B01---5:R-:W0:Y:S01]  /*2890*/  LDC.64 R4, c[0x0][0x3a0] ;  /* 0x0000e800ff047b82 */ /* 0x023e220000000a00 */
[----:B------:R-:W-:Y:S01]  /*28a0*/  IMAD.IADD R7, R6, 0x1, R26 ;  /* 0x0000000106077824 */ /* 0x000fe200078e021a */
[----:B------:R-:W-:-:S03]  /*28b0*/  IADD3 R26, PT, PT, R26, 0x80, RZ ;  /* 0x000000801a1a7810 */ /* 0x000fc60007ffe0ff */
[----:B0-----:R-:W-:-:S05]  /*28c0*/  IMAD.WIDE.U32 R4, R7, 0x8, R4 ;  /* 0x0000000807047825 */ /* 0x001fca00078e0004 */
[----:B------:R2:W-:Y:S02]  /*28d0*/  STG.E.64 desc[UR4][R4.64], R12 ;  /* 0x0000000c04007986 */ /* 0x0005e4000c101b04 */
.L_x_5442:
        /* <DEDUP_REMOVED lines=8> */
.L_x_5443:
[----:B------:R-:W-:Y:S05]  /*2960*/  BSYNC.RELIABLE B1 ;  /* 0x0000000000017941 */ /* 0x000fea0003800100 */
.L_x_5438:
[----:B------:R-:W-:-:S13]  /*2970*/  ISETP.GE.U32.AND P0, PT, R26, R0, PT ;  /* 0x000000001a00720c */ /* 0x000fda0003f06070 */
[----:B012--5:R-:W0:Y:S01]  /*2980*/  @!P0 LDC.64 R4, c[0x0][0x3a0] ;  /* 0x0000e800ff048b82 */ /* 0x027e220000000a00 */
[----:B------:R-:W-:Y:S02]  /*2990*/  @!P0 IMAD.IADD R7, R6, 0x1, R26 ;  /* 0x0000000106078824 */ /* 0x000fe400078e021a */
[----:B------:R-:W-:Y:S02]  /*29a0*/  @!P0 VIADD R26, R26, 0x80 ;  /* 0x000000801a1a8836 */ /* 0x000fe40000000000 */
[----:B0-----:R-:W-:-:S05]  /*29b0*/  @!P0 IMAD.WIDE.U32 R4, R7, 0x8, R4 ;  /* 0x0000000807048825 */ /* 0x001fca00078e0004 */
[----:B------:R3:W-:Y:S02]  /*29c0*/  @!P0 STG.E.64 desc[UR4][R4.64], R8 ;  /* 0x0000000804008986 */ /* 0x0007e4000c101b04 */
.L_x_5444:
[----:B------:R-:W-:Y:S05]  /*29d0*/  BSYNC.RECONVERGENT B0 ;  /* 0x0000000000007941 */ /* 0x000fea0003800200 */
.L_x_5437:
        /* <DEDUP_REMOVED lines=10> */
.L_x_5373:
        /* <DEDUP_REMOVED lines=33> */
[----:B------:R-:W-:Y:S02]  /*2c90*/  IMAD.MOV.U32 R28, RZ, RZ, R2 ;  /* 0x000000ffff1c7224 */ /* 0x000fe400078e0002 */
[----:B------:R-:W-:-:S07]  /*2ca0*/  IMAD.MOV.U32 R29, RZ, RZ, R3 ;  /* 0x000000ffff1d7224 */ /* 0x000fce00078e0003 */
.L_x_5447:
[----:B------:R-:W-:Y:S05]  /*2cb0*/  BSYNC.RECONVERGENT B0 ;  /* 0x0000000000007941 */ /* 0x000fea0003800200 */
.L_x_5446:
        /* <DEDUP_REMOVED lines=23> */
.L_x_5449:
[----:B------:R-:W-:Y:S05]  /*2e30*/  BSYNC.RECONVERGENT B0 ;  /* 0x0000000000007941 */ /* 0x000fea0003800200 */
.L_x_5448:
        /* <DEDUP_REMOVED lines=27> */
.L_x_5451:
[----:B------:R-:W-:Y:S05]  /*2ff0*/  BSYNC.RECONVERGENT B0 ;  /* 0x0000000000007941 */ /* 0x000fea0003800200 */
.L_x_5450:
        /* <DEDUP_REMOVED lines=23> */
.L_x_5453:
[----:B------:R-:W-:Y:S05]  /*3170*/  BSYNC.RECONVERGENT B0 ;  /* 0x0000000000007941 */ /* 0x000fea0003800200 */
.L_x_5452:
        /* <DEDUP_REMOVED lines=27> */
.L_x_5455:
[----:B------:R-:W-:Y:S05]  /*3330*/  BSYNC.RECONVERGENT B0 ;  /* 0x0000000000007941 */ /* 0x000fea0003800200 */
.L_x_5454:
        /* <DEDUP_REMOVED lines=23> */
.L_x_5457:
[----:B------:R-:W-:Y:S05]  /*34b0*/  BSYNC.RECONVERGENT B0 ;  /* 0x0000000000007941 */ /* 0x000fea0003800200 */
.L_x_5456:
        /* <DEDUP_REMOVED lines=27> */
.L_x_5459:
[----:B------:R-:W-:Y:S05]  /*3670*/  BSYNC.RECONVERGENT B0 ;  /* 0x0000000000007941 */ /* 0x000fea0003800200 */
.L_x_5458:
        /* <DEDUP_REMOVED lines=23> */
.L_x_5461:
[----:B------:R-:W-:Y:S05]  /*37f0*/  BSYNC.RECONVERGENT B0 ;  /* 0x0000000000007941 */ /* 0x000fea0003800200 */
.L_x_5460:
[----:B------:R-:W-:Y:S02]  /*3800*/  IMAD.MOV.U32 R10, RZ, RZ, R2 ;  /* 0x000000ffff0a7224 */ /* 0x000fe400078e0002 */
[----:B------:R-:W-:Y:S01]  /*3810*/  IMAD.MOV.U32 R11, RZ, RZ, R3 ;  /* 0x000000ffff0b7224 */ /* 0x000fe200078e0003 */
[----:B------:R-:W-:Y:S06]  /*3820*/  BRA `(.L_x_5462) ;  /* 0x0000000c00247947 */ /* 0x000fec0003800000 */
.L_x_5445:
        /* <DEDUP_REMOVED lines=23> */
.L_x_5464:
[----:B------:R-:W-:Y:S05]  /*39a0*/  BSYNC.RECONVERGENT B0 ;  /* 0x0000000000007941 */ /* 0x000fea0003800200 */
.L_x_5463:
        /* <DEDUP_REMOVED lines=23> */
.L_x_5466:
[----:B------:R-:W-:Y:S05]  /*3b20*/  BSYNC.RECONVERGENT B0 ;  /* 0x0000000000007941 */ /* 0x000fea0003800200 */
.L_x_5465:
        /* <DEDUP_REMOVED lines=23> */
[----:B------:R-:W-:Y:S01]  /*3ca0*/  IMAD.MOV.U32 R4, RZ, RZ, R2 ;  /* 0x000000ffff047224 */ /* 0x000fe200078e0002 */
[----:B------:R-:W-:-:S07]  /*3cb0*/  MOV R5, R3 ;  /* 0x0000000300057202 */ /* 0x000fce0000000f00 */
.L_x_5468:
[----:B------:R-:W-:Y:S05]  /*3cc0*/  BSYNC.RECONVERGENT B0 ;  /* 0x0000000000007941 */ /* 0x000fea0003800200 */
.L_x_5467:
        /* <DEDUP_REMOVED lines=23> */
.L_x_5470:
[----:B------:R-:W-:Y:S05]  /*3e40*/  BSYNC.RECONVERGENT B0 ;  /* 0x0000000000007941 */ /* 0x000fea0003800200 */
.L_x_5469:
        /* <DEDUP_REMOVED lines=23> */
[----:B------:R-:W-:Y:S02]  /*3fc0*/  IMAD.MOV.U32 R4, RZ, RZ, R2 ;  /* 0x000000ffff047224 */ /* 0x000fe400078e0002 */
[----:B------:R-:W-:-:S07]  /*3fd0*/  IMAD.MOV.U32 R5, RZ, RZ, R3 ;  /* 0x000000ffff057224 */ /* 0x000fce00078e0003 */
.L_x_5472:
[----:B------:R-:W-:Y:S05]  /*3fe0*/  BSYNC.RECONVERGENT B0 ;  /* 0x0000000000007941 */ /* 0x000fea0003800200 */
.L_x_5471:
        /* <DEDUP_REMOVED lines=23> */
.L_x_5474:
[----:B------:R-:W-:Y:S05]  /*4160*/  BSYNC.RECONVERGENT B0 ;  /* 0x0000000000007941 */ /* 0x000fea0003800200 */
.L_x_5473:
        /* <DEDUP_REMOVED lines=23> */
[----:B------:R-:W-:Y:S01]  /*42e0*/  MOV R4, R2 ;  /* 0x0000000200047202 */ /* 0x000fe20000000f00 */
[----:B------:R-:W-:-:S07]  /*42f0*/  IMAD.MOV.U32 R5, RZ, RZ, R3 ;  /* 0x000000ffff057224 */ /* 0x000fce00078e0003 */
.L_x_5476:
[----:B------:R-:W-:Y:S05]  /*4300*/  BSYNC.RECONVERGENT B0 ;  /* 0x0000000000007941 */ /* 0x000fea0003800200 */
.L_x_5475:
        /* <DEDUP_REMOVED lines=23> */
.L_x_5478:
[----:B------:R-:W-:Y:S05]  /*4480*/  BSYNC.RECONVERGENT B0 ;  /* 0x0000000000007941 */ /* 0x000fea0003800200 */
.L_x_5477:
[----:B------:R-:W0:Y:S01]  /*4490*/  LDCU.64 UR6, c[0x0][0x388] ;  /* 0x00007100ff0677ac */ /* 0x000e220008000a00 */
[----:B------:R-:W0:Y:S02]  /*44a0*/  FRND.F64 R2, R2 ;  /* 0x0000000200027313 */ /* 0x000e240000301800 */
[----:B0-----:R-:W-:-:S11]  /*44b0*/  DMUL R10, R2, UR6 ;  /* 0x00000006020a7c28 */ /* 0x001fd60008000000 */
.L_x_5462:
        /* <DEDUP_REMOVED lines=8> */
        .weak           $__internal_6_$__cuda_sm20_div_rn_f64_full
        .type           $__internal_6_$__cuda_sm20_div_rn_f64_full,@function
        .size           $__internal_6_$__cuda_sm20_div_rn_f64_full,(.L_x_19797 - $__internal_6_$__cuda_sm20_div_rn_f64_full)
$__internal_6_$__cuda_sm20_div_rn_f64_full:
        /* <DEDUP_REMOVED lines=80> */
.L_x_5480:
        /* <DEDUP_REMOVED lines=18> */
.L_x_5483:
[----:B------:R-:W-:-:S05]  /*4b60*/  LOP3.LUT R24, R21, 0x80000, RZ, 0xfc, !PT ;  /* 0x0008000015187812 */ /* 0x000fca00078efcff */
[----:B------:R-:W-:Y:S01]  /*4b70*/  IMAD.MOV.U32 R25, RZ, RZ, R24 ;  /* 0x000000ffff197224 */ /* 0x000fe200078e0018 */
[----:B------:R-:W-:Y:S01]  /*4b80*/  MOV R24, R20 ;  /* 0x0000001400187202 */ /* 0x000fe20000000f00 */
[----:B------:R-:W-:Y:S06]  /*4b90*/  BRA `(.L_x_5481) ;  /* 0x00000000000c7947 */ /* 0x000fec0003800000 */
.L_x_5482:
[----:B------:R-:W-:-:S05]  /*4ba0*/  LOP3.LUT R24, R3, 0x80000, RZ, 0xfc, !PT ;  /* 0x0008000003187812 */ /* 0x000fca00078efcff */
[----:B------:R-:W-:Y:S02]  /*4bb0*/  IMAD.MOV.U32 R25, RZ, RZ, R24 ;  /* 0x000000ffff197224 */ /* 0x000fe400078e0018 */
[----:B------:R-:W-:-:S07]  /*4bc0*/  IMAD.MOV.U32 R24, RZ, RZ, R2 ;  /* 0x000000ffff187224 */ /* 0x000fce00078e0002 */
.L_x_5481:
[----:B------:R-:W-:Y:S05]  /*4bd0*/  BSYNC.RECONVERGENT B1 ;  /* 0x0000000000017941 */ /* 0x000fea0003800200 */
.L_x_5479:
[----:B------:R-:W-:Y:S01]  /*4be0*/  IMAD.MOV.U32 R4, RZ, RZ, R0 ;  /* 0x000000ffff047224 */ /* 0x000fe200078e0000 */
[----:B------:R-:W-:Y:S01]  /*4bf0*/  MOV R3, R25 ;  /* 0x0000001900037202 */ /* 0x000fe20000000f00 */
[----:B------:R-:W-:Y:S02]  /*4c00*/  IMAD.MOV.U32 R5, RZ, RZ, 0x0 ;  /* 0x00000000ff057424 */ /* 0x000fe400078e00ff */
[----:B------:R-:W-:Y:S02]  /*4c10*/  IMAD.MOV.U32 R2, RZ, RZ, R24 ;  /* 0x000000ffff027224 */ /* 0x000fe400078e0018 */
[----:B------:R-:W-:Y:S05]  /*4c20*/  RET.REL.NODEC R4 `(_ZN2at6native29vectorized_elementwise_kernelILi8EZZZNS0_26round_decimals_kernel_cudaERNS_18TensorIteratorBaseElENKUlvE_clEvENKUlvE_clEvEUldE_St5arrayIPcLm2EEEEviT0_T1_) ;  /* 0xffffffb004f47950 */ /* 0x000fea0003c3ffff */
.L_x_5484:
        /* <DEDUP_REMOVED lines=13> */
.L_x_19797:


//--------------------- .text._ZN2at6native18elementwise_kernelILi128ELi4EZNS0_15gpu_kernel_implIZZZNS0_17round_kernel_cudaERNS_18TensorIteratorBaseEENKUlvE_clEvENKUlvE2_clEvEUlN3c108BFloat16EE_EEvS4_RKT_EUliE_EEviT1_ --------------------------
	.section	.text._ZN2at6native18elementwise_kernelILi128ELi4EZNS0_15gpu_kernel_implIZZZNS0_17round_kernel_cudaERNS_18TensorIteratorBaseEENKUlvE_clEvENKUlvE2_clEvEUlN3c108BFloat16EE_EEvS4_RKT_EUliE_EEviT1_,"ax",@progbits
	.align	128
        .global         _ZN2at6native18elementwise_kernelILi128ELi4EZNS0_15gpu_kernel_implIZZZNS0_17round_kernel_cudaERNS_18TensorIteratorBaseEENKUlvE_clEvENKUlvE2_clEvEUlN3c108BFloat16EE_EEvS4_RKT_EUliE_EEviT1_
        .type           _ZN2at6native18elementwise_kernelILi128ELi4EZNS0_15gpu_kernel_implIZZZNS0_17round_kernel_cudaERNS_18TensorIteratorBaseEENKUlvE_clEvENKUlvE2_clEvEUlN3c108BFloat16EE_EEvS4_RKT_EUliE_EEviT1_,@function
        .size           _ZN2at6native18elementwise_kernelILi128ELi4EZNS0_15gpu_kernel_implIZZZNS0_17round_kernel_cudaERNS_18TensorIteratorBaseEENKUlvE_clEvENKUlvE2_clEvEUlN3c108BFloat16EE_EEvS4_RKT_EUliE_EEviT1_,(.L_x_19875 - _ZN2at6native18elementwise_kernelILi128ELi4EZNS0_15gpu_kernel_implIZZZNS0_17round_kernel_cudaERNS_18TensorIteratorBaseEENKUlvE_clEvENKUlvE2_clEvEUlN3c108BFloat16EE_EEvS4_RKT_EUliE_EEviT1_)
        .other          _ZN2at6native18elementwise_kernelILi128ELi4EZNS0_15gpu_kernel_implIZZZNS0_17round_kernel_cudaERNS_18TensorIteratorBaseEENKUlvE_clEvENKUlvE2_clEvEUlN3c108BFloat16EE_EEvS4_RKT_EUliE_EEviT1_,@"STO_CUDA_ENTRY STV_DEFAULT"
_ZN2at6native18elementwise_kernelILi128ELi4EZNS0_15gpu_kernel_implIZZZNS0_17round_kernel_cudaERNS_18TensorIteratorBaseEENKUlvE_clEvENKUlvE2_clEvEUlN3c108BFloat16EE_EEvS4_RKT_EUliE_EEviT1_:
.text._ZN2at6native18elementwise_kernelILi128ELi4EZNS0_15gpu_kernel_implIZZZNS0_17round_kernel_cudaERNS_18TensorIteratorBaseEENKUlvE_clEvENKUlvE2_clEvEUlN3c108BFloat16EE_EEvS4_RKT_EUliE_EEviT1_:
        /* <DEDUP_REMOVED lines=319> */
.L_x_5487:
        /* <DEDUP_REMOVED lines=18> */
.L_x_5491:
[----:B------:R-:W2:Y:S02]  /*1510*/  LDG.E.U8 R2, desc[UR36][R2.64] ;  /* 0x0000002402027981 */ /* 0x000ea4000c1e1100 */
[----:B--2---:R-:W-:-:S04]  /*1520*/  I2FP.F32.U32 R0, R2 ;  /* 0x0000000200007245 */ /* 0x004fc80000201000 */
[----:B------:R-:W-:Y:S01]  /*1530*/  F2FP.BF16.F32.PACK_AB R0, RZ, R0 ;  /* 0x00000000ff00723e */ /* 0x000fe200000010ff */
[----:B------:R-:W-:Y:S06]  /*1540*/  BRA `(.L_x_5493) ;  /* 0x0000000c00847947 */ /* 0x000fec0003800000 */
.L_x_5490:
        /* <DEDUP_REMOVED lines=10> */
.L_x_5495:
[----:B------:R-:W2:Y:S02]  /*15f0*/  LDG.E R2, desc[UR36][R2.64] ;  /* 0x0000002402027981 */ /* 0x000ea4000c1e1900 */
[----:B--2---:R-:W-:-:S04]  /*1600*/  I2FP.F32.S32 R0, R2 ;  /* 0x0000000200007245 */ /* 0x004fc80000201400 */
[----:B------:R-:W-:Y:S01]  /*1610*/  F2FP.BF16.F32.PACK_AB R0, RZ, R0 ;  /* 0x00000000ff00723e */ /* 0x000fe200000010ff */
[----:B------:R-:W-:Y:S06]  /*1620*/  BRA `(.L_x_5493) ;  /* 0x0000000c004c7947 */ /* 0x000fec0003800000 */
.L_x_5494:
[----:B------:R-:W2:Y:S02]  /*1630*/  LDG.E.U16 R2, desc[UR36][R2.64] ;  /* 0x0000002402027981 */ /* 0x000ea4000c1e1500 */
[----:B--2---:R-:W0:Y:S02]  /*1640*/  I2F.S16 R0, R2 ;  /* 0x0000000200007306 */ /* 0x004e240000101400 */
[----:B0-----:R-:W-:Y:S01]  /*1650*/  F2FP.BF16.F32.PACK_AB R0, RZ, R0 ;  /* 0x00000000ff00723e */ /* 0x001fe200000010ff */
[----:B------:R-:W-:Y:S06]  /*1660*/  BRA `(.L_x_5493) ;  /* 0x0000000c003c7947 */ /* 0x000fec0003800000 */
.L_x_5489:
        /* <DEDUP_REMOVED lines=9> */
.L_x_5497:
[----:B------:R-:W2:Y:S02]  /*1700*/  LDG.E.U16 R0, desc[UR36][R2.64] ;  /* 0x0000002402007981 */ /* 0x000ea4000c1e1500 */
[----:B--2---:R-:W-:-:S05]  /*1710*/  HADD2.F32 R0, -RZ, R0.H0_H0 ;  /* 0x20000000ff007230 */ /* 0x004fca0000004100 */
[----:B------:R-:W-:Y:S01]  /*1720*/  F2FP.BF16.F32.PACK_AB R0, RZ, R0 ;  /* 0x00000000ff00723e */ /* 0x000fe200000010ff */
[----:B------:R-:W-:Y:S06]  /*1730*/  BRA `(.L_x_5493) ;  /* 0x0000000c00087947 */ /* 0x000fec0003800000 */
.L_x_5496:
        /* <DEDUP_REMOVED lines=9> */
.L_x_5499:
[----:B------:R-:W2:Y:S02]  /*17d0*/  LDG.E.U16 R2, desc[UR36][R2.64] ;  /* 0x0000002402027981 */ /* 0x000ea4000c1e1500 */
[----:B--2---:R-:W-:-:S05]  /*17e0*/  HADD2.F32 R0, -RZ, R2.H0_H0 ;  /* 0x20000002ff007230 */ /* 0x004fca0000004100 */
[----:B------:R-:W-:Y:S01]  /*17f0*/  F2FP.BF16.F32.PACK_AB R0, RZ, R0 ;  /* 0x00000000ff00723e */ /* 0x000fe200000010ff */
[----:B------:R-:W-:Y:S06]  /*1800*/  BRA `(.L_x_5493) ;  /* 0x0000000800d47947 */ /* 0x000fec0003800000 */
.L_x_5498:
        /* <DEDUP_REMOVED lines=8> */
.L_x_5488:
        /* <DEDUP_REMOVED lines=13> */
.L_x_5502:
        /* <DEDUP_REMOVED lines=8> */
.L_x_5501:
        /* <DEDUP_REMOVED lines=27> */
.L_x_5504:
        /* <DEDUP_REMOVED lines=13> */
.L_x_5503:
[----:B------:R0:W5:Y:S01]  /*1c60*/  LDG.E.U16 R0, desc[UR36][R2.64] ;  /* 0x0000002402007981 */ /* 0x000162000c1e1500 */
[----:B------:R-:W-:Y:S05]  /*1c70*/  BRA `(.L_x_5493) ;  /* 0x0000000400b87947 */ /* 0x000fea0003800000 */
.L_x_5500:
        /* <DEDUP_REMOVED lines=12> */
.L_x_5507:
        /* <DEDUP_REMOVED lines=21> */
.L_x_5511:
[----:B------:R-:W-:Y:S05]  /*1e90*/  BSYNC.RECONVERGENT B1 ;  /* 0x0000000000017941 */ /* 0x000fea0003800200 */
.L_x_5510:
[----:B------:R-:W-:Y:S01]  /*1ea0*/  IMAD.SHL.U32 R0, R0, 0x100000, RZ ;  /* 0x0010000000007824 */ /* 0x000fe200078e00ff */
[----:B------:R-:W-:-:S04]  /*1eb0*/  LEA R2, R2, 0x3b800000, 0x17 ;  /* 0x3b80000002027811 */ /* 0x000fc800078eb8ff */
[----:B------:R-:W-:-:S07]  /*1ec0*/  LOP3.LUT R0, R2, R0, R7, 0xfe, !PT ;  /* 0x0000000002007212 */ /* 0x000fce00078efe07 */
.L_x_5509:
[----:B------:R-:W-:Y:S05]  /*1ed0*/  BSYNC.RECONVERGENT B0 ;  /* 0x0000000000007941 */ /* 0x000fea0003800200 */
.L_x_5508:
[----:B------:R-:W-:Y:S01]  /*1ee0*/  F2FP.BF16.F32.PACK_AB R0, RZ, R0 ;  /* 0x00000000ff00723e */ /* 0x000fe200000010ff */
[----:B------:R-:W-:Y:S06]  /*1ef0*/  BRA `(.L_x_5493) ;  /* 0x0000000400187947 */ /* 0x000fec0003800000 */
.L_x_5506:
        /* <DEDUP_REMOVED lines=21> */
.L_x_5515:
[----:B------:R-:W-:Y:S05]  /*2050*/  BSYNC.RECONVERGENT B1 ;  /* 0x0000000000017941 */ /* 0x000fea0003800200 */
.L_x_5514:
[----:B------:R-:W-:Y:S02]  /*2060*/  SHF.L.U32 R0, R0, 0x15, RZ ;  /* 0x0000001500007819 */ /* 0x000fe400000006ff */
[----:B------:R-:W-:-:S04]  /*2070*/  LEA R2, R2, 0x37800000, 0x17 ;  /* 0x3780000002027811 */ /* 0x000fc800078eb8ff */
[----:B------:R-:W-:-:S07]  /*2080*/  LOP3.LUT R0, R2, R0, R7, 0xfe, !PT ;  /* 0x0000000002007212 */ /* 0x000fce00078efe07 */
.L_x_5513:
[----:B------:R-:W-:Y:S05]  /*2090*/  BSYNC.RECONVERGENT B0 ;  /* 0x0000000000007941 */ /* 0x000fea0003800200 */
.L_x_5512:
[----:B------:R-:W-:Y:S01]  /*20a0*/  F2FP.BF16.F32.PACK_AB R0, RZ, R0 ;  /* 0x00000000ff00723e */ /* 0x000fe200000010ff */
[----:B------:R-:W-:Y:S06]  /*20b0*/  BRA `(.L_x_5493) ;  /* 0x0000000000a87947 */ /* 0x000fec0003800000 */
.L_x_5505:
[----:B------:R-:W-:-:S09]  /*20c0*/  UISETP.NE.AND UP0, UPT, UR4, 0x1c, UPT ;  /* 0x0000001c0400788c */ /* 0x000fd2000bf05270 */
[----:B------:R-:W-:Y:S05]  /*20d0*/  BRA.U !UP0, `(.L_x_5516) ;  /* 0x0000000108947547 */ /* 0x000fea000b800000 */
[----:B------:R-:W-:-:S09]  /*20e0*/  UISETP.NE.AND UP0, UPT, UR4, 0x1d, UPT ;  /* 0x0000001d0400788c */ /* 0x000fd2000bf05270 */
[----:B------:R-:W-:Y:S05]  /*20f0*/  BRA.U !UP0, `(.L_x_5517) ;  /* 0x00000001087c7547 */ /* 0x000fea000b800000 */
[----:B------:R-:W-:-:S09]  /*2100*/  UISETP.NE.AND UP0, UPT, UR4, 0x2c, UPT ;  /* 0x0000002c0400788c */ /* 0x000fd2000bf05270 */
[----:B------:R-:W-:Y:S05]  /*2110*/  BRA.U !UP0, `(.L_x_5518) ;  /* 0x0000000108487547 */ /* 0x000fea000b800000 */
.L_x_5492:
        /* <DEDUP_REMOVED lines=16> */
.L_x_5519:
[----:B------:R-:W-:Y:S01]  /*2220*/  PRMT R0, RZ, 0x7610, R0 ;  /* 0x00007610ff007816 */ /* 0x000fe20000000000 */
[----:B------:R-:W-:Y:S06]  /*2230*/  BRA `(.L_x_5493) ;  /* 0x0000000000487947 */ /* 0x000fec0003800000 */
.L_x_5518:
        /* <DEDUP_REMOVED lines=8> */
.L_x_5521:
[----:B------:R-:W-:Y:S05]  /*22c0*/  BSYNC.RECONVERGENT B0 ;  /* 0x0000000000007941 */ /* 0x000fea0003800200 */
.L_x_5520:
[----:B------:R-:W-:Y:S01]  /*22d0*/  F2FP.BF16.F32.PACK_AB R0, RZ, R0 ;  /* 0x00000000ff00723e */ /* 0x000fe200000010ff */
[----:B------:R-:W-:Y:S06]  /*22e0*/  BRA `(.L_x_5493) ;  /* 0x00000000001c7947 */ /* 0x000fec0003800000 */
.L_x_5517:
[----:B------:R-:W2:Y:S02]  /*22f0*/  LDG.E.64 R2, desc[UR36][R2.64] ;  /* 0x0000002402027981 */ /* 0x000ea4000c1e1b00 */
[----:B--2---:R-:W0:Y:S02]  /*2300*/  I2F.U64 R0, R2 ;  /* 0x0000000200007312 */ /* 0x004e240000301000 */
[----:B0-----:R-:W-:Y:S01]  /*2310*/  F2FP.BF16.F32.PACK_AB R0, RZ, R0 ;  /* 0x00000000ff00723e */ /* 0x001fe200000010ff */
[----:B------:R-:W-:Y:S06]  /*2320*/  BRA `(.L_x_5493) ;  /* 0x00000000000c7947 */ /* 0x000fec0003800000 */
.L_x_5516:
[----:B------:R-:W2:Y:S02]  /*2330*/  LDG.E R2, desc[UR36][R2.64] ;  /* 0x0000002402027981 */ /* 0x000ea4000c1e1900 */
[----:B--2---:R-:W-:-:S04]  /*2340*/  I2FP.F32.U32 R0, R2 ;  /* 0x0000000200007245 */ /* 0x004fc80000201000 */
[----:B------:R-:W-:-:S07]  /*2350*/  F2FP.BF16.F32.PACK_AB R0, RZ, R0 ;  /* 0x00000000ff00723e */ /* 0x000fce00000010ff */
.L_x_5493:
[----:B-----5:R-:W-:Y:S01]  /*2360*/  IMAD.U32 R0, R0, 0x10000, RZ ;  /* 0x0001000000007824 */ /* 0x020fe200078e00ff */
[----:B------:R-:W0:Y:S01]  /*2370*/  LDCU.64 UR6, c[0x0][0x580] ;  /* 0x0000b000ff0677ac */ /* 0x000e220008000a00 */
[----:B------:R-:W-:-:S04]  /*2380*/  UPRMT UR4, UR42, 0x9910, URZ ;  /* 0x000099102a047896 */ /* 0x000fc800080000ff */
[----:B------:R-:W1:Y:S01]  /*2390*/  FRND R0, R0 ;  /* 0x0000000000007307 */ /* 0x000e620000201000 */
        /* <DEDUP_REMOVED lines=17> */
.L_x_5525:
[----:B-1----:R-:W-:-:S06]  /*24b0*/  SHF.L.U32 R5, R5, 0x10, RZ ;  /* 0x0000001005057819 */ /* 0x002fcc00000006ff */
[----:B------:R-:W1:Y:S02]  /*24c0*/  F2I.S64.TRUNC R4, R5 ;  /* 0x0000000500047311 */ /* 0x000e64000020d900 */
[----:B-1----:R4:W-:Y:S01]  /*24d0*/  STG.E.U8 desc[UR36][R2.64], R4 ;  /* 0x0000000402007986 */ /* 0x0029e2000c101124 */
[----:B------:R-:W-:Y:S05]  /*24e0*/  BRA `(.L_x_5527) ;  /* 0x0000000c00707947 */ /* 0x000fea0003800000 */
.L_x_5524:
        /* <DEDUP_REMOVED lines=10> */
.L_x_5529:
[----:B-1----:R-:W-:-:S06]  /*2590*/  IMAD.U32 R5, R5, 0x10000, RZ ;  /* 0x0001000005057824 */ /* 0x002fcc00078e00ff */
[----:B------:R-:W1:Y:S02]  /*25a0*/  F2I.FTZ.TRUNC.NTZ R5, R5 ;  /* 0x0000000500057305 */ /* 0x000e64000021f100 */
[----:B-1----:R2:W-:Y:S01]  /*25b0*/  STG.E desc[UR36][R2.64], R5 ;  /* 0x0000000502007986 */ /* 0x0025e2000c101924 */
[----:B------:R-:W-:Y:S05]  /*25c0*/  BRA `(.L_x_5527) ;  /* 0x0000000c00387947 */ /* 0x000fea0003800000 */
.L_x_5528:
[----:B-1----:R-:W-:-:S06]  /*25d0*/  IMAD.U32 R5, R5, 0x10000, RZ ;  /* 0x0001000005057824 */ /* 0x002fcc00078e00ff */
[----:B------:R-:W1:Y:S02]  /*25e0*/  F2I.FTZ.TRUNC.NTZ R5, R5 ;  /* 0x0000000500057305 */ /* 0x000e64000021f100 */
[----:B-1----:R3:W-:Y:S01]  /*25f0*/  STG.E.U16 desc[UR36][R2.64], R5 ;  /* 0x0000000502007986 */ /* 0x0027e2000c101524 */
[----:B------:R-:W-:Y:S05]  /*2600*/  BRA `(.L_x_5527) ;  /* 0x0000000c00287947 */ /* 0x000fea0003800000 */
.L_x_5523:
        /* <DEDUP_REMOVED lines=9> */
.L_x_5531:
[----:B01----:R-:W-:-:S05]  /*26a0*/  IMAD.U32 R0, R5, 0x10000, RZ ;  /* 0x0001000005007824 */ /* 0x003fca00078e00ff */
[----:B------:R-:W-:-:S05]  /*26b0*/  F2FP.F16.F32.PACK_AB R0, RZ, R0 ;  /* 0x00000000ff00723e */ /* 0x000fca00000000ff */
[----:B------:R0:W-:Y:S01]  /*26c0*/  STG.E.U16 desc[UR36][R2.64], R0 ;  /* 0x0000000002007986 */ /* 0x0001e2000c101524 */
[----:B------:R-:W-:Y:S05]  /*26d0*/  BRA `(.L_x_5527) ;  /* 0x0000000800f47947 */ /* 0x000fea0003800000 */
.L_x_5530:
        /* <DEDUP_REMOVED lines=10> */
.L_x_5533:
[----:B-1----:R-:W-:-:S04]  /*2780*/  SHF.L.U32 R5, R5, 0x10, RZ ;  /* 0x0000001005057819 */ /* 0x002fc800000006ff */
[----:B------:R-:W-:-:S04]  /*2790*/  F2FP.F16.F32.PACK_AB R5, RZ, R5 ;  /* 0x00000005ff05723e */ /* 0x000fc800000000ff */
[----:B------:R-:W-:-:S05]  /*27a0*/  PRMT R5, R5, 0x5410, RZ ;  /* 0x0000541005057816 */ /* 0x000fca00000000ff */
[----:B------:R1:W-:Y:S01]  /*27b0*/  STG.E desc[UR36][R2.64], R5 ;  /* 0x0000000502007986 */ /* 0x0003e2000c101924 */
[----:B------:R-:W-:Y:S05]  /*27c0*/  BRA `(.L_x_5527) ;  /* 0x0000000800b87947 */ /* 0x000fea0003800000 */
.L_x_5532:
[----:B-1----:R-:W-:-:S04]  /*27d0*/  IMAD.U32 R4, R5, 0x10000, RZ ;  /* 0x0001000005047824 */ /* 0x002fc800078e00ff */
[----:B------:R-:W-:-:S06]  /*27e0*/  FMUL.FTZ R4, R4, 1 ;  /* 0x3f80000004047820 */ /* 0x000fcc0000410000 */
[----:B------:R-:W1:Y:S02]  /*27f0*/  F2F.F64.F32 R4, R4 ;  /* 0x0000000400047310 */ /* 0x000e640000201800 */
[----:B-1----:R1:W-:Y:S01]  /*2800*/  STG.E.64 desc[UR36][R2.64], R4 ;  /* 0x0000000402007986 */ /* 0x0023e2000c101b24 */
[----:B------:R-:W-:Y:S05]  /*2810*/  BRA `(.L_x_5527) ;  /* 0x0000000800a47947 */ /* 0x000fea0003800000 */
.L_x_5522:
        /* <DEDUP_REMOVED lines=13> */
.L_x_5536:
[----:B-1----:R-:W-:Y:S01]  /*28f0*/  IMAD.U32 R5, R5, 0x10000, RZ ;  /* 0x0001000005057824 */ /* 0x002fe200078e00ff */
[----:B------:R-:W-:-:S03]  /*2900*/  CS2R R6, SRZ ;  /* 0x0000000000067805 */ /* 0x000fc6000001ff00 */
[----:B------:R-:W-:-:S06]  /*2910*/  FMUL.FTZ R5, R5, 1 ;  /* 0x3f80000005057820 */ /* 0x000fcc0000410000 */
[----:B------:R-:W1:Y:S02]  /*2920*/  F2F.F64.F32 R4, R5 ;  /* 0x0000000500047310 */ /* 0x000e640000201800 */
[----:B-1----:R1:W-:Y:S01]  /*2930*/  STG.E.128 desc[UR36][R2.64], R4 ;  /* 0x0000000402007986 */ /* 0x0023e2000c101d24 */
[----:B------:R-:W-:Y:S05]  /*2940*/  BRA `(.L_x_5527) ;  /* 0x0000000800587947 */ /* 0x000fea0003800000 */
.L_x_5535:
        /* <DEDUP_REMOVED lines=19> */
.L_x_5540:
[----:B------:R-:W-:Y:S05]  /*2a80*/  BSYNC.RECONVERGENT B0 ;  /* 0x0000000000007941 */ /* 0x000fea0003800200 */
.L_x_5539:
[----:B------:R-:W-:-:S05]  /*2a90*/  LOP3.LUT R5, R0, 0x80, R5, 0xf8, !PT ;  /* 0x0000008000057812 */ /* 0x000fca00078ef805 */
[----:B------:R0:W-:Y:S01]  /*2aa0*/  STG.E.U8 desc[UR36][R2.64], R5 ;  /* 0x0000000502007986 */ /* 0x0001e2000c101124 */
[----:B------:R-:W-:Y:S05]  /*2ab0*/  BRA `(.L_x_5527) ;  /* 0x0000000400fc7947 */ /* 0x000fea0003800000 */
.L_x_5538:
        /* <DEDUP_REMOVED lines=15> */
.L_x_5542:
[----:B------:R-:W-:Y:S05]  /*2bb0*/  BSYNC.RECONVERGENT B0 ;  /* 0x0000000000007941 */ /* 0x000fea0003800200 */
.L_x_5541:
[----:B------:R-:W-:-:S05]  /*2bc0*/  LOP3.LUT R5, R0, 0x80, R5, 0xf8, !PT ;  /* 0x0000008000057812 */ /* 0x000fca00078ef805 */
[----:B------:R0:W-:Y:S01]  /*2bd0*/  STG.E.U8 desc[UR36][R2.64], R5 ;  /* 0x0000000502007986 */ /* 0x0001e2000c101124 */
[----:B------:R-:W-:Y:S05]  /*2be0*/  BRA `(.L_x_5527) ;  /* 0x0000000400b07947 */ /* 0x000fea0003800000 */
.L_x_5537:
[----:B-1----:R1:W-:Y:S01]  /*2bf0*/  STG.E.U16 desc[UR36][R2.64], R5 ;  /* 0x0000000502007986 */ /* 0x0023e2000c101524 */
[----:B------:R-:W-:Y:S05]  /*2c00*/  BRA `(.L_x_5527) ;  /* 0x0000000400a87947 */ /* 0x000fea0003800000 */
.L_x_5534:
        /* <DEDUP_REMOVED lines=12> */
.L_x_5545:
        /* <DEDUP_REMOVED lines=13> */
.L_x_5548:
[----:B------:R-:W-:-:S04]  /*2da0*/  SHF.R.U32.HI R0, RZ, 0x14, R5 ;  /* 0x00000014ff007819 */ /* 0x000fc80000011605 */
[----:B------:R-:W-:-:S04]  /*2db0*/  LOP3.LUT R0, R0, 0x1, RZ, 0xc0, !PT ;  /* 0x0000000100007812 */ /* 0x000fc800078ec0ff */
[----:B------:R-:W-:-:S04]  /*2dc0*/  IADD3 R0, PT, PT, R5, 0x487ffff, R0 ;  /* 0x0487ffff05007810 */ /* 0x000fc80007ffe000 */
[----:B------:R-:W-:-:S04]  /*2dd0*/  SHF.R.U32.HI R0, RZ, 0x14, R0 ;  /* 0x00000014ff007819 */ /* 0x000fc80000011600 */
[----:B------:R-:W-:-:S07]  /*2de0*/  LOP3.LUT R4, R0, 0xff, RZ, 0xc0, !PT ;  /* 0x000000ff00047812 */ /* 0x000fce00078ec0ff */
.L_x_5549:
[----:B------:R-:W-:-:S04]  /*2df0*/  SHF.R.U32.HI R5, RZ, 0x18, R5 ;  /* 0x00000018ff057819 */ /* 0x000fc80000011605 */
[----:B------:R-:W-:-:S04]  /*2e00*/  LOP3.LUT R4, R4, 0x80, R5, 0xf8, !PT ;  /* 0x0000008004047812 */ /* 0x000fc800078ef805 */
[----:B------:R-:W-:-:S07]  /*2e10*/  PRMT R0, R4, 0x7610, R0 ;  /* 0x0000761004007816 */ /* 0x000fce0000000000 */
.L_x_5547:
[----:B------:R-:W-:Y:S05]  /*2e20*/  BSYNC.RECONVERGENT B0 ;  /* 0x0000000000007941 */ /* 0x000fea0003800200 */
.L_x_5546:
[----:B------:R0:W-:Y:S01]  /*2e30*/  STG.E.U8 desc[UR36][R2.64], R0 ;  /* 0x0000000002007986 */ /* 0x0001e2000c101124 */
[----:B------:R-:W-:Y:S05]  /*2e40*/  BRA `(.L_x_5527) ;  /* 0x0000000400187947 */ /* 0x000fea0003800000 */
.L_x_5544:
        /* <DEDUP_REMOVED lines=13> */
.L_x_5552:
[----:B------:R-:W-:-:S04]  /*2f20*/  SHF.R.U32.HI R0, RZ, 0x15, R5 ;  /* 0x00000015ff007819 */ /* 0x000fc80000011605 */
[----:B------:R-:W-:-:S04]  /*2f30*/  LOP3.LUT R0, R0, 0x1, RZ, 0xc0, !PT ;  /* 0x0000000100007812 */ /* 0x000fc800078ec0ff */
[----:B------:R-:W-:-:S04]  /*2f40*/  IADD3 R0, PT, PT, R5, 0x88fffff, R0 ;  /* 0x088fffff05007810 */ /* 0x000fc80007ffe000 */
[----:B------:R-:W-:-:S04]  /*2f50*/  SHF.R.U32.HI R0, RZ, 0x15, R0 ;  /* 0x00000015ff007819 */ /* 0x000fc80000011600 */
[----:B------:R-:W-:-:S07]  /*2f60*/  LOP3.LUT R4, R0, 0xff, RZ, 0xc0, !PT ;  /* 0x000000ff00047812 */ /* 0x000fce00078ec0ff */
.L_x_5553:
[----:B------:R-:W-:-:S04]  /*2f70*/  SHF.R.U32.HI R5, RZ, 0x18, R5 ;  /* 0x00000018ff057819 */ /* 0x000fc80000011605 */
[----:B------:R-:W-:-:S04]  /*2f80*/  LOP3.LUT R4, R4, 0x80, R5, 0xf8, !PT ;  /* 0x0000008004047812 */ /* 0x000fc800078ef805 */
[----:B------:R-:W-:-:S07]  /*2f90*/  PRMT R0, R4, 0x7610, R0 ;  /* 0x0000761004007816 */ /* 0x000fce0000000000 */
.L_x_5551:
[----:B------:R-:W-:Y:S05]  /*2fa0*/  BSYNC.RECONVERGENT B0 ;  /* 0x0000000000007941 */ /* 0x000fea0003800200 */
.L_x_5550:
[----:B------:R0:W-:Y:S01]  /*2fb0*/  STG.E.U8 desc[UR36][R2.64], R0 ;  /* 0x0000000002007986 */ /* 0x0001e2000c101124 */
[----:B------:R-:W-:Y:S05]  /*2fc0*/  BRA `(.L_x_5527) ;  /* 0x0000000000b87947 */ /* 0x000fea0003800000 */
.L_x_5543:
[----:B------:R-:W-:-:S09]  /*2fd0*/  UISETP.NE.AND UP0, UPT, UR4, 0x1c, UPT ;  /* 0x0000001c0400788c */ /* 0x000fd2000bf05270 */
[----:B------:R-:W-:Y:S05]  /*2fe0*/  BRA.U !UP0, `(.L_x_5554) ;  /* 0x0000000108a47547 */ /* 0x000fea000b800000 */
[----:B------:R-:W-:-:S09]  /*2ff0*/  UISETP.NE.AND UP0, UPT, UR4, 0x1d, UPT ;  /* 0x0000001d0400788c */ /* 0x000fd2000bf05270 */
[----:B------:R-:W-:Y:S05]  /*3000*/  BRA.U !UP0, `(.L_x_5555) ;  /* 0x00000001088c7547 */ /* 0x000fea000b800000 */
[----:B------:R-:W-:-:S09]  /*3010*/  UISETP.NE.AND UP0, UPT, UR4, 0x2c, UPT ;  /* 0x0000002c0400788c */ /* 0x000fd2000bf05270 */
[----:B------:R-:W-:Y:S05]  /*3020*/  BRA.U !UP0, `(.L_x_5556) ;  /* 0x0000000108447547 */ /* 0x000fea000b800000 */
.L_x_5526:
        /* <DEDUP_REMOVED lines=16> */
.L_x_5557:
[----:B------:R-:W-:Y:S05]  /*3130*/  BRA `(.L_x_5527) ;  /* 0x00000000005c7947 */ /* 0x000fea0003800000 */
.L_x_5556:
        /* <DEDUP_REMOVED lines=16> */
.L_x_5555:
[----:B-1----:R-:W-:-:S06]  /*3240*/  IMAD.U32 R5, R5, 0x10000, RZ ;  /* 0x0001000005057824 */ /* 0x002fcc00078e00ff */
[----:B------:R-:W1:Y:S02]  /*3250*/  F2I.U64.TRUNC R4, R5 ;  /* 0x0000000500047311 */ /* 0x000e64000020d800 */
[----:B-1----:R1:W-:Y:S01]  /*3260*/  STG.E.64 desc[UR36][R2.64], R4 ;  /* 0x0000000402007986 */ /* 0x0023e2000c101b24 */
[----:B------:R-:W-:Y:S05]  /*3270*/  BRA `(.L_x_5527) ;  /* 0x00000000000c7947 */ /* 0x000fea0003800000 */
.L_x_5554:
[----:B-1----:R-:W-:-:S06]  /*3280*/  SHF.L.U32 R5, R5, 0x10, RZ ;  /* 0x0000001005057819 */ /* 0x002fcc00000006ff */
[----:B------:R-:W1:Y:S02]  /*3290*/  F2I.FTZ.U32.TRUNC.NTZ R5, R5 ;  /* 0x0000000500057305 */ /* 0x000e64000021f000 */
[----:B-1----:R1:W-:Y:S02]  /*32a0*/  STG.E desc[UR36][R2.64], R5 ;  /* 0x0000000502007986 */ /* 0x0023e4000c101924 */
.L_x_5527:
[----:B------:R-:W-:-:S07]  /*32b0*/  VIADD R17, R17, 0x80 ;  /* 0x0000008011117836 */ /* 0x000fce0000000000 */
.L_x_5486:
[----:B------:R-:W-:Y:S05]  /*32c0*/  BSYNC.RECONVERGENT B6 ;  /* 0x0000000000067941 */ /* 0x000fea0003800200 */
.L_x_5485:
        /* <DEDUP_REMOVED lines=307> */
.L_x_5560:
        /* <DEDUP_REMOVED lines=18> */
.L_x_5564:
[----:B------:R-:W2:Y:S02]  /*4720*/  LDG.E.U8 R2, desc[UR36][R2.64] ;  /* 0x0000002402027981 */ /* 0x000ea4000c1e1100 */
[----:B--2---:R-:W-:-:S04]  /*4730*/  I2FP.F32.U32 R0, R2 ;  /* 0x0000000200007245 */ /* 0x004fc80000201000 */
[----:B------:R-:W-:Y:S01]  /*4740*/  F2FP.BF16.F32.PACK_AB R0, RZ, R0 ;  /* 0x00000000ff00723e */ /* 0x000fe200000010ff */
[----:B------:R-:W-:Y:S06]  /*4750*/  BRA `(.L_x_5566) ;  /* 0x0000000c00847947 */ /* 0x000fec0003800000 */
.L_x_5563:
        /* <DEDUP_REMOVED lines=10> */
.L_x_5568:
[----:B------:R-:W2:Y:S02]  /*4800*/  LDG.E R2, desc[UR36][R2.64] ;  /* 0x0000002402027981 */ /* 0x000ea4000c1e1900 */
[----:B--2---:R-:W-:-:S04]  /*4810*/  I2FP.F32.S32 R0, R2 ;  /* 0x0000000200007245 */ /* 0x004fc80000201400 */
[----:B------:R-:W-:Y:S01]  /*4820*/  F2FP.BF16.F32.PACK_AB R0, RZ, R0 ;  /* 0x00000000ff00723e */ /* 0x000fe200000010ff */
[----:B------:R-:W-:Y:S06]  /*4830*/  BRA `(.L_x_5566) ;  /* 0x0000000c004c7947 */ /* 0x000fec0003800000 */
.L_x_5567:
[----:B------:R-:W2:Y:S02]  /*4840*/  LDG.E.U16 R2, desc[UR36][R2.64] ;  /* 0x0000002402027981 */ /* 0x000ea4000c1e1500 */
[----:B--2---:R-:W0:Y:S02]  /*4850*/  I2F.S16 R0, R2 ;  /* 0x0000000200007306 */ /* 0x004e240000101400 */
[----:B0-----:R-:W-:Y:S01]  /*4860*/  F2FP.BF16.F32.PACK_AB R0, RZ, R0 ;  /* 0x00000000ff00723e */ /* 0x001fe200000010ff */
[----:B------:R-:W-:Y:S06]  /*4870*/  BRA `(.L_x_5566) ;  /* 0x0000000c003c7947 */ /* 0x000fec0003800000 */
.L_x_5562:
        /* <DEDUP_REMOVED lines=9> */
.L_x_5570:
[----:B------:R-:W2:Y:S02]  /*4910*/  LDG.E.U16 R0, desc[UR36][R2.64] ;  /* 0x0000002402007981 */ /* 0x000ea4000c1e1500 */
[----:B--2---:R-:W-:-:S05]  /*4920*/  HADD2.F32 R0, -RZ, R0.H0_H0 ;  /* 0x20000000ff007230 */ /* 0x004fca0000004100 */
[----:B------:R-:W-:Y:S01]  /*4930*/  F2FP.BF16.F32.PACK_AB R0, RZ, R0 ;  /* 0x00000000ff00723e */ /* 0x000fe200000010ff */
[----:B------:R-:W-:Y:S06]  /*4940*/  BRA `(.L_x_5566) ;  /* 0x0000000c00087947 */ /* 0x000fec0003800000 */
.L_x_5569:
        /* <DEDUP_REMOVED lines=9> */
.L_x_5572:
[----:B------:R-:W2:Y:S02]  /*49e0*/  LDG.E.U16 R2, desc[UR36][R2.64] ;  /* 0x0000002402027981 */ /* 0x000ea4000c1e1500 */
[----:B--2---:R-:W-:-:S05]  /*49f0*/  HADD2.F32 R0, -RZ, R2.H0_H0 ;  /* 0x20000002ff007230 */ /* 0x004fca0000004100 */
[----:B------:R-:W-:Y:S01]  /*4a00*/  F2FP.BF16.F32.PACK_AB R0, RZ, R0 ;  /* 0x00000000ff00723e */ /* 0x000fe200000010ff */
[----:B------:R-:W-:Y:S06]  /*4a10*/  BRA `(.L_x_5566) ;  /* 0x0000000800d47947 */ /* 0x000fec0003800000 */
.L_x_5571:
        /* <DEDUP_REMOVED lines=8> */
.L_x_5561:
        /* <DEDUP_REMOVED lines=13> */
.L_x_5575:
        /* <DEDUP_REMOVED lines=8> */
.L_x_5574:
        /* <DEDUP_REMOVED lines=27> */
.L_x_5577:
        /* <DEDUP_REMOVED lines=13> */
.L_x_5576:
[----:B------:R0:W5:Y:S01]  /*4e70*/  LDG.E.U16 R0, desc[UR36][R2.64] ;  /* 0x0000002402007981 */ /* 0x000162000c1e1500 */
[----:B------:R-:W-:Y:S05]  /*4e80*/  BRA `(.L_x_5566) ;  /* 0x0000000400b87947 */ /* 0x000fea0003800000 */
.L_x_5573:
        /* <DEDUP_REMOVED lines=12> */
.L_x_5580:
        /* <DEDUP_REMOVED lines=21> */
.L_x_5584:
[----:B------:R-:W-:Y:S05]  /*50a0*/  BSYNC.RECONVERGENT B1 ;  /* 0x0000000000017941 */ /* 0x000fea0003800200 */
.L_x_5583:
[----:B------:R-:W-:Y:S01]  /*50b0*/  IMAD.SHL.U32 R0, R0, 0x100000, RZ ;  /* 0x0010000000007824 */ /* 0x000fe200078e00ff */
[----:B------:R-:W-:-:S04]  /*50c0*/  LEA R2, R2, 0x3b800000, 0x17 ;  /* 0x3b80000002027811 */ /* 0x000fc800078eb8ff */
[----:B------:R-:W-:-:S07]  /*50d0*/  LOP3.LUT R0, R2, R0, R7, 0xfe, !PT ;  /* 0x0000000002007212 */ /* 0x000fce00078efe07 */
.L_x_5582:
[----:B------:R-:W-:Y:S05]  /*50e0*/  BSYNC.RECONVERGENT B0 ;  /* 0x0000000000007941 */ /* 0x000fea0003800200 */
.L_x_5581:
[----:B------:R-:W-:Y:S01]  /*50f0*/  F2FP.BF16.F32.PACK_AB R0, RZ, R0 ;  /* 0x00000000ff00723e */ /* 0x000fe200000010ff */
[----:B------:R-:W-:Y:S06]  /*5100*/  BRA `(.L_x_5566) ;  /* 0x0000000400187947 */ /* 0x000fec0003800000 */
.L_x_5579:
        /* <DEDUP_REMOVED lines=21> */
.L_x_5588:
[----:B------:R-:W-:Y:S05]  /*5260*/  BSYNC.RECONVERGENT B1 ;  /* 0x0000000000017941 */ /* 0x000fea0003800200 */
.L_x_5587:
[----:B------:R-:W-:Y:S01]  /*5270*/  IMAD.SHL.U32 R0, R0, 0x200000, RZ ;  /* 0x0020000000007824 */ /* 0x000fe200078e00ff */
[----:B------:R-:W-:-:S04]  /*5280*/  LEA R2, R2, 0x37800000, 0x17 ;  /* 0x3780000002027811 */ /* 0x000fc800078eb8ff */
[----:B------:R-:W-:-:S07]  /*5290*/  LOP3.LUT R0, R2, R0, R7, 0xfe, !PT ;  /* 0x0000000002007212 */ /* 0x000fce00078efe07 */
.L_x_5586:
[----:B------:R-:W-:Y:S05]  /*52a0*/  BSYNC.RECONVERGENT B0 ;  /* 0x0000000000007941 */ /* 0x000fea0003800200 */
.L_x_5585:
[----:B------:R-:W-:Y:S01]  /*52b0*/  F2FP.BF16.F32.PACK_AB R0, RZ, R0 ;  /* 0x00000000ff00723e */ /* 0x000fe200000010ff */
[----:B------:R-:W-:Y:S06]  /*52c0*/  BRA `(.L_x_5566) ;  /* 0x0000000000a87947 */ /* 0x000fec0003800000 */
.L_x_5578:
        /* <DEDUP_REMOVED lines=14> */
.L_x_5592:
[----:B------:R-:W-:Y:S05]  /*53b0*/  BSYNC.RECONVERGENT B0 ;  /* 0x0000000000007941 */ /* 0x000fea0003800200 */
.L_x_5591:
[----:B------:R-:W-:Y:S01]  /*53c0*/  F2FP.BF16.F32.PACK_AB R0, RZ, R0 ;  /* 0x00000000ff00723e */ /* 0x000fe200000010ff */
[----:B------:R-:W-:Y:S06]  /*53d0*/  BRA `(.L_x_5566) ;  /* 0x0000000000647947 */ /* 0x000fec0003800000 */
.L_x_5565:
        /* <DEDUP_REMOVED lines=16> */
.L_x_5593:
[----:B------:R-:W-:Y:S01]  /*54e0*/  PRMT R0, RZ, 0x7610, R0 ;  /* 0x00007610ff007816 */ /* 0x000fe20000000000 */
[----:B------:R-:W-:Y:S06]  /*54f0*/  BRA `(.L_x_5566) ;  /* 0x00000000001c7947 */ /* 0x000fec0003800000 */
.L_x_5590:
[----:B------:R-:W2:Y:S02]  /*5500*/  LDG.E.64 R2, desc[UR36][R2.64] ;  /* 0x0000002402027981 */ /* 0x000ea4000c1e1b00 */
[----:B--2---:R-:W0:Y:S02]  /*5510*/  I2F.U64 R0, R2 ;  /* 0x0000000200007312 */ /* 0x004e240000301000 */
[----:B0-----:R-:W-:Y:S01]  /*5520*/  F2FP.BF16.F32.PACK_AB R0, RZ, R0 ;  /* 0x00000000ff00723e */ /* 0x001fe200000010ff */
[----:B------:R-:W-:Y:S06]  /*5530*/  BRA `(.L_x_5566) ;  /* 0x00000000000c7947 */ /* 0x000fec0003800000 */
.L_x_5589:
[----:B------:R-:W2:Y:S02]  /*5540*/  LDG.E R2, desc[UR36][R2.64] ;  /* 0x0000002402027981 */ /* 0x000ea4000c1e1900 */
[----:B--2---:R-:W-:-:S04]  /*5550*/  I2FP.F32.U32 R0, R2 ;  /* 0x0000000200007245 */ /* 0x004fc80000201000 */
[----:B------:R-:W-:-:S07]  /*5560*/  F2FP.BF16.F32.PACK_AB R0, RZ, R0 ;  /* 0x00000000ff00723e */ /* 0x000fce00000010ff */
.L_x_5566:
[----:B-----5:R-:W-:Y:S01]  /*5570*/  IMAD.U32 R0, R0, 0x10000, RZ ;  /* 0x0001000000007824 */ /* 0x020fe200078e00ff */
[----:B------:R-:W0:Y:S01]  /*5580*/  LDCU.64 UR6, c[0x0][0x580] ;  /* 0x0000b000ff0677ac */ /* 0x000e220008000a00 */
[----:B------:R-:W-:-:S04]  /*5590*/  UPRMT UR4, UR42, 0x9910, URZ ;  /* 0x000099102a047896 */ /* 0x000fc800080000ff */
[----:B------:R-:W1:Y:S01]  /*55a0*/  FRND R0, R0 ;  /* 0x0000000000007307 */ /* 0x000e620000201000 */
        /* <DEDUP_REMOVED lines=17> */
.L_x_5597:
[----:B-1----:R-:W-:-:S06]  /*56c0*/  IMAD.U32 R5, R5, 0x10000, RZ ;  /* 0x0001000005057824 */ /* 0x002fcc00078e00ff */
[----:B------:R-:W1:Y:S02]  /*56d0*/  F2I.S64.TRUNC R4, R5 ;  /* 0x0000000500047311 */ /* 0x000e64000020d900 */
[----:B-1----:R1:W-:Y:S01]  /*56e0*/  STG.E.U8 desc[UR36][R2.64], R4 ;  /* 0x0000000402007986 */ /* 0x0023e2000c101124 */
[----:B------:R-:W-:Y:S05]  /*56f0*/  BRA `(.L_x_5599) ;  /* 0x0000000c006c7947 */ /* 0x000fea0003800000 */
.L_x_5596:
        /* <DEDUP_REMOVED lines=10> */
.L_x_5601:
[----:B-1----:R-:W-:-:S06]  /*57a0*/  IMAD.U32 R5, R5, 0x10000, RZ ;  /* 0x0001000005057824 */ /* 0x002fcc00078e00ff */
[----:B------:R-:W1:Y:S02]  /*57b0*/  F2I.FTZ.TRUNC.NTZ R5, R5 ;  /* 0x0000000500057305 */ /* 0x000e64000021f100 */
[----:B-1----:R1:W-:Y:S01]  /*57c0*/  STG.E desc[UR36][R2.64], R5 ;  /* 0x0000000502007986 */ /* 0x0023e2000c101924 */
[----:B------:R-:W-:Y:S05]  /*57d0*/  BRA `(.L_x_5599) ;  /* 0x0000000c00347947 */ /* 0x000fea0003800000 */
.L_x_5600:
[----:B-1----:R-:W-:-:S06]  /*57e0*/  IMAD.U32 R5, R5, 0x10000, RZ ;  /* 0x0001000005057824 */ /* 0x002fcc00078e00ff */
[----:B------:R-:W1:Y:S02]  /*57f0*/  F2I.FTZ.TRUNC.NTZ R5, R5 ;  /* 0x0000000500057305 */ /* 0x000e64000021f100 */
[----:B-1----:R1:W-:Y:S01]  /*5800*/  STG.E.U16 desc[UR36][R2.64], R5 ;  /* 0x0000000502007986 */ /* 0x0023e2000c101524 */
[----:B------:R-:W-:Y:S05]  /*5810*/  BRA `(.L_x_5599) ;  /* 0x0000000c00247947 */ /* 0x000fea0003800000 */
.L_x_5595:
        /* <DEDUP_REMOVED lines=9> */
.L_x_5603:
[----:B01----:R-:W-:-:S05]  /*58b0*/  IMAD.U32 R0, R5, 0x10000, RZ ;  /* 0x0001000005007824 */ /* 0x003fca00078e00ff */
[----:B------:R-:W-:-:S05]  /*58c0*/  F2FP.F16.F32.PACK_AB R0, RZ, R0 ;  /* 0x00000000ff00723e */ /* 0x000fca00000000ff */
[----:B------:R0:W-:Y:S01]  /*58d0*/  STG.E.U16 desc[UR36][R2.64], R0 ;  /* 0x0000000002007986 */ /* 0x0001e2000c101524 */
[----:B------:R-:W-:Y:S05]  /*58e0*/  BRA `(.L_x_5599) ;  /* 0x0000000800f07947 */ /* 0x000fea0003800000 */
.L_x_5602:
        /* <DEDUP_REMOVED lines=10> */
.L_x_5605:
[----:B-1----:R-:W-:-:S05]  /*5990*/  IMAD.U32 R5, R5, 0x10000, RZ ;  /* 0x0001000005057824 */ /* 0x002fca00078e00ff */
[----:B------:R-:W-:-:S04]  /*59a0*/  F2FP.F16.F32.PACK_AB R5, RZ, R5 ;  /* 0x00000005ff05723e */ /* 0x000fc800000000ff */
[----:B------:R-:W-:-:S05]  /*59b0*/  PRMT R5, R5, 0x5410, RZ ;  /* 0x0000541005057816 */ /* 0x000fca00000000ff */
[----:B------:R1:W-:Y:S01]  /*59c0*/  STG.E desc[UR36][R2.64], R5 ;  /* 0x0000000502007986 */ /* 0x0003e2000c101924 */
[----:B------:R-:W-:Y:S05]  /*59d0*/  BRA `(.L_x_5599) ;  /* 0x0000000800b47947 */ /* 0x000fea0003800000 */
.L_x_5604:
[----:B-1----:R-:W-:-:S04]  /*59e0*/  IMAD.U32 R4, R5, 0x10000, RZ ;  /* 0x0001000005047824 */ /* 0x002fc800078e00ff */
[----:B------:R-:W-:-:S06]  /*59f0*/  FMUL.FTZ R4, R4, 1 ;  /* 0x3f80000004047820 */ /* 0x000fcc0000410000 */
[----:B------:R-:W1:Y:S02]  /*5a00*/  F2F.F64.F32 R4, R4 ;  /* 0x0000000400047310 */ /* 0x000e640000201800 */
[----:B-1----:R1:W-:Y:S01]  /*5a10*/  STG.E.64 desc[UR36][R2.64], R4 ;  /* 0x0000000402007986 */ /* 0x0023e2000c101b24 */
[----:B------:R-:W-:Y:S05]  /*5a20*/  BRA `(.L_x_5599) ;  /* 0x0000000800a07947 */ /* 0x000fea0003800000 */
.L_x_5594:
        /* <DEDUP_REMOVED lines=14> */
.L_x_5609:
        /* <DEDUP_REMOVED lines=18> */
.L_x_5612:
[----:B------:R-:W-:-:S04]  /*5c30*/  SHF.R.U32.HI R5, RZ, 0x18, R5 ;  /* 0x00000018ff057819 */ /* 0x000fc80000011605 */
[----:B------:R-:W-:-:S07]  /*5c40*/  LOP3.LUT R0, R0, 0x80, R5, 0xf8, !PT ;  /* 0x0000008000007812 */ /* 0x000fce00078ef805 */
.L_x_5611:
[----:B------:R-:W-:Y:S05]  /*5c50*/  BSYNC.RECONVERGENT B0 ;  /* 0x0000000000007941 */ /* 0x000fea0003800200 */
.L_x_5610:
[----:B------:R0:W-:Y:S01]  /*5c60*/  STG.E.U8 desc[UR36][R2.64], R0 ;  /* 0x0000000002007986 */ /* 0x0001e2000c101124 */
[----:B------:R-:W-:Y:S05]  /*5c70*/  BRA `(.L_x_5599) ;  /* 0x00000008000c7947 */ /* 0x000fea0003800000 */
.L_x_5608:
        /* <DEDUP_REMOVED lines=18> */
.L_x_5615:
[----:B------:R-:W-:-:S04]  /*5da0*/  SHF.R.U32.HI R5, RZ, 0x18, R5 ;  /* 0x00000018ff057819 */ /* 0x000fc80000011605 */
[----:B------:R-:W-:-:S07]  /*5db0*/  LOP3.LUT R0, R0, 0x80, R5, 0xf8, !PT ;  /* 0x0000008000007812 */ /* 0x000fce00078ef805 */
.L_x_5614:
[----:B------:R-:W-:Y:S05]  /*5dc0*/  BSYNC.RECONVERGENT B0 ;  /* 0x0000000000007941 */ /* 0x000fea0003800200 */
.L_x_5613:
[----:B------:R0:W-:Y:S01]  /*5dd0*/  STG.E.U8 desc[UR36][R2.64], R0 ;  /* 0x0000000002007986 */ /* 0x0001e2000c101124 */
[----:B------:R-:W-:Y:S05]  /*5de0*/  BRA `(.L_x_5599) ;  /* 0x0000000400b07947 */ /* 0x000fea0003800000 */
.L_x_5607:
        /* <DEDUP_REMOVED lines=22> */
.L_x_5617:
[----:B-1----:R-:W-:-:S06]  /*5f50*/  SHF.L.U32 R5, R5, 0x10, RZ ;  /* 0x0000001005057819 */ /* 0x002fcc00000006ff */
[----:B------:R-:W1:Y:S02]  /*5f60*/  F2I.U64.TRUNC R4, R5 ;  /* 0x0000000500047311 */ /* 0x000e64000020d800 */
[----:B-1----:R1:W-:Y:S01]  /*5f70*/  STG.E.64 desc[UR36][R2.64], R4 ;  /* 0x0000000402007986 */ /* 0x0023e2000c101b24 */
[----:B------:R-:W-:Y:S05]  /*5f80*/  BRA `(.L_x_5599) ;  /* 0x0000000400487947 */ /* 0x000fea0003800000 */
.L_x_5616:
[----:B-1----:R-:W-:-:S06]  /*5f90*/  IMAD.U32 R5, R5, 0x10000, RZ ;  /* 0x0001000005057824 */ /* 0x002fcc00078e00ff */
[----:B------:R-:W1:Y:S02]  /*5fa0*/  F2I.FTZ.U32.TRUNC.NTZ R5, R5 ;  /* 0x0000000500057305 */ /* 0x000e64000021f000 */
[----:B-1----:R1:W-:Y:S01]  /*5fb0*/  STG.E desc[UR36][R2.64], R5 ;  /* 0x0000000502007986 */ /* 0x0023e2000c101924 */
[----:B------:R-:W-:Y:S05]  /*5fc0*/  BRA `(.L_x_5599) ;  /* 0x0000000400387947 */ /* 0x000fea0003800000 */
.L_x_5606:
        /* <DEDUP_REMOVED lines=11> */
.L_x_5619:
[----:B-1----:R-:W-:Y:S02]  /*6080*/  SHF.L.U32 R5, R5, 0x10, RZ ;  /* 0x0000001005057819 */ /* 0x002fe400000006ff */
[----:B------:R-:W-:-:S03]  /*6090*/  CS2R R6, SRZ ;  /* 0x0000000000067805 */ /* 0x000fc6000001ff00 */
[----:B------:R-:W-:-:S06]  /*60a0*/  FMUL.FTZ R5, R5, 1 ;  /* 0x3f80000005057820 */ /* 0x000fcc0000410000 */
[----:B------:R-:W1:Y:S02]  /*60b0*/  F2F.F64.F32 R4, R5 ;  /* 0x0000000500047310 */ /* 0x000e640000201800 */
[----:B-1----:R1:W-:Y:S01]  /*60c0*/  STG.E.128 desc[UR36][R2.64], R4 ;  /* 0x0000000402007986 */ /* 0x0023e2000c101d24 */
[----:B------:R-:W-:Y:S05]  /*60d0*/  BRA `(.L_x_5599) ;  /* 0x0000000000f47947 */ /* 0x000fea0003800000 */
.L_x_5618:
[----:B------:R-:W-:-:S09]  /*60e0*/  UISETP.NE.AND UP0, UPT, UR4, 0xf, UPT ;  /* 0x0000000f0400788c */ /* 0x000fd2000bf05270 */
[----:B------:R-:W-:Y:S05]  /*60f0*/  BRA.U !UP0, `(.L_x_5620) ;  /* 0x0000000108e87547 */ /* 0x000fea000b800000 */
[----:B------:R-:W-:-:S09]  /*6100*/  UISETP.NE.AND UP0, UPT, UR4, 0x17, UPT ;  /* 0x000000170400788c */ /* 0x000fd2000bf05270 */
[----:B------:R-:W-:Y:S05]  /*6110*/  BRA.U !UP0, `(.L_x_5621) ;  /* 0x0000000108907547 */ /* 0x000fea000b800000 */
[----:B------:R-:W-:-:S09]  /*6120*/  UISETP.NE.AND UP0, UPT, UR4, 0x18, UPT ;  /* 0x000000180400788c */ /* 0x000fd2000bf05270 */
[----:B------:R-:W-:Y:S05]  /*6130*/  BRA.U !UP0, `(.L_x_5622) ;  /* 0x0000000108447547 */ /* 0x000fea000b800000 */
.L_x_5598:
        /* <DEDUP_REMOVED lines=16> */
.L_x_5623:
[----:B------:R-:W-:Y:S05]  /*6240*/  BRA `(.L_x_5599) ;  /* 0x0000000000987947 */ /* 0x000fea0003800000 */
.L_x_5622:
        /* <DEDUP_REMOVED lines=13> */
.L_x_5625:
[----:B------:R-:W-:Y:S05]  /*6320*/  BSYNC.RECONVERGENT B0 ;  /* 0x0000000000007941 */ /* 0x000fea0003800200 */
.L_x_5624:
[----:B------:R-:W-:-:S05]  /*6330*/  LOP3.LUT R5, R0, 0x80, R5, 0xf8, !PT ;  /* 0x0000008000057812 */ /* 0x000fca00078ef805 */
[----:B------:R3:W-:Y:S01]  /*6340*/  STG.E.U8 desc[UR36][R2.64], R5 ;  /* 0x0000000502007986 */ /* 0x0007e2000c101124 */
[----:B------:R-:W-:Y:S05]  /*6350*/  BRA `(.L_x_5599) ;  /* 0x0000000000547947 */ /* 0x000fea0003800000 */
.L_x_5621:
        /* <DEDUP_REMOVED lines=12> */
.L_x_5627:
[----:B0-----:R-:W-:Y:S01]  /*6420*/  IMAD.MOV.U32 R0, RZ, RZ, 0x7f ;  /* 0x0000007fff007424 */ /* 0x001fe200078e00ff */
[----:B------:R-:W-:-:S04]  /*6430*/  ISETP.GT.U32.AND P0, PT, R4, 0x7f800000, PT ;  /* 0x7f8000000400780c */ /* 0x000fc80003f04070 */
[----:B------:R-:W-:-:S09]  /*6440*/  SEL R0, R0, 0x7c, P0 ;  /* 0x0000007c00007807 */ /* 0x000fd20000000000 */
.L_x_5628:
[----:B------:R-:W-:Y:S05]  /*6450*/  BSYNC.RECONVERGENT B0 ;  /* 0x0000000000007941 */ /* 0x000fea0003800200 */
.L_x_5626:
[----:B------:R-:W-:-:S04]  /*6460*/  SHF.R.U32.HI R5, RZ, 0x18, R5 ;  /* 0x00000018ff057819 */ /* 0x000fc80000011605 */
[----:B------:R-:W-:-:S05]  /*6470*/  LOP3.LUT R5, R0, 0x80, R5, 0xf8, !PT ;  /* 0x0000008000057812 */ /* 0x000fca00078ef805 */
[----:B------:R2:W-:Y:S01]  /*6480*/  STG.E.U8 desc[UR36][R2.64], R5 ;  /* 0x0000000502007986 */ /* 0x0005e2000c101124 */
[----:B------:R-:W-:Y:S05]  /*6490*/  BRA `(.L_x_5599) ;  /* 0x0000000000047947 */ /* 0x000fea0003800000 */
.L_x_5620:
[----:B-1----:R1:W-:Y:S02]  /*64a0*/  STG.E.U16 desc[UR36][R2.64], R5 ;  /* 0x0000000502007986 */ /* 0x0023e4000c101524 */
.L_x_5599:
[----:B------:R-:W-:-:S07]  /*64b0*/  VIADD R17, R17, 0x80 ;  /* 0x0000008011117836 */ /* 0x000fce0000000000 */
.L_x_5559:
[----:B------:R-:W-:Y:S05]  /*64c0*/  BSYNC.RECONVERGENT B6 ;  /* 0x0000000000067941 */ /* 0x000fea0003800200 */
.L_x_5558:
        /* <DEDUP_REMOVED lines=307> */
.L_x_5631:
        /* <DEDUP_REMOVED lines=18> */
.L_x_5635:
[----:B------:R-:W2:Y:S02]  /*7920*/  LDG.E.U8 R2, desc[UR36][R2.64] ;  /* 0x0000002402027981 */ /* 0x000ea4000c1e1100 */
[----:B--2---:R-:W-:-:S04]  /*7930*/  I2FP.F32.U32 R0, R2 ;  /* 0x0000000200007245 */ /* 0x004fc80000201000 */
[----:B------:R-:W-:Y:S01]  /*7940*/  F2FP.BF16.F32.PACK_AB R0, RZ, R0 ;  /* 0x00000000ff00723e */ /* 0x000fe200000010ff */
[----:B------:R-:W-:Y:S06]  /*7950*/  BRA `(.L_x_5637) ;  /* 0x0000000c00847947 */ /* 0x000fec0003800000 */
.L_x_5634:
        /* <DEDUP_REMOVED lines=10> */
.L_x_5639:
[----:B------:R-:W2:Y:S02]  /*7a00*/  LDG.E R2, desc[UR36][R2.64] ;  /* 0x0000002402027981 */ /* 0x000ea4000c1e1900 */
[----:B--2---:R-:W-:-:S04]  /*7a10*/  I2FP.F32.S32 R0, R2 ;  /* 0x0000000200007245 */ /* 0x004fc80000201400 */
[----:B------:R-:W-:Y:S01]  /*7a20*/  F2FP.BF16.F32.PACK_AB R0, RZ, R0 ;  /* 0x00000000ff00723e */ /* 0x000fe200000010ff */
[----:B------:R-:W-:Y:S06]  /*7a30*/  BRA `(.L_x_5637) ;  /* 0x0000000c004c7947 */ /* 0x000fec0003800000 */
.L_x_5638:
[----:B------:R-:W2:Y:S02]  /*7a40*/  LDG.E.U16 R2, desc[UR36][R2.64] ;  /* 0x0000002402027981 */ /* 0x000ea4000c1e1500 */
[----:B--2---:R-:W0:Y:S02]  /*7a50*/  I2F.S16 R0, R2 ;  /* 0x0000000200007306 */ /* 0x004e240000101400 */
[----:B0-----:R-:W-:Y:S01]  /*7a60*/  F2FP.BF16.F32.PACK_AB R0, RZ, R0 ;  /* 0x00000000ff00723e */ /* 0x001fe200000010ff */
[----:B------:R-:W-:Y:S06]  /*7a70*/  BRA `(.L_x_5637) ;  /* 0x0000000c003c7947 */ /* 0x000fec0003800000 */
.L_x_5633:
        /* <DEDUP_REMOVED lines=9> */
.L_x_5641:
[----:B------:R-:W2:Y:S02]  /*7b10*/  LDG.E.U16 R0, desc[UR36][R2.64] ;  /* 0x0000002402007981 */ /* 0x000ea4000c1e1500 */
[----:B--2---:R-:W-:-:S05]  /*7b20*/  HADD2.F32 R0, -RZ, R0.H0_H0 ;  /* 0x20000000ff007230 */ /* 0x004fca0000004100 */
[----:B------:R-:W-:Y:S01]  /*7b30*/  F2FP.BF16.F32.PACK_AB R0, RZ, R0 ;  /* 0x00000000ff00723e */ /* 0x000fe200000010ff */
[----:B------:R-:W-:Y:S06]  /*7b40*/  BRA `(.L_x_5637) ;  /* 0x0000000c00087947 */ /* 0x000fec0003800000 */
.L_x_5640:
        /* <DEDUP_REMOVED lines=9> */
.L_x_5643:
[----:B------:R-:W2:Y:S02]  /*7be0*/  LDG.E.U16 R2, desc[UR36][R2.64] ;  /* 0x0000002402027981 */ /* 0x000ea4000c1e1500 */
[----:B--2---:R-:W-:-:S05]  /*7bf0*/  HADD2.F32 R0, -RZ, R2.H0_H0 ;  /* 0x20000002ff007230 */ /* 0x004fca0000004100 */
[----:B------:R-:W-:Y:S01]  /*7c00*/  F2FP.BF16.F32.PACK_AB R0, RZ, R0 ;  /* 0x00000000ff00723e */ /* 0x000fe200000010ff */
[----:B------:R-:W-:Y:S06]  /*7c10*/  BRA `(.L_x_5637) ;  /* 0x0000000800d47947 */ /* 0x000fec0003800000 */
.L_x_5642:
        /* <DEDUP_REMOVED lines=8> */
.L_x_5632:
        /* <DEDUP_REMOVED lines=13> */
.L_x_5646:
        /* <DEDUP_REMOVED lines=8> */
.L_x_5645:
        /* <DEDUP_REMOVED lines=27> */
.L_x_5648:
        /* <DEDUP_REMOVED lines=13> */
.L_x_5647:
[----:B------:R0:W5:Y:S01]  /*8070*/  LDG.E.U16 R0, desc[UR36][R2.64] ;  /* 0x0000002402007981 */ /* 0x000162000c1e1500 */
[----:B------:R-:W-:Y:S05]  /*8080*/  BRA `(.L_x_5637) ;  /* 0x0000000400b87947 */ /* 0x000fea0003800000 */
.L_x_5644:
        /* <DEDUP_REMOVED lines=12> */
.L_x_5651:
        /* <DEDUP_REMOVED lines=21> */
.L_x_5655:
[----:B------:R-:W-:Y:S05]  /*82a0*/  BSYNC.RECONVERGENT B1 ;  /* 0x0000000000017941 */ /* 0x000fea0003800200 */
.L_x_5654:
[----:B------:R-:W-:Y:S02]  /*82b0*/  SHF.L.U32 R0, R0, 0x14, RZ ;  /* 0x0000001400007819 */ /* 0x000fe400000006ff */
[----:B------:R-:W-:-:S04]  /*82c0*/  LEA R2, R2, 0x3b800000, 0x17 ;  /* 0x3b80000002027811 */ /* 0x000fc800078eb8ff */
[----:B------:R-:W-:-:S07]  /*82d0*/  LOP3.LUT R0, R2, R0, R7, 0xfe, !PT ;  /* 0x0000000002007212 */ /* 0x000fce00078efe07 */
.L_x_5653:
[----:B------:R-:W-:Y:S05]  /*82e0*/  BSYNC.RECONVERGENT B0 ;  /* 0x0000000000007941 */ /* 0x000fea0003800200 */
.L_x_5652:
[----:B------:R-:W-:Y:S01]  /*82f0*/  F2FP.BF16.F32.PACK_AB R0, RZ, R0 ;  /* 0x00000000ff00723e */ /* 0x000fe200000010ff */
[----:B------:R-:W-:Y:S06]  /*8300*/  BRA `(.L_x_5637) ;  /* 0x0000000400187947 */ /* 0x000fec0003800000 */
.L_x_5650:
        /* <DEDUP_REMOVED lines=21> */
.L_x_5659:
[----:B------:R-:W-:Y:S05]  /*8460*/  BSYNC.RECONVERGENT B1 ;  /* 0x0000000000017941 */ /* 0x000fea0003800200 */
.L_x_5658:
[----:B------:R-:W-:Y:S01]  /*8470*/  IMAD.SHL.U32 R0, R0, 0x200000, RZ ;  /* 0x0020000000007824 */ /* 0x000fe200078e00ff */
[----:B------:R-:W-:-:S04]  /*8480*/  LEA R2, R2, 0x37800000, 0x17 ;  /* 0x3780000002027811 */ /* 0x000fc800078eb8ff */
[----:B------:R-:W-:-:S07]  /*8490*/  LOP3.LUT R0, R2, R0, R7, 0xfe, !PT ;  /* 0x0000000002007212 */ /* 0x000fce00078efe07 */
.L_x_5657:
[----:B------:R-:W-:Y:S05]  /*84a0*/  BSYNC.RECONVERGENT B0 ;  /* 0x0000000000007941 */ /* 0x000fea0003800200 */
.L_x_5656:
[----:B------:R-:W-:Y:S01]  /*84b0*/  F2FP.BF16.F32.PACK_AB R0, RZ, R0 ;  /* 0x00000000ff00723e */ /* 0x000fe200000010ff */
[----:B------:R-:W-:Y:S06]  /*84c0*/  BRA `(.L_x_5637) ;  /* 0x0000000000a87947 */ /* 0x000fec0003800000 */
.L_x_5649:
        /* <DEDUP_REMOVED lines=14> */
.L_x_5663:
[----:B------:R-:W-:Y:S05]  /*85b0*/  BSYNC.RECONVERGENT B0 ;  /* 0x0000000000007941 */ /* 0x000fea0003800200 */
.L_x_5662:
[----:B------:R-:W-:Y:S01]  /*85c0*/  F2FP.BF16.F32.PACK_AB R0, RZ, R0 ;  /* 0x00000000ff00723e */ /* 0x000fe200000010ff */
[----:B------:R-:W-:Y:S06]  /*85d0*/  BRA `(.L_x_5637) ;  /* 0x0000000000647947 */ /* 0x000fec0003800000 */
.L_x_5636:
        /* <DEDUP_REMOVED lines=16> */
.L_x_5664:
[----:B------:R-:W-:Y:S01]  /*86e0*/  PRMT R0, RZ, 0x7610, R0 ;  /* 0x00007610ff007816 */ /* 0x000fe20000000000 */
[----:B------:R-:W-:Y:S06]  /*86f0*/  BRA `(.L_x_5637) ;  /* 0x00000000001c7947 */ /* 0x000fec0003800000 */
.L_x_5661:
[----:B------:R-:W2:Y:S02]  /*8700*/  LDG.E.64 R2, desc[UR36][R2.64] ;  /* 0x0000002402027981 */ /* 0x000ea4000c1e1b00 */
[----:B--2---:R-:W0:Y:S02]  /*8710*/  I2F.U64 R0, R2 ;  /* 0x0000000200007312 */ /* 0x004e240000301000 */
[----:B0-----:R-:W-:Y:S01]  /*8720*/  F2FP.BF16.F32.PACK_AB R0, RZ, R0 ;  /* 0x00000000ff00723e */ /* 0x001fe200000010ff */
[----:B------:R-:W-:Y:S06]  /*8730*/  BRA `(.L_x_5637) ;  /* 0x00000000000c7947 */ /* 0x000fec0003800000 */
.L_x_5660:
[----:B------:R-:W2:Y:S02]  /*8740*/  LDG.E R2, desc[UR36][R2.64] ;  /* 0x0000002402027981 */ /* 0x000ea4000c1e1900 */
[----:B--2---:R-:W-:-:S04]  /*8750*/  I2FP.F32.U32 R0, R2 ;  /* 0x0000000200007245 */ /* 0x004fc80000201000 */
[----:B------:R-:W-:-:S07]  /*8760*/  F2FP.BF16.F32.PACK_AB R0, RZ, R0 ;  /* 0x00000000ff00723e */ /* 0x000fce00000010ff */
.L_x_5637:
[----:B-----5:R-:W-:Y:S01]  /*8770*/  SHF.L.U32 R0, R0, 0x10, RZ ;  /* 0x0000001000007819 */ /* 0x020fe200000006ff */
        /* <DEDUP_REMOVED lines=20> */
.L_x_5668:
[----:B-1----:R-:W-:-:S06]  /*88c0*/  SHF.L.U32 R5, R5, 0x10, RZ ;  /* 0x0000001005057819 */ /* 0x002fcc00000006ff */
[----:B------:R-:W1:Y:S02]  /*88d0*/  F2I.S64.TRUNC R4, R5 ;  /* 0x0000000500047311 */ /* 0x000e64000020d900 */
[----:B-1----:R1:W-:Y:S01]  /*88e0*/  STG.E.U8 desc[UR36][R2.64], R4 ;  /* 0x0000000402007986 */ /* 0x0023e2000c101124 */
[----:B------:R-:W-:Y:S05]  /*88f0*/  BRA `(.L_x_5670) ;  /* 0x0000000c006c7947 */ /* 0x000fea0003800000 */
.L_x_5667:
        /* <DEDUP_REMOVED lines=10> */
.L_x_5672:
[----:B-1----:R-:W-:-:S06]  /*89a0*/  IMAD.U32 R5, R5, 0x10000, RZ ;  /* 0x0001000005057824 */ /* 0x002fcc00078e00ff */
[----:B------:R-:W1:Y:S02]  /*89b0*/  F2I.FTZ.TRUNC.NTZ R5, R5 ;  /* 0x0000000500057305 */ /* 0x000e64000021f100 */
[----:B-1----:R3:W-:Y:S01]  /*89c0*/  STG.E desc[UR36][R2.64], R5 ;  /* 0x0000000502007986 */ /* 0x0027e2000c101924 */
[----:B------:R-:W-:Y:S05]  /*89d0*/  BRA `(.L_x_5670) ;  /* 0x0000000c00347947 */ /* 0x000fea0003800000 */
.L_x_5671:
[----:B-1----:R-:W-:-:S06]  /*89e0*/  SHF.L.U32 R5, R5, 0x10, RZ ;  /* 0x0000001005057819 */ /* 0x002fcc00000006ff */
[----:B------:R-:W1:Y:S02]  /*89f0*/  F2I.FTZ.TRUNC.NTZ R5, R5 ;  /* 0x0000000500057305 */ /* 0x000e64000021f100 */
[----:B-1----:R1:W-:Y:S01]  /*8a00*/  STG.E.U16 desc[UR36][R2.64], R5 ;  /* 0x0000000502007986 */ /* 0x0023e2000c101524 */
[----:B------:R-:W-:Y:S05]  /*8a10*/  BRA `(.L_x_5670) ;  /* 0x0000000c00247947 */ /* 0x000fea0003800000 */
.L_x_5666:
        /* <DEDUP_REMOVED lines=9> */
.L_x_5674:
[----:B01----:R-:W-:-:S05]  /*8ab0*/  IMAD.U32 R0, R5, 0x10000, RZ ;  /* 0x0001000005007824 */ /* 0x003fca00078e00ff */
[----:B------:R-:W-:-:S05]  /*8ac0*/  F2FP.F16.F32.PACK_AB R0, RZ, R0 ;  /* 0x00000000ff00723e */ /* 0x000fca00000000ff */
[----:B------:R0:W-:Y:S01]  /*8ad0*/  STG.E.U16 desc[UR36][R2.64], R0 ;  /* 0x0000000002007986 */ /* 0x0001e2000c101524 */
[----:B------:R-:W-:Y:S05]  /*8ae0*/  BRA `(.L_x_5670) ;  /* 0x0000000800f07947 */ /* 0x000fea0003800000 */
.L_x_5673:
        /* <DEDUP_REMOVED lines=10> */
.L_x_5676:
[----:B-1----:R-:W-:-:S05]  /*8b90*/  IMAD.U32 R5, R5, 0x10000, RZ ;  /* 0x0001000005057824 */ /* 0x002fca00078e00ff */
[----:B------:R-:W-:-:S04]  /*8ba0*/  F2FP.F16.F32.PACK_AB R5, RZ, R5 ;  /* 0x00000005ff05723e */ /* 0x000fc800000000ff */
[----:B------:R-:W-:-:S05]  /*8bb0*/  PRMT R5, R5, 0x5410, RZ ;  /* 0x0000541005057816 */ /* 0x000fca00000000ff */
[----:B------:R1:W-:Y:S01]  /*8bc0*/  STG.E desc[UR36][R2.64], R5 ;  /* 0x0000000502007986 */ /* 0x0003e2000c101924 */
[----:B------:R-:W-:Y:S05]  /*8bd0*/  BRA `(.L_x_5670) ;  /* 0x0000000800b47947 */ /* 0x000fea0003800000 */
.L_x_5675:
[----:B-1----:R-:W-:-:S05]  /*8be0*/  SHF.L.U32 R4, R5, 0x10, RZ ;  /* 0x0000001005047819 */ /* 0x002fca00000006ff */
[----:B------:R-:W-:-:S06]  /*8bf0*/  FMUL.FTZ R4, R4, 1 ;  /* 0x3f80000004047820 */ /* 0x000fcc0000410000 */
[----:B------:R-:W1:Y:S02]  /*8c00*/  F2F.F64.F32 R4, R4 ;  /* 0x0000000400047310 */ /* 0x000e640000201800 */
[----:B-1----:R1:W-:Y:S01]  /*8c10*/  STG.E.64 desc[UR36][R2.64], R4 ;  /* 0x0000000402007986 */ /* 0x0023e2000c101b24 */
[----:B------:R-:W-:Y:S05]  /*8c20*/  BRA `(.L_x_5670) ;  /* 0x0000000800a07947 */ /* 0x000fea0003800000 */
.L_x_5665:
        /* <DEDUP_REMOVED lines=14> */
.L_x_5680:
        /* <DEDUP_REMOVED lines=18> */
.L_x_5683:
[----:B------:R-:W-:-:S04]  /*8e30*/  SHF.R.U32.HI R5, RZ, 0x18, R5 ;  /* 0x00000018ff057819 */ /* 0x000fc80000011605 */
[----:B------:R-:W-:-:S07]  /*8e40*/  LOP3.LUT R0, R0, 0x80, R5, 0xf8, !PT ;  /* 0x0000008000007812 */ /* 0x000fce00078ef805 */
.L_x_5682:
[----:B------:R-:W-:Y:S05]  /*8e50*/  BSYNC.RECONVERGENT B0 ;  /* 0x0000000000007941 */ /* 0x000fea0003800200 */
.L_x_5681:
[----:B------:R0:W-:Y:S01]  /*8e60*/  STG.E.U8 desc[UR36][R2.64], R0 ;  /* 0x0000000002007986 */ /* 0x0001e2000c101124 */
[----:B------:R-:W-:Y:S05]  /*8e70*/  BRA `(.L_x_5670) ;  /* 0x00000008000c7947 */ /* 0x000fea0003800000 */
.L_x_5679:
        /* <DEDUP_REMOVED lines=18> */
.L_x_5686:
[----:B------:R-:W-:-:S04]  /*8fa0*/  SHF.R.U32.HI R5, RZ, 0x18, R5 ;  /* 0x00000018ff057819 */ /* 0x000fc80000011605 */
[----:B------:R-:W-:-:S07]  /*8fb0*/  LOP3.LUT R0, R0, 0x80, R5, 0xf8, !PT ;  /* 0x0000008000007812 */ /* 0x000fce00078ef805 */
.L_x_5685:
[----:B------:R-:W-:Y:S05]  /*8fc0*/  BSYNC.RECONVERGENT B0 ;  /* 0x0000000000007941 */ /* 0x000fea0003800200 */
.L_x_5684:
[----:B------:R0:W-:Y:S01]  /*8fd0*/  STG.E.U8 desc[UR36][R2.64], R0 ;  /* 0x0000000002007986 */ /* 0x0001e2000c101124 */
[----:B------:R-:W-:Y:S05]  /*8fe0*/  BRA `(.L_x_5670) ;  /* 0x0000000400b07947 */ /* 0x000fea0003800000 */
.L_x_5678:
        /* <DEDUP_REMOVED lines=22> */
.L_x_5688:
[----:B-1----:R-:W-:-:S06]  /*9150*/  IMAD.U32 R5, R5, 0x10000, RZ ;  /* 0x0001000005057824 */ /* 0x002fcc00078e00ff */
[----:B------:R-:W1:Y:S02]  /*9160*/  F2I.U64.TRUNC R4, R5 ;  /* 0x0000000500047311 */ /* 0x000e64000020d800 */
[----:B-1----:R1:W-:Y:S01]  /*9170*/  STG.E.64 desc[UR36][R2.64], R4 ;  /* 0x0000000402007986 */ /* 0x0023e2000c101b24 */
[----:B------:R-:W-:Y:S05]  /*9180*/  BRA `(.L_x_5670) ;  /* 0x0000000400487947 */ /* 0x000fea0003800000 */
.L_x_5687:
[----:B-1----:R-:W-:-:S06]  /*9190*/  IMAD.U32 R5, R5, 0x10000, RZ ;  /* 0x0001000005057824 */ /* 0x002fcc00078e00ff */
[----:B------:R-:W1:Y:S02]  /*91a0*/  F2I.FTZ.U32.TRUNC.NTZ R5, R5 ;  /* 0x0000000500057305 */ /* 0x000e64000021f000 */
[----:B-1----:R1:W-:Y:S01]  /*91b0*/  STG.E desc[UR36][R2.64], R5 ;  /* 0x0000000502007986 */ /* 0x0023e2000c101924 */
[----:B------:R-:W-:Y:S05]  /*91c0*/  BRA `(.L_x_5670) ;  /* 0x0000000400387947 */ /* 0x000fea0003800000 */
.L_x_5677:
        /* <DEDUP_REMOVED lines=11> */
.L_x_5690:
[----:B-1----:R-:W-:Y:S01]  /*9280*/  IMAD.U32 R5, R5, 0x10000, RZ ;  /* 0x0001000005057824 */ /* 0x002fe200078e00ff */
[----:B------:R-:W-:-:S03]  /*9290*/  CS2R R6, SRZ ;  /* 0x0000000000067805 */ /* 0x000fc6000001ff00 */
[----:B------:R-:W-:-:S06]  /*92a0*/  FMUL.FTZ R5, R5, 1 ;  /* 0x3f80000005057820 */ /* 0x000fcc0000410000 */
[----:B------:R-:W1:Y:S02]  /*92b0*/  F2F.F64.F32 R4, R5 ;  /* 0x0000000500047310 */ /* 0x000e640000201800 */
[----:B-1----:R1:W-:Y:S01]  /*92c0*/  STG.E.128 desc[UR36][R2.64], R4 ;  /* 0x0000000402007986 */ /* 0x0023e2000c101d24 */
[----:B------:R-:W-:Y:S05]  /*92d0*/  BRA `(.L_x_5670) ;  /* 0x0000000000f47947 */ /* 0x000fea0003800000 */
.L_x_5689:
[----:B------:R-:W-:-:S09]  /*92e0*/  UISETP.NE.AND UP0, UPT, UR4, 0xf, UPT ;  /* 0x0000000f0400788c */ /* 0x000fd2000bf05270 */
[----:B------:R-:W-:Y:S05]  /*92f0*/  BRA.U !UP0, `(.L_x_5691) ;  /* 0x0000000108e87547 */ /* 0x000fea000b800000 */
[----:B------:R-:W-:-:S09]  /*9300*/  UISETP.NE.AND UP0, UPT, UR4, 0x17, UPT ;  /* 0x000000170400788c */ /* 0x000fd2000bf05270 */
[----:B------:R-:W-:Y:S05]  /*9310*/  BRA.U !UP0, `(.L_x_5692) ;  /* 0x0000000108907547 */ /* 0x000fea000b800000 */
[----:B------:R-:W-:-:S09]  /*9320*/  UISETP.NE.AND UP0, UPT, UR4, 0x18, UPT ;  /* 0x000000180400788c */ /* 0x000fd2000bf05270 */
[----:B------:R-:W-:Y:S05]  /*9330*/  BRA.U !UP0, `(.L_x_5693) ;  /* 0x0000000108447547 */ /* 0x000fea000b800000 */
.L_x_5669:
        /* <DEDUP_REMOVED lines=16> */
.L_x_5694:
[----:B------:R-:W-:Y:S05]  /*9440*/  BRA `(.L_x_5670) ;  /* 0x0000000000987947 */ /* 0x000fea0003800000 */
.L_x_5693:
        /* <DEDUP_REMOVED lines=13> */
.L_x_5696:
[----:B------:R-:W-:Y:S05]  /*9520*/  BSYNC.RECONVERGENT B0 ;  /* 0x0000000000007941 */ /* 0x000fea0003800200 */
.L_x_5695:
[----:B------:R-:W-:-:S05]  /*9530*/  LOP3.LUT R5, R0, 0x80, R5, 0xf8, !PT ;  /* 0x0000008000057812 */ /* 0x000fca00078ef805 */
[----:B------:R0:W-:Y:S01]  /*9540*/  STG.E.U8 desc[UR36][R2.64], R5 ;  /* 0x0000000502007986 */ /* 0x0001e2000c101124 */
[----:B------:R-:W-:Y:S05]  /*9550*/  BRA `(.L_x_5670) ;  /* 0x0000000000547947 */ /* 0x000fea0003800000 */
.L_x_5692:
        /* <DEDUP_REMOVED lines=12> */
.L_x_5698:
[----:B0-----:R-:W-:Y:S01]  /*9620*/  IMAD.MOV.U32 R0, RZ, RZ, 0x7f ;  /* 0x0000007fff007424 */ /* 0x001fe200078e00ff */
[----:B------:R-:W-:-:S04]  /*9630*/  ISETP.GT.U32.AND P0, PT, R4, 0x7f800000, PT ;  /* 0x7f8000000400780c */ /* 0x000fc80003f04070 */
[----:B------:R-:W-:-:S09]  /*9640*/  SEL R0, R0, 0x7c, P0 ;  /* 0x0000007c00007807 */ /* 0x000fd20000000000 */
.L_x_5699:
[----:B------:R-:W-:Y:S05]  /*9650*/  BSYNC.RECONVERGENT B0 ;  /* 0x0000000000007941 */ /* 0x000fea0003800200 */
.L_x_5697:
[----:B------:R-:W-:-:S04]  /*9660*/  SHF.R.U32.HI R5, RZ, 0x18, R5 ;  /* 0x00000018ff057819 */ /* 0x000fc80000011605 */
[----:B------:R-:W-:-:S05]  /*9670*/  LOP3.LUT R5, R0, 0x80, R5, 0xf8, !PT ;  /* 0x0000008000057812 */ /* 0x000fca00078ef805 */
[----:B------:R0:W-:Y:S01]  /*9680*/  STG.E.U8 desc[UR36][R2.64], R5 ;  /* 0x0000000502007986 */ /* 0x0001e2000c101124 */
[----:B------:R-:W-:Y:S05]  /*9690*/  BRA `(.L_x_5670) ;  /* 0x0000000000047947 */ /* 0x000fea0003800000 */
.L_x_5691:
[----:B-1----:R1:W-:Y:S02]  /*96a0*/  STG.E.U16 desc[UR36][R2.64], R5 ;  /* 0x0000000502007986 */ /* 0x0023e4000c101524 */
.L_x_5670:
[----:B------:R-:W-:-:S07]  /*96b0*/  IADD3 R17, PT, PT, R17, 0x80, RZ ;  /* 0x0000008011117810 */ /* 0x000fce0007ffe0ff */
.L_x_5630:
[----:B------:R-:W-:Y:S05]  /*96c0*/  BSYNC.RECONVERGENT B6 ;  /* 0x0000000000067941 */ /* 0x000fea0003800200 */
.L_x_5629:
        /* <DEDUP_REMOVED lines=306> */
.L_x_5700:
        /* <DEDUP_REMOVED lines=20> */
.L_x_5704:
[----:B------:R-:W2:Y:S02]  /*ab30*/  LDG.E.U8 R2, desc[UR36][R2.64] ;  /* 0x0000002402027981 */ /* 0x000ea4000c1e1100 */
[----:B--2---:R-:W-:-:S04]  /*ab40*/  I2FP.F32.U32 R0, R2 ;  /* 0x0000000200007245 */ /* 0x004fc80000201000 */
[----:B------:R-:W-:Y:S01]  /*ab50*/  F2FP.BF16.F32.PACK_AB R0, RZ, R0 ;  /* 0x00000000ff00723e */ /* 0x000fe200000010ff */
[----:B------:R-:W-:Y:S06]  /*ab60*/  BRA `(.L_x_5706) ;  /* 0x0000000c00847947 */ /* 0x000fec0003800000 */
.L_x_5703:
        /* <DEDUP_REMOVED lines=10> */
.L_x_5708:
[----:B------:R-:W2:Y:S02]  /*ac10*/  LDG.E R2, desc[UR36][R2.64] ;  /* 0x0000002402027981 */ /* 0x000ea4000c1e1900 */
[----:B--2---:R-:W-:-:S04]  /*ac20*/  I2FP.F32.S32 R0, R2 ;  /* 0x0000000200007245 */ /* 0x004fc80000201400 */
[----:B------:R-:W-:Y:S01]  /*ac30*/  F2FP.BF16.F32.PACK_AB R0, RZ, R0 ;  /* 0x00000000ff00723e */ /* 0x000fe200000010ff */
[----:B------:R-:W-:Y:S06]  /*ac40*/  BRA `(.L_x_5706) ;  /* 0x0000000c004c7947 */ /* 0x000fec0003800000 */
.L_x_5707:
[----:B------:R-:W2:Y:S02]  /*ac50*/  LDG.E.U16 R2, desc[UR36][R2.64] ;  /* 0x0000002402027981 */ /* 0x000ea4000c1e1500 */
[----:B--2---:R-:W0:Y:S02]  /*ac60*/  I2F.S16 R0, R2 ;  /* 0x0000000200007306 */ /* 0x004e240000101400 */
[----:B0-----:R-:W-:Y:S01]  /*ac70*/  F2FP.BF16.F32.PACK_AB R0, RZ, R0 ;  /* 0x00000000ff00723e */ /* 0x001fe200000010ff */
[----:B------:R-:W-:Y:S06]  /*ac80*/  BRA `(.L_x_5706) ;  /* 0x0000000c003c7947 */ /* 0x000fec0003800000 */
.L_x_5702:
        /* <DEDUP_REMOVED lines=9> */
.L_x_5710:
[----:B------:R-:W2:Y:S02]  /*ad20*/  LDG.E.U16 R0, desc[UR36][R2.64] ;  /* 0x0000002402007981 */ /* 0x000ea4000c1e1500 */
[----:B--2---:R-:W-:-:S05]  /*ad30*/  HADD2.F32 R0, -RZ, R0.H0_H0 ;  /* 0x20000000ff007230 */ /* 0x004fca0000004100 */
[----:B------:R-:W-:Y:S01]  /*ad40*/  F2FP.BF16.F32.PACK_AB R0, RZ, R0 ;  /* 0x00000000ff00723e */ /* 0x000fe200000010ff */
[----:B------:R-:W-:Y:S06]  /*ad50*/  BRA `(.L_x_5706) ;  /* 0x0000000c00087947 */ /* 0x000fec0003800000 */
.L_x_5709:
        /* <DEDUP_REMOVED lines=9> */
.L_x_5712:
[----:B------:R-:W2:Y:S02]  /*adf0*/  LDG.E.U16 R2, desc[UR36][R2.64] ;  /* 0x0000002402027981 */ /* 0x000ea4000c1e1500 */
[----:B--2---:R-:W-:-:S05]  /*ae00*/  HADD2.F32 R0, -RZ, R2.H0_H0 ;  /* 0x20000002ff007230 */ /* 0x004fca0000004100 */
[----:B------:R-:W-:Y:S01]  /*ae10*/  F2FP.BF16.F32.PACK_AB R0, RZ, R0 ;  /* 0x00000000ff00723e */ /* 0x000fe200000010ff */
[----:B------:R-:W-:Y:S06]  /*ae20*/  BRA `(.L_x_5706) ;  /* 0x0000000800d47947 */ /* 0x000fec0003800000 */
.L_x_5711:
        /* <DEDUP_REMOVED lines=8> */
.L_x_5701:
        /* <DEDUP_REMOVED lines=13> */
.L_x_5715:
        /* <DEDUP_REMOVED lines=8> */
.L_x_5714:
        /* <DEDUP_REMOVED lines=27> */
.L_x_5717:
        /* <DEDUP_REMOVED lines=13> */
.L_x_5716:
[----:B------:R0:W5:Y:S01]  /*b280*/  LDG.E.U16 R0, desc[UR36][R2.64] ;  /* 0x0000002402007981 */ /* 0x000162000c1e1500 */
[----:B------:R-:W-:Y:S05]  /*b290*/  BRA `(.L_x_5706) ;  /* 0x0000000400b87947 */ /* 0x000fea0003800000 */
.L_x_5713:
        /* <DEDUP_REMOVED lines=12> */
.L_x_5720:
        /* <DEDUP_REMOVED lines=21> */
.L_x_5724:
[----:B------:R-:W-:Y:S05]  /*b4b0*/  BSYNC.RECONVERGENT B1 ;  /* 0x0000000000017941 */ /* 0x000fea0003800200 */
.L_x_5723:
[----:B------:R-:W-:Y:S01]  /*b4c0*/  IMAD.SHL.U32 R0, R0, 0x100000, RZ ;  /* 0x0010000000007824 */ /* 0x000fe200078e00ff */
[----:B------:R-:W-:-:S04]  /*b4d0*/  LEA R2, R2, 0x3b800000, 0x17 ;  /* 0x3b80000002027811 */ /* 0x000fc800078eb8ff */
[----:B------:R-:W-:-:S07]  /*b4e0*/  LOP3.LUT R0, R2, R0, R7, 0xfe, !PT ;  /* 0x0000000002007212 */ /* 0x000fce00078efe07 */
.L_x_5722:
[----:B------:R-:W-:Y:S05]  /*b4f0*/  BSYNC.RECONVERGENT B0 ;  /* 0x0000000000007941 */ /* 0x000fea0003800200 */
.L_x_5721:
[----:B------:R-:W-:Y:S01]  /*b500*/  F2FP.BF16.F32.PACK_AB R0, RZ, R0 ;  /* 0x00000000ff00723e */ /* 0x000fe200000010ff */
[----:B------:R-:W-:Y:S06]  /*b510*/  BRA `(.L_x_5706) ;  /* 0x0000000400187947 */ /* 0x000fec0003800000 */
.L_x_5719:
        /* <DEDUP_REMOVED lines=21> */
.L_x_5728:
[----:B------:R-:W-:Y:S05]  /*b670*/  BSYNC.RECONVERGENT B1 ;  /* 0x0000000000017941 */ /* 0x000fea0003800200 */
.L_x_5727:
[----:B------:R-:W-:Y:S01]  /*b680*/  IMAD.SHL.U32 R0, R0, 0x200000, RZ ;  /* 0x0020000000007824 */ /* 0x000fe200078e00ff */
[----:B------:R-:W-:-:S04]  /*b690*/  LEA R2, R2, 0x37800000, 0x17 ;  /* 0x3780000002027811 */ /* 0x000fc800078eb8ff */
[----:B------:R-:W-:-:S07]  /*b6a0*/  LOP3.LUT R0, R2, R0, R7, 0xfe, !PT ;  /* 0x0000000002007212 */ /* 0x000fce00078efe07 */
.L_x_5726:
[----:B------:R-:W-:Y:S05]  /*b6b0*/  BSYNC.RECONVERGENT B0 ;  /* 0x0000000000007941 */ /* 0x000fea0003800200 */
.L_x_5725:
[----:B------:R-:W-:Y:S01]  /*b6c0*/  F2FP.BF16.F32.PACK_AB R0, RZ, R0 ;  /* 0x00000000ff00723e */ /* 0x000fe200000010ff */
[----:B------:R-:W-:Y:S06]  /*b6d0*/  BRA `(.L_x_5706) ;  /* 0x0000000000a87947 */ /* 0x000fec0003800000 */
.L_x_5718:
        /* <DEDUP_REMOVED lines=14> */
.L_x_5732:
[----:B------:R-:W-:Y:S05]  /*b7c0*/  BSYNC.RECONVERGENT B0 ;  /* 0x0000000000007941 */ /* 0x000fea0003800200 */
.L_x_5731:
[----:B------:R-:W-:Y:S01]  /*b7d0*/  F2FP.BF16.F32.PACK_AB R0, RZ, R0 ;  /* 0x00000000ff00723e */ /* 0x000fe200000010ff */
[----:B------:R-:W-:Y:S06]  /*b7e0*/  BRA `(.L_x_5706) ;  /* 0x0000000000647947 */ /* 0x000fec0003800000 */
.L_x_5705:
        /* <DEDUP_REMOVED lines=16> */
.L_x_5733:
[----:B------:R-:W-:Y:S01]  /*b8f0*/  PRMT R0, RZ, 0x7610, R0 ;  /* 0x00007610ff007816 */ /* 0x000fe20000000000 */
[----:B------:R-:W-:Y:S06]  /*b900*/  BRA `(.L_x_5706) ;  /* 0x00000000001c7947 */ /* 0x000fec0003800000 */
.L_x_5730:
[----:B------:R-:W2:Y:S02]  /*b910*/  LDG.E.64 R2, desc[UR36][R2.64] ;  /* 0x0000002402027981 */ /* 0x000ea4000c1e1b00 */
[----:B--2---:R-:W0:Y:S02]  /*b920*/  I2F.U64 R0, R2 ;  /* 0x0000000200007312 */ /* 0x004e240000301000 */
[----:B0-----:R-:W-:Y:S01]  /*b930*/  F2FP.BF16.F32.PACK_AB R0, RZ, R0 ;  /* 0x00000000ff00723e */ /* 0x001fe200000010ff */
[----:B------:R-:W-:Y:S06]  /*b940*/  BRA `(.L_x_5706) ;  /* 0x00000000000c7947 */ /* 0x000fec0003800000 */
.L_x_5729:
[----:B------:R-:W2:Y:S02]  /*b950*/  LDG.E R2, desc[UR36][R2.64] ;  /* 0x0000002402027981 */ /* 0x000ea4000c1e1900 */
[----:B--2---:R-:W-:-:S04]  /*b960*/  I2FP.F32.U32 R0, R2 ;  /* 0x0000000200007245 */ /* 0x004fc80000201000 */
[----:B------:R-:W-:-:S07]  /*b970*/  F2FP.BF16.F32.PACK_AB R0, RZ, R0 ;  /* 0x00000000ff00723e */ /* 0x000fce00000010ff */
.L_x_5706:
[----:B-----5:R-:W-:Y:S01]  /*b980*/  IMAD.U32 R0, R0, 0x10000, RZ ;  /* 0x0001000000007824 */ /* 0x020fe200078e00ff */
[----:B------:R-:W-:-:S04]  /*b990*/  UPRMT UR4, UR42, 0x9910, URZ ;  /* 0x000099102a047896 */ /* 0x000fc800080000ff */
[----:B------:R-:W-:Y:S01]  /*b9a0*/  UISETP.GT.AND UP0, UPT, UR4, 0x9, UPT ;  /* 0x000000090400788c */ /* 0x000fe2000bf04270 */
[----:B------:R-:W0:Y:S08]  /*b9b0*/  FRND R0, R0 ;  /* 0x0000000000007307 */ /* 0x000e300000201000 */
        /* <DEDUP_REMOVED lines=14> */
.L_x_5737:
[----:B-1----:R-:W-:-:S06]  /*baa0*/  IMAD.U32 R3, R3, 0x10000, RZ ;  /* 0x0001000003037824 */ /* 0x002fcc00078e00ff */
[----:B------:R-:W1:Y:S02]  /*bab0*/  F2I.S64.TRUNC R2, R3 ;  /* 0x0000000300027311 */ /* 0x000e64000020d900 */
[----:B-1----:R-:W-:Y:S01]  /*bac0*/  STG.E.U8 desc[UR36][R16.64], R2 ;  /* 0x0000000210007986 */ /* 0x002fe2000c101124 */
[----:B------:R-:W-:Y:S05]  /*bad0*/  EXIT ;  /* 0x000000000000794d */ /* 0x000fea0003800000 */
.L_x_5736:
        /* <DEDUP_REMOVED lines=10> */
.L_x_5740:
[----:B-1----:R-:W-:-:S06]  /*bb80*/  SHF.L.U32 R3, R3, 0x10, RZ ;  /* 0x0000001003037819 */ /* 0x002fcc00000006ff */
[----:B------:R-:W1:Y:S02]  /*bb90*/  F2I.FTZ.TRUNC.NTZ R3, R3 ;  /* 0x0000000300037305 */ /* 0x000e64000021f100 */
[----:B-1----:R-:W-:Y:S01]  /*bba0*/  STG.E desc[UR36][R16.64], R3 ;  /* 0x0000000310007986 */ /* 0x002fe2000c101924 */
[----:B------:R-:W-:Y:S05]  /*bbb0*/  EXIT ;  /* 0x000000000000794d */ /* 0x000fea0003800000 */
.L_x_5739:
[----:B-1----:R-:W-:-:S06]  /*bbc0*/  IMAD.U32 R3, R3, 0x10000, RZ ;  /* 0x0001000003037824 */ /* 0x002fcc00078e00ff */
[----:B------:R-:W1:Y:S02]  /*bbd0*/  F2I.FTZ.TRUNC.NTZ R3, R3 ;  /* 0x0000000300037305 */ /* 0x000e64000021f100 */
[----:B-1----:R-:W-:Y:S01]  /*bbe0*/  STG.E.U16 desc[UR36][R16.64], R3 ;  /* 0x0000000310007986 */ /* 0x002fe2000c101524 */
[----:B------:R-:W-:Y:S05]  /*bbf0*/  EXIT ;  /* 0x000000000000794d */ /* 0x000fea0003800000 */
.L_x_5735:
        /* <DEDUP_REMOVED lines=9> */
.L_x_5742:
[----:B01----:R-:W-:-:S04]  /*bc90*/  SHF.L.U32 R0, R3, 0x10, RZ ;  /* 0x0000001003007819 */ /* 0x003fc800000006ff */
[----:B------:R-:W-:-:S05]  /*bca0*/  F2FP.F16.F32.PACK_AB R0, RZ, R0 ;  /* 0x00000000ff00723e */ /* 0x000fca00000000ff */
[----:B------:R-:W-:Y:S01]  /*bcb0*/  STG.E.U16 desc[UR36][R16.64], R0 ;  /* 0x0000000010007986 */ /* 0x000fe2000c101524 */
[----:B------:R-:W-:Y:S05]  /*bcc0*/  EXIT ;  /* 0x000000000000794d */ /* 0x000fea0003800000 */
.L_x_5741:
        /* <DEDUP_REMOVED lines=10> */
.L_x_5744:
[----:B-1----:R-:W-:-:S04]  /*bd70*/  SHF.L.U32 R3, R3, 0x10, RZ ;  /* 0x0000001003037819 */ /* 0x002fc800000006ff */
[----:B------:R-:W-:-:S04]  /*bd80*/  F2FP.F16.F32.PACK_AB R3, RZ, R3 ;  /* 0x00000003ff03723e */ /* 0x000fc800000000ff */
[----:B------:R-:W-:-:S05]  /*bd90*/  PRMT R3, R3, 0x5410, RZ ;  /* 0x0000541003037816 */ /* 0x000fca00000000ff */
[----:B------:R-:W-:Y:S01]  /*bda0*/  STG.E desc[UR36][R16.64], R3 ;  /* 0x0000000310007986 */ /* 0x000fe2000c101924 */
[----:B------:R-:W-:Y:S05]  /*bdb0*/  EXIT ;  /* 0x000000000000794d */ /* 0x000fea0003800000 */
.L_x_5743:
[----:B-1----:R-:W-:-:S04]  /*bdc0*/  IMAD.U32 R2, R3, 0x10000, RZ ;  /* 0x0001000003027824 */ /* 0x002fc800078e00ff */
[----:B------:R-:W-:-:S06]  /*bdd0*/  FMUL.FTZ R2, R2, 1 ;  /* 0x3f80000002027820 */ /* 0x000fcc0000410000 */
[----:B------:R-:W1:Y:S02]  /*bde0*/  F2F.F64.F32 R2, R2 ;  /* 0x0000000200027310 */ /* 0x000e640000201800 */
[----:B-1----:R-:W-:Y:S01]  /*bdf0*/  STG.E.64 desc[UR36][R16.64], R2 ;  /* 0x0000000210007986 */ /* 0x002fe2000c101b24 */
[----:B------:R-:W-:Y:S05]  /*be00*/  EXIT ;  /* 0x000000000000794d */ /* 0x000fea0003800000 */
.L_x_5734:
        /* <DEDUP_REMOVED lines=14> */
.L_x_5748:
        /* <DEDUP_REMOVED lines=17> */
.L_x_5751:
[----:B------:R-:W-:-:S04]  /*c000*/  SHF.R.U32.HI R3, RZ, 0x18, R3 ;  /* 0x00000018ff037819 */ /* 0x000fc80000011603 */
[----:B------:R-:W-:-:S04]  /*c010*/  LOP3.LUT R0, R0, 0x80, R3, 0xf8, !PT ;  /* 0x0000008000007812 */ /* 0x000fc800078ef803 */
[----:B------:R-:W-:-:S07]  /*c020*/  PRMT R8, R0, 0x7610, R8 ;  /* 0x0000761000087816 */ /* 0x000fce0000000008 */
.L_x_5750:
[----:B------:R-:W-:Y:S05]  /*c030*/  BSYNC.RECONVERGENT B0 ;  /* 0x0000000000007941 */ /* 0x000fea0003800200 */
.L_x_5749:
[----:B------:R-:W-:Y:S01]  /*c040*/  STG.E.U8 desc[UR36][R16.64], R8 ;  /* 0x0000000810007986 */ /* 0x000fe2000c101124 */
[----:B------:R-:W-:Y:S05]  /*c050*/  EXIT ;  /* 0x000000000000794d */ /* 0x000fea0003800000 */
.L_x_5747:
        /* <DEDUP_REMOVED lines=17> */
.L_x_5754:
[----:B------:R-:W-:-:S04]  /*c170*/  SHF.R.U32.HI R3, RZ, 0x18, R3 ;  /* 0x00000018ff037819 */ /* 0x000fc80000011603 */
[----:B------:R-:W-:-:S04]  /*c180*/  LOP3.LUT R0, R0, 0x80, R3, 0xf8, !PT ;  /* 0x0000008000007812 */ /* 0x000fc800078ef803 */
[----:B------:R-:W-:-:S07]  /*c190*/  PRMT R8, R0, 0x7610, R8 ;  /* 0x0000761000087816 */ /* 0x000fce0000000008 */
.L_x_5753:
[----:B------:R-:W-:Y:S05]  /*c1a0*/  BSYNC.RECONVERGENT B0 ;  /* 0x0000000000007941 */ /* 0x000fea0003800200 */
.L_x_5752:
[----:B------:R-:W-:Y:S01]  /*c1b0*/  STG.E.U8 desc[UR36][R16.64], R8 ;  /* 0x0000000810007986 */ /* 0x000fe2000c101124 */
[----:B------:R-:W-:Y:S05]  /*c1c0*/  EXIT ;  /* 0x000000000000794d */ /* 0x000fea0003800000 */
.L_x_5746:
        /* <DEDUP_REMOVED lines=22> */
.L_x_5756:
[----:B-1----:R-:W-:-:S06]  /*c330*/  SHF.L.U32 R3, R3, 0x10, RZ ;  /* 0x0000001003037819 */ /* 0x002fcc00000006ff */
[----:B------:R-:W1:Y:S02]  /*c340*/  F2I.U64.TRUNC R2, R3 ;  /* 0x0000000300027311 */ /* 0x000e64000020d800 */
[----:B-1----:R-:W-:Y:S01]  /*c350*/  STG.E.64 desc[UR36][R16.64], R2 ;  /* 0x0000000210007986 */ /* 0x002fe2000c101b24 */
[----:B------:R-:W-:Y:S05]  /*c360*/  EXIT ;  /* 0x000000000000794d */ /* 0x000fea0003800000 */
.L_x_5755:
[----:B-1----:R-:W-:-:S06]  /*c370*/  IMAD.U32 R3, R3, 0x10000, RZ ;  /* 0x0001000003037824 */ /* 0x002fcc00078e00ff */
[----:B------:R-:W1:Y:S02]  /*c380*/  F2I.FTZ.U32.TRUNC.NTZ R3, R3 ;  /* 0x0000000300037305 */ /* 0x000e64000021f000 */
[----:B-1----:R-:W-:Y:S01]  /*c390*/  STG.E desc[UR36][R16.64], R3 ;  /* 0x0000000310007986 */ /* 0x002fe2000c101924 */
[----:B------:R-:W-:Y:S05]  /*c3a0*/  EXIT ;  /* 0x000000000000794d */ /* 0x000fea0003800000 */
.L_x_5745:
        /* <DEDUP_REMOVED lines=11> */
.L_x_5758:
[----:B-1----:R-:W-:Y:S02]  /*c460*/  SHF.L.U32 R3, R3, 0x10, RZ ;  /* 0x0000001003037819 */ /* 0x002fe400000006ff */
[----:B------:R-:W-:-:S03]  /*c470*/  CS2R R6, SRZ ;  /* 0x0000000000067805 */ /* 0x000fc6000001ff00 */
[----:B------:R-:W-:-:S04]  /*c480*/  FMUL.FTZ R3, R3, 1 ;  /* 0x3f80000003037820 */ /* 0x000fc80000410000 */
[----:B------:R-:W1:Y:S02]  /*c490*/  F2F.F64.F32 R4, R3 ;  /* 0x0000000300047310 */ /* 0x000e640000201800 */
[----:B-1----:R-:W-:Y:S01]  /*c4a0*/  STG.E.128 desc[UR36][R16.64], R4 ;  /* 0x0000000410007986 */ /* 0x002fe2000c101d24 */
[----:B------:R-:W-:Y:S05]  /*c4b0*/  EXIT ;  /* 0x000000000000794d */ /* 0x000fea0003800000 */
.L_x_5757:
[----:B------:R-:W-:-:S09]  /*c4c0*/  UISETP.NE.AND UP0, UPT, UR4, 0xf, UPT ;  /* 0x0000000f0400788c */ /* 0x000fd2000bf05270 */
[----:B------:R-:W-:Y:S05]  /*c4d0*/  BRA.U !UP0, `(.L_x_5759) ;  /* 0x0000000108e87547 */ /* 0x000fea000b800000 */
[----:B------:R-:W-:-:S09]  /*c4e0*/  UISETP.NE.AND UP0, UPT, UR4, 0x17, UPT ;  /* 0x000000170400788c */ /* 0x000fd2000bf05270 */
[----:B------:R-:W-:Y:S05]  /*c4f0*/  BRA.U !UP0, `(.L_x_5760) ;  /* 0x0000000108907547 */ /* 0x000fea000b800000 */
[----:B------:R-:W-:-:S09]  /*c500*/  UISETP.NE.AND UP0, UPT, UR4, 0x18, UPT ;  /* 0x000000180400788c */ /* 0x000fd2000bf05270 */
[----:B------:R-:W-:Y:S05]  /*c510*/  BRA.U !UP0, `(.L_x_5761) ;  /* 0x0000000108447547 */ /* 0x000fea000b800000 */
.L_x_5738:
        /* <DEDUP_REMOVED lines=16> */
.L_x_5762:
[----:B------:R-:W-:Y:S05]  /*c620*/  EXIT ;  /* 0x000000000000794d */ /* 0x000fea0003800000 */
.L_x_5761:
        /* <DEDUP_REMOVED lines=13> */
.L_x_5764:
[----:B------:R-:W-:Y:S05]  /*c700*/  BSYNC.RECONVERGENT B0 ;  /* 0x0000000000007941 */ /* 0x000fea0003800200 */
.L_x_5763:
[----:B------:R-:W-:-:S05]  /*c710*/  LOP3.LUT R3, R0, 0x80, R3, 0xf8, !PT ;  /* 0x0000008000037812 */ /* 0x000fca00078ef803 */
[----:B------:R-:W-:Y:S01]  /*c720*/  STG.E.U8 desc[UR36][R16.64], R3 ;  /* 0x0000000310007986 */ /* 0x000fe2000c101124 */
[----:B------:R-:W-:Y:S05]  /*c730*/  EXIT ;  /* 0x000000000000794d */ /* 0x000fea0003800000 */
.L_x_5760:
        /* <DEDUP_REMOVED lines=12> */
.L_x_5766:
[----:B0-----:R-:W-:Y:S01]  /*c800*/  IMAD.MOV.U32 R0, RZ, RZ, 0x7f ;  /* 0x0000007fff007424 */ /* 0x001fe200078e00ff */
[----:B------:R-:W-:-:S04]  /*c810*/  ISETP.GT.U32.AND P0, PT, R2, 0x7f800000, PT ;  /* 0x7f8000000200780c */ /* 0x000fc80003f04070 */
[----:B------:R-:W-:-:S09]  /*c820*/  SEL R0, R0, 0x7c, P0 ;  /* 0x0000007c00007807 */ /* 0x000fd20000000000 */
.L_x_5767:
[----:B------:R-:W-:Y:S05]  /*c830*/  BSYNC.RECONVERGENT B0 ;  /* 0x0000000000007941 */ /* 0x000fea0003800200 */
.L_x_5765:
[----:B------:R-:W-:-:S04]  /*c840*/  SHF.R.U32.HI R3, RZ, 0x18, R3 ;  /* 0x00000018ff037819 */ /* 0x000fc80000011603 */
[----:B------:R-:W-:-:S05]  /*c850*/  LOP3.LUT R3, R0, 0x80, R3, 0xf8, !PT ;  /* 0x0000008000037812 */ /* 0x000fca00078ef803 */
[----:B------:R-:W-:Y:S01]  /*c860*/  STG.E.U8 desc[UR36][R16.64], R3 ;  /* 0x0000000310007986 */ /* 0x000fe2000c101124 */
[----:B------:R-:W-:Y:S05]  /*c870*/  EXIT ;  /* 0x000000000000794d */ /* 0x000fea0003800000 */
.L_x_5759:
[----:B-1----:R-:W-:Y:S01]  /*c880*/  STG.E.U16 desc[UR36][R16.64], R3 ;  /* 0x0000000310007986 */ /* 0x002fe2000c101524 */
[----:B------:R-:W-:Y:S05]  /*c890*/  EXIT ;  /* 0x000000000000794d */ /* 0x000fea0003800000 */
.L_x_5768:
        /* <DEDUP_REMOVED lines=14> */
.L_x_19875:


//--------------------- .text._ZN2at6native27unrolled_elementwise_kernelIZZZNS0_17round_kernel_cudaERNS_18TensorIteratorBaseEENKUlvE_clEvENKUlvE2_clEvEUlN3c108BFloat16EE_St5arrayIPcLm2EELi4E23TrivialOffsetCalculatorILi1EjESD_NS0_6memory12LoadWithCastILi1EEENSE_13StoreWithCastILi1EEEEEviT_T0_T2_T3_T4_T5_ --------------------------
	.section	.text._ZN2at6native27unrolled_elementwise_kernelIZZZNS0_17round_kernel_cudaERNS_18TensorIteratorBaseEENKUlvE_clEvENKUlvE2_clEvEUlN3c108BFloat16EE_St5arrayIPcLm2EELi4E23TrivialOffsetCalculatorILi1EjESD_NS0_6memory12LoadWithCastILi1EEENSE_13StoreWithCastILi1EEEEEviT_T0_T2_T3_T4_T5_,"ax",@progbits
	.align	128
        .global         _ZN2at6native27unrolled_elementwise_kernelIZZZNS0_17round_kernel_cudaERNS_18TensorIteratorBaseEENKUlvE_clEvENKUlvE2_clEvEUlN3c108BFloat16EE_St5arrayIPcLm2EELi4E23TrivialOffsetCalculatorILi1EjESD_NS0_6memory12LoadWithCastILi1EEENSE_13StoreWithCastILi1EEEEEviT_T0_T2_T3_T4_T5_
        .type           _ZN2at6native27unrolled_elementwise_kernelIZZZNS0_17round_kernel_cudaERNS_18TensorIteratorBaseEENKUlvE_clEvENKUlvE2_clEvEUlN3c108BFloat16EE_St5arrayIPcLm2EELi4E23TrivialOffsetCalculatorILi1EjESD_NS0_6memory12LoadWithCastILi1EEENSE_13StoreWithCastILi1EEEEEviT_T0_T2_T3_T4_T5_,@function
        .size           _ZN2at6native27unrolled_elementwise_kernelIZZZNS0_17round_kernel_cudaERNS_18TensorIteratorBaseEENKUlvE_clEvENKUlvE2_clEvEUlN3c108BFloat16EE_St5arrayIPcLm2EELi4E23TrivialOffsetCalculatorILi1EjESD_NS0_6memory12LoadWithCastILi1EEENSE_13StoreWithCastILi1EEEEEviT_T0_T2_T3_T4_T5_,(.L_x_19876 - _ZN2at6native27unrolled_elementwise_kernelIZZZNS0_17round_kernel_cudaERNS_18TensorIteratorBaseEENKUlvE_clEvENKUlvE2_clEvEUlN3c108BFloat16EE_St5arrayIPcLm2EELi4E23TrivialOffsetCalculatorILi1EjESD_NS0_6memory12LoadWithCastILi1EEENSE_13StoreWithCastILi1EEEEEviT_T0_T2_T3_T4_T5_)
        .other          _ZN2at6native27unrolled_elementwise_kernelIZZZNS0_17round_kernel_cudaERNS_18TensorIteratorBaseEENKUlvE_clEvENKUlvE2_clEvEUlN3c108BFloat16EE_St5arrayIPcLm2EELi4E23TrivialOffsetCalculatorILi1EjESD_NS0_6memory12LoadWithCastILi1EEENSE_13StoreWithCastILi1EEEEEviT_T0_T2_T3_T4_T5_,@"STO_CUDA_ENTRY STV_DEFAULT"
_ZN2at6native27unrolled_elementwise_kernelIZZZNS0_17round_kernel_cudaERNS_18TensorIteratorBaseEENKUlvE_clEvENKUlvE2_clEvEUlN3c108BFloat16EE_St5arrayIPcLm2EELi4E23TrivialOffsetCalculatorILi1EjESD_NS0_6memory12LoadWithCastILi1EEENSE_13StoreWithCastILi1EEEEEviT_T0_T2_T3_T4_T5_:
.text._ZN2at6native27unrolled_elementwise_kernelIZZZNS0_17round_kernel_cudaERNS_18TensorIteratorBaseEENKUlvE_clEvENKUlvE2_clEvEUlN3c108BFloat16EE_St5arrayIPcLm2EELi4E23TrivialOffsetCalculatorILi1EjESD_NS0_6memory12LoadWithCastILi1EEENSE_13StoreWithCastILi1EEEEEviT_T0_T2_T3_T4_T5_:
        /* <DEDUP_REMOVED lines=34> */
.L_x_5774:
[----:B------:R-:W2:Y:S02]  /*0220*/  LDG.E.U8 R4, desc[UR36][R4.64] ;  /* 0x0000002404047981 */ /* 0x000ea4000c1e1100 */
[----:B--2---:R-:W-:-:S04]  /*0230*/  I2FP.F32.U32 R0, R4 ;  /* 0x0000000400007245 */ /* 0x004fc80000201000 */
[----:B------:R-:W-:-:S04]  /*0240*/  F2FP.BF16.F32.PACK_AB R0, RZ, R0 ;  /* 0x00000000ff00723e */ /* 0x000fc800000010ff */
[----:B------:R-:W-:Y:S01]  /*0250*/  PRMT R17, R0, 0x7610, R17 ;  /* 0x0000761000117816 */ /* 0x000fe20000000011 */
[----:B------:R-:W-:Y:S06]  /*0260*/  BRA `(.L_x_5776) ;  /* 0x0000000c00c47947 */ /* 0x000fec0003800000 */
.L_x_5773:
        /* <DEDUP_REMOVED lines=11> */
.L_x_5778:
[----:B------:R-:W2:Y:S02]  /*0320*/  LDG.E R4, desc[UR36][R4.64] ;  /* 0x0000002404047981 */ /* 0x000ea4000c1e1900 */
[----:B--2---:R-:W-:-:S04]  /*0330*/  I2FP.F32.S32 R0, R4 ;  /* 0x0000000400007245 */ /* 0x004fc80000201400 */
[----:B------:R-:W-:-:S04]  /*0340*/  F2FP.BF16.F32.PACK_AB R0, RZ, R0 ;  /* 0x00000000ff00723e */ /* 0x000fc800000010ff */
[----:B------:R-:W-:Y:S01]  /*0350*/  PRMT R17, R0, 0x7610, R17 ;  /* 0x0000761000117816 */ /* 0x000fe20000000011 */
[----:B------:R-:W-:Y:S06]  /*0360*/  BRA `(.L_x_5776) ;  /* 0x0000000c00847947 */ /* 0x000fec0003800000 */
.L_x_5777:
[----:B------:R-:W2:Y:S02]  /*0370*/  LDG.E.U16 R4, desc[UR36][R4.64] ;  /* 0x0000002404047981 */ /* 0x000ea4000c1e1500 */
[----:B--2---:R-:W0:Y:S02]  /*0380*/  I2F.S16 R0, R4 ;  /* 0x0000000400007306 */ /* 0x004e240000101400 */
[----:B0-----:R-:W-:-:S04]  /*0390*/  F2FP.BF16.F32.PACK_AB R0, RZ, R0 ;  /* 0x00000000ff00723e */ /* 0x001fc800000010ff */
[----:B------:R-:W-:Y:S01]  /*03a0*/  PRMT R17, R0, 0x7610, R17 ;  /* 0x0000761000117816 */ /* 0x000fe20000000011 */
[----:B------:R-:W-:Y:S06]  /*03b0*/  BRA `(.L_x_5776) ;  /* 0x0000000c00707947 */ /* 0x000fec0003800000 */
.L_x_5772:
        /* <DEDUP_REMOVED lines=9> */
.L_x_5780:
[----:B------:R-:W2:Y:S02]  /*0450*/  LDG.E.U16 R0, desc[UR36][R4.64] ;  /* 0x0000002404007981 */ /* 0x000ea4000c1e1500 */
[----:B--2---:R-:W-:-:S05]  /*0460*/  HADD2.F32 R0, -RZ, R0.H0_H0 ;  /* 0x20000000ff007230 */ /* 0x004fca0000004100 */
[----:B------:R-:W-:-:S04]  /*0470*/  F2FP.BF16.F32.PACK_AB R0, RZ, R0 ;  /* 0x00000000ff00723e */ /* 0x000fc800000010ff */
[----:B------:R-:W-:Y:S01]  /*0480*/  PRMT R17, R0, 0x7610, R17 ;  /* 0x0000761000117816 */ /* 0x000fe20000000011 */
[----:B------:R-:W-:Y:S06]  /*0490*/  BRA `(.L_x_5776) ;  /* 0x0000000c00387947 */ /* 0x000fec0003800000 */
.L_x_5779:
        /* <DEDUP_REMOVED lines=9> */
.L_x_5782:
[----:B------:R-:W2:Y:S02]  /*0530*/  LDG.E.U16 R4, desc[UR36][R4.64] ;  /* 0x0000002404047981 */ /* 0x000ea4000c1e1500 */
[----:B--2---:R-:W-:-:S05]  /*0540*/  HADD2.F32 R0, -RZ, R4.H0_H0 ;  /* 0x20000004ff007230 */ /* 0x004fca0000004100 */
[----:B------:R-:W-:-:S04]  /*0550*/  F2FP.BF16.F32.PACK_AB R0, RZ, R0 ;  /* 0x00000000ff00723e */ /* 0x000fc800000010ff */
[----:B------:R-:W-:Y:S01]  /*0560*/  PRMT R17, R0, 0x7610, R17 ;  /* 0x0000761000117816 */ /* 0x000fe20000000011 */
[----:B------:R-:W-:Y:S06]  /*0570*/  BRA `(.L_x_5776) ;  /* 0x0000000c00007947 */ /* 0x000fec0003800000 */
.L_x_5781:
        /* <DEDUP_REMOVED lines=9> */
.L_x_5771:
        /* <DEDUP_REMOVED lines=14> */
.L_x_5785:
        /* <DEDUP_REMOVED lines=9> */
.L_x_5784:
        /* <DEDUP_REMOVED lines=27> */
.L_x_5787:
        /* <DEDUP_REMOVED lines=15> */
.L_x_5786:
[----:B------:R0:W5:Y:S01]  /*0a20*/  LDG.E.U16 R17, desc[UR36][R4.64] ;  /* 0x0000002404117981 */ /* 0x000162000c1e1500 */
[----:B------:R-:W-:Y:S05]  /*0a30*/  BRA `(.L_x_5776) ;  /* 0x0000000400d07947 */ /* 0x000fea0003800000 */
.L_x_5783:
        /* <DEDUP_REMOVED lines=13> */
.L_x_5790:
        /* <DEDUP_REMOVED lines=21> */
.L_x_5794:
[----:B------:R-:W-:Y:S05]  /*0c60*/  BSYNC.RECONVERGENT B1 ;  /* 0x0000000000017941 */ /* 0x000fea0003800200 */
.L_x_5793:
[----:B------:R-:W-:Y:S01]  /*0c70*/  IMAD.SHL.U32 R0, R0, 0x100000, RZ ;  /* 0x0010000000007824 */ /* 0x000fe200078e00ff */
[----:B------:R-:W-:-:S04]  /*0c80*/  LEA R3, R3, 0x3b800000, 0x17 ;  /* 0x3b80000003037811 */ /* 0x000fc800078eb8ff */
[----:B------:R-:W-:-:S07]  /*0c90*/  LOP3.LUT R0, R3, R0, R7, 0xfe, !PT ;  /* 0x0000000003007212 */ /* 0x000fce00078efe07 */
.L_x_5792:
[----:B------:R-:W-:Y:S05]  /*0ca0*/  BSYNC.RECONVERGENT B0 ;  /* 0x0000000000007941 */ /* 0x000fea0003800200 */
.L_x_5791:
[----:B------:R-:W-:-:S04]  /*0cb0*/  F2FP.BF16.F32.PACK_AB R0, RZ, R0 ;  /* 0x00000000ff00723e */ /* 0x000fc800000010ff */
[----:B------:R-:W-:Y:S01]  /*0cc0*/  PRMT R17, R0, 0x7610, R17 ;  /* 0x0000761000117816 */ /* 0x000fe20000000011 */
[----:B------:R-:W-:Y:S06]  /*0cd0*/  BRA `(.L_x_5776) ;  /* 0x0000000400287947 */ /* 0x000fec0003800000 */
.L_x_5789:
        /* <DEDUP_REMOVED lines=21> */
.L_x_5798:
[----:B------:R-:W-:Y:S05]  /*0e30*/  BSYNC.RECONVERGENT B1 ;  /* 0x0000000000017941 */ /* 0x000fea0003800200 */
.L_x_5797:
[----:B------:R-:W-:Y:S01]  /*0e40*/  IMAD.SHL.U32 R0, R0, 0x200000, RZ ;  /* 0x0020000000007824 */ /* 0x000fe200078e00ff */
[----:B------:R-:W-:-:S04]  /*0e50*/  LEA R3, R3, 0x37800000, 0x17 ;  /* 0x3780000003037811 */ /* 0x000fc800078eb8ff */
[----:B------:R-:W-:-:S07]  /*0e60*/  LOP3.LUT R0, R3, R0, R7, 0xfe, !PT ;  /* 0x0000000003007212 */ /* 0x000fce00078efe07 */
.L_x_5796:
[----:B------:R-:W-:Y:S05]  /*0e70*/  BSYNC.RECONVERGENT B0 ;  /* 0x0000000000007941 */ /* 0x000fea0003800200 */
.L_x_5795:
[----:B------:R-:W-:-:S04]  /*0e80*/  F2FP.BF16.F32.PACK_AB R0, RZ, R0 ;  /* 0x00000000ff00723e */ /* 0x000fc800000010ff */
[----:B------:R-:W-:Y:S01]  /*0e90*/  PRMT R17, R0, 0x7610, R17 ;  /* 0x0000761000117816 */ /* 0x000fe20000000011 */
[----:B------:R-:W-:Y:S06]  /*0ea0*/  BRA `(.L_x_5776) ;  /* 0x0000000000b47947 */ /* 0x000fec0003800000 */
.L_x_5788:
[----:B------:R-:W-:-:S09]  /*0eb0*/  UISETP.NE.AND UP0, UPT, UR4, 0x1c, UPT ;  /* 0x0000001c0400788c */ /* 0x000fd2000bf05270 */
[----:B------:R-:W-:Y:S05]  /*0ec0*/  BRA.U !UP0, `(.L_x_5799) ;  /* 0x00000001089c7547 */ /* 0x000fea000b800000 */
[----:B------:R-:W-:-:S09]  /*0ed0*/  UISETP.NE.AND UP0, UPT, UR4, 0x1d, UPT ;  /* 0x0000001d0400788c */ /* 0x000fd2000bf05270 */
[----:B------:R-:W-:Y:S05]  /*0ee0*/  BRA.U !UP0, `(.L_x_5800) ;  /* 0x0000000108807547 */ /* 0x000fea000b800000 */
[----:B------:R-:W-:-:S09]  /*0ef0*/  UISETP.NE.AND UP0, UPT, UR4, 0x2c, UPT ;  /* 0x0000002c0400788c */ /* 0x000fd2000bf05270 */
[----:B------:R-:W-:Y:S05]  /*0f00*/  BRA.U !UP0, `(.L_x_5801) ;  /* 0x0000000108487547 */ /* 0x000fea000b800000 */
.L_x_5775:
        /* <DEDUP_REMOVED lines=16> */
.L_x_5802:
[----:B------:R-:W-:Y:S01]  /*1010*/  PRMT R17, RZ, 0x7610, R17 ;  /* 0x00007610ff117816 */ /* 0x000fe20000000011 */
[----:B------:R-:W-:Y:S06]  /*1020*/  BRA `(.L_x_5776) ;  /* 0x0000000000547947 */ /* 0x000fec0003800000 */
.L_x_5801:
        /* <DEDUP_REMOVED lines=8> */
.L_x_5804:
[----:B------:R-:W-:Y:S05]  /*10b0*/  BSYNC.RECONVERGENT B0 ;  /* 0x0000000000007941 */ /* 0x000fea0003800200 */
.L_x_5803:
[----:B------:R-:W-:-:S04]  /*10c0*/  F2FP.BF16.F32.PACK_AB R0, RZ, R0 ;  /* 0x00000000ff00723e */ /* 0x000fc800000010ff */
[----:B------:R-:W-:Y:S01]  /*10d0*/  PRMT R17, R0, 0x7610, R17 ;  /* 0x0000761000117816 */ /* 0x000fe20000000011 */
[----:B------:R-:W-:Y:S06]  /*10e0*/  BRA `(.L_x_5776) ;  /* 0x0000000000247947 */ /* 0x000fec0003800000 */
.L_x_5800:
[----:B------:R-:W2:Y:S02]  /*10f0*/  LDG.E.64 R4, desc[UR36][R4.64] ;  /* 0x0000002404047981 */ /* 0x000ea4000c1e1b00 */
[----:B--2---:R-:W0:Y:S02]  /*1100*/  I2F.U64 R0, R4 ;  /* 0x0000000400007312 */ /* 0x004e240000301000 */
[----:B0-----:R-:W-:-:S04]  /*1110*/  F2FP.BF16.F32.PACK_AB R0, RZ, R0 ;  /* 0x00000000ff00723e */ /* 0x001fc800000010ff */
[----:B------:R-:W-:Y:S01]  /*1120*/  PRMT R17, R0, 0x7610, R17 ;  /* 0x0000761000117816 */ /* 0x000fe20000000011 */
[----:B------:R-:W-:Y:S06]  /*1130*/  BRA `(.L_x_5776) ;  /* 0x0000000000107947 */ /* 0x000fec0003800000 */
.L_x_5799:
[----:B------:R-:W2:Y:S02]  /*1140*/  LDG.E R4, desc[UR36][R4.64] ;  /* 0x0000002404047981 */ /* 0x000ea4000c1e1900 */
[----:B--2---:R-:W-:-:S04]  /*1150*/  I2FP.F32.U32 R0, R4 ;  /* 0x0000000400007245 */ /* 0x004fc80000201000 */
[----:B------:R-:W-:-:S04]  /*1160*/  F2FP.BF16.F32.PACK_AB R0, RZ, R0 ;  /* 0x00000000ff00723e */ /* 0x000fc800000010ff */
[----:B------:R-:W-:-:S07]  /*1170*/  PRMT R17, R0, 0x7610, R17 ;  /* 0x0000761000117816 */ /* 0x000fce0000000011 */
.L_x_5776:
[----:B------:R-:W-:-:S07]  /*1180*/  VIADD R23, R25, 0x80 ;  /* 0x0000008019177836 */ /* 0x000fce0000000000 */
.L_x_5770:
[----:B------:R-:W-:Y:S05]  /*1190*/  BSYNC.RECONVERGENT B6 ;  /* 0x0000000000067941 */ /* 0x000fea0003800200 */
.L_x_5769:
        /* <DEDUP_REMOVED lines=26> */
.L_x_5810:
[----:B------:R-:W2:Y:S02]  /*1340*/  LDG.E.U8 R4, desc[UR36][R4.64] ;  /* 0x0000002404047981 */ /* 0x000ea4000c1e1100 */
[----:B--2---:R-:W-:-:S04]  /*1350*/  I2FP.F32.U32 R0, R4 ;  /* 0x0000000400007245 */ /* 0x004fc80000201000 */
[----:B------:R-:W-:-:S04]  /*1360*/  F2FP.BF16.F32.PACK_AB R0, RZ, R0 ;  /* 0x00000000ff00723e */ /* 0x000fc800000010ff */
[----:B------:R-:W-:Y:S01]  /*1370*/  PRMT R18, R0, 0x7610, R18 ;  /* 0x0000761000127816 */ /* 0x000fe20000000012 */
[----:B------:R-:W-:Y:S06]  /*1380*/  BRA `(.L_x_5812) ;  /* 0x0000000c00c47947 */ /* 0x000fec0003800000 */
.L_x_5809:
        /* <DEDUP_REMOVED lines=11> */
.L_x_5814:
[----:B------:R-:W2:Y:S02]  /*1440*/  LDG.E R4, desc[UR36][R4.64] ;  /* 0x0000002404047981 */ /* 0x000ea4000c1e1900 */
[----:B--2---:R-:W-:-:S04]  /*1450*/  I2FP.F32.S32 R0, R4 ;  /* 0x0000000400007245 */ /* 0x004fc80000201400 */
[----:B------:R-:W-:-:S04]  /*1460*/  F2FP.BF16.F32.PACK_AB R0, RZ, R0 ;  /* 0x00000000ff00723e */ /* 0x000fc800000010ff */
[----:B------:R-:W-:Y:S01]  /*1470*/  PRMT R18, R0, 0x7610, R18 ;  /* 0x0000761000127816 */ /* 0x000fe20000000012 */
[----:B------:R-:W-:Y:S06]  /*1480*/  BRA `(.L_x_5812) ;  /* 0x0000000c00847947 */ /* 0x000fec0003800000 */
.L_x_5813:
[----:B------:R-:W2:Y:S02]  /*1490*/  LDG.E.U16 R4, desc[UR36][R4.64] ;  /* 0x0000002404047981 */ /* 0x000ea4000c1e1500 */
[----:B--2---:R-:W0:Y:S02]  /*14a0*/  I2F.S16 R0, R4 ;  /* 0x0000000400007306 */ /* 0x004e240000101400 */
[----:B0-----:R-:W-:-:S04]  /*14b0*/  F2FP.BF16.F32.PACK_AB R0, RZ, R0 ;  /* 0x00000000ff00723e */ /* 0x001fc800000010ff */
[----:B------:R-:W-:Y:S01]  /*14c0*/  PRMT R18, R0, 0x7610, R18 ;  /* 0x0000761000127816 */ /* 0x000fe20000000012 */
[----:B------:R-:W-:Y:S06]  /*14d0*/  BRA `(.L_x_5812) ;  /* 0x0000000c00707947 */ /* 0x000fec0003800000 */
.L_x_5808:
        /* <DEDUP_REMOVED lines=9> */
.L_x_5816:
[----:B------:R-:W2:Y:S02]  /*1570*/  LDG.E.U16 R0, desc[UR36][R4.64] ;  /* 0x0000002404007981 */ /* 0x000ea4000c1e1500 */
[----:B--2---:R-:W-:-:S05]  /*1580*/  HADD2.F32 R0, -RZ, R0.H0_H0 ;  /* 0x20000000ff007230 */ /* 0x004fca0000004100 */
[----:B------:R-:W-:-:S04]  /*1590*/  F2FP.BF16.F32.PACK_AB R0, RZ, R0 ;  /* 0x00000000ff00723e */ /* 0x000fc800000010ff */
[----:B------:R-:W-:Y:S01]  /*15a0*/  PRMT R18, R0, 0x7610, R18 ;  /* 0x0000761000127816 */ /* 0x000fe20000000012 */
[----:B------:R-:W-:Y:S06]  /*15b0*/  BRA `(.L_x_5812) ;  /* 0x0000000c00387947 */ /* 0x000fec0003800000 */
.L_x_5815:
        /* <DEDUP_REMOVED lines=9> */
.L_x_5818:
[----:B------:R-:W2:Y:S02]  /*1650*/  LDG.E.U16 R4, desc[UR36][R4.64] ;  /* 0x0000002404047981 */ /* 0x000ea4000c1e1500 */
[----:B--2---:R-:W-:-:S05]  /*1660*/  HADD2.F32 R0, -RZ, R4.H0_H0 ;  /* 0x20000004ff007230 */ /* 0x004fca0000004100 */
[----:B------:R-:W-:-:S04]  /*1670*/  F2FP.BF16.F32.PACK_AB R0, RZ, R0 ;  /* 0x00000000ff00723e */ /* 0x000fc800000010ff */
[----:B------:R-:W-:Y:S01]  /*1680*/  PRMT R18, R0, 0x7610, R18 ;  /* 0x0000761000127816 */ /* 0x000fe20000000012 */
[----:B------:R-:W-:Y:S06]  /*1690*/  BRA `(.L_x_5812) ;  /* 0x0000000c00007947 */ /* 0x000fec0003800000 */
.L_x_5817:
        /* <DEDUP_REMOVED lines=9> */
.L_x_5807:
        /* <DEDUP_REMOVED lines=14> */
.L_x_5821:
        /* <DEDUP_REMOVED lines=9> */
.L_x_5820:
        /* <DEDUP_REMOVED lines=27> */
.L_x_5823:
        /* <DEDUP_REMOVED lines=15> */
.L_x_5822:
[----:B------:R0:W5:Y:S01]  /*1b40*/  LDG.E.U16 R18, desc[UR36][R4.64] ;  /* 0x0000002404127981 */ /* 0x000162000c1e1500 */
[----:B------:R-:W-:Y:S05]  /*1b50*/  BRA `(.L_x_5812) ;  /* 0x0000000400d07947 */ /* 0x000fea0003800000 */
.L_x_5819:
        /* <DEDUP_REMOVED lines=13> */
.L_x_5826:
        /* <DEDUP_REMOVED lines=21> */
.L_x_5830:
[----:B------:R-:W-:Y:S05]  /*1d80*/  BSYNC.RECONVERGENT B1 ;  /* 0x0000000000017941 */ /* 0x000fea0003800200 */
.L_x_5829:
[----:B------:R-:W-:Y:S01]  /*1d90*/  IMAD.SHL.U32 R0, R0, 0x100000, RZ ;  /* 0x0010000000007824 */ /* 0x000fe200078e00ff */
[----:B------:R-:W-:-:S04]  /*1da0*/  LEA R3, R3, 0x3b800000, 0x17 ;  /* 0x3b80000003037811 */ /* 0x000fc800078eb8ff */
[----:B------:R-:W-:-:S07]  /*1db0*/  LOP3.LUT R0, R3, R0, R7, 0xfe, !PT ;  /* 0x0000000003007212 */ /* 0x000fce00078efe07 */
.L_x_5828:
[----:B------:R-:W-:Y:S05]  /*1dc0*/  BSYNC.RECONVERGENT B0 ;  /* 0x0000000000007941 */ /* 0x000fea0003800200 */
.L_x_5827:
[----:B------:R-:W-:-:S04]  /*1dd0*/  F2FP.BF16.F32.PACK_AB R0, RZ, R0 ;  /* 0x00000000ff00723e */ /* 0x000fc800000010ff */
[----:B------:R-:W-:Y:S01]  /*1de0*/  PRMT R18, R0, 0x7610, R18 ;  /* 0x0000761000127816 */ /* 0x000fe20000000012 */
[----:B------:R-:W-:Y:S06]  /*1df0*/  BRA `(.L_x_5812) ;  /* 0x0000000400287947 */ /* 0x000fec0003800000 */
.L_x_5825:
        /* <DEDUP_REMOVED lines=21> */
.L_x_5834:
[----:B------:R-:W-:Y:S05]  /*1f50*/  BSYNC.RECONVERGENT B1 ;  /* 0x0000000000017941 */ /* 0x000fea0003800200 */
.L_x_5833:
[----:B------:R-:W-:Y:S01]  /*1f60*/  IMAD.SHL.U32 R0, R0, 0x200000, RZ ;  /* 0x0020000000007824 */ /* 0x000fe200078e00ff */
[----:B------:R-:W-:-:S04]  /*1f70*/  LEA R3, R3, 0x37800000, 0x17 ;  /* 0x3780000003037811 */ /* 0x000fc800078eb8ff */
[----:B------:R-:W-:-:S07]  /*1f80*/  LOP3.LUT R0, R3, R0, R7, 0xfe, !PT ;  /* 0x0000000003007212 */ /* 0x000fce00078efe07 */
.L_x_5832:
[----:B------:R-:W-:Y:S05]  /*1f90*/  BSYNC.RECONVERGENT B0 ;  /* 0x0000000000007941 */ /* 0x000fea0003800200 */
.L_x_5831:
[----:B------:R-:W-:-:S04]  /*1fa0*/  F2FP.BF16.F32.PACK_AB R0, RZ, R0 ;  /* 0x00000000ff00723e */ /* 0x000fc800000010ff */
[----:B------:R-:W-:Y:S01]  /*1fb0*/  PRMT R18, R0, 0x7610, R18 ;  /* 0x0000761000127816 */ /* 0x000fe20000000012 */
[----:B------:R-:W-:Y:S06]  /*1fc0*/  BRA `(.L_x_5812) ;  /* 0x0000000000b47947 */ /* 0x000fec0003800000 */
.L_x_5824:
        /* <DEDUP_REMOVED lines=14> */
.L_x_5838:
[----:B------:R-:W-:Y:S05]  /*20b0*/  BSYNC.RECONVERGENT B0 ;  /* 0x0000000000007941 */ /* 0x000fea0003800200 */
.L_x_5837:
[----:B------:R-:W-:-:S04]  /*20c0*/  F2FP.BF16.F32.PACK_AB R0, RZ, R0 ;  /* 0x00000000ff00723e */ /* 0x000fc800000010ff */
[----:B------:R-:W-:Y:S01]  /*20d0*/  PRMT R18, R0, 0x7610, R18 ;  /* 0x0000761000127816 */ /* 0x000fe20000000012 */
[----:B------:R-:W-:Y:S06]  /*20e0*/  BRA `(.L_x_5812) ;  /* 0x00000000006c7947 */ /* 0x000fec0003800000 */
.L_x_5811:
        /* <DEDUP_REMOVED lines=16> */
.L_x_5839:
[----:B------:R-:W-:Y:S01]  /*21f0*/  PRMT R18, RZ, 0x7610, R18 ;  /* 0x00007610ff127816 */ /* 0x000fe20000000012 */
[----:B------:R-:W-:Y:S06]  /*2200*/  BRA `(.L_x_5812) ;  /* 0x0000000000247947 */ /* 0x000fec0003800000 */
.L_x_5836:
[----:B------:R-:W2:Y:S02]  /*2210*/  LDG.E.64 R4, desc[UR36][R4.64] ;  /* 0x0000002404047981 */ /* 0x000ea4000c1e1b00 */
[----:B--2---:R-:W0:Y:S02]  /*2220*/  I2F.U64 R0, R4 ;  /* 0x0000000400007312 */ /* 0x004e240000301000 */
[----:B0-----:R-:W-:-:S04]  /*2230*/  F2FP.BF16.F32.PACK_AB R0, RZ, R0 ;  /* 0x00000000ff00723e */ /* 0x001fc800000010ff */
[----:B------:R-:W-:Y:S01]  /*2240*/  PRMT R18, R0, 0x7610, R18 ;  /* 0x0000761000127816 */ /* 0x000fe20000000012 */
[----:B------:R-:W-:Y:S06]  /*2250*/  BRA `(.L_x_5812) ;  /* 0x0000000000107947 */ /* 0x000fec0003800000 */
.L_x_5835:
[----:B------:R-:W2:Y:S02]  /*2260*/  LDG.E R4, desc[UR36][R4.64] ;  /* 0x0000002404047981 */ /* 0x000ea4000c1e1900 */
[----:B--2---:R-:W-:-:S04]  /*2270*/  I2FP.F32.U32 R0, R4 ;  /* 0x0000000400007245 */ /* 0x004fc80000201000 */
[----:B------:R-:W-:-:S04]  /*2280*/  F2FP.BF16.F32.PACK_AB R0, RZ, R0 ;  /* 0x00000000ff00723e */ /* 0x000fc800000010ff */
[----:B------:R-:W-:-:S07]  /*2290*/  PRMT R18, R0, 0x7610, R18 ;  /* 0x0000761000127816 */ /* 0x000fce0000000012 */
.L_x_5812:
[----:B------:R-:W-:-:S07]  /*22a0*/  VIADD R23, R23, 0x80 ;  /* 0x0000008017177836 */ /* 0x000fce0000000000 */
.L_x_5806:
[----:B------:R-:W-:Y:S05]  /*22b0*/  BSYNC.RECONVERGENT B6 ;  /* 0x0000000000067941 */ /* 0x000fea0003800200 */
.L_x_5805:
        /* <DEDUP_REMOVED lines=26> */
.L_x_5845:
[----:B------:R-:W2:Y:S02]  /*2460*/  LDG.E.U8 R4, desc[UR36][R4.64] ;  /* 0x0000002404047981 */ /* 0x000ea4000c1e1100 */
[----:B--2---:R-:W-:-:S04]  /*2470*/  I2FP.F32.U32 R0, R4 ;  /* 0x0000000400007245 */ /* 0x004fc80000201000 */
[----:B------:R-:W-:-:S04]  /*2480*/  F2FP.BF16.F32.PACK_AB R0, RZ, R0 ;  /* 0x00000000ff00723e */ /* 0x000fc800000010ff */
[----:B------:R-:W-:Y:S01]  /*2490*/  PRMT R19, R0, 0x7610, R19 ;  /* 0x0000761000137816 */ /* 0x000fe20000000013 */
[----:B------:R-:W-:Y:S06]  /*24a0*/  BRA `(.L_x_5847) ;  /* 0x0000000c00c47947 */ /* 0x000fec0003800000 */
.L_x_5844:
        /* <DEDUP_REMOVED lines=11> */
.L_x_5849:
[----:B------:R-:W2:Y:S02]  /*2560*/  LDG.E R4, desc[UR36][R4.64] ;  /* 0x0000002404047981 */ /* 0x000ea4000c1e1900 */
[----:B--2---:R-:W-:-:S04]  /*2570*/  I2FP.F32.S32 R0, R4 ;  /* 0x0000000400007245 */ /* 0x004fc80000201400 */
[----:B------:R-:W-:-:S04]  /*2580*/  F2FP.BF16.F32.PACK_AB R0, RZ, R0 ;  /* 0x00000000ff00723e */ /* 0x000fc800000010ff */
[----:B------:R-:W-:Y:S01]  /*2590*/  PRMT R19, R0, 0x7610, R19 ;  /* 0x0000761000137816 */ /* 0x000fe20000000013 */
[----:B------:R-:W-:Y:S06]  /*25a0*/  BRA `(.L_x_5847) ;  /* 0x0000000c00847947 */ /* 0x000fec0003800000 */
.L_x_5848:
[----:B------:R-:W2:Y:S02]  /*25b0*/  LDG.E.U16 R4, desc[UR36][R4.64] ;  /* 0x0000002404047981 */ /* 0x000ea4000c1e1500 */
[----:B--2---:R-:W0:Y:S02]  /*25c0*/  I2F.S16 R0, R4 ;  /* 0x0000000400007306 */ /* 0x004e240000101400 */
[----:B0-----:R-:W-:-:S04]  /*25d0*/  F2FP.BF16.F32.PACK_AB R0, RZ, R0 ;  /* 0x00000000ff00723e */ /* 0x001fc800000010ff */
[----:B------:R-:W-:Y:S01]  /*25e0*/  PRMT R19, R0, 0x7610, R19 ;  /* 0x0000761000137816 */ /* 0x000fe20000000013 */
[----:B------:R-:W-:Y:S06]  /*25f0*/  BRA `(.L_x_5847) ;  /* 0x0000000c00707947 */ /* 0x000fec0003800000 */
.L_x_5843:
        /* <DEDUP_REMOVED lines=9> */
.L_x_5851:
[----:B------:R-:W2:Y:S02]  /*2690*/  LDG.E.U16 R0, desc[UR36][R4.64] ;  /* 0x0000002404007981 */ /* 0x000ea4000c1e1500 */
[----:B--2---:R-:W-:-:S05]  /*26a0*/  HADD2.F32 R0, -RZ, R0.H0_H0 ;  /* 0x20000000ff007230 */ /* 0x004fca0000004100 */
[----:B------:R-:W-:-:S04]  /*26b0*/  F2FP.BF16.F32.PACK_AB R0, RZ, R0 ;  /* 0x00000000ff00723e */ /* 0x000fc800000010ff */
[----:B------:R-:W-:Y:S01]  /*26c0*/  PRMT R19, R0, 0x7610, R19 ;  /* 0x0000761000137816 */ /* 0x000fe20000000013 */
[----:B------:R-:W-:Y:S06]  /*26d0*/  BRA `(.L_x_5847) ;  /* 0x0000000c00387947 */ /* 0x000fec0003800000 */
.L_x_5850:
        /* <DEDUP_REMOVED lines=9> */
.L_x_5853:
[----:B------:R-:W2:Y:S02]  /*2770*/  LDG.E.U16 R4, desc[UR36][R4.64] ;  /* 0x0000002404047981 */ /* 0x000ea4000c1e1500 */
[----:B--2---:R-:W-:-:S05]  /*2780*/  HADD2.F32 R0, -RZ, R4.H0_H0 ;  /* 0x20000004ff007230 */ /* 0x004fca0000004100 */
[----:B------:R-:W-:-:S04]  /*2790*/  F2FP.BF16.F32.PACK_AB R0, RZ, R0 ;  /* 0x00000000ff00723e */ /* 0x000fc800000010ff */
[----:B------:R-:W-:Y:S01]  /*27a0*/  PRMT R19, R0, 0x7610, R19 ;  /* 0x0000761000137816 */ /* 0x000fe20000000013 */
[----:B------:R-:W-:Y:S06]  /*27b0*/  BRA `(.L_x_5847) ;  /* 0x0000000c00007947 */ /* 0x000fec0003800000 */
.L_x_5852:
        /* <DEDUP_REMOVED lines=9> */
.L_x_5842:
        /* <DEDUP_REMOVED lines=14> */
.L_x_5856:
        /* <DEDUP_REMOVED lines=9> */
.L_x_5855:
        /* <DEDUP_REMOVED lines=27> */
.L_x_5858:
        /* <DEDUP_REMOVED lines=15> */
.L_x_5857:
[----:B------:R0:W5:Y:S01]  /*2c60*/  LDG.E.U16 R19, desc[UR36][R4.64] ;  /* 0x0000002404137981 */ /* 0x000162000c1e1500 */
[----:B------:R-:W-:Y:S05]  /*2c70*/  BRA `(.L_x_5847) ;  /* 0x0000000400d07947 */ /* 0x000fea0003800000 */
.L_x_5854:
        /* <DEDUP_REMOVED lines=13> */
.L_x_5861:
        /* <DEDUP_REMOVED lines=21> */
.L_x_5865:
[----:B------:R-:W-:Y:S05]  /*2ea0*/  BSYNC.RECONVERGENT B1 ;  /* 0x0000000000017941 */ /* 0x000fea0003800200 */
.L_x_5864:
[----:B------:R-:W-:Y:S01]  /*2eb0*/  IMAD.SHL.U32 R0, R0, 0x100000, RZ ;  /* 0x0010000000007824 */ /* 0x000fe200078e00ff */
[----:B------:R-:W-:-:S04]  /*2ec0*/  LEA R3, R3, 0x3b800000, 0x17 ;  /* 0x3b80000003037811 */ /* 0x000fc800078eb8ff */
[----:B------:R-:W-:-:S07]  /*2ed0*/  LOP3.LUT R0, R3, R0, R7, 0xfe, !PT ;  /* 0x0000000003007212 */ /* 0x000fce00078efe07 */
.L_x_5863:
[----:B------:R-:W-:Y:S05]  /*2ee0*/  BSYNC.RECONVERGENT B0 ;  /* 0x0000000000007941 */ /* 0x000fea0003800200 */
.L_x_5862:
[----:B------:R-:W-:-:S04]  /*2ef0*/  F2FP.BF16.F32.PACK_AB R0, RZ, R0 ;  /* 0x00000000ff00723e */ /* 0x000fc800000010ff */
[----:B------:R-:W-:Y:S01]  /*2f00*/  PRMT R19, R0, 0x7610, R19 ;  /* 0x0000761000137816 */ /* 0x000fe20000000013 */
[----:B------:R-:W-:Y:S06]  /*2f10*/  BRA `(.L_x_5847) ;  /* 0x0000000400287947 */ /* 0x000fec0003800000 */
.L_x_5860:
        /* <DEDUP_REMOVED lines=21> */
.L_x_5869:
[----:B------:R-:W-:Y:S05]  /*3070*/  BSYNC.RECONVERGENT B1 ;  /* 0x0000000000017941 */ /* 0x000fea0003800200 */
.L_x_5868:
[----:B------:R-:W-:Y:S01]  /*3080*/  IMAD.SHL.U32 R0, R0, 0x200000, RZ ;  /* 0x0020000000007824 */ /* 0x000fe200078e00ff */
[----:B------:R-:W-:-:S04]  /*3090*/  LEA R3, R3, 0x37800000, 0x17 ;  /* 0x3780000003037811 */ /* 0x000fc800078eb8ff */
[----:B------:R-:W-:-:S07]  /*30a0*/  LOP3.LUT R0, R3, R0, R7, 0xfe, !PT ;  /* 0x0000000003007212 */ /* 0x000fce00078efe07 */
.L_x_5867:
[----:B------:R-:W-:Y:S05]  /*30b0*/  BSYNC.RECONVERGENT B0 ;  /* 0x0000000000007941 */ /* 0x000fea0003800200 */
.L_x_5866:
[----:B------:R-:W-:-:S04]  /*30c0*/  F2FP.BF16.F32.PACK_AB R0, RZ, R0 ;  /* 0x00000000ff00723e */ /* 0x000fc800000010ff */
[----:B------:R-:W-:Y:S01]  /*30d0*/  PRMT R19, R0, 0x7610, R19 ;  /* 0x0000761000137816 */ /* 0x000fe20000000013 */
[----:B------:R-:W-:Y:S06]  /*30e0*/  BRA `(.L_x_5847) ;  /* 0x0000000000b47947 */ /* 0x000fec0003800000 */
.L_x_5859:
        /* <DEDUP_REMOVED lines=14> */
.L_x_5873:
[----:B------:R-:W-:Y:S05]  /*31d0*/  BSYNC.RECONVERGENT B0 ;  /* 0x0000000000007941 */ /* 0x000fea0003800200 */
.L_x_5872:
[----:B------:R-:W-:-:S04]  /*31e0*/  F2FP.BF16.F32.PACK_AB R0, RZ, R0 ;  /* 0x00000000ff00723e */ /* 0x000fc800000010ff */
[----:B------:R-:W-:Y:S01]  /*31f0*/  PRMT R19, R0, 0x7610, R19 ;  /* 0x0000761000137816 */ /* 0x000fe20000000013 */
[----:B------:R-:W-:Y:S06]  /*3200*/  BRA `(.L_x_5847) ;  /* 0x00000000006c7947 */ /* 0x000fec0003800000 */
.L_x_5846:
        /* <DEDUP_REMOVED lines=16> */
.L_x_5874:
[----:B------:R-:W-:Y:S01]  /*3310*/  PRMT R19, RZ, 0x7610, R19 ;  /* 0x00007610ff137816 */ /* 0x000fe20000000013 */
[----:B------:R-:W-:Y:S06]  /*3320*/  BRA `(.L_x_5847) ;  /* 0x0000000000247947 */ /* 0x000fec0003800000 */
.L_x_5871:
[----:B------:R-:W2:Y:S02]  /*3330*/  LDG.E.64 R4, desc[UR36][R4.64] ;  /* 0x0000002404047981 */ /* 0x000ea4000c1e1b00 */
[----:B--2---:R-:W0:Y:S02]  /*3340*/  I2F.U64 R0, R4 ;  /* 0x0000000400007312 */ /* 0x004e240000301000 */
[----:B0-----:R-:W-:-:S04]  /*3350*/  F2FP.BF16.F32.PACK_AB R0, RZ, R0 ;  /* 0x00000000ff00723e */ /* 0x001fc800000010ff */
[----:B------:R-:W-:Y:S01]  /*3360*/  PRMT R19, R0, 0x7610, R19 ;  /* 0x0000761000137816 */ /* 0x000fe20000000013 */
[----:B------:R-:W-:Y:S06]  /*3370*/  BRA `(.L_x_5847) ;  /* 0x0000000000107947 */ /* 0x000fec0003800000 */
.L_x_5870:
[----:B------:R-:W2:Y:S02]  /*3380*/  LDG.E R4, desc[UR36][R4.64] ;  /* 0x0000002404047981 */ /* 0x000ea4000c1e1900 */
[----:B--2---:R-:W-:-:S04]  /*3390*/  I2FP.F32.U32 R0, R4 ;  /* 0x0000000400007245 */ /* 0x004fc80000201000 */
[----:B------:R-:W-:-:S04]  /*33a0*/  F2FP.BF16.F32.PACK_AB R0, RZ, R0 ;  /* 0x00000000ff00723e */ /* 0x000fc800000010ff */
[----:B------:R-:W-:-:S07]  /*33b0*/  PRMT R19, R0, 0x7610, R19 ;  /* 0x0000761000137816 */ /* 0x000fce0000000013 */
.L_x_5847:
[----:B------:R-:W-:-:S07]  /*33c0*/  VIADD R23, R23, 0x80 ;  /* 0x0000008017177836 */ /* 0x000fce0000000000 */
.L_x_5841:
[----:B------:R-:W-:Y:S05]  /*33d0*/  BSYNC.RECONVERGENT B6 ;  /* 0x0000000000067941 */ /* 0x000fea0003800200 */
.L_x_5840:
        /* <DEDUP_REMOVED lines=25> */
.L_x_5880:
[----:B------:R-:W2:Y:S02]  /*3570*/  LDG.E.U8 R4, desc[UR36][R4.64] ;  /* 0x0000002404047981 */ /* 0x000ea4000c1e1100 */
[----:B--2---:R-:W-:-:S04]  /*3580*/  I2FP.F32.U32 R0, R4 ;  /* 0x0000000400007245 */ /* 0x004fc80000201000 */
[----:B------:R-:W-:Y:S01]  /*3590*/  F2FP.BF16.F32.PACK_AB R0, RZ, R0 ;  /* 0x00000000ff00723e */ /* 0x000fe200000010ff */
[----:B------:R-:W-:Y:S06]  /*35a0*/  BRA `(.L_x_5876) ;  /* 0x0000000c00887947 */ /* 0x000fec0003800000 */
.L_x_5879:
        /* <DEDUP_REMOVED lines=10> */
.L_x_5883:
[----:B------:R-:W2:Y:S02]  /*3650*/  LDG.E R4, desc[UR36][R4.64] ;  /* 0x0000002404047981 */ /* 0x000ea4000c1e1900 */
[----:B--2---:R-:W-:-:S04]  /*3660*/  I2FP.F32.S32 R0, R4 ;  /* 0x0000000400007245 */ /* 0x004fc80000201400 */
[----:B------:R-:W-:Y:S01]  /*3670*/  F2FP.BF16.F32.PACK_AB R0, RZ, R0 ;  /* 0x00000000ff00723e */ /* 0x000fe200000010ff */
[----:B------:R-:W-:Y:S06]  /*3680*/  BRA `(.L_x_5876) ;  /* 0x0000000c00507947 */ /* 0x000fec0003800000 */
.L_x_5882:
[----:B------:R-:W2:Y:S02]  /*3690*/  LDG.E.U16 R4, desc[UR36][R4.64] ;  /* 0x0000002404047981 */ /* 0x000ea4000c1e1500 */
[----:B--2---:R-:W0:Y:S02]  /*36a0*/  I2F.S16 R0, R4 ;  /* 0x0000000400007306 */ /* 0x004e240000101400 */
[----:B0-----:R-:W-:Y:S01]  /*36b0*/  F2FP.BF16.F32.PACK_AB R0, RZ, R0 ;  /* 0x00000000ff00723e */ /* 0x001fe200000010ff */
[----:B------:R-:W-:Y:S06]  /*36c0*/  BRA `(.L_x_5876) ;  /* 0x0000000c00407947 */ /* 0x000fec0003800000 */
.L_x_5878:
        /* <DEDUP_REMOVED lines=9> */
.L_x_5885:
[----:B------:R-:W2:Y:S02]  /*3760*/  LDG.E.U16 R0, desc[UR36][R4.64] ;  /* 0x0000002404007981 */ /* 0x000ea4000c1e1500 */
[----:B--2---:R-:W-:-:S05]  /*3770*/  HADD2.F32 R0, -RZ, R0.H0_H0 ;  /* 0x20000000ff007230 */ /* 0x004fca0000004100 */
[----:B------:R-:W-:Y:S01]  /*3780*/  F2FP.BF16.F32.PACK_AB R0, RZ, R0 ;  /* 0x00000000ff00723e */ /* 0x000fe200000010ff */
[----:B------:R-:W-:Y:S06]  /*3790*/  BRA `(.L_x_5876) ;  /* 0x0000000c000c7947 */ /* 0x000fec0003800000 */
.L_x_5884:
        /* <DEDUP_REMOVED lines=9> */
.L_x_5887:
[----:B------:R-:W2:Y:S02]  /*3830*/  LDG.E.U16 R4, desc[UR36][R4.64] ;  /* 0x0000002404047981 */ /* 0x000ea4000c1e1500 */
[----:B--2---:R-:W-:-:S05]  /*3840*/  HADD2.F32 R0, -RZ, R4.H0_H0 ;  /* 0x20000004ff007230 */ /* 0x004fca0000004100 */
[----:B------:R-:W-:Y:S01]  /*3850*/  F2FP.BF16.F32.PACK_AB R0, RZ, R0 ;  /* 0x00000000ff00723e */ /* 0x000fe200000010ff */
[----:B------:R-:W-:Y:S06]  /*3860*/  BRA `(.L_x_5876) ;  /* 0x0000000800d87947 */ /* 0x000fec0003800000 */
.L_x_5886:
        /* <DEDUP_REMOVED lines=8> */
.L_x_5877:
        /* <DEDUP_REMOVED lines=13> */
.L_x_5890:
        /* <DEDUP_REMOVED lines=8> */
.L_x_5889:
        /* <DEDUP_REMOVED lines=27> */
.L_x_5892:
        /* <DEDUP_REMOVED lines=14> */
.L_x_5891:
[----:B------:R1:W5:Y:S01]  /*3cd0*/  LDG.E.U16 R0, desc[UR36][R4.64] ;  /* 0x0000002404007981 */ /* 0x000362000c1e1500 */
[----:B------:R-:W-:Y:S05]  /*3ce0*/  BRA `(.L_x_5876) ;  /* 0x0000000400b87947 */ /* 0x000fea0003800000 */
.L_x_5888:
        /* <DEDUP_REMOVED lines=12> */
.L_x_5895:
        /* <DEDUP_REMOVED lines=21> */
.L_x_5899:
[----:B------:R-:W-:Y:S05]  /*3f00*/  BSYNC.RECONVERGENT B1 ;  /* 0x0000000000017941 */ /* 0x000fea0003800200 */
.L_x_5898:
[----:B------:R-:W-:Y:S01]  /*3f10*/  IMAD.SHL.U32 R0, R0, 0x100000, RZ ;  /* 0x0010000000007824 */ /* 0x000fe200078e00ff */
[----:B------:R-:W-:-:S04]  /*3f20*/  LEA R3, R3, 0x3b800000, 0x17 ;  /* 0x3b80000003037811 */ /* 0x000fc800078eb8ff */
[----:B------:R-:W-:-:S07]  /*3f30*/  LOP3.LUT R0, R3, R0, R7, 0xfe, !PT ;  /* 0x0000000003007212 */ /* 0x000fce00078efe07 */
.L_x_5897:
[----:B------:R-:W-:Y:S05]  /*3f40*/  BSYNC.RECONVERGENT B0 ;  /* 0x0000000000007941 */ /* 0x000fea0003800200 */
.L_x_5896:
[----:B------:R-:W-:Y:S01]  /*3f50*/  F2FP.BF16.F32.PACK_AB R0, RZ, R0 ;  /* 0x00000000ff00723e */ /* 0x000fe200000010ff */
[----:B------:R-:W-:Y:S06]  /*3f60*/  BRA `(.L_x_5876) ;  /* 0x0000000400187947 */ /* 0x000fec0003800000 */
.L_x_5894:
        /* <DEDUP_REMOVED lines=21> */
.L_x_5903:
[----:B------:R-:W-:Y:S05]  /*40c0*/  BSYNC.RECONVERGENT B1 ;  /* 0x0000000000017941 */ /* 0x000fea0003800200 */
.L_x_5902:
[----:B------:R-:W-:Y:S01]  /*40d0*/  IMAD.SHL.U32 R0, R0, 0x200000, RZ ;  /* 0x0020000000007824 */ /* 0x000fe200078e00ff */
[----:B------:R-:W-:-:S04]  /*40e0*/  LEA R3, R3, 0x37800000, 0x17 ;  /* 0x3780000003037811 */ /* 0x000fc800078eb8ff */
[----:B------:R-:W-:-:S07]  /*40f0*/  LOP3.LUT R0, R3, R0, R7, 0xfe, !PT ;  /* 0x0000000003007212 */ /* 0x000fce00078efe07 */
.L_x_5901:
[----:B------:R-:W-:Y:S05]  /*4100*/  BSYNC.RECONVERGENT B0 ;  /* 0x0000000000007941 */ /* 0x000fea0003800200 */
.L_x_5900:
[----:B------:R-:W-:Y:S01]  /*4110*/  F2FP.BF16.F32.PACK_AB R0, RZ, R0 ;  /* 0x00000000ff00723e */ /* 0x000fe200000010ff */
[----:B------:R-:W-:Y:S06]  /*4120*/  BRA `(.L_x_5876) ;  /* 0x0000000000a87947 */ /* 0x000fec0003800000 */
.L_x_5893:
        /* <DEDUP_REMOVED lines=14> */
.L_x_5907:
[----:B------:R-:W-:Y:S05]  /*4210*/  BSYNC.RECONVERGENT B0 ;  /* 0x0000000000007941 */ /* 0x000fea0003800200 */
.L_x_5906:
[----:B------:R-:W-:Y:S01]  /*4220*/  F2FP.BF16.F32.PACK_AB R0, RZ, R0 ;  /* 0x00000000ff00723e */ /* 0x000fe200000010ff */
[----:B------:R-:W-:Y:S06]  /*4230*/  BRA `(.L_x_5876) ;  /* 0x0000000000647947 */ /* 0x000fec0003800000 */
.L_x_5881:
        /* <DEDUP_REMOVED lines=16> */
.L_x_5908:
[----:B------:R-:W-:Y:S01]  /*4340*/  PRMT R0, RZ, 0x7610, R0 ;  /* 0x00007610ff007816 */ /* 0x000fe20000000000 */
[----:B------:R-:W-:Y:S06]  /*4350*/  BRA `(.L_x_5876) ;  /* 0x00000000001c7947 */ /* 0x000fec0003800000 */
.L_x_5905:
[----:B------:R-:W2:Y:S02]  /*4360*/  LDG.E.64 R4, desc[UR36][R4.64] ;  /* 0x0000002404047981 */ /* 0x000ea4000c1e1b00 */
[----:B--2---:R-:W0:Y:S02]  /*4370*/  I2F.U64 R0, R4 ;  /* 0x0000000400007312 */ /* 0x004e240000301000 */
[----:B0-----:R-:W-:Y:S01]  /*4380*/  F2FP.BF16.F32.PACK_AB R0, RZ, R0 ;  /* 0x00000000ff00723e */ /* 0x001fe200000010ff */
[----:B------:R-:W-:Y:S06]  /*4390*/  BRA `(.L_x_5876) ;  /* 0x00000000000c7947 */ /* 0x000fec0003800000 */
.L_x_5904:
[----:B------:R-:W2:Y:S02]  /*43a0*/  LDG.E R4, desc[UR36][R4.64] ;  /* 0x0000002404047981 */ /* 0x000ea4000c1e1900 */
[----:B--2---:R-:W-:-:S04]  /*43b0*/  I2FP.F32.U32 R0, R4 ;  /* 0x0000000400007245 */ /* 0x004fc80000201000 */
[----:B------:R-:W-:-:S07]  /*43c0*/  F2FP.BF16.F32.PACK_AB R0, RZ, R0 ;  /* 0x00000000ff00723e */ /* 0x000fce00000010ff */
.L_x_5876:
[----:B------:R-:W-:Y:S05]  /*43d0*/  BSYNC.RECONVERGENT B6 ;  /* 0x0000000000067941 */ /* 0x000fea0003800200 */
.L_x_5875:
        /* <DEDUP_REMOVED lines=10> */
[----:B------:R-:W0:Y:S04]  /*4480*/  @!P0 FRND R4, R4 ;  /* 0x0000000400048307 */ /* 0x000e280000201000 */
[----:B------:R-:W-:Y:S02]  /*4490*/  @!P3 IMAD.U32 R6, R0, 0x10000, RZ ;  /* 0x000100000006b824 */ /* 0x000fe400078e00ff */
[----:B------:R-:W-:Y:S02]  /*44a0*/  @!P1 IMAD.U32 R0, R18, 0x10000, RZ ;  /* 0x0001000012009824 */ /* 0x000fe400078e00ff */
[----:B------:R-:W1:Y:S01]  /*44b0*/  @!P2 FRND R5, R5 ;  /* 0x000000050005a307 */ /* 0x000e620000201000 */
[----:B------:R-:W2:Y:S07]  /*44c0*/  LDC.U8 R18, c[0x0][0x3a4] ;  /* 0x0000e900ff127b82 */ /* 0x000eae0000000000 */
[----:B------:R-:W3:Y:S08]  /*44d0*/  @!P3 FRND R6, R6 ;  /* 0x000000060006b307 */ /* 0x000ef00000201000 */
[----:B------:R-:W4:Y:S08]  /*44e0*/  @!P1 FRND R0, R0 ;  /* 0x0000000000009307 */ /* 0x000f300000201000 */
        /* <DEDUP_REMOVED lines=28> */
.L_x_5914:
[----:B------:R-:W-:Y:S02]  /*46b0*/  IMAD.U32 R5, R3, 0x10000, RZ ;  /* 0x0001000003057824 */ /* 0x000fe400078e00ff */
[----:B------:R-:W-:-:S04]  /*46c0*/  IMAD.MOV.U32 R25, RZ, RZ, R23 ;  /* 0x000000ffff197224 */ /* 0x000fc800078e0017 */
[----:B------:R-:W0:Y:S02]  /*46d0*/  F2I.S64.TRUNC R4, R5 ;  /* 0x0000000500047311 */ /* 0x000e24000020d900 */
[----:B0-----:R0:W-:Y:S01]  /*46e0*/  STG.E.U8 desc[UR36][R8.64], R4 ;  /* 0x0000000408007986 */ /* 0x0011e2000c101124 */
[----:B------:R-:W-:Y:S05]  /*46f0*/  BRA `(.L_x_5910) ;  /* 0x0000000c00c07947 */ /* 0x000fea0003800000 */
.L_x_5913:
        /* <DEDUP_REMOVED lines=11> */
.L_x_5917:
[----:B------:R-:W-:Y:S02]  /*47b0*/  IMAD.U32 R3, R3, 0x10000, RZ ;  /* 0x0001000003037824 */ /* 0x000fe400078e00ff */
[----:B------:R-:W-:-:S04]  /*47c0*/  IMAD.MOV.U32 R25, RZ, RZ, R23 ;  /* 0x000000ffff197224 */ /* 0x000fc800078e0017 */
[----:B------:R-:W0:Y:S02]  /*47d0*/  F2I.FTZ.TRUNC.NTZ R3, R3 ;  /* 0x0000000300037305 */ /* 0x000e24000021f100 */
[----:B0-----:R0:W-:Y:S01]  /*47e0*/  STG.E desc[UR36][R8.64], R3 ;  /* 0x0000000308007986 */ /* 0x0011e2000c101924 */
[----:B------:R-:W-:Y:S05]  /*47f0*/  BRA `(.L_x_5910) ;  /* 0x0000000c00807947 */ /* 0x000fea0003800000 */
.L_x_5916:
[----:B------:R-:W-:Y:S02]  /*4800*/  IMAD.U32 R3, R3, 0x10000, RZ ;  /* 0x0001000003037824 */ /* 0x000fe400078e00ff */
[----:B------:R-:W-:-:S04]  /*4810*/  IMAD.MOV.U32 R25, RZ, RZ, R23 ;  /* 0x000000ffff197224 */ /* 0x000fc800078e0017 */
[----:B------:R-:W0:Y:S02]  /*4820*/  F2I.FTZ.TRUNC.NTZ R3, R3 ;  /* 0x0000000300037305 */ /* 0x000e24000021f100 */
[----:B0-----:R0:W-:Y:S01]  /*4830*/  STG.E.U16 desc[UR36][R8.64], R3 ;  /* 0x0000000308007986 */ /* 0x0011e2000c101524 */
[----:B------:R-:W-:Y:S05]  /*4840*/  BRA `(.L_x_5910) ;  /* 0x0000000c006c7947 */ /* 0x000fea0003800000 */
.L_x_5912:
        /* <DEDUP_REMOVED lines=10> */
.L_x_5919:
[----:B------:R-:W-:Y:S02]  /*48f0*/  IMAD.U32 R0, R3, 0x10000, RZ ;  /* 0x0001000003007824 */ /* 0x000fe400078e00ff */
[----:B------:R-:W-:-:S03]  /*4900*/  IMAD.MOV.U32 R25, RZ, RZ, R23 ;  /* 0x000000ffff197224 */ /* 0x000fc600078e0017 */
[----:B------:R-:W-:-:S05]  /*4910*/  F2FP.F16.F32.PACK_AB R0, RZ, R0 ;  /* 0x00000000ff00723e */ /* 0x000fca00000000ff */
[----:B------:R0:W-:Y:S01]  /*4920*/  STG.E.U16 desc[UR36][R8.64], R0 ;  /* 0x0000000008007986 */ /* 0x0001e2000c101524 */
[----:B------:R-:W-:Y:S05]  /*4930*/  BRA `(.L_x_5910) ;  /* 0x0000000c00307947 */ /* 0x000fea0003800000 */
.L_x_5918:
        /* <DEDUP_REMOVED lines=11> */
.L_x_5921:
[----:B------:R-:W-:Y:S02]  /*49f0*/  IMAD.U32 R3, R3, 0x10000, RZ ;  /* 0x0001000003037824 */ /* 0x000fe400078e00ff */
[----:B------:R-:W-:-:S03]  /*4a00*/  IMAD.MOV.U32 R25, RZ, RZ, R23 ;  /* 0x000000ffff197224 */ /* 0x000fc600078e0017 */
[----:B------:R-:W-:-:S04]  /*4a10*/  F2FP.F16.F32.PACK_AB R3, RZ, R3 ;  /* 0x00000003ff03723e */ /* 0x000fc800000000ff */
[----:B------:R-:W-:-:S05]  /*4a20*/  PRMT R3, R3, 0x5410, RZ ;  /* 0x0000541003037816 */ /* 0x000fca00000000ff */
[----:B------:R0:W-:Y:S01]  /*4a30*/  STG.E desc[UR36][R8.64], R3 ;  /* 0x0000000308007986 */ /* 0x0001e2000c101924 */
[----:B------:R-:W-:Y:S05]  /*4a40*/  BRA `(.L_x_5910) ;  /* 0x0000000800ec7947 */ /* 0x000fea0003800000 */
.L_x_5920:
[----:B------:R-:W-:Y:S02]  /*4a50*/  IMAD.U32 R4, R3, 0x10000, RZ ;  /* 0x0001000003047824 */ /* 0x000fe400078e00ff */
[----:B------:R-:W-:Y:S02]  /*4a60*/  IMAD.MOV.U32 R25, RZ, RZ, R23 ;  /* 0x000000ffff197224 */ /* 0x000fe400078e0017 */
[----:B------:R-:W-:-:S06]  /*4a70*/  FMUL.FTZ R4, R4, 1 ;  /* 0x3f80000004047820 */ /* 0x000fcc0000410000 */
[----:B------:R-:W0:Y:S02]  /*4a80*/  F2F.F64.F32 R4, R4 ;  /* 0x0000000400047310 */ /* 0x000e240000201800 */
[----:B0-----:R0:W-:Y:S01]  /*4a90*/  STG.E.64 desc[UR36][R8.64], R4 ;  /* 0x0000000408007986 */ /* 0x0011e2000c101b24 */
[----:B------:R-:W-:Y:S05]  /*4aa0*/  BRA `(.L_x_5910) ;  /* 0x0000000800d47947 */ /* 0x000fea0003800000 */
.L_x_5911:
        /* <DEDUP_REMOVED lines=14> */
.L_x_5924:
[----:B------:R-:W-:Y:S01]  /*4b90*/  IMAD.U32 R3, R3, 0x10000, RZ ;  /* 0x0001000003037824 */ /* 0x000fe200078e00ff */
[----:B------:R-:W-:Y:S01]  /*4ba0*/  CS2R R6, SRZ ;  /* 0x0000000000067805 */ /* 0x000fe2000001ff00 */
[----:B------:R-:W-:Y:S02]  /*4bb0*/  IMAD.MOV.U32 R25, RZ, RZ, R23 ;  /* 0x000000ffff197224 */ /* 0x000fe400078e0017 */
[----:B------:R-:W-:-:S04]  /*4bc0*/  FMUL.FTZ R3, R3, 1 ;  /* 0x3f80000003037820 */ /* 0x000fc80000410000 */
[----:B------:R-:W0:Y:S02]  /*4bd0*/  F2F.F64.F32 R4, R3 ;  /* 0x0000000300047310 */ /* 0x000e240000201800 */
[----:B0-----:R0:W-:Y:S01]  /*4be0*/  STG.E.128 desc[UR36][R8.64], R4 ;  /* 0x0000000408007986 */ /* 0x0011e2000c101d24 */
[----:B------:R-:W-:Y:S05]  /*4bf0*/  BRA `(.L_x_5910) ;  /* 0x0000000800807947 */ /* 0x000fea0003800000 */
.L_x_5923:
        /* <DEDUP_REMOVED lines=19> */
.L_x_5928:
[----:B------:R-:W-:Y:S05]  /*4d30*/  BSYNC.RECONVERGENT B0 ;  /* 0x0000000000007941 */ /* 0x000fea0003800200 */
.L_x_5927:
[----:B------:R-:W-:Y:S01]  /*4d40*/  LOP3.LUT R5, R0, 0x80, R5, 0xf8, !PT ;  /* 0x0000008000057812 */ /* 0x000fe200078ef805 */
[----:B------:R-:W-:-:S04]  /*4d50*/  IMAD.MOV.U32 R25, RZ, RZ, R23 ;  /* 0x000000ffff197224 */ /* 0x000fc800078e0017 */
[----:B------:R0:W-:Y:S01]  /*4d60*/  STG.E.U8 desc[UR36][R8.64], R5 ;  /* 0x0000000508007986 */ /* 0x0001e2000c101124 */
[----:B------:R-:W-:Y:S05]  /*4d70*/  BRA `(.L_x_5910) ;  /* 0x0000000800207947 */ /* 0x000fea0003800000 */
.L_x_5926:
        /* <DEDUP_REMOVED lines=15> */
.L_x_5930:
[----:B------:R-:W-:Y:S05]  /*4e70*/  BSYNC.RECONVERGENT B0 ;  /* 0x0000000000007941 */ /* 0x000fea0003800200 */
.L_x_5929:
[----:B------:R-:W-:Y:S01]  /*4e80*/  LOP3.LUT R5, R0, 0x80, R5, 0xf8, !PT ;  /* 0x0000008000057812 */ /* 0x000fe200078ef805 */
[----:B------:R-:W-:-:S04]  /*4e90*/  IMAD.MOV.U32 R25, RZ, RZ, R23 ;  /* 0x000000ffff197224 */ /* 0x000fc800078e0017 */
[----:B------:R2:W-:Y:S01]  /*4ea0*/  STG.E.U8 desc[UR36][R8.64], R5 ;  /* 0x0000000508007986 */ /* 0x0005e2000c101124 */
[----:B------:R-:W-:Y:S05]  /*4eb0*/  BRA `(.L_x_5910) ;  /* 0x0000000400d07947 */ /* 0x000fea0003800000 */
.L_x_5925:
[----:B------:R0:W-:Y:S01]  /*4ec0*/  STG.E.U16 desc[UR36][R8.64], R3 ;  /* 0x0000000308007986 */ /* 0x0001e2000c101524 */
[----:B------:R-:W-:Y:S01]  /*4ed0*/  IMAD.MOV.U32 R25, RZ, RZ, R23 ;  /* 0x000000ffff197224 */ /* 0x000fe200078e0017 */
[----:B------:R-:W-:Y:S06]  /*4ee0*/  BRA `(.L_x_5910) ;  /* 0x0000000400c47947 */ /* 0x000fec0003800000 */
.L_x_5922:
        /* <DEDUP_REMOVED lines=13> */
.L_x_5933:
        /* <DEDUP_REMOVED lines=13> */
.L_x_5936:
[----:B------:R-:W-:-:S04]  /*5090*/  SHF.R.U32.HI R0, RZ, 0x14, R3 ;  /* 0x00000014ff007819 */ /* 0x000fc80000011603 */
[----:B------:R-:W-:-:S04]  /*50a0*/  LOP3.LUT R0, R0, 0x1, RZ, 0xc0, !PT ;  /* 0x0000000100007812 */ /* 0x000fc800078ec0ff */
[----:B------:R-:W-:-:S04]  /*50b0*/  IADD3 R0, PT, PT, R3, 0x487ffff, R0 ;  /* 0x0487ffff03007810 */ /* 0x000fc80007ffe000 */
[----:B------:R-:W-:-:S04]  /*50c0*/  SHF.R.U32.HI R0, RZ, 0x14, R0 ;  /* 0x00000014ff007819 */ /* 0x000fc80000011600 */
[----:B------:R-:W-:-:S07]  /*50d0*/  LOP3.LUT R0, R0, 0xff, RZ, 0xc0, !PT ;  /* 0x000000ff00007812 */ /* 0x000fce00078ec0ff */
.L_x_5937:
[----:B------:R-:W-:-:S04]  /*50e0*/  SHF.R.U32.HI R3, RZ, 0x18, R3 ;  /* 0x00000018ff037819 */ /* 0x000fc80000011603 */
[----:B------:R-:W-:-:S04]  /*50f0*/  LOP3.LUT R0, R0, 0x80, R3, 0xf8, !PT ;  /* 0x0000008000007812 */ /* 0x000fc800078ef803 */
[----:B------:R-:W-:-:S07]  /*5100*/  PRMT R4, R0, 0x7610, R4 ;  /* 0x0000761000047816 */ /* 0x000fce0000000004 */
.L_x_5935:
[----:B------:R-:W-:Y:S05]  /*5110*/  BSYNC.RECONVERGENT B0 ;  /* 0x0000000000007941 */ /* 0x000fea0003800200 */
.L_x_5934:
[----:B------:R0:W-:Y:S01]  /*5120*/  STG.E.U8 desc[UR36][R8.64], R4 ;  /* 0x0000000408007986 */ /* 0x0001e2000c101124 */
[----:B------:R-:W-:Y:S01]  /*5130*/  IMAD.MOV.U32 R25, RZ, RZ, R23 ;  /* 0x000000ffff197224 */ /* 0x000fe200078e0017 */
[----:B------:R-:W-:Y:S06]  /*5140*/  BRA `(.L_x_5910) ;  /* 0x00000004002c7947 */ /* 0x000fec0003800000 */
.L_x_5932:
        /* <DEDUP_REMOVED lines=13> */
.L_x_5940:
[----:B------:R-:W-:-:S04]  /*5220*/  SHF.R.U32.HI R0, RZ, 0x15, R3 ;  /* 0x00000015ff007819 */ /* 0x000fc80000011603 */
[----:B------:R-:W-:-:S04]  /*5230*/  LOP3.LUT R0, R0, 0x1, RZ, 0xc0, !PT ;  /* 0x0000000100007812 */ /* 0x000fc800078ec0ff */
[----:B------:R-:W-:-:S04]  /*5240*/  IADD3 R0, PT, PT, R3, 0x88fffff, R0 ;  /* 0x088fffff03007810 */ /* 0x000fc80007ffe000 */
[----:B------:R-:W-:-:S04]  /*5250*/  SHF.R.U32.HI R0, RZ, 0x15, R0 ;  /* 0x00000015ff007819 */ /* 0x000fc80000011600 */
[----:B------:R-:W-:-:S07]  /*5260*/  LOP3.LUT R0, R0, 0xff, RZ, 0xc0, !PT ;  /* 0x000000ff00007812 */ /* 0x000fce00078ec0ff */
.L_x_5941:
[----:B------:R-:W-:-:S04]  /*5270*/  SHF.R.U32.HI R3, RZ, 0x18, R3 ;  /* 0x00000018ff037819 */ /* 0x000fc80000011603 */
[----:B------:R-:W-:-:S04]  /*5280*/  LOP3.LUT R0, R0, 0x80, R3, 0xf8, !PT ;  /* 0x0000008000007812 */ /* 0x000fc800078ef803 */
[----:B------:R-:W-:-:S07]  /*5290*/  PRMT R4, R0, 0x7610, R4 ;  /* 0x0000761000047816 */ /* 0x000fce0000000004 */
.L_x_5939:
[----:B------:R-:W-:Y:S05]  /*52a0*/  BSYNC.RECONVERGENT B0 ;  /* 0x0000000000007941 */ /* 0x000fea0003800200 */
.L_x_5938:
[----:B------:R0:W-:Y:S01]  /*52b0*/  STG.E.U8 desc[UR36][R8.64], R4 ;  /* 0x0000000408007986 */ /* 0x0001e2000c101124 */
[----:B------:R-:W-:Y:S01]  /*52c0*/  IMAD.MOV.U32 R25, RZ, RZ, R23 ;  /* 0x000000ffff197224 */ /* 0x000fe200078e0017 */
[----:B------:R-:W-:Y:S06]  /*52d0*/  BRA `(.L_x_5910) ;  /* 0x0000000000c87947 */ /* 0x000fec0003800000 */
.L_x_5931:
[----:B------:R-:W-:-:S13]  /*52e0*/  ISETP.NE.AND P0, PT, R0, 0x1c, PT ;  /* 0x0000001c0000780c */ /* 0x000fda0003f05270 */
[----:B------:R-:W-:Y:S05]  /*52f0*/  @!P0 BRA `(.L_x_5942) ;  /* 0x0000000000b08947 */ /* 0x000fea0003800000 */
[----:B------:R-:W-:-:S13]  /*5300*/  ISETP.NE.AND P0, PT, R0, 0x1d, PT ;  /* 0x0000001d0000780c */ /* 0x000fda0003f05270 */
[----:B------:R-:W-:Y:S05]  /*5310*/  @!P0 BRA `(.L_x_5943) ;  /* 0x0000000000948947 */ /* 0x000fea0003800000 */
[----:B------:R-:W-:-:S13]  /*5320*/  ISETP.NE.AND P0, PT, R0, 0x2c, PT ;  /* 0x0000002c0000780c */ /* 0x000fda0003f05270 */
[----:B------:R-:W-:Y:S05]  /*5330*/  @!P0 BRA `(.L_x_5944) ;  /* 0x0000000000488947 */ /* 0x000fea0003800000 */
.L_x_5915:
        /* <DEDUP_REMOVED lines=16> */
.L_x_5945:
[----:B------:R-:W-:Y:S01]  /*5440*/  IMAD.MOV.U32 R25, RZ, RZ, R23 ;  /* 0x000000ffff197224 */ /* 0x000fe200078e0017 */
[----:B------:R-:W-:Y:S06]  /*5450*/  BRA `(.L_x_5910) ;  /* 0x0000000000687947 */ /* 0x000fec0003800000 */
.L_x_5944:
        /* <DEDUP_REMOVED lines=17> */
.L_x_5943:
[----:B------:R-:W-:Y:S02]  /*5570*/  IMAD.U32 R4, R3, 0x10000, RZ ;  /* 0x0001000003047824 */ /* 0x000fe400078e00ff */
[----:B------:R-:W-:-:S04]  /*5580*/  IMAD.MOV.U32 R25, RZ, RZ, R23 ;  /* 0x000000ffff197224 */ /* 0x000fc800078e0017 */
[----:B------:R-:W0:Y:S02]  /*5590*/  F2I.U64.TRUNC R4, R4 ;  /* 0x0000000400047311 */ /* 0x000e24000020d800 */
[----:B0-----:R0:W-:Y:S01]  /*55a0*/  STG.E.64 desc[UR36][R8.64], R4 ;  /* 0x0000000408007986 */ /* 0x0011e2000c101b24 */
[----:B------:R-:W-:Y:S05]  /*55b0*/  BRA `(.L_x_5910) ;  /* 0x0000000000107947 */ /* 0x000fea0003800000 */
.L_x_5942:
[----:B------:R-:W-:Y:S02]  /*55c0*/  IMAD.U32 R3, R3, 0x10000, RZ ;  /* 0x0001000003037824 */ /* 0x000fe400078e00ff */
[----:B------:R-:W-:-:S04]  /*55d0*/  IMAD.MOV.U32 R25, RZ, RZ, R23 ;  /* 0x000000ffff197224 */ /* 0x000fc800078e0017 */
[----:B------:R-:W0:Y:S02]  /*55e0*/  F2I.FTZ.U32.TRUNC.NTZ R3, R3 ;  /* 0x0000000300037305 */ /* 0x000e24000021f000 */
[----:B0-----:R0:W-:Y:S02]  /*55f0*/  STG.E desc[UR36][R8.64], R3 ;  /* 0x0000000308007986 */ /* 0x0011e4000c101924 */
.L_x_5910:
[----:B------:R-:W-:Y:S05]  /*5600*/  BSYNC.RECONVERGENT B6 ;  /* 0x0000000000067941 */ /* 0x000fea0003800200 */
.L_x_5909:
        /* <DEDUP_REMOVED lines=25> */
.L_x_5951:
[----:B----4-:R-:W-:-:S06]  /*57a0*/  IMAD.U32 R5, R22, 0x10000, RZ ;  /* 0x0001000016057824 */ /* 0x010fcc00078e00ff */
[----:B------:R-:W0:Y:S02]  /*57b0*/  F2I.S64.TRUNC R4, R5 ;  /* 0x0000000500047311 */ /* 0x000e24000020d900 */
[----:B0-----:R0:W-:Y:S01]  /*57c0*/  STG.E.U8 desc[UR36][R8.64], R4 ;  /* 0x0000000408007986 */ /* 0x0011e2000c101124 */
[----:B------:R-:W-:Y:S05]  /*57d0*/  BRA `(.L_x_5953) ;  /* 0x0000000c006c7947 */ /* 0x000fea0003800000 */
.L_x_5950:
        /* <DEDUP_REMOVED lines=10> */
.L_x_5955:
[----:B----4-:R-:W-:-:S04]  /*5880*/  IMAD.U32 R22, R22, 0x10000, RZ ;  /* 0x0001000016167824 */ /* 0x010fc800078e00ff */
[----:B------:R-:W0:Y:S02]  /*5890*/  F2I.FTZ.TRUNC.NTZ R3, R22 ;  /* 0x0000001600037305 */ /* 0x000e24000021f100 */
[----:B0-----:R0:W-:Y:S01]  /*58a0*/  STG.E desc[UR36][R8.64], R3 ;  /* 0x0000000308007986 */ /* 0x0011e2000c101924 */
[----:B------:R-:W-:Y:S05]  /*58b0*/  BRA `(.L_x_5953) ;  /* 0x0000000c00347947 */ /* 0x000fea0003800000 */
.L_x_5954:
[----:B----4-:R-:W-:-:S04]  /*58c0*/  IMAD.U32 R22, R22, 0x10000, RZ ;  /* 0x0001000016167824 */ /* 0x010fc800078e00ff */
[----:B------:R-:W0:Y:S02]  /*58d0*/  F2I.FTZ.TRUNC.NTZ R3, R22 ;  /* 0x0000001600037305 */ /* 0x000e24000021f100 */
[----:B0-----:R0:W-:Y:S01]  /*58e0*/  STG.E.U16 desc[UR36][R8.64], R3 ;  /* 0x0000000308007986 */ /* 0x0011e2000c101524 */
[----:B------:R-:W-:Y:S05]  /*58f0*/  BRA `(.L_x_5953) ;  /* 0x0000000c00247947 */ /* 0x000fea0003800000 */
.L_x_5949:
        /* <DEDUP_REMOVED lines=9> */
.L_x_5957:
[----:B----4-:R-:W-:-:S05]  /*5990*/  IMAD.U32 R0, R22, 0x10000, RZ ;  /* 0x0001000016007824 */ /* 0x010fca00078e00ff */
[----:B------:R-:W-:-:S05]  /*59a0*/  F2FP.F16.F32.PACK_AB R0, RZ, R0 ;  /* 0x00000000ff00723e */ /* 0x000fca00000000ff */
[----:B------:R0:W-:Y:S01]  /*59b0*/  STG.E.U16 desc[UR36][R8.64], R0 ;  /* 0x0000000008007986 */ /* 0x0001e2000c101524 */
[----:B------:R-:W-:Y:S05]  /*59c0*/  BRA `(.L_x_5953) ;  /* 0x0000000800f07947 */ /* 0x000fea0003800000 */
.L_x_5956:
        /* <DEDUP_REMOVED lines=10> */
.L_x_5959:
[----:B----4-:R-:W-:-:S05]  /*5a70*/  IMAD.U32 R22, R22, 0x10000, RZ ;  /* 0x0001000016167824 */ /* 0x010fca00078e00ff */
[----:B------:R-:W-:-:S04]  /*5a80*/  F2FP.F16.F32.PACK_AB R3, RZ, R22 ;  /* 0x00000016ff03723e */ /* 0x000fc800000000ff */
[----:B------:R-:W-:-:S05]  /*5a90*/  PRMT R3, R3, 0x5410, RZ ;  /* 0x0000541003037816 */ /* 0x000fca00000000ff */
[----:B------:R0:W-:Y:S01]  /*5aa0*/  STG.E desc[UR36][R8.64], R3 ;  /* 0x0000000308007986 */ /* 0x0001e2000c101924 */
[----:B------:R-:W-:Y:S05]  /*5ab0*/  BRA `(.L_x_5953) ;  /* 0x0000000800b47947 */ /* 0x000fea0003800000 */
.L_x_5958:
[----:B----4-:R-:W-:-:S04]  /*5ac0*/  IMAD.U32 R4, R22, 0x10000, RZ ;  /* 0x0001000016047824 */ /* 0x010fc800078e00ff */
[----:B------:R-:W-:-:S06]  /*5ad0*/  FMUL.FTZ R4, R4, 1 ;  /* 0x3f80000004047820 */ /* 0x000fcc0000410000 */
[----:B------:R-:W0:Y:S02]  /*5ae0*/  F2F.F64.F32 R4, R4 ;  /* 0x0000000400047310 */ /* 0x000e240000201800 */
[----:B0-----:R0:W-:Y:S01]  /*5af0*/  STG.E.64 desc[UR36][R8.64], R4 ;  /* 0x0000000408007986 */ /* 0x0011e2000c101b24 */
[----:B------:R-:W-:Y:S05]  /*5b00*/  BRA `(.L_x_5953) ;  /* 0x0000000800a07947 */ /* 0x000fea0003800000 */
.L_x_5948:
        /* <DEDUP_REMOVED lines=14> */
.L_x_5963:
        /* <DEDUP_REMOVED lines=17> */
.L_x_5966:
[----:B------:R-:W-:-:S04]  /*5d00*/  SHF.R.U32.HI R3, RZ, 0x18, R5 ;  /* 0x00000018ff037819 */ /* 0x000fc80000011605 */
[----:B------:R-:W-:-:S04]  /*5d10*/  LOP3.LUT R0, R0, 0x80, R3, 0xf8, !PT ;  /* 0x0000008000007812 */ /* 0x000fc800078ef803 */
[----:B------:R-:W-:-:S07]  /*5d20*/  PRMT R4, R0, 0x7610, R4 ;  /* 0x0000761000047816 */ /* 0x000fce0000000004 */
.L_x_5965:
[----:B------:R-:W-:Y:S05]  /*5d30*/  BSYNC.RECONVERGENT B0 ;  /* 0x0000000000007941 */ /* 0x000fea0003800200 */
.L_x_5964:
[----:B------:R0:W-:Y:S01]  /*5d40*/  STG.E.U8 desc[UR36][R8.64], R4 ;  /* 0x0000000408007986 */ /* 0x0001e2000c101124 */
[----:B------:R-:W-:Y:S05]  /*5d50*/  BRA `(.L_x_5953) ;  /* 0x00000008000c7947 */ /* 0x000fea0003800000 */
.L_x_5962:
        /* <DEDUP_REMOVED lines=17> */
.L_x_5969:
[----:B------:R-:W-:-:S04]  /*5e70*/  SHF.R.U32.HI R3, RZ, 0x18, R5 ;  /* 0x00000018ff037819 */ /* 0x000fc80000011605 */
[----:B------:R-:W-:-:S04]  /*5e80*/  LOP3.LUT R0, R0, 0x80, R3, 0xf8, !PT ;  /* 0x0000008000007812 */ /* 0x000fc800078ef803 */
[----:B------:R-:W-:-:S07]  /*5e90*/  PRMT R4, R0, 0x7610, R4 ;  /* 0x0000761000047816 */ /* 0x000fce0000000004 */
.L_x_5968:
[----:B------:R-:W-:Y:S05]  /*5ea0*/  BSYNC.RECONVERGENT B0 ;  /* 0x0000000000007941 */ /* 0x000fea0003800200 */
.L_x_5967:
[----:B------:R0:W-:Y:S01]  /*5eb0*/  STG.E.U8 desc[UR36][R8.64], R4 ;  /* 0x0000000408007986 */ /* 0x0001e2000c101124 */
[----:B------:R-:W-:Y:S05]  /*5ec0*/  BRA `(.L_x_5953) ;  /* 0x0000000400b07947 */ /* 0x000fea0003800000 */
.L_x_5961:
        /* <DEDUP_REMOVED lines=22> */
.L_x_5971:
[----:B----4-:R-:W-:-:S06]  /*6030*/  IMAD.U32 R4, R22, 0x10000, RZ ;  /* 0x0001000016047824 */ /* 0x010fcc00078e00ff */
[----:B------:R-:W0:Y:S02]  /*6040*/  F2I.U64.TRUNC R4, R4 ;  /* 0x0000000400047311 */ /* 0x000e24000020d800 */
[----:B0-----:R0:W-:Y:S01]  /*6050*/  STG.E.64 desc[UR36][R8.64], R4 ;  /* 0x0000000408007986 */ /* 0x0011e2000c101b24 */
[----:B------:R-:W-:Y:S05]  /*6060*/  BRA `(.L_x_5953) ;  /* 0x0000000400487947 */ /* 0x000fea0003800000 */
.L_x_5970:
[----:B----4-:R-:W-:-:S04]  /*6070*/  IMAD.U32 R22, R22, 0x10000, RZ ;  /* 0x0001000016167824 */ /* 0x010fc800078e00ff */
[----:B------:R-:W0:Y:S02]  /*6080*/  F2I.FTZ.U32.TRUNC.NTZ R3, R22 ;  /* 0x0000001600037305 */ /* 0x000e24000021f000 */
[----:B0-----:R0:W-:Y:S01]  /*6090*/  STG.E desc[UR36][R8.64], R3 ;  /* 0x0000000308007986 */ /* 0x0011e2000c101924 */
[----:B------:R-:W-:Y:S05]  /*60a0*/  BRA `(.L_x_5953) ;  /* 0x0000000400387947 */ /* 0x000fea0003800000 */
.L_x_5960:
        /* <DEDUP_REMOVED lines=11> */
.L_x_5973:
[----:B----4-:R-:W-:Y:S01]  /*6160*/  IMAD.U32 R22, R22, 0x10000, RZ ;  /* 0x0001000016167824 */ /* 0x010fe200078e00ff */
[----:B------:R-:W-:-:S03]  /*6170*/  CS2R R6, SRZ ;  /* 0x0000000000067805 */ /* 0x000fc6000001ff00 */
[----:B------:R-:W-:-:S06]  /*6180*/  FMUL.FTZ R4, R22, 1 ;  /* 0x3f80000016047820 */ /* 0x000fcc0000410000 */
[----:B------:R-:W0:Y:S02]  /*6190*/  F2F.F64.F32 R4, R4 ;  /* 0x0000000400047310 */ /* 0x000e240000201800 */
[----:B0-----:R0:W-:Y:S01]  /*61a0*/  STG.E.128 desc[UR36][R8.64], R4 ;  /* 0x0000000408007986 */ /* 0x0011e2000c101d24 */
[----:B------:R-:W-:Y:S05]  /*61b0*/  BRA `(.L_x_5953) ;  /* 0x0000000000f47947 */ /* 0x000fea0003800000 */
.L_x_5972:
[----:B------:R-:W-:-:S13]  /*61c0*/  ISETP.NE.AND P0, PT, R0, 0xf, PT ;  /* 0x0000000f0000780c */ /* 0x000fda0003f05270 */
[----:B------:R-:W-:Y:S05]  /*61d0*/  @!P0 BRA `(.L_x_5974) ;  /* 0x0000000000e88947 */ /* 0x000fea0003800000 */
[----:B------:R-:W-:-:S13]  /*61e0*/  ISETP.NE.AND P0, PT, R0, 0x17, PT ;  /* 0x000000170000780c */ /* 0x000fda0003f05270 */
[----:B------:R-:W-:Y:S05]  /*61f0*/  @!P0 BRA `(.L_x_5975) ;  /* 0x0000000000908947 */ /* 0x000fea0003800000 */
[----:B------:R-:W-:-:S13]  /*6200*/  ISETP.NE.AND P0, PT, R0, 0x18, PT ;  /* 0x000000180000780c */ /* 0x000fda0003f05270 */
[----:B------:R-:W-:Y:S05]  /*6210*/  @!P0 BRA `(.L_x_5976) ;  /* 0x0000000000448947 */ /* 0x000fea0003800000 */
.L_x_5952:
        /* <DEDUP_REMOVED lines=16> */
.L_x_5977:
[----:B------:R-:W-:Y:S05]  /*6320*/  BRA `(.L_x_5953) ;  /* 0x0000000000987947 */ /* 0x000fea0003800000 */
.L_x_5976:
        /* <DEDUP_REMOVED lines=13> */
.L_x_5979:
[----:B------:R-:W-:Y:S05]  /*6400*/  BSYNC.RECONVERGENT B0 ;  /* 0x0000000000007941 */ /* 0x000fea0003800200 */
.L_x_5978:
[----:B------:R-:W-:-:S05]  /*6410*/  LOP3.LUT R3, R0, 0x80, R3, 0xf8, !PT ;  /* 0x0000008000037812 */ /* 0x000fca00078ef803 */
[----:B------:R2:W-:Y:S01]  /*6420*/  STG.E.U8 desc[UR36][R8.64], R3 ;  /* 0x0000000308007986 */ /* 0x0005e2000c101124 */
[----:B------:R-:W-:Y:S05]  /*6430*/  BRA `(.L_x_5953) ;  /* 0x0000000000547947 */ /* 0x000fea0003800000 */
.L_x_5975:
        /* <DEDUP_REMOVED lines=12> */
.L_x_5981:
[----:B------:R-:W-:Y:S01]  /*6500*/  IMAD.MOV.U32 R0, RZ, RZ, 0x7f ;  /* 0x0000007fff007424 */ /* 0x000fe200078e00ff */
[----:B------:R-:W-:-:S04]  /*6510*/  ISETP.GT.U32.AND P0, PT, R4, 0x7f800000, PT ;  /* 0x7f8000000400780c */ /* 0x000fc80003f04070 */
[----:B------:R-:W-:-:S09]  /*6520*/  SEL R0, R0, 0x7c, P0 ;  /* 0x0000007c00007807 */ /* 0x000fd20000000000 */
.L_x_5982:
[----:B------:R-:W-:Y:S05]  /*6530*/  BSYNC.RECONVERGENT B0 ;  /* 0x0000000000007941 */ /* 0x000fea0003800200 */
.L_x_5980:
[----:B------:R-:W-:-:S04]  /*6540*/  SHF.R.U32.HI R3, RZ, 0x18, R3 ;  /* 0x00000018ff037819 */ /* 0x000fc80000011603 */
[----:B------:R-:W-:-:S05]  /*6550*/  LOP3.LUT R3, R0, 0x80, R3, 0xf8, !PT ;  /* 0x0000008000037812 */ /* 0x000fca00078ef803 */
[----:B------:R1:W-:Y:S01]  /*6560*/  STG.E.U8 desc[UR36][R8.64], R3 ;  /* 0x0000000308007986 */ /* 0x0003e2000c101124 */
[----:B------:R-:W-:Y:S05]  /*6570*/  BRA `(.L_x_5953) ;  /* 0x0000000000047947 */ /* 0x000fea0003800000 */
.L_x_5974:
[----:B----4-:R0:W-:Y:S02]  /*6580*/  STG.E.U16 desc[UR36][R8.64], R22 ;  /* 0x0000001608007986 */ /* 0x0101e4000c101524 */
.L_x_5953:
        /* <DEDUP_REMOVED lines=25> */
.L_x_5986:
[----:B------:R-:W-:-:S06]  /*6720*/  IMAD.U32 R5, R17, 0x10000, RZ ;  /* 0x0001000011057824 */ /* 0x000fcc00078e00ff */
[----:B------:R-:W0:Y:S02]  /*6730*/  F2I.S64.TRUNC R4, R5 ;  /* 0x0000000500047311 */ /* 0x000e24000020d900 */
[----:B0-----:R0:W-:Y:S01]  /*6740*/  STG.E.U8 desc[UR36][R8.64], R4 ;  /* 0x0000000408007986 */ /* 0x0011e2000c101124 */
[----:B------:R-:W-:Y:S05]  /*6750*/  BRA `(.L_x_5988) ;  /* 0x0000000c006c7947 */ /* 0x000fea0003800000 */
.L_x_5985:
        /* <DEDUP_REMOVED lines=10> */
.L_x_5990:
[----:B------:R-:W-:-:S06]  /*6800*/  IMAD.U32 R17, R17, 0x10000, RZ ;  /* 0x0001000011117824 */ /* 0x000fcc00078e00ff */
[----:B------:R-:W0:Y:S02]  /*6810*/  F2I.FTZ.TRUNC.NTZ R17, R17 ;  /* 0x0000001100117305 */ /* 0x000e24000021f100 */
[----:B0-----:R4:W-:Y:S01]  /*6820*/  STG.E desc[UR36][R8.64], R17 ;  /* 0x0000001108007986 */ /* 0x0019e2000c101924 */
[----:B------:R-:W-:Y:S05]  /*6830*/  BRA `(.L_x_5988) ;  /* 0x0000000c00347947 */ /* 0x000fea0003800000 */
.L_x_5989:
[----:B------:R-:W-:-:S06]  /*6840*/  IMAD.U32 R17, R17, 0x10000, RZ ;  /* 0x0001000011117824 */ /* 0x000fcc00078e00ff */
[----:B------:R-:W0:Y:S02]  /*6850*/  F2I.FTZ.TRUNC.NTZ R17, R17 ;  /* 0x0000001100117305 */ /* 0x000e24000021f100 */
[----:B0-----:R2:W-:Y:S01]  /*6860*/  STG.E.U16 desc[UR36][R8.64], R17 ;  /* 0x0000001108007986 */ /* 0x0015e2000c101524 */
[----:B------:R-:W-:Y:S05]  /*6870*/  BRA `(.L_x_5988) ;  /* 0x0000000c00247947 */ /* 0x000fea0003800000 */
.L_x_5984:
        /* <DEDUP_REMOVED lines=9> */
.L_x_5992:
[----:B------:R-:W-:-:S05]  /*6910*/  IMAD.U32 R0, R17, 0x10000, RZ ;  /* 0x0001000011007824 */ /* 0x000fca00078e00ff */
[----:B------:R-:W-:-:S05]  /*6920*/  F2FP.F16.F32.PACK_AB R0, RZ, R0 ;  /* 0x00000000ff00723e */ /* 0x000fca00000000ff */
[----:B------:R0:W-:Y:S01]  /*6930*/  STG.E.U16 desc[UR36][R8.64], R0 ;  /* 0x0000000008007986 */ /* 0x0001e2000c101524 */
[----:B------:R-:W-:Y:S05]  /*6940*/  BRA `(.L_x_5988) ;  /* 0x0000000800f07947 */ /* 0x000fea0003800000 */
.L_x_5991:
        /* <DEDUP_REMOVED lines=10> */
.L_x_5994:
[----:B------:R-:W-:-:S05]  /*69f0*/  IMAD.U32 R17, R17, 0x10000, RZ ;  /* 0x0001000011117824 */ /* 0x000fca00078e00ff */
[----:B------:R-:W-:-:S04]  /*6a00*/  F2FP.F16.F32.PACK_AB R3, RZ, R17 ;  /* 0x00000011ff03723e */ /* 0x000fc800000000ff */
[----:B------:R-:W-:-:S05]  /*6a10*/  PRMT R3, R3, 0x5410, RZ ;  /* 0x0000541003037816 */ /* 0x000fca00000000ff */
[----:B------:R0:W-:Y:S01]  /*6a20*/  STG.E desc[UR36][R8.64], R3 ;  /* 0x0000000308007986 */ /* 0x0001e2000c101924 */
[----:B------:R-:W-:Y:S05]  /*6a30*/  BRA `(.L_x_5988) ;  /* 0x0000000800b47947 */ /* 0x000fea0003800000 */
.L_x_5993:
[----:B------:R-:W-:-:S04]  /*6a40*/  IMAD.U32 R4, R17, 0x10000, RZ ;  /* 0x0001000011047824 */ /* 0x000fc800078e00ff */
[----:B------:R-:W-:-:S06]  /*6a50*/  FMUL.FTZ R4, R4, 1 ;  /* 0x3f80000004047820 */ /* 0x000fcc0000410000 */
[----:B------:R-:W0:Y:S02]  /*6a60*/  F2F.F64.F32 R4, R4 ;  /* 0x0000000400047310 */ /* 0x000e240000201800 */
[----:B0-----:R0:W-:Y:S01]  /*6a70*/  STG.E.64 desc[UR36][R8.64], R4 ;  /* 0x0000000408007986 */ /* 0x0011e2000c101b24 */
[----:B------:R-:W-:Y:S05]  /*6a80*/  BRA `(.L_x_5988) ;  /* 0x0000000800a07947 */ /* 0x000fea0003800000 */
.L_x_5983:
        /* <DEDUP_REMOVED lines=14> */
.L_x_5998:
        /* <DEDUP_REMOVED lines=17> */
.L_x_6001:
[----:B------:R-:W-:-:S04]  /*6c80*/  SHF.R.U32.HI R3, RZ, 0x18, R17 ;  /* 0x00000018ff037819 */ /* 0x000fc80000011611 */
[----:B------:R-:W-:-:S04]  /*6c90*/  LOP3.LUT R0, R0, 0x80, R3, 0xf8, !PT ;  /* 0x0000008000007812 */ /* 0x000fc800078ef803 */
[----:B------:R-:W-:-:S07]  /*6ca0*/  PRMT R4, R0, 0x7610, R4 ;  /* 0x0000761000047816 */ /* 0x000fce0000000004 */
.L_x_6000:
[----:B------:R-:W-:Y:S05]  /*6cb0*/  BSYNC.RECONVERGENT B0 ;  /* 0x0000000000007941 */ /* 0x000fea0003800200 */
.L_x_5999:
[----:B------:R0:W-:Y:S01]  /*6cc0*/  STG.E.U8 desc[UR36][R8.64], R4 ;  /* 0x0000000408007986 */ /* 0x0001e2000c101124 */
[----:B------:R-:W-:Y:S05]  /*6cd0*/  BRA `(.L_x_5988) ;  /* 0x00000008000c7947 */ /* 0x000fea0003800000 */
.L_x_5997:
        /* <DEDUP_REMOVED lines=17> */
.L_x_6004:
[----:B------:R-:W-:-:S04]  /*6df0*/  SHF.R.U32.HI R3, RZ, 0x18, R17 ;  /* 0x00000018ff037819 */ /* 0x000fc80000011611 */
[----:B------:R-:W-:-:S04]  /*6e00*/  LOP3.LUT R0, R0, 0x80, R3, 0xf8, !PT ;  /* 0x0000008000007812 */ /* 0x000fc800078ef803 */
[----:B------:R-:W-:-:S07]  /*6e10*/  PRMT R4, R0, 0x7610, R4 ;  /* 0x0000761000047816 */ /* 0x000fce0000000004 */
.L_x_6003:
[----:B------:R-:W-:Y:S05]  /*6e20*/  BSYNC.RECONVERGENT B0 ;  /* 0x0000000000007941 */ /* 0x000fea0003800200 */
.L_x_6002:
[----:B------:R0:W-:Y:S01]  /*6e30*/  STG.E.U8 desc[UR36][R8.64], R4 ;  /* 0x0000000408007986 */ /* 0x0001e2000c101124 */
[----:B------:R-:W-:Y:S05]  /*6e40*/  BRA `(.L_x_5988) ;  /* 0x0000000400b07947 */ /* 0x000fea0003800000 */
.L_x_5996:
        /* <DEDUP_REMOVED lines=22> */
.L_x_6006:
[----:B------:R-:W-:-:S06]  /*6fb0*/  IMAD.U32 R4, R17, 0x10000, RZ ;  /* 0x0001000011047824 */ /* 0x000fcc00078e00ff */
[----:B------:R-:W0:Y:S02]  /*6fc0*/  F2I.U64.TRUNC R4, R4 ;  /* 0x0000000400047311 */ /* 0x000e24000020d800 */
[----:B0-----:R0:W-:Y:S01]  /*6fd0*/  STG.E.64 desc[UR36][R8.64], R4 ;  /* 0x0000000408007986 */ /* 0x0011e2000c101b24 */
[----:B------:R-:W-:Y:S05]  /*6fe0*/  BRA `(.L_x_5988) ;  /* 0x0000000400487947 */ /* 0x000fea0003800000 */
.L_x_6005:
[----:B------:R-:W-:-:S06]  /*6ff0*/  IMAD.U32 R17, R17, 0x10000, RZ ;  /* 0x0001000011117824 */ /* 0x000fcc00078e00ff */
[----:B------:R-:W0:Y:S02]  /*7000*/  F2I.FTZ.U32.TRUNC.NTZ R17, R17 ;  /* 0x0000001100117305 */ /* 0x000e24000021f000 */
[----:B0-----:R0:W-:Y:S01]  /*7010*/  STG.E desc[UR36][R8.64], R17 ;  /* 0x0000001108007986 */ /* 0x0011e2000c101924 */
[----:B------:R-:W-:Y:S05]  /*7020*/  BRA `(.L_x_5988) ;  /* 0x0000000400387947 */ /* 0x000fea0003800000 */
.L_x_5995:
        /* <DEDUP_REMOVED lines=11> */
.L_x_6008:
[----:B------:R-:W-:Y:S01]  /*70e0*/  IMAD.U32 R17, R17, 0x10000, RZ ;  /* 0x0001000011117824 */ /* 0x000fe200078e00ff */
[----:B------:R-:W-:-:S03]  /*70f0*/  CS2R R6, SRZ ;  /* 0x0000000000067805 */ /* 0x000fc6000001ff00 */
[----:B------:R-:W-:-:S06]  /*7100*/  FMUL.FTZ R4, R17, 1 ;  /* 0x3f80000011047820 */ /* 0x000fcc0000410000 */
[----:B------:R-:W0:Y:S02]  /*7110*/  F2F.F64.F32 R4, R4 ;  /* 0x0000000400047310 */ /* 0x000e240000201800 */
[----:B0-----:R0:W-:Y:S01]  /*7120*/  STG.E.128 desc[UR36][R8.64], R4 ;  /* 0x0000000408007986 */ /* 0x0011e2000c101d24 */
[----:B------:R-:W-:Y:S05]  /*7130*/  BRA `(.L_x_5988) ;  /* 0x0000000000f47947 */ /* 0x000fea0003800000 */
.L_x_6007:
[----:B------:R-:W-:-:S13]  /*7140*/  ISETP.NE.AND P0, PT, R0, 0xf, PT ;  /* 0x0000000f0000780c */ /* 0x000fda0003f05270 */
[----:B------:R-:W-:Y:S05]  /*7150*/  @!P0 BRA `(.L_x_6009) ;  /* 0x0000000000e88947 */ /* 0x000fea0003800000 */
[----:B------:R-:W-:-:S13]  /*7160*/  ISETP.NE.AND P0, PT, R0, 0x17, PT ;  /* 0x000000170000780c */ /* 0x000fda0003f05270 */
[----:B------:R-:W-:Y:S05]  /*7170*/  @!P0 BRA `(.L_x_6010) ;  /* 0x0000000000908947 */ /* 0x000fea0003800000 */
[----:B------:R-:W-:-:S13]  /*7180*/  ISETP.NE.AND P0, PT, R0, 0x18, PT ;  /* 0x000000180000780c */ /* 0x000fda0003f05270 */
[----:B------:R-:W-:Y:S05]  /*7190*/  @!P0 BRA `(.L_x_6011) ;  /* 0x0000000000448947 */ /* 0x000fea0003800000 */
.L_x_5987:
        /* <DEDUP_REMOVED lines=16> */
.L_x_6012:
[----:B------:R-:W-:Y:S05]  /*72a0*/  BRA `(.L_x_5988) ;  /* 0x0000000000987947 */ /* 0x000fea0003800000 */
.L_x_6011:
        /* <DEDUP_REMOVED lines=13> */
.L_x_6014:
[----:B------:R-:W-:Y:S05]  /*7380*/  BSYNC.RECONVERGENT B0 ;  /* 0x0000000000007941 */ /* 0x000fea0003800200 */
.L_x_6013:
[----:B------:R-:W-:-:S05]  /*7390*/  LOP3.LUT R3, R0, 0x80, R3, 0xf8, !PT ;  /* 0x0000008000037812 */ /* 0x000fca00078ef803 */
[----:B------:R0:W-:Y:S01]  /*73a0*/  STG.E.U8 desc[UR36][R8.64], R3 ;  /* 0x0000000308007986 */ /* 0x0001e2000c101124 */
[----:B------:R-:W-:Y:S05]  /*73b0*/  BRA `(.L_x_5988) ;  /* 0x0000000000547947 */ /* 0x000fea0003800000 */
.L_x_6010:
        /* <DEDUP_REMOVED lines=12> */
.L_x_6016:
[----:B------:R-:W-:Y:S01]  /*7480*/  IMAD.MOV.U32 R0, RZ, RZ, 0x7f ;  /* 0x0000007fff007424 */ /* 0x000fe200078e00ff */
[----:B------:R-:W-:-:S04]  /*7490*/  ISETP.GT.U32.AND P0, PT, R4, 0x7f800000, PT ;  /* 0x7f8000000400780c */ /* 0x000fc80003f04070 */
[----:B------:R-:W-:-:S09]  /*74a0*/  SEL R0, R0, 0x7c, P0 ;  /* 0x0000007c00007807 */ /* 0x000fd20000000000 */
.L_x_6017:
[----:B------:R-:W-:Y:S05]  /*74b0*/  BSYNC.RECONVERGENT B0 ;  /* 0x0000000000007941 */ /* 0x000fea0003800200 */
.L_x_6015:
[----:B------:R-:W-:-:S04]  /*74c0*/  SHF.R.U32.HI R3, RZ, 0x18, R3 ;  /* 0x00000018ff037819 */ /* 0x000fc80000011603 */
[----:B------:R-:W-:-:S05]  /*74d0*/  LOP3.LUT R3, R0, 0x80, R3, 0xf8, !PT ;  /* 0x0000008000037812 */ /* 0x000fca00078ef803 */
[----:B------:R0:W-:Y:S01]  /*74e0*/  STG.E.U8 desc[UR36][R8.64], R3 ;  /* 0x0000000308007986 */ /* 0x0001e2000c101124 */
[----:B------:R-:W-:Y:S05]  /*74f0*/  BRA `(.L_x_5988) ;  /* 0x0000000000047947 */ /* 0x000fea0003800000 */
.L_x_6009:
[----:B------:R0:W-:Y:S02]  /*7500*/  STG.E.U16 desc[UR36][R8.64], R17 ;  /* 0x0000001108007986 */ /* 0x0001e4000c101524 */
.L_x_5988:
[----:B------:R-:W-:-:S07]  /*7510*/  VIADD R25, R25, 0x80 ;  /* 0x0000008019197836 */ /* 0x000fce0000000000 */
.L_x_5947:
[----:B------:R-:W-:Y:S05]  /*7520*/  BSYNC.RECONVERGENT B6 ;  /* 0x0000000000067941 */ /* 0x000fea0003800200 */
.L_x_5946:
        /* <DEDUP_REMOVED lines=23> */
.L_x_6021:
[----:B---3--:R-:W-:-:S06]  /*76a0*/  IMAD.U32 R5, R19, 0x10000, RZ ;  /* 0x0001000013057824 */ /* 0x008fcc00078e00ff */
[----:B------:R-:W0:Y:S02]  /*76b0*/  F2I.S64.TRUNC R4, R5 ;  /* 0x0000000500047311 */ /* 0x000e24000020d900 */
[----:B0-----:R-:W-:Y:S01]  /*76c0*/  STG.E.U8 desc[UR36][R2.64], R4 ;  /* 0x0000000402007986 */ /* 0x001fe2000c101124 */
[----:B------:R-:W-:Y:S05]  /*76d0*/  EXIT ;  /* 0x000000000000794d */ /* 0x000fea0003800000 */
.L_x_6020:
        /* <DEDUP_REMOVED lines=10> */
.L_x_6024:
[----:B---3--:R-:W-:-:S06]  /*7780*/  IMAD.U32 R19, R19, 0x10000, RZ ;  /* 0x0001000013137824 */ /* 0x008fcc00078e00ff */
[----:B------:R-:W0:Y:S02]  /*7790*/  F2I.FTZ.TRUNC.NTZ R19, R19 ;  /* 0x0000001300137305 */ /* 0x000e24000021f100 */
[----:B0-----:R-:W-:Y:S01]  /*77a0*/  STG.E desc[UR36][R2.64], R19 ;  /* 0x0000001302007986 */ /* 0x001fe2000c101924 */
[----:B------:R-:W-:Y:S05]  /*77b0*/  EXIT ;  /* 0x000000000000794d */ /* 0x000fea0003800000 */
.L_x_6023:
[----:B---3--:R-:W-:-:S06]  /*77c0*/  IMAD.U32 R19, R19, 0x10000, RZ ;  /* 0x0001000013137824 */ /* 0x008fcc00078e00ff */
[----:B------:R-:W0:Y:S02]  /*77d0*/  F2I.FTZ.TRUNC.NTZ R19, R19 ;  /* 0x0000001300137305 */ /* 0x000e24000021f100 */
[----:B0-----:R-:W-:Y:S01]  /*77e0*/  STG.E.U16 desc[UR36][R2.64], R19 ;  /* 0x0000001302007986 */ /* 0x001fe2000c101524 */
[----:B------:R-:W-:Y:S05]  /*77f0*/  EXIT ;  /* 0x000000000000794d */ /* 0x000fea0003800000 */
.L_x_6019:
        /* <DEDUP_REMOVED lines=9> */
.L_x_6026:
[----:B---3--:R-:W-:-:S05]  /*7890*/  IMAD.U32 R0, R19, 0x10000, RZ ;  /* 0x0001000013007824 */ /* 0x008fca00078e00ff */
[----:B------:R-:W-:-:S05]  /*78a0*/  F2FP.F16.F32.PACK_AB R0, RZ, R0 ;  /* 0x00000000ff00723e */ /* 0x000fca00000000ff */
[----:B------:R-:W-:Y:S01]  /*78b0*/  STG.E.U16 desc[UR36][R2.64], R0 ;  /* 0x0000000002007986 */ /* 0x000fe2000c101524 */
[----:B------:R-:W-:Y:S05]  /*78c0*/  EXIT ;  /* 0x000000000000794d */ /* 0x000fea0003800000 */
.L_x_6025:
        /* <DEDUP_REMOVED lines=10> */
.L_x_6028:
[----:B---3--:R-:W-:-:S05]  /*7970*/  IMAD.U32 R19, R19, 0x10000, RZ ;  /* 0x0001000013137824 */ /* 0x008fca00078e00ff */
[----:B------:R-:W-:-:S04]  /*7980*/  F2FP.F16.F32.PACK_AB R5, RZ, R19 ;  /* 0x00000013ff05723e */ /* 0x000fc800000000ff */
[----:B------:R-:W-:-:S05]  /*7990*/  PRMT R5, R5, 0x5410, RZ ;  /* 0x0000541005057816 */ /* 0x000fca00000000ff */
[----:B------:R-:W-:Y:S01]  /*79a0*/  STG.E desc[UR36][R2.64], R5 ;  /* 0x0000000502007986 */ /* 0x000fe2000c101924 */
[----:B------:R-:W-:Y:S05]  /*79b0*/  EXIT ;  /* 0x000000000000794d */ /* 0x000fea0003800000 */
.L_x_6027:
[----:B---3--:R-:W-:-:S04]  /*79c0*/  IMAD.U32 R4, R19, 0x10000, RZ ;  /* 0x0001000013047824 */ /* 0x008fc800078e00ff */
[----:B------:R-:W-:-:S06]  /*79d0*/  FMUL.FTZ R4, R4, 1 ;  /* 0x3f80000004047820 */ /* 0x000fcc0000410000 */
[----:B------:R-:W0:Y:S02]  /*79e0*/  F2F.F64.F32 R4, R4 ;  /* 0x0000000400047310 */ /* 0x000e240000201800 */
[----:B0-----:R-:W-:Y:S01]  /*79f0*/  STG.E.64 desc[UR36][R2.64], R4 ;  /* 0x0000000402007986 */ /* 0x001fe2000c101b24 */
[----:B------:R-:W-:Y:S05]  /*7a00*/  EXIT ;  /* 0x000000000000794d */ /* 0x000fea0003800000 */
.L_x_6018:
        /* <DEDUP_REMOVED lines=14> */
.L_x_6032:
        /* <DEDUP_REMOVED lines=18> */
.L_x_6035:
[----:B------:R-:W-:-:S04]  /*7c10*/  SHF.R.U32.HI R5, RZ, 0x18, R5 ;  /* 0x00000018ff057819 */ /* 0x000fc80000011605 */
[----:B------:R-:W-:-:S07]  /*7c20*/  LOP3.LUT R0, R0, 0x80, R5, 0xf8, !PT ;  /* 0x0000008000007812 */ /* 0x000fce00078ef805 */
.L_x_6034:
[----:B------:R-:W-:Y:S05]  /*7c30*/  BSYNC.RECONVERGENT B0 ;  /* 0x0000000000007941 */ /* 0x000fea0003800200 */
.L_x_6033:
[----:B------:R-:W-:Y:S01]  /*7c40*/  STG.E.U8 desc[UR36][R2.64], R0 ;  /* 0x0000000002007986 */ /* 0x000fe2000c101124 */
[----:B------:R-:W-:Y:S05]  /*7c50*/  EXIT ;  /* 0x000000000000794d */ /* 0x000fea0003800000 */
.L_x_6031:
        /* <DEDUP_REMOVED lines=18> */
.L_x_6038:
[----:B------:R-:W-:-:S04]  /*7d80*/  SHF.R.U32.HI R5, RZ, 0x18, R5 ;  /* 0x00000018ff057819 */ /* 0x000fc80000011605 */
[----:B------:R-:W-:-:S07]  /*7d90*/  LOP3.LUT R0, R0, 0x80, R5, 0xf8, !PT ;  /* 0x0000008000007812 */ /* 0x000fce00078ef805 */
.L_x_6037:
[----:B------:R-:W-:Y:S05]  /*7da0*/  BSYNC.RECONVERGENT B0 ;  /* 0x0000000000007941 */ /* 0x000fea0003800200 */
.L_x_6036:
[----:B------:R-:W-:Y:S01]  /*7db0*/  STG.E.U8 desc[UR36][R2.64], R0 ;  /* 0x0000000002007986 */ /* 0x000fe2000c101124 */
[----:B------:R-:W-:Y:S05]  /*7dc0*/  EXIT ;  /* 0x000000000000794d */ /* 0x000fea0003800000 */
.L_x_6030:
        /* <DEDUP_REMOVED lines=22> */
.L_x_6040:
[----:B---3--:R-:W-:-:S06]  /*7f30*/  IMAD.U32 R4, R19, 0x10000, RZ ;  /* 0x0001000013047824 */ /* 0x008fcc00078e00ff */
[----:B------:R-:W0:Y:S02]  /*7f40*/  F2I.U64.TRUNC R4, R4 ;  /* 0x0000000400047311 */ /* 0x000e24000020d800 */
[----:B0-----:R-:W-:Y:S01]  /*7f50*/  STG.E.64 desc[UR36][R2.64], R4 ;  /* 0x0000000402007986 */ /* 0x001fe2000c101b24 */
[----:B------:R-:W-:Y:S05]  /*7f60*/  EXIT ;  /* 0x000000000000794d */ /* 0x000fea0003800000 */
.L_x_6039:
[----:B---3--:R-:W-:-:S06]  /*7f70*/  IMAD.U32 R19, R19, 0x10000, RZ ;  /* 0x0001000013137824 */ /* 0x008fcc00078e00ff */
[----:B------:R-:W0:Y:S02]  /*7f80*/  F2I.FTZ.U32.TRUNC.NTZ R19, R19 ;  /* 0x0000001300137305 */ /* 0x000e24000021f000 */
[----:B0-----:R-:W-:Y:S01]  /*7f90*/  STG.E desc[UR36][R2.64], R19 ;  /* 0x0000001302007986 */ /* 0x001fe2000c101924 */
[----:B------:R-:W-:Y:S05]  /*7fa0*/  EXIT ;  /* 0x000000000000794d */ /* 0x000fea0003800000 */
.L_x_6029:
        /* <DEDUP_REMOVED lines=11> */
.L_x_6042:
[----:B---3--:R-:W-:Y:S01]  /*8060*/  IMAD.U32 R19, R19, 0x10000, RZ ;  /* 0x0001000013137824 */ /* 0x008fe200078e00ff */
[----:B------:R-:W-:-:S03]  /*8070*/  CS2R R6, SRZ ;  /* 0x0000000000067805 */ /* 0x000fc6000001ff00 */
[----:B------:R-:W-:-:S06]  /*8080*/  FMUL.FTZ R4, R19, 1 ;  /* 0x3f80000013047820 */ /* 0x000fcc0000410000 */
[----:B------:R-:W0:Y:S02]  /*8090*/  F2F.F64.F32 R4, R4 ;  /* 0x0000000400047310 */ /* 0x000e240000201800 */
[----:B0-----:R-:W-:Y:S01]  /*80a0*/  STG.E.128 desc[UR36][R2.64], R4 ;  /* 0x0000000402007986 */ /* 0x001fe2000c101d24 */
[----:B------:R-:W-:Y:S05]  /*80b0*/  EXIT ;  /* 0x000000000000794d */ /* 0x000fea0003800000 */
.L_x_6041:
[----:B------:R-:W-:-:S13]  /*80c0*/  ISETP.NE.AND P0, PT, R0, 0xf, PT ;  /* 0x0000000f0000780c */ /* 0x000fda0003f05270 */
[----:B------:R-:W-:Y:S05]  /*80d0*/  @!P0 BRA `(.L_x_6043) ;  /* 0x0000000000e88947 */ /* 0x000fea0003800000 */
[----:B------:R-:W-:-:S13]  /*80e0*/  ISETP.NE.AND P0, PT, R0, 0x17, PT ;  /* 0x000000170000780c */ /* 0x000fda0003f05270 */
[----:B------:R-:W-:Y:S05]  /*80f0*/  @!P0 BRA `(.L_x_6044) ;  /* 0x0000000000908947 */ /* 0x000fea0003800000 */
[----:B------:R-:W-:-:S13]  /*8100*/  ISETP.NE.AND P0, PT, R0, 0x18, PT ;  /* 0x000000180000780c */ /* 0x000fda0003f05270 */
[----:B------:R-:W-:Y:S05]  /*8110*/  @!P0 BRA `(.L_x_6045) ;  /* 0x0000000000448947 */ /* 0x000fea0003800000 */
.L_x_6022:
        /* <DEDUP_REMOVED lines=16> */
.L_x_6046:
[----:B------:R-:W-:Y:S05]  /*8220*/  EXIT ;  /* 0x000000000000794d */ /* 0x000fea0003800000 */
.L_x_6045:
        /* <DEDUP_REMOVED lines=13> */
.L_x_6048:
[----:B------:R-:W-:Y:S05]  /*8300*/  BSYNC.RECONVERGENT B0 ;  /* 0x0000000000007941 */ /* 0x000fea0003800200 */
.L_x_6047:
[----:B------:R-:W-:-:S05]  /*8310*/  LOP3.LUT R5, R0, 0x80, R5, 0xf8, !PT ;  /* 0x0000008000057812 */ /* 0x000fca00078ef805 */
[----:B------:R-:W-:Y:S01]  /*8320*/  STG.E.U8 desc[UR36][R2.64], R5 ;  /* 0x0000000502007986 */ /* 0x000fe2000c101124 */
[----:B------:R-:W-:Y:S05]  /*8330*/  EXIT ;  /* 0x000000000000794d */ /* 0x000fea0003800000 */
.L_x_6044:
        /* <DEDUP_REMOVED lines=12> */
.L_x_6050:
[----:B------:R-:W-:Y:S01]  /*8400*/  IMAD.MOV.U32 R0, RZ, RZ, 0x7f ;  /* 0x0000007fff007424 */ /* 0x000fe200078e00ff */
[----:B------:R-:W-:-:S04]  /*8410*/  ISETP.GT.U32.AND P0, PT, R4, 0x7f800000, PT ;  /* 0x7f8000000400780c */ /* 0x000fc80003f04070 */
[----:B------:R-:W-:-:S09]  /*8420*/  SEL R0, R0, 0x7c, P0 ;  /* 0x0000007c00007807 */ /* 0x000fd20000000000 */
.L_x_6051:
[----:B------:R-:W-:Y:S05]  /*8430*/  BSYNC.RECONVERGENT B0 ;  /* 0x0000000000007941 */ /* 0x000fea0003800200 */
.L_x_6049:
[----:B------:R-:W-:-:S04]  /*8440*/  SHF.R.U32.HI R5, RZ, 0x18, R5 ;  /* 0x00000018ff057819 */ /* 0x000fc80000011605 */
[----:B------:R-:W-:-:S05]  /*8450*/  LOP3.LUT R5, R0, 0x80, R5, 0xf8, !PT ;  /* 0x0000008000057812 */ /* 0x000fca00078ef805 */
[----:B------:R-:W-:Y:S01]  /*8460*/  STG.E.U8 desc[UR36][R2.64], R5 ;  /* 0x0000000502007986 */ /* 0x000fe2000c101124 */
[----:B------:R-:W-:Y:S05]  /*8470*/  EXIT ;  /* 0x000000000000794d */ /* 0x000fea0003800000 */
.L_x_6043:
[----:B---3--:R-:W-:Y:S01]  /*8480*/  STG.E.U16 desc[UR36][R2.64], R19 ;  /* 0x0000001302007986 */ /* 0x008fe2000c101524 */
[----:B------:R-:W-:Y:S05]  /*8490*/  EXIT ;  /* 0x000000000000794d */ /* 0x000fea0003800000 */
.L_x_6052:
        /* <DEDUP_REMOVED lines=14> */
.L_x_19876:


//--------------------- .text._ZN2at6native18elementwise_kernelILi128ELi4EZNS0_22gpu_kernel_impl_nocastIZZZNS0_17round_kernel_cudaERNS_18TensorIteratorBaseEENKUlvE_clEvENKUlvE2_clEvEUlN3c108BFloat16EE_EEvS4_RKT_EUliE_EEviT1_ --------------------------
	.section	.text._ZN2at6native18elementwise_kernelILi128ELi4EZNS0_22gpu_kernel_impl_nocastIZZZNS0_17round_kernel_cudaERNS_18TensorIteratorBaseEENKUlvE_clEvENKUlvE2_clEvEUlN3c108BFloat16EE_EEvS4_RKT_EUliE_EEviT1_,"ax",@progbits
	.align	128
        .global         _ZN2at6native18elementwise_kernelILi128ELi4EZNS0_22gpu_kernel_impl_nocastIZZZNS0_17round_kernel_cudaERNS_18TensorIteratorBaseEENKUlvE_clEvENKUlvE2_clEvEUlN3c108BFloat16EE_EEvS4_RKT_EUliE_EEviT1_
        .type           _ZN2at6native18elementwise_kernelILi128ELi4EZNS0_22gpu_kernel_impl_nocastIZZZNS0_17round_kernel_cudaERNS_18TensorIteratorBaseEENKUlvE_clEvENKUlvE2_clEvEUlN3c108BFloat16EE_EEvS4_RKT_EUliE_EEviT1_,@function
        .size           _ZN2at6native18elementwise_kernelILi128ELi4EZNS0_22gpu_kernel_impl_nocastIZZZNS0_17round_kernel_cudaERNS_18TensorIteratorBaseEENKUlvE_clEvENKUlvE2_clEvEUlN3c108BFloat16EE_EEvS4_RKT_EUliE_EEviT1_,(.L_x_19877 - _ZN2at6native18elementwise_kernelILi128ELi4EZNS0_22gpu_kernel_impl_nocastIZZZNS0_17round_kernel_cudaERNS_18TensorIteratorBaseEENKUlvE_clEvENKUlvE2_clEvEUlN3c108BFloat16EE_EEvS4_RKT_EUliE_EEviT1_)
        .other          _ZN2at6native18elementwise_kernelILi128ELi4EZNS0_22gpu_kernel_impl_nocastIZZZNS0_17round_kernel_cudaERNS_18TensorIteratorBaseEENKUlvE_clEvENKUlvE2_clEvEUlN3c108BFloat16EE_EEvS4_RKT_EUliE_EEviT1_,@"STO_CUDA_ENTRY STV_DEFAULT"
_ZN2at6native18elementwise_kernelILi128ELi4EZNS0_22gpu_kernel_impl_nocastIZZZNS0_17round_kernel_cudaERNS_18TensorIteratorBaseEENKUlvE_clEvENKUlvE2_clEvEUlN3c108BFloat16EE_EEvS4_RKT_EUliE_EEviT1_:
.text._ZN2at6native18elementwise_kernelILi128ELi4EZNS0_22gpu_kernel_impl_nocastIZZZNS0_17round_kernel_cudaERNS_18TensorIteratorBaseEENKUlvE_clEvENKUlvE2_clEvEUlN3c108BFloat16EE_EEvS4_RKT_EUliE_EEviT1_:
        /* <DEDUP_REMOVED lines=21> */
[----:B------:R-:W1:Y:S02]  /*0150*/  FRND R0, R0 ;  /* 0x0000000000007307 */ /* 0x000e640000201000 */
        /* <DEDUP_REMOVED lines=8> */
[----:B------:R-:W1:Y:S02]  /*01e0*/  FRND R0, R0 ;  /* 0x0000000000007307 */ /* 0x000e640000201000 */
[----:B-1----:R-:W-:-:S05]  /*01f0*/  F2FP.BF16.F32.PACK_AB R2, RZ, R0 ;  /* 0x00000000ff02723e */ /* 0x002fca00000010ff */
[----:B0-----:R0:W-:Y:S02]  /*0200*/  STG.E.U16 desc[UR6][R6.64], R2 ;  /* 0x0000000206007986 */ /* 0x0011e4000c101506 */
.L_x_6056:
[----:B------:R-:W-:-:S13]  /*0210*/  ISETP.GE.AND P0, PT, R3, UR4, PT ;  /* 0x0000000403007c0c */ /* 0x000fda000bf06270 */
[----:B------:R-:W-:Y:S05]  /*0220*/  @P0 BREAK.RELIABLE B1 ;  /* 0x0000000000010942 */ /* 0x000fea0003800100 */
[----:B------:R-:W-:Y:S05]  /*0230*/  @P0 BRA `(.L_x_6057) ;  /* 0x0000000000240947 */ /* 0x000fea0003800000 */
[----:B------:R-:W-:Y:S05]  /*0240*/  BSYNC.RELIABLE B1 ;  /* 0x0000000000017941 */ /* 0x000fea0003800100 */
.L_x_6055:
        /* <DEDUP_REMOVED lines=8> */
.L_x_6057:
[----:B------:R-:W-:Y:S05]  /*02d0*/  BSYNC.RECONVERGENT B0 ;  /* 0x0000000000007941 */ /* 0x000fea0003800200 */
.L_x_6054:
[----:B------:R-:W-:Y:S05]  /*02e0*/  WARPSYNC.ALL ;  /* 0x0000000000007948 */ /* 0x000fea0003800000 */
[----:B------:R-:W-:-:S13]  /*02f0*/  ISETP.GE.AND P0, PT, R3, UR4, PT ;  /* 0x0000000403007c0c */ /* 0x000fda000bf06270 */
[----:B------:R-:W-:Y:S05]  /*0300*/  @P0 EXIT ;  /* 0x000000000000094d */ /* 0x000fea0003800000 */
[----:B01----:R-:W0:Y:S02]  /*0310*/  LDC.64 R2, c[0x0][0x588] ;  /* 0x00016200ff027b82 */ /* 0x003e240000000a00 */
[----:B0-----:R-:W2:Y:S06]  /*0320*/  LDG.E.U16 R2, desc[UR6][R2.64] ;  /* 0x0000000602027981 */ /* 0x001eac000c1e1500 */
[----:B------:R-:W0:Y:S01]  /*0330*/  LDC.64 R4, c[0x0][0x580] ;  /* 0x00016000ff047b82 */ /* 0x000e220000000a00 */
[----:B--2---:R-:W-:-:S06]  /*0340*/  SHF.L.U32 R0, R2, 0x10, RZ ;  /* 0x0000001002007819 */ /* 0x004fcc00000006ff */
[----:B------:R-:W1:Y:S02]  /*0350*/  FRND R0, R0 ;  /* 0x0000000000007307 */ /* 0x000e640000201000 */
[----:B-1----:R-:W-:-:S05]  /*0360*/  F2FP.BF16.F32.PACK_AB R3, RZ, R0 ;  /* 0x00000000ff03723e */ /* 0x002fca00000010ff */
[----:B0-----:R-:W-:Y:S01]  /*0370*/  STG.E.U16 desc[UR6][R4.64], R3 ;  /* 0x0000000304007986 */ /* 0x001fe2000c101506 */
[----:B------:R-:W-:Y:S05]  /*0380*/  EXIT ;  /* 0x000000000000794d */ /* 0x000fea0003800000 */
.L_x_6053:
        /* <DEDUP_REMOVED lines=306> */
.L_x_6061:
        /* <DEDUP_REMOVED lines=10> */
[----:B------:R-:W0:Y:S02]  /*1750*/  FRND R8, R8 ;  /* 0x0000000800087307 */ /* 0x000e240000201000 */
        /* <DEDUP_REMOVED lines=301> */
.L_x_6063:
        /* <DEDUP_REMOVED lines=8> */
[----:B------:R-:W0:Y:S02]  /*2ab0*/  FRND R8, R8 ;  /* 0x0000000800087307 */ /* 0x000e240000201000 */
[----:B0-----:R-:W-:-:S05]  /*2ac0*/  F2FP.BF16.F32.PACK_AB R7, RZ, R8 ;  /* 0x00000008ff07723e */ /* 0x001fca00000010ff */
[----:B------:R0:W-:Y:S02]  /*2ad0*/  STG.E.U16 desc[UR6][R4.64], R7 ;  /* 0x0000000704007986 */ /* 0x0001e4000c101506 */
.L_x_6060:
[----:B------:R-:W-:-:S13]  /*2ae0*/  ISETP.GE.AND P0, PT, R3, UR4, PT ;  /* 0x0000000403007c0c */ /* 0x000fda000bf06270 */
[----:B------:R-:W-:Y:S05]  /*2af0*/  @P0 BREAK.RELIABLE B1 ;  /* 0x0000000000010942 */ /* 0x000fea0003800100 */
[----:B------:R-:W-:Y:S05]  /*2b00*/  @P0 BRA `(.L_x_6062) ;  /* 0x0000001000d80947 */ /* 0x000fea0003800000 */
[----:B------:R-:W-:Y:S05]  /*2b10*/  BSYNC.RELIABLE B1 ;  /* 0x0000000000017941 */ /* 0x000fea0003800100 */
.L_x_6059:
        /* <DEDUP_REMOVED lines=298> */
.L_x_6064:
        /* <DEDUP_REMOVED lines=11> */
.L_x_6062:
[----:B------:R-:W-:Y:S05]  /*3e70*/  BSYNC.RECONVERGENT B0 ;  /* 0x0000000000007941 */ /* 0x000fea0003800200 */
.L_x_6058:
        /* <DEDUP_REMOVED lines=301> */
.L_x_6065:
[----:B------:R-:W0:Y:S02]  /*5150*/  LDCU.128 UR8, c[0x0][0x580] ;  /* 0x0000b000ff0877ac */ /* 0x000e240008000c00 */
[----:B0-----:R-:W-:-:S04]  /*5160*/  IADD3 R4, P0, PT, R2, UR10, RZ ;  /* 0x0000000a02047c10 */ /* 0x001fc8000ff1e0ff */
[----:B------:R-:W-:-:S05]  /*5170*/  IADD3.X R5, PT, PT, RZ, UR11, RZ, P0, !PT ;  /* 0x0000000bff057c10 */ /* 0x000fca00087fe4ff */
[----:B------:R-:W2:Y:S01]  /*5180*/  LDG.E.U16 R4, desc[UR6][R4.64] ;  /* 0x0000000604047981 */ /* 0x000ea2000c1e1500 */
[----:B------:R-:W-:-:S04]  /*5190*/  IADD3 R2, P0, PT, R3, UR8, RZ ;  /* 0x0000000803027c10 */ /* 0x000fc8000ff1e0ff */
[----:B------:R-:W-:Y:S02]  /*51a0*/  IADD3.X R3, PT, PT, RZ, UR9, RZ, P0, !PT ;  /* 0x00000009ff037c10 */ /* 0x000fe400087fe4ff */
[----:B--2---:R-:W-:-:S06]  /*51b0*/  SHF.L.U32 R0, R4, 0x10, RZ ;  /* 0x0000001004007819 */ /* 0x004fcc00000006ff */
[----:B------:R-:W0:Y:S02]  /*51c0*/  FRND R0, R0 ;  /* 0x0000000000007307 */ /* 0x000e240000201000 */
[----:B0-----:R-:W-:-:S05]  /*51d0*/  F2FP.BF16.F32.PACK_AB R5, RZ, R0 ;  /* 0x00000000ff05723e */ /* 0x001fca00000010ff */
[----:B------:R-:W-:Y:S01]  /*51e0*/  STG.E.U16 desc[UR6][R2.64], R5 ;  /* 0x0000000502007986 */ /* 0x000fe2000c101506 */
[----:B------:R-:W-:Y:S05]  /*51f0*/  EXIT ;  /* 0x000000000000794d */ /* 0x000fea0003800000 */
.L_x_6066:
        /* <DEDUP_REMOVED lines=16> */
.L_x_19877:


//--------------------- .text._ZN2at6native27unrolled_elementwise_kernelIZZZNS0_17round_kernel_cudaERNS_18TensorIteratorBaseEENKUlvE_clEvENKUlvE2_clEvEUlN3c108BFloat16EE_St5arrayIPcLm2EELi4E23TrivialOffsetCalculatorILi1EjESD_NS0_6memory15LoadWithoutCastENSE_16StoreWithoutCastEEEviT_T0_T2_T3_T4_T5_ --------------------------
	.section	.text._ZN2at6native27unrolled_elementwise_kernelIZZZNS0_17round_kernel_cudaERNS_18TensorIteratorBaseEENKUlvE_clEvENKUlvE2_clEvEUlN3c108BFloat16EE_St5arrayIPcLm2EELi4E23TrivialOffsetCalculatorILi1EjESD_NS0_6memory15LoadWithoutCastENSE_16StoreWithoutCastEEEviT_T0_T2_T3_T4_T5_,"ax",@progbits
	.align	128
        .global         _ZN2at6native27unrolled_elementwise_kernelIZZZNS0_17round_kernel_cudaERNS_18TensorIteratorBaseEENKUlvE_clEvENKUlvE2_clEvEUlN3c108BFloat16EE_St5arrayIPcLm2EELi4E23TrivialOffsetCalculatorILi1EjESD_NS0_6memory15LoadWithoutCastENSE_16StoreWithoutCastEEEviT_T0_T2_T3_T4_T5_
        .type           _ZN2at6native27unrolled_elementwise_kernelIZZZNS0_17round_kernel_cudaERNS_18TensorIteratorBaseEENKUlvE_clEvENKUlvE2_clEvEUlN3c108BFloat16EE_St5arrayIPcLm2EELi4E23TrivialOffsetCalculatorILi1EjESD_NS0_6memory15LoadWithoutCastENSE_16StoreWithoutCastEEEviT_T0_T2_T3_T4_T5_,@function
        .size           _ZN2at6native27unrolled_elementwise_kernelIZZZNS0_17round_kernel_cudaERNS_18TensorIteratorBaseEENKUlvE_clEvENKUlvE2_clEvEUlN3c108BFloat16EE_St5arrayIPcLm2EELi4E23TrivialOffsetCalculatorILi1EjESD_NS0_6memory15LoadWithoutCastENSE_16StoreWithoutCastEEEviT_T0_T2_T3_T4_T5_,(.L_x_19878 - _ZN2at6native27unrolled_elementwise_kernelIZZZNS0_17round_kernel_cudaERNS_18TensorIteratorBaseEENKUlvE_clEvENKUlvE2_clEvEUlN3c108BFloat16EE_St5arrayIPcLm2EELi4E23TrivialOffsetCalculatorILi1EjESD_NS0_6memory15LoadWithoutCastENSE_16StoreWithoutCastEEEviT_T0_T2_T3_T4_T5_)
        .other          _ZN2at6native27unrolled_elementwise_kernelIZZZNS0_17round_kernel_cudaERNS_18TensorIteratorBaseEENKUlvE_clEvENKUlvE2_clEvEUlN3c108BFloat16EE_St5arrayIPcLm2EELi4E23TrivialOffsetCalculatorILi1EjESD_NS0_6memory15LoadWithoutCastENSE_16StoreWithoutCastEEEviT_T0_T2_T3_T4_T5_,@"STO_CUDA_ENTRY STV_DEFAULT"
_ZN2at6native27unrolled_elementwise_kernelIZZZNS0_17round_kernel_cudaERNS_18TensorIteratorBaseEENKUlvE_clEvENKUlvE2_clEvEUlN3c108BFloat16EE_St5arrayIPcLm2EELi4E23TrivialOffsetCalculatorILi1EjESD_NS0_6memory15LoadWithoutCastENSE_16StoreWithoutCastEEEviT_T0_T2_T3_T4_T5_:
.text._ZN2at6native27unrolled_elementwise_kernelIZZZNS0_17round_kernel_cudaERNS_18TensorIteratorBaseEENKUlvE_clEvENKUlvE2_clEvEUlN3c108BFloat16EE_St5arrayIPcLm2EELi4E23TrivialOffsetCalculatorILi1EjESD_NS0_6memory15LoadWithoutCastENSE_16StoreWithoutCastEEEviT_T0_T2_T3_T4_T5_:
        /* <DEDUP_REMOVED lines=48> */
[----:B------:R-:W0:Y:S02]  /*0300*/  @!P1 FRND R7, R7 ;  /* 0x0000000700079307 */ /* 0x000e240000201000 */
[----:B0-----:R-:W-:Y:S01]  /*0310*/  @!P1 F2FP.BF16.F32.PACK_AB R6, RZ, R7 ;  /* 0x00000007ff06923e */ /* 0x001fe200000010ff */
[----:B--2---:R-:W-:-:S04]  /*0320*/  @!P2 IMAD.U32 R11, R11, 0x10000, RZ ;  /* 0x000100000b0ba824 */ /* 0x004fc800078e00ff */
[----:B------:R1:W-:Y:S01]  /*0330*/  @!P1 STG.E.U16 desc[UR4][R8.64], R6 ;  /* 0x0000000608009986 */ /* 0x0003e2000c101504 */
[----:B----4-:R-:W-:Y:S01]  /*0340*/  @!P3 SHF.L.U32 R21, R21, 0x10, RZ ;  /* 0x000000101515b819 */ /* 0x010fe200000006ff */
[----:B------:R-:W0:Y:S08]  /*0350*/  @!P2 FRND R11, R11 ;  /* 0x0000000b000ba307 */ /* 0x000e300000201000 */
[----:B------:R-:W2:Y:S01]  /*0360*/  @!P3 FRND R21, R21 ;  /* 0x000000150015b307 */ /* 0x000ea20000201000 */
        /* <DEDUP_REMOVED lines=13> */
.L_x_6068:
[----:B------:R-:W-:Y:S05]  /*0440*/  BSYNC.RECONVERGENT B0 ;  /* 0x0000000000007941 */ /* 0x000fea0003800200 */
.L_x_6067:
[----:B------:R-:W-:Y:S01]  /*0450*/  ISETP.GE.AND P1, PT, R0, R5, PT ;  /* 0x000000050000720c */ /* 0x000fe20003f26270 */
[----:B-----5:R-:W-:-:S12]  /*0460*/  @!P0 IMAD.U32 R10, R10, 0x10000, RZ ;  /* 0x000100000a0a8824 */ /* 0x020fd800078e00ff */
[----:B------:R-:W-:Y:S05]  /*0470*/  @P1 EXIT ;  /* 0x000000000000194d */ /* 0x000fea0003800000 */
[----:B0-----:R-:W0:Y:S01]  /*0480*/  LDC.64 R4, c[0x0][0x388] ;  /* 0x0000e200ff047b82 */ /* 0x001e220000000a00 */
[----:B------:R-:W1:Y:S01]  /*0490*/  @!P0 FRND R10, R10 ;  /* 0x0000000a000a8307 */ /* 0x000e620000201000 */
[----:B------:R-:W-:Y:S02]  /*04a0*/  LEA R3, R3, R0, 0x9 ;  /* 0x0000000003037211 */ /* 0x000fe400078e48ff */
[----:B-1----:R-:W-:-:S04]  /*04b0*/  @!P0 F2FP.BF16.F32.PACK_AB R2, RZ, R10 ;  /* 0x0000000aff02823e */ /* 0x002fc800000010ff */
[----:B------:R-:W-:Y:S01]  /*04c0*/  PRMT R0, R2, 0x7610, R0 ;  /* 0x0000761002007816 */ /* 0x000fe20000000000 */
[----:B0-----:R-:W-:-:S05]  /*04d0*/  IMAD.WIDE.U32 R2, R3, 0x2, R4 ;  /* 0x0000000203027825 */ /* 0x001fca00078e0004 */
[----:B------:R-:W-:Y:S01]  /*04e0*/  STG.E.U16 desc[UR4][R2.64], R0 ;  /* 0x0000000002007986 */ /* 0x000fe2000c101504 */
[----:B------:R-:W-:Y:S05]  /*04f0*/  EXIT ;  /* 0x000000000000794d */ /* 0x000fea0003800000 */
.L_x_6069:
        /* <DEDUP_REMOVED lines=16> */
.L_x_19878:


//--------------------- .text._ZN2at6native29vectorized_elementwise_kernelILi2EZZZNS0_17round_kernel_cudaERNS_18TensorIteratorBaseEENKUlvE_clEvENKUlvE2_clEvEUlN3c108BFloat16EE_St5arrayIPcLm2EEEEviT0_T1_ --------------------------
	.section	.text._ZN2at6native29vectorized_elementwise_kernelILi2EZZZNS0_17round_kernel_cudaERNS_18TensorIteratorBaseEENKUlvE_clEvENKUlvE2_clEvEUlN3c108BFloat16EE_St5arrayIPcLm2EEEEviT0_T1_,"ax",@progbits
	.align	128
        .global         _ZN2at6native29vectorized_elementwise_kernelILi2EZZZNS0_17round_kernel_cudaERNS_18TensorIteratorBaseEENKUlvE_clEvENKUlvE2_clEvEUlN3c108BFloat16EE_St5arrayIPcLm2EEEEviT0_T1_
        .type           _ZN2at6native29vectorized_elementwise_kernelILi2EZZZNS0_17round_kernel_cudaERNS_18TensorIteratorBaseEENKUlvE_clEvENKUlvE2_clEvEUlN3c108BFloat16EE_St5arrayIPcLm2EEEEviT0_T1_,@function
        .size           _ZN2at6native29vectorized_elementwise_kernelILi2EZZZNS0_17round_kernel_cudaERNS_18TensorIteratorBaseEENKUlvE_clEvENKUlvE2_clEvEUlN3c108BFloat16EE_St5arrayIPcLm2EEEEviT0_T1_,(.L_x_19879 - _ZN2at6native29vectorized_elementwise_kernelILi2EZZZNS0_17round_kernel_cudaERNS_18TensorIteratorBaseEENKUlvE_clEvENKUlvE2_clEvEUlN3c108BFloat16EE_St5arrayIPcLm2EEEEviT0_T1_)
        .other          _ZN2at6native29vectorized_elementwise_kernelILi2EZZZNS0_17round_kernel_cudaERNS_18TensorIteratorBaseEENKUlvE_clEvENKUlvE2_clEvEUlN3c108BFloat16EE_St5arrayIPcLm2EEEEviT0_T1_,@"STO_CUDA_ENTRY STV_DEFAULT"
_ZN2at6native29vectorized_elementwise_kernelILi2EZZZNS0_17round_kernel_cudaERNS_18TensorIteratorBaseEENKUlvE_clEvENKUlvE2_clEvEUlN3c108BFloat16EE_St5arrayIPcLm2EEEEviT0_T1_:
.text._ZN2at6native29vectorized_elementwise_kernelILi2EZZZNS0_17round_kernel_cudaERNS_18TensorIteratorBaseEENKUlvE_clEvENKUlvE2_clEvEUlN3c108BFloat16EE_St5arrayIPcLm2EEEEviT0_T1_:
        /* <DEDUP_REMOVED lines=83> */
[----:B------:R-:W1:Y:S02]  /*0530*/  @!P0 FRND R11, R11 ;  /* 0x0000000b000b8307 */ /* 0x000e640000201000 */
[----:B-1----:R-:W-:Y:S01]  /*0540*/  @!P0 F2FP.BF16.F32.PACK_AB R20, RZ, R11 ;  /* 0x0000000bff14823e */ /* 0x002fe200000010ff */
[----:B---3--:R-:W-:-:S06]  /*0550*/  @!P5 IMAD.U32 R22, R22, 0x10000, RZ ;  /* 0x000100001616d824 */ /* 0x008fcc00078e00ff */
[----:B------:R-:W1:Y:S02]  /*0560*/  @!P5 FRND R22, R22 ;  /* 0x000000160016d307 */ /* 0x000e640000201000 */
        /* <DEDUP_REMOVED lines=11> */
[----:B------:R-:W1:Y:S01]  /*0620*/  @!P1 FRND R14, R14 ;  /* 0x0000000e000e9307 */ /* 0x000e620000201000 */
[----:B----4-:R-:W-:-:S07]  /*0630*/  @!P6 SHF.L.U32 R25, R25, 0x10, RZ ;  /* 0x000000101919e819 */ /* 0x010fce00000006ff */
[----:B------:R-:W2:Y:S01]  /*0640*/  @!P2 FRND R15, R15 ;  /* 0x0000000f000fa307 */ /* 0x000ea20000201000 */
[----:B------:R-:W-:-:S07]  /*0650*/  ISETP.GE.U32.AND P0, PT, R3, R2, PT ;  /* 0x000000020300720c */ /* 0x000fce0003f06070 */
[----:B------:R-:W3:Y:S08]  /*0660*/  @!P3 FRND R16, R16 ;  /* 0x000000100010b307 */ /* 0x000ef00000201000 */
[----:B------:R-:W4:Y:S08]  /*0670*/  @!P4 FRND R27, R27 ;  /* 0x0000001b001bc307 */ /* 0x000f300000201000 */
[----:B------:R-:W5:Y:S08]  /*0680*/  @!P6 FRND R25, R25 ;  /* 0x000000190019e307 */ /* 0x000f700000201000 */
[----:B------:R-:W0:Y:S01]  /*0690*/  @!P5 FRND R23, R23 ;  /* 0x000000170017d307 */ /* 0x000e220000201000 */
        /* <DEDUP_REMOVED lines=19> */
.L_x_6073:
[----:B------:R-:W-:-:S13]  /*07d0*/  ISETP.GE.U32.AND P0, PT, R3, R2, PT ;  /* 0x000000020300720c */ /* 0x000fda0003f06070 */
[----:B------:R-:W-:Y:S05]  /*07e0*/  @P0 BRA `(.L_x_6075) ;  /* 0x0000000000300947 */ /* 0x000fea0003800000 */
[----:B0-----:R-:W0:Y:S01]  /*07f0*/  LDC.64 R4, c[0x0][0x388] ;  /* 0x0000e200ff047b82 */ /* 0x001e220000000a00 */
[----:B------:R-:W-:Y:S01]  /*0800*/  IMAD.IADD R11, R0, 0x1, R3 ;  /* 0x00000001000b7824 */ /* 0x000fe200078e0203 */
[----:B------:R-:W-:-:S03]  /*0810*/  IADD3 R3, PT, PT, R3, 0x80, RZ ;  /* 0x0000008003037810 */ /* 0x000fc60007ffe0ff */
[----:B0-----:R-:W-:-:S05]  /*0820*/  IMAD.WIDE.U32 R4, R11, 0x2, R4 ;  /* 0x000000020b047825 */ /* 0x001fca00078e0004 */
[----:B------:R1:W-:Y:S02]  /*0830*/  STG.E.U16 desc[UR4][R4.64], R6 ;  /* 0x0000000604007986 */ /* 0x0003e4000c101504 */
.L_x_6074:
[----:B------:R-:W-:-:S13]  /*0840*/  ISETP.GE.U32.AND P0, PT, R3, R2, PT ;  /* 0x000000020300720c */ /* 0x000fda0003f06070 */
[----:B------:R-:W-:Y:S05]  /*0850*/  @P0 BRA `(.L_x_6076) ;  /* 0x0000000000340947 */ /* 0x000fea0003800000 */
[----:B01----:R-:W0:Y:S01]  /*0860*/  LDC.64 R4, c[0x0][0x388] ;  /* 0x0000e200ff047b82 */ /* 0x003e220000000a00 */
[----:B------:R-:W-:Y:S02]  /*0870*/  IMAD.IADD R11, R0, 0x1, R3 ;  /* 0x00000001000b7824 */ /* 0x000fe400078e0203 */
[----:B------:R-:W-:Y:S02]  /*0880*/  VIADD R3, R3, 0x80 ;  /* 0x0000008003037836 */ /* 0x000fe40000000000 */
[----:B0-----:R-:W-:-:S05]  /*0890*/  IMAD.WIDE.U32 R4, R11, 0x2, R4 ;  /* 0x000000020b047825 */ /* 0x001fca00078e0004 */
[----:B------:R1:W-:Y:S02]  /*08a0*/  STG.E.U16 desc[UR4][R4.64], R7 ;  /* 0x0000000704007986 */ /* 0x0003e4000c101504 */
.L_x_6075:
        /* <DEDUP_REMOVED lines=8> */
.L_x_6076:
[----:B------:R-:W-:Y:S05]  /*0930*/  BSYNC.RELIABLE B1 ;  /* 0x0000000000017941 */ /* 0x000fea0003800100 */
.L_x_6072:
[----:B------:R-:W-:-:S13]  /*0940*/  ISETP.GE.U32.AND P0, PT, R3, R2, PT ;  /* 0x000000020300720c */ /* 0x000fda0003f06070 */
[----:B012---:R-:W0:Y:S01]  /*0950*/  @!P0 LDC.64 R4, c[0x0][0x388] ;  /* 0x0000e200ff048b82 */ /* 0x007e220000000a00 */
[----:B------:R-:W-:Y:S02]  /*0960*/  @!P0 IMAD.IADD R7, R0, 0x1, R3 ;  /* 0x0000000100078824 */ /* 0x000fe400078e0203 */
[----:B------:R-:W-:Y:S02]  /*0970*/  @!P0 VIADD R3, R3, 0x80 ;  /* 0x0000008003038836 */ /* 0x000fe40000000000 */
[----:B0-----:R-:W-:-:S05]  /*0980*/  @!P0 IMAD.WIDE.U32 R4, R7, 0x2, R4 ;  /* 0x0000000207048825 */ /* 0x001fca00078e0004 */
[----:B------:R2:W-:Y:S02]  /*0990*/  @!P0 STG.E.U16 desc[UR4][R4.64], R9 ;  /* 0x0000000904008986 */ /* 0x0005e4000c101504 */
.L_x_6077:
[----:B------:R-:W-:Y:S05]  /*09a0*/  BSYNC.RECONVERGENT B0 ;  /* 0x0000000000007941 */ /* 0x000fea0003800200 */
.L_x_6071:
        /* <DEDUP_REMOVED lines=8> */
.L_x_6070:
        /* <DEDUP_REMOVED lines=21> */
[----:B------:R-:W-:Y:S08]  /*0b80*/  FRND R6, R6 ;  /* 0x0000000600067307 */ /* 0x000ff00000201000 */
[----:B------:R-:W0:Y:S08]  /*0b90*/  FRND R9, R9 ;  /* 0x0000000900097307 */ /* 0x000e300000201000 */
[----:B------:R-:W-:Y:S08]  /*0ba0*/  FRND R5, R5 ;  /* 0x0000000500057307 */ /* 0x000ff00000201000 */
[----:B------:R-:W-:Y:S08]  /*0bb0*/  FRND R7, R7 ;  /* 0x0000000700077307 */ /* 0x000ff00000201000 */
[----:B------:R-:W-:Y:S08]  /*0bc0*/  FRND R8, R8 ;  /* 0x0000000800087307 */ /* 0x000ff00000201000 */
[----:B------:R-:W2:Y:S08]  /*0bd0*/  FRND R10, R10 ;  /* 0x0000000a000a7307 */ /* 0x000eb00000201000 */
[----:B------:R-:W3:Y:S08]  /*0be0*/  FRND R12, R12 ;  /* 0x0000000c000c7307 */ /* 0x000ef00000201000 */
[----:B------:R-:W4:Y:S01]  /*0bf0*/  FRND R13, R13 ;  /* 0x0000000d000d7307 */ /* 0x000f220000201000 */
        /* <DEDUP_REMOVED lines=11> */
.L_x_6078:
        /* <DEDUP_REMOVED lines=13> */
.L_x_19879:


//--------------------- .text._ZN2at6native29vectorized_elementwise_kernelILi4EZZZNS0_17round_kernel_cudaERNS_18TensorIteratorBaseEENKUlvE_clEvENKUlvE2_clEvEUlN3c108BFloat16EE_St5arrayIPcLm2EEEEviT0_T1_ --------------------------
	.section	.text._ZN2at6native29vectorized_elementwise_kernelILi4EZZZNS0_17round_kernel_cudaERNS_18TensorIteratorBaseEENKUlvE_clEvENKUlvE2_clEvEUlN3c108BFloat16EE_St5arrayIPcLm2EEEEviT0_T1_,"ax",@progbits
	.align	128
        .global         _ZN2at6native29vectorized_elementwise_kernelILi4EZZZNS0_17round_kernel_cudaERNS_18TensorIteratorBaseEENKUlvE_clEvENKUlvE2_clEvEUlN3c108BFloat16EE_St5arrayIPcLm2EEEEviT0_T1_
        .type           _ZN2at6native29vectorized_elementwise_kernelILi4EZZZNS0_17round_kernel_cudaERNS_18TensorIteratorBaseEENKUlvE_clEvENKUlvE2_clEvEUlN3c108BFloat16EE_St5arrayIPcLm2EEEEviT0_T1_,@function
        .size           _ZN2at6native29vectorized_elementwise_kernelILi4EZZZNS0_17round_kernel_cudaERNS_18TensorIteratorBaseEENKUlvE_clEvENKUlvE2_clEvEUlN3c108BFloat16EE_St5arrayIPcLm2EEEEviT0_T1_,(.L_x_19880 - _ZN2at6native29vectorized_elementwise_kernelILi4EZZZNS0_17round_kernel_cudaERNS_18TensorIteratorBaseEENKUlvE_clEvENKUlvE2_clEvEUlN3c108BFloat16EE_St5arrayIPcLm2EEEEviT0_T1_)
        .other          _ZN2at6native29vectorized_elementwise_kernelILi4EZZZNS0_17round_kernel_cudaERNS_18TensorIteratorBaseEENKUlvE_clEvENKUlvE2_clEvEUlN3c108BFloat16EE_St5arrayIPcLm2EEEEviT0_T1_,@"STO_CUDA_ENTRY STV_DEFAULT"
_ZN2at6native29vectorized_elementwise_kernelILi4EZZZNS0_17round_kernel_cudaERNS_18TensorIteratorBaseEENKUlvE_clEvENKUlvE2_clEvEUlN3c108BFloat16EE_St5arrayIPcLm2EEEEviT0_T1_:
.text._ZN2at6native29vectorized_elementwise_kernelILi4EZZZNS0_17round_kernel_cudaERNS_18TensorIteratorBaseEENKUlvE_clEvENKUlvE2_clEvEUlN3c108BFloat16EE_St5arrayIPcLm2EEEEviT0_T1_:
        /* <DEDUP_REMOVED lines=125> */
.L_x_6082:
[----:B------:R-:W-:-:S13]  /*07d0*/  ISETP.GE.U32.AND P0, PT, R3, R2, PT ;  /* 0x000000020300720c */ /* 0x000fda0003f06070 */
[----:B------:R-:W-:Y:S05]  /*07e0*/  @P0 BRA `(.L_x_6084) ;  /* 0x0000000000300947 */ /* 0x000fea0003800000 */
[----:B0-----:R-:W0:Y:S01]  /*07f0*/  LDC.64 R4, c[0x0][0x388] ;  /* 0x0000e200ff047b82 */ /* 0x001e220000000a00 */
[----:B------:R-:W-:Y:S01]  /*0800*/  IMAD.IADD R11, R0, 0x1, R3 ;  /* 0x00000001000b7824 */ /* 0x000fe200078e0203 */
[----:B------:R-:W-:-:S03]  /*0810*/  IADD3 R3, PT, PT, R3, 0x80, RZ ;  /* 0x0000008003037810 */ /* 0x000fc60007ffe0ff */
[----:B0-----:R-:W-:-:S05]  /*0820*/  IMAD.WIDE.U32 R4, R11, 0x2, R4 ;  /* 0x000000020b047825 */ /* 0x001fca00078e0004 */
[----:B------:R1:W-:Y:S02]  /*0830*/  STG.E.U16 desc[UR4][R4.64], R6 ;  /* 0x0000000604007986 */ /* 0x0003e4000c101504 */
.L_x_6083:
[----:B------:R-:W-:-:S13]  /*0840*/  ISETP.GE.U32.AND P0, PT, R3, R2, PT ;  /* 0x000000020300720c */ /* 0x000fda0003f06070 */
[----:B------:R-:W-:Y:S05]  /*0850*/  @P0 BRA `(.L_x_6085) ;  /* 0x0000000000340947 */ /* 0x000fea0003800000 */
[----:B01----:R-:W0:Y:S01]  /*0860*/  LDC.64 R4, c[0x0][0x388] ;  /* 0x0000e200ff047b82 */ /* 0x003e220000000a00 */
[----:B------:R-:W-:Y:S02]  /*0870*/  IMAD.IADD R11, R0, 0x1, R3 ;  /* 0x00000001000b7824 */ /* 0x000fe400078e0203 */
[----:B------:R-:W-:Y:S02]  /*0880*/  VIADD R3, R3, 0x80 ;  /* 0x0000008003037836 */ /* 0x000fe40000000000 */
[----:B0-----:R-:W-:-:S05]  /*0890*/  IMAD.WIDE.U32 R4, R11, 0x2, R4 ;  /* 0x000000020b047825 */ /* 0x001fca00078e0004 */
[----:B------:R1:W-:Y:S02]  /*08a0*/  STG.E.U16 desc[UR4][R4.64], R7 ;  /* 0x0000000704007986 */ /* 0x0003e4000c101504 */
.L_x_6084:
        /* <DEDUP_REMOVED lines=8> */
.L_x_6085:
[----:B------:R-:W-:Y:S05]  /*0930*/  BSYNC.RELIABLE B1 ;  /* 0x0000000000017941 */ /* 0x000fea0003800100 */
.L_x_6081:
[----:B------:R-:W-:-:S13]  /*0940*/  ISETP.GE.U32.AND P0, PT, R3, R2, PT ;  /* 0x000000020300720c */ /* 0x000fda0003f06070 */
[----:B012---:R-:W0:Y:S01]  /*0950*/  @!P0 LDC.64 R4, c[0x0][0x388] ;  /* 0x0000e200ff048b82 */ /* 0x007e220000000a00 */
[----:B------:R-:W-:Y:S02]  /*0960*/  @!P0 IMAD.IADD R7, R0, 0x1, R3 ;  /* 0x0000000100078824 */ /* 0x000fe400078e0203 */
[----:B------:R-:W-:Y:S02]  /*0970*/  @!P0 VIADD R3, R3, 0x80 ;  /* 0x0000008003038836 */ /* 0x000fe40000000000 */
[----:B0-----:R-:W-:-:S05]  /*0980*/  @!P0 IMAD.WIDE.U32 R4, R7, 0x2, R4 ;  /* 0x0000000207048825 */ /* 0x001fca00078e0004 */
[----:B------:R2:W-:Y:S02]  /*0990*/  @!P0 STG.E.U16 desc[UR4][R4.64], R9 ;  /* 0x0000000904008986 */ /* 0x0005e4000c101504 */
.L_x_6086:
[----:B------:R-:W-:Y:S05]  /*09a0*/  BSYNC.RECONVERGENT B0 ;  /* 0x0000000000007941 */ /* 0x000fea0003800200 */
.L_x_6080:
        /* <DEDUP_REMOVED lines=8> */
.L_x_6079:
        /* <DEDUP_REMOVED lines=21> */
[----:B------:R-:W-:Y:S08]  /*0b80*/  FRND R12, R12 ;  /* 0x0000000c000c7307 */ /* 0x000ff00000201000 */
[----:B------:R-:W0:Y:S08]  /*0b90*/  FRND R7, R7 ;  /* 0x0000000700077307 */ /* 0x000e300000201000 */
[----:B------:R-:W-:Y:S08]  /*0ba0*/  FRND R10, R10 ;  /* 0x0000000a000a7307 */ /* 0x000ff00000201000 */
[----:B------:R-:W-:Y:S08]  /*0bb0*/  FRND R11, R11 ;  /* 0x0000000b000b7307 */ /* 0x000ff00000201000 */
[----:B------:R-:W-:Y:S08]  /*0bc0*/  FRND R8, R14 ;  /* 0x0000000e00087307 */ /* 0x000ff00000201000 */
[----:B------:R-:W1:Y:S08]  /*0bd0*/  FRND R9, R9 ;  /* 0x0000000900097307 */ /* 0x000e700000201000 */
[----:B------:R-:W2:Y:S08]  /*0be0*/  FRND R4, R4 ;  /* 0x0000000400047307 */ /* 0x000eb00000201000 */
[----:B------:R-:W3:Y:S01]  /*0bf0*/  FRND R5, R5 ;  /* 0x0000000500057307 */ /* 0x000ee20000201000 */
[----:B0-----:R-:W-:-:S02]  /*0c00*/  F2FP.BF16.F32.PACK_AB R12, R12, R7 ;  /* 0x000000070c0c723e */ /* 0x001fc400000010ff */
[----:B-1----:R-:W-:Y:S02]  /*0c10*/  F2FP.BF16.F32.PACK_AB R13, R9, R10 ;  /* 0x0000000a090d723e */ /* 0x002fe400000010ff */
[----:B--2---:R-:W-:-:S03]  /*0c20*/  F2FP.BF16.F32.PACK_AB R6, R4, R11 ;  /* 0x0000000b0406723e */ /* 0x004fc600000010ff */
[----:B------:R-:W-:Y:S01]  /*0c30*/  STG.E.64 desc[UR4][R2.64], R12 ;  /* 0x0000000c02007986 */ /* 0x000fe2000c101b04 */
[----:B---3--:R-:W-:-:S05]  /*0c40*/  F2FP.BF16.F32.PACK_AB R7, R5, R8 ;  /* 0x000000080507723e */ /* 0x008fca00000010ff */
[----:B------:R-:W-:Y:S01]  /*0c50*/  STG.E.64 desc[UR4][R2.64+0x400], R6 ;  /* 0x0004000602007986 */ /* 0x000fe2000c101b04 */
[----:B------:R-:W-:Y:S05]  /*0c60*/  EXIT ;  /* 0x000000000000794d */ /* 0x000fea0003800000 */
.L_x_6087:
        /* <DEDUP_REMOVED lines=9> */
.L_x_19880:


//--------------------- .text._ZN2at6native29vectorized_elementwise_kernelILi8EZZZNS0_17round_kernel_cudaERNS_18TensorIteratorBaseEENKUlvE_clEvENKUlvE2_clEvEUlN3c108BFloat16EE_St5arrayIPcLm2EEEEviT0_T1_ --------------------------
	.section	.text._ZN2at6native29vectorized_elementwise_kernelILi8EZZZNS0_17round_kernel_cudaERNS_18TensorIteratorBaseEENKUlvE_clEvENKUlvE2_clEvEUlN3c108BFloat16EE_St5arrayIPcLm2EEEEviT0_T1_,"ax",@progbits
	.align	128
        .global         _ZN2at6native29vectorized_elementwise_kernelILi8EZZZNS0_17round_kernel_cudaERNS_18TensorIteratorBaseEENKUlvE_clEvENKUlvE2_clEvEUlN3c108BFloat16EE_St5arrayIPcLm2EEEEviT0_T1_
        .type           _ZN2at6native29vectorized_elementwise_kernelILi8EZZZNS0_17round_kernel_cudaERNS_18TensorIteratorBaseEENKUlvE_clEvENKUlvE2_clEvEUlN3c108BFloat16EE_St5arrayIPcLm2EEEEviT0_T1_,@function
        .size           _ZN2at6native29vectorized_elementwise_kernelILi8EZZZNS0_17round_kernel_cudaERNS_18TensorIteratorBaseEENKUlvE_clEvENKUlvE2_clEvEUlN3c108BFloat16EE_St5arrayIPcLm2EEEEviT0_T1_,(.L_x_19881 - _ZN2at6native29vectorized_elementwise_kernelILi8EZZZNS0_17round_kernel_cudaERNS_18TensorIteratorBaseEENKUlvE_clEvENKUlvE2_clEvEUlN3c108BFloat16EE_St5arrayIPcLm2EEEEviT0_T1_)
        .other          _ZN2at6native29vectorized_elementwise_kernelILi8EZZZNS0_17round_kernel_cudaERNS_18TensorIteratorBaseEENKUlvE_clEvENKUlvE2_clEvEUlN3c108BFloat16EE_St5arrayIPcLm2EEEEviT0_T1_,@"STO_CUDA_ENTRY STV_DEFAULT"
_ZN2at6native29vectorized_elementwise_kernelILi8EZZZNS0_17round_kernel_cudaERNS_18TensorIteratorBaseEENKUlvE_clEvENKUlvE2_clEvEUlN3c108BFloat16EE_St5arrayIPcLm2EEEEviT0_T1_:
.text._ZN2at6native29vectorized_elementwise_kernelILi8EZZZNS0_17round_kernel_cudaERNS_18TensorIteratorBaseEENKUlvE_clEvENKUlvE2_clEvEUlN3c108BFloat16EE_St5arrayIPcLm2EEEEviT0_T1_:
        /* <DEDUP_REMOVED lines=125> */
.L_x_6091:
[----:B------:R-:W-:-:S13]  /*07d0*/  ISETP.GE.U32.AND P0, PT, R3, R2, PT ;  /* 0x000000020300720c */ /* 0x000fda0003f06070 */
[----:B------:R-:W-:Y:S05]  /*07e0*/  @P0 BRA `(.L_x_6093) ;  /* 0x0000000000300947 */ /* 0x000fea0003800000 */
[----:B0-----:R-:W0:Y:S01]  /*07f0*/  LDC.64 R4, c[0x0][0x388] ;  /* 0x0000e200ff047b82 */ /* 0x001e220000000a00 */
[----:B------:R-:W-:Y:S01]  /*0800*/  IMAD.IADD R11, R0, 0x1, R3 ;  /* 0x00000001000b7824 */ /* 0x000fe200078e0203 */
[----:B------:R-:W-:-:S03]  /*0810*/  IADD3 R3, PT, PT, R3, 0x80, RZ ;  /* 0x0000008003037810 */ /* 0x000fc60007ffe0ff */
[----:B0-----:R-:W-:-:S05]  /*0820*/  IMAD.WIDE.U32 R4, R11, 0x2, R4 ;  /* 0x000000020b047825 */ /* 0x001fca00078e0004 */
[----:B------:R1:W-:Y:S02]  /*0830*/  STG.E.U16 desc[UR4][R4.64], R6 ;  /* 0x0000000604007986 */ /* 0x0003e4000c101504 */
.L_x_6092:
[----:B------:R-:W-:-:S13]  /*0840*/  ISETP.GE.U32.AND P0, PT, R3, R2, PT ;  /* 0x000000020300720c */ /* 0x000fda0003f06070 */
[----:B------:R-:W-:Y:S05]  /*0850*/  @P0 BRA `(.L_x_6094) ;  /* 0x0000000000340947 */ /* 0x000fea0003800000 */
[----:B01----:R-:W0:Y:S01]  /*0860*/  LDC.64 R4, c[0x0][0x388] ;  /* 0x0000e200ff047b82 */ /* 0x003e220000000a00 */
[----:B------:R-:W-:Y:S02]  /*0870*/  IMAD.IADD R11, R0, 0x1, R3 ;  /* 0x00000001000b7824 */ /* 0x000fe400078e0203 */
[----:B------:R-:W-:Y:S02]  /*0880*/  VIADD R3, R3, 0x80 ;  /* 0x0000008003037836 */ /* 0x000fe40000000000 */
[----:B0-----:R-:W-:-:S05]  /*0890*/  IMAD.WIDE.U32 R4, R11, 0x2, R4 ;  /* 0x000000020b047825 */ /* 0x001fca00078e0004 */
[----:B------:R1:W-:Y:S02]  /*08a0*/  STG.E.U16 desc[UR4][R4.64], R7 ;  /* 0x0000000704007986 */ /* 0x0003e4000c101504 */
.L_x_6093:
        /* <DEDUP_REMOVED lines=8> */
.L_x_6094:
[----:B------:R-:W-:Y:S05]  /*0930*/  BSYNC.RELIABLE B1 ;  /* 0x0000000000017941 */ /* 0x000fea0003800100 */
.L_x_6090:
[----:B------:R-:W-:-:S13]  /*0940*/  ISETP.GE.U32.AND P0, PT, R3, R2, PT ;  /* 0x000000020300720c */ /* 0x000fda0003f06070 */
[----:B012---:R-:W0:Y:S01]  /*0950*/  @!P0 LDC.64 R4, c[0x0][0x388] ;  /* 0x0000e200ff048b82 */ /* 0x007e220000000a00 */
[----:B------:R-:W-:Y:S02]  /*0960*/  @!P0 IMAD.IADD R7, R0, 0x1, R3 ;  /* 0x0000000100078824 */ /* 0x000fe400078e0203 */
[----:B------:R-:W-:Y:S02]  /*0970*/  @!P0 VIADD R3, R3, 0x80 ;  /* 0x0000008003038836 */ /* 0x000fe40000000000 */
[----:B0-----:R-:W-:-:S05]  /*0980*/  @!P0 IMAD.WIDE.U32 R4, R7, 0x2, R4 ;  /* 0x0000000207048825 */ /* 0x001fca00078e0004 */
[----:B------:R2:W-:Y:S02]  /*0990*/  @!P0 STG.E.U16 desc[UR4][R4.64], R9 ;  /* 0x0000000904008986 */ /* 0x0005e4000c101504 */
.L_x_6095:
[----:B------:R-:W-:Y:S05]  /*09a0*/  BSYNC.RECONVERGENT B0 ;  /* 0x0000000000007941 */ /* 0x000fea0003800200 */
.L_x_6089:
        /* <DEDUP_REMOVED lines=8> */
.L_x_6088:
        /* <DEDUP_REMOVED lines=13> */
[----:B------:R-:W-:Y:S01]  /*0b00*/  FRND R10, R10 ;  /* 0x0000000a000a7307 */ /* 0x000fe20000201000 */
[----:B------:R-:W-:Y:S01]  /*0b10*/  SHF.L.U32 R11, R7, 0x10, RZ ;  /* 0x00000010070b7819 */ /* 0x000fe200000006ff */
[----:B------:R-:W-:Y:S01]  /*0b20*/  IMAD.U32 R15, R6, 0x10000, RZ ;  /* 0x00010000060f7824 */ /* 0x000fe200078e00ff */
[----:B------:R-:W-:Y:S01]  /*0b30*/  PRMT R5, R5, 0x7632, R5 ;  /* 0x0000763205057816 */ /* 0x000fe20000000005 */
[----:B------:R-:W-:Y:S01]  /*0b40*/  IMAD.U32 R13, R4, 0x10000, RZ ;  /* 0x00010000040d7824 */ /* 0x000fe200078e00ff */
[----:B------:R-:W-:-:S02]  /*0b50*/  PRMT R7, R7, 0x7632, R7 ;  /* 0x0000763207077816 */ /* 0x000fc40000000007 */
[----:B------:R-:W-:Y:S01]  /*0b60*/  SHF.L.U32 R14, R5, 0x10, RZ ;  /* 0x00000010050e7819 */ /* 0x000fe200000006ff */
[----:B------:R-:W-:Y:S02]  /*0b70*/  FRND R11, R11 ;  /* 0x0000000b000b7307 */ /* 0x000fe40000201000 */
[----:B------:R-:W-:-:S06]  /*0b80*/  IMAD.U32 R7, R7, 0x10000, RZ ;  /* 0x0001000007077824 */ /* 0x000fcc00078e00ff */
[----:B------:R-:W-:Y:S08]  /*0b90*/  FRND R9, R9 ;  /* 0x0000000900097307 */ /* 0x000ff00000201000 */
[----:B------:R-:W-:Y:S08]  /*0ba0*/  FRND R12, R12 ;  /* 0x0000000c000c7307 */ /* 0x000ff00000201000 */
[----:B------:R-:W0:Y:S08]  /*0bb0*/  FRND R16, R7 ;  /* 0x0000000700107307 */ /* 0x000e300000201000 */
[----:B------:R-:W1:Y:S01]  /*0bc0*/  FRND R15, R15 ;  /* 0x0000000f000f7307 */ /* 0x000e620000201000 */
[----:B0-----:R-:W-:-:S07]  /*0bd0*/  F2FP.BF16.F32.PACK_AB R7, R16, R11 ;  /* 0x0000000b1007723e */ /* 0x001fce00000010ff */
[----:B------:R-:W0:Y:S01]  /*0be0*/  FRND R14, R14 ;  /* 0x0000000e000e7307 */ /* 0x000e220000201000 */
[----:B-1----:R-:W-:-:S07]  /*0bf0*/  F2FP.BF16.F32.PACK_AB R6, R15, R10 ;  /* 0x0000000a0f06723e */ /* 0x002fce00000010ff */
[----:B------:R-:W1:Y:S01]  /*0c00*/  FRND R13, R13 ;  /* 0x0000000d000d7307 */ /* 0x000e620000201000 */
[----:B0-----:R-:W-:Y:S02]  /*0c10*/  F2FP.BF16.F32.PACK_AB R5, R14, R9 ;  /* 0x000000090e05723e */ /* 0x001fe400000010ff */
[----:B-1----:R-:W-:-:S05]  /*0c20*/  F2FP.BF16.F32.PACK_AB R4, R13, R12 ;  /* 0x0000000c0d04723e */ /* 0x002fca00000010ff */
[----:B------:R-:W-:Y:S01]  /*0c30*/  STG.E.128 desc[UR4][R2.64], R4 ;  /* 0x0000000402007986 */ /* 0x000fe2000c101d04 */
[----:B------:R-:W-:Y:S05]  /*0c40*/  EXIT ;  /* 0x000000000000794d */ /* 0x000fea0003800000 */
.L_x_6096:
        /* <DEDUP_REMOVED lines=11> */
.L_x_19881:


//--------------------- .text._ZN2at6native18elementwise_kernelILi128ELi4EZNS0_15gpu_kernel_implIZZZNS0_17round_kernel_cudaERNS_18TensorIteratorBaseEENKUlvE_clEvENKUlvE1_clEvEUlN3c104HalfEE_EEvS4_RKT_EUliE_EEviT1_ --------------------------
	.section	.text._ZN2at6native18elementwise_kernelILi128ELi4EZNS0_15gpu_kernel_implIZZZNS0_17round_kernel_cudaERNS_18TensorIteratorBaseEENKUlvE_clEvENKUlvE1_clEvEUlN3c104HalfEE_EEvS4_RKT_EUliE_EEviT1_,"ax",@progbits
	.align	128
        .global         _ZN2at6native18elementwise_kernelILi128ELi4EZNS0_15gpu_kernel_implIZZZNS0_17round_kernel_cudaERNS_18TensorIteratorBaseEENKUlvE_clEvENKUlvE1_clEvEUlN3c104HalfEE_EEvS4_RKT_EUliE_EEviT1_
        .type           _ZN2at6native18elementwise_kernelILi128ELi4EZNS0_15gpu_kernel_implIZZZNS0_17round_kernel_cudaERNS_18TensorIteratorBaseEENKUlvE_clEvENKUlvE1_clEvEUlN3c104HalfEE_EEvS4_RKT_EUliE_EEviT1_,@function
        .size           _ZN2at6native18elementwise_kernelILi128ELi4EZNS0_15gpu_kernel_implIZZZNS0_17round_kernel_cudaERNS_18TensorIteratorBaseEENKUlvE_clEvENKUlvE1_clEvEUlN3c104HalfEE_EEvS4_RKT_EUliE_EEviT1_,(.L_x_19882 - _ZN2at6native18elementwise_kernelILi128ELi4EZNS0_15gpu_kernel_implIZZZNS0_17round_kernel_cudaERNS_18TensorIteratorBaseEENKUlvE_clEvENKUlvE1_clEvEUlN3c104HalfEE_EEvS4_RKT_EUliE_EEviT1_)
        .other          _ZN2at6native18elementwise_kernelILi128ELi4EZNS0_15gpu_kernel_implIZZZNS0_17round_kernel_cudaERNS_18TensorIteratorBaseEENKUlvE_clEvENKUlvE1_clEvEUlN3c104HalfEE_EEvS4_RKT_EUliE_EEviT1_,@"STO_CUDA_ENTRY STV_DEFAULT"
_ZN2at6native18elementwise_kernelILi128ELi4EZNS0_15gpu_kernel_implIZZZNS0_17round_kernel_cudaERNS_18TensorIteratorBaseEENKUlvE_clEvENKUlvE1_clEvEUlN3c104HalfEE_EEvS4_RKT_EUliE_EEviT1_:
.text._ZN2at6native18elementwise_kernelILi128ELi4EZNS0_15gpu_kernel_implIZZZNS0_17round_kernel_cudaERNS_18TensorIteratorBaseEENKUlvE_clEvENKUlvE1_clEvEUlN3c104HalfEE_EEvS4_RKT_EUliE_EEviT1_:
        /* <DEDUP_REMOVED lines=319> */
.L_x_6099:
        /* <DEDUP_REMOVED lines=18> */
.L_x_6103:
[----:B------:R-:W2:Y:S02]  /*1510*/  LDG.E.U8 R2, desc[UR36][R2.64] ;  /* 0x0000002402027981 */ /* 0x000ea4000c1e1100 */
[----:B--2---:R-:W-:-:S04]  /*1520*/  I2FP.F32.U32 R0, R2 ;  /* 0x0000000200007245 */ /* 0x004fc80000201000 */
[----:B------:R-:W-:Y:S01]  /*1530*/  F2FP.F16.F32.PACK_AB R0, RZ, R0 ;  /* 0x00000000ff00723e */ /* 0x000fe200000000ff */
[----:B------:R-:W-:Y:S06]  /*1540*/  BRA `(.L_x_6105) ;  /* 0x0000000c007c7947 */ /* 0x000fec0003800000 */
.L_x_6102:
        /* <DEDUP_REMOVED lines=10> */
.L_x_6107:
[----:B------:R-:W2:Y:S02]  /*15f0*/  LDG.E R2, desc[UR36][R2.64] ;  /* 0x0000002402027981 */ /* 0x000ea4000c1e1900 */
[----:B--2---:R-:W-:-:S04]  /*1600*/  I2FP.F32.S32 R0, R2 ;  /* 0x0000000200007245 */ /* 0x004fc80000201400 */
[----:B------:R-:W-:Y:S01]  /*1610*/  F2FP.F16.F32.PACK_AB R0, RZ, R0 ;  /* 0x00000000ff00723e */ /* 0x000fe200000000ff */
[----:B------:R-:W-:Y:S06]  /*1620*/  BRA `(.L_x_6105) ;  /* 0x0000000c00447947 */ /* 0x000fec0003800000 */
.L_x_6106:
[----:B------:R-:W2:Y:S02]  /*1630*/  LDG.E.U16 R2, desc[UR36][R2.64] ;  /* 0x0000002402027981 */ /* 0x000ea4000c1e1500 */
[----:B--2---:R-:W0:Y:S02]  /*1640*/  I2F.S16 R0, R2 ;  /* 0x0000000200007306 */ /* 0x004e240000101400 */
[----:B0-----:R-:W-:Y:S01]  /*1650*/  F2FP.F16.F32.PACK_AB R0, RZ, R0 ;  /* 0x00000000ff00723e */ /* 0x001fe200000000ff */
[----:B------:R-:W-:Y:S06]  /*1660*/  BRA `(.L_x_6105) ;  /* 0x0000000c00347947 */ /* 0x000fec0003800000 */
.L_x_6101:
        /* <DEDUP_REMOVED lines=9> */
.L_x_6109:
[----:B------:R0:W5:Y:S01]  /*1700*/  LDG.E.U16 R0, desc[UR36][R2.64] ;  /* 0x0000002402007981 */ /* 0x000162000c1e1500 */
[----:B------:R-:W-:Y:S05]  /*1710*/  BRA `(.L_x_6105) ;  /* 0x0000000c00087947 */ /* 0x000fea0003800000 */
.L_x_6108:
        /* <DEDUP_REMOVED lines=9> */
.L_x_6111:
[----:B------:R1:W5:Y:S01]  /*17b0*/  LDG.E.U16 R0, desc[UR36][R2.64] ;  /* 0x0000002402007981 */ /* 0x000362000c1e1500 */
[----:B------:R-:W-:Y:S05]  /*17c0*/  BRA `(.L_x_6105) ;  /* 0x0000000800dc7947 */ /* 0x000fea0003800000 */
.L_x_6110:
        /* <DEDUP_REMOVED lines=8> */
.L_x_6100:
        /* <DEDUP_REMOVED lines=13> */
.L_x_6114:
        /* <DEDUP_REMOVED lines=8> */
.L_x_6113:
        /* <DEDUP_REMOVED lines=27> */
.L_x_6116:
        /* <DEDUP_REMOVED lines=13> */
.L_x_6115:
[----:B------:R-:W2:Y:S02]  /*1c20*/  LDG.E.U16 R0, desc[UR36][R2.64] ;  /* 0x0000002402007981 */ /* 0x000ea4000c1e1500 */
[----:B--2---:R-:W-:-:S04]  /*1c30*/  SHF.L.U32 R0, R0, 0x10, RZ ;  /* 0x0000001000007819 */ /* 0x004fc800000006ff */
[----:B------:R-:W-:Y:S01]  /*1c40*/  F2FP.F16.F32.PACK_AB R0, RZ, R0 ;  /* 0x00000000ff00723e */ /* 0x000fe200000000ff */
[----:B------:R-:W-:Y:S06]  /*1c50*/  BRA `(.L_x_6105) ;  /* 0x0000000400b87947 */ /* 0x000fec0003800000 */
.L_x_6112:
        /* <DEDUP_REMOVED lines=12> */
.L_x_6119:
        /* <DEDUP_REMOVED lines=21> */
.L_x_6123:
[----:B------:R-:W-:Y:S05]  /*1e70*/  BSYNC.RECONVERGENT B1 ;  /* 0x0000000000017941 */ /* 0x000fea0003800200 */
.L_x_6122:
[----:B------:R-:W-:Y:S01]  /*1e80*/  IMAD.SHL.U32 R0, R0, 0x100000, RZ ;  /* 0x0010000000007824 */ /* 0x000fe200078e00ff */
[----:B------:R-:W-:-:S04]  /*1e90*/  LEA R2, R2, 0x3b800000, 0x17 ;  /* 0x3b80000002027811 */ /* 0x000fc800078eb8ff */
[----:B------:R-:W-:-:S07]  /*1ea0*/  LOP3.LUT R0, R2, R0, R7, 0xfe, !PT ;  /* 0x0000000002007212 */ /* 0x000fce00078efe07 */
.L_x_6121:
[----:B------:R-:W-:Y:S05]  /*1eb0*/  BSYNC.RECONVERGENT B0 ;  /* 0x0000000000007941 */ /* 0x000fea0003800200 */
.L_x_6120:
[----:B------:R-:W-:Y:S01]  /*1ec0*/  F2FP.F16.F32.PACK_AB R0, RZ, R0 ;  /* 0x00000000ff00723e */ /* 0x000fe200000000ff */
[----:B------:R-:W-:Y:S06]  /*1ed0*/  BRA `(.L_x_6105) ;  /* 0x0000000400187947 */ /* 0x000fec0003800000 */
.L_x_6118:
        /* <DEDUP_REMOVED lines=21> */
.L_x_6127:
[----:B------:R-:W-:Y:S05]  /*2030*/  BSYNC.RECONVERGENT B1 ;  /* 0x0000000000017941 */ /* 0x000fea0003800200 */
.L_x_6126:
[----:B------:R-:W-:Y:S01]  /*2040*/  IMAD.SHL.U32 R0, R0, 0x200000, RZ ;  /* 0x0020000000007824 */ /* 0x000fe200078e00ff */
[----:B------:R-:W-:-:S04]  /*2050*/  LEA R2, R2, 0x37800000, 0x17 ;  /* 0x3780000002027811 */ /* 0x000fc800078eb8ff */
[----:B------:R-:W-:-:S07]  /*2060*/  LOP3.LUT R0, R2, R0, R7, 0xfe, !PT ;  /* 0x0000000002007212 */ /* 0x000fce00078efe07 */
.L_x_6125:
[----:B------:R-:W-:Y:S05]  /*2070*/  BSYNC.RECONVERGENT B0 ;  /* 0x0000000000007941 */ /* 0x000fea0003800200 */
.L_x_6124:
[----:B------:R-:W-:Y:S01]  /*2080*/  F2FP.F16.F32.PACK_AB R0, RZ, R0 ;  /* 0x00000000ff00723e */ /* 0x000fe200000000ff */
[----:B------:R-:W-:Y:S06]  /*2090*/  BRA `(.L_x_6105) ;  /* 0x0000000000a87947 */ /* 0x000fec0003800000 */
.L_x_6117:
[----:B------:R-:W-:-:S09]  /*20a0*/  UISETP.NE.AND UP0, UPT, UR4, 0x1c, UPT ;  /* 0x0000001c0400788c */ /* 0x000fd2000bf05270 */
[----:B------:R-:W-:Y:S05]  /*20b0*/  BRA.U !UP0, `(.L_x_6128) ;  /* 0x0000000108947547 */ /* 0x000fea000b800000 */
[----:B------:R-:W-:-:S09]  /*20c0*/  UISETP.NE.AND UP0, UPT, UR4, 0x1d, UPT ;  /* 0x0000001d0400788c */ /* 0x000fd2000bf05270 */
[----:B------:R-:W-:Y:S05]  /*20d0*/  BRA.U !UP0, `(.L_x_6129) ;  /* 0x00000001087c7547 */ /* 0x000fea000b800000 */
[----:B------:R-:W-:-:S09]  /*20e0*/  UISETP.NE.AND UP0, UPT, UR4, 0x2c, UPT ;  /* 0x0000002c0400788c */ /* 0x000fd2000bf05270 */
[----:B------:R-:W-:Y:S05]  /*20f0*/  BRA.U !UP0, `(.L_x_6130) ;  /* 0x0000000108487547 */ /* 0x000fea000b800000 */
.L_x_6104:
        /* <DEDUP_REMOVED lines=16> */
.L_x_6131:
[----:B------:R-:W-:Y:S01]  /*2200*/  PRMT R0, RZ, 0x7610, R0 ;  /* 0x00007610ff007816 */ /* 0x000fe20000000000 */
[----:B------:R-:W-:Y:S06]  /*2210*/  BRA `(.L_x_6105) ;  /* 0x0000000000487947 */ /* 0x000fec0003800000 */
.L_x_6130:
        /* <DEDUP_REMOVED lines=8> */
.L_x_6133:
[----:B------:R-:W-:Y:S05]  /*22a0*/  BSYNC.RECONVERGENT B0 ;  /* 0x0000000000007941 */ /* 0x000fea0003800200 */
.L_x_6132:
[----:B------:R-:W-:Y:S01]  /*22b0*/  F2FP.F16.F32.PACK_AB R0, RZ, R0 ;  /* 0x00000000ff00723e */ /* 0x000fe200000000ff */
[----:B------:R-:W-:Y:S06]  /*22c0*/  BRA `(.L_x_6105) ;  /* 0x00000000001c7947 */ /* 0x000fec0003800000 */
.L_x_6129:
[----:B------:R-:W2:Y:S02]  /*22d0*/  LDG.E.64 R2, desc[UR36][R2.64] ;  /* 0x0000002402027981 */ /* 0x000ea4000c1e1b00 */
[----:B--2---:R-:W0:Y:S02]  /*22e0*/  I2F.U64 R0, R2 ;  /* 0x0000000200007312 */ /* 0x004e240000301000 */
[----:B0-----:R-:W-:Y:S01]  /*22f0*/  F2FP.F16.F32.PACK_AB R0, RZ, R0 ;  /* 0x00000000ff00723e */ /* 0x001fe200000000ff */
[----:B------:R-:W-:Y:S06]  /*2300*/  BRA `(.L_x_6105) ;  /* 0x00000000000c7947 */ /* 0x000fec0003800000 */
.L_x_6128:
[----:B------:R-:W2:Y:S02]  /*2310*/  LDG.E R2, desc[UR36][R2.64] ;  /* 0x0000002402027981 */ /* 0x000ea4000c1e1900 */
[----:B--2---:R-:W-:-:S04]  /*2320*/  I2FP.F32.U32 R0, R2 ;  /* 0x0000000200007245 */ /* 0x004fc80000201000 */
[----:B------:R-:W-:-:S07]  /*2330*/  F2FP.F16.F32.PACK_AB R0, RZ, R0 ;  /* 0x00000000ff00723e */ /* 0x000fce00000000ff */
.L_x_6105:
[----:B------:R-:W0:Y:S01]  /*2340*/  LDCU.64 UR6, c[0x0][0x580] ;  /* 0x0000b000ff0677ac */ /* 0x000e220008000a00 */
[----:B-----5:R-:W-:Y:S01]  /*2350*/  HADD2.F32 R0, -RZ, R0.H0_H0 ;  /* 0x20000000ff007230 */ /* 0x020fe20000004100 */
[----:B------:R-:W-:-:S05]  /*2360*/  UPRMT UR4, UR42, 0x9910, URZ ;  /* 0x000099102a047896 */ /* 0x000fca00080000ff */
[----:B------:R-:W2:Y:S01]  /*2370*/  FRND R0, R0 ;  /* 0x0000000000007307 */ /* 0x000ea20000201000 */
        /* <DEDUP_REMOVED lines=17> */
.L_x_6137:
[----:B------:R-:W-:-:S06]  /*2490*/  HADD2.F32 R5, -RZ, R4.H0_H0 ;  /* 0x20000004ff057230 */ /* 0x000fcc0000004100 */
[----:B------:R-:W0:Y:S02]  /*24a0*/  F2I.S64.TRUNC R4, R5 ;  /* 0x0000000500047311 */ /* 0x000e24000020d900 */
[----:B0-----:R3:W-:Y:S01]  /*24b0*/  STG.E.U8 desc[UR36][R2.64], R4 ;  /* 0x0000000402007986 */ /* 0x0017e2000c101124 */
[----:B------:R-:W-:Y:S05]  /*24c0*/  BRA `(.L_x_6139) ;  /* 0x0000000c00707947 */ /* 0x000fea0003800000 */
.L_x_6136:
        /* <DEDUP_REMOVED lines=10> */
.L_x_6141:
[----:B------:R-:W-:-:S04]  /*2570*/  HADD2.F32 R4, -RZ, R4.H0_H0 ;  /* 0x20000004ff047230 */ /* 0x000fc80000004100 */
[----:B------:R-:W0:Y:S02]  /*2580*/  F2I.FTZ.TRUNC.NTZ R5, R4 ;  /* 0x0000000400057305 */ /* 0x000e24000021f100 */
[----:B0-----:R1:W-:Y:S01]  /*2590*/  STG.E desc[UR36][R2.64], R5 ;  /* 0x0000000502007986 */ /* 0x0013e2000c101924 */
[----:B------:R-:W-:Y:S05]  /*25a0*/  BRA `(.L_x_6139) ;  /* 0x0000000c00387947 */ /* 0x000fea0003800000 */
.L_x_6140:
[----:B------:R-:W-:-:S04]  /*25b0*/  HADD2.F32 R4, -RZ, R4.H0_H0 ;  /* 0x20000004ff047230 */ /* 0x000fc80000004100 */
[----:B------:R-:W0:Y:S02]  /*25c0*/  F2I.FTZ.TRUNC.NTZ R5, R4 ;  /* 0x0000000400057305 */ /* 0x000e24000021f100 */
[----:B0-----:R2:W-:Y:S01]  /*25d0*/  STG.E.U16 desc[UR36][R2.64], R5 ;  /* 0x0000000502007986 */ /* 0x0015e2000c101524 */
[----:B------:R-:W-:Y:S05]  /*25e0*/  BRA `(.L_x_6139) ;  /* 0x0000000c00287947 */ /* 0x000fea0003800000 */
.L_x_6135:
        /* <DEDUP_REMOVED lines=9> */
.L_x_6143:
[----:B------:R0:W-:Y:S01]  /*2680*/  STG.E.U16 desc[UR36][R2.64], R4 ;  /* 0x0000000402007986 */ /* 0x0001e2000c101524 */
[----:B------:R-:W-:Y:S05]  /*2690*/  BRA `(.L_x_6139) ;  /* 0x0000000800fc7947 */ /* 0x000fea0003800000 */
.L_x_6142:
        /* <DEDUP_REMOVED lines=10> */
.L_x_6145:
[----:B------:R-:W-:-:S05]  /*2740*/  HADD2.F32 R0, -RZ, R4.H0_H0 ;  /* 0x20000004ff007230 */ /* 0x000fca0000004100 */
[----:B------:R-:W-:-:S04]  /*2750*/  F2FP.F16.F32.PACK_AB R0, RZ, R0 ;  /* 0x00000000ff00723e */ /* 0x000fc800000000ff */
[----:B------:R-:W-:-:S05]  /*2760*/  PRMT R0, R0, 0x5410, RZ ;  /* 0x0000541000007816 */ /* 0x000fca00000000ff */
[----:B------:R0:W-:Y:S01]  /*2770*/  STG.E desc[UR36][R2.64], R0 ;  /* 0x0000000002007986 */ /* 0x0001e2000c101924 */
[----:B------:R-:W-:Y:S05]  /*2780*/  BRA `(.L_x_6139) ;  /* 0x0000000800c07947 */ /* 0x000fea0003800000 */
.L_x_6144:
[----:B------:R-:W-:-:S05]  /*2790*/  HADD2.F32 R4, -RZ, R4.H0_H0 ;  /* 0x20000004ff047230 */ /* 0x000fca0000004100 */
[----:B------:R-:W-:-:S06]  /*27a0*/  FMUL.FTZ R4, R4, 1 ;  /* 0x3f80000004047820 */ /* 0x000fcc0000410000 */
[----:B------:R-:W0:Y:S02]  /*27b0*/  F2F.F64.F32 R4, R4 ;  /* 0x0000000400047310 */ /* 0x000e240000201800 */
[----:B0-----:R0:W-:Y:S01]  /*27c0*/  STG.E.64 desc[UR36][R2.64], R4 ;  /* 0x0000000402007986 */ /* 0x0011e2000c101b24 */
[----:B------:R-:W-:Y:S05]  /*27d0*/  BRA `(.L_x_6139) ;  /* 0x0000000800ac7947 */ /* 0x000fea0003800000 */
.L_x_6134:
        /* <DEDUP_REMOVED lines=13> */
.L_x_6148:
[----:B------:R-:W-:Y:S01]  /*28b0*/  HADD2.F32 R4, -RZ, R4.H0_H0 ;  /* 0x20000004ff047230 */ /* 0x000fe20000004100 */
[----:B------:R-:W-:-:S04]  /*28c0*/  CS2R R6, SRZ ;  /* 0x0000000000067805 */ /* 0x000fc8000001ff00 */
[----:B------:R-:W-:-:S06]  /*28d0*/  FMUL.FTZ R4, R4, 1 ;  /* 0x3f80000004047820 */ /* 0x000fcc0000410000 */
[----:B------:R-:W0:Y:S02]  /*28e0*/  F2F.F64.F32 R4, R4 ;  /* 0x0000000400047310 */ /* 0x000e240000201800 */
[----:B0-----:R0:W-:Y:S01]  /*28f0*/  STG.E.128 desc[UR36][R2.64], R4 ;  /* 0x0000000402007986 */ /* 0x0011e2000c101d24 */
[----:B------:R-:W-:Y:S05]  /*2900*/  BRA `(.L_x_6139) ;  /* 0x0000000800607947 */ /* 0x000fea0003800000 */
.L_x_6147:
        /* <DEDUP_REMOVED lines=19> */
.L_x_6152:
[----:B------:R-:W-:Y:S05]  /*2a40*/  BSYNC.RECONVERGENT B0 ;  /* 0x0000000000007941 */ /* 0x000fea0003800200 */
.L_x_6151:
[----:B------:R-:W-:-:S05]  /*2a50*/  LOP3.LUT R5, R0, 0x80, R5, 0xf8, !PT ;  /* 0x0000008000057812 */ /* 0x000fca00078ef805 */
[----:B------:R0:W-:Y:S01]  /*2a60*/  STG.E.U8 desc[UR36][R2.64], R5 ;  /* 0x0000000502007986 */ /* 0x0001e2000c101124 */
[----:B------:R-:W-:Y:S05]  /*2a70*/  BRA `(.L_x_6139) ;  /* 0x0000000800047947 */ /* 0x000fea0003800000 */
.L_x_6150:
        /* <DEDUP_REMOVED lines=15> */
.L_x_6154:
[----:B------:R-:W-:Y:S05]  /*2b70*/  BSYNC.RECONVERGENT B0 ;  /* 0x0000000000007941 */ /* 0x000fea0003800200 */
.L_x_6153:
[----:B------:R-:W-:-:S05]  /*2b80*/  LOP3.LUT R5, R0, 0x80, R5, 0xf8, !PT ;  /* 0x0000008000057812 */ /* 0x000fca00078ef805 */
[----:B------:R0:W-:Y:S01]  /*2b90*/  STG.E.U8 desc[UR36][R2.64], R5 ;  /* 0x0000000502007986 */ /* 0x0001e2000c101124 */
[----:B------:R-:W-:Y:S05]  /*2ba0*/  BRA `(.L_x_6139) ;  /* 0x0000000400b87947 */ /* 0x000fea0003800000 */
.L_x_6149:
[----:B------:R-:W-:-:S05]  /*2bb0*/  HADD2.F32 R0, -RZ, R4.H0_H0 ;  /* 0x20000004ff007230 */ /* 0x000fca0000004100 */
[----:B------:R-:W-:-:S05]  /*2bc0*/  F2FP.BF16.F32.PACK_AB R0, RZ, R0 ;  /* 0x00000000ff00723e */ /* 0x000fca00000010ff */
[----:B------:R0:W-:Y:S01]  /*2bd0*/  STG.E.U16 desc[UR36][R2.64], R0 ;  /* 0x0000000002007986 */ /* 0x0001e2000c101524 */
[----:B------:R-:W-:Y:S05]  /*2be0*/  BRA `(.L_x_6139) ;  /* 0x0000000400a87947 */ /* 0x000fea0003800000 */
.L_x_6146:
        /* <DEDUP_REMOVED lines=12> */
.L_x_6157:
        /* <DEDUP_REMOVED lines=13> */
.L_x_6160:
[----:B------:R-:W-:-:S04]  /*2d80*/  SHF.R.U32.HI R0, RZ, 0x14, R5 ;  /* 0x00000014ff007819 */ /* 0x000fc80000011605 */
[----:B------:R-:W-:-:S04]  /*2d90*/  LOP3.LUT R0, R0, 0x1, RZ, 0xc0, !PT ;  /* 0x0000000100007812 */ /* 0x000fc800078ec0ff */
[----:B------:R-:W-:-:S04]  /*2da0*/  IADD3 R0, PT, PT, R5, 0x487ffff, R0 ;  /* 0x0487ffff05007810 */ /* 0x000fc80007ffe000 */
[----:B------:R-:W-:-:S04]  /*2db0*/  SHF.R.U32.HI R0, RZ, 0x14, R0 ;  /* 0x00000014ff007819 */ /* 0x000fc80000011600 */
[----:B------:R-:W-:-:S07]  /*2dc0*/  LOP3.LUT R4, R0, 0xff, RZ, 0xc0, !PT ;  /* 0x000000ff00047812 */ /* 0x000fce00078ec0ff */
.L_x_6161:
[----:B------:R-:W-:-:S04]  /*2dd0*/  SHF.R.U32.HI R5, RZ, 0x18, R5 ;  /* 0x00000018ff057819 */ /* 0x000fc80000011605 */
[----:B------:R-:W-:-:S04]  /*2de0*/  LOP3.LUT R4, R4, 0x80, R5, 0xf8, !PT ;  /* 0x0000008004047812 */ /* 0x000fc800078ef805 */
[----:B------:R-:W-:-:S07]  /*2df0*/  PRMT R0, R4, 0x7610, R0 ;  /* 0x0000761004007816 */ /* 0x000fce0000000000 */
.L_x_6159:
[----:B------:R-:W-:Y:S05]  /*2e00*/  BSYNC.RECONVERGENT B0 ;  /* 0x0000000000007941 */ /* 0x000fea0003800200 */
.L_x_6158:
[----:B------:R0:W-:Y:S01]  /*2e10*/  STG.E.U8 desc[UR36][R2.64], R0 ;  /* 0x0000000002007986 */ /* 0x0001e2000c101124 */
[----:B------:R-:W-:Y:S05]  /*2e20*/  BRA `(.L_x_6139) ;  /* 0x0000000400187947 */ /* 0x000fea0003800000 */
.L_x_6156:
        /* <DEDUP_REMOVED lines=13> */
.L_x_6164:
[----:B------:R-:W-:-:S04]  /*2f00*/  SHF.R.U32.HI R0, RZ, 0x15, R5 ;  /* 0x00000015ff007819 */ /* 0x000fc80000011605 */
[----:B------:R-:W-:-:S04]  /*2f10*/  LOP3.LUT R0, R0, 0x1, RZ, 0xc0, !PT ;  /* 0x0000000100007812 */ /* 0x000fc800078ec0ff */
[----:B------:R-:W-:-:S04]  /*2f20*/  IADD3 R0, PT, PT, R5, 0x88fffff, R0 ;  /* 0x088fffff05007810 */ /* 0x000fc80007ffe000 */
[----:B------:R-:W-:-:S04]  /*2f30*/  SHF.R.U32.HI R0, RZ, 0x15, R0 ;  /* 0x00000015ff007819 */ /* 0x000fc80000011600 */
[----:B------:R-:W-:-:S07]  /*2f40*/  LOP3.LUT R4, R0, 0xff, RZ, 0xc0, !PT ;  /* 0x000000ff00047812 */ /* 0x000fce00078ec0ff */
.L_x_6165:
[----:B------:R-:W-:-:S04]  /*2f50*/  SHF.R.U32.HI R5, RZ, 0x18, R5 ;  /* 0x00000018ff057819 */ /* 0x000fc80000011605 */
[----:B------:R-:W-:-:S04]  /*2f60*/  LOP3.LUT R4, R4, 0x80, R5, 0xf8, !PT ;  /* 0x0000008004047812 */ /* 0x000fc800078ef805 */
[----:B------:R-:W-:-:S07]  /*2f70*/  PRMT R0, R4, 0x7610, R0 ;  /* 0x0000761004007816 */ /* 0x000fce0000000000 */
.L_x_6163:
[----:B------:R-:W-:Y:S05]  /*2f80*/  BSYNC.RECONVERGENT B0 ;  /* 0x0000000000007941 */ /* 0x000fea0003800200 */
.L_x_6162:
[----:B------:R0:W-:Y:S01]  /*2f90*/  STG.E.U8 desc[UR36][R2.64], R0 ;  /* 0x0000000002007986 */ /* 0x0001e2000c101124 */
[----:B------:R-:W-:Y:S05]  /*2fa0*/  BRA `(.L_x_6139) ;  /* 0x0000000000b87947 */ /* 0x000fea0003800000 */
.L_x_6155:
[----:B------:R-:W-:-:S09]  /*2fb0*/  UISETP.NE.AND UP0, UPT, UR4, 0x1c, UPT ;  /* 0x0000001c0400788c */ /* 0x000fd2000bf05270 */
[----:B------:R-:W-:Y:S05]  /*2fc0*/  BRA.U !UP0, `(.L_x_6166) ;  /* 0x0000000108a47547 */ /* 0x000fea000b800000 */
[----:B------:R-:W-:-:S09]  /*2fd0*/  UISETP.NE.AND UP0, UPT, UR4, 0x1d, UPT ;  /* 0x0000001d0400788c */ /* 0x000fd2000bf05270 */
[----:B------:R-:W-:Y:S05]  /*2fe0*/  BRA.U !UP0, `(.L_x_6167) ;  /* 0x00000001088c7547 */ /* 0x000fea000b800000 */
[----:B------:R-:W-:-:S09]  /*2ff0*/  UISETP.NE.AND UP0, UPT, UR4, 0x2c, UPT ;  /* 0x0000002c0400788c */ /* 0x000fd2000bf05270 */
[----:B------:R-:W-:Y:S05]  /*3000*/  BRA.U !UP0, `(.L_x_6168) ;  /* 0x0000000108447547 */ /* 0x000fea000b800000 */
.L_x_6138:
        /* <DEDUP_REMOVED lines=16> */
.L_x_6169:
[----:B------:R-:W-:Y:S05]  /*3110*/  BRA `(.L_x_6139) ;  /* 0x00000000005c7947 */ /* 0x000fea0003800000 */
.L_x_6168:
        /* <DEDUP_REMOVED lines=16> */
.L_x_6167:
[----:B------:R-:W-:-:S06]  /*3220*/  HADD2.F32 R4, -RZ, R4.H0_H0 ;  /* 0x20000004ff047230 */ /* 0x000fcc0000004100 */
[----:B------:R-:W0:Y:S02]  /*3230*/  F2I.U64.TRUNC R4, R4 ;  /* 0x0000000400047311 */ /* 0x000e24000020d800 */
[----:B0-----:R0:W-:Y:S01]  /*3240*/  STG.E.64 desc[UR36][R2.64], R4 ;  /* 0x0000000402007986 */ /* 0x0011e2000c101b24 */
[----:B------:R-:W-:Y:S05]  /*3250*/  BRA `(.L_x_6139) ;  /* 0x00000000000c7947 */ /* 0x000fea0003800000 */
.L_x_6166:
[----:B------:R-:W-:-:S04]  /*3260*/  HADD2.F32 R4, -RZ, R4.H0_H0 ;  /* 0x20000004ff047230 */ /* 0x000fc80000004100 */
[----:B------:R-:W0:Y:S02]  /*3270*/  F2I.FTZ.U32.TRUNC.NTZ R5, R4 ;  /* 0x0000000400057305 */ /* 0x000e24000021f000 */
[----:B0-----:R0:W-:Y:S02]  /*3280*/  STG.E desc[UR36][R2.64], R5 ;  /* 0x0000000502007986 */ /* 0x0011e4000c101924 */
.L_x_6139:
[----:B------:R-:W-:-:S07]  /*3290*/  IADD3 R17, PT, PT, R17, 0x80, RZ ;  /* 0x0000008011117810 */ /* 0x000fce0007ffe0ff */
.L_x_6098:
[----:B------:R-:W-:Y:S05]  /*32a0*/  BSYNC.RECONVERGENT B6 ;  /* 0x0000000000067941 */ /* 0x000fea0003800200 */
.L_x_6097:
        /* <DEDUP_REMOVED lines=307> */
.L_x_6172:
        /* <DEDUP_REMOVED lines=18> */
.L_x_6176:
[----:B------:R-:W2:Y:S02]  /*4700*/  LDG.E.U8 R2, desc[UR36][R2.64] ;  /* 0x0000002402027981 */ /* 0x000ea4000c1e1100 */
[----:B--2---:R-:W-:-:S04]  /*4710*/  I2FP.F32.U32 R0, R2 ;  /* 0x0000000200007245 */ /* 0x004fc80000201000 */
[----:B------:R-:W-:Y:S01]  /*4720*/  F2FP.F16.F32.PACK_AB R0, RZ, R0 ;  /* 0x00000000ff00723e */ /* 0x000fe200000000ff */
[----:B------:R-:W-:Y:S06]  /*4730*/  BRA `(.L_x_6178) ;  /* 0x0000000c007c7947 */ /* 0x000fec0003800000 */
.L_x_6175:
        /* <DEDUP_REMOVED lines=10> */
.L_x_6180:
[----:B------:R-:W2:Y:S02]  /*47e0*/  LDG.E R2, desc[UR36][R2.64] ;  /* 0x0000002402027981 */ /* 0x000ea4000c1e1900 */
[----:B--2---:R-:W-:-:S04]  /*47f0*/  I2FP.F32.S32 R0, R2 ;  /* 0x0000000200007245 */ /* 0x004fc80000201400 */
[----:B------:R-:W-:Y:S01]  /*4800*/  F2FP.F16.F32.PACK_AB R0, RZ, R0 ;  /* 0x00000000ff00723e */ /* 0x000fe200000000ff */
[----:B------:R-:W-:Y:S06]  /*4810*/  BRA `(.L_x_6178) ;  /* 0x0000000c00447947 */ /* 0x000fec0003800000 */
.L_x_6179:
[----:B------:R-:W2:Y:S02]  /*4820*/  LDG.E.U16 R2, desc[UR36][R2.64] ;  /* 0x0000002402027981 */ /* 0x000ea4000c1e1500 */
[----:B--2---:R-:W0:Y:S02]  /*4830*/  I2F.S16 R0, R2 ;  /* 0x0000000200007306 */ /* 0x004e240000101400 */
[----:B0-----:R-:W-:Y:S01]  /*4840*/  F2FP.F16.F32.PACK_AB R0, RZ, R0 ;  /* 0x00000000ff00723e */ /* 0x001fe200000000ff */
[----:B------:R-:W-:Y:S06]  /*4850*/  BRA `(.L_x_6178) ;  /* 0x0000000c00347947 */ /* 0x000fec0003800000 */
.L_x_6174:
        /* <DEDUP_REMOVED lines=9> */
.L_x_6182:
[----:B------:R1:W5:Y:S01]  /*48f0*/  LDG.E.U16 R0, desc[UR36][R2.64] ;  /* 0x0000002402007981 */ /* 0x000362000c1e1500 */
[----:B------:R-:W-:Y:S05]  /*4900*/  BRA `(.L_x_6178) ;  /* 0x0000000c00087947 */ /* 0x000fea0003800000 */
.L_x_6181:
        /* <DEDUP_REMOVED lines=9> */
.L_x_6184:
[----:B------:R0:W5:Y:S01]  /*49a0*/  LDG.E.U16 R0, desc[UR36][R2.64] ;  /* 0x0000002402007981 */ /* 0x000162000c1e1500 */
[----:B------:R-:W-:Y:S05]  /*49b0*/  BRA `(.L_x_6178) ;  /* 0x0000000800dc7947 */ /* 0x000fea0003800000 */
.L_x_6183:
        /* <DEDUP_REMOVED lines=8> */
.L_x_6173:
        /* <DEDUP_REMOVED lines=13> */
.L_x_6187:
        /* <DEDUP_REMOVED lines=8> */
.L_x_6186:
        /* <DEDUP_REMOVED lines=27> */
.L_x_6189:
        /* <DEDUP_REMOVED lines=13> */
.L_x_6188:
[----:B------:R-:W2:Y:S02]  /*4e10*/  LDG.E.U16 R0, desc[UR36][R2.64] ;  /* 0x0000002402007981 */ /* 0x000ea4000c1e1500 */
[----:B--2---:R-:W-:-:S04]  /*4e20*/  SHF.L.U32 R0, R0, 0x10, RZ ;  /* 0x0000001000007819 */ /* 0x004fc800000006ff */
[----:B------:R-:W-:Y:S01]  /*4e30*/  F2FP.F16.F32.PACK_AB R0, RZ, R0 ;  /* 0x00000000ff00723e */ /* 0x000fe200000000ff */
[----:B------:R-:W-:Y:S06]  /*4e40*/  BRA `(.L_x_6178) ;  /* 0x0000000400b87947 */ /* 0x000fec0003800000 */
.L_x_6185:
        /* <DEDUP_REMOVED lines=12> */
.L_x_6192:
        /* <DEDUP_REMOVED lines=21> */
.L_x_6196:
[----:B------:R-:W-:Y:S05]  /*5060*/  BSYNC.RECONVERGENT B1 ;  /* 0x0000000000017941 */ /* 0x000fea0003800200 */
.L_x_6195:
[----:B------:R-:W-:Y:S01]  /*5070*/  IMAD.SHL.U32 R0, R0, 0x100000, RZ ;  /* 0x0010000000007824 */ /* 0x000fe200078e00ff */
[----:B------:R-:W-:-:S04]  /*5080*/  LEA R2, R2, 0x3b800000, 0x17 ;  /* 0x3b80000002027811 */ /* 0x000fc800078eb8ff */
[----:B------:R-:W-:-:S07]  /*5090*/  LOP3.LUT R0, R2, R0, R7, 0xfe, !PT ;  /* 0x0000000002007212 */ /* 0x000fce00078efe07 */
.L_x_6194:
[----:B------:R-:W-:Y:S05]  /*50a0*/  BSYNC.RECONVERGENT B0 ;  /* 0x0000000000007941 */ /* 0x000fea0003800200 */
.L_x_6193:
[----:B------:R-:W-:Y:S01]  /*50b0*/  F2FP.F16.F32.PACK_AB R0, RZ, R0 ;  /* 0x00000000ff00723e */ /* 0x000fe200000000ff */
[----:B------:R-:W-:Y:S06]  /*50c0*/  BRA `(.L_x_6178) ;  /* 0x0000000400187947 */ /* 0x000fec0003800000 */
.L_x_6191:
        /* <DEDUP_REMOVED lines=21> */
.L_x_6200:
[----:B------:R-:W-:Y:S05]  /*5220*/  BSYNC.RECONVERGENT B1 ;  /* 0x0000000000017941 */ /* 0x000fea0003800200 */
.L_x_6199:
[----:B------:R-:W-:Y:S01]  /*5230*/  IMAD.SHL.U32 R0, R0, 0x200000, RZ ;  /* 0x0020000000007824 */ /* 0x000fe200078e00ff */
[----:B------:R-:W-:-:S04]  /*5240*/  LEA R2, R2, 0x37800000, 0x17 ;  /* 0x3780000002027811 */ /* 0x000fc800078eb8ff */
[----:B------:R-:W-:-:S07]  /*5250*/  LOP3.LUT R0, R2, R0, R7, 0xfe, !PT ;  /* 0x0000000002007212 */ /* 0x000fce00078efe07 */
.L_x_6198:
[----:B------:R-:W-:Y:S05]  /*5260*/  BSYNC.RECONVERGENT B0 ;  /* 0x0000000000007941 */ /* 0x000fea0003800200 */
.L_x_6197:
[----:B------:R-:W-:Y:S01]  /*5270*/  F2FP.F16.F32.PACK_AB R0, RZ, R0 ;  /* 0x00000000ff00723e */ /* 0x000fe200000000ff */
[----:B------:R-:W-:Y:S06]  /*5280*/  BRA `(.L_x_6178) ;  /* 0x0000000000a87947 */ /* 0x000fec0003800000 */
.L_x_6190:
        /* <DEDUP_REMOVED lines=14> */
.L_x_6204:
[----:B------:R-:W-:Y:S05]  /*5370*/  BSYNC.RECONVERGENT B0 ;  /* 0x0000000000007941 */ /* 0x000fea0003800200 */
.L_x_6203:
[----:B------:R-:W-:Y:S01]  /*5380*/  F2FP.F16.F32.PACK_AB R0, RZ, R0 ;  /* 0x00000000ff00723e */ /* 0x000fe200000000ff */
[----:B------:R-:W-:Y:S06]  /*5390*/  BRA `(.L_x_6178) ;  /* 0x0000000000647947 */ /* 0x000fec0003800000 */
.L_x_6177:
        /* <DEDUP_REMOVED lines=16> */
.L_x_6205:
[----:B------:R-:W-:Y:S01]  /*54a0*/  PRMT R0, RZ, 0x7610, R0 ;  /* 0x00007610ff007816 */ /* 0x000fe20000000000 */
[----:B------:R-:W-:Y:S06]  /*54b0*/  BRA `(.L_x_6178) ;  /* 0x00000000001c7947 */ /* 0x000fec0003800000 */
.L_x_6202:
[----:B------:R-:W2:Y:S02]  /*54c0*/  LDG.E.64 R2, desc[UR36][R2.64] ;  /* 0x0000002402027981 */ /* 0x000ea4000c1e1b00 */
[----:B--2---:R-:W0:Y:S02]  /*54d0*/  I2F.U64 R0, R2 ;  /* 0x0000000200007312 */ /* 0x004e240000301000 */
[----:B0-----:R-:W-:Y:S01]  /*54e0*/  F2FP.F16.F32.PACK_AB R0, RZ, R0 ;  /* 0x00000000ff00723e */ /* 0x001fe200000000ff */
[----:B------:R-:W-:Y:S06]  /*54f0*/  BRA `(.L_x_6178) ;  /* 0x00000000000c7947 */ /* 0x000fec0003800000 */
.L_x_6201:
[----:B------:R-:W2:Y:S02]  /*5500*/  LDG.E R2, desc[UR36][R2.64] ;  /* 0x0000002402027981 */ /* 0x000ea4000c1e1900 */
[----:B--2---:R-:W-:-:S04]  /*5510*/  I2FP.F32.U32 R0, R2 ;  /* 0x0000000200007245 */ /* 0x004fc80000201000 */
[----:B------:R-:W-:-:S07]  /*5520*/  F2FP.F16.F32.PACK_AB R0, RZ, R0 ;  /* 0x00000000ff00723e */ /* 0x000fce00000000ff */
.L_x_6178:
        /* <DEDUP_REMOVED lines=21> */
.L_x_6209:
[----:B------:R-:W-:-:S06]  /*5680*/  HADD2.F32 R5, -RZ, R4.H0_H0 ;  /* 0x20000004ff057230 */ /* 0x000fcc0000004100 */
[----:B------:R-:W0:Y:S02]  /*5690*/  F2I.S64.TRUNC R4, R5 ;  /* 0x0000000500047311 */ /* 0x000e24000020d900 */
[----:B0-----:R0:W-:Y:S01]  /*56a0*/  STG.E.U8 desc[UR36][R2.64], R4 ;  /* 0x0000000402007986 */ /* 0x0011e2000c101124 */
[----:B------:R-:W-:Y:S05]  /*56b0*/  BRA `(.L_x_6211) ;  /* 0x0000000c006c7947 */ /* 0x000fea0003800000 */
.L_x_6208:
        /* <DEDUP_REMOVED lines=10> */
.L_x_6213:
[----:B------:R-:W-:-:S04]  /*5760*/  HADD2.F32 R4, -RZ, R4.H0_H0 ;  /* 0x20000004ff047230 */ /* 0x000fc80000004100 */
[----:B------:R-:W0:Y:S02]  /*5770*/  F2I.FTZ.TRUNC.NTZ R5, R4 ;  /* 0x0000000400057305 */ /* 0x000e24000021f100 */
[----:B0-----:R0:W-:Y:S01]  /*5780*/  STG.E desc[UR36][R2.64], R5 ;  /* 0x0000000502007986 */ /* 0x0011e2000c101924 */
[----:B------:R-:W-:Y:S05]  /*5790*/  BRA `(.L_x_6211) ;  /* 0x0000000c00347947 */ /* 0x000fea0003800000 */
.L_x_6212:
[----:B------:R-:W-:-:S04]  /*57a0*/  HADD2.F32 R4, -RZ, R4.H0_H0 ;  /* 0x20000004ff047230 */ /* 0x000fc80000004100 */
[----:B------:R-:W0:Y:S02]  /*57b0*/  F2I.FTZ.TRUNC.NTZ R5, R4 ;  /* 0x0000000400057305 */ /* 0x000e24000021f100 */
[----:B0-----:R0:W-:Y:S01]  /*57c0*/  STG.E.U16 desc[UR36][R2.64], R5 ;  /* 0x0000000502007986 */ /* 0x0011e2000c101524 */
[----:B------:R-:W-:Y:S05]  /*57d0*/  BRA `(.L_x_6211) ;  /* 0x0000000c00247947 */ /* 0x000fea0003800000 */
.L_x_6207:
        /* <DEDUP_REMOVED lines=9> */
.L_x_6215:
[----:B------:R0:W-:Y:S01]  /*5870*/  STG.E.U16 desc[UR36][R2.64], R4 ;  /* 0x0000000402007986 */ /* 0x0001e2000c101524 */
[----:B------:R-:W-:Y:S05]  /*5880*/  BRA `(.L_x_6211) ;  /* 0x0000000800f87947 */ /* 0x000fea0003800000 */
.L_x_6214:
        /* <DEDUP_REMOVED lines=10> */
.L_x_6217:
[----:B------:R-:W-:-:S05]  /*5930*/  HADD2.F32 R0, -RZ, R4.H0_H0 ;  /* 0x20000004ff007230 */ /* 0x000fca0000004100 */
[----:B------:R-:W-:-:S04]  /*5940*/  F2FP.F16.F32.PACK_AB R0, RZ, R0 ;  /* 0x00000000ff00723e */ /* 0x000fc800000000ff */
[----:B------:R-:W-:-:S05]  /*5950*/  PRMT R0, R0, 0x5410, RZ ;  /* 0x0000541000007816 */ /* 0x000fca00000000ff */
[----:B------:R0:W-:Y:S01]  /*5960*/  STG.E desc[UR36][R2.64], R0 ;  /* 0x0000000002007986 */ /* 0x0001e2000c101924 */
[----:B------:R-:W-:Y:S05]  /*5970*/  BRA `(.L_x_6211) ;  /* 0x0000000800bc7947 */ /* 0x000fea0003800000 */
.L_x_6216:
[----:B------:R-:W-:-:S05]  /*5980*/  HADD2.F32 R4, -RZ, R4.H0_H0 ;  /* 0x20000004ff047230 */ /* 0x000fca0000004100 */
[----:B------:R-:W-:-:S06]  /*5990*/  FMUL.FTZ R4, R4, 1 ;  /* 0x3f80000004047820 */ /* 0x000fcc0000410000 */
[----:B------:R-:W0:Y:S02]  /*59a0*/  F2F.F64.F32 R4, R4 ;  /* 0x0000000400047310 */ /* 0x000e240000201800 */
[----:B0-----:R0:W-:Y:S01]  /*59b0*/  STG.E.64 desc[UR36][R2.64], R4 ;  /* 0x0000000402007986 */ /* 0x0011e2000c101b24 */
[----:B------:R-:W-:Y:S05]  /*59c0*/  BRA `(.L_x_6211) ;  /* 0x0000000800a87947 */ /* 0x000fea0003800000 */
.L_x_6206:
        /* <DEDUP_REMOVED lines=14> */
.L_x_6221:
        /* <DEDUP_REMOVED lines=18> */
.L_x_6224:
[----:B------:R-:W-:-:S04]  /*5bd0*/  SHF.R.U32.HI R5, RZ, 0x18, R5 ;  /* 0x00000018ff057819 */ /* 0x000fc80000011605 */
[----:B------:R-:W-:-:S07]  /*5be0*/  LOP3.LUT R0, R0, 0x80, R5, 0xf8, !PT ;  /* 0x0000008000007812 */ /* 0x000fce00078ef805 */
.L_x_6223:
[----:B------:R-:W-:Y:S05]  /*5bf0*/  BSYNC.RECONVERGENT B0 ;  /* 0x0000000000007941 */ /* 0x000fea0003800200 */
.L_x_6222:
[----:B------:R0:W-:Y:S01]  /*5c00*/  STG.E.U8 desc[UR36][R2.64], R0 ;  /* 0x0000000002007986 */ /* 0x0001e2000c101124 */
[----:B------:R-:W-:Y:S05]  /*5c10*/  BRA `(.L_x_6211) ;  /* 0x0000000800147947 */ /* 0x000fea0003800000 */
.L_x_6220:
        /* <DEDUP_REMOVED lines=18> */
.L_x_6227:
[----:B------:R-:W-:-:S04]  /*5d40*/  SHF.R.U32.HI R5, RZ, 0x18, R5 ;  /* 0x00000018ff057819 */ /* 0x000fc80000011605 */
[----:B------:R-:W-:-:S07]  /*5d50*/  LOP3.LUT R0, R0, 0x80, R5, 0xf8, !PT ;  /* 0x0000008000007812 */ /* 0x000fce00078ef805 */
.L_x_6226:
[----:B------:R-:W-:Y:S05]  /*5d60*/  BSYNC.RECONVERGENT B0 ;  /* 0x0000000000007941 */ /* 0x000fea0003800200 */
.L_x_6225:
[----:B------:R0:W-:Y:S01]  /*5d70*/  STG.E.U8 desc[UR36][R2.64], R0 ;  /* 0x0000000002007986 */ /* 0x0001e2000c101124 */
[----:B------:R-:W-:Y:S05]  /*5d80*/  BRA `(.L_x_6211) ;  /* 0x0000000400b87947 */ /* 0x000fea0003800000 */
.L_x_6219:
        /* <DEDUP_REMOVED lines=22> */
.L_x_6229:
[----:B------:R-:W-:-:S06]  /*5ef0*/  HADD2.F32 R4, -RZ, R4.H0_H0 ;  /* 0x20000004ff047230 */ /* 0x000fcc0000004100 */
[----:B------:R-:W0:Y:S02]  /*5f00*/  F2I.U64.TRUNC R4, R4 ;  /* 0x0000000400047311 */ /* 0x000e24000020d800 */
[----:B0-----:R0:W-:Y:S01]  /*5f10*/  STG.E.64 desc[UR36][R2.64], R4 ;  /* 0x0000000402007986 */ /* 0x0011e2000c101b24 */
[----:B------:R-:W-:Y:S05]  /*5f20*/  BRA `(.L_x_6211) ;  /* 0x0000000400507947 */ /* 0x000fea0003800000 */
.L_x_6228:
[----:B------:R-:W-:-:S04]  /*5f30*/  HADD2.F32 R4, -RZ, R4.H0_H0 ;  /* 0x20000004ff047230 */ /* 0x000fc80000004100 */
[----:B------:R-:W0:Y:S02]  /*5f40*/  F2I.FTZ.U32.TRUNC.NTZ R5, R4 ;  /* 0x0000000400057305 */ /* 0x000e24000021f000 */
[----:B0-----:R0:W-:Y:S01]  /*5f50*/  STG.E desc[UR36][R2.64], R5 ;  /* 0x0000000502007986 */ /* 0x0011e2000c101924 */
[----:B------:R-:W-:Y:S05]  /*5f60*/  BRA `(.L_x_6211) ;  /* 0x0000000400407947 */ /* 0x000fea0003800000 */
.L_x_6218:
        /* <DEDUP_REMOVED lines=11> */
.L_x_6231:
[----:B------:R-:W-:Y:S01]  /*6020*/  HADD2.F32 R4, -RZ, R4.H0_H0 ;  /* 0x20000004ff047230 */ /* 0x000fe20000004100 */
[----:B------:R-:W-:-:S04]  /*6030*/  CS2R R6, SRZ ;  /* 0x0000000000067805 */ /* 0x000fc8000001ff00 */
[----:B------:R-:W-:-:S06]  /*6040*/  FMUL.FTZ R4, R4, 1 ;  /* 0x3f80000004047820 */ /* 0x000fcc0000410000 */
[----:B------:R-:W0:Y:S02]  /*6050*/  F2F.F64.F32 R4, R4 ;  /* 0x0000000400047310 */ /* 0x000e240000201800 */
[----:B0-----:R4:W-:Y:S01]  /*6060*/  STG.E.128 desc[UR36][R2.64], R4 ;  /* 0x0000000402007986 */ /* 0x0019e2000c101d24 */
[----:B------:R-:W-:Y:S05]  /*6070*/  BRA `(.L_x_6211) ;  /* 0x0000000000fc7947 */ /* 0x000fea0003800000 */
.L_x_6230:
[----:B------:R-:W-:-:S09]  /*6080*/  UISETP.NE.AND UP0, UPT, UR4, 0xf, UPT ;  /* 0x0000000f0400788c */ /* 0x000fd2000bf05270 */
[----:B------:R-:W-:Y:S05]  /*6090*/  BRA.U !UP0, `(.L_x_6232) ;  /* 0x0000000108e87547 */ /* 0x000fea000b800000 */
[----:B------:R-:W-:-:S09]  /*60a0*/  UISETP.NE.AND UP0, UPT, UR4, 0x17, UPT ;  /* 0x000000170400788c */ /* 0x000fd2000bf05270 */
[----:B------:R-:W-:Y:S05]  /*60b0*/  BRA.U !UP0, `(.L_x_6233) ;  /* 0x0000000108907547 */ /* 0x000fea000b800000 */
[----:B------:R-:W-:-:S09]  /*60c0*/  UISETP.NE.AND UP0, UPT, UR4, 0x18, UPT ;  /* 0x000000180400788c */ /* 0x000fd2000bf05270 */
[----:B------:R-:W-:Y:S05]  /*60d0*/  BRA.U !UP0, `(.L_x_6234) ;  /* 0x0000000108447547 */ /* 0x000fea000b800000 */
.L_x_6210:
        /* <DEDUP_REMOVED lines=16> */
.L_x_6235:
[----:B------:R-:W-:Y:S05]  /*61e0*/  BRA `(.L_x_6211) ;  /* 0x0000000000a07947 */ /* 0x000fea0003800000 */
.L_x_6234:
        /* <DEDUP_REMOVED lines=13> */
.L_x_6237:
[----:B------:R-:W-:Y:S05]  /*62c0*/  BSYNC.RECONVERGENT B0 ;  /* 0x0000000000007941 */ /* 0x000fea0003800200 */
.L_x_6236:
[----:B------:R-:W-:-:S05]  /*62d0*/  LOP3.LUT R5, R0, 0x80, R5, 0xf8, !PT ;  /* 0x0000008000057812 */ /* 0x000fca00078ef805 */
[----:B------:R2:W-:Y:S01]  /*62e0*/  STG.E.U8 desc[UR36][R2.64], R5 ;  /* 0x0000000502007986 */ /* 0x0005e2000c101124 */
[----:B------:R-:W-:Y:S05]  /*62f0*/  BRA `(.L_x_6211) ;  /* 0x00000000005c7947 */ /* 0x000fea0003800000 */
.L_x_6233:
        /* <DEDUP_REMOVED lines=12> */
.L_x_6239:
[----:B------:R-:W-:Y:S01]  /*63c0*/  IMAD.MOV.U32 R0, RZ, RZ, 0x7f ;  /* 0x0000007fff007424 */ /* 0x000fe200078e00ff */
[----:B------:R-:W-:-:S04]  /*63d0*/  ISETP.GT.U32.AND P0, PT, R4, 0x7f800000, PT ;  /* 0x7f8000000400780c */ /* 0x000fc80003f04070 */
[----:B------:R-:W-:-:S09]  /*63e0*/  SEL R0, R0, 0x7c, P0 ;  /* 0x0000007c00007807 */ /* 0x000fd20000000000 */
.L_x_6240:
[----:B------:R-:W-:Y:S05]  /*63f0*/  BSYNC.RECONVERGENT B0 ;  /* 0x0000000000007941 */ /* 0x000fea0003800200 */
.L_x_6238:
[----:B------:R-:W-:-:S04]  /*6400*/  SHF.R.U32.HI R5, RZ, 0x18, R5 ;  /* 0x00000018ff057819 */ /* 0x000fc80000011605 */
[----:B------:R-:W-:-:S05]  /*6410*/  LOP3.LUT R5, R0, 0x80, R5, 0xf8, !PT ;  /* 0x0000008000057812 */ /* 0x000fca00078ef805 */
[----:B------:R1:W-:Y:S01]  /*6420*/  STG.E.U8 desc[UR36][R2.64], R5 ;  /* 0x0000000502007986 */ /* 0x0003e2000c101124 */
[----:B------:R-:W-:Y:S05]  /*6430*/  BRA `(.L_x_6211) ;  /* 0x00000000000c7947 */ /* 0x000fea0003800000 */
.L_x_6232:
[----:B------:R-:W-:-:S05]  /*6440*/  HADD2.F32 R0, -RZ, R4.H0_H0 ;  /* 0x20000004ff007230 */ /* 0x000fca0000004100 */
[----:B------:R-:W-:-:S05]  /*6450*/  F2FP.BF16.F32.PACK_AB R0, RZ, R0 ;  /* 0x00000000ff00723e */ /* 0x000fca00000010ff */
[----:B------:R0:W-:Y:S02]  /*6460*/  STG.E.U16 desc[UR36][R2.64], R0 ;  /* 0x0000000002007986 */ /* 0x0001e4000c101524 */
.L_x_6211:
[----:B------:R-:W-:-:S07]  /*6470*/  VIADD R17, R17, 0x80 ;  /* 0x0000008011117836 */ /* 0x000fce0000000000 */
.L_x_6171:
[----:B------:R-:W-:Y:S05]  /*6480*/  BSYNC.RECONVERGENT B6 ;  /* 0x0000000000067941 */ /* 0x000fea0003800200 */
.L_x_6170:
        /* <DEDUP_REMOVED lines=307> */
.L_x_6243:
        /* <DEDUP_REMOVED lines=18> */
.L_x_6247:
[----:B------:R-:W2:Y:S02]  /*78e0*/  LDG.E.U8 R2, desc[UR36][R2.64] ;  /* 0x0000002402027981 */ /* 0x000ea4000c1e1100 */
[----:B--2---:R-:W-:-:S04]  /*78f0*/  I2FP.F32.U32 R0, R2 ;  /* 0x0000000200007245 */ /* 0x004fc80000201000 */
[----:B------:R-:W-:Y:S01]  /*7900*/  F2FP.F16.F32.PACK_AB R0, RZ, R0 ;  /* 0x00000000ff00723e */ /* 0x000fe200000000ff */
[----:B------:R-:W-:Y:S06]  /*7910*/  BRA `(.L_x_6249) ;  /* 0x0000000c007c7947 */ /* 0x000fec0003800000 */
.L_x_6246:
        /* <DEDUP_REMOVED lines=10> */
.L_x_6251:
[----:B------:R-:W2:Y:S02]  /*79c0*/  LDG.E R2, desc[UR36][R2.64] ;  /* 0x0000002402027981 */ /* 0x000ea4000c1e1900 */
[----:B--2---:R-:W-:-:S04]  /*79d0*/  I2FP.F32.S32 R0, R2 ;  /* 0x0000000200007245 */ /* 0x004fc80000201400 */
[----:B------:R-:W-:Y:S01]  /*79e0*/  F2FP.F16.F32.PACK_AB R0, RZ, R0 ;  /* 0x00000000ff00723e */ /* 0x000fe200000000ff */
[----:B------:R-:W-:Y:S06]  /*79f0*/  BRA `(.L_x_6249) ;  /* 0x0000000c00447947 */ /* 0x000fec0003800000 */
.L_x_6250:
[----:B------:R-:W2:Y:S02]  /*7a00*/  LDG.E.U16 R2, desc[UR36][R2.64] ;  /* 0x0000002402027981 */ /* 0x000ea4000c1e1500 */
[----:B--2---:R-:W0:Y:S02]  /*7a10*/  I2F.S16 R0, R2 ;  /* 0x0000000200007306 */ /* 0x004e240000101400 */
[----:B0-----:R-:W-:Y:S01]  /*7a20*/  F2FP.F16.F32.PACK_AB R0, RZ, R0 ;  /* 0x00000000ff00723e */ /* 0x001fe200000000ff */
[----:B------:R-:W-:Y:S06]  /*7a30*/  BRA `(.L_x_6249) ;  /* 0x0000000c00347947 */ /* 0x000fec0003800000 */
.L_x_6245:
        /* <DEDUP_REMOVED lines=9> */
.L_x_6253:
[----:B------:R1:W5:Y:S01]  /*7ad0*/  LDG.E.U16 R0, desc[UR36][R2.64] ;  /* 0x0000002402007981 */ /* 0x000362000c1e1500 */
[----:B------:R-:W-:Y:S05]  /*7ae0*/  BRA `(.L_x_6249) ;  /* 0x0000000c00087947 */ /* 0x000fea0003800000 */
.L_x_6252:
        /* <DEDUP_REMOVED lines=9> */
.L_x_6255:
[----:B------:R0:W5:Y:S01]  /*7b80*/  LDG.E.U16 R0, desc[UR36][R2.64] ;  /* 0x0000002402007981 */ /* 0x000162000c1e1500 */
[----:B------:R-:W-:Y:S05]  /*7b90*/  BRA `(.L_x_6249) ;  /* 0x0000000800dc7947 */ /* 0x000fea0003800000 */
.L_x_6254:
        /* <DEDUP_REMOVED lines=8> */
.L_x_6244:
        /* <DEDUP_REMOVED lines=13> */
.L_x_6258:
        /* <DEDUP_REMOVED lines=8> */
.L_x_6257:
        /* <DEDUP_REMOVED lines=27> */
.L_x_6260:
        /* <DEDUP_REMOVED lines=13> */
.L_x_6259:
[----:B------:R-:W2:Y:S02]  /*7ff0*/  LDG.E.U16 R0, desc[UR36][R2.64] ;  /* 0x0000002402007981 */ /* 0x000ea4000c1e1500 */
[----:B--2---:R-:W-:-:S05]  /*8000*/  IMAD.U32 R0, R0, 0x10000, RZ ;  /* 0x0001000000007824 */ /* 0x004fca00078e00ff */
[----:B------:R-:W-:Y:S01]  /*8010*/  F2FP.F16.F32.PACK_AB R0, RZ, R0 ;  /* 0x00000000ff00723e */ /* 0x000fe200000000ff */
[----:B------:R-:W-:Y:S06]  /*8020*/  BRA `(.L_x_6249) ;  /* 0x0000000400b87947 */ /* 0x000fec0003800000 */
.L_x_6256:
        /* <DEDUP_REMOVED lines=12> */
.L_x_6263:
        /* <DEDUP_REMOVED lines=21> */
.L_x_6267:
[----:B------:R-:W-:Y:S05]  /*8240*/  BSYNC.RECONVERGENT B1 ;  /* 0x0000000000017941 */ /* 0x000fea0003800200 */
.L_x_6266:
[----:B------:R-:W-:Y:S01]  /*8250*/  IMAD.SHL.U32 R0, R0, 0x100000, RZ ;  /* 0x0010000000007824 */ /* 0x000fe200078e00ff */
[----:B------:R-:W-:-:S04]  /*8260*/  LEA R2, R2, 0x3b800000, 0x17 ;  /* 0x3b80000002027811 */ /* 0x000fc800078eb8ff */
[----:B------:R-:W-:-:S07]  /*8270*/  LOP3.LUT R0, R2, R0, R7, 0xfe, !PT ;  /* 0x0000000002007212 */ /* 0x000fce00078efe07 */
.L_x_6265:
[----:B------:R-:W-:Y:S05]  /*8280*/  BSYNC.RECONVERGENT B0 ;  /* 0x0000000000007941 */ /* 0x000fea0003800200 */
.L_x_6264:
[----:B------:R-:W-:Y:S01]  /*8290*/  F2FP.F16.F32.PACK_AB R0, RZ, R0 ;  /* 0x00000000ff00723e */ /* 0x000fe200000000ff */
[----:B------:R-:W-:Y:S06]  /*82a0*/  BRA `(.L_x_6249) ;  /* 0x0000000400187947 */ /* 0x000fec0003800000 */
.L_x_6262:
        /* <DEDUP_REMOVED lines=21> */
.L_x_6271:
[----:B------:R-:W-:Y:S05]  /*8400*/  BSYNC.RECONVERGENT B1 ;  /* 0x0000000000017941 */ /* 0x000fea0003800200 */
.L_x_6270:
[----:B------:R-:W-:Y:S02]  /*8410*/  SHF.L.U32 R0, R0, 0x15, RZ ;  /* 0x0000001500007819 */ /* 0x000fe400000006ff */
[----:B------:R-:W-:-:S04]  /*8420*/  LEA R2, R2, 0x37800000, 0x17 ;  /* 0x3780000002027811 */ /* 0x000fc800078eb8ff */
[----:B------:R-:W-:-:S07]  /*8430*/  LOP3.LUT R0, R2, R0, R7, 0xfe, !PT ;  /* 0x0000000002007212 */ /* 0x000fce00078efe07 */
.L_x_6269:
[----:B------:R-:W-:Y:S05]  /*8440*/  BSYNC.RECONVERGENT B0 ;  /* 0x0000000000007941 */ /* 0x000fea0003800200 */
.L_x_6268:
[----:B------:R-:W-:Y:S01]  /*8450*/  F2FP.F16.F32.PACK_AB R0, RZ, R0 ;  /* 0x00000000ff00723e */ /* 0x000fe200000000ff */
[----:B------:R-:W-:Y:S06]  /*8460*/  BRA `(.L_x_6249) ;  /* 0x0000000000a87947 */ /* 0x000fec0003800000 */
.L_x_6261:
        /* <DEDUP_REMOVED lines=14> */
.L_x_6275:
[----:B------:R-:W-:Y:S05]  /*8550*/  BSYNC.RECONVERGENT B0 ;  /* 0x0000000000007941 */ /* 0x000fea0003800200 */
.L_x_6274:
[----:B------:R-:W-:Y:S01]  /*8560*/  F2FP.F16.F32.PACK_AB R0, RZ, R0 ;  /* 0x00000000ff00723e */ /* 0x000fe200000000ff */
[----:B------:R-:W-:Y:S06]  /*8570*/  BRA `(.L_x_6249) ;  /* 0x0000000000647947 */ /* 0x000fec0003800000 */
.L_x_6248:
        /* <DEDUP_REMOVED lines=16> */
.L_x_6276:
[----:B------:R-:W-:Y:S01]  /*8680*/  PRMT R0, RZ, 0x7610, R0 ;  /* 0x00007610ff007816 */ /* 0x000fe20000000000 */
[----:B------:R-:W-:Y:S06]  /*8690*/  BRA `(.L_x_6249) ;  /* 0x00000000001c7947 */ /* 0x000fec0003800000 */
.L_x_6273:
[----:B------:R-:W2:Y:S02]  /*86a0*/  LDG.E.64 R2, desc[UR36][R2.64] ;  /* 0x0000002402027981 */ /* 0x000ea4000c1e1b00 */
[----:B--2---:R-:W0:Y:S02]  /*86b0*/  I2F.U64 R0, R2 ;  /* 0x0000000200007312 */ /* 0x004e240000301000 */
[----:B0-----:R-:W-:Y:S01]  /*86c0*/  F2FP.F16.F32.PACK_AB R0, RZ, R0 ;  /* 0x00000000ff00723e */ /* 0x001fe200000000ff */
[----:B------:R-:W-:Y:S06]  /*86d0*/  BRA `(.L_x_6249) ;  /* 0x00000000000c7947 */ /* 0x000fec0003800000 */
.L_x_6272:
[----:B------:R-:W2:Y:S02]  /*86e0*/  LDG.E R2, desc[UR36][R2.64] ;  /* 0x0000002402027981 */ /* 0x000ea4000c1e1900 */
[----:B--2---:R-:W-:-:S04]  /*86f0*/  I2FP.F32.U32 R0, R2 ;  /* 0x0000000200007245 */ /* 0x004fc80000201000 */
[----:B------:R-:W-:-:S07]  /*8700*/  F2FP.F16.F32.PACK_AB R0, RZ, R0 ;  /* 0x00000000ff00723e */ /* 0x000fce00000000ff */
.L_x_6249:
        /* <DEDUP_REMOVED lines=21> */
.L_x_6280:
[----:B------:R-:W-:-:S06]  /*8860*/  HADD2.F32 R5, -RZ, R4.H0_H0 ;  /* 0x20000004ff057230 */ /* 0x000fcc0000004100 */
[----:B------:R-:W0:Y:S02]  /*8870*/  F2I.S64.TRUNC R4, R5 ;  /* 0x0000000500047311 */ /* 0x000e24000020d900 */
[----:B0-----:R4:W-:Y:S01]  /*8880*/  STG.E.U8 desc[UR36][R2.64], R4 ;  /* 0x0000000402007986 */ /* 0x0019e2000c101124 */
[----:B------:R-:W-:Y:S05]  /*8890*/  BRA `(.L_x_6282) ;  /* 0x0000000c006c7947 */ /* 0x000fea0003800000 */
.L_x_6279:
        /* <DEDUP_REMOVED lines=10> */
.L_x_6284:
[----:B------:R-:W-:-:S04]  /*8940*/  HADD2.F32 R4, -RZ, R4.H0_H0 ;  /* 0x20000004ff047230 */ /* 0x000fc80000004100 */
[----:B------:R-:W0:Y:S02]  /*8950*/  F2I.FTZ.TRUNC.NTZ R5, R4 ;  /* 0x0000000400057305 */ /* 0x000e24000021f100 */
[----:B0-----:R2:W-:Y:S01]  /*8960*/  STG.E desc[UR36][R2.64], R5 ;  /* 0x0000000502007986 */ /* 0x0015e2000c101924 */
[----:B------:R-:W-:Y:S05]  /*8970*/  BRA `(.L_x_6282) ;  /* 0x0000000c00347947 */ /* 0x000fea0003800000 */
.L_x_6283:
[----:B------:R-:W-:-:S04]  /*8980*/  HADD2.F32 R4, -RZ, R4.H0_H0 ;  /* 0x20000004ff047230 */ /* 0x000fc80000004100 */
[----:B------:R-:W0:Y:S02]  /*8990*/  F2I.FTZ.TRUNC.NTZ R5, R4 ;  /* 0x0000000400057305 */ /* 0x000e24000021f100 */
[----:B0-----:R0:W-:Y:S01]  /*89a0*/  STG.E.U16 desc[UR36][R2.64], R5 ;  /* 0x0000000502007986 */ /* 0x0011e2000c101524 */
[----:B------:R-:W-:Y:S05]  /*89b0*/  BRA `(.L_x_6282) ;  /* 0x0000000c00247947 */ /* 0x000fea0003800000 */
.L_x_6278:
        /* <DEDUP_REMOVED lines=9> */
.L_x_6286:
[----:B------:R0:W-:Y:S01]  /*8a50*/  STG.E.U16 desc[UR36][R2.64], R4 ;  /* 0x0000000402007986 */ /* 0x0001e2000c101524 */
[----:B------:R-:W-:Y:S05]  /*8a60*/  BRA `(.L_x_6282) ;  /* 0x0000000800f87947 */ /* 0x000fea0003800000 */
.L_x_6285:
        /* <DEDUP_REMOVED lines=10> */
.L_x_6288:
[----:B------:R-:W-:-:S05]  /*8b10*/  HADD2.F32 R0, -RZ, R4.H0_H0 ;  /* 0x20000004ff007230 */ /* 0x000fca0000004100 */
[----:B------:R-:W-:-:S04]  /*8b20*/  F2FP.F16.F32.PACK_AB R0, RZ, R0 ;  /* 0x00000000ff00723e */ /* 0x000fc800000000ff */
[----:B------:R-:W-:-:S05]  /*8b30*/  PRMT R0, R0, 0x5410, RZ ;  /* 0x0000541000007816 */ /* 0x000fca00000000ff */
[----:B------:R0:W-:Y:S01]  /*8b40*/  STG.E desc[UR36][R2.64], R0 ;  /* 0x0000000002007986 */ /* 0x0001e2000c101924 */
[----:B------:R-:W-:Y:S05]  /*8b50*/  BRA `(.L_x_6282) ;  /* 0x0000000800bc7947 */ /* 0x000fea0003800000 */
.L_x_6287:
[----:B------:R-:W-:-:S05]  /*8b60*/  HADD2.F32 R4, -RZ, R4.H0_H0 ;  /* 0x20000004ff047230 */ /* 0x000fca0000004100 */
[----:B------:R-:W-:-:S06]  /*8b70*/  FMUL.FTZ R4, R4, 1 ;  /* 0x3f80000004047820 */ /* 0x000fcc0000410000 */
[----:B------:R-:W0:Y:S02]  /*8b80*/  F2F.F64.F32 R4, R4 ;  /* 0x0000000400047310 */ /* 0x000e240000201800 */
[----:B0-----:R0:W-:Y:S01]  /*8b90*/  STG.E.64 desc[UR36][R2.64], R4 ;  /* 0x0000000402007986 */ /* 0x0011e2000c101b24 */
[----:B------:R-:W-:Y:S05]  /*8ba0*/  BRA `(.L_x_6282) ;  /* 0x0000000800a87947 */ /* 0x000fea0003800000 */
.L_x_6277:
        /* <DEDUP_REMOVED lines=14> */
.L_x_6292:
        /* <DEDUP_REMOVED lines=18> */
.L_x_6295:
[----:B------:R-:W-:-:S04]  /*8db0*/  SHF.R.U32.HI R5, RZ, 0x18, R5 ;  /* 0x00000018ff057819 */ /* 0x000fc80000011605 */
[----:B------:R-:W-:-:S07]  /*8dc0*/  LOP3.LUT R0, R0, 0x80, R5, 0xf8, !PT ;  /* 0x0000008000007812 */ /* 0x000fce00078ef805 */
.L_x_6294:
[----:B------:R-:W-:Y:S05]  /*8dd0*/  BSYNC.RECONVERGENT B0 ;  /* 0x0000000000007941 */ /* 0x000fea0003800200 */
.L_x_6293:
[----:B------:R0:W-:Y:S01]  /*8de0*/  STG.E.U8 desc[UR36][R2.64], R0 ;  /* 0x0000000002007986 */ /* 0x0001e2000c101124 */
[----:B------:R-:W-:Y:S05]  /*8df0*/  BRA `(.L_x_6282) ;  /* 0x0000000800147947 */ /* 0x000fea0003800000 */
.L_x_6291:
        /* <DEDUP_REMOVED lines=18> */
.L_x_6298:
[----:B------:R-:W-:-:S04]  /*8f20*/  SHF.R.U32.HI R5, RZ, 0x18, R5 ;  /* 0x00000018ff057819 */ /* 0x000fc80000011605 */
[----:B------:R-:W-:-:S07]  /*8f30*/  LOP3.LUT R0, R0, 0x80, R5, 0xf8, !PT ;  /* 0x0000008000007812 */ /* 0x000fce00078ef805 */
.L_x_6297:
[----:B------:R-:W-:Y:S05]  /*8f40*/  BSYNC.RECONVERGENT B0 ;  /* 0x0000000000007941 */ /* 0x000fea0003800200 */
.L_x_6296:
[----:B------:R0:W-:Y:S01]  /*8f50*/  STG.E.U8 desc[UR36][R2.64], R0 ;  /* 0x0000000002007986 */ /* 0x0001e2000c101124 */
[----:B------:R-:W-:Y:S05]  /*8f60*/  BRA `(.L_x_6282) ;  /* 0x0000000400b87947 */ /* 0x000fea0003800000 */
.L_x_6290:
        /* <DEDUP_REMOVED lines=22> */
.L_x_6300:
[----:B------:R-:W-:-:S06]  /*90d0*/  HADD2.F32 R4, -RZ, R4.H0_H0 ;  /* 0x20000004ff047230 */ /* 0x000fcc0000004100 */
[----:B------:R-:W0:Y:S02]  /*90e0*/  F2I.U64.TRUNC R4, R4 ;  /* 0x0000000400047311 */ /* 0x000e24000020d800 */
[----:B0-----:R0:W-:Y:S01]  /*90f0*/  STG.E.64 desc[UR36][R2.64], R4 ;  /* 0x0000000402007986 */ /* 0x0011e2000c101b24 */
[----:B------:R-:W-:Y:S05]  /*9100*/  BRA `(.L_x_6282) ;  /* 0x0000000400507947 */ /* 0x000fea0003800000 */
.L_x_6299:
[----:B------:R-:W-:-:S04]  /*9110*/  HADD2.F32 R4, -RZ, R4.H0_H0 ;  /* 0x20000004ff047230 */ /* 0x000fc80000004100 */
[----:B------:R-:W0:Y:S02]  /*9120*/  F2I.FTZ.U32.TRUNC.NTZ R5, R4 ;  /* 0x0000000400057305 */ /* 0x000e24000021f000 */
[----:B0-----:R0:W-:Y:S01]  /*9130*/  STG.E desc[UR36][R2.64], R5 ;  /* 0x0000000502007986 */ /* 0x0011e2000c101924 */
[----:B------:R-:W-:Y:S05]  /*9140*/  BRA `(.L_x_6282) ;  /* 0x0000000400407947 */ /* 0x000fea0003800000 */
.L_x_6289:
        /* <DEDUP_REMOVED lines=11> */
.L_x_6302:
[----:B------:R-:W-:Y:S01]  /*9200*/  HADD2.F32 R4, -RZ, R4.H0_H0 ;  /* 0x20000004ff047230 */ /* 0x000fe20000004100 */
[----:B------:R-:W-:-:S04]  /*9210*/  CS2R R6, SRZ ;  /* 0x0000000000067805 */ /* 0x000fc8000001ff00 */
[----:B------:R-:W-:-:S06]  /*9220*/  FMUL.FTZ R4, R4, 1 ;  /* 0x3f80000004047820 */ /* 0x000fcc0000410000 */
[----:B------:R-:W0:Y:S02]  /*9230*/  F2F.F64.F32 R4, R4 ;  /* 0x0000000400047310 */ /* 0x000e240000201800 */
[----:B0-----:R0:W-:Y:S01]  /*9240*/  STG.E.128 desc[UR36][R2.64], R4 ;  /* 0x0000000402007986 */ /* 0x0011e2000c101d24 */
[----:B------:R-:W-:Y:S05]  /*9250*/  BRA `(.L_x_6282) ;  /* 0x0000000000fc7947 */ /* 0x000fea0003800000 */
.L_x_6301:
[----:B------:R-:W-:-:S09]  /*9260*/  UISETP.NE.AND UP0, UPT, UR4, 0xf, UPT ;  /* 0x0000000f0400788c */ /* 0x000fd2000bf05270 */
[----:B------:R-:W-:Y:S05]  /*9270*/  BRA.U !UP0, `(.L_x_6303) ;  /* 0x0000000108e87547 */ /* 0x000fea000b800000 */
[----:B------:R-:W-:-:S09]  /*9280*/  UISETP.NE.AND UP0, UPT, UR4, 0x17, UPT ;  /* 0x000000170400788c */ /* 0x000fd2000bf05270 */
[----:B------:R-:W-:Y:S05]  /*9290*/  BRA.U !UP0, `(.L_x_6304) ;  /* 0x0000000108907547 */ /* 0x000fea000b800000 */
[----:B------:R-:W-:-:S09]  /*92a0*/  UISETP.NE.AND UP0, UPT, UR4, 0x18, UPT ;  /* 0x000000180400788c */ /* 0x000fd2000bf05270 */
[----:B------:R-:W-:Y:S05]  /*92b0*/  BRA.U !UP0, `(.L_x_6305) ;  /* 0x0000000108447547 */ /* 0x000fea000b800000 */
.L_x_6281:
        /* <DEDUP_REMOVED lines=16> */
.L_x_6306:
[----:B------:R-:W-:Y:S05]  /*93c0*/  BRA `(.L_x_6282) ;  /* 0x0000000000a07947 */ /* 0x000fea0003800000 */
.L_x_6305:
        /* <DEDUP_REMOVED lines=13> */
.L_x_6308:
[----:B------:R-:W-:Y:S05]  /*94a0*/  BSYNC.RECONVERGENT B0 ;  /* 0x0000000000007941 */ /* 0x000fea0003800200 */
.L_x_6307:
[----:B------:R-:W-:-:S05]  /*94b0*/  LOP3.LUT R5, R0, 0x80, R5, 0xf8, !PT ;  /* 0x0000008000057812 */ /* 0x000fca00078ef805 */
[----:B------:R0:W-:Y:S01]  /*94c0*/  STG.E.U8 desc[UR36][R2.64], R5 ;  /* 0x0000000502007986 */ /* 0x0001e2000c101124 */
[----:B------:R-:W-:Y:S05]  /*94d0*/  BRA `(.L_x_6282) ;  /* 0x00000000005c7947 */ /* 0x000fea0003800000 */
.L_x_6304:
        /* <DEDUP_REMOVED lines=12> */
.L_x_6310:
[----:B------:R-:W-:Y:S02]  /*95a0*/  ISETP.GT.U32.AND P0, PT, R4, 0x7f800000, PT ;  /* 0x7f8000000400780c */ /* 0x000fe40003f04070 */
[----:B------:R-:W-:-:S04]  /*95b0*/  MOV R0, 0x7f ;  /* 0x0000007f00007802 */ /* 0x000fc80000000f00 */
[----:B------:R-:W-:-:S07]  /*95c0*/  SEL R0, R0, 0x7c, P0 ;  /* 0x0000007c00007807 */ /* 0x000fce0000000000 */
.L_x_6311:
[----:B------:R-:W-:Y:S05]  /*95d0*/  BSYNC.RECONVERGENT B0 ;  /* 0x0000000000007941 */ /* 0x000fea0003800200 */
.L_x_6309:
[----:B------:R-:W-:-:S04]  /*95e0*/  SHF.R.U32.HI R5, RZ, 0x18, R5 ;  /* 0x00000018ff057819 */ /* 0x000fc80000011605 */
[----:B------:R-:W-:-:S05]  /*95f0*/  LOP3.LUT R5, R0, 0x80, R5, 0xf8, !PT ;  /* 0x0000008000057812 */ /* 0x000fca00078ef805 */
[----:B------:R0:W-:Y:S01]  /*9600*/  STG.E.U8 desc[UR36][R2.64], R5 ;  /* 0x0000000502007986 */ /* 0x0001e2000c101124 */
[----:B------:R-:W-:Y:S05]  /*9610*/  BRA `(.L_x_6282) ;  /* 0x00000000000c7947 */ /* 0x000fea0003800000 */
.L_x_6303:
[----:B------:R-:W-:-:S05]  /*9620*/  HADD2.F32 R0, -RZ, R4.H0_H0 ;  /* 0x20000004ff007230 */ /* 0x000fca0000004100 */
[----:B------:R-:W-:-:S05]  /*9630*/  F2FP.BF16.F32.PACK_AB R0, RZ, R0 ;  /* 0x00000000ff00723e */ /* 0x000fca00000010ff */
[----:B------:R0:W-:Y:S02]  /*9640*/  STG.E.U16 desc[UR36][R2.64], R0 ;  /* 0x0000000002007986 */ /* 0x0001e4000c101524 */
.L_x_6282:
[----:B------:R-:W-:-:S07]  /*9650*/  VIADD R17, R17, 0x80 ;  /* 0x0000008011117836 */ /* 0x000fce0000000000 */
.L_x_6242:
[----:B------:R-:W-:Y:S05]  /*9660*/  BSYNC.RECONVERGENT B6 ;  /* 0x0000000000067941 */ /* 0x000fea0003800200 */
.L_x_6241:
        /* <DEDUP_REMOVED lines=306> */
.L_x_6312:
        /* <DEDUP_REMOVED lines=20> */
.L_x_6316:
[----:B------:R-:W2:Y:S02]  /*aad0*/  LDG.E.U8 R2, desc[UR36][R2.64] ;  /* 0x0000002402027981 */ /* 0x000ea4000c1e1100 */
[----:B--2---:R-:W-:-:S04]  /*aae0*/  I2FP.F32.U32 R0, R2 ;  /* 0x0000000200007245 */ /* 0x004fc80000201000 */
[----:B------:R-:W-:Y:S01]  /*aaf0*/  F2FP.F16.F32.PACK_AB R0, RZ, R0 ;  /* 0x00000000ff00723e */ /* 0x000fe200000000ff */
[----:B------:R-:W-:Y:S06]  /*ab00*/  BRA `(.L_x_6318) ;  /* 0x0000000c007c7947 */ /* 0x000fec0003800000 */
.L_x_6315:
        /* <DEDUP_REMOVED lines=10> */
.L_x_6320:
[----:B------:R-:W2:Y:S02]  /*abb0*/  LDG.E R2, desc[UR36][R2.64] ;  /* 0x0000002402027981 */ /* 0x000ea4000c1e1900 */
[----:B--2---:R-:W-:-:S04]  /*abc0*/  I2FP.F32.S32 R0, R2 ;  /* 0x0000000200007245 */ /* 0x004fc80000201400 */
[----:B------:R-:W-:Y:S01]  /*abd0*/  F2FP.F16.F32.PACK_AB R0, RZ, R0 ;  /* 0x00000000ff00723e */ /* 0x000fe200000000ff */
[----:B------:R-:W-:Y:S06]  /*abe0*/  BRA `(.L_x_6318) ;  /* 0x0000000c00447947 */ /* 0x000fec0003800000 */
.L_x_6319:
[----:B------:R-:W2:Y:S02]  /*abf0*/  LDG.E.U16 R2, desc[UR36][R2.64] ;  /* 0x0000002402027981 */ /* 0x000ea4000c1e1500 */
[----:B--2---:R-:W0:Y:S02]  /*ac00*/  I2F.S16 R0, R2 ;  /* 0x0000000200007306 */ /* 0x004e240000101400 */
[----:B0-----:R-:W-:Y:S01]  /*ac10*/  F2FP.F16.F32.PACK_AB R0, RZ, R0 ;  /* 0x00000000ff00723e */ /* 0x001fe200000000ff */
[----:B------:R-:W-:Y:S06]  /*ac20*/  BRA `(.L_x_6318) ;  /* 0x0000000c00347947 */ /* 0x000fec0003800000 */
.L_x_6314:
        /* <DEDUP_REMOVED lines=9> */
.L_x_6322:
[----:B------:R1:W5:Y:S01]  /*acc0*/  LDG.E.U16 R0, desc[UR36][R2.64] ;  /* 0x0000002402007981 */ /* 0x000362000c1e1500 */
[----:B------:R-:W-:Y:S05]  /*acd0*/  BRA `(.L_x_6318) ;  /* 0x0000000c00087947 */ /* 0x000fea0003800000 */
.L_x_6321:
        /* <DEDUP_REMOVED lines=9> */
.L_x_6324:
[----:B------:R0:W5:Y:S01]  /*ad70*/  LDG.E.U16 R0, desc[UR36][R2.64] ;  /* 0x0000002402007981 */ /* 0x000162000c1e1500 */
[----:B------:R-:W-:Y:S05]  /*ad80*/  BRA `(.L_x_6318) ;  /* 0x0000000800dc7947 */ /* 0x000fea0003800000 */
.L_x_6323:
        /* <DEDUP_REMOVED lines=8> */
.L_x_6313:
        /* <DEDUP_REMOVED lines=13> */
.L_x_6327:
        /* <DEDUP_REMOVED lines=8> */
.L_x_6326:
        /* <DEDUP_REMOVED lines=27> */
.L_x_6329:
        /* <DEDUP_REMOVED lines=13> */
.L_x_6328:
[----:B------:R-:W2:Y:S02]  /*b1e0*/  LDG.E.U16 R0, desc[UR36][R2.64] ;  /* 0x0000002402007981 */ /* 0x000ea4000c1e1500 */
[----:B--2---:R-:W-:-:S04]  /*b1f0*/  SHF.L.U32 R0, R0, 0x10, RZ ;  /* 0x0000001000007819 */ /* 0x004fc800000006ff */
[----:B------:R-:W-:Y:S01]  /*b200*/  F2FP.F16.F32.PACK_AB R0, RZ, R0 ;  /* 0x00000000ff00723e */ /* 0x000fe200000000ff */
[----:B------:R-:W-:Y:S06]  /*b210*/  BRA `(.L_x_6318) ;  /* 0x0000000400b87947 */ /* 0x000fec0003800000 */
.L_x_6325:
        /* <DEDUP_REMOVED lines=12> */
.L_x_6332:
        /* <DEDUP_REMOVED lines=21> */
.L_x_6336:
[----:B------:R-:W-:Y:S05]  /*b430*/  BSYNC.RECONVERGENT B1 ;  /* 0x0000000000017941 */ /* 0x000fea0003800200 */
.L_x_6335:
[----:B------:R-:W-:Y:S01]  /*b440*/  IMAD.SHL.U32 R0, R0, 0x100000, RZ ;  /* 0x0010000000007824 */ /* 0x000fe200078e00ff */
[----:B------:R-:W-:-:S04]  /*b450*/  LEA R2, R2, 0x3b800000, 0x17 ;  /* 0x3b80000002027811 */ /* 0x000fc800078eb8ff */
[----:B------:R-:W-:-:S07]  /*b460*/  LOP3.LUT R0, R2, R0, R7, 0xfe, !PT ;  /* 0x0000000002007212 */ /* 0x000fce00078efe07 */
.L_x_6334:
[----:B------:R-:W-:Y:S05]  /*b470*/  BSYNC.RECONVERGENT B0 ;  /* 0x0000000000007941 */ /* 0x000fea0003800200 */
.L_x_6333:
[----:B------:R-:W-:Y:S01]  /*b480*/  F2FP.F16.F32.PACK_AB R0, RZ, R0 ;  /* 0x00000000ff00723e */ /* 0x000fe200000000ff */
[----:B------:R-:W-:Y:S06]  /*b490*/  BRA `(.L_x_6318) ;  /* 0x0000000400187947 */ /* 0x000fec0003800000 */
.L_x_6331:
        /* <DEDUP_REMOVED lines=21> */
.L_x_6340:
[----:B------:R-:W-:Y:S05]  /*b5f0*/  BSYNC.RECONVERGENT B1 ;  /* 0x0000000000017941 */ /* 0x000fea0003800200 */
.L_x_6339:
[----:B------:R-:W-:Y:S02]  /*b600*/  SHF.L.U32 R0, R0, 0x15, RZ ;  /* 0x0000001500007819 */ /* 0x000fe400000006ff */
[----:B------:R-:W-:-:S04]  /*b610*/  LEA R2, R2, 0x37800000, 0x17 ;  /* 0x3780000002027811 */ /* 0x000fc800078eb8ff */
[----:B------:R-:W-:-:S07]  /*b620*/  LOP3.LUT R0, R2, R0, R7, 0xfe, !PT ;  /* 0x0000000002007212 */ /* 0x000fce00078efe07 */
.L_x_6338:
[----:B------:R-:W-:Y:S05]  /*b630*/  BSYNC.RECONVERGENT B0 ;  /* 0x0000000000007941 */ /* 0x000fea0003800200 */
.L_x_6337:
[----:B------:R-:W-:Y:S01]  /*b640*/  F2FP.F16.F32.PACK_AB R0, RZ, R0 ;  /* 0x00000000ff00723e */ /* 0x000fe200000000ff */
[----:B------:R-:W-:Y:S06]  /*b650*/  BRA `(.L_x_6318) ;  /* 0x0000000000a87947 */ /* 0x000fec0003800000 */
.L_x_6330:
        /* <DEDUP_REMOVED lines=14> */
.L_x_6344:
[----:B------:R-:W-:Y:S05]  /*b740*/  BSYNC.RECONVERGENT B0 ;  /* 0x0000000000007941 */ /* 0x000fea0003800200 */
.L_x_6343:
[----:B------:R-:W-:Y:S01]  /*b750*/  F2FP.F16.F32.PACK_AB R0, RZ, R0 ;  /* 0x00000000ff00723e */ /* 0x000fe200000000ff */
[----:B------:R-:W-:Y:S06]  /*b760*/  BRA `(.L_x_6318) ;  /* 0x0000000000647947 */ /* 0x000fec0003800000 */
.L_x_6317:
        /* <DEDUP_REMOVED lines=16> */
.L_x_6345:
[----:B------:R-:W-:Y:S01]  /*b870*/  PRMT R0, RZ, 0x7610, R0 ;  /* 0x00007610ff007816 */ /* 0x000fe20000000000 */
[----:B------:R-:W-:Y:S06]  /*b880*/  BRA `(.L_x_6318) ;  /* 0x00000000001c7947 */ /* 0x000fec0003800000 */
.L_x_6342:
[----:B------:R-:W2:Y:S02]  /*b890*/  LDG.E.64 R2, desc[UR36][R2.64] ;  /* 0x0000002402027981 */ /* 0x000ea4000c1e1b00 */
[----:B--2---:R-:W0:Y:S02]  /*b8a0*/  I2F.U64 R0, R2 ;  /* 0x0000000200007312 */ /* 0x004e240000301000 */
[----:B0-----:R-:W-:Y:S01]  /*b8b0*/  F2FP.F16.F32.PACK_AB R0, RZ, R0 ;  /* 0x00000000ff00723e */ /* 0x001fe200000000ff */
[----:B------:R-:W-:Y:S06]  /*b8c0*/  BRA `(.L_x_6318) ;  /* 0x00000000000c7947 */ /* 0x000fec0003800000 */
.L_x_6341:
[----:B------:R-:W2:Y:S02]  /*b8d0*/  LDG.E R2, desc[UR36][R2.64] ;  /* 0x0000002402027981 */ /* 0x000ea4000c1e1900 */
[----:B--2---:R-:W-:-:S04]  /*b8e0*/  I2FP.F32.U32 R0, R2 ;  /* 0x0000000200007245 */ /* 0x004fc80000201000 */
[----:B------:R-:W-:-:S07]  /*b8f0*/  F2FP.F16.F32.PACK_AB R0, RZ, R0 ;  /* 0x00000000ff00723e */ /* 0x000fce00000000ff */
.L_x_6318:
[----:B-----5:R-:W-:Y:S01]  /*b900*/  HADD2.F32 R0, -RZ, R0.H0_H0 ;  /* 0x20000000ff007230 */ /* 0x020fe20000004100 */
[----:B------:R-:W-:-:S04]  /*b910*/  UPRMT UR4, UR42, 0x9910, URZ ;  /* 0x000099102a047896 */ /* 0x000fc800080000ff */
[----:B------:R-:W-:Y:S01]  /*b920*/  UISETP.GT.AND UP0, UPT, UR4, 0x9, UPT ;  /* 0x000000090400788c */ /* 0x000fe2000bf04270 */
[----:B------:R-:W0:Y:S02]  /*b930*/  FRND R0, R0 ;  /* 0x0000000000007307 */ /* 0x000e240000201000 */
        /* <DEDUP_REMOVED lines=14> */
.L_x_6349:
[----:B------:R-:W-:-:S06]  /*ba20*/  HADD2.F32 R3, -RZ, R2.H0_H0 ;  /* 0x20000002ff037230 */ /* 0x000fcc0000004100 */
[----:B------:R-:W0:Y:S02]  /*ba30*/  F2I.S64.TRUNC R2, R3 ;  /* 0x0000000300027311 */ /* 0x000e24000020d900 */
[----:B0-----:R-:W-:Y:S01]  /*ba40*/  STG.E.U8 desc[UR36][R16.64], R2 ;  /* 0x0000000210007986 */ /* 0x001fe2000c101124 */
[----:B------:R-:W-:Y:S05]  /*ba50*/  EXIT ;  /* 0x000000000000794d */ /* 0x000fea0003800000 */
.L_x_6348:
        /* <DEDUP_REMOVED lines=10> */
.L_x_6352:
[----:B------:R-:W-:-:S04]  /*bb00*/  HADD2.F32 R2, -RZ, R2.H0_H0 ;  /* 0x20000002ff027230 */ /* 0x000fc80000004100 */
[----:B------:R-:W0:Y:S02]  /*bb10*/  F2I.FTZ.TRUNC.NTZ R3, R2 ;  /* 0x0000000200037305 */ /* 0x000e24000021f100 */
[----:B0-----:R-:W-:Y:S01]  /*bb20*/  STG.E desc[UR36][R16.64], R3 ;  /* 0x0000000310007986 */ /* 0x001fe2000c101924 */
[----:B------:R-:W-:Y:S05]  /*bb30*/  EXIT ;  /* 0x000000000000794d */ /* 0x000fea0003800000 */
.L_x_6351:
[----:B------:R-:W-:-:S04]  /*bb40*/  HADD2.F32 R2, -RZ, R2.H0_H0 ;  /* 0x20000002ff027230 */ /* 0x000fc80000004100 */
[----:B------:R-:W0:Y:S02]  /*bb50*/  F2I.FTZ.TRUNC.NTZ R3, R2 ;  /* 0x0000000200037305 */ /* 0x000e24000021f100 */
[----:B0-----:R-:W-:Y:S01]  /*bb60*/  STG.E.U16 desc[UR36][R16.64], R3 ;  /* 0x0000000310007986 */ /* 0x001fe2000c101524 */
[----:B------:R-:W-:Y:S05]  /*bb70*/  EXIT ;  /* 0x000000000000794d */ /* 0x000fea0003800000 */
.L_x_6347:
        /* <DEDUP_REMOVED lines=9> */
.L_x_6354:
[----:B------:R-:W-:Y:S01]  /*bc10*/  STG.E.U16 desc[UR36][R16.64], R2 ;  /* 0x0000000210007986 */ /* 0x000fe2000c101524 */
[----:B------:R-:W-:Y:S05]  /*bc20*/  EXIT ;  /* 0x000000000000794d */ /* 0x000fea0003800000 */
.L_x_6353:
        /* <DEDUP_REMOVED lines=10> */
.L_x_6356:
[----:B------:R-:W-:-:S05]  /*bcd0*/  HADD2.F32 R0, -RZ, R2.H0_H0 ;  /* 0x20000002ff007230 */ /* 0x000fca0000004100 */
[----:B------:R-:W-:-:S04]  /*bce0*/  F2FP.F16.F32.PACK_AB R0, RZ, R0 ;  /* 0x00000000ff00723e */ /* 0x000fc800000000ff */
[----:B------:R-:W-:-:S05]  /*bcf0*/  PRMT R0, R0, 0x5410, RZ ;  /* 0x0000541000007816 */ /* 0x000fca00000000ff */
[----:B------:R-:W-:Y:S01]  /*bd00*/  STG.E desc[UR36][R16.64], R0 ;  /* 0x0000000010007986 */ /* 0x000fe2000c101924 */
[----:B------:R-:W-:Y:S05]  /*bd10*/  EXIT ;  /* 0x000000000000794d */ /* 0x000fea0003800000 */
.L_x_6355:
[----:B------:R-:W-:-:S05]  /*bd20*/  HADD2.F32 R2, -RZ, R2.H0_H0 ;  /* 0x20000002ff027230 */ /* 0x000fca0000004100 */
[----:B------:R-:W-:-:S06]  /*bd30*/  FMUL.FTZ R2, R2, 1 ;  /* 0x3f80000002027820 */ /* 0x000fcc0000410000 */
[----:B------:R-:W0:Y:S02]  /*bd40*/  F2F.F64.F32 R2, R2 ;  /* 0x0000000200027310 */ /* 0x000e240000201800 */
[----:B0-----:R-:W-:Y:S01]  /*bd50*/  STG.E.64 desc[UR36][R16.64], R2 ;  /* 0x0000000210007986 */ /* 0x001fe2000c101b24 */
[----:B------:R-:W-:Y:S05]  /*bd60*/  EXIT ;  /* 0x000000000000794d */ /* 0x000fea0003800000 */
.L_x_6346:
        /* <DEDUP_REMOVED lines=14> */
.L_x_6360:
        /* <DEDUP_REMOVED lines=17> */
.L_x_6363:
[----:B------:R-:W-:-:S04]  /*bf60*/  SHF.R.U32.HI R3, RZ, 0x18, R3 ;  /* 0x00000018ff037819 */ /* 0x000fc80000011603 */
[----:B------:R-:W-:-:S04]  /*bf70*/  LOP3.LUT R0, R0, 0x80, R3, 0xf8, !PT ;  /* 0x0000008000007812 */ /* 0x000fc800078ef803 */
[----:B------:R-:W-:-:S07]  /*bf80*/  PRMT R8, R0, 0x7610, R8 ;  /* 0x0000761000087816 */ /* 0x000fce0000000008 */
.L_x_6362:
[----:B------:R-:W-:Y:S05]  /*bf90*/  BSYNC.RECONVERGENT B0 ;  /* 0x0000000000007941 */ /* 0x000fea0003800200 */
.L_x_6361:
[----:B------:R-:W-:Y:S01]  /*bfa0*/  STG.E.U8 desc[UR36][R16.64], R8 ;  /* 0x0000000810007986 */ /* 0x000fe2000c101124 */
[----:B------:R-:W-:Y:S05]  /*bfb0*/  EXIT ;  /* 0x000000000000794d */ /* 0x000fea0003800000 */
.L_x_6359:
        /* <DEDUP_REMOVED lines=17> */
.L_x_6366:
[----:B------:R-:W-:-:S04]  /*c0d0*/  SHF.R.U32.HI R3, RZ, 0x18, R3 ;  /* 0x00000018ff037819 */ /* 0x000fc80000011603 */
[----:B------:R-:W-:-:S04]  /*c0e0*/  LOP3.LUT R0, R0, 0x80, R3, 0xf8, !PT ;  /* 0x0000008000007812 */ /* 0x000fc800078ef803 */
[----:B------:R-:W-:-:S07]  /*c0f0*/  PRMT R8, R0, 0x7610, R8 ;  /* 0x0000761000087816 */ /* 0x000fce0000000008 */
.L_x_6365:
[----:B------:R-:W-:Y:S05]  /*c100*/  BSYNC.RECONVERGENT B0 ;  /* 0x0000000000007941 */ /* 0x000fea0003800200 */
.L_x_6364:
[----:B------:R-:W-:Y:S01]  /*c110*/  STG.E.U8 desc[UR36][R16.64], R8 ;  /* 0x0000000810007986 */ /* 0x000fe2000c101124 */
[----:B------:R-:W-:Y:S05]  /*c120*/  EXIT ;  /* 0x000000000000794d */ /* 0x000fea0003800000 */
.L_x_6358:
        /* <DEDUP_REMOVED lines=22> */
.L_x_6368:
[----:B------:R-:W-:-:S06]  /*c290*/  HADD2.F32 R2, -RZ, R2.H0_H0 ;  /* 0x20000002ff027230 */ /* 0x000fcc0000004100 */
[----:B------:R-:W0:Y:S02]  /*c2a0*/  F2I.U64.TRUNC R2, R2 ;  /* 0x0000000200027311 */ /* 0x000e24000020d800 */
[----:B0-----:R-:W-:Y:S01]  /*c2b0*/  STG.E.64 desc[UR36][R16.64], R2 ;  /* 0x0000000210007986 */ /* 0x001fe2000c101b24 */
[----:B------:R-:W-:Y:S05]  /*c2c0*/  EXIT ;  /* 0x000000000000794d */ /* 0x000fea0003800000 */
.L_x_6367:
[----:B------:R-:W-:-:S04]  /*c2d0*/  HADD2.F32 R2, -RZ, R2.H0_H0 ;  /* 0x20000002ff027230 */ /* 0x000fc80000004100 */
[----:B------:R-:W0:Y:S02]  /*c2e0*/  F2I.FTZ.U32.TRUNC.NTZ R3, R2 ;  /* 0x0000000200037305 */ /* 0x000e24000021f000 */
[----:B0-----:R-:W-:Y:S01]  /*c2f0*/  STG.E desc[UR36][R16.64], R3 ;  /* 0x0000000310007986 */ /* 0x001fe2000c101924 */
[----:B------:R-:W-:Y:S05]  /*c300*/  EXIT ;  /* 0x000000000000794d */ /* 0x000fea0003800000 */
.L_x_6357:
        /* <DEDUP_REMOVED lines=11> */
.L_x_6370:
[----:B------:R-:W-:Y:S01]  /*c3c0*/  HADD2.F32 R2, -RZ, R2.H0_H0 ;  /* 0x20000002ff027230 */ /* 0x000fe20000004100 */
[----:B------:R-:W-:-:S04]  /*c3d0*/  CS2R R6, SRZ ;  /* 0x0000000000067805 */ /* 0x000fc8000001ff00 */
[----:B------:R-:W-:-:S04]  /*c3e0*/  FMUL.FTZ R2, R2, 1 ;  /* 0x3f80000002027820 */ /* 0x000fc80000410000 */
[----:B------:R-:W0:Y:S02]  /*c3f0*/  F2F.F64.F32 R4, R2 ;  /* 0x0000000200047310 */ /* 0x000e240000201800 */
[----:B0-----:R-:W-:Y:S01]  /*c400*/  STG.E.128 desc[UR36][R16.64], R4 ;  /* 0x0000000410007986 */ /* 0x001fe2000c101d24 */
[----:B------:R-:W-:Y:S05]  /*c410*/  EXIT ;  /* 0x000000000000794d */ /* 0x000fea0003800000 */
.L_x_6369:
[----:B------:R-:W-:-:S09]  /*c420*/  UISETP.NE.AND UP0, UPT, UR4, 0xf, UPT ;  /* 0x0000000f0400788c */ /* 0x000fd2000bf05270 */
[----:B------:R-:W-:Y:S05]  /*c430*/  BRA.U !UP0, `(.L_x_6371) ;  /* 0x0000000108e87547 */ /* 0x000fea000b800000 */
[----:B------:R-:W-:-:S09]  /*c440*/  UISETP.NE.AND UP0, UPT, UR4, 0x17, UPT ;  /* 0x000000170400788c */ /* 0x000fd2000bf05270 */
[----:B------:R-:W-:Y:S05]  /*c450*/  BRA.U !UP0, `(.L_x_6372) ;  /* 0x0000000108907547 */ /* 0x000fea000b800000 */
[----:B------:R-:W-:-:S09]  /*c460*/  UISETP.NE.AND UP0, UPT, UR4, 0x18, UPT ;  /* 0x000000180400788c */ /* 0x000fd2000bf05270 */
[----:B------:R-:W-:Y:S05]  /*c470*/  BRA.U !UP0, `(.L_x_6373) ;  /* 0x0000000108447547 */ /* 0x000fea000b800000 */
.L_x_6350:
        /* <DEDUP_REMOVED lines=16> */
.L_x_6374:
[----:B------:R-:W-:Y:S05]  /*c580*/  EXIT ;  /* 0x000000000000794d */ /* 0x000fea0003800000 */
.L_x_6373:
        /* <DEDUP_REMOVED lines=13> */
.L_x_6376:
[----:B------:R-:W-:Y:S05]  /*c660*/  BSYNC.RECONVERGENT B0 ;  /* 0x0000000000007941 */ /* 0x000fea0003800200 */
.L_x_6375:
[----:B------:R-:W-:-:S05]  /*c670*/  LOP3.LUT R3, R0, 0x80, R3, 0xf8, !PT ;  /* 0x0000008000037812 */ /* 0x000fca00078ef803 */
[----:B------:R-:W-:Y:S01]  /*c680*/  STG.E.U8 desc[UR36][R16.64], R3 ;  /* 0x0000000310007986 */ /* 0x000fe2000c101124 */
[----:B------:R-:W-:Y:S05]  /*c690*/  EXIT ;  /* 0x000000000000794d */ /* 0x000fea0003800000 */
.L_x_6372:
        /* <DEDUP_REMOVED lines=12> */
.L_x_6378:
[----:B------:R-:W-:Y:S01]  /*c760*/  HFMA2 R0, -RZ, RZ, 0, 7.569789886474609375e-06 ;  /* 0x0000007fff007431 */ /* 0x000fe200000001ff */
[----:B------:R-:W-:-:S04]  /*c770*/  ISETP.GT.U32.AND P0, PT, R2, 0x7f800000, PT ;  /* 0x7f8000000200780c */ /* 0x000fc80003f04070 */
[----:B------:R-:W-:-:S09]  /*c780*/  SEL R0, R0, 0x7c, P0 ;  /* 0x0000007c00007807 */ /* 0x000fd20000000000 */
.L_x_6379:
[----:B------:R-:W-:Y:S05]  /*c790*/  BSYNC.RECONVERGENT B0 ;  /* 0x0000000000007941 */ /* 0x000fea0003800200 */
.L_x_6377:
[----:B------:R-:W-:-:S04]  /*c7a0*/  SHF.R.U32.HI R3, RZ, 0x18, R3 ;  /* 0x00000018ff037819 */ /* 0x000fc80000011603 */
[----:B------:R-:W-:-:S05]  /*c7b0*/  LOP3.LUT R3, R0, 0x80, R3, 0xf8, !PT ;  /* 0x0000008000037812 */ /* 0x000fca00078ef803 */
[----:B------:R-:W-:Y:S01]  /*c7c0*/  STG.E.U8 desc[UR36][R16.64], R3 ;  /* 0x0000000310007986 */ /* 0x000fe2000c101124 */
[----:B------:R-:W-:Y:S05]  /*c7d0*/  EXIT ;  /* 0x000000000000794d */ /* 0x000fea0003800000 */
.L_x_6371:
[----:B------:R-:W-:-:S05]  /*c7e0*/  HADD2.F32 R0, -RZ, R2.H0_H0 ;  /* 0x20000002ff007230 */ /* 0x000fca0000004100 */
[----:B------:R-:W-:-:S05]  /*c7f0*/  F2FP.BF16.F32.PACK_AB R0, RZ, R0 ;  /* 0x00000000ff00723e */ /* 0x000fca00000010ff */
[----:B------:R-:W-:Y:S01]  /*c800*/  STG.E.U16 desc[UR36][R16.64], R0 ;  /* 0x0000000010007986 */ /* 0x000fe2000c101524 */
[----:B------:R-:W-:Y:S05]  /*c810*/  EXIT ;  /* 0x000000000000794d */ /* 0x000fea0003800000 */
.L_x_6380:
        /* <DEDUP_REMOVED lines=14> */
.L_x_19882:


//--------------------- .text._ZN2at6native27unrolled_elementwise_kernelIZZZNS0_17round_kernel_cudaERNS_18TensorIteratorBaseEENKUlvE_clEvENKUlvE1_clEvEUlN3c104HalfEE_St5arrayIPcLm2EELi4E23TrivialOffsetCalculatorILi1EjESD_NS0_6memory12LoadWithCastILi1EEENSE_13StoreWithCastILi1EEEEEviT_T0_T2_T3_T4_T5_ --------------------------
	.section	.text._ZN2at6native27unrolled_elementwise_kernelIZZZNS0_17round_kernel_cudaERNS_18TensorIteratorBaseEENKUlvE_clEvENKUlvE1_clEvEUlN3c104HalfEE_St5arrayIPcLm2EELi4E23TrivialOffsetCalculatorILi1EjESD_NS0_6memory12LoadWithCastILi1EEENSE_13StoreWithCastILi1EEEEEviT_T0_T2_T3_T4_T5_,"ax",@progbits
	.align	128
        .global         _ZN2at6native27unrolled_elementwise_kernelIZZZNS0_17round_kernel_cudaERNS_18TensorIteratorBaseEENKUlvE_clEvENKUlvE1_clEvEUlN3c104HalfEE_St5arrayIPcLm2EELi4E23TrivialOffsetCalculatorILi1EjESD_NS0_6memory12LoadWithCastILi1EEENSE_13StoreWithCastILi1EEEEEviT_T0_T2_T3_T4_T5_
        .type           _ZN2at6native27unrolled_elementwise_kernelIZZZNS0_17round_kernel_cudaERNS_18TensorIteratorBaseEENKUlvE_clEvENKUlvE1_clEvEUlN3c104HalfEE_St5arrayIPcLm2EELi4E23TrivialOffsetCalculatorILi1EjESD_NS0_6memory12LoadWithCastILi1EEENSE_13StoreWithCastILi1EEEEEviT_T0_T2_T3_T4_T5_,@function
        .size           _ZN2at6native27unrolled_elementwise_kernelIZZZNS0_17round_kernel_cudaERNS_18TensorIteratorBaseEENKUlvE_clEvENKUlvE1_clEvEUlN3c104HalfEE_St5arrayIPcLm2EELi4E23TrivialOffsetCalculatorILi1EjESD_NS0_6memory12LoadWithCastILi1EEENSE_13StoreWithCastILi1EEEEEviT_T0_T2_T3_T4_T5_,(.L_x_19883 - _ZN2at6native27unrolled_elementwise_kernelIZZZNS0_17round_kernel_cudaERNS_18TensorIteratorBaseEENKUlvE_clEvENKUlvE1_clEvEUlN3c104HalfEE_St5arrayIPcLm2EELi4E23TrivialOffsetCalculatorILi1EjESD_NS0_6memory12LoadWithCastILi1EEENSE_13StoreWithCastILi1EEEEEviT_T0_T2_T3_T4_T5_)
        .other          _ZN2at6native27unrolled_elementwise_kernelIZZZNS0_17round_kernel_cudaERNS_18TensorIteratorBaseEENKUlvE_clEvENKUlvE1_clEvEUlN3c104HalfEE_St5arrayIPcLm2EELi4E23TrivialOffsetCalculatorILi1EjESD_NS0_6memory12LoadWithCastILi1EEENSE_13StoreWithCastILi1EEEEEviT_T0_T2_T3_T4_T5_,@"STO_CUDA_ENTRY STV_DEFAULT"
_ZN2at6native27unrolled_elementwise_kernelIZZZNS0_17round_kernel_cudaERNS_18TensorIteratorBaseEENKUlvE_clEvENKUlvE1_clEvEUlN3c104HalfEE_St5arrayIPcLm2EELi4E23TrivialOffsetCalculatorILi1EjESD_NS0_6memory12LoadWithCastILi1EEENSE_13StoreWithCastILi1EEEEEviT_T0_T2_T3_T4_T5_:
.text._ZN2at6native27unrolled_elementwise_kernelIZZZNS0_17round_kernel_cudaERNS_18TensorIteratorBaseEENKUlvE_clEvENKUlvE1_clEvEUlN3c104HalfEE_St5arrayIPcLm2EELi4E23TrivialOffsetCalculatorILi1EjESD_NS0_6memory12LoadWithCastILi1EEENSE_13StoreWithCastILi1EEEEEviT_T0_T2_T3_T4_T5_:
        /* <DEDUP_REMOVED lines=34> */
.L_x_6386:
[----:B------:R-:W2:Y:S02]  /*0220*/  LDG.E.U8 R2, desc[UR36][R2.64] ;  /* 0x0000002402027981 */ /* 0x000ea4000c1e1100 */
[----:B--2---:R-:W-:-:S04]  /*0230*/  I2FP.F32.U32 R0, R2 ;  /* 0x0000000200007245 */ /* 0x004fc80000201000 */
[----:B------:R-:W-:-:S04]  /*0240*/  F2FP.F16.F32.PACK_AB R0, RZ, R0 ;  /* 0x00000000ff00723e */ /* 0x000fc800000000ff */
[----:B------:R-:W-:Y:S01]  /*0250*/  PRMT R16, R0, 0x7610, R16 ;  /* 0x0000761000107816 */ /* 0x000fe20000000010 */
[----:B------:R-:W-:Y:S06]  /*0260*/  BRA `(.L_x_6388) ;  /* 0x0000000c00b47947 */ /* 0x000fec0003800000 */
.L_x_6385:
        /* <DEDUP_REMOVED lines=11> */
.L_x_6390:
[----:B------:R-:W2:Y:S02]  /*0320*/  LDG.E R2, desc[UR36][R2.64] ;  /* 0x0000002402027981 */ /* 0x000ea4000c1e1900 */
[----:B--2---:R-:W-:-:S04]  /*0330*/  I2FP.F32.S32 R0, R2 ;  /* 0x0000000200007245 */ /* 0x004fc80000201400 */
[----:B------:R-:W-:-:S04]  /*0340*/  F2FP.F16.F32.PACK_AB R0, RZ, R0 ;  /* 0x00000000ff00723e */ /* 0x000fc800000000ff */
[----:B------:R-:W-:Y:S01]  /*0350*/  PRMT R16, R0, 0x7610, R16 ;  /* 0x0000761000107816 */ /* 0x000fe20000000010 */
[----:B------:R-:W-:Y:S06]  /*0360*/  BRA `(.L_x_6388) ;  /* 0x0000000c00747947 */ /* 0x000fec0003800000 */
.L_x_6389:
[----:B------:R-:W2:Y:S02]  /*0370*/  LDG.E.U16 R2, desc[UR36][R2.64] ;  /* 0x0000002402027981 */ /* 0x000ea4000c1e1500 */
[----:B--2---:R-:W0:Y:S02]  /*0380*/  I2F.S16 R0, R2 ;  /* 0x0000000200007306 */ /* 0x004e240000101400 */
[----:B0-----:R-:W-:-:S04]  /*0390*/  F2FP.F16.F32.PACK_AB R0, RZ, R0 ;  /* 0x00000000ff00723e */ /* 0x001fc800000000ff */
[----:B------:R-:W-:Y:S01]  /*03a0*/  PRMT R16, R0, 0x7610, R16 ;  /* 0x0000761000107816 */ /* 0x000fe20000000010 */
[----:B------:R-:W-:Y:S06]  /*03b0*/  BRA `(.L_x_6388) ;  /* 0x0000000c00607947 */ /* 0x000fec0003800000 */
.L_x_6384:
        /* <DEDUP_REMOVED lines=9> */
.L_x_6392:
[----:B------:R1:W5:Y:S01]  /*0450*/  LDG.E.U16 R16, desc[UR36][R2.64] ;  /* 0x0000002402107981 */ /* 0x000362000c1e1500 */
[----:B------:R-:W-:Y:S05]  /*0460*/  BRA `(.L_x_6388) ;  /* 0x0000000c00347947 */ /* 0x000fea0003800000 */
.L_x_6391:
        /* <DEDUP_REMOVED lines=9> */
.L_x_6394:
[----:B------:R0:W5:Y:S01]  /*0500*/  LDG.E.U16 R16, desc[UR36][R2.64] ;  /* 0x0000002402107981 */ /* 0x000162000c1e1500 */
[----:B------:R-:W-:Y:S05]  /*0510*/  BRA `(.L_x_6388) ;  /* 0x0000000c00087947 */ /* 0x000fea0003800000 */
.L_x_6393:
        /* <DEDUP_REMOVED lines=9> */
.L_x_6383:
        /* <DEDUP_REMOVED lines=14> */
.L_x_6397:
        /* <DEDUP_REMOVED lines=9> */
.L_x_6396:
        /* <DEDUP_REMOVED lines=27> */
.L_x_6399:
        /* <DEDUP_REMOVED lines=14> */
.L_x_6398:
[----:B------:R-:W2:Y:S02]  /*09b0*/  LDG.E.U16 R0, desc[UR36][R2.64] ;  /* 0x0000002402007981 */ /* 0x000ea4000c1e1500 */
[----:B--2---:R-:W-:-:S05]  /*09c0*/  IMAD.U32 R0, R0, 0x10000, RZ ;  /* 0x0001000000007824 */ /* 0x004fca00078e00ff */
[----:B------:R-:W-:-:S04]  /*09d0*/  F2FP.F16.F32.PACK_AB R0, RZ, R0 ;  /* 0x00000000ff00723e */ /* 0x000fc800000000ff */
[----:B------:R-:W-:Y:S01]  /*09e0*/  PRMT R16, R0, 0x7610, R16 ;  /* 0x0000761000107816 */ /* 0x000fe20000000010 */
[----:B------:R-:W-:Y:S06]  /*09f0*/  BRA `(.L_x_6388) ;  /* 0x0000000400d07947 */ /* 0x000fec0003800000 */
.L_x_6395:
        /* <DEDUP_REMOVED lines=13> */
.L_x_6402:
        /* <DEDUP_REMOVED lines=21> */
.L_x_6406:
[----:B------:R-:W-:Y:S05]  /*0c20*/  BSYNC.RECONVERGENT B1 ;  /* 0x0000000000017941 */ /* 0x000fea0003800200 */
.L_x_6405:
[----:B------:R-:W-:Y:S01]  /*0c30*/  IMAD.SHL.U32 R0, R0, 0x100000, RZ ;  /* 0x0010000000007824 */ /* 0x000fe200078e00ff */
[----:B------:R-:W-:-:S04]  /*0c40*/  LEA R2, R2, 0x3b800000, 0x17 ;  /* 0x3b80000002027811 */ /* 0x000fc800078eb8ff */
[----:B------:R-:W-:-:S07]  /*0c50*/  LOP3.LUT R0, R2, R0, R7, 0xfe, !PT ;  /* 0x0000000002007212 */ /* 0x000fce00078efe07 */
.L_x_6404:
[----:B------:R-:W-:Y:S05]  /*0c60*/  BSYNC.RECONVERGENT B0 ;  /* 0x0000000000007941 */ /* 0x000fea0003800200 */
.L_x_6403:
[----:B------:R-:W-:-:S04]  /*0c70*/  F2FP.F16.F32.PACK_AB R0, RZ, R0 ;  /* 0x00000000ff00723e */ /* 0x000fc800000000ff */
[----:B------:R-:W-:Y:S01]  /*0c80*/  PRMT R16, R0, 0x7610, R16 ;  /* 0x0000761000107816 */ /* 0x000fe20000000010 */
[----:B------:R-:W-:Y:S06]  /*0c90*/  BRA `(.L_x_6388) ;  /* 0x0000000400287947 */ /* 0x000fec0003800000 */
.L_x_6401:
        /* <DEDUP_REMOVED lines=21> */
.L_x_6410:
[----:B------:R-:W-:Y:S05]  /*0df0*/  BSYNC.RECONVERGENT B1 ;  /* 0x0000000000017941 */ /* 0x000fea0003800200 */
.L_x_6409:
[----:B------:R-:W-:Y:S01]  /*0e00*/  IMAD.SHL.U32 R0, R0, 0x200000, RZ ;  /* 0x0020000000007824 */ /* 0x000fe200078e00ff */
[----:B------:R-:W-:-:S04]  /*0e10*/  LEA R2, R2, 0x37800000, 0x17 ;  /* 0x3780000002027811 */ /* 0x000fc800078eb8ff */
[----:B------:R-:W-:-:S07]  /*0e20*/  LOP3.LUT R0, R2, R0, R7, 0xfe, !PT ;  /* 0x0000000002007212 */ /* 0x000fce00078efe07 */
.L_x_6408:
[----:B------:R-:W-:Y:S05]  /*0e30*/  BSYNC.RECONVERGENT B0 ;  /* 0x0000000000007941 */ /* 0x000fea0003800200 */
.L_x_6407:
[----:B------:R-:W-:-:S04]  /*0e40*/  F2FP.F16.F32.PACK_AB R0, RZ, R0 ;  /* 0x00000000ff00723e */ /* 0x000fc800000000ff */
[----:B------:R-:W-:Y:S01]  /*0e50*/  PRMT R16, R0, 0x7610, R16 ;  /* 0x0000761000107816 */ /* 0x000fe20000000010 */
[----:B------:R-:W-:Y:S06]  /*0e60*/  BRA `(.L_x_6388) ;  /* 0x0000000000b47947 */ /* 0x000fec0003800000 */
.L_x_6400:
[----:B------:R-:W-:-:S09]  /*0e70*/  UISETP.NE.AND UP0, UPT, UR4, 0x1c, UPT ;  /* 0x0000001c0400788c */ /* 0x000fd2000bf05270 */
[----:B------:R-:W-:Y:S05]  /*0e80*/  BRA.U !UP0, `(.L_x_6411) ;  /* 0x00000001089c7547 */ /* 0x000fea000b800000 */
[----:B------:R-:W-:-:S09]  /*0e90*/  UISETP.NE.AND UP0, UPT, UR4, 0x1d, UPT ;  /* 0x0000001d0400788c */ /* 0x000fd2000bf05270 */
[----:B------:R-:W-:Y:S05]  /*0ea0*/  BRA.U !UP0, `(.L_x_6412) ;  /* 0x0000000108807547 */ /* 0x000fea000b800000 */
[----:B------:R-:W-:-:S09]  /*0eb0*/  UISETP.NE.AND UP0, UPT, UR4, 0x2c, UPT ;  /* 0x0000002c0400788c */ /* 0x000fd2000bf05270 */
[----:B------:R-:W-:Y:S05]  /*0ec0*/  BRA.U !UP0, `(.L_x_6413) ;  /* 0x0000000108487547 */ /* 0x000fea000b800000 */
.L_x_6387:
        /* <DEDUP_REMOVED lines=16> */
.L_x_6414:
[----:B------:R-:W-:Y:S01]  /*0fd0*/  PRMT R16, RZ, 0x7610, R16 ;  /* 0x00007610ff107816 */ /* 0x000fe20000000010 */
[----:B------:R-:W-:Y:S06]  /*0fe0*/  BRA `(.L_x_6388) ;  /* 0x0000000000547947 */ /* 0x000fec0003800000 */
.L_x_6413:
        /* <DEDUP_REMOVED lines=8> */
.L_x_6416:
[----:B------:R-:W-:Y:S05]  /*1070*/  BSYNC.RECONVERGENT B0 ;  /* 0x0000000000007941 */ /* 0x000fea0003800200 */
.L_x_6415:
[----:B------:R-:W-:-:S04]  /*1080*/  F2FP.F16.F32.PACK_AB R0, RZ, R0 ;  /* 0x00000000ff00723e */ /* 0x000fc800000000ff */
[----:B------:R-:W-:Y:S01]  /*1090*/  PRMT R16, R0, 0x7610, R16 ;  /* 0x0000761000107816 */ /* 0x000fe20000000010 */
[----:B------:R-:W-:Y:S06]  /*10a0*/  BRA `(.L_x_6388) ;  /* 0x0000000000247947 */ /* 0x000fec0003800000 */
.L_x_6412:
[----:B------:R-:W2:Y:S02]  /*10b0*/  LDG.E.64 R2, desc[UR36][R2.64] ;  /* 0x0000002402027981 */ /* 0x000ea4000c1e1b00 */
[----:B--2---:R-:W0:Y:S02]  /*10c0*/  I2F.U64 R0, R2 ;  /* 0x0000000200007312 */ /* 0x004e240000301000 */
[----:B0-----:R-:W-:-:S04]  /*10d0*/  F2FP.F16.F32.PACK_AB R0, RZ, R0 ;  /* 0x00000000ff00723e */ /* 0x001fc800000000ff */
[----:B------:R-:W-:Y:S01]  /*10e0*/  PRMT R16, R0, 0x7610, R16 ;  /* 0x0000761000107816 */ /* 0x000fe20000000010 */
[----:B------:R-:W-:Y:S06]  /*10f0*/  BRA `(.L_x_6388) ;  /* 0x0000000000107947 */ /* 0x000fec0003800000 */
.L_x_6411:
[----:B------:R-:W2:Y:S02]  /*1100*/  LDG.E R2, desc[UR36][R2.64] ;  /* 0x0000002402027981 */ /* 0x000ea4000c1e1900 */
[----:B--2---:R-:W-:-:S04]  /*1110*/  I2FP.F32.U32 R0, R2 ;  /* 0x0000000200007245 */ /* 0x004fc80000201000 */
[----:B------:R-:W-:-:S04]  /*1120*/  F2FP.F16.F32.PACK_AB R0, RZ, R0 ;  /* 0x00000000ff00723e */ /* 0x000fc800000000ff */
[----:B------:R-:W-:-:S07]  /*1130*/  PRMT R16, R0, 0x7610, R16 ;  /* 0x0000761000107816 */ /* 0x000fce0000000010 */
.L_x_6388:
[----:B------:R-:W-:-:S07]  /*1140*/  VIADD R22, R19, 0x80 ;  /* 0x0000008013167836 */ /* 0x000fce0000000000 */
.L_x_6382:
[----:B------:R-:W-:Y:S05]  /*1150*/  BSYNC.RECONVERGENT B6 ;  /* 0x0000000000067941 */ /* 0x000fea0003800200 */
.L_x_6381:
        /* <DEDUP_REMOVED lines=26> */
.L_x_6422:
[----:B------:R-:W2:Y:S02]  /*1300*/  LDG.E.U8 R2, desc[UR36][R2.64] ;  /* 0x0000002402027981 */ /* 0x000ea4000c1e1100 */
[----:B--2---:R-:W-:-:S04]  /*1310*/  I2FP.F32.U32 R0, R2 ;  /* 0x0000000200007245 */ /* 0x004fc80000201000 */
[----:B------:R-:W-:-:S04]  /*1320*/  F2FP.F16.F32.PACK_AB R0, RZ, R0 ;  /* 0x00000000ff00723e */ /* 0x000fc800000000ff */
[----:B------:R-:W-:Y:S01]  /*1330*/  PRMT R23, R0, 0x7610, R23 ;  /* 0x0000761000177816 */ /* 0x000fe20000000017 */
[----:B------:R-:W-:Y:S06]  /*1340*/  BRA `(.L_x_6424) ;  /* 0x0000000c00b47947 */ /* 0x000fec0003800000 */
.L_x_6421:
        /* <DEDUP_REMOVED lines=11> */
.L_x_6426:
[----:B------:R-:W2:Y:S02]  /*1400*/  LDG.E R2, desc[UR36][R2.64] ;  /* 0x0000002402027981 */ /* 0x000ea4000c1e1900 */
[----:B--2---:R-:W-:-:S04]  /*1410*/  I2FP.F32.S32 R0, R2 ;  /* 0x0000000200007245 */ /* 0x004fc80000201400 */
[----:B------:R-:W-:-:S04]  /*1420*/  F2FP.F16.F32.PACK_AB R0, RZ, R0 ;  /* 0x00000000ff00723e */ /* 0x000fc800000000ff */
[----:B------:R-:W-:Y:S01]  /*1430*/  PRMT R23, R0, 0x7610, R23 ;  /* 0x0000761000177816 */ /* 0x000fe20000000017 */
[----:B------:R-:W-:Y:S06]  /*1440*/  BRA `(.L_x_6424) ;  /* 0x0000000c00747947 */ /* 0x000fec0003800000 */
.L_x_6425:
[----:B------:R-:W2:Y:S02]  /*1450*/  LDG.E.U16 R2, desc[UR36][R2.64] ;  /* 0x0000002402027981 */ /* 0x000ea4000c1e1500 */
[----:B--2---:R-:W0:Y:S02]  /*1460*/  I2F.S16 R0, R2 ;  /* 0x0000000200007306 */ /* 0x004e240000101400 */
[----:B0-----:R-:W-:-:S04]  /*1470*/  F2FP.F16.F32.PACK_AB R0, RZ, R0 ;  /* 0x00000000ff00723e */ /* 0x001fc800000000ff */
[----:B------:R-:W-:Y:S01]  /*1480*/  PRMT R23, R0, 0x7610, R23 ;  /* 0x0000761000177816 */ /* 0x000fe20000000017 */
[----:B------:R-:W-:Y:S06]  /*1490*/  BRA `(.L_x_6424) ;  /* 0x0000000c00607947 */ /* 0x000fec0003800000 */
.L_x_6420:
        /* <DEDUP_REMOVED lines=9> */
.L_x_6428:
[----:B------:R0:W5:Y:S01]  /*1530*/  LDG.E.U16 R23, desc[UR36][R2.64] ;  /* 0x0000002402177981 */ /* 0x000162000c1e1500 */
[----:B------:R-:W-:Y:S05]  /*1540*/  BRA `(.L_x_6424) ;  /* 0x0000000c00347947 */ /* 0x000fea0003800000 */
.L_x_6427:
        /* <DEDUP_REMOVED lines=9> */
.L_x_6430:
[----:B------:R1:W5:Y:S01]  /*15e0*/  LDG.E.U16 R23, desc[UR36][R2.64] ;  /* 0x0000002402177981 */ /* 0x000362000c1e1500 */
[----:B------:R-:W-:Y:S05]  /*15f0*/  BRA `(.L_x_6424) ;  /* 0x0000000c00087947 */ /* 0x000fea0003800000 */
.L_x_6429:
        /* <DEDUP_REMOVED lines=9> */
.L_x_6419:
        /* <DEDUP_REMOVED lines=14> */
.L_x_6433:
        /* <DEDUP_REMOVED lines=9> */
.L_x_6432:
        /* <DEDUP_REMOVED lines=27> */
.L_x_6435:
        /* <DEDUP_REMOVED lines=14> */
.L_x_6434:
[----:B------:R-:W2:Y:S02]  /*1a90*/  LDG.E.U16 R0, desc[UR36][R2.64] ;  /* 0x0000002402007981 */ /* 0x000ea4000c1e1500 */
[----:B--2---:R-:W-:-:S05]  /*1aa0*/  IMAD.U32 R0, R0, 0x10000, RZ ;  /* 0x0001000000007824 */ /* 0x004fca00078e00ff */
[----:B------:R-:W-:-:S04]  /*1ab0*/  F2FP.F16.F32.PACK_AB R0, RZ, R0 ;  /* 0x00000000ff00723e */ /* 0x000fc800000000ff */
[----:B------:R-:W-:Y:S01]  /*1ac0*/  PRMT R23, R0, 0x7610, R23 ;  /* 0x0000761000177816 */ /* 0x000fe20000000017 */
[----:B------:R-:W-:Y:S06]  /*1ad0*/  BRA `(.L_x_6424) ;  /* 0x0000000400d07947 */ /* 0x000fec0003800000 */
.L_x_6431:
        /* <DEDUP_REMOVED lines=13> */
.L_x_6438:
        /* <DEDUP_REMOVED lines=21> */
.L_x_6442:
[----:B------:R-:W-:Y:S05]  /*1d00*/  BSYNC.RECONVERGENT B1 ;  /* 0x0000000000017941 */ /* 0x000fea0003800200 */
.L_x_6441:
[----:B------:R-:W-:Y:S01]  /*1d10*/  IMAD.SHL.U32 R0, R0, 0x100000, RZ ;  /* 0x0010000000007824 */ /* 0x000fe200078e00ff */
[----:B------:R-:W-:-:S04]  /*1d20*/  LEA R2, R2, 0x3b800000, 0x17 ;  /* 0x3b80000002027811 */ /* 0x000fc800078eb8ff */
[----:B------:R-:W-:-:S07]  /*1d30*/  LOP3.LUT R0, R2, R0, R7, 0xfe, !PT ;  /* 0x0000000002007212 */ /* 0x000fce00078efe07 */
.L_x_6440:
[----:B------:R-:W-:Y:S05]  /*1d40*/  BSYNC.RECONVERGENT B0 ;  /* 0x0000000000007941 */ /* 0x000fea0003800200 */
.L_x_6439:
[----:B------:R-:W-:-:S04]  /*1d50*/  F2FP.F16.F32.PACK_AB R0, RZ, R0 ;  /* 0x00000000ff00723e */ /* 0x000fc800000000ff */
[----:B------:R-:W-:Y:S01]  /*1d60*/  PRMT R23, R0, 0x7610, R23 ;  /* 0x0000761000177816 */ /* 0x000fe20000000017 */
[----:B------:R-:W-:Y:S06]  /*1d70*/  BRA `(.L_x_6424) ;  /* 0x0000000400287947 */ /* 0x000fec0003800000 */
.L_x_6437:
        /* <DEDUP_REMOVED lines=21> */
.L_x_6446:
[----:B------:R-:W-:Y:S05]  /*1ed0*/  BSYNC.RECONVERGENT B1 ;  /* 0x0000000000017941 */ /* 0x000fea0003800200 */
.L_x_6445:
[----:B------:R-:W-:Y:S01]  /*1ee0*/  IMAD.SHL.U32 R0, R0, 0x200000, RZ ;  /* 0x0020000000007824 */ /* 0x000fe200078e00ff */
[----:B------:R-:W-:-:S04]  /*1ef0*/  LEA R2, R2, 0x37800000, 0x17 ;  /* 0x3780000002027811 */ /* 0x000fc800078eb8ff */
[----:B------:R-:W-:-:S07]  /*1f00*/  LOP3.LUT R0, R2, R0, R7, 0xfe, !PT ;  /* 0x0000000002007212 */ /* 0x000fce00078efe07 */
.L_x_6444:
[----:B------:R-:W-:Y:S05]  /*1f10*/  BSYNC.RECONVERGENT B0 ;  /* 0x0000000000007941 */ /* 0x000fea0003800200 */
.L_x_6443:
[----:B------:R-:W-:-:S04]  /*1f20*/  F2FP.F16.F32.PACK_AB R0, RZ, R0 ;  /* 0x00000000ff00723e */ /* 0x000fc800000000ff */
[----:B------:R-:W-:Y:S01]  /*1f30*/  PRMT R23, R0, 0x7610, R23 ;  /* 0x0000761000177816 */ /* 0x000fe20000000017 */
[----:B------:R-:W-:Y:S06]  /*1f40*/  BRA `(.L_x_6424) ;  /* 0x0000000000b47947 */ /* 0x000fec0003800000 */
.L_x_6436:
        /* <DEDUP_REMOVED lines=14> */
.L_x_6450:
[----:B------:R-:W-:Y:S05]  /*2030*/  BSYNC.RECONVERGENT B0 ;  /* 0x0000000000007941 */ /* 0x000fea0003800200 */
.L_x_6449:
[----:B------:R-:W-:-:S04]  /*2040*/  F2FP.F16.F32.PACK_AB R0, RZ, R0 ;  /* 0x00000000ff00723e */ /* 0x000fc800000000ff */
[----:B------:R-:W-:Y:S01]  /*2050*/  PRMT R23, R0, 0x7610, R23 ;  /* 0x0000761000177816 */ /* 0x000fe20000000017 */
[----:B------:R-:W-:Y:S06]  /*2060*/  BRA `(.L_x_6424) ;  /* 0x00000000006c7947 */ /* 0x000fec0003800000 */
.L_x_6423:
        /* <DEDUP_REMOVED lines=16> */
.L_x_6451:
[----:B------:R-:W-:Y:S01]  /*2170*/  PRMT R23, RZ, 0x7610, R23 ;  /* 0x00007610ff177816 */ /* 0x000fe20000000017 */
[----:B------:R-:W-:Y:S06]  /*2180*/  BRA `(.L_x_6424) ;  /* 0x0000000000247947 */ /* 0x000fec0003800000 */
.L_x_6448:
[----:B------:R-:W2:Y:S02]  /*2190*/  LDG.E.64 R2, desc[UR36][R2.64] ;  /* 0x0000002402027981 */ /* 0x000ea4000c1e1b00 */
[----:B--2---:R-:W0:Y:S02]  /*21a0*/  I2F.U64 R0, R2 ;  /* 0x0000000200007312 */ /* 0x004e240000301000 */
[----:B0-----:R-:W-:-:S04]  /*21b0*/  F2FP.F16.F32.PACK_AB R0, RZ, R0 ;  /* 0x00000000ff00723e */ /* 0x001fc800000000ff */
[----:B------:R-:W-:Y:S01]  /*21c0*/  PRMT R23, R0, 0x7610, R23 ;  /* 0x0000761000177816 */ /* 0x000fe20000000017 */
[----:B------:R-:W-:Y:S06]  /*21d0*/  BRA `(.L_x_6424) ;  /* 0x0000000000107947 */ /* 0x000fec0003800000 */
.L_x_6447:
[----:B------:R-:W2:Y:S02]  /*21e0*/  LDG.E R2, desc[UR36][R2.64] ;  /* 0x0000002402027981 */ /* 0x000ea4000c1e1900 */
[----:B--2---:R-:W-:-:S04]  /*21f0*/  I2FP.F32.U32 R0, R2 ;  /* 0x0000000200007245 */ /* 0x004fc80000201000 */
[----:B------:R-:W-:-:S04]  /*2200*/  F2FP.F16.F32.PACK_AB R0, RZ, R0 ;  /* 0x00000000ff00723e */ /* 0x000fc800000000ff */
[----:B------:R-:W-:-:S07]  /*2210*/  PRMT R23, R0, 0x7610, R23 ;  /* 0x0000761000177816 */ /* 0x000fce0000000017 */
.L_x_6424:
[----:B------:R-:W-:-:S07]  /*2220*/  VIADD R22, R22, 0x80 ;  /* 0x0000008016167836 */ /* 0x000fce0000000000 */
.L_x_6418:
[----:B------:R-:W-:Y:S05]  /*2230*/  BSYNC.RECONVERGENT B6 ;  /* 0x0000000000067941 */ /* 0x000fea0003800200 */
.L_x_6417:
        /* <DEDUP_REMOVED lines=26> */
.L_x_6457:
[----:B------:R-:W2:Y:S02]  /*23e0*/  LDG.E.U8 R2, desc[UR36][R2.64] ;  /* 0x0000002402027981 */ /* 0x000ea4000c1e1100 */
[----:B--2---:R-:W-:-:S04]  /*23f0*/  I2FP.F32.U32 R0, R2 ;  /* 0x0000000200007245 */ /* 0x004fc80000201000 */
[----:B------:R-:W-:-:S04]  /*2400*/  F2FP.F16.F32.PACK_AB R0, RZ, R0 ;  /* 0x00000000ff00723e */ /* 0x000fc800000000ff */
[----:B------:R-:W-:Y:S01]  /*2410*/  PRMT R24, R0, 0x7610, R24 ;  /* 0x0000761000187816 */ /* 0x000fe20000000018 */
[----:B------:R-:W-:Y:S06]  /*2420*/  BRA `(.L_x_6459) ;  /* 0x0000000c00b47947 */ /* 0x000fec0003800000 */
.L_x_6456:
        /* <DEDUP_REMOVED lines=11> */
.L_x_6461:
[----:B------:R-:W2:Y:S02]  /*24e0*/  LDG.E R2, desc[UR36][R2.64] ;  /* 0x0000002402027981 */ /* 0x000ea4000c1e1900 */
[----:B--2---:R-:W-:-:S04]  /*24f0*/  I2FP.F32.S32 R0, R2 ;  /* 0x0000000200007245 */ /* 0x004fc80000201400 */
[----:B------:R-:W-:-:S04]  /*2500*/  F2FP.F16.F32.PACK_AB R0, RZ, R0 ;  /* 0x00000000ff00723e */ /* 0x000fc800000000ff */
[----:B------:R-:W-:Y:S01]  /*2510*/  PRMT R24, R0, 0x7610, R24 ;  /* 0x0000761000187816 */ /* 0x000fe20000000018 */
[----:B------:R-:W-:Y:S06]  /*2520*/  BRA `(.L_x_6459) ;  /* 0x0000000c00747947 */ /* 0x000fec0003800000 */
.L_x_6460:
[----:B------:R-:W2:Y:S02]  /*2530*/  LDG.E.U16 R2, desc[UR36][R2.64] ;  /* 0x0000002402027981 */ /* 0x000ea4000c1e1500 */
[----:B--2---:R-:W0:Y:S02]  /*2540*/  I2F.S16 R0, R2 ;  /* 0x0000000200007306 */ /* 0x004e240000101400 */
[----:B0-----:R-:W-:-:S04]  /*2550*/  F2FP.F16.F32.PACK_AB R0, RZ, R0 ;  /* 0x00000000ff00723e */ /* 0x001fc800000000ff */
[----:B------:R-:W-:Y:S01]  /*2560*/  PRMT R24, R0, 0x7610, R24 ;  /* 0x0000761000187816 */ /* 0x000fe20000000018 */
[----:B------:R-:W-:Y:S06]  /*2570*/  BRA `(.L_x_6459) ;  /* 0x0000000c00607947 */ /* 0x000fec0003800000 */
.L_x_6455:
        /* <DEDUP_REMOVED lines=9> */
.L_x_6463:
[----:B------:R0:W5:Y:S01]  /*2610*/  LDG.E.U16 R24, desc[UR36][R2.64] ;  /* 0x0000002402187981 */ /* 0x000162000c1e1500 */
[----:B------:R-:W-:Y:S05]  /*2620*/  BRA `(.L_x_6459) ;  /* 0x0000000c00347947 */ /* 0x000fea0003800000 */
.L_x_6462:
        /* <DEDUP_REMOVED lines=9> */
.L_x_6465:
[----:B------:R1:W5:Y:S01]  /*26c0*/  LDG.E.U16 R24, desc[UR36][R2.64] ;  /* 0x0000002402187981 */ /* 0x000362000c1e1500 */
[----:B------:R-:W-:Y:S05]  /*26d0*/  BRA `(.L_x_6459) ;  /* 0x0000000c00087947 */ /* 0x000fea0003800000 */
.L_x_6464:
        /* <DEDUP_REMOVED lines=9> */
.L_x_6454:
        /* <DEDUP_REMOVED lines=14> */
.L_x_6468:
        /* <DEDUP_REMOVED lines=9> */
.L_x_6467:
        /* <DEDUP_REMOVED lines=27> */
.L_x_6470:
        /* <DEDUP_REMOVED lines=14> */
.L_x_6469:
[----:B------:R-:W2:Y:S02]  /*2b70*/  LDG.E.U16 R0, desc[UR36][R2.64] ;  /* 0x0000002402007981 */ /* 0x000ea4000c1e1500 */
[----:B--2---:R-:W-:-:S05]  /*2b80*/  IMAD.U32 R0, R0, 0x10000, RZ ;  /* 0x0001000000007824 */ /* 0x004fca00078e00ff */
[----:B------:R-:W-:-:S04]  /*2b90*/  F2FP.F16.F32.PACK_AB R0, RZ, R0 ;  /* 0x00000000ff00723e */ /* 0x000fc800000000ff */
[----:B------:R-:W-:Y:S01]  /*2ba0*/  PRMT R24, R0, 0x7610, R24 ;  /* 0x0000761000187816 */ /* 0x000fe20000000018 */
[----:B------:R-:W-:Y:S06]  /*2bb0*/  BRA `(.L_x_6459) ;  /* 0x0000000400d07947 */ /* 0x000fec0003800000 */
.L_x_6466:
        /* <DEDUP_REMOVED lines=13> */
.L_x_6473:
        /* <DEDUP_REMOVED lines=21> */
.L_x_6477:
[----:B------:R-:W-:Y:S05]  /*2de0*/  BSYNC.RECONVERGENT B1 ;  /* 0x0000000000017941 */ /* 0x000fea0003800200 */
.L_x_6476:
[----:B------:R-:W-:Y:S01]  /*2df0*/  IMAD.SHL.U32 R0, R0, 0x100000, RZ ;  /* 0x0010000000007824 */ /* 0x000fe200078e00ff */
[----:B------:R-:W-:-:S04]  /*2e00*/  LEA R2, R2, 0x3b800000, 0x17 ;  /* 0x3b80000002027811 */ /* 0x000fc800078eb8ff */
[----:B------:R-:W-:-:S07]  /*2e10*/  LOP3.LUT R0, R2, R0, R7, 0xfe, !PT ;  /* 0x0000000002007212 */ /* 0x000fce00078efe07 */
.L_x_6475:
[----:B------:R-:W-:Y:S05]  /*2e20*/  BSYNC.RECONVERGENT B0 ;  /* 0x0000000000007941 */ /* 0x000fea0003800200 */
.L_x_6474:
[----:B------:R-:W-:-:S04]  /*2e30*/  F2FP.F16.F32.PACK_AB R0, RZ, R0 ;  /* 0x00000000ff00723e */ /* 0x000fc800000000ff */
[----:B------:R-:W-:Y:S01]  /*2e40*/  PRMT R24, R0, 0x7610, R24 ;  /* 0x0000761000187816 */ /* 0x000fe20000000018 */
[----:B------:R-:W-:Y:S06]  /*2e50*/  BRA `(.L_x_6459) ;  /* 0x0000000400287947 */ /* 0x000fec0003800000 */
.L_x_6472:
        /* <DEDUP_REMOVED lines=21> */
.L_x_6481:
[----:B------:R-:W-:Y:S05]  /*2fb0*/  BSYNC.RECONVERGENT B1 ;  /* 0x0000000000017941 */ /* 0x000fea0003800200 */
.L_x_6480:
[----:B------:R-:W-:Y:S01]  /*2fc0*/  IMAD.SHL.U32 R0, R0, 0x200000, RZ ;  /* 0x0020000000007824 */ /* 0x000fe200078e00ff */
[----:B------:R-:W-:-:S04]  /*2fd0*/  LEA R2, R2, 0x37800000, 0x17 ;  /* 0x3780000002027811 */ /* 0x000fc800078eb8ff */
[----:B------:R-:W-:-:S07]  /*2fe0*/  LOP3.LUT R0, R2, R0, R7, 0xfe, !PT ;  /* 0x0000000002007212 */ /* 0x000fce00078efe07 */
.L_x_6479:
[----:B------:R-:W-:Y:S05]  /*2ff0*/  BSYNC.RECONVERGENT B0 ;  /* 0x0000000000007941 */ /* 0x000fea0003800200 */
.L_x_6478:
[----:B------:R-:W-:-:S04]  /*3000*/  F2FP.F16.F32.PACK_AB R0, RZ, R0 ;  /* 0x00000000ff00723e */ /* 0x000fc800000000ff */
[----:B------:R-:W-:Y:S01]  /*3010*/  PRMT R24, R0, 0x7610, R24 ;  /* 0x0000761000187816 */ /* 0x000fe20000000018 */
[----:B------:R-:W-:Y:S06]  /*3020*/  BRA `(.L_x_6459) ;  /* 0x0000000000b47947 */ /* 0x000fec0003800000 */
.L_x_6471:
        /* <DEDUP_REMOVED lines=14> */
.L_x_6485:
[----:B------:R-:W-:Y:S05]  /*3110*/  BSYNC.RECONVERGENT B0 ;  /* 0x0000000000007941 */ /* 0x000fea0003800200 */
.L_x_6484:
[----:B------:R-:W-:-:S04]  /*3120*/  F2FP.F16.F32.PACK_AB R0, RZ, R0 ;  /* 0x00000000ff00723e */ /* 0x000fc800000000ff */
[----:B------:R-:W-:Y:S01]  /*3130*/  PRMT R24, R0, 0x7610, R24 ;  /* 0x0000761000187816 */ /* 0x000fe20000000018 */
[----:B------:R-:W-:Y:S06]  /*3140*/  BRA `(.L_x_6459) ;  /* 0x00000000006c7947 */ /* 0x000fec0003800000 */
.L_x_6458:
        /* <DEDUP_REMOVED lines=16> */
.L_x_6486:
[----:B------:R-:W-:Y:S01]  /*3250*/  PRMT R24, RZ, 0x7610, R24 ;  /* 0x00007610ff187816 */ /* 0x000fe20000000018 */
[----:B------:R-:W-:Y:S06]  /*3260*/  BRA `(.L_x_6459) ;  /* 0x0000000000247947 */ /* 0x000fec0003800000 */
.L_x_6483:
[----:B------:R-:W2:Y:S02]  /*3270*/  LDG.E.64 R2, desc[UR36][R2.64] ;  /* 0x0000002402027981 */ /* 0x000ea4000c1e1b00 */
[----:B--2---:R-:W0:Y:S02]  /*3280*/  I2F.U64 R0, R2 ;  /* 0x0000000200007312 */ /* 0x004e240000301000 */
[----:B0-----:R-:W-:-:S04]  /*3290*/  F2FP.F16.F32.PACK_AB R0, RZ, R0 ;  /* 0x00000000ff00723e */ /* 0x001fc800000000ff */
[----:B------:R-:W-:Y:S01]  /*32a0*/  PRMT R24, R0, 0x7610, R24 ;  /* 0x0000761000187816 */ /* 0x000fe20000000018 */
[----:B------:R-:W-:Y:S06]  /*32b0*/  BRA `(.L_x_6459) ;  /* 0x0000000000107947 */ /* 0x000fec0003800000 */
.L_x_6482:
[----:B------:R-:W2:Y:S02]  /*32c0*/  LDG.E R2, desc[UR36][R2.64] ;  /* 0x0000002402027981 */ /* 0x000ea4000c1e1900 */
[----:B--2---:R-:W-:-:S04]  /*32d0*/  I2FP.F32.U32 R0, R2 ;  /* 0x0000000200007245 */ /* 0x004fc80000201000 */
[----:B------:R-:W-:-:S04]  /*32e0*/  F2FP.F16.F32.PACK_AB R0, RZ, R0 ;  /* 0x00000000ff00723e */ /* 0x000fc800000000ff */
[----:B------:R-:W-:-:S07]  /*32f0*/  PRMT R24, R0, 0x7610, R24 ;  /* 0x0000761000187816 */ /* 0x000fce0000000018 */
.L_x_6459:
[----:B------:R-:W-:-:S07]  /*3300*/  VIADD R22, R22, 0x80 ;  /* 0x0000008016167836 */ /* 0x000fce0000000000 */
.L_x_6453:
[----:B------:R-:W-:Y:S05]  /*3310*/  BSYNC.RECONVERGENT B6 ;  /* 0x0000000000067941 */ /* 0x000fea0003800200 */
.L_x_6452:
        /* <DEDUP_REMOVED lines=25> */
.L_x_6492:
[----:B------:R-:W2:Y:S02]  /*34b0*/  LDG.E.U8 R2, desc[UR36][R2.64] ;  /* 0x0000002402027981 */ /* 0x000ea4000c1e1100 */
[----:B--2---:R-:W-:-:S04]  /*34c0*/  I2FP.F32.U32 R0, R2 ;  /* 0x0000000200007245 */ /* 0x004fc80000201000 */
[----:B------:R-:W-:Y:S01]  /*34d0*/  F2FP.F16.F32.PACK_AB R0, RZ, R0 ;  /* 0x00000000ff00723e */ /* 0x000fe200000000ff */
[----:B------:R-:W-:Y:S06]  /*34e0*/  BRA `(.L_x_6488) ;  /* 0x0000000c007c7947 */ /* 0x000fec0003800000 */
.L_x_6491:
        /* <DEDUP_REMOVED lines=10> */
.L_x_6495:
[----:B------:R-:W2:Y:S02]  /*3590*/  LDG.E R2, desc[UR36][R2.64] ;  /* 0x0000002402027981 */ /* 0x000ea4000c1e1900 */
[----:B--2---:R-:W-:-:S04]  /*35a0*/  I2FP.F32.S32 R0, R2 ;  /* 0x0000000200007245 */ /* 0x004fc80000201400 */
[----:B------:R-:W-:Y:S01]  /*35b0*/  F2FP.F16.F32.PACK_AB R0, RZ, R0 ;  /* 0x00000000ff00723e */ /* 0x000fe200000000ff */
[----:B------:R-:W-:Y:S06]  /*35c0*/  BRA `(.L_x_6488) ;  /* 0x0000000c00447947 */ /* 0x000fec0003800000 */
.L_x_6494:
[----:B------:R-:W2:Y:S02]  /*35d0*/  LDG.E.U16 R2, desc[UR36][R2.64] ;  /* 0x0000002402027981 */ /* 0x000ea4000c1e1500 */
[----:B--2---:R-:W0:Y:S02]  /*35e0*/  I2F.S16 R0, R2 ;  /* 0x0000000200007306 */ /* 0x004e240000101400 */
[----:B0-----:R-:W-:Y:S01]  /*35f0*/  F2FP.F16.F32.PACK_AB R0, RZ, R0 ;  /* 0x00000000ff00723e */ /* 0x001fe200000000ff */
[----:B------:R-:W-:Y:S06]  /*3600*/  BRA `(.L_x_6488) ;  /* 0x0000000c00347947 */ /* 0x000fec0003800000 */
.L_x_6490:
        /* <DEDUP_REMOVED lines=9> */
.L_x_6497:
[----:B------:R2:W5:Y:S01]  /*36a0*/  LDG.E.U16 R0, desc[UR36][R2.64] ;  /* 0x0000002402007981 */ /* 0x000562000c1e1500 */
[----:B------:R-:W-:Y:S05]  /*36b0*/  BRA `(.L_x_6488) ;  /* 0x0000000c00087947 */ /* 0x000fea0003800000 */
.L_x_6496:
        /* <DEDUP_REMOVED lines=9> */
.L_x_6499:
[----:B------:R3:W5:Y:S01]  /*3750*/  LDG.E.U16 R0, desc[UR36][R2.64] ;  /* 0x0000002402007981 */ /* 0x000762000c1e1500 */
[----:B------:R-:W-:Y:S05]  /*3760*/  BRA `(.L_x_6488) ;  /* 0x0000000800dc7947 */ /* 0x000fea0003800000 */
.L_x_6498:
        /* <DEDUP_REMOVED lines=8> */
.L_x_6489:
        /* <DEDUP_REMOVED lines=13> */
.L_x_6502:
        /* <DEDUP_REMOVED lines=8> */
.L_x_6501:
        /* <DEDUP_REMOVED lines=27> */
.L_x_6504:
        /* <DEDUP_REMOVED lines=13> */
.L_x_6503:
[----:B------:R-:W2:Y:S02]  /*3bc0*/  LDG.E.U16 R0, desc[UR36][R2.64] ;  /* 0x0000002402007981 */ /* 0x000ea4000c1e1500 */
[----:B--2---:R-:W-:-:S05]  /*3bd0*/  IMAD.U32 R0, R0, 0x10000, RZ ;  /* 0x0001000000007824 */ /* 0x004fca00078e00ff */
[----:B------:R-:W-:Y:S01]  /*3be0*/  F2FP.F16.F32.PACK_AB R0, RZ, R0 ;  /* 0x00000000ff00723e */ /* 0x000fe200000000ff */
[----:B------:R-:W-:Y:S06]  /*3bf0*/  BRA `(.L_x_6488) ;  /* 0x0000000400b87947 */ /* 0x000fec0003800000 */
.L_x_6500:
        /* <DEDUP_REMOVED lines=12> */
.L_x_6507:
        /* <DEDUP_REMOVED lines=21> */
.L_x_6511:
[----:B------:R-:W-:Y:S05]  /*3e10*/  BSYNC.RECONVERGENT B1 ;  /* 0x0000000000017941 */ /* 0x000fea0003800200 */
.L_x_6510:
[----:B------:R-:W-:Y:S01]  /*3e20*/  IMAD.SHL.U32 R0, R0, 0x100000, RZ ;  /* 0x0010000000007824 */ /* 0x000fe200078e00ff */
[----:B------:R-:W-:-:S04]  /*3e30*/  LEA R2, R2, 0x3b800000, 0x17 ;  /* 0x3b80000002027811 */ /* 0x000fc800078eb8ff */
[----:B------:R-:W-:-:S07]  /*3e40*/  LOP3.LUT R0, R2, R0, R7, 0xfe, !PT ;  /* 0x0000000002007212 */ /* 0x000fce00078efe07 */
.L_x_6509:
[----:B------:R-:W-:Y:S05]  /*3e50*/  BSYNC.RECONVERGENT B0 ;  /* 0x0000000000007941 */ /* 0x000fea0003800200 */
.L_x_6508:
[----:B------:R-:W-:Y:S01]  /*3e60*/  F2FP.F16.F32.PACK_AB R0, RZ, R0 ;  /* 0x00000000ff00723e */ /* 0x000fe200000000ff */
[----:B------:R-:W-:Y:S06]  /*3e70*/  BRA `(.L_x_6488) ;  /* 0x0000000400187947 */ /* 0x000fec0003800000 */
.L_x_6506:
        /* <DEDUP_REMOVED lines=21> */
.L_x_6515:
[----:B------:R-:W-:Y:S05]  /*3fd0*/  BSYNC.RECONVERGENT B1 ;  /* 0x0000000000017941 */ /* 0x000fea0003800200 */
.L_x_6514:
[----:B------:R-:W-:Y:S01]  /*3fe0*/  IMAD.SHL.U32 R0, R0, 0x200000, RZ ;  /* 0x0020000000007824 */ /* 0x000fe200078e00ff */
[----:B------:R-:W-:-:S04]  /*3ff0*/  LEA R2, R2, 0x37800000, 0x17 ;  /* 0x3780000002027811 */ /* 0x000fc800078eb8ff */
[----:B------:R-:W-:-:S07]  /*4000*/  LOP3.LUT R0, R2, R0, R7, 0xfe, !PT ;  /* 0x0000000002007212 */ /* 0x000fce00078efe07 */
.L_x_6513:
[----:B------:R-:W-:Y:S05]  /*4010*/  BSYNC.RECONVERGENT B0 ;  /* 0x0000000000007941 */ /* 0x000fea0003800200 */
.L_x_6512:
[----:B------:R-:W-:Y:S01]  /*4020*/  F2FP.F16.F32.PACK_AB R0, RZ, R0 ;  /* 0x00000000ff00723e */ /* 0x000fe200000000ff */
[----:B------:R-:W-:Y:S06]  /*4030*/  BRA `(.L_x_6488) ;  /* 0x0000000000a87947 */ /* 0x000fec0003800000 */
.L_x_6505:
        /* <DEDUP_REMOVED lines=14> */
.L_x_6519:
[----:B------:R-:W-:Y:S05]  /*4120*/  BSYNC.RECONVERGENT B0 ;  /* 0x0000000000007941 */ /* 0x000fea0003800200 */
.L_x_6518:
[----:B------:R-:W-:Y:S01]  /*4130*/  F2FP.F16.F32.PACK_AB R0, RZ, R0 ;  /* 0x00000000ff00723e */ /* 0x000fe200000000ff */
[----:B------:R-:W-:Y:S06]  /*4140*/  BRA `(.L_x_6488) ;  /* 0x0000000000647947 */ /* 0x000fec0003800000 */
.L_x_6493:
        /* <DEDUP_REMOVED lines=16> */
.L_x_6520:
[----:B------:R-:W-:Y:S01]  /*4250*/  PRMT R0, RZ, 0x7610, R0 ;  /* 0x00007610ff007816 */ /* 0x000fe20000000000 */
[----:B------:R-:W-:Y:S06]  /*4260*/  BRA `(.L_x_6488) ;  /* 0x00000000001c7947 */ /* 0x000fec0003800000 */
.L_x_6517:
[----:B------:R-:W2:Y:S02]  /*4270*/  LDG.E.64 R2, desc[UR36][R2.64] ;  /* 0x0000002402027981 */ /* 0x000ea4000c1e1b00 */
[----:B--2---:R-:W0:Y:S02]  /*4280*/  I2F.U64 R0, R2 ;  /* 0x0000000200007312 */ /* 0x004e240000301000 */
[----:B0-----:R-:W-:Y:S01]  /*4290*/  F2FP.F16.F32.PACK_AB R0, RZ, R0 ;  /* 0x00000000ff00723e */ /* 0x001fe200000000ff */
[----:B------:R-:W-:Y:S06]  /*42a0*/  BRA `(.L_x_6488) ;  /* 0x00000000000c7947 */ /* 0x000fec0003800000 */
.L_x_6516:
[----:B------:R-:W2:Y:S02]  /*42b0*/  LDG.E R2, desc[UR36][R2.64] ;  /* 0x0000002402027981 */ /* 0x000ea4000c1e1900 */
[----:B--2---:R-:W-:-:S04]  /*42c0*/  I2FP.F32.U32 R0, R2 ;  /* 0x0000000200007245 */ /* 0x004fc80000201000 */
[----:B------:R-:W-:-:S07]  /*42d0*/  F2FP.F16.F32.PACK_AB R0, RZ, R0 ;  /* 0x00000000ff00723e */ /* 0x000fce00000000ff */
.L_x_6488:
[----:B------:R-:W-:Y:S05]  /*42e0*/  BSYNC.RECONVERGENT B6 ;  /* 0x0000000000067941 */ /* 0x000fea0003800200 */
.L_x_6487:
        /* <DEDUP_REMOVED lines=12> */
[----:B------:R-:W1:Y:S01]  /*43b0*/  @!P0 FRND R2, R2 ;  /* 0x0000000200028307 */ /* 0x000e620000201000 */
[----:B------:R-:W-:-:S07]  /*43c0*/  @!P1 HADD2.F32 R3, -RZ, R23.H0_H0 ;  /* 0x20000017ff039230 */ /* 0x000fce0000004100 */
[----:B------:R-:W2:Y:S01]  /*43d0*/  @!P2 FRND R4, R4 ;  /* 0x000000040004a307 */ /* 0x000ea20000201000 */
[----:B-1----:R-:W-:-:S07]  /*43e0*/  @!P0 F2FP.F16.F32.PACK_AB R0, RZ, R2 ;  /* 0x00000002ff00823e */ /* 0x002fce00000000ff */
[----:B------:R-:W1:Y:S01]  /*43f0*/  @!P3 FRND R5, R5 ;  /* 0x000000050005b307 */ /* 0x000e620000201000 */
[----:B--2---:R-:W-:-:S07]  /*4400*/  @!P2 F2FP.F16.F32.PACK_AB R24, RZ, R4 ;  /* 0x00000004ff18a23e */ /* 0x004fce00000000ff */
[----:B------:R-:W2:Y:S01]  /*4410*/  @!P1 FRND R3, R3 ;  /* 0x0000000300039307 */ /* 0x000ea20000201000 */
        /* <DEDUP_REMOVED lines=26> */
.L_x_6526:
[----:B------:R-:W-:Y:S02]  /*45c0*/  HADD2.F32 R5, -RZ, R0.H0_H0 ;  /* 0x20000000ff057230 */ /* 0x000fe40000004100 */
[----:B------:R-:W-:-:S04]  /*45d0*/  IMAD.MOV.U32 R19, RZ, RZ, R22 ;  /* 0x000000ffff137224 */ /* 0x000fc800078e0016 */
[----:B------:R-:W0:Y:S02]  /*45e0*/  F2I.S64.TRUNC R4, R5 ;  /* 0x0000000500047311 */ /* 0x000e24000020d900 */
[----:B0-----:R0:W-:Y:S01]  /*45f0*/  STG.E.U8 desc[UR36][R2.64], R4 ;  /* 0x0000000402007986 */ /* 0x0011e2000c101124 */
[----:B------:R-:W-:Y:S05]  /*4600*/  BRA `(.L_x_6522) ;  /* 0x0000000c00c07947 */ /* 0x000fea0003800000 */
.L_x_6525:
        /* <DEDUP_REMOVED lines=11> */
.L_x_6529:
[----:B------:R-:W-:Y:S02]  /*46c0*/  HADD2.F32 R0, -RZ, R0.H0_H0 ;  /* 0x20000000ff007230 */ /* 0x000fe40000004100 */
[----:B------:R-:W-:Y:S02]  /*46d0*/  IMAD.MOV.U32 R19, RZ, RZ, R22 ;  /* 0x000000ffff137224 */ /* 0x000fe400078e0016 */
[----:B------:R-:W0:Y:S02]  /*46e0*/  F2I.FTZ.TRUNC.NTZ R5, R0 ;  /* 0x0000000000057305 */ /* 0x000e24000021f100 */
[----:B0-----:R0:W-:Y:S01]  /*46f0*/  STG.E desc[UR36][R2.64], R5 ;  /* 0x0000000502007986 */ /* 0x0011e2000c101924 */
[----:B------:R-:W-:Y:S05]  /*4700*/  BRA `(.L_x_6522) ;  /* 0x0000000c00807947 */ /* 0x000fea0003800000 */
.L_x_6528:
[----:B------:R-:W-:Y:S02]  /*4710*/  HADD2.F32 R0, -RZ, R0.H0_H0 ;  /* 0x20000000ff007230 */ /* 0x000fe40000004100 */
[----:B------:R-:W-:Y:S02]  /*4720*/  IMAD.MOV.U32 R19, RZ, RZ, R22 ;  /* 0x000000ffff137224 */ /* 0x000fe400078e0016 */
[----:B------:R-:W0:Y:S02]  /*4730*/  F2I.FTZ.TRUNC.NTZ R5, R0 ;  /* 0x0000000000057305 */ /* 0x000e24000021f100 */
[----:B0-----:R0:W-:Y:S01]  /*4740*/  STG.E.U16 desc[UR36][R2.64], R5 ;  /* 0x0000000502007986 */ /* 0x0011e2000c101524 */
[----:B------:R-:W-:Y:S05]  /*4750*/  BRA `(.L_x_6522) ;  /* 0x0000000c006c7947 */ /* 0x000fea0003800000 */
.L_x_6524:
        /* <DEDUP_REMOVED lines=10> */
.L_x_6531:
[----:B------:R0:W-:Y:S01]  /*4800*/  STG.E.U16 desc[UR36][R2.64], R0 ;  /* 0x0000000002007986 */ /* 0x0001e2000c101524 */
[----:B------:R-:W-:Y:S01]  /*4810*/  IMAD.MOV.U32 R19, RZ, RZ, R22 ;  /* 0x000000ffff137224 */ /* 0x000fe200078e0016 */
[----:B------:R-:W-:Y:S06]  /*4820*/  BRA `(.L_x_6522) ;  /* 0x0000000c00387947 */ /* 0x000fec0003800000 */
.L_x_6530:
        /* <DEDUP_REMOVED lines=11> */
.L_x_6533:
[----:B------:R-:W-:Y:S02]  /*48e0*/  HADD2.F32 R0, -RZ, R0.H0_H0 ;  /* 0x20000000ff007230 */ /* 0x000fe40000004100 */
[----:B------:R-:W-:-:S03]  /*48f0*/  IMAD.MOV.U32 R19, RZ, RZ, R22 ;  /* 0x000000ffff137224 */ /* 0x000fc600078e0016 */
[----:B------:R-:W-:-:S04]  /*4900*/  F2FP.F16.F32.PACK_AB R0, RZ, R0 ;  /* 0x00000000ff00723e */ /* 0x000fc800000000ff */
[----:B------:R-:W-:-:S05]  /*4910*/  PRMT R0, R0, 0x5410, RZ ;  /* 0x0000541000007816 */ /* 0x000fca00000000ff */
[----:B------:R0:W-:Y:S01]  /*4920*/  STG.E desc[UR36][R2.64], R0 ;  /* 0x0000000002007986 */ /* 0x0001e2000c101924 */
[----:B------:R-:W-:Y:S05]  /*4930*/  BRA `(.L_x_6522) ;  /* 0x0000000800f47947 */ /* 0x000fea0003800000 */
.L_x_6532:
[----:B------:R-:W-:Y:S02]  /*4940*/  HADD2.F32 R4, -RZ, R0.H0_H0 ;  /* 0x20000000ff047230 */ /* 0x000fe40000004100 */
[----:B------:R-:W-:-:S03]  /*4950*/  IMAD.MOV.U32 R19, RZ, RZ, R22 ;  /* 0x000000ffff137224 */ /* 0x000fc600078e0016 */
[----:B------:R-:W-:-:S06]  /*4960*/  FMUL.FTZ R4, R4, 1 ;  /* 0x3f80000004047820 */ /* 0x000fcc0000410000 */
[----:B------:R-:W0:Y:S02]  /*4970*/  F2F.F64.F32 R4, R4 ;  /* 0x0000000400047310 */ /* 0x000e240000201800 */
[----:B0-----:R0:W-:Y:S01]  /*4980*/  STG.E.64 desc[UR36][R2.64], R4 ;  /* 0x0000000402007986 */ /* 0x0011e2000c101b24 */
[----:B------:R-:W-:Y:S05]  /*4990*/  BRA `(.L_x_6522) ;  /* 0x0000000800dc7947 */ /* 0x000fea0003800000 */
.L_x_6523:
        /* <DEDUP_REMOVED lines=14> */
.L_x_6536:
[----:B------:R-:W-:Y:S01]  /*4a80*/  HADD2.F32 R0, -RZ, R0.H0_H0 ;  /* 0x20000000ff007230 */ /* 0x000fe20000004100 */
[----:B------:R-:W-:Y:S01]  /*4a90*/  CS2R R6, SRZ ;  /* 0x0000000000067805 */ /* 0x000fe2000001ff00 */
[----:B------:R-:W-:-:S03]  /*4aa0*/  IMAD.MOV.U32 R19, RZ, RZ, R22 ;  /* 0x000000ffff137224 */ /* 0x000fc600078e0016 */
[----:B------:R-:W-:-:S04]  /*4ab0*/  FMUL.FTZ R0, R0, 1 ;  /* 0x3f80000000007820 */ /* 0x000fc80000410000 */
[----:B------:R-:W0:Y:S02]  /*4ac0*/  F2F.F64.F32 R4, R0 ;  /* 0x0000000000047310 */ /* 0x000e240000201800 */
[----:B0-----:R3:W-:Y:S01]  /*4ad0*/  STG.E.128 desc[UR36][R2.64], R4 ;  /* 0x0000000402007986 */ /* 0x0017e2000c101d24 */
[----:B------:R-:W-:Y:S05]  /*4ae0*/  BRA `(.L_x_6522) ;  /* 0x0000000800887947 */ /* 0x000fea0003800000 */
.L_x_6535:
        /* <DEDUP_REMOVED lines=19> */
.L_x_6540:
[----:B------:R-:W-:Y:S05]  /*4c20*/  BSYNC.RECONVERGENT B0 ;  /* 0x0000000000007941 */ /* 0x000fea0003800200 */
.L_x_6539:
[----:B------:R-:W-:Y:S01]  /*4c30*/  LOP3.LUT R5, R0, 0x80, R5, 0xf8, !PT ;  /* 0x0000008000057812 */ /* 0x000fe200078ef805 */
[----:B------:R-:W-:-:S04]  /*4c40*/  IMAD.MOV.U32 R19, RZ, RZ, R22 ;  /* 0x000000ffff137224 */ /* 0x000fc800078e0016 */
[----:B------:R2:W-:Y:S01]  /*4c50*/  STG.E.U8 desc[UR36][R2.64], R5 ;  /* 0x0000000502007986 */ /* 0x0005e2000c101124 */
[----:B------:R-:W-:Y:S05]  /*4c60*/  BRA `(.L_x_6522) ;  /* 0x0000000800287947 */ /* 0x000fea0003800000 */
.L_x_6538:
        /* <DEDUP_REMOVED lines=15> */
.L_x_6542:
[----:B------:R-:W-:Y:S05]  /*4d60*/  BSYNC.RECONVERGENT B0 ;  /* 0x0000000000007941 */ /* 0x000fea0003800200 */
.L_x_6541:
[----:B------:R-:W-:Y:S01]  /*4d70*/  LOP3.LUT R5, R0, 0x80, R5, 0xf8, !PT ;  /* 0x0000008000057812 */ /* 0x000fe200078ef805 */
[----:B------:R-:W-:-:S04]  /*4d80*/  IMAD.MOV.U32 R19, RZ, RZ, R22 ;  /* 0x000000ffff137224 */ /* 0x000fc800078e0016 */
[----:B------:R1:W-:Y:S01]  /*4d90*/  STG.E.U8 desc[UR36][R2.64], R5 ;  /* 0x0000000502007986 */ /* 0x0003e2000c101124 */
[----:B------:R-:W-:Y:S05]  /*4da0*/  BRA `(.L_x_6522) ;  /* 0x0000000400d87947 */ /* 0x000fea0003800000 */
.L_x_6537:
[----:B------:R-:W-:Y:S02]  /*4db0*/  HADD2.F32 R0, -RZ, R0.H0_H0 ;  /* 0x20000000ff007230 */ /* 0x000fe40000004100 */
[----:B------:R-:W-:-:S03]  /*4dc0*/  IMAD.MOV.U32 R19, RZ, RZ, R22 ;  /* 0x000000ffff137224 */ /* 0x000fc600078e0016 */
[----:B------:R-:W-:-:S05]  /*4dd0*/  F2FP.BF16.F32.PACK_AB R0, RZ, R0 ;  /* 0x00000000ff00723e */ /* 0x000fca00000010ff */
[----:B------:R0:W-:Y:S01]  /*4de0*/  STG.E.U16 desc[UR36][R2.64], R0 ;  /* 0x0000000002007986 */ /* 0x0001e2000c101524 */
[----:B------:R-:W-:Y:S05]  /*4df0*/  BRA `(.L_x_6522) ;  /* 0x0000000400c47947 */ /* 0x000fea0003800000 */
.L_x_6534:
        /* <DEDUP_REMOVED lines=13> */
.L_x_6545:
        /* <DEDUP_REMOVED lines=13> */
.L_x_6548:
[----:B------:R-:W-:-:S04]  /*4fa0*/  SHF.R.U32.HI R0, RZ, 0x14, R5 ;  /* 0x00000014ff007819 */ /* 0x000fc80000011605 */
[----:B------:R-:W-:-:S04]  /*4fb0*/  LOP3.LUT R0, R0, 0x1, RZ, 0xc0, !PT ;  /* 0x0000000100007812 */ /* 0x000fc800078ec0ff */
[----:B------:R-:W-:-:S04]  /*4fc0*/  IADD3 R0, PT, PT, R5, 0x487ffff, R0 ;  /* 0x0487ffff05007810 */ /* 0x000fc80007ffe000 */
[----:B------:R-:W-:-:S04]  /*4fd0*/  SHF.R.U32.HI R0, RZ, 0x14, R0 ;  /* 0x00000014ff007819 */ /* 0x000fc80000011600 */
[----:B------:R-:W-:-:S07]  /*4fe0*/  LOP3.LUT R4, R0, 0xff, RZ, 0xc0, !PT ;  /* 0x000000ff00047812 */ /* 0x000fce00078ec0ff */
.L_x_6549:
[----:B------:R-:W-:-:S04]  /*4ff0*/  SHF.R.U32.HI R5, RZ, 0x18, R5 ;  /* 0x00000018ff057819 */ /* 0x000fc80000011605 */
[----:B------:R-:W-:-:S04]  /*5000*/  LOP3.LUT R4, R4, 0x80, R5, 0xf8, !PT ;  /* 0x0000008004047812 */ /* 0x000fc800078ef805 */
[----:B------:R-:W-:-:S07]  /*5010*/  PRMT R0, R4, 0x7610, R0 ;  /* 0x0000761004007816 */ /* 0x000fce0000000000 */
.L_x_6547:
[----:B------:R-:W-:Y:S05]  /*5020*/  BSYNC.RECONVERGENT B0 ;  /* 0x0000000000007941 */ /* 0x000fea0003800200 */
.L_x_6546:
[----:B------:R0:W-:Y:S01]  /*5030*/  STG.E.U8 desc[UR36][R2.64], R0 ;  /* 0x0000000002007986 */ /* 0x0001e2000c101124 */
[----:B------:R-:W-:Y:S01]  /*5040*/  IMAD.MOV.U32 R19, RZ, RZ, R22 ;  /* 0x000000ffff137224 */ /* 0x000fe200078e0016 */
[----:B------:R-:W-:Y:S06]  /*5050*/  BRA `(.L_x_6522) ;  /* 0x00000004002c7947 */ /* 0x000fec0003800000 */
.L_x_6544:
        /* <DEDUP_REMOVED lines=13> */
.L_x_6552:
[----:B------:R-:W-:-:S04]  /*5130*/  SHF.R.U32.HI R0, RZ, 0x15, R5 ;  /* 0x00000015ff007819 */ /* 0x000fc80000011605 */
[----:B------:R-:W-:-:S04]  /*5140*/  LOP3.LUT R0, R0, 0x1, RZ, 0xc0, !PT ;  /* 0x0000000100007812 */ /* 0x000fc800078ec0ff */
[----:B------:R-:W-:-:S04]  /*5150*/  IADD3 R0, PT, PT, R5, 0x88fffff, R0 ;  /* 0x088fffff05007810 */ /* 0x000fc80007ffe000 */
[----:B------:R-:W-:-:S04]  /*5160*/  SHF.R.U32.HI R0, RZ, 0x15, R0 ;  /* 0x00000015ff007819 */ /* 0x000fc80000011600 */
[----:B------:R-:W-:-:S07]  /*5170*/  LOP3.LUT R4, R0, 0xff, RZ, 0xc0, !PT ;  /* 0x000000ff00047812 */ /* 0x000fce00078ec0ff */
.L_x_6553:
[----:B------:R-:W-:-:S04]  /*5180*/  SHF.R.U32.HI R5, RZ, 0x18, R5 ;  /* 0x00000018ff057819 */ /* 0x000fc80000011605 */
[----:B------:R-:W-:-:S04]  /*5190*/  LOP3.LUT R4, R4, 0x80, R5, 0xf8, !PT ;  /* 0x0000008004047812 */ /* 0x000fc800078ef805 */
[----:B------:R-:W-:-:S07]  /*51a0*/  PRMT R0, R4, 0x7610, R0 ;  /* 0x0000761004007816 */ /* 0x000fce0000000000 */
.L_x_6551:
[----:B------:R-:W-:Y:S05]  /*51b0*/  BSYNC.RECONVERGENT B0 ;  /* 0x0000000000007941 */ /* 0x000fea0003800200 */
.L_x_6550:
[----:B------:R0:W-:Y:S01]  /*51c0*/  STG.E.U8 desc[UR36][R2.64], R0 ;  /* 0x0000000002007986 */ /* 0x0001e2000c101124 */
[----:B------:R-:W-:Y:S01]  /*51d0*/  IMAD.MOV.U32 R19, RZ, RZ, R22 ;  /* 0x000000ffff137224 */ /* 0x000fe200078e0016 */
[----:B------:R-:W-:Y:S06]  /*51e0*/  BRA `(.L_x_6522) ;  /* 0x0000000000c87947 */ /* 0x000fec0003800000 */
.L_x_6543:
[----:B------:R-:W-:-:S13]  /*51f0*/  ISETP.NE.AND P0, PT, R4, 0x1c, PT ;  /* 0x0000001c0400780c */ /* 0x000fda0003f05270 */
[----:B------:R-:W-:Y:S05]  /*5200*/  @!P0 BRA `(.L_x_6554) ;  /* 0x0000000000b08947 */ /* 0x000fea0003800000 */
[----:B------:R-:W-:-:S13]  /*5210*/  ISETP.NE.AND P0, PT, R4, 0x1d, PT ;  /* 0x0000001d0400780c */ /* 0x000fda0003f05270 */
[----:B------:R-:W-:Y:S05]  /*5220*/  @!P0 BRA `(.L_x_6555) ;  /* 0x0000000000948947 */ /* 0x000fea0003800000 */
[----:B------:R-:W-:-:S13]  /*5230*/  ISETP.NE.AND P0, PT, R4, 0x2c, PT ;  /* 0x0000002c0400780c */ /* 0x000fda0003f05270 */
[----:B------:R-:W-:Y:S05]  /*5240*/  @!P0 BRA `(.L_x_6556) ;  /* 0x0000000000488947 */ /* 0x000fea0003800000 */
.L_x_6527:
        /* <DEDUP_REMOVED lines=16> */
.L_x_6557:
[----:B------:R-:W-:Y:S01]  /*5350*/  IMAD.MOV.U32 R19, RZ, RZ, R22 ;  /* 0x000000ffff137224 */ /* 0x000fe200078e0016 */
[----:B------:R-:W-:Y:S06]  /*5360*/  BRA `(.L_x_6522) ;  /* 0x0000000000687947 */ /* 0x000fec0003800000 */
.L_x_6556:
        /* <DEDUP_REMOVED lines=17> */
.L_x_6555:
[----:B------:R-:W-:Y:S02]  /*5480*/  HADD2.F32 R4, -RZ, R0.H0_H0 ;  /* 0x20000000ff047230 */ /* 0x000fe40000004100 */
[----:B------:R-:W-:-:S04]  /*5490*/  IMAD.MOV.U32 R19, RZ, RZ, R22 ;  /* 0x000000ffff137224 */ /* 0x000fc800078e0016 */
[----:B------:R-:W0:Y:S02]  /*54a0*/  F2I.U64.TRUNC R4, R4 ;  /* 0x0000000400047311 */ /* 0x000e24000020d800 */
[----:B0-----:R0:W-:Y:S01]  /*54b0*/  STG.E.64 desc[UR36][R2.64], R4 ;  /* 0x0000000402007986 */ /* 0x0011e2000c101b24 */
[----:B------:R-:W-:Y:S05]  /*54c0*/  BRA `(.L_x_6522) ;  /* 0x0000000000107947 */ /* 0x000fea0003800000 */
.L_x_6554:
[----:B------:R-:W-:Y:S02]  /*54d0*/  HADD2.F32 R0, -RZ, R0.H0_H0 ;  /* 0x20000000ff007230 */ /* 0x000fe40000004100 */
[----:B------:R-:W-:Y:S02]  /*54e0*/  IMAD.MOV.U32 R19, RZ, RZ, R22 ;  /* 0x000000ffff137224 */ /* 0x000fe400078e0016 */
[----:B------:R-:W0:Y:S02]  /*54f0*/  F2I.FTZ.U32.TRUNC.NTZ R5, R0 ;  /* 0x0000000000057305 */ /* 0x000e24000021f000 */
[----:B0-----:R0:W-:Y:S03]  /*5500*/  STG.E desc[UR36][R2.64], R5 ;  /* 0x0000000502007986 */ /* 0x0011e6000c101924 */
.L_x_6522:
[----:B------:R-:W-:Y:S05]  /*5510*/  BSYNC.RECONVERGENT B6 ;  /* 0x0000000000067941 */ /* 0x000fea0003800200 */
.L_x_6521:
        /* <DEDUP_REMOVED lines=25> */
.L_x_6563:
[----:B------:R-:W-:-:S06]  /*56b0*/  HADD2.F32 R5, -RZ, R25.H0_H0 ;  /* 0x20000019ff057230 */ /* 0x000fcc0000004100 */
[----:B------:R-:W0:Y:S02]  /*56c0*/  F2I.S64.TRUNC R4, R5 ;  /* 0x0000000500047311 */ /* 0x000e24000020d900 */
[----:B0-----:R0:W-:Y:S01]  /*56d0*/  STG.E.U8 desc[UR36][R2.64], R4 ;  /* 0x0000000402007986 */ /* 0x0011e2000c101124 */
[----:B------:R-:W-:Y:S05]  /*56e0*/  BRA `(.L_x_6565) ;  /* 0x0000000c006c7947 */ /* 0x000fea0003800000 */
.L_x_6562:
        /* <DEDUP_REMOVED lines=10> */
.L_x_6567:
[----:B------:R-:W-:-:S06]  /*5790*/  HADD2.F32 R25, -RZ, R25.H0_H0 ;  /* 0x20000019ff197230 */ /* 0x000fcc0000004100 */
[----:B------:R-:W0:Y:S02]  /*57a0*/  F2I.FTZ.TRUNC.NTZ R25, R25 ;  /* 0x0000001900197305 */ /* 0x000e24000021f100 */
[----:B0-----:R0:W-:Y:S01]  /*57b0*/  STG.E desc[UR36][R2.64], R25 ;  /* 0x0000001902007986 */ /* 0x0011e2000c101924 */
[----:B------:R-:W-:Y:S05]  /*57c0*/  BRA `(.L_x_6565) ;  /* 0x0000000c00347947 */ /* 0x000fea0003800000 */
.L_x_6566:
[----:B------:R-:W-:-:S06]  /*57d0*/  HADD2.F32 R25, -RZ, R25.H0_H0 ;  /* 0x20000019ff197230 */ /* 0x000fcc0000004100 */
[----:B------:R-:W0:Y:S02]  /*57e0*/  F2I.FTZ.TRUNC.NTZ R25, R25 ;  /* 0x0000001900197305 */ /* 0x000e24000021f100 */
[----:B0-----:R0:W-:Y:S01]  /*57f0*/  STG.E.U16 desc[UR36][R2.64], R25 ;  /* 0x0000001902007986 */ /* 0x0011e2000c101524 */
[----:B------:R-:W-:Y:S05]  /*5800*/  BRA `(.L_x_6565) ;  /* 0x0000000c00247947 */ /* 0x000fea0003800000 */
.L_x_6561:
        /* <DEDUP_REMOVED lines=9> */
.L_x_6569:
[----:B------:R0:W-:Y:S01]  /*58a0*/  STG.E.U16 desc[UR36][R2.64], R25 ;  /* 0x0000001902007986 */ /* 0x0001e2000c101524 */
[----:B------:R-:W-:Y:S05]  /*58b0*/  BRA `(.L_x_6565) ;  /* 0x0000000800f87947 */ /* 0x000fea0003800000 */
.L_x_6568:
        /* <DEDUP_REMOVED lines=10> */
.L_x_6571:
[----:B------:R-:W-:-:S05]  /*5960*/  HADD2.F32 R0, -RZ, R25.H0_H0 ;  /* 0x20000019ff007230 */ /* 0x000fca0000004100 */
[----:B------:R-:W-:-:S04]  /*5970*/  F2FP.F16.F32.PACK_AB R0, RZ, R0 ;  /* 0x00000000ff00723e */ /* 0x000fc800000000ff */
[----:B------:R-:W-:-:S05]  /*5980*/  PRMT R0, R0, 0x5410, RZ ;  /* 0x0000541000007816 */ /* 0x000fca00000000ff */
[----:B------:R0:W-:Y:S01]  /*5990*/  STG.E desc[UR36][R2.64], R0 ;  /* 0x0000000002007986 */ /* 0x0001e2000c101924 */
[----:B------:R-:W-:Y:S05]  /*59a0*/  BRA `(.L_x_6565) ;  /* 0x0000000800bc7947 */ /* 0x000fea0003800000 */
.L_x_6570:
[----:B------:R-:W-:-:S05]  /*59b0*/  HADD2.F32 R4, -RZ, R25.H0_H0 ;  /* 0x20000019ff047230 */ /* 0x000fca0000004100 */
[----:B------:R-:W-:-:S06]  /*59c0*/  FMUL.FTZ R4, R4, 1 ;  /* 0x3f80000004047820 */ /* 0x000fcc0000410000 */
[----:B------:R-:W0:Y:S02]  /*59d0*/  F2F.F64.F32 R4, R4 ;  /* 0x0000000400047310 */ /* 0x000e240000201800 */
[----:B0-----:R0:W-:Y:S01]  /*59e0*/  STG.E.64 desc[UR36][R2.64], R4 ;  /* 0x0000000402007986 */ /* 0x0011e2000c101b24 */
[----:B------:R-:W-:Y:S05]  /*59f0*/  BRA `(.L_x_6565) ;  /* 0x0000000800a87947 */ /* 0x000fea0003800000 */
.L_x_6560:
        /* <DEDUP_REMOVED lines=14> */
.L_x_6575:
        /* <DEDUP_REMOVED lines=18> */
.L_x_6578:
[----:B------:R-:W-:-:S04]  /*5c00*/  SHF.R.U32.HI R5, RZ, 0x18, R5 ;  /* 0x00000018ff057819 */ /* 0x000fc80000011605 */
[----:B------:R-:W-:-:S07]  /*5c10*/  LOP3.LUT R0, R0, 0x80, R5, 0xf8, !PT ;  /* 0x0000008000007812 */ /* 0x000fce00078ef805 */
.L_x_6577:
[----:B------:R-:W-:Y:S05]  /*5c20*/  BSYNC.RECONVERGENT B0 ;  /* 0x0000000000007941 */ /* 0x000fea0003800200 */
.L_x_6576:
[----:B------:R0:W-:Y:S01]  /*5c30*/  STG.E.U8 desc[UR36][R2.64], R0 ;  /* 0x0000000002007986 */ /* 0x0001e2000c101124 */
[----:B------:R-:W-:Y:S05]  /*5c40*/  BRA `(.L_x_6565) ;  /* 0x0000000800147947 */ /* 0x000fea0003800000 */
.L_x_6574:
        /* <DEDUP_REMOVED lines=18> */
.L_x_6581:
[----:B------:R-:W-:-:S04]  /*5d70*/  SHF.R.U32.HI R5, RZ, 0x18, R5 ;  /* 0x00000018ff057819 */ /* 0x000fc80000011605 */
[----:B------:R-:W-:-:S07]  /*5d80*/  LOP3.LUT R0, R0, 0x80, R5, 0xf8, !PT ;  /* 0x0000008000007812 */ /* 0x000fce00078ef805 */
.L_x_6580:
[----:B------:R-:W-:Y:S05]  /*5d90*/  BSYNC.RECONVERGENT B0 ;  /* 0x0000000000007941 */ /* 0x000fea0003800200 */
.L_x_6579:
[----:B------:R0:W-:Y:S01]  /*5da0*/  STG.E.U8 desc[UR36][R2.64], R0 ;  /* 0x0000000002007986 */ /* 0x0001e2000c101124 */
[----:B------:R-:W-:Y:S05]  /*5db0*/  BRA `(.L_x_6565) ;  /* 0x0000000400b87947 */ /* 0x000fea0003800000 */
.L_x_6573:
        /* <DEDUP_REMOVED lines=22> */
.L_x_6583:
[----:B------:R-:W-:-:S06]  /*5f20*/  HADD2.F32 R4, -RZ, R25.H0_H0 ;  /* 0x20000019ff047230 */ /* 0x000fcc0000004100 */
[----:B------:R-:W0:Y:S02]  /*5f30*/  F2I.U64.TRUNC R4, R4 ;  /* 0x0000000400047311 */ /* 0x000e24000020d800 */
[----:B0-----:R0:W-:Y:S01]  /*5f40*/  STG.E.64 desc[UR36][R2.64], R4 ;  /* 0x0000000402007986 */ /* 0x0011e2000c101b24 */
[----:B------:R-:W-:Y:S05]  /*5f50*/  BRA `(.L_x_6565) ;  /* 0x0000000400507947 */ /* 0x000fea0003800000 */
.L_x_6582:
[----:B------:R-:W-:-:S06]  /*5f60*/  HADD2.F32 R25, -RZ, R25.H0_H0 ;  /* 0x20000019ff197230 */ /* 0x000fcc0000004100 */
[----:B------:R-:W0:Y:S02]  /*5f70*/  F2I.FTZ.U32.TRUNC.NTZ R25, R25 ;  /* 0x0000001900197305 */ /* 0x000e24000021f000 */
[----:B0-----:R0:W-:Y:S01]  /*5f80*/  STG.E desc[UR36][R2.64], R25 ;  /* 0x0000001902007986 */ /* 0x0011e2000c101924 */
[----:B------:R-:W-:Y:S05]  /*5f90*/  BRA `(.L_x_6565) ;  /* 0x0000000400407947 */ /* 0x000fea0003800000 */
.L_x_6572:
        /* <DEDUP_REMOVED lines=11> */
.L_x_6585:
[----:B------:R-:W-:Y:S01]  /*6050*/  HADD2.F32 R25, -RZ, R25.H0_H0 ;  /* 0x20000019ff197230 */ /* 0x000fe20000004100 */
[----:B------:R-:W-:-:S04]  /*6060*/  CS2R R6, SRZ ;  /* 0x0000000000067805 */ /* 0x000fc8000001ff00 */
[----:B------:R-:W-:-:S06]  /*6070*/  FMUL.FTZ R4, R25, 1 ;  /* 0x3f80000019047820 */ /* 0x000fcc0000410000 */
[----:B------:R-:W0:Y:S02]  /*6080*/  F2F.F64.F32 R4, R4 ;  /* 0x0000000400047310 */ /* 0x000e240000201800 */
[----:B0-----:R0:W-:Y:S01]  /*6090*/  STG.E.128 desc[UR36][R2.64], R4 ;  /* 0x0000000402007986 */ /* 0x0011e2000c101d24 */
[----:B------:R-:W-:Y:S05]  /*60a0*/  BRA `(.L_x_6565) ;  /* 0x0000000000fc7947 */ /* 0x000fea0003800000 */
.L_x_6584:
[----:B------:R-:W-:-:S13]  /*60b0*/  ISETP.NE.AND P0, PT, R0, 0xf, PT ;  /* 0x0000000f0000780c */ /* 0x000fda0003f05270 */
[----:B------:R-:W-:Y:S05]  /*60c0*/  @!P0 BRA `(.L_x_6586) ;  /* 0x0000000000e88947 */ /* 0x000fea0003800000 */
[----:B------:R-:W-:-:S13]  /*60d0*/  ISETP.NE.AND P0, PT, R0, 0x17, PT ;  /* 0x000000170000780c */ /* 0x000fda0003f05270 */
[----:B------:R-:W-:Y:S05]  /*60e0*/  @!P0 BRA `(.L_x_6587) ;  /* 0x0000000000908947 */ /* 0x000fea0003800000 */
[----:B------:R-:W-:-:S13]  /*60f0*/  ISETP.NE.AND P0, PT, R0, 0x18, PT ;  /* 0x000000180000780c */ /* 0x000fda0003f05270 */
[----:B------:R-:W-:Y:S05]  /*6100*/  @!P0 BRA `(.L_x_6588) ;  /* 0x0000000000448947 */ /* 0x000fea0003800000 */
.L_x_6564:
        /* <DEDUP_REMOVED lines=16> */
.L_x_6589:
[----:B------:R-:W-:Y:S05]  /*6210*/  BRA `(.L_x_6565) ;  /* 0x0000000000a07947 */ /* 0x000fea0003800000 */
.L_x_6588:
        /* <DEDUP_REMOVED lines=13> */
.L_x_6591:
[----:B------:R-:W-:Y:S05]  /*62f0*/  BSYNC.RECONVERGENT B0 ;  /* 0x0000000000007941 */ /* 0x000fea0003800200 */
.L_x_6590:
[----:B------:R-:W-:-:S05]  /*6300*/  LOP3.LUT R5, R0, 0x80, R5, 0xf8, !PT ;  /* 0x0000008000057812 */ /* 0x000fca00078ef805 */
[----:B------:R3:W-:Y:S01]  /*6310*/  STG.E.U8 desc[UR36][R2.64], R5 ;  /* 0x0000000502007986 */ /* 0x0007e2000c101124 */
[----:B------:R-:W-:Y:S05]  /*6320*/  BRA `(.L_x_6565) ;  /* 0x00000000005c7947 */ /* 0x000fea0003800000 */
.L_x_6587:
        /* <DEDUP_REMOVED lines=12> */
.L_x_6593:
[----:B------:R-:W-:Y:S01]  /*63f0*/  IMAD.MOV.U32 R0, RZ, RZ, 0x7f ;  /* 0x0000007fff007424 */ /* 0x000fe200078e00ff */
[----:B------:R-:W-:-:S04]  /*6400*/  ISETP.GT.U32.AND P0, PT, R4, 0x7f800000, PT ;  /* 0x7f8000000400780c */ /* 0x000fc80003f04070 */
[----:B------:R-:W-:-:S09]  /*6410*/  SEL R0, R0, 0x7c, P0 ;  /* 0x0000007c00007807 */ /* 0x000fd20000000000 */
.L_x_6594:
[----:B------:R-:W-:Y:S05]  /*6420*/  BSYNC.RECONVERGENT B0 ;  /* 0x0000000000007941 */ /* 0x000fea0003800200 */
.L_x_6592:
[----:B------:R-:W-:-:S04]  /*6430*/  SHF.R.U32.HI R5, RZ, 0x18, R5 ;  /* 0x00000018ff057819 */ /* 0x000fc80000011605 */
[----:B------:R-:W-:-:S05]  /*6440*/  LOP3.LUT R5, R0, 0x80, R5, 0xf8, !PT ;  /* 0x0000008000057812 */ /* 0x000fca00078ef805 */
[----:B------:R2:W-:Y:S01]  /*6450*/  STG.E.U8 desc[UR36][R2.64], R5 ;  /* 0x0000000502007986 */ /* 0x0005e2000c101124 */
[----:B------:R-:W-:Y:S05]  /*6460*/  BRA `(.L_x_6565) ;  /* 0x00000000000c7947 */ /* 0x000fea0003800000 */
.L_x_6586:
[----:B------:R-:W-:-:S05]  /*6470*/  HADD2.F32 R0, -RZ, R25.H0_H0 ;  /* 0x20000019ff007230 */ /* 0x000fca0000004100 */
[----:B------:R-:W-:-:S05]  /*6480*/  F2FP.BF16.F32.PACK_AB R0, RZ, R0 ;  /* 0x00000000ff00723e */ /* 0x000fca00000010ff */
[----:B------:R4:W-:Y:S02]  /*6490*/  STG.E.U16 desc[UR36][R2.64], R0 ;  /* 0x0000000002007986 */ /* 0x0009e4000c101524 */
.L_x_6565:
        /* <DEDUP_REMOVED lines=25> */
.L_x_6598:
[----:B------:R-:W-:-:S06]  /*6630*/  HADD2.F32 R5, -RZ, R24.H0_H0 ;  /* 0x20000018ff057230 */ /* 0x000fcc0000004100 */
[----:B------:R-:W0:Y:S02]  /*6640*/  F2I.S64.TRUNC R4, R5 ;  /* 0x0000000500047311 */ /* 0x000e24000020d900 */
[----:B0-----:R4:W-:Y:S01]  /*6650*/  STG.E.U8 desc[UR36][R2.64], R4 ;  /* 0x0000000402007986 */ /* 0x0019e2000c101124 */
[----:B------:R-:W-:Y:S05]  /*6660*/  BRA `(.L_x_6600) ;  /* 0x0000000c006c7947 */ /* 0x000fea0003800000 */
.L_x_6597:
        /* <DEDUP_REMOVED lines=10> */
.L_x_6602:
[----:B------:R-:W-:-:S04]  /*6710*/  HADD2.F32 R24, -RZ, R24.H0_H0 ;  /* 0x20000018ff187230 */ /* 0x000fc80000004100 */
[----:B------:R-:W0:Y:S02]  /*6720*/  F2I.FTZ.TRUNC.NTZ R5, R24 ;  /* 0x0000001800057305 */ /* 0x000e24000021f100 */
[----:B0-----:R2:W-:Y:S01]  /*6730*/  STG.E desc[UR36][R2.64], R5 ;  /* 0x0000000502007986 */ /* 0x0015e2000c101924 */
[----:B------:R-:W-:Y:S05]  /*6740*/  BRA `(.L_x_6600) ;  /* 0x0000000c00347947 */ /* 0x000fea0003800000 */
.L_x_6601:
[----:B------:R-:W-:-:S04]  /*6750*/  HADD2.F32 R24, -RZ, R24.H0_H0 ;  /* 0x20000018ff187230 */ /* 0x000fc80000004100 */
[----:B------:R-:W0:Y:S02]  /*6760*/  F2I.FTZ.TRUNC.NTZ R5, R24 ;  /* 0x0000001800057305 */ /* 0x000e24000021f100 */
[----:B0-----:R0:W-:Y:S01]  /*6770*/  STG.E.U16 desc[UR36][R2.64], R5 ;  /* 0x0000000502007986 */ /* 0x0011e2000c101524 */
[----:B------:R-:W-:Y:S05]  /*6780*/  BRA `(.L_x_6600) ;  /* 0x0000000c00247947 */ /* 0x000fea0003800000 */
.L_x_6596:
        /* <DEDUP_REMOVED lines=9> */
.L_x_6604:
[----:B------:R0:W-:Y:S01]  /*6820*/  STG.E.U16 desc[UR36][R2.64], R24 ;  /* 0x0000001802007986 */ /* 0x0001e2000c101524 */
[----:B------:R-:W-:Y:S05]  /*6830*/  BRA `(.L_x_6600) ;  /* 0x0000000800f87947 */ /* 0x000fea0003800000 */
.L_x_6603:
        /* <DEDUP_REMOVED lines=10> */
.L_x_6606:
[----:B------:R-:W-:-:S05]  /*68e0*/  HADD2.F32 R0, -RZ, R24.H0_H0 ;  /* 0x20000018ff007230 */ /* 0x000fca0000004100 */
[----:B------:R-:W-:-:S04]  /*68f0*/  F2FP.F16.F32.PACK_AB R0, RZ, R0 ;  /* 0x00000000ff00723e */ /* 0x000fc800000000ff */
[----:B------:R-:W-:-:S05]  /*6900*/  PRMT R0, R0, 0x5410, RZ ;  /* 0x0000541000007816 */ /* 0x000fca00000000ff */
[----:B------:R0:W-:Y:S01]  /*6910*/  STG.E desc[UR36][R2.64], R0 ;  /* 0x0000000002007986 */ /* 0x0001e2000c101924 */
[----:B------:R-:W-:Y:S05]  /*6920*/  BRA `(.L_x_6600) ;  /* 0x0000000800bc7947 */ /* 0x000fea0003800000 */
.L_x_6605:
[----:B------:R-:W-:-:S05]  /*6930*/  HADD2.F32 R4, -RZ, R24.H0_H0 ;  /* 0x20000018ff047230 */ /* 0x000fca0000004100 */
[----:B------:R-:W-:-:S06]  /*6940*/  FMUL.FTZ R4, R4, 1 ;  /* 0x3f80000004047820 */ /* 0x000fcc0000410000 */
[----:B------:R-:W0:Y:S02]  /*6950*/  F2F.F64.F32 R4, R4 ;  /* 0x0000000400047310 */ /* 0x000e240000201800 */
[----:B0-----:R0:W-:Y:S01]  /*6960*/  STG.E.64 desc[UR36][R2.64], R4 ;  /* 0x0000000402007986 */ /* 0x0011e2000c101b24 */
[----:B------:R-:W-:Y:S05]  /*6970*/  BRA `(.L_x_6600) ;  /* 0x0000000800a87947 */ /* 0x000fea0003800000 */
.L_x_6595:
        /* <DEDUP_REMOVED lines=14> */
.L_x_6610:
        /* <DEDUP_REMOVED lines=18> */
.L_x_6613:
[----:B------:R-:W-:-:S04]  /*6b80*/  SHF.R.U32.HI R5, RZ, 0x18, R5 ;  /* 0x00000018ff057819 */ /* 0x000fc80000011605 */
[----:B------:R-:W-:-:S07]  /*6b90*/  LOP3.LUT R0, R0, 0x80, R5, 0xf8, !PT ;  /* 0x0000008000007812 */ /* 0x000fce00078ef805 */
.L_x_6612:
[----:B------:R-:W-:Y:S05]  /*6ba0*/  BSYNC.RECONVERGENT B0 ;  /* 0x0000000000007941 */ /* 0x000fea0003800200 */
.L_x_6611:
[----:B------:R0:W-:Y:S01]  /*6bb0*/  STG.E.U8 desc[UR36][R2.64], R0 ;  /* 0x0000000002007986 */ /* 0x0001e2000c101124 */
[----:B------:R-:W-:Y:S05]  /*6bc0*/  BRA `(.L_x_6600) ;  /* 0x0000000800147947 */ /* 0x000fea0003800000 */
.L_x_6609:
        /* <DEDUP_REMOVED lines=18> */
.L_x_6616:
[----:B------:R-:W-:-:S04]  /*6cf0*/  SHF.R.U32.HI R5, RZ, 0x18, R5 ;  /* 0x00000018ff057819 */ /* 0x000fc80000011605 */
[----:B------:R-:W-:-:S07]  /*6d00*/  LOP3.LUT R0, R0, 0x80, R5, 0xf8, !PT ;  /* 0x0000008000007812 */ /* 0x000fce00078ef805 */
.L_x_6615:
[----:B------:R-:W-:Y:S05]  /*6d10*/  BSYNC.RECONVERGENT B0 ;  /* 0x0000000000007941 */ /* 0x000fea0003800200 */
.L_x_6614:
[----:B------:R0:W-:Y:S01]  /*6d20*/  STG.E.U8 desc[UR36][R2.64], R0 ;  /* 0x0000000002007986 */ /* 0x0001e2000c101124 */
[----:B------:R-:W-:Y:S05]  /*6d30*/  BRA `(.L_x_6600) ;  /* 0x0000000400b87947 */ /* 0x000fea0003800000 */
.L_x_6608:
        /* <DEDUP_REMOVED lines=22> */
.L_x_6618:
[----:B------:R-:W-:-:S06]  /*6ea0*/  HADD2.F32 R4, -RZ, R24.H0_H0 ;  /* 0x20000018ff047230 */ /* 0x000fcc0000004100 */
[----:B------:R-:W0:Y:S02]  /*6eb0*/  F2I.U64.TRUNC R4, R4 ;  /* 0x0000000400047311 */ /* 0x000e24000020d800 */
[----:B0-----:R0:W-:Y:S01]  /*6ec0*/  STG.E.64 desc[UR36][R2.64], R4 ;  /* 0x0000000402007986 */ /* 0x0011e2000c101b24 */
[----:B------:R-:W-:Y:S05]  /*6ed0*/  BRA `(.L_x_6600) ;  /* 0x0000000400507947 */ /* 0x000fea0003800000 */
.L_x_6617:
[----:B------:R-:W-:-:S04]  /*6ee0*/  HADD2.F32 R24, -RZ, R24.H0_H0 ;  /* 0x20000018ff187230 */ /* 0x000fc80000004100 */
[----:B------:R-:W0:Y:S02]  /*6ef0*/  F2I.FTZ.U32.TRUNC.NTZ R5, R24 ;  /* 0x0000001800057305 */ /* 0x000e24000021f000 */
[----:B0-----:R0:W-:Y:S01]  /*6f00*/  STG.E desc[UR36][R2.64], R5 ;  /* 0x0000000502007986 */ /* 0x0011e2000c101924 */
[----:B------:R-:W-:Y:S05]  /*6f10*/  BRA `(.L_x_6600) ;  /* 0x0000000400407947 */ /* 0x000fea0003800000 */
.L_x_6607:
        /* <DEDUP_REMOVED lines=11> */
.L_x_6620:
[----:B------:R-:W-:Y:S01]  /*6fd0*/  HADD2.F32 R24, -RZ, R24.H0_H0 ;  /* 0x20000018ff187230 */ /* 0x000fe20000004100 */
[----:B------:R-:W-:-:S04]  /*6fe0*/  CS2R R6, SRZ ;  /* 0x0000000000067805 */ /* 0x000fc8000001ff00 */
[----:B------:R-:W-:-:S06]  /*6ff0*/  FMUL.FTZ R4, R24, 1 ;  /* 0x3f80000018047820 */ /* 0x000fcc0000410000 */
[----:B------:R-:W0:Y:S02]  /*7000*/  F2F.F64.F32 R4, R4 ;  /* 0x0000000400047310 */ /* 0x000e240000201800 */
[----:B0-----:R0:W-:Y:S01]  /*7010*/  STG.E.128 desc[UR36][R2.64], R4 ;  /* 0x0000000402007986 */ /* 0x0011e2000c101d24 */
[----:B------:R-:W-:Y:S05]  /*7020*/  BRA `(.L_x_6600) ;  /* 0x0000000000fc7947 */ /* 0x000fea0003800000 */
.L_x_6619:
[----:B------:R-:W-:-:S13]  /*7030*/  ISETP.NE.AND P0, PT, R0, 0xf, PT ;  /* 0x0000000f0000780c */ /* 0x000fda0003f05270 */
[----:B------:R-:W-:Y:S05]  /*7040*/  @!P0 BRA `(.L_x_6621) ;  /* 0x0000000000e88947 */ /* 0x000fea0003800000 */
[----:B------:R-:W-:-:S13]  /*7050*/  ISETP.NE.AND P0, PT, R0, 0x17, PT ;  /* 0x000000170000780c */ /* 0x000fda0003f05270 */
[----:B------:R-:W-:Y:S05]  /*7060*/  @!P0 BRA `(.L_x_6622) ;  /* 0x0000000000908947 */ /* 0x000fea0003800000 */
[----:B------:R-:W-:-:S13]  /*7070*/  ISETP.NE.AND P0, PT, R0, 0x18, PT ;  /* 0x000000180000780c */ /* 0x000fda0003f05270 */
[----:B------:R-:W-:Y:S05]  /*7080*/  @!P0 BRA `(.L_x_6623) ;  /* 0x0000000000448947 */ /* 0x000fea0003800000 */
.L_x_6599:
        /* <DEDUP_REMOVED lines=16> */
.L_x_6624:
[----:B------:R-:W-:Y:S05]  /*7190*/  BRA `(.L_x_6600) ;  /* 0x0000000000a07947 */ /* 0x000fea0003800000 */
.L_x_6623:
        /* <DEDUP_REMOVED lines=13> */
.L_x_6626:
[----:B------:R-:W-:Y:S05]  /*7270*/  BSYNC.RECONVERGENT B0 ;  /* 0x0000000000007941 */ /* 0x000fea0003800200 */
.L_x_6625:
[----:B------:R-:W-:-:S05]  /*7280*/  LOP3.LUT R5, R0, 0x80, R5, 0xf8, !PT ;  /* 0x0000008000057812 */ /* 0x000fca00078ef805 */
[----:B------:R0:W-:Y:S01]  /*7290*/  STG.E.U8 desc[UR36][R2.64], R5 ;  /* 0x0000000502007986 */ /* 0x0001e2000c101124 */
[----:B------:R-:W-:Y:S05]  /*72a0*/  BRA `(.L_x_6600) ;  /* 0x00000000005c7947 */ /* 0x000fea0003800000 */
.L_x_6622:
        /* <DEDUP_REMOVED lines=12> */
.L_x_6628:
[----:B------:R-:W-:Y:S01]  /*7370*/  IMAD.MOV.U32 R0, RZ, RZ, 0x7f ;  /* 0x0000007fff007424 */ /* 0x000fe200078e00ff */
[----:B------:R-:W-:-:S04]  /*7380*/  ISETP.GT.U32.AND P0, PT, R4, 0x7f800000, PT ;  /* 0x7f8000000400780c */ /* 0x000fc80003f04070 */
[----:B------:R-:W-:-:S09]  /*7390*/  SEL R0, R0, 0x7c, P0 ;  /* 0x0000007c00007807 */ /* 0x000fd20000000000 */
.L_x_6629:
[----:B------:R-:W-:Y:S05]  /*73a0*/  BSYNC.RECONVERGENT B0 ;  /* 0x0000000000007941 */ /* 0x000fea0003800200 */
.L_x_6627:
[----:B------:R-:W-:-:S04]  /*73b0*/  SHF.R.U32.HI R5, RZ, 0x18, R5 ;  /* 0x00000018ff057819 */ /* 0x000fc80000011605 */
[----:B------:R-:W-:-:S05]  /*73c0*/  LOP3.LUT R5, R0, 0x80, R5, 0xf8, !PT ;  /* 0x0000008000057812 */ /* 0x000fca00078ef805 */
[----:B------:R0:W-:Y:S01]  /*73d0*/  STG.E.U8 desc[UR36][R2.64], R5 ;  /* 0x0000000502007986 */ /* 0x0001e2000c101124 */
[----:B------:R-:W-:Y:S05]  /*73e0*/  BRA `(.L_x_6600) ;  /* 0x00000000000c7947 */ /* 0x000fea0003800000 */
.L_x_6621:
[----:B------:R-:W-:-:S05]  /*73f0*/  HADD2.F32 R0, -RZ, R24.H0_H0 ;  /* 0x20000018ff007230 */ /* 0x000fca0000004100 */
[----:B------:R-:W-:-:S05]  /*7400*/  F2FP.BF16.F32.PACK_AB R0, RZ, R0 ;  /* 0x00000000ff00723e */ /* 0x000fca00000010ff */
[----:B------:R0:W-:Y:S02]  /*7410*/  STG.E.U16 desc[UR36][R2.64], R0 ;  /* 0x0000000002007986 */ /* 0x0001e4000c101524 */
.L_x_6600:
[----:B------:R-:W-:-:S07]  /*7420*/  VIADD R19, R19, 0x80 ;  /* 0x0000008013137836 */ /* 0x000fce0000000000 */
.L_x_6559:
[----:B------:R-:W-:Y:S05]  /*7430*/  BSYNC.RECONVERGENT B6 ;  /* 0x0000000000067941 */ /* 0x000fea0003800200 */
.L_x_6558:
        /* <DEDUP_REMOVED lines=23> */
.L_x_6633:
[----:B------:R-:W-:-:S06]  /*75b0*/  HADD2.F32 R5, -RZ, R23.H0_H0 ;  /* 0x20000017ff057230 */ /* 0x000fcc0000004100 */
[----:B------:R-:W0:Y:S02]  /*75c0*/  F2I.S64.TRUNC R4, R5 ;  /* 0x0000000500047311 */ /* 0x000e24000020d900 */
[----:B0-----:R-:W-:Y:S01]  /*75d0*/  STG.E.U8 desc[UR36][R2.64], R4 ;  /* 0x0000000402007986 */ /* 0x001fe2000c101124 */
[----:B------:R-:W-:Y:S05]  /*75e0*/  EXIT ;  /* 0x000000000000794d */ /* 0x000fea0003800000 */
.L_x_6632:
        /* <DEDUP_REMOVED lines=10> */
.L_x_6636:
[----:B------:R-:W-:-:S06]  /*7690*/  HADD2.F32 R23, -RZ, R23.H0_H0 ;  /* 0x20000017ff177230 */ /* 0x000fcc0000004100 */
[----:B------:R-:W0:Y:S02]  /*76a0*/  F2I.FTZ.TRUNC.NTZ R23, R23 ;  /* 0x0000001700177305 */ /* 0x000e24000021f100 */
[----:B0-----:R-:W-:Y:S01]  /*76b0*/  STG.E desc[UR36][R2.64], R23 ;  /* 0x0000001702007986 */ /* 0x001fe2000c101924 */
[----:B------:R-:W-:Y:S05]  /*76c0*/  EXIT ;  /* 0x000000000000794d */ /* 0x000fea0003800000 */
.L_x_6635:
[----:B------:R-:W-:-:S06]  /*76d0*/  HADD2.F32 R23, -RZ, R23.H0_H0 ;  /* 0x20000017ff177230 */ /* 0x000fcc0000004100 */
[----:B------:R-:W0:Y:S02]  /*76e0*/  F2I.FTZ.TRUNC.NTZ R23, R23 ;  /* 0x0000001700177305 */ /* 0x000e24000021f100 */
[----:B0-----:R-:W-:Y:S01]  /*76f0*/  STG.E.U16 desc[UR36][R2.64], R23 ;  /* 0x0000001702007986 */ /* 0x001fe2000c101524 */
[----:B------:R-:W-:Y:S05]  /*7700*/  EXIT ;  /* 0x000000000000794d */ /* 0x000fea0003800000 */
.L_x_6631:
        /* <DEDUP_REMOVED lines=9> */
.L_x_6638:
[----:B------:R-:W-:Y:S01]  /*77a0*/  STG.E.U16 desc[UR36][R2.64], R23 ;  /* 0x0000001702007986 */ /* 0x000fe2000c101524 */
[----:B------:R-:W-:Y:S05]  /*77b0*/  EXIT ;  /* 0x000000000000794d */ /* 0x000fea0003800000 */
.L_x_6637:
        /* <DEDUP_REMOVED lines=10> */
.L_x_6640:
[----:B------:R-:W-:-:S05]  /*7860*/  HADD2.F32 R0, -RZ, R23.H0_H0 ;  /* 0x20000017ff007230 */ /* 0x000fca0000004100 */
[----:B------:R-:W-:-:S04]  /*7870*/  F2FP.F16.F32.PACK_AB R0, RZ, R0 ;  /* 0x00000000ff00723e */ /* 0x000fc800000000ff */
[----:B------:R-:W-:-:S05]  /*7880*/  PRMT R0, R0, 0x5410, RZ ;  /* 0x0000541000007816 */ /* 0x000fca00000000ff */
[----:B------:R-:W-:Y:S01]  /*7890*/  STG.E desc[UR36][R2.64], R0 ;  /* 0x0000000002007986 */ /* 0x000fe2000c101924 */
[----:B------:R-:W-:Y:S05]  /*78a0*/  EXIT ;  /* 0x000000000000794d */ /* 0x000fea0003800000 */
.L_x_6639:
[----:B------:R-:W-:-:S05]  /*78b0*/  HADD2.F32 R4, -RZ, R23.H0_H0 ;  /* 0x20000017ff047230 */ /* 0x000fca0000004100 */
[----:B------:R-:W-:-:S06]  /*78c0*/  FMUL.FTZ R4, R4, 1 ;  /* 0x3f80000004047820 */ /* 0x000fcc0000410000 */
[----:B------:R-:W0:Y:S02]  /*78d0*/  F2F.F64.F32 R4, R4 ;  /* 0x0000000400047310 */ /* 0x000e240000201800 */
[----:B0-----:R-:W-:Y:S01]  /*78e0*/  STG.E.64 desc[UR36][R2.64], R4 ;  /* 0x0000000402007986 */ /* 0x001fe2000c101b24 */
[----:B------:R-:W-:Y:S05]  /*78f0*/  EXIT ;  /* 0x000000000000794d */ /* 0x000fea0003800000 */
.L_x_6630:
        /* <DEDUP_REMOVED lines=14> */
.L_x_6644:
        /* <DEDUP_REMOVED lines=18> */
.L_x_6647:
[----:B------:R-:W-:-:S04]  /*7b00*/  SHF.R.U32.HI R5, RZ, 0x18, R5 ;  /* 0x00000018ff057819 */ /* 0x000fc80000011605 */
[----:B------:R-:W-:-:S07]  /*7b10*/  LOP3.LUT R0, R0, 0x80, R5, 0xf8, !PT ;  /* 0x0000008000007812 */ /* 0x000fce00078ef805 */
.L_x_6646:
[----:B------:R-:W-:Y:S05]  /*7b20*/  BSYNC.RECONVERGENT B0 ;  /* 0x0000000000007941 */ /* 0x000fea0003800200 */
.L_x_6645:
[----:B------:R-:W-:Y:S01]  /*7b30*/  STG.E.U8 desc[UR36][R2.64], R0 ;  /* 0x0000000002007986 */ /* 0x000fe2000c101124 */
[----:B------:R-:W-:Y:S05]  /*7b40*/  EXIT ;  /* 0x000000000000794d */ /* 0x000fea0003800000 */
.L_x_6643:
        /* <DEDUP_REMOVED lines=18> */
.L_x_6650:
[----:B------:R-:W-:-:S04]  /*7c70*/  SHF.R.U32.HI R5, RZ, 0x18, R5 ;  /* 0x00000018ff057819 */ /* 0x000fc80000011605 */
[----:B------:R-:W-:-:S07]  /*7c80*/  LOP3.LUT R0, R0, 0x80, R5, 0xf8, !PT ;  /* 0x0000008000007812 */ /* 0x000fce00078ef805 */
.L_x_6649:
[----:B------:R-:W-:Y:S05]  /*7c90*/  BSYNC.RECONVERGENT B0 ;  /* 0x0000000000007941 */ /* 0x000fea0003800200 */
.L_x_6648:
[----:B------:R-:W-:Y:S01]  /*7ca0*/  STG.E.U8 desc[UR36][R2.64], R0 ;  /* 0x0000000002007986 */ /* 0x000fe2000c101124 */
[----:B------:R-:W-:Y:S05]  /*7cb0*/  EXIT ;  /* 0x000000000000794d */ /* 0x000fea0003800000 */
.L_x_6642:
        /* <DEDUP_REMOVED lines=22> */
.L_x_6652:
[----:B------:R-:W-:-:S06]  /*7e20*/  HADD2.F32 R4, -RZ, R23.H0_H0 ;  /* 0x20000017ff047230 */ /* 0x000fcc0000004100 */
[----:B------:R-:W0:Y:S02]  /*7e30*/  F2I.U64.TRUNC R4, R4 ;  /* 0x0000000400047311 */ /* 0x000e24000020d800 */
[----:B0-----:R-:W-:Y:S01]  /*7e40*/  STG.E.64 desc[UR36][R2.64], R4 ;  /* 0x0000000402007986 */ /* 0x001fe2000c101b24 */
[----:B------:R-:W-:Y:S05]  /*7e50*/  EXIT ;  /* 0x000000000000794d */ /* 0x000fea0003800000 */
.L_x_6651:
[----:B------:R-:W-:-:S06]  /*7e60*/  HADD2.F32 R23, -RZ, R23.H0_H0 ;  /* 0x20000017ff177230 */ /* 0x000fcc0000004100 */
[----:B------:R-:W0:Y:S02]  /*7e70*/  F2I.FTZ.U32.TRUNC.NTZ R23, R23 ;  /* 0x0000001700177305 */ /* 0x000e24000021f000 */
[----:B0-----:R-:W-:Y:S01]  /*7e80*/  STG.E desc[UR36][R2.64], R23 ;  /* 0x0000001702007986 */ /* 0x001fe2000c101924 */
[----:B------:R-:W-:Y:S05]  /*7e90*/  EXIT ;  /* 0x000000000000794d */ /* 0x000fea0003800000 */
.L_x_6641:
        /* <DEDUP_REMOVED lines=11> */
.L_x_6654:
[----:B------:R-:W-:Y:S01]  /*7f50*/  HADD2.F32 R23, -RZ, R23.H0_H0 ;  /* 0x20000017ff177230 */ /* 0x000fe20000004100 */
[----:B------:R-:W-:-:S04]  /*7f60*/  CS2R R6, SRZ ;  /* 0x0000000000067805 */ /* 0x000fc8000001ff00 */
[----:B------:R-:W-:-:S06]  /*7f70*/  FMUL.FTZ R4, R23, 1 ;  /* 0x3f80000017047820 */ /* 0x000fcc0000410000 */
[----:B------:R-:W0:Y:S02]  /*7f80*/  F2F.F64.F32 R4, R4 ;  /* 0x0000000400047310 */ /* 0x000e240000201800 */
[----:B0-----:R-:W-:Y:S01]  /*7f90*/  STG.E.128 desc[UR36][R2.64], R4 ;  /* 0x0000000402007986 */ /* 0x001fe2000c101d24 */
[----:B------:R-:W-:Y:S05]  /*7fa0*/  EXIT ;  /* 0x000000000000794d */ /* 0x000fea0003800000 */
.L_x_6653:
[----:B------:R-:W-:-:S13]  /*7fb0*/  ISETP.NE.AND P0, PT, R0, 0xf, PT ;  /* 0x0000000f0000780c */ /* 0x000fda0003f05270 */
[----:B------:R-:W-:Y:S05]  /*7fc0*/  @!P0 BRA `(.L_x_6655) ;  /* 0x0000000000e88947 */ /* 0x000fea0003800000 */
[----:B------:R-:W-:-:S13]  /*7fd0*/  ISETP.NE.AND P0, PT, R0, 0x17, PT ;  /* 0x000000170000780c */ /* 0x000fda0003f05270 */
[----:B------:R-:W-:Y:S05]  /*7fe0*/  @!P0 BRA `(.L_x_6656) ;  /* 0x0000000000908947 */ /* 0x000fea0003800000 */
[----:B------:R-:W-:-:S13]  /*7ff0*/  ISETP.NE.AND P0, PT, R0, 0x18, PT ;  /* 0x000000180000780c */ /* 0x000fda0003f05270 */
[----:B------:R-:W-:Y:S05]  /*8000*/  @!P0 BRA `(.L_x_6657) ;  /* 0x0000000000448947 */ /* 0x000fea0003800000 */
.L_x_6634:
        /* <DEDUP_REMOVED lines=16> */
.L_x_6658:
[----:B------:R-:W-:Y:S05]  /*8110*/  EXIT ;  /* 0x000000000000794d */ /* 0x000fea0003800000 */
.L_x_6657:
        /* <DEDUP_REMOVED lines=13> */
.L_x_6660:
[----:B------:R-:W-:Y:S05]  /*81f0*/  BSYNC.RECONVERGENT B0 ;  /* 0x0000000000007941 */ /* 0x000fea0003800200 */
.L_x_6659:
[----:B------:R-:W-:-:S05]  /*8200*/  LOP3.LUT R5, R0, 0x80, R5, 0xf8, !PT ;  /* 0x0000008000057812 */ /* 0x000fca00078ef805 */
[----:B------:R-:W-:Y:S01]  /*8210*/  STG.E.U8 desc[UR36][R2.64], R5 ;  /* 0x0000000502007986 */ /* 0x000fe2000c101124 */
[----:B------:R-:W-:Y:S05]  /*8220*/  EXIT ;  /* 0x000000000000794d */ /* 0x000fea0003800000 */
.L_x_6656:
        /* <DEDUP_REMOVED lines=12> */
.L_x_6662:
[----:B------:R-:W-:Y:S01]  /*82f0*/  IMAD.MOV.U32 R0, RZ, RZ, 0x7f ;  /* 0x0000007fff007424 */ /* 0x000fe200078e00ff */
[----:B------:R-:W-:-:S04]  /*8300*/  ISETP.GT.U32.AND P0, PT, R4, 0x7f800000, PT ;  /* 0x7f8000000400780c */ /* 0x000fc80003f04070 */
[----:B------:R-:W-:-:S09]  /*8310*/  SEL R0, R0, 0x7c, P0 ;  /* 0x0000007c00007807 */ /* 0x000fd20000000000 */
.L_x_6663:
[----:B------:R-:W-:Y:S05]  /*8320*/  BSYNC.RECONVERGENT B0 ;  /* 0x0000000000007941 */ /* 0x000fea0003800200 */
.L_x_6661:
[----:B------:R-:W-:-:S04]  /*8330*/  SHF.R.U32.HI R5, RZ, 0x18, R5 ;  /* 0x00000018ff057819 */ /* 0x000fc80000011605 */
[----:B------:R-:W-:-:S05]  /*8340*/  LOP3.LUT R5, R0, 0x80, R5, 0xf8, !PT ;  /* 0x0000008000057812 */ /* 0x000fca00078ef805 */
[----:B------:R-:W-:Y:S01]  /*8350*/  STG.E.U8 desc[UR36][R2.64], R5 ;  /* 0x0000000502007986 */ /* 0x000fe2000c101124 */
[----:B------:R-:W-:Y:S05]  /*8360*/  EXIT ;  /* 0x000000000000794d */ /* 0x000fea0003800000 */
.L_x_6655:
[----:B------:R-:W-:-:S05]  /*8370*/  HADD2.F32 R0, -RZ, R23.H0_H0 ;  /* 0x20000017ff007230 */ /* 0x000fca0000004100 */
[----:B------:R-:W-:-:S05]  /*8380*/  F2FP.BF16.F32.PACK_AB R0, RZ, R0 ;  /* 0x00000000ff00723e */ /* 0x000fca00000010ff */
[----:B------:R-:W-:Y:S01]  /*8390*/  STG.E.U16 desc[UR36][R2.64], R0 ;  /* 0x0000000002007986 */ /* 0x000fe2000c101524 */
[----:B------:R-:W-:Y:S05]  /*83a0*/  EXIT ;  /* 0x000000000000794d */ /* 0x000fea0003800000 */
.L_x_6664:
        /* <DEDUP_REMOVED lines=13> */
.L_x_19883:


//--------------------- .text._ZN2at6native18elementwise_kernelILi128ELi4EZNS0_22gpu_kernel_impl_nocastIZZZNS0_17round_kernel_cudaERNS_18TensorIteratorBaseEENKUlvE_clEvENKUlvE1_clEvEUlN3c104HalfEE_EEvS4_RKT_EUliE_EEviT1_ --------------------------
	.section	.text._ZN2at6native18elementwise_kernelILi128ELi4EZNS0_22gpu_kernel_impl_nocastIZZZNS0_17round_kernel_cudaERNS_18TensorIteratorBaseEENKUlvE_clEvENKUlvE1_clEvEUlN3c104HalfEE_EEvS4_RKT_EUliE_EEviT1_,"ax",@progbits
	.align	128
        .global         _ZN2at6native18elementwise_kernelILi128ELi4EZNS0_22gpu_kernel_impl_nocastIZZZNS0_17round_kernel_cudaERNS_18TensorIteratorBaseEENKUlvE_clEvENKUlvE1_clEvEUlN3c104HalfEE_EEvS4_RKT_EUliE_EEviT1_
        .type           _ZN2at6native18elementwise_kernelILi128ELi4EZNS0_22gpu_kernel_impl_nocastIZZZNS0_17round_kernel_cudaERNS_18TensorIteratorBaseEENKUlvE_clEvENKUlvE1_clEvEUlN3c104HalfEE_EEvS4_RKT_EUliE_EEviT1_,@function
        .size           _ZN2at6native18elementwise_kernelILi128ELi4EZNS0_22gpu_kernel_impl_nocastIZZZNS0_17round_kernel_cudaERNS_18TensorIteratorBaseEENKUlvE_clEvENKUlvE1_clEvEUlN3c104HalfEE_EEvS4_RKT_EUliE_EEviT1_,(.L_x_19884 - _ZN2at6native18elementwise_kernelILi128ELi4EZNS0_22gpu_kernel_impl_nocastIZZZNS0_17round_kernel_cudaERNS_18TensorIteratorBaseEENKUlvE_clEvENKUlvE1_clEvEUlN3c104HalfEE_EEvS4_RKT_EUliE_EEviT1_)
        .other          _ZN2at6native18elementwise_kernelILi128ELi4EZNS0_22gpu_kernel_impl_nocastIZZZNS0_17round_kernel_cudaERNS_18TensorIteratorBaseEENKUlvE_clEvENKUlvE1_clEvEUlN3c104HalfEE_EEvS4_RKT_EUliE_EEviT1_,@"STO_CUDA_ENTRY STV_DEFAULT"
_ZN2at6native18elementwise_kernelILi128ELi4EZNS0_22gpu_kernel_impl_nocastIZZZNS0_17round_kernel_cudaERNS_18TensorIteratorBaseEENKUlvE_clEvENKUlvE1_clEvEUlN3c104HalfEE_EEvS4_RKT_EUliE_EEviT1_:
.text._ZN2at6native18elementwise_kernelILi128ELi4EZNS0_22gpu_kernel_impl_nocastIZZZNS0_17round_kernel_cudaERNS_18TensorIteratorBaseEENKUlvE_clEvENKUlvE1_clEvEUlN3c104HalfEE_EEvS4_RKT_EUliE_EEviT1_:
        /* <DEDUP_REMOVED lines=21> */
[----:B------:R-:W1:Y:S02]  /*0150*/  FRND R0, R0 ;  /* 0x0000000000007307 */ /* 0x000e640000201000 */
        /* <DEDUP_REMOVED lines=8> */
[----:B------:R-:W1:Y:S02]  /*01e0*/  FRND R0, R0 ;  /* 0x0000000000007307 */ /* 0x000e640000201000 */
[----:B-1----:R-:W-:-:S05]  /*01f0*/  F2FP.F16.F32.PACK_AB R2, RZ, R0 ;  /* 0x00000000ff02723e */ /* 0x002fca00000000ff */
[----:B0-----:R0:W-:Y:S02]  /*0200*/  STG.E.U16 desc[UR6][R6.64], R2 ;  /* 0x0000000206007986 */ /* 0x0011e4000c101506 */
.L_x_6668:
[----:B------:R-:W-:-:S13]  /*0210*/  ISETP.GE.AND P0, PT, R3, UR4, PT ;  /* 0x0000000403007c0c */ /* 0x000fda000bf06270 */
[----:B------:R-:W-:Y:S05]  /*0220*/  @P0 BREAK.RELIABLE B1 ;  /* 0x0000000000010942 */ /* 0x000fea0003800100 */
[----:B------:R-:W-:Y:S05]  /*0230*/  @P0 BRA `(.L_x_6669) ;  /* 0x0000000000240947 */ /* 0x000fea0003800000 */
[----:B------:R-:W-:Y:S05]  /*0240*/  BSYNC.RELIABLE B1 ;  /* 0x0000000000017941 */ /* 0x000fea0003800100 */
.L_x_6667:
        /* <DEDUP_REMOVED lines=8> */
.L_x_6669:
[----:B------:R-:W-:Y:S05]  /*02d0*/  BSYNC.RECONVERGENT B0 ;  /* 0x0000000000007941 */ /* 0x000fea0003800200 */
.L_x_6666:
[----:B------:R-:W-:Y:S05]  /*02e0*/  WARPSYNC.ALL ;  /* 0x0000000000007948 */ /* 0x000fea0003800000 */
[----:B------:R-:W-:-:S13]  /*02f0*/  ISETP.GE.AND P0, PT, R3, UR4, PT ;  /* 0x0000000403007c0c */ /* 0x000fda000bf06270 */
[----:B------:R-:W-:Y:S05]  /*0300*/  @P0 EXIT ;  /* 0x000000000000094d */ /* 0x000fea0003800000 */
[----:B01----:R-:W0:Y:S02]  /*0310*/  LDC.64 R2, c[0x0][0x588] ;  /* 0x00016200ff027b82 */ /* 0x003e240000000a00 */
[----:B0-----:R-:W2:Y:S06]  /*0320*/  LDG.E.U16 R2, desc[UR6][R2.64] ;  /* 0x0000000602027981 */ /* 0x001eac000c1e1500 */
[----:B------:R-:W0:Y:S01]  /*0330*/  LDC.64 R4, c[0x0][0x580] ;  /* 0x00016000ff047b82 */ /* 0x000e220000000a00 */
[----:B--2---:R-:W-:-:S06]  /*0340*/  HADD2.F32 R0, -RZ, R2.H0_H0 ;  /* 0x20000002ff007230 */ /* 0x004fcc0000004100 */
[----:B------:R-:W1:Y:S02]  /*0350*/  FRND R0, R0 ;  /* 0x0000000000007307 */ /* 0x000e640000201000 */
[----:B-1----:R-:W-:-:S05]  /*0360*/  F2FP.F16.F32.PACK_AB R3, RZ, R0 ;  /* 0x00000000ff03723e */ /* 0x002fca00000000ff */
[----:B0-----:R-:W-:Y:S01]  /*0370*/  STG.E.U16 desc[UR6][R4.64], R3 ;  /* 0x0000000304007986 */ /* 0x001fe2000c101506 */
[----:B------:R-:W-:Y:S05]  /*0380*/  EXIT ;  /* 0x000000000000794d */ /* 0x000fea0003800000 */
.L_x_6665:
        /* <DEDUP_REMOVED lines=306> */
.L_x_6673:
        /* <DEDUP_REMOVED lines=10> */
[----:B------:R-:W0:Y:S02]  /*1750*/  FRND R8, R8 ;  /* 0x0000000800087307 */ /* 0x000e240000201000 */
        /* <DEDUP_REMOVED lines=301> */
.L_x_6675:
        /* <DEDUP_REMOVED lines=8> */
[----:B------:R-:W0:Y:S02]  /*2ab0*/  FRND R8, R8 ;  /* 0x0000000800087307 */ /* 0x000e240000201000 */
[----:B0-----:R-:W-:-:S05]  /*2ac0*/  F2FP.F16.F32.PACK_AB R7, RZ, R8 ;  /* 0x00000008ff07723e */ /* 0x001fca00000000ff */
[----:B------:R0:W-:Y:S02]  /*2ad0*/  STG.E.U16 desc[UR6][R4.64], R7 ;  /* 0x0000000704007986 */ /* 0x0001e4000c101506 */
.L_x_6672:
[----:B------:R-:W-:-:S13]  /*2ae0*/  ISETP.GE.AND P0, PT, R3, UR4, PT ;  /* 0x0000000403007c0c */ /* 0x000fda000bf06270 */
[----:B------:R-:W-:Y:S05]  /*2af0*/  @P0 BREAK.RELIABLE B1 ;  /* 0x0000000000010942 */ /* 0x000fea0003800100 */
[----:B------:R-:W-:Y:S05]  /*2b00*/  @P0 BRA `(.L_x_6674) ;  /* 0x0000001000d80947 */ /* 0x000fea0003800000 */
[----:B------:R-:W-:Y:S05]  /*2b10*/  BSYNC.RELIABLE B1 ;  /* 0x0000000000017941 */ /* 0x000fea0003800100 */
.L_x_6671:
        /* <DEDUP_REMOVED lines=298> */
.L_x_6676:
        /* <DEDUP_REMOVED lines=11> */
.L_x_6674:
[----:B------:R-:W-:Y:S05]  /*3e70*/  BSYNC.RECONVERGENT B0 ;  /* 0x0000000000007941 */ /* 0x000fea0003800200 */
.L_x_6670:
        /* <DEDUP_REMOVED lines=301> */
.L_x_6677:
[----:B------:R-:W0:Y:S02]  /*5150*/  LDCU.128 UR8, c[0x0][0x580] ;  /* 0x0000b000ff0877ac */ /* 0x000e240008000c00 */
[----:B0-----:R-:W-:-:S04]  /*5160*/  IADD3 R4, P0, PT, R2, UR10, RZ ;  /* 0x0000000a02047c10 */ /* 0x001fc8000ff1e0ff */
[----:B------:R-:W-:-:S05]  /*5170*/  IADD3.X R5, PT, PT, RZ, UR11, RZ, P0, !PT ;  /* 0x0000000bff057c10 */ /* 0x000fca00087fe4ff */
[----:B------:R-:W2:Y:S01]  /*5180*/  LDG.E.U16 R4, desc[UR6][R4.64] ;  /* 0x0000000604047981 */ /* 0x000ea2000c1e1500 */
[----:B------:R-:W-:-:S04]  /*5190*/  IADD3 R2, P0, PT, R3, UR8, RZ ;  /* 0x0000000803027c10 */ /* 0x000fc8000ff1e0ff */
[----:B------:R-:W-:Y:S01]  /*51a0*/  IADD3.X R3, PT, PT, RZ, UR9, RZ, P0, !PT ;  /* 0x00000009ff037c10 */ /* 0x000fe200087fe4ff */
[----:B--2---:R-:W-:-:S06]  /*51b0*/  HADD2.F32 R0, -RZ, R4.H0_H0 ;  /* 0x20000004ff007230 */ /* 0x004fcc0000004100 */
[----:B------:R-:W0:Y:S02]  /*51c0*/  FRND R0, R0 ;  /* 0x0000000000007307 */ /* 0x000e240000201000 */
[----:B0-----:R-:W-:-:S05]  /*51d0*/  F2FP.F16.F32.PACK_AB R5, RZ, R0 ;  /* 0x00000000ff05723e */ /* 0x001fca00000000ff */
[----:B------:R-:W-:Y:S01]  /*51e0*/  STG.E.U16 desc[UR6][R2.64], R5 ;  /* 0x0000000502007986 */ /* 0x000fe2000c101506 */
[----:B------:R-:W-:Y:S05]  /*51f0*/  EXIT ;  /* 0x000000000000794d */ /* 0x000fea0003800000 */
.L_x_6678:
        /* <DEDUP_REMOVED lines=16> */
.L_x_19884:


//--------------------- .text._ZN2at6native27unrolled_elementwise_kernelIZZZNS0_17round_kernel_cudaERNS_18TensorIteratorBaseEENKUlvE_clEvENKUlvE1_clEvEUlN3c104HalfEE_St5arrayIPcLm2EELi4E23TrivialOffsetCalculatorILi1EjESD_NS0_6memory15LoadWithoutCastENSE_16StoreWithoutCastEEEviT_T0_T2_T3_T4_T5_ --------------------------
	.section	.text._ZN2at6native27unrolled_elementwise_kernelIZZZNS0_17round_kernel_cudaERNS_18TensorIteratorBaseEENKUlvE_clEvENKUlvE1_clEvEUlN3c104HalfEE_St5arrayIPcLm2EELi4E23TrivialOffsetCalculatorILi1EjESD_NS0_6memory15LoadWithoutCastENSE_16StoreWithoutCastEEEviT_T0_T2_T3_T4_T5_,"ax",@progbits
	.align	128
        .global         _ZN2at6native27unrolled_elementwise_kernelIZZZNS0_17round_kernel_cudaERNS_18TensorIteratorBaseEENKUlvE_clEvENKUlvE1_clEvEUlN3c104HalfEE_St5arrayIPcLm2EELi4E23TrivialOffsetCalculatorILi1EjESD_NS0_6memory15LoadWithoutCastENSE_16StoreWithoutCastEEEviT_T0_T2_T3_T4_T5_
        .type           _ZN2at6native27unrolled_elementwise_kernelIZZZNS0_17round_kernel_cudaERNS_18TensorIteratorBaseEENKUlvE_clEvENKUlvE1_clEvEUlN3c104HalfEE_St5arrayIPcLm2EELi4E23TrivialOffsetCalculatorILi1EjESD_NS0_6memory15LoadWithoutCastENSE_16StoreWithoutCastEEEviT_T0_T2_T3_T4_T5_,@function
        .size           _ZN2at6native27unrolled_elementwise_kernelIZZZNS0_17round_kernel_cudaERNS_18TensorIteratorBaseEENKUlvE_clEvENKUlvE1_clEvEUlN3c104HalfEE_St5arrayIPcLm2EELi4E23TrivialOffsetCalculatorILi1EjESD_NS0_6memory15LoadWithoutCastENSE_16StoreWithoutCastEEEviT_T0_T2_T3_T4_T5_,(.L_x_19885 - _ZN2at6native27unrolled_elementwise_kernelIZZZNS0_17round_kernel_cudaERNS_18TensorIteratorBaseEENKUlvE_clEvENKUlvE1_clEvEUlN3c104HalfEE_St5arrayIPcLm2EELi4E23TrivialOffsetCalculatorILi1EjESD_NS0_6memory15LoadWithoutCastENSE_16StoreWithoutCastEEEviT_T0_T2_T3_T4_T5_)
        .other          _ZN2at6native27unrolled_elementwise_kernelIZZZNS0_17round_kernel_cudaERNS_18TensorIteratorBaseEENKUlvE_clEvENKUlvE1_clEvEUlN3c104HalfEE_St5arrayIPcLm2EELi4E23TrivialOffsetCalculatorILi1EjESD_NS0_6memory15LoadWithoutCastENSE_16StoreWithoutCastEEEviT_T0_T2_T3_T4_T5_,@"STO_CUDA_ENTRY STV_DEFAULT"
_ZN2at6native27unrolled_elementwise_kernelIZZZNS0_17round_kernel_cudaERNS_18TensorIteratorBaseEENKUlvE_clEvENKUlvE1_clEvEUlN3c104HalfEE_St5arrayIPcLm2EELi4E23TrivialOffsetCalculatorILi1EjESD_NS0_6memory15LoadWithoutCastENSE_16StoreWithoutCastEEEviT_T0_T2_T3_T4_T5_:
.text._ZN2at6native27unrolled_elementwise_kernelIZZZNS0_17round_kernel_cudaERNS_18TensorIteratorBaseEENKUlvE_clEvENKUlvE1_clEvEUlN3c104HalfEE_St5arrayIPcLm2EELi4E23TrivialOffsetCalculatorILi1EjESD_NS0_6memory15LoadWithoutCastENSE_16StoreWithoutCastEEEviT_T0_T2_T3_T4_T5_:
        /* <DEDUP_REMOVED lines=48> */
[----:B------:R-:W0:Y:S02]  /*0300*/  @!P1 FRND R7, R7 ;  /* 0x0000000700079307 */ /* 0x000e240000201000 */
[----:B0-----:R-:W-:Y:S01]  /*0310*/  @!P1 F2FP.F16.F32.PACK_AB R6, RZ, R7 ;  /* 0x00000007ff06923e */ /* 0x001fe200000000ff */
[----:B--2---:R-:W-:-:S04]  /*0320*/  @!P2 HADD2.F32 R11, -RZ, R11.H0_H0 ;  /* 0x2000000bff0ba230 */ /* 0x004fc80000004100 */
[----:B------:R1:W-:Y:S02]  /*0330*/  @!P1 STG.E.U16 desc[UR4][R8.64], R6 ;  /* 0x0000000608009986 */ /* 0x0003e4000c101504 */
[----:B------:R-:W0:Y:S01]  /*0340*/  @!P2 FRND R11, R11 ;  /* 0x0000000b000ba307 */ /* 0x000e220000201000 */
[----:B----4-:R-:W-:-:S07]  /*0350*/  @!P3 HADD2.F32 R21, -RZ, R21.H0_H0 ;  /* 0x20000015ff15b230 */ /* 0x010fce0000004100 */
[----:B------:R-:W2:Y:S01]  /*0360*/  @!P3 FRND R21, R21 ;  /* 0x000000150015b307 */ /* 0x000ea20000201000 */
        /* <DEDUP_REMOVED lines=13> */
.L_x_6680:
[----:B------:R-:W-:Y:S05]  /*0440*/  BSYNC.RECONVERGENT B0 ;  /* 0x0000000000007941 */ /* 0x000fea0003800200 */
.L_x_6679:
[----:B------:R-:W-:Y:S01]  /*0450*/  ISETP.GE.AND P1, PT, R0, R5, PT ;  /* 0x000000050000720c */ /* 0x000fe20003f26270 */
[----:B-----5:R-:W-:-:S12]  /*0460*/  @!P0 HADD2.F32 R10, -RZ, R10.H0_H0 ;  /* 0x2000000aff0a8230 */ /* 0x020fd80000004100 */
[----:B------:R-:W-:Y:S05]  /*0470*/  @P1 EXIT ;  /* 0x000000000000194d */ /* 0x000fea0003800000 */
[----:B0-----:R-:W0:Y:S01]  /*0480*/  LDC.64 R4, c[0x0][0x388] ;  /* 0x0000e200ff047b82 */ /* 0x001e220000000a00 */
[----:B------:R-:W1:Y:S01]  /*0490*/  @!P0 FRND R10, R10 ;  /* 0x0000000a000a8307 */ /* 0x000e620000201000 */
[----:B------:R-:W-:Y:S02]  /*04a0*/  LEA R3, R3, R0, 0x9 ;  /* 0x0000000003037211 */ /* 0x000fe400078e48ff */
[----:B-1----:R-:W-:-:S04]  /*04b0*/  @!P0 F2FP.F16.F32.PACK_AB R2, RZ, R10 ;  /* 0x0000000aff02823e */ /* 0x002fc800000000ff */
[----:B------:R-:W-:Y:S01]  /*04c0*/  PRMT R0, R2, 0x7610, R0 ;  /* 0x0000761002007816 */ /* 0x000fe20000000000 */
[----:B0-----:R-:W-:-:S05]  /*04d0*/  IMAD.WIDE.U32 R2, R3, 0x2, R4 ;  /* 0x0000000203027825 */ /* 0x001fca00078e0004 */
[----:B------:R-:W-:Y:S01]  /*04e0*/  STG.E.U16 desc[UR4][R2.64], R0 ;  /* 0x0000000002007986 */ /* 0x000fe2000c101504 */
[----:B------:R-:W-:Y:S05]  /*04f0*/  EXIT ;  /* 0x000000000000794d */ /* 0x000fea0003800000 */
.L_x_6681:
        /* <DEDUP_REMOVED lines=16> */
.L_x_19885:


//--------------------- .text._ZN2at6native29vectorized_elementwise_kernelILi2EZZZNS0_17round_kernel_cudaERNS_18TensorIteratorBaseEENKUlvE_clEvENKUlvE1_clEvEUlN3c104HalfEE_St5arrayIPcLm2EEEEviT0_T1_ --------------------------
	.section	.text._ZN2at6native29vectorized_elementwise_kernelILi2EZZZNS0_17round_kernel_cudaERNS_18TensorIteratorBaseEENKUlvE_clEvENKUlvE1_clEvEUlN3c104HalfEE_St5arrayIPcLm2EEEEviT0_T1_,"ax",@progbits
	.align	128
        .global         _ZN2at6native29vectorized_elementwise_kernelILi2EZZZNS0_17round_kernel_cudaERNS_18TensorIteratorBaseEENKUlvE_clEvENKUlvE1_clEvEUlN3c104HalfEE_St5arrayIPcLm2EEEEviT0_T1_
        .type           _ZN2at6native29vectorized_elementwise_kernelILi2EZZZNS0_17round_kernel_cudaERNS_18TensorIteratorBaseEENKUlvE_clEvENKUlvE1_clEvEUlN3c104HalfEE_St5arrayIPcLm2EEEEviT0_T1_,@function
        .size           _ZN2at6native29vectorized_elementwise_kernelILi2EZZZNS0_17round_kernel_cudaERNS_18TensorIteratorBaseEENKUlvE_clEvENKUlvE1_clEvEUlN3c104HalfEE_St5arrayIPcLm2EEEEviT0_T1_,(.L_x_19886 - _ZN2at6native29vectorized_elementwise_kernelILi2EZZZNS0_17round_kernel_cudaERNS_18TensorIteratorBaseEENKUlvE_clEvENKUlvE1_clEvEUlN3c104HalfEE_St5arrayIPcLm2EEEEviT0_T1_)
        .other          _ZN2at6native29vectorized_elementwise_kernelILi2EZZZNS0_17round_kernel_cudaERNS_18TensorIteratorBaseEENKUlvE_clEvENKUlvE1_clEvEUlN3c104HalfEE_St5arrayIPcLm2EEEEviT0_T1_,@"STO_CUDA_ENTRY STV_DEFAULT"
_ZN2at6native29vectorized_elementwise_kernelILi2EZZZNS0_17round_kernel_cudaERNS_18TensorIteratorBaseEENKUlvE_clEvENKUlvE1_clEvEUlN3c104HalfEE_St5arrayIPcLm2EEEEviT0_T1_:
.text._ZN2at6native29vectorized_elementwise_kernelILi2EZZZNS0_17round_kernel_cudaERNS_18TensorIteratorBaseEENKUlvE_clEvENKUlvE1_clEvEUlN3c104HalfEE_St5arrayIPcLm2EEEEviT0_T1_:
        /* <DEDUP_REMOVED lines=83> */
[----:B------:R-:W1:Y:S02]  /*0530*/  @!P0 FRND R11, R11 ;  /* 0x0000000b000b8307 */ /* 0x000e640000201000 */
[----:B-1----:R-:W-:Y:S01]  /*0540*/  @!P0 F2FP.F16.F32.PACK_AB R20, RZ, R11 ;  /* 0x0000000bff14823e */ /* 0x002fe200000000ff */
[----:B---3--:R-:W-:-:S06]  /*0550*/  @!P5 HADD2.F32 R22, -RZ, R22.H0_H0 ;  /* 0x20000016ff16d230 */ /* 0x008fcc0000004100 */
[----:B------:R-:W1:Y:S02]  /*0560*/  @!P5 FRND R22, R22 ;  /* 0x000000160016d307 */ /* 0x000e640000201000 */
        /* <DEDUP_REMOVED lines=11> */
[----:B------:R-:W1:Y:S01]  /*0620*/  @!P1 FRND R14, R14 ;  /* 0x0000000e000e9307 */ /* 0x000e620000201000 */
[----:B----4-:R-:W-:Y:S01]  /*0630*/  @!P6 HADD2.F32 R25, -RZ, R25.H0_H0 ;  /* 0x20000019ff19e230 */ /* 0x010fe20000004100 */
[----:B------:R-:W-:-:S06]  /*0640*/  ISETP.GE.U32.AND P0, PT, R3, R2, PT ;  /* 0x000000020300720c */ /* 0x000fcc0003f06070 */
[----:B------:R-:W2:Y:S08]  /*0650*/  @!P2 FRND R15, R15 ;  /* 0x0000000f000fa307 */ /* 0x000eb00000201000 */
[----:B------:R-:W3:Y:S08]  /*0660*/  @!P3 FRND R16, R16 ;  /* 0x000000100010b307 */ /* 0x000ef00000201000 */
[----:B------:R-:W4:Y:S08]  /*0670*/  @!P4 FRND R27, R27 ;  /* 0x0000001b001bc307 */ /* 0x000f300000201000 */
[----:B------:R-:W5:Y:S08]  /*0680*/  @!P6 FRND R25, R25 ;  /* 0x000000190019e307 */ /* 0x000f700000201000 */
[----:B------:R-:W0:Y:S01]  /*0690*/  @!P5 FRND R23, R23 ;  /* 0x000000170017d307 */ /* 0x000e220000201000 */
        /* <DEDUP_REMOVED lines=19> */
.L_x_6685:
[----:B------:R-:W-:-:S13]  /*07d0*/  ISETP.GE.U32.AND P0, PT, R3, R2, PT ;  /* 0x000000020300720c */ /* 0x000fda0003f06070 */
[----:B------:R-:W-:Y:S05]  /*07e0*/  @P0 BRA `(.L_x_6687) ;  /* 0x0000000000300947 */ /* 0x000fea0003800000 */
[----:B0-----:R-:W0:Y:S01]  /*07f0*/  LDC.64 R4, c[0x0][0x388] ;  /* 0x0000e200ff047b82 */ /* 0x001e220000000a00 */
[----:B------:R-:W-:Y:S01]  /*0800*/  IADD3 R11, PT, PT, R0, R3, RZ ;  /* 0x00000003000b7210 */ /* 0x000fe20007ffe0ff */
[----:B------:R-:W-:-:S04]  /*0810*/  VIADD R3, R3, 0x80 ;  /* 0x0000008003037836 */ /* 0x000fc80000000000 */
[----:B0-----:R-:W-:-:S05]  /*0820*/  IMAD.WIDE.U32 R4, R11, 0x2, R4 ;  /* 0x000000020b047825 */ /* 0x001fca00078e0004 */
[----:B------:R1:W-:Y:S02]  /*0830*/  STG.E.U16 desc[UR4][R4.64], R6 ;  /* 0x0000000604007986 */ /* 0x0003e4000c101504 */
.L_x_6686:
[----:B------:R-:W-:-:S13]  /*0840*/  ISETP.GE.U32.AND P0, PT, R3, R2, PT ;  /* 0x000000020300720c */ /* 0x000fda0003f06070 */
[----:B------:R-:W-:Y:S05]  /*0850*/  @P0 BRA `(.L_x_6688) ;  /* 0x0000000000340947 */ /* 0x000fea0003800000 */
[----:B01----:R-:W0:Y:S01]  /*0860*/  LDC.64 R4, c[0x0][0x388] ;  /* 0x0000e200ff047b82 */ /* 0x003e220000000a00 */
[----:B------:R-:W-:Y:S01]  /*0870*/  IADD3 R11, PT, PT, R0, R3, RZ ;  /* 0x00000003000b7210 */ /* 0x000fe20007ffe0ff */
[----:B------:R-:W-:-:S04]  /*0880*/  VIADD R3, R3, 0x80 ;  /* 0x0000008003037836 */ /* 0x000fc80000000000 */
[----:B0-----:R-:W-:-:S05]  /*0890*/  IMAD.WIDE.U32 R4, R11, 0x2, R4 ;  /* 0x000000020b047825 */ /* 0x001fca00078e0004 */
[----:B------:R1:W-:Y:S02]  /*08a0*/  STG.E.U16 desc[UR4][R4.64], R7 ;  /* 0x0000000704007986 */ /* 0x0003e4000c101504 */
.L_x_6687:
        /* <DEDUP_REMOVED lines=8> */
.L_x_6688:
[----:B------:R-:W-:Y:S05]  /*0930*/  BSYNC.RELIABLE B1 ;  /* 0x0000000000017941 */ /* 0x000fea0003800100 */
.L_x_6684:
[----:B------:R-:W-:-:S13]  /*0940*/  ISETP.GE.U32.AND P0, PT, R3, R2, PT ;  /* 0x000000020300720c */ /* 0x000fda0003f06070 */
[----:B012---:R-:W0:Y:S01]  /*0950*/  @!P0 LDC.64 R4, c[0x0][0x388] ;  /* 0x0000e200ff048b82 */ /* 0x007e220000000a00 */
[----:B------:R-:W-:Y:S01]  /*0960*/  @!P0 IADD3 R7, PT, PT, R0, R3, RZ ;  /* 0x0000000300078210 */ /* 0x000fe20007ffe0ff */
[----:B------:R-:W-:-:S04]  /*0970*/  @!P0 VIADD R3, R3, 0x80 ;  /* 0x0000008003038836 */ /* 0x000fc80000000000 */
[----:B0-----:R-:W-:-:S05]  /*0980*/  @!P0 IMAD.WIDE.U32 R4, R7, 0x2, R4 ;  /* 0x0000000207048825 */ /* 0x001fca00078e0004 */
[----:B------:R2:W-:Y:S02]  /*0990*/  @!P0 STG.E.U16 desc[UR4][R4.64], R9 ;  /* 0x0000000904008986 */ /* 0x0005e4000c101504 */
.L_x_6689:
[----:B------:R-:W-:Y:S05]  /*09a0*/  BSYNC.RECONVERGENT B0 ;  /* 0x0000000000007941 */ /* 0x000fea0003800200 */
.L_x_6683:
        /* <DEDUP_REMOVED lines=8> */
.L_x_6682:
        /* <DEDUP_REMOVED lines=17> */
[----:B------:R-:W-:Y:S08]  /*0b40*/  FRND R9, R9 ;  /* 0x0000000900097307 */ /* 0x000ff00000201000 */
[----:B------:R-:W1:Y:S08]  /*0b50*/  FRND R10, R10 ;  /* 0x0000000a000a7307 */ /* 0x000e700000201000 */
[----:B------:R-:W-:Y:S08]  /*0b60*/  FRND R11, R11 ;  /* 0x0000000b000b7307 */ /* 0x000ff00000201000 */
[----:B------:R-:W2:Y:S08]  /*0b70*/  FRND R12, R12 ;  /* 0x0000000c000c7307 */ /* 0x000eb00000201000 */
[----:B------:R-:W-:Y:S08]  /*0b80*/  FRND R13, R13 ;  /* 0x0000000d000d7307 */ /* 0x000ff00000201000 */
[----:B------:R-:W3:Y:S08]  /*0b90*/  FRND R6, R5 ;  /* 0x0000000500067307 */ /* 0x000ef00000201000 */
[----:B------:R-:W-:Y:S08]  /*0ba0*/  FRND R7, R7 ;  /* 0x0000000700077307 */ /* 0x000ff00000201000 */
[----:B------:R-:W4:Y:S01]  /*0bb0*/  FRND R8, R8 ;  /* 0x0000000800087307 */ /* 0x000f220000201000 */
        /* <DEDUP_REMOVED lines=11> */
.L_x_6690:
        /* <DEDUP_REMOVED lines=9> */
.L_x_19886:


//--------------------- .text._ZN2at6native29vectorized_elementwise_kernelILi4EZZZNS0_17round_kernel_cudaERNS_18TensorIteratorBaseEENKUlvE_clEvENKUlvE1_clEvEUlN3c104HalfEE_St5arrayIPcLm2EEEEviT0_T1_ --------------------------
	.section	.text._ZN2at6native29vectorized_elementwise_kernelILi4EZZZNS0_17round_kernel_cudaERNS_18TensorIteratorBaseEENKUlvE_clEvENKUlvE1_clEvEUlN3c104HalfEE_St5arrayIPcLm2EEEEviT0_T1_,"ax",@progbits
	.align	128
        .global         _ZN2at6native29vectorized_elementwise_kernelILi4EZZZNS0_17round_kernel_cudaERNS_18TensorIteratorBaseEENKUlvE_clEvENKUlvE1_clEvEUlN3c104HalfEE_St5arrayIPcLm2EEEEviT0_T1_
        .type           _ZN2at6native29vectorized_elementwise_kernelILi4EZZZNS0_17round_kernel_cudaERNS_18TensorIteratorBaseEENKUlvE_clEvENKUlvE1_clEvEUlN3c104HalfEE_St5arrayIPcLm2EEEEviT0_T1_,@function
        .size           _ZN2at6native29vectorized_elementwise_kernelILi4EZZZNS0_17round_kernel_cudaERNS_18TensorIteratorBaseEENKUlvE_clEvENKUlvE1_clEvEUlN3c104HalfEE_St5arrayIPcLm2EEEEviT0_T1_,(.L_x_19887 - _ZN2at6native29vectorized_elementwise_kernelILi4EZZZNS0_17round_kernel_cudaERNS_18TensorIteratorBaseEENKUlvE_clEvENKUlvE1_clEvEUlN3c104HalfEE_St5arrayIPcLm2EEEEviT0_T1_)
        .other          _ZN2at6native29vectorized_elementwise_kernelILi4EZZZNS0_17round_kernel_cudaERNS_18TensorIteratorBaseEENKUlvE_clEvENKUlvE1_clEvEUlN3c104HalfEE_St5arrayIPcLm2EEEEviT0_T1_,@"STO_CUDA_ENTRY STV_DEFAULT"
_ZN2at6native29vectorized_elementwise_kernelILi4EZZZNS0_17round_kernel_cudaERNS_18TensorIteratorBaseEENKUlvE_clEvENKUlvE1_clEvEUlN3c104HalfEE_St5arrayIPcLm2EEEEviT0_T1_:
.text._ZN2at6native29vectorized_elementwise_kernelILi4EZZZNS0_17round_kernel_cudaERNS_18TensorIteratorBaseEENKUlvE_clEvENKUlvE1_clEvEUlN3c104HalfEE_St5arrayIPcLm2EEEEviT0_T1_:
        /* <DEDUP_REMOVED lines=125> */
.L_x_6694:
[----:B------:R-:W-:-:S13]  /*07d0*/  ISETP.GE.U32.AND P0, PT, R3, R2, PT ;  /* 0x000000020300720c */ /* 0x000fda0003f06070 */
[----:B------:R-:W-:Y:S05]  /*07e0*/  @P0 BRA `(.L_x_6696) ;  /* 0x0000000000300947 */ /* 0x000fea0003800000 */
[----:B0-----:R-:W0:Y:S01]  /*07f0*/  LDC.64 R4, c[0x0][0x388] ;  /* 0x0000e200ff047b82 */ /* 0x001e220000000a00 */
[----:B------:R-:W-:Y:S01]  /*0800*/  IADD3 R11, PT, PT, R0, R3, RZ ;  /* 0x00000003000b7210 */ /* 0x000fe20007ffe0ff */
[----:B------:R-:W-:-:S04]  /*0810*/  VIADD R3, R3, 0x80 ;  /* 0x0000008003037836 */ /* 0x000fc80000000000 */
[----:B0-----:R-:W-:-:S05]  /*0820*/  IMAD.WIDE.U32 R4, R11, 0x2, R4 ;  /* 0x000000020b047825 */ /* 0x001fca00078e0004 */
[----:B------:R1:W-:Y:S02]  /*0830*/  STG.E.U16 desc[UR4][R4.64], R6 ;  /* 0x0000000604007986 */ /* 0x0003e4000c101504 */
.L_x_6695:
[----:B------:R-:W-:-:S13]  /*0840*/  ISETP.GE.U32.AND P0, PT, R3, R2, PT ;  /* 0x000000020300720c */ /* 0x000fda0003f06070 */
[----:B------:R-:W-:Y:S05]  /*0850*/  @P0 BRA `(.L_x_6697) ;  /* 0x0000000000340947 */ /* 0x000fea0003800000 */
[----:B01----:R-:W0:Y:S01]  /*0860*/  LDC.64 R4, c[0x0][0x388] ;  /* 0x0000e200ff047b82 */ /* 0x003e220000000a00 */
[----:B------:R-:W-:Y:S01]  /*0870*/  IADD3 R11, PT, PT, R0, R3, RZ ;  /* 0x00000003000b7210 */ /* 0x000fe20007ffe0ff */
[----:B------:R-:W-:-:S04]  /*0880*/  VIADD R3, R3, 0x80 ;  /* 0x0000008003037836 */ /* 0x000fc80000000000 */
[----:B0-----:R-:W-:-:S05]  /*0890*/  IMAD.WIDE.U32 R4, R11, 0x2, R4 ;  /* 0x000000020b047825 */ /* 0x001fca00078e0004 */
[----:B------:R1:W-:Y:S02]  /*08a0*/  STG.E.U16 desc[UR4][R4.64], R7 ;  /* 0x0000000704007986 */ /* 0x0003e4000c101504 */
.L_x_6696:
        /* <DEDUP_REMOVED lines=8> */
.L_x_6697:
[----:B------:R-:W-:Y:S05]  /*0930*/  BSYNC.RELIABLE B1 ;  /* 0x0000000000017941 */ /* 0x000fea0003800100 */
.L_x_6693:
[----:B------:R-:W-:-:S13]  /*0940*/  ISETP.GE.U32.AND P0, PT, R3, R2, PT ;  /* 0x000000020300720c */ /* 0x000fda0003f06070 */
[----:B012---:R-:W0:Y:S01]  /*0950*/  @!P0 LDC.64 R4, c[0x0][0x388] ;  /* 0x0000e200ff048b82 */ /* 0x007e220000000a00 */
[----:B------:R-:W-:Y:S01]  /*0960*/  @!P0 IADD3 R7, PT, PT, R0, R3, RZ ;  /* 0x0000000300078210 */ /* 0x000fe20007ffe0ff */
[----:B------:R-:W-:-:S04]  /*0970*/  @!P0 VIADD R3, R3, 0x80 ;  /* 0x0000008003038836 */ /* 0x000fc80000000000 */
[----:B0-----:R-:W-:-:S05]  /*0980*/  @!P0 IMAD.WIDE.U32 R4, R7, 0x2, R4 ;  /* 0x0000000207048825 */ /* 0x001fca00078e0004 */
[----:B------:R2:W-:Y:S02]  /*0990*/  @!P0 STG.E.U16 desc[UR4][R4.64], R9 ;  /* 0x0000000904008986 */ /* 0x0005e4000c101504 */
.L_x_6698:
[----:B------:R-:W-:Y:S05]  /*09a0*/  BSYNC.RECONVERGENT B0 ;  /* 0x0000000000007941 */ /* 0x000fea0003800200 */
.L_x_6692:
        /* <DEDUP_REMOVED lines=8> */
.L_x_6691:
        /* <DEDUP_REMOVED lines=10> */
[----:B------:R-:W-:Y:S01]  /*0ad0*/  FRND R7, R7 ;  /* 0x0000000700077307 */ /* 0x000fe20000201000 */
[----:B------:R-:W0:Y:S01]  /*0ae0*/  LDC.64 R4, c[0x0][0x388] ;  /* 0x0000e200ff047b82 */ /* 0x000e220000000a00 */
[----:B---3--:R-:W-:-:S02]  /*0af0*/  HADD2.F32 R13, -RZ, R2.H0_H0 ;  /* 0x20000002ff0d7230 */ /* 0x008fc40000004100 */
[--C-:B------:R-:W-:Y:S02]  /*0b00*/  HADD2.F32 R8, -RZ, R3.reuse.H0_H0 ;  /* 0x20000003ff087230 */ /* 0x100fe40000004100 */
[----:B------:R-:W-:Y:S02]  /*0b10*/  HADD2.F32 R2, -RZ, R2.H1_H1 ;  /* 0x30000002ff027230 */ /* 0x000fe40000004100 */
[----:B------:R-:W-:Y:S01]  /*0b20*/  HADD2.F32 R3, -RZ, R3.H1_H1 ;  /* 0x30000003ff037230 */ /* 0x000fe20000004100 */
[----:B------:R-:W1:Y:S08]  /*0b30*/  FRND R10, R10 ;  /* 0x0000000a000a7307 */ /* 0x000e700000201000 */
[----:B------:R-:W-:Y:S01]  /*0b40*/  FRND R11, R11 ;  /* 0x0000000b000b7307 */ /* 0x000fe20000201000 */
[----:B-1----:R-:W-:-:S07]  /*0b50*/  F2FP.F16.F32.PACK_AB R10, R10, R7 ;  /* 0x000000070a0a723e */ /* 0x002fce00000000ff */
[----:B------:R-:W1:Y:S01]  /*0b60*/  FRND R12, R12 ;  /* 0x0000000c000c7307 */ /* 0x000e620000201000 */
[----:B0-----:R-:W-:-:S04]  /*0b70*/  IMAD.WIDE.U32 R4, R0, 0x2, R4 ;  /* 0x0000000200047825 */ /* 0x001fc800078e0004 */
[----:B------:R-:W-:-:S03]  /*0b80*/  IMAD.WIDE.U32 R4, R6, 0x8, R4 ;  /* 0x0000000806047825 */ /* 0x000fc600078e0004 */
[----:B------:R-:W-:Y:S01]  /*0b90*/  FRND R13, R13 ;  /* 0x0000000d000d7307 */ /* 0x000fe20000201000 */
[----:B-1----:R-:W-:-:S07]  /*0ba0*/  F2FP.F16.F32.PACK_AB R11, R12, R11 ;  /* 0x0000000b0c0b723e */ /* 0x002fce00000000ff */
[----:B------:R-:W0:Y:S01]  /*0bb0*/  FRND R2, R2 ;  /* 0x0000000200027307 */ /* 0x000e220000201000 */
[----:B------:R-:W-:Y:S07]  /*0bc0*/  STG.E.64 desc[UR4][R4.64], R10 ;  /* 0x0000000a04007986 */ /* 0x000fee000c101b04 */
[----:B------:R-:W-:Y:S01]  /*0bd0*/  FRND R8, R8 ;  /* 0x0000000800087307 */ /* 0x000fe20000201000 */
[----:B0-----:R-:W-:-:S07]  /*0be0*/  F2FP.F16.F32.PACK_AB R6, R2, R13 ;  /* 0x0000000d0206723e */ /* 0x001fce00000000ff */
[----:B------:R-:W0:Y:S02]  /*0bf0*/  FRND R3, R3 ;  /* 0x0000000300037307 */ /* 0x000e240000201000 */
[----:B0-----:R-:W-:-:S05]  /*0c00*/  F2FP.F16.F32.PACK_AB R7, R3, R8 ;  /* 0x000000080307723e */ /* 0x001fca00000000ff */
[----:B------:R-:W-:Y:S01]  /*0c10*/  STG.E.64 desc[UR4][R4.64+0x400], R6 ;  /* 0x0004000604007986 */ /* 0x000fe2000c101b04 */
[----:B------:R-:W-:Y:S05]  /*0c20*/  EXIT ;  /* 0x000000000000794d */ /* 0x000fea0003800000 */
.L_x_6699:
        /* <DEDUP_REMOVED lines=13> */
.L_x_19887:


//--------------------- .text._ZN2at6native29vectorized_elementwise_kernelILi8EZZZNS0_17round_kernel_cudaERNS_18TensorIteratorBaseEENKUlvE_clEvENKUlvE1_clEvEUlN3c104HalfEE_St5arrayIPcLm2EEEEviT0_T1_ --------------------------
	.section	.text._ZN2at6native29vectorized_elementwise_kernelILi8EZZZNS0_17round_kernel_cudaERNS_18TensorIteratorBaseEENKUlvE_clEvENKUlvE1_clEvEUlN3c104HalfEE_St5arrayIPcLm2EEEEviT0_T1_,"ax",@progbits
	.align	128
        .global         _ZN2at6native29vectorized_elementwise_kernelILi8EZZZNS0_17round_kernel_cudaERNS_18TensorIteratorBaseEENKUlvE_clEvENKUlvE1_clEvEUlN3c104HalfEE_St5arrayIPcLm2EEEEviT0_T1_
        .type           _ZN2at6native29vectorized_elementwise_kernelILi8EZZZNS0_17round_kernel_cudaERNS_18TensorIteratorBaseEENKUlvE_clEvENKUlvE1_clEvEUlN3c104HalfEE_St5arrayIPcLm2EEEEviT0_T1_,@function
        .size           _ZN2at6native29vectorized_elementwise_kernelILi8EZZZNS0_17round_kernel_cudaERNS_18TensorIteratorBaseEENKUlvE_clEvENKUlvE1_clEvEUlN3c104HalfEE_St5arrayIPcLm2EEEEviT0_T1_,(.L_x_19888 - _ZN2at6native29vectorized_elementwise_kernelILi8EZZZNS0_17round_kernel_cudaERNS_18TensorIteratorBaseEENKUlvE_clEvENKUlvE1_clEvEUlN3c104HalfEE_St5arrayIPcLm2EEEEviT0_T1_)
        .other          _ZN2at6native29vectorized_elementwise_kernelILi8EZZZNS0_17round_kernel_cudaERNS_18TensorIteratorBaseEENKUlvE_clEvENKUlvE1_clEvEUlN3c104HalfEE_St5arrayIPcLm2EEEEviT0_T1_,@"STO_CUDA_ENTRY STV_DEFAULT"
_ZN2at6native29vectorized_elementwise_kernelILi8EZZZNS0_17round_kernel_cudaERNS_18TensorIteratorBaseEENKUlvE_clEvENKUlvE1_clEvEUlN3c104HalfEE_St5arrayIPcLm2EEEEviT0_T1_:
.text._ZN2at6native29vectorized_elementwise_kernelILi8EZZZNS0_17round_kernel_cudaERNS_18TensorIteratorBaseEENKUlvE_clEvENKUlvE1_clEvEUlN3c104HalfEE_St5arrayIPcLm2EEEEviT0_T1_:
        /* <DEDUP_REMOVED lines=125> */
.L_x_6703:
[----:B------:R-:W-:-:S13]  /*07d0*/  ISETP.GE.U32.AND P0, PT, R3, R2, PT ;  /* 0x000000020300720c */ /* 0x000fda0003f06070 */
[----:B------:R-:W-:Y:S05]  /*07e0*/  @P0 BRA `(.L_x_6705) ;  /* 0x0000000000300947 */ /* 0x000fea0003800000 */
[----:B0-----:R-:W0:Y:S01]  /*07f0*/  LDC.64 R4, c[0x0][0x388] ;  /* 0x0000e200ff047b82 */ /* 0x001e220000000a00 */
[----:B------:R-:W-:Y:S01]  /*0800*/  IADD3 R11, PT, PT, R0, R3, RZ ;  /* 0x00000003000b7210 */ /* 0x000fe20007ffe0ff */
[----:B------:R-:W-:-:S04]  /*0810*/  VIADD R3, R3, 0x80 ;  /* 0x0000008003037836 */ /* 0x000fc80000000000 */
[----:B0-----:R-:W-:-:S05]  /*0820*/  IMAD.WIDE.U32 R4, R11, 0x2, R4 ;  /* 0x000000020b047825 */ /* 0x001fca00078e0004 */
[----:B------:R1:W-:Y:S02]  /*0830*/  STG.E.U16 desc[UR4][R4.64], R6 ;  /* 0x0000000604007986 */ /* 0x0003e4000c101504 */
.L_x_6704:
[----:B------:R-:W-:-:S13]  /*0840*/  ISETP.GE.U32.AND P0, PT, R3, R2, PT ;  /* 0x000000020300720c */ /* 0x000fda0003f06070 */
[----:B------:R-:W-:Y:S05]  /*0850*/  @P0 BRA `(.L_x_6706) ;  /* 0x0000000000340947 */ /* 0x000fea0003800000 */
[----:B01----:R-:W0:Y:S01]  /*0860*/  LDC.64 R4, c[0x0][0x388] ;  /* 0x0000e200ff047b82 */ /* 0x003e220000000a00 */
[----:B------:R-:W-:Y:S01]  /*0870*/  IADD3 R11, PT, PT, R0, R3, RZ ;  /* 0x00000003000b7210 */ /* 0x000fe20007ffe0ff */
[----:B------:R-:W-:-:S04]  /*0880*/  VIADD R3, R3, 0x80 ;  /* 0x0000008003037836 */ /* 0x000fc80000000000 */
[----:B0-----:R-:W-:-:S05]  /*0890*/  IMAD.WIDE.U32 R4, R11, 0x2, R4 ;  /* 0x000000020b047825 */ /* 0x001fca00078e0004 */
[----:B------:R1:W-:Y:S02]  /*08a0*/  STG.E.U16 desc[UR4][R4.64], R7 ;  /* 0x0000000704007986 */ /* 0x0003e4000c101504 */
.L_x_6705:
        /* <DEDUP_REMOVED lines=8> */
.L_x_6706:
[----:B------:R-:W-:Y:S05]  /*0930*/  BSYNC.RELIABLE B1 ;  /* 0x0000000000017941 */ /* 0x000fea0003800100 */
.L_x_6702:
[----:B------:R-:W-:-:S13]  /*0940*/  ISETP.GE.U32.AND P0, PT, R3, R2, PT ;  /* 0x000000020300720c */ /* 0x000fda0003f06070 */
[----:B012---:R-:W0:Y:S01]  /*0950*/  @!P0 LDC.64 R4, c[0x0][0x388] ;  /* 0x0000e200ff048b82 */ /* 0x007e220000000a00 */
[----:B------:R-:W-:Y:S01]  /*0960*/  @!P0 IADD3 R7, PT, PT, R0, R3, RZ ;  /* 0x0000000300078210 */ /* 0x000fe20007ffe0ff */
[----:B------:R-:W-:-:S04]  /*0970*/  @!P0 VIADD R3, R3, 0x80 ;  /* 0x0000008003038836 */ /* 0x000fc80000000000 */
[----:B0-----:R-:W-:-:S05]  /*0980*/  @!P0 IMAD.WIDE.U32 R4, R7, 0x2, R4 ;  /* 0x0000000207048825 */ /* 0x001fca00078e0004 */
[----:B------:R2:W-:Y:S02]  /*0990*/  @!P0 STG.E.U16 desc[UR4][R4.64], R9 ;  /* 0x0000000904008986 */ /* 0x0005e4000c101504 */
.L_x_6707:
[----:B------:R-:W-:Y:S05]  /*09a0*/  BSYNC.RECONVERGENT B0 ;  /* 0x0000000000007941 */ /* 0x000fea0003800200 */
.L_x_6701:
        /* <DEDUP_REMOVED lines=8> */
.L_x_6700:
        /* <DEDUP_REMOVED lines=8> */
[----:B------:R0:W-:Y:S01]  /*0ab0*/  FRND R8, R3 ;  /* 0x0000000300087307 */ /* 0x0001e20000201000 */
[----:B------:R-:W-:Y:S02]  /*0ac0*/  HADD2.F32 R11, -RZ, R5.H1_H1 ;  /* 0x30000005ff0b7230 */ /* 0x000fe40000004100 */
[----:B------:R-:W1:Y:S01]  /*0ad0*/  LDC.64 R4, c[0x0][0x388] ;  /* 0x0000e200ff047b82 */ /* 0x000e620000000a00 */
[----:B------:R-:W-:-:S02]  /*0ae0*/  HADD2.F32 R12, -RZ, R6.H0_H0 ;  /* 0x20000006ff0c7230 */ /* 0x000fc40000004100 */
[----:B------:R-:W-:Y:S02]  /*0af0*/  HADD2.F32 R13, -RZ, R6.H1_H1 ;  /* 0x30000006ff0d7230 */ /* 0x000fe40000004100 */
[--C-:B------:R-:W-:Y:S01]  /*0b00*/  HADD2.F32 R14, -RZ, R7.reuse.H0_H0 ;  /* 0x20000007ff0e7230 */ /* 0x100fe20000004100 */
[----:B------:R-:W2:Y:S01]  /*0b10*/  FRND R9, R9 ;  /* 0x0000000900097307 */ /* 0x000ea20000201000 */
[----:B------:R-:W-:-:S07]  /*0b20*/  HADD2.F32 R15, -RZ, R7.H1_H1 ;  /* 0x30000007ff0f7230 */ /* 0x000fce0000004100 */
[----:B------:R-:W-:Y:S08]  /*0b30*/  FRND R10, R10 ;  /* 0x0000000a000a7307 */ /* 0x000ff00000201000 */
[----:B------:R-:W3:Y:S01]  /*0b40*/  FRND R11, R11 ;  /* 0x0000000b000b7307 */ /* 0x000ee20000201000 */
[----:B-1----:R-:W-:-:S07]  /*0b50*/  IMAD.WIDE.U32 R4, R0, 0x2, R4 ;  /* 0x0000000200047825 */ /* 0x002fce00078e0004 */
[----:B------:R-:W-:Y:S01]  /*0b60*/  FRND R12, R12 ;  /* 0x0000000c000c7307 */ /* 0x000fe20000201000 */
[----:B0-----:R-:W-:Y:S01]  /*0b70*/  IMAD.WIDE.U32 R2, R2, 0x10, R4 ;  /* 0x0000001002027825 */ /* 0x001fe200078e0004 */
[----:B--2---:R-:W-:Y:S02]  /*0b80*/  F2FP.F16.F32.PACK_AB R4, R9, R8 ;  /* 0x000000080904723e */ /* 0x004fe400000000ff */
[----:B---3--:R-:W-:-:S04]  /*0b90*/  F2FP.F16.F32.PACK_AB R5, R11, R10 ;  /* 0x0000000a0b05723e */ /* 0x008fc800000000ff */
[----:B------:R-:W0:Y:S08]  /*0ba0*/  FRND R13, R13 ;  /* 0x0000000d000d7307 */ /* 0x000e300000201000 */
[----:B------:R-:W-:Y:S01]  /*0bb0*/  FRND R14, R14 ;  /* 0x0000000e000e7307 */ /* 0x000fe20000201000 */
[----:B0-----:R-:W-:-:S07]  /*0bc0*/  F2FP.F16.F32.PACK_AB R6, R13, R12 ;  /* 0x0000000c0d06723e */ /* 0x001fce00000000ff */
[----:B------:R-:W0:Y:S02]  /*0bd0*/  FRND R7, R15 ;  /* 0x0000000f00077307 */ /* 0x000e240000201000 */
[----:B0-----:R-:W-:-:S05]  /*0be0*/  F2FP.F16.F32.PACK_AB R7, R7, R14 ;  /* 0x0000000e0707723e */ /* 0x001fca00000000ff */
[----:B------:R-:W-:Y:S01]  /*0bf0*/  STG.E.128 desc[UR4][R2.64], R4 ;  /* 0x0000000402007986 */ /* 0x000fe2000c101d04 */
[----:B------:R-:W-:Y:S05]  /*0c00*/  EXIT ;  /* 0x000000000000794d */ /* 0x000fea0003800000 */
.L_x_6708:
        /* <DEDUP_REMOVED lines=15> */
.L_x_19888:


//--------------------- .text._ZN2at6native18elementwise_kernelILi128ELi4EZNS0_15gpu_kernel_implIZZZNS0_17round_kernel_cudaERNS_18TensorIteratorBaseEENKUlvE_clEvENKUlvE0_clEvEUlfE_EEvS4_RKT_EUliE_EEviT1_ --------------------------
	.section	.text._ZN2at6native18elementwise_kernelILi128ELi4EZNS0_15gpu_kernel_implIZZZNS0_17round_kernel_cudaERNS_18TensorIteratorBaseEENKUlvE_clEvENKUlvE0_clEvEUlfE_EEvS4_RKT_EUliE_EEviT1_,"ax",@progbits
	.align	128
        .global         _ZN2at6native18elementwise_kernelILi128ELi4EZNS0_15gpu_kernel_implIZZZNS0_17round_kernel_cudaERNS_18TensorIteratorBaseEENKUlvE_clEvENKUlvE0_clEvEUlfE_EEvS4_RKT_EUliE_EEviT1_
        .type           _ZN2at6native18elementwise_kernelILi128ELi4EZNS0_15gpu_kernel_implIZZZNS0_17round_kernel_cudaERNS_18TensorIteratorBaseEENKUlvE_clEvENKUlvE0_clEvEUlfE_EEvS4_RKT_EUliE_EEviT1_,@function
        .size           _ZN2at6native18elementwise_kernelILi128ELi4EZNS0_15gpu_kernel_implIZZZNS0_17round_kernel_cudaERNS_18TensorIteratorBaseEENKUlvE_clEvENKUlvE0_clEvEUlfE_EEvS4_RKT_EUliE_EEviT1_,(.L_x_19889 - _ZN2at6native18elementwise_kernelILi128ELi4EZNS0_15gpu_kernel_implIZZZNS0_17round_kernel_cudaERNS_18TensorIteratorBaseEENKUlvE_clEvENKUlvE0_clEvEUlfE_EEvS4_RKT_EUliE_EEviT1_)
        .other          _ZN2at6native18elementwise_kernelILi128ELi4EZNS0_15gpu_kernel_implIZZZNS0_17round_kernel_cudaERNS_18TensorIteratorBaseEENKUlvE_clEvENKUlvE0_clEvEUlfE_EEvS4_RKT_EUliE_EEviT1_,@"STO_CUDA_ENTRY STV_DEFAULT"
_ZN2at6native18elementwise_kernelILi128ELi4EZNS0_15gpu_kernel_implIZZZNS0_17round_kernel_cudaERNS_18TensorIteratorBaseEENKUlvE_clEvENKUlvE0_clEvEUlfE_EEvS4_RKT_EUliE_EEviT1_:
.text._ZN2at6native18elementwise_kernelILi128ELi4EZNS0_15gpu_kernel_implIZZZNS0_17round_kernel_cudaERNS_18TensorIteratorBaseEENKUlvE_clEvENKUlvE0_clEvEUlfE_EEvS4_RKT_EUliE_EEviT1_:
        /* <DEDUP_REMOVED lines=319> */
.L_x_6711:
        /* <DEDUP_REMOVED lines=18> */
.L_x_6716:
[----:B------:R-:W2:Y:S02]  /*1510*/  LDG.E.U8 R2, desc[UR36][R2.64] ;  /* 0x0000002402027981 */ /* 0x000ea4000c1e1100 */
[----:B--2---:R-:W-:Y:S01]  /*1520*/  I2FP.F32.U32 R5, R2 ;  /* 0x0000000200057245 */ /* 0x004fe20000201000 */
[----:B------:R-:W-:Y:S06]  /*1530*/  BRA `(.L_x_6718) ;  /* 0x0000000c00247947 */ /* 0x000fec0003800000 */
.L_x_6715:
        /* <DEDUP_REMOVED lines=9> */
.L_x_6720:
[----:B------:R-:W2:Y:S02]  /*15d0*/  LDG.E R2, desc[UR36][R2.64] ;  /* 0x0000002402027981 */ /* 0x000ea4000c1e1900 */
[----:B--2---:R-:W-:Y:S01]  /*15e0*/  I2FP.F32.S32 R5, R2 ;  /* 0x0000000200057245 */ /* 0x004fe20000201400 */
[----:B------:R-:W-:Y:S06]  /*15f0*/  BRA `(.L_x_6718) ;  /* 0x0000000800f47947 */ /* 0x000fec0003800000 */
.L_x_6719:
[----:B------:R-:W2:Y:S02]  /*1600*/  LDG.E.U16 R2, desc[UR36][R2.64] ;  /* 0x0000002402027981 */ /* 0x000ea4000c1e1500 */
[----:B--2---:R0:W1:Y:S01]  /*1610*/  I2F.S16 R5, R2 ;  /* 0x0000000200057306 */ /* 0x0040620000101400 */
[----:B------:R-:W-:Y:S05]  /*1620*/  BRA `(.L_x_6718) ;  /* 0x0000000800e87947 */ /* 0x000fea0003800000 */
.L_x_6714:
        /* <DEDUP_REMOVED lines=8> */
.L_x_6722:
[----:B------:R-:W2:Y:S02]  /*16b0*/  LDG.E.U16 R2, desc[UR36][R2.64] ;  /* 0x0000002402027981 */ /* 0x000ea4000c1e1500 */
[----:B--2---:R-:W-:Y:S01]  /*16c0*/  HADD2.F32 R5, -RZ, R2.H0_H0 ;  /* 0x20000002ff057230 */ /* 0x004fe20000004100 */
[----:B------:R-:W-:Y:S06]  /*16d0*/  BRA `(.L_x_6718) ;  /* 0x0000000800bc7947 */ /* 0x000fec0003800000 */
.L_x_6721:
        /* <DEDUP_REMOVED lines=8> */
.L_x_6724:
[----:B------:R-:W2:Y:S02]  /*1760*/  LDG.E.U16 R2, desc[UR36][R2.64] ;  /* 0x0000002402027981 */ /* 0x000ea4000c1e1500 */
[----:B--2---:R-:W-:Y:S01]  /*1770*/  HADD2.F32 R5, -RZ, R2.H0_H0 ;  /* 0x20000002ff057230 */ /* 0x004fe20000004100 */
[----:B------:R-:W-:Y:S06]  /*1780*/  BRA `(.L_x_6718) ;  /* 0x0000000800907947 */ /* 0x000fec0003800000 */
.L_x_6723:
[----:B------:R-:W2:Y:S01]  /*1790*/  LDG.E.64 R2, desc[UR36][R2.64] ;  /* 0x0000002402027981 */ /* 0x000ea2000c1e1b00 */
[----:B------:R-:W-:Y:S01]  /*17a0*/  UMOV UR4, 0xf0000000 ;  /* 0xf000000000047882 */ /* 0x000fe20000000000 */
[----:B------:R-:W-:Y:S01]  /*17b0*/  UMOV UR5, 0x380fffff ;  /* 0x380fffff00057882 */ /* 0x000fe20000000000 */
[----:B--2---:R-:W0:Y:S01]  /*17c0*/  F2F.F32.F64 R5, R2 ;  /* 0x0000000200057310 */ /* 0x004e220000301000 */
[----:B------:R-:W-:-:S14]  /*17d0*/  DSETP.GEU.AND P0, PT, |R2|, UR4, PT ;  /* 0x0000000402007e2a */ /* 0x000fdc000bf0e200 */
[----:B0-----:R-:W-:Y:S01]  /*17e0*/  @!P0 FMUL R5, R5, 1.175494350822287508e-38 ;  /* 0x0080000005058820 */ /* 0x001fe20000400000 */
[----:B------:R-:W-:Y:S06]  /*17f0*/  BRA `(.L_x_6718) ;  /* 0x0000000800747947 */ /* 0x000fec0003800000 */
.L_x_6713:
        /* <DEDUP_REMOVED lines=12> */
.L_x_6727:
[----:B------:R-:W2:Y:S01]  /*18c0*/  LDG.E.64 R2, desc[UR36][R2.64] ;  /* 0x0000002402027981 */ /* 0x000ea2000c1e1b00 */
[----:B------:R-:W-:Y:S01]  /*18d0*/  UMOV UR4, 0xf0000000 ;  /* 0xf000000000047882 */ /* 0x000fe20000000000 */
[----:B------:R-:W-:Y:S01]  /*18e0*/  UMOV UR5, 0x380fffff ;  /* 0x380fffff00057882 */ /* 0x000fe20000000000 */
[----:B--2---:R-:W0:Y:S01]  /*18f0*/  F2F.F32.F64 R5, R2 ;  /* 0x0000000200057310 */ /* 0x004e220000301000 */
[----:B------:R-:W-:-:S14]  /*1900*/  DSETP.GEU.AND P0, PT, |R2|, UR4, PT ;  /* 0x0000000402007e2a */ /* 0x000fdc000bf0e200 */
[----:B0-----:R-:W-:Y:S01]  /*1910*/  @!P0 FMUL R5, R5, 1.175494350822287508e-38 ;  /* 0x0080000005058820 */ /* 0x001fe20000400000 */
[----:B------:R-:W-:Y:S06]  /*1920*/  BRA `(.L_x_6718) ;  /* 0x0000000800287947 */ /* 0x000fec0003800000 */
.L_x_6726:
        /* <DEDUP_REMOVED lines=25> */
.L_x_6729:
        /* <DEDUP_REMOVED lines=12> */
.L_x_6728:
[----:B------:R-:W2:Y:S02]  /*1b80*/  LDG.E.U16 R2, desc[UR36][R2.64] ;  /* 0x0000002402027981 */ /* 0x000ea4000c1e1500 */
[----:B--2---:R-:W-:Y:S01]  /*1b90*/  SHF.L.U32 R5, R2, 0x10, RZ ;  /* 0x0000001002057819 */ /* 0x004fe200000006ff */
[----:B------:R-:W-:Y:S06]  /*1ba0*/  BRA `(.L_x_6718) ;  /* 0x0000000400887947 */ /* 0x000fec0003800000 */
.L_x_6725:
        /* <DEDUP_REMOVED lines=11> */
.L_x_6732:
        /* <DEDUP_REMOVED lines=20> */
.L_x_6734:
[----:B------:R-:W-:Y:S05]  /*1da0*/  BSYNC.RECONVERGENT B0 ;  /* 0x0000000000007941 */ /* 0x000fea0003800200 */
.L_x_6733:
[----:B------:R-:W-:Y:S01]  /*1db0*/  IMAD.SHL.U32 R0, R0, 0x100000, RZ ;  /* 0x0010000000007824 */ /* 0x000fe200078e00ff */
[----:B------:R-:W-:-:S04]  /*1dc0*/  LEA R2, R2, 0x3b800000, 0x17 ;  /* 0x3b80000002027811 */ /* 0x000fc800078eb8ff */
[----:B------:R-:W-:Y:S01]  /*1dd0*/  LOP3.LUT R5, R2, R0, R7, 0xfe, !PT ;  /* 0x0000000002057212 */ /* 0x000fe200078efe07 */
[----:B------:R-:W-:Y:S06]  /*1de0*/  BRA `(.L_x_6718) ;  /* 0x0000000000f87947 */ /* 0x000fec0003800000 */
.L_x_6731:
        /* <DEDUP_REMOVED lines=20> */
.L_x_6736:
[----:B------:R-:W-:Y:S05]  /*1f30*/  BSYNC.RECONVERGENT B0 ;  /* 0x0000000000007941 */ /* 0x000fea0003800200 */
.L_x_6735:
[----:B------:R-:W-:Y:S01]  /*1f40*/  IMAD.SHL.U32 R0, R0, 0x200000, RZ ;  /* 0x0020000000007824 */ /* 0x000fe200078e00ff */
[----:B------:R-:W-:-:S04]  /*1f50*/  LEA R2, R2, 0x37800000, 0x17 ;  /* 0x3780000002027811 */ /* 0x000fc800078eb8ff */
[----:B------:R-:W-:Y:S01]  /*1f60*/  LOP3.LUT R5, R2, R0, R7, 0xfe, !PT ;  /* 0x0000000002057212 */ /* 0x000fe200078efe07 */
[----:B------:R-:W-:Y:S06]  /*1f70*/  BRA `(.L_x_6718) ;  /* 0x0000000000947947 */ /* 0x000fec0003800000 */
.L_x_6730:
[----:B------:R-:W-:-:S09]  /*1f80*/  UISETP.NE.AND UP0, UPT, UR4, 0x1c, UPT ;  /* 0x0000001c0400788c */ /* 0x000fd2000bf05270 */
[----:B------:R-:W-:Y:S05]  /*1f90*/  BRA.U !UP0, `(.L_x_6737) ;  /* 0x0000000108847547 */ /* 0x000fea000b800000 */
[----:B------:R-:W-:-:S09]  /*1fa0*/  UISETP.NE.AND UP0, UPT, UR4, 0x1d, UPT ;  /* 0x0000001d0400788c */ /* 0x000fd2000bf05270 */
[----:B------:R-:W-:Y:S05]  /*1fb0*/  BRA.U !UP0, `(.L_x_6738) ;  /* 0x0000000108707547 */ /* 0x000fea000b800000 */
[----:B------:R-:W-:-:S09]  /*1fc0*/  UISETP.NE.AND UP0, UPT, UR4, 0x2c, UPT ;  /* 0x0000002c0400788c */ /* 0x000fd2000bf05270 */
[----:B------:R-:W-:Y:S05]  /*1fd0*/  BRA.U !UP0, `(.L_x_6739) ;  /* 0x0000000108487547 */ /* 0x000fea000b800000 */
.L_x_6717:
        /* <DEDUP_REMOVED lines=16> */
.L_x_6740:
[----:B------:R-:W-:Y:S01]  /*20e0*/  IMAD.MOV.U32 R5, RZ, RZ, RZ ;  /* 0x000000ffff057224 */ /* 0x000fe200078e00ff */
[----:B------:R-:W-:Y:S06]  /*20f0*/  BRA `(.L_x_6718) ;  /* 0x0000000000347947 */ /* 0x000fec0003800000 */
.L_x_6739:
        /* <DEDUP_REMOVED lines=8> */
.L_x_6738:
[----:B------:R-:W2:Y:S02]  /*2180*/  LDG.E.64 R2, desc[UR36][R2.64] ;  /* 0x0000002402027981 */ /* 0x000ea4000c1e1b00 */
[----:B--2---:R0:W1:Y:S01]  /*2190*/  I2F.U64 R5, R2 ;  /* 0x0000000200057312 */ /* 0x0040620000301000 */
[----:B------:R-:W-:Y:S05]  /*21a0*/  BRA `(.L_x_6718) ;  /* 0x0000000000087947 */ /* 0x000fea0003800000 */
.L_x_6737:
[----:B------:R-:W2:Y:S02]  /*21b0*/  LDG.E R2, desc[UR36][R2.64] ;  /* 0x0000002402027981 */ /* 0x000ea4000c1e1900 */
[----:B--2---:R-:W-:-:S07]  /*21c0*/  I2FP.F32.U32 R5, R2 ;  /* 0x0000000200057245 */ /* 0x004fce0000201000 */
.L_x_6718:
[----:B------:R-:W-:Y:S05]  /*21d0*/  BSYNC.RECONVERGENT B6 ;  /* 0x0000000000067941 */ /* 0x000fea0003800200 */
.L_x_6712:
[----:B------:R-:W2:Y:S01]  /*21e0*/  LDCU.64 UR6, c[0x0][0x580] ;  /* 0x0000b000ff0677ac */ /* 0x000ea20008000a00 */
[----:B01---5:R0:W1:Y:S01]  /*21f0*/  FRND R4, R5 ;  /* 0x0000000500047307 */ /* 0x0230620000201000 */
        /* <DEDUP_REMOVED lines=13> */
[----:B------:R-:W0:Y:S02]  /*22d0*/  F2I.NTZ R5, R5 ;  /* 0x0000000500057305 */ /* 0x000e240000203100 */
[----:B0-----:R0:W-:Y:S01]  /*22e0*/  STG.E.U8 desc[UR36][R2.64], R5 ;  /* 0x0000000502007986 */ /* 0x0011e2000c101124 */
[----:B------:R-:W-:Y:S05]  /*22f0*/  BRA `(.L_x_6746) ;  /* 0x0000000c00387947 */ /* 0x000fea0003800000 */
.L_x_6744:
[----:B------:R-:W0:Y:S02]  /*2300*/  F2I.S64 R4, R5 ;  /* 0x0000000500047311 */ /* 0x000e240000201900 */
[----:B0-----:R0:W-:Y:S01]  /*2310*/  STG.E.U8 desc[UR36][R2.64], R4 ;  /* 0x0000000402007986 */ /* 0x0011e2000c101124 */
[----:B------:R-:W-:Y:S05]  /*2320*/  BRA `(.L_x_6746) ;  /* 0x0000000c002c7947 */ /* 0x000fea0003800000 */
.L_x_6743:
[----:B------:R-:W-:-:S09]  /*2330*/  UISETP.NE.AND UP0, UPT, UR4, 0x2, UPT ;  /* 0x000000020400788c */ /* 0x000fd2000bf05270 */
[----:B------:R-:W-:Y:S05]  /*2340*/  BRA.U !UP0, `(.L_x_6747) ;  /* 0x0000000108287547 */ /* 0x000fea000b800000 */
[----:B------:R-:W-:-:S09]  /*2350*/  UISETP.NE.AND UP0, UPT, UR4, 0x3, UPT ;  /* 0x000000030400788c */ /* 0x000fd2000bf05270 */
[----:B------:R-:W-:Y:S05]  /*2360*/  BRA.U !UP0, `(.L_x_6748) ;  /* 0x0000000108147547 */ /* 0x000fea000b800000 */
[----:B------:R-:W-:-:S09]  /*2370*/  UISETP.NE.AND UP0, UPT, UR4, 0x4, UPT ;  /* 0x000000040400788c */ /* 0x000fd2000bf05270 */
[----:B------:R-:W-:Y:S05]  /*2380*/  BRA.U UP0, `(.L_x_6745) ;  /* 0x0000000900807547 */ /* 0x000fea000b800000 */
[----:B------:R-:W0:Y:S02]  /*2390*/  F2I.S64 R4, R5 ;  /* 0x0000000500047311 */ /* 0x000e240000201900 */
[----:B0-----:R0:W-:Y:S01]  /*23a0*/  STG.E.64 desc[UR36][R2.64], R4 ;  /* 0x0000000402007986 */ /* 0x0011e2000c101b24 */
[----:B------:R-:W-:Y:S05]  /*23b0*/  BRA `(.L_x_6746) ;  /* 0x0000000c00087947 */ /* 0x000fea0003800000 */
.L_x_6748:
[----:B------:R-:W0:Y:S02]  /*23c0*/  F2I.NTZ R5, R5 ;  /* 0x0000000500057305 */ /* 0x000e240000203100 */
[----:B0-----:R0:W-:Y:S01]  /*23d0*/  STG.E desc[UR36][R2.64], R5 ;  /* 0x0000000502007986 */ /* 0x0011e2000c101924 */
[----:B------:R-:W-:Y:S05]  /*23e0*/  BRA `(.L_x_6746) ;  /* 0x0000000800fc7947 */ /* 0x000fea0003800000 */
.L_x_6747:
[----:B------:R-:W0:Y:S02]  /*23f0*/  F2I.NTZ R5, R5 ;  /* 0x0000000500057305 */ /* 0x000e240000203100 */
[----:B0-----:R0:W-:Y:S01]  /*2400*/  STG.E.U16 desc[UR36][R2.64], R5 ;  /* 0x0000000502007986 */ /* 0x0011e2000c101524 */
[----:B------:R-:W-:Y:S05]  /*2410*/  BRA `(.L_x_6746) ;  /* 0x0000000800f07947 */ /* 0x000fea0003800000 */
.L_x_6742:
        /* <DEDUP_REMOVED lines=8> */
.L_x_6750:
[----:B------:R-:W-:-:S05]  /*24a0*/  F2FP.F16.F32.PACK_AB R4, RZ, R4 ;  /* 0x00000004ff04723e */ /* 0x000fca00000000ff */
[----:B------:R0:W-:Y:S01]  /*24b0*/  STG.E.U16 desc[UR36][R2.64], R4 ;  /* 0x0000000402007986 */ /* 0x0001e2000c101524 */
[----:B------:R-:W-:Y:S05]  /*24c0*/  BRA `(.L_x_6746) ;  /* 0x0000000800c47947 */ /* 0x000fea0003800000 */
.L_x_6749:
        /* <DEDUP_REMOVED lines=9> */
.L_x_6752:
[----:B------:R-:W-:-:S04]  /*2560*/  F2FP.F16.F32.PACK_AB R5, RZ, R4 ;  /* 0x00000004ff05723e */ /* 0x000fc800000000ff */
[----:B------:R-:W-:-:S05]  /*2570*/  PRMT R5, R5, 0x5410, RZ ;  /* 0x0000541005057816 */ /* 0x000fca00000000ff */
[----:B------:R0:W-:Y:S01]  /*2580*/  STG.E desc[UR36][R2.64], R5 ;  /* 0x0000000502007986 */ /* 0x0001e2000c101924 */
[----:B------:R-:W-:Y:S05]  /*2590*/  BRA `(.L_x_6746) ;  /* 0x0000000800907947 */ /* 0x000fea0003800000 */
.L_x_6751:
[----:B------:R-:W-:-:S06]  /*25a0*/  FMUL.FTZ R4, R4, 1 ;  /* 0x3f80000004047820 */ /* 0x000fcc0000410000 */
[----:B------:R-:W0:Y:S02]  /*25b0*/  F2F.F64.F32 R4, R4 ;  /* 0x0000000400047310 */ /* 0x000e240000201800 */
[----:B0-----:R0:W-:Y:S01]  /*25c0*/  STG.E.64 desc[UR36][R2.64], R4 ;  /* 0x0000000402007986 */ /* 0x0011e2000c101b24 */
[----:B------:R-:W-:Y:S05]  /*25d0*/  BRA `(.L_x_6746) ;  /* 0x0000000800807947 */ /* 0x000fea0003800000 */
.L_x_6741:
        /* <DEDUP_REMOVED lines=12> */
.L_x_6755:
[----:B------:R-:W-:Y:S01]  /*26a0*/  FMUL.FTZ R4, R4, 1 ;  /* 0x3f80000004047820 */ /* 0x000fe20000410000 */
[----:B------:R-:W-:-:S05]  /*26b0*/  CS2R R6, SRZ ;  /* 0x0000000000067805 */ /* 0x000fca000001ff00 */
[----:B------:R-:W0:Y:S02]  /*26c0*/  F2F.F64.F32 R4, R4 ;  /* 0x0000000400047310 */ /* 0x000e240000201800 */
[----:B0-----:R0:W-:Y:S01]  /*26d0*/  STG.E.128 desc[UR36][R2.64], R4 ;  /* 0x0000000402007986 */ /* 0x0011e2000c101d24 */
[----:B------:R-:W-:Y:S05]  /*26e0*/  BRA `(.L_x_6746) ;  /* 0x00000008003c7947 */ /* 0x000fea0003800000 */
.L_x_6754:
        /* <DEDUP_REMOVED lines=18> */
.L_x_6759:
[----:B------:R-:W-:Y:S05]  /*2810*/  BSYNC.RECONVERGENT B0 ;  /* 0x0000000000007941 */ /* 0x000fea0003800200 */
.L_x_6758:
[----:B------:R-:W-:-:S05]  /*2820*/  LOP3.LUT R7, R0, 0x80, R7, 0xf8, !PT ;  /* 0x0000008000077812 */ /* 0x000fca00078ef807 */
[----:B------:R0:W-:Y:S01]  /*2830*/  STG.E.U8 desc[UR36][R2.64], R7 ;  /* 0x0000000702007986 */ /* 0x0001e2000c101124 */
[----:B------:R-:W-:Y:S05]  /*2840*/  BRA `(.L_x_6746) ;  /* 0x0000000400e47947 */ /* 0x000fea0003800000 */
.L_x_6757:
        /* <DEDUP_REMOVED lines=14> */
.L_x_6761:
[----:B------:R-:W-:Y:S05]  /*2930*/  BSYNC.RECONVERGENT B0 ;  /* 0x0000000000007941 */ /* 0x000fea0003800200 */
.L_x_6760:
[----:B------:R-:W-:-:S05]  /*2940*/  LOP3.LUT R5, R0, 0x80, R7, 0xf8, !PT ;  /* 0x0000008000057812 */ /* 0x000fca00078ef807 */
[----:B------:R0:W-:Y:S01]  /*2950*/  STG.E.U8 desc[UR36][R2.64], R5 ;  /* 0x0000000502007986 */ /* 0x0001e2000c101124 */
[----:B------:R-:W-:Y:S05]  /*2960*/  BRA `(.L_x_6746) ;  /* 0x00000004009c7947 */ /* 0x000fea0003800000 */
.L_x_6756:
[----:B------:R-:W-:-:S05]  /*2970*/  F2FP.BF16.F32.PACK_AB R4, RZ, R4 ;  /* 0x00000004ff04723e */ /* 0x000fca00000010ff */
[----:B------:R0:W-:Y:S01]  /*2980*/  STG.E.U16 desc[UR36][R2.64], R4 ;  /* 0x0000000402007986 */ /* 0x0001e2000c101524 */
[----:B------:R-:W-:Y:S05]  /*2990*/  BRA `(.L_x_6746) ;  /* 0x0000000400907947 */ /* 0x000fea0003800000 */
.L_x_6753:
        /* <DEDUP_REMOVED lines=8> */
[----:B------:R-:W0:Y:S02]  /*2a20*/  F2I.U32.NTZ R5, R5 ;  /* 0x0000000500057305 */ /* 0x000e240000203000 */
[----:B0-----:R0:W-:Y:S01]  /*2a30*/  STG.E.U16 desc[UR36][R2.64], R5 ;  /* 0x0000000502007986 */ /* 0x0011e2000c101524 */
[----:B------:R-:W-:Y:S05]  /*2a40*/  BRA `(.L_x_6746) ;  /* 0x0000000400647947 */ /* 0x000fea0003800000 */
.L_x_6764:
        /* <DEDUP_REMOVED lines=12> */
.L_x_6767:
[----:B------:R-:W-:-:S04]  /*2b10*/  SHF.R.U32.HI R0, RZ, 0x14, R4 ;  /* 0x00000014ff007819 */ /* 0x000fc80000011604 */
[----:B------:R-:W-:-:S04]  /*2b20*/  LOP3.LUT R5, R0, 0x1, RZ, 0xc0, !PT ;  /* 0x0000000100057812 */ /* 0x000fc800078ec0ff */
[----:B------:R-:W-:-:S04]  /*2b30*/  IADD3 R0, PT, PT, R4, 0x487ffff, R5 ;  /* 0x0487ffff04007810 */ /* 0x000fc80007ffe005 */
[----:B------:R-:W-:-:S04]  /*2b40*/  SHF.R.U32.HI R0, RZ, 0x14, R0 ;  /* 0x00000014ff007819 */ /* 0x000fc80000011600 */
[----:B------:R-:W-:-:S07]  /*2b50*/  LOP3.LUT R5, R0, 0xff, RZ, 0xc0, !PT ;  /* 0x000000ff00057812 */ /* 0x000fce00078ec0ff */
.L_x_6768:
[----:B------:R-:W-:-:S04]  /*2b60*/  SHF.R.U32.HI R4, RZ, 0x18, R4 ;  /* 0x00000018ff047819 */ /* 0x000fc80000011604 */
[----:B------:R-:W-:-:S04]  /*2b70*/  LOP3.LUT R5, R5, 0x80, R4, 0xf8, !PT ;  /* 0x0000008005057812 */ /* 0x000fc800078ef804 */
[----:B------:R-:W-:-:S07]  /*2b80*/  PRMT R0, R5, 0x7610, R0 ;  /* 0x0000761005007816 */ /* 0x000fce0000000000 */
.L_x_6766:
[----:B------:R-:W-:Y:S05]  /*2b90*/  BSYNC.RECONVERGENT B0 ;  /* 0x0000000000007941 */ /* 0x000fea0003800200 */
.L_x_6765:
[----:B------:R4:W-:Y:S01]  /*2ba0*/  STG.E.U8 desc[UR36][R2.64], R0 ;  /* 0x0000000002007986 */ /* 0x0009e2000c101124 */
[----:B------:R-:W-:Y:S05]  /*2bb0*/  BRA `(.L_x_6746) ;  /* 0x0000000400087947 */ /* 0x000fea0003800000 */
.L_x_6763:
        /* <DEDUP_REMOVED lines=12> */
.L_x_6771:
[----:B------:R-:W-:-:S04]  /*2c80*/  SHF.R.U32.HI R0, RZ, 0x15, R4 ;  /* 0x00000015ff007819 */ /* 0x000fc80000011604 */
[----:B------:R-:W-:-:S04]  /*2c90*/  LOP3.LUT R5, R0, 0x1, RZ, 0xc0, !PT ;  /* 0x0000000100057812 */ /* 0x000fc800078ec0ff */
[----:B------:R-:W-:-:S04]  /*2ca0*/  IADD3 R0, PT, PT, R4, 0x88fffff, R5 ;  /* 0x088fffff04007810 */ /* 0x000fc80007ffe005 */
[----:B------:R-:W-:-:S04]  /*2cb0*/  SHF.R.U32.HI R0, RZ, 0x15, R0 ;  /* 0x00000015ff007819 */ /* 0x000fc80000011600 */
[----:B------:R-:W-:-:S07]  /*2cc0*/  LOP3.LUT R5, R0, 0xff, RZ, 0xc0, !PT ;  /* 0x000000ff00057812 */ /* 0x000fce00078ec0ff */
.L_x_6772:
[----:B------:R-:W-:-:S04]  /*2cd0*/  SHF.R.U32.HI R4, RZ, 0x18, R4 ;  /* 0x00000018ff047819 */ /* 0x000fc80000011604 */
[----:B------:R-:W-:-:S04]  /*2ce0*/  LOP3.LUT R5, R5, 0x80, R4, 0xf8, !PT ;  /* 0x0000008005057812 */ /* 0x000fc800078ef804 */
[----:B------:R-:W-:-:S07]  /*2cf0*/  PRMT R0, R5, 0x7610, R0 ;  /* 0x0000761005007816 */ /* 0x000fce0000000000 */
.L_x_6770:
[----:B------:R-:W-:Y:S05]  /*2d00*/  BSYNC.RECONVERGENT B0 ;  /* 0x0000000000007941 */ /* 0x000fea0003800200 */
.L_x_6769:
[----:B------:R3:W-:Y:S01]  /*2d10*/  STG.E.U8 desc[UR36][R2.64], R0 ;  /* 0x0000000002007986 */ /* 0x0007e2000c101124 */
[----:B------:R-:W-:Y:S05]  /*2d20*/  BRA `(.L_x_6746) ;  /* 0x0000000000ac7947 */ /* 0x000fea0003800000 */
.L_x_6762:
[----:B------:R-:W-:-:S09]  /*2d30*/  UISETP.NE.AND UP0, UPT, UR4, 0x1c, UPT ;  /* 0x0000001c0400788c */ /* 0x000fd2000bf05270 */
[----:B------:R-:W-:Y:S05]  /*2d40*/  BRA.U !UP0, `(.L_x_6773) ;  /* 0x00000001089c7547 */ /* 0x000fea000b800000 */
[----:B------:R-:W-:-:S09]  /*2d50*/  UISETP.NE.AND UP0, UPT, UR4, 0x1d, UPT ;  /* 0x0000001d0400788c */ /* 0x000fd2000bf05270 */
[----:B------:R-:W-:Y:S05]  /*2d60*/  BRA.U !UP0, `(.L_x_6774) ;  /* 0x0000000108887547 */ /* 0x000fea000b800000 */
[----:B------:R-:W-:-:S09]  /*2d70*/  UISETP.NE.AND UP0, UPT, UR4, 0x2c, UPT ;  /* 0x0000002c0400788c */ /* 0x000fd2000bf05270 */
[----:B------:R-:W-:Y:S05]  /*2d80*/  BRA.U !UP0, `(.L_x_6775) ;  /* 0x0000000108447547 */ /* 0x000fea000b800000 */
.L_x_6745:
        /* <DEDUP_REMOVED lines=16> */
.L_x_6776:
[----:B------:R-:W-:Y:S05]  /*2e90*/  BRA `(.L_x_6746) ;  /* 0x0000000000507947 */ /* 0x000fea0003800000 */
.L_x_6775:
        /* <DEDUP_REMOVED lines=15> */
.L_x_6774:
[----:B------:R-:W0:Y:S02]  /*2f90*/  F2I.U64 R4, R5 ;  /* 0x0000000500047311 */ /* 0x000e240000201800 */
[----:B0-----:R1:W-:Y:S01]  /*2fa0*/  STG.E.64 desc[UR36][R2.64], R4 ;  /* 0x0000000402007986 */ /* 0x0013e2000c101b24 */
[----:B------:R-:W-:Y:S05]  /*2fb0*/  BRA `(.L_x_6746) ;  /* 0x0000000000087947 */ /* 0x000fea0003800000 */
.L_x_6773:
[----:B------:R-:W0:Y:S02]  /*2fc0*/  F2I.U32.NTZ R5, R5 ;  /* 0x0000000500057305 */ /* 0x000e240000203000 */
[----:B0-----:R0:W-:Y:S02]  /*2fd0*/  STG.E desc[UR36][R2.64], R5 ;  /* 0x0000000502007986 */ /* 0x0011e4000c101924 */
.L_x_6746:
[----:B------:R-:W-:-:S07]  /*2fe0*/  VIADD R17, R17, 0x80 ;  /* 0x0000008011117836 */ /* 0x000fce0000000000 */
.L_x_6710:
[----:B------:R-:W-:Y:S05]  /*2ff0*/  BSYNC.RECONVERGENT B7 ;  /* 0x0000000000077941 */ /* 0x000fea0003800200 */
.L_x_6709:
        /* <DEDUP_REMOVED lines=307> */
.L_x_6779:
        /* <DEDUP_REMOVED lines=18> */
.L_x_6784:
[----:B------:R-:W2:Y:S02]  /*4450*/  LDG.E.U8 R2, desc[UR36][R2.64] ;  /* 0x0000002402027981 */ /* 0x000ea4000c1e1100 */
[----:B--2---:R-:W-:Y:S01]  /*4460*/  I2FP.F32.U32 R5, R2 ;  /* 0x0000000200057245 */ /* 0x004fe20000201000 */
[----:B------:R-:W-:Y:S06]  /*4470*/  BRA `(.L_x_6786) ;  /* 0x0000000c00247947 */ /* 0x000fec0003800000 */
.L_x_6783:
        /* <DEDUP_REMOVED lines=9> */
.L_x_6788:
[----:B------:R-:W2:Y:S02]  /*4510*/  LDG.E R2, desc[UR36][R2.64] ;  /* 0x0000002402027981 */ /* 0x000ea4000c1e1900 */
[----:B--2---:R-:W-:Y:S01]  /*4520*/  I2FP.F32.S32 R5, R2 ;  /* 0x0000000200057245 */ /* 0x004fe20000201400 */
[----:B------:R-:W-:Y:S06]  /*4530*/  BRA `(.L_x_6786) ;  /* 0x0000000800f47947 */ /* 0x000fec0003800000 */
.L_x_6787:
[----:B------:R-:W2:Y:S02]  /*4540*/  LDG.E.U16 R2, desc[UR36][R2.64] ;  /* 0x0000002402027981 */ /* 0x000ea4000c1e1500 */
[----:B--2---:R0:W1:Y:S01]  /*4550*/  I2F.S16 R5, R2 ;  /* 0x0000000200057306 */ /* 0x0040620000101400 */
[----:B------:R-:W-:Y:S05]  /*4560*/  BRA `(.L_x_6786) ;  /* 0x0000000800e87947 */ /* 0x000fea0003800000 */
.L_x_6782:
        /* <DEDUP_REMOVED lines=8> */
.L_x_6790:
[----:B------:R-:W2:Y:S02]  /*45f0*/  LDG.E.U16 R2, desc[UR36][R2.64] ;  /* 0x0000002402027981 */ /* 0x000ea4000c1e1500 */
[----:B--2---:R-:W-:Y:S01]  /*4600*/  HADD2.F32 R5, -RZ, R2.H0_H0 ;  /* 0x20000002ff057230 */ /* 0x004fe20000004100 */
[----:B------:R-:W-:Y:S06]  /*4610*/  BRA `(.L_x_6786) ;  /* 0x0000000800bc7947 */ /* 0x000fec0003800000 */
.L_x_6789:
        /* <DEDUP_REMOVED lines=8> */
.L_x_6792:
[----:B------:R-:W2:Y:S02]  /*46a0*/  LDG.E.U16 R2, desc[UR36][R2.64] ;  /* 0x0000002402027981 */ /* 0x000ea4000c1e1500 */
[----:B--2---:R-:W-:Y:S01]  /*46b0*/  HADD2.F32 R5, -RZ, R2.H0_H0 ;  /* 0x20000002ff057230 */ /* 0x004fe20000004100 */
[----:B------:R-:W-:Y:S06]  /*46c0*/  BRA `(.L_x_6786) ;  /* 0x0000000800907947 */ /* 0x000fec0003800000 */
.L_x_6791:
[----:B------:R-:W2:Y:S01]  /*46d0*/  LDG.E.64 R2, desc[UR36][R2.64] ;  /* 0x0000002402027981 */ /* 0x000ea2000c1e1b00 */
[----:B------:R-:W-:Y:S01]  /*46e0*/  UMOV UR4, 0xf0000000 ;  /* 0xf000000000047882 */ /* 0x000fe20000000000 */
[----:B------:R-:W-:Y:S01]  /*46f0*/  UMOV UR5, 0x380fffff ;  /* 0x380fffff00057882 */ /* 0x000fe20000000000 */
[----:B--2---:R-:W0:Y:S01]  /*4700*/  F2F.F32.F64 R5, R2 ;  /* 0x0000000200057310 */ /* 0x004e220000301000 */
[----:B------:R-:W-:-:S14]  /*4710*/  DSETP.GEU.AND P0, PT, |R2|, UR4, PT ;  /* 0x0000000402007e2a */ /* 0x000fdc000bf0e200 */
[----:B0-----:R-:W-:Y:S01]  /*4720*/  @!P0 FMUL R5, R5, 1.175494350822287508e-38 ;  /* 0x0080000005058820 */ /* 0x001fe20000400000 */
[----:B------:R-:W-:Y:S06]  /*4730*/  BRA `(.L_x_6786) ;  /* 0x0000000800747947 */ /* 0x000fec0003800000 */
.L_x_6781:
        /* <DEDUP_REMOVED lines=12> */
.L_x_6795:
[----:B------:R-:W2:Y:S01]  /*4800*/  LDG.E.64 R2, desc[UR36][R2.64] ;  /* 0x0000002402027981 */ /* 0x000ea2000c1e1b00 */
[----:B------:R-:W-:Y:S01]  /*4810*/  UMOV UR4, 0xf0000000 ;  /* 0xf000000000047882 */ /* 0x000fe20000000000 */
[----:B------:R-:W-:Y:S01]  /*4820*/  UMOV UR5, 0x380fffff ;  /* 0x380fffff00057882 */ /* 0x000fe20000000000 */
[----:B--2---:R-:W0:Y:S01]  /*4830*/  F2F.F32.F64 R5, R2 ;  /* 0x0000000200057310 */ /* 0x004e220000301000 */
[----:B------:R-:W-:-:S14]  /*4840*/  DSETP.GEU.AND P0, PT, |R2|, UR4, PT ;  /* 0x0000000402007e2a */ /* 0x000fdc000bf0e200 */
[----:B0-----:R-:W-:Y:S01]  /*4850*/  @!P0 FMUL R5, R5, 1.175494350822287508e-38 ;  /* 0x0080000005058820 */ /* 0x001fe20000400000 */
[----:B------:R-:W-:Y:S06]  /*4860*/  BRA `(.L_x_6786) ;  /* 0x0000000800287947 */ /* 0x000fec0003800000 */
.L_x_6794:
        /* <DEDUP_REMOVED lines=25> */
.L_x_6797:
        /* <DEDUP_REMOVED lines=12> */
.L_x_6796:
[----:B------:R-:W2:Y:S02]  /*4ac0*/  LDG.E.U16 R2, desc[UR36][R2.64] ;  /* 0x0000002402027981 */ /* 0x000ea4000c1e1500 */
[----:B--2---:R-:W-:Y:S01]  /*4ad0*/  IMAD.U32 R5, R2, 0x10000, RZ ;  /* 0x0001000002057824 */ /* 0x004fe200078e00ff */
[----:B------:R-:W-:Y:S06]  /*4ae0*/  BRA `(.L_x_6786) ;  /* 0x0000000400887947 */ /* 0x000fec0003800000 */
.L_x_6793:
        /* <DEDUP_REMOVED lines=11> */
.L_x_6800:
        /* <DEDUP_REMOVED lines=20> */
.L_x_6802:
[----:B------:R-:W-:Y:S05]  /*4ce0*/  BSYNC.RECONVERGENT B0 ;  /* 0x0000000000007941 */ /* 0x000fea0003800200 */
.L_x_6801:
[----:B------:R-:W-:Y:S02]  /*4cf0*/  SHF.L.U32 R0, R0, 0x14, RZ ;  /* 0x0000001400007819 */ /* 0x000fe400000006ff */
[----:B------:R-:W-:-:S04]  /*4d00*/  LEA R2, R2, 0x3b800000, 0x17 ;  /* 0x3b80000002027811 */ /* 0x000fc800078eb8ff */
[----:B------:R-:W-:Y:S01]  /*4d10*/  LOP3.LUT R5, R2, R0, R7, 0xfe, !PT ;  /* 0x0000000002057212 */ /* 0x000fe200078efe07 */
[----:B------:R-:W-:Y:S06]  /*4d20*/  BRA `(.L_x_6786) ;  /* 0x0000000000f87947 */ /* 0x000fec0003800000 */
.L_x_6799:
        /* <DEDUP_REMOVED lines=20> */
.L_x_6804:
[----:B------:R-:W-:Y:S05]  /*4e70*/  BSYNC.RECONVERGENT B0 ;  /* 0x0000000000007941 */ /* 0x000fea0003800200 */
.L_x_6803:
[----:B------:R-:W-:Y:S01]  /*4e80*/  IMAD.SHL.U32 R0, R0, 0x200000, RZ ;  /* 0x0020000000007824 */ /* 0x000fe200078e00ff */
[----:B------:R-:W-:-:S04]  /*4e90*/  LEA R2, R2, 0x37800000, 0x17 ;  /* 0x3780000002027811 */ /* 0x000fc800078eb8ff */
[----:B------:R-:W-:Y:S01]  /*4ea0*/  LOP3.LUT R5, R2, R0, R7, 0xfe, !PT ;  /* 0x0000000002057212 */ /* 0x000fe200078efe07 */
[----:B------:R-:W-:Y:S06]  /*4eb0*/  BRA `(.L_x_6786) ;  /* 0x0000000000947947 */ /* 0x000fec0003800000 */
.L_x_6798:
        /* <DEDUP_REMOVED lines=14> */
.L_x_6785:
        /* <DEDUP_REMOVED lines=16> */
.L_x_6807:
[----:B------:R-:W-:Y:S01]  /*50a0*/  MOV R5, RZ ;  /* 0x000000ff00057202 */ /* 0x000fe20000000f00 */
[----:B------:R-:W-:Y:S06]  /*50b0*/  BRA `(.L_x_6786) ;  /* 0x0000000000147947 */ /* 0x000fec0003800000 */
.L_x_6806:
[----:B------:R-:W2:Y:S02]  /*50c0*/  LDG.E.64 R2, desc[UR36][R2.64] ;  /* 0x0000002402027981 */ /* 0x000ea4000c1e1b00 */
[----:B--2---:R0:W1:Y:S01]  /*50d0*/  I2F.U64 R5, R2 ;  /* 0x0000000200057312 */ /* 0x0040620000301000 */
[----:B------:R-:W-:Y:S05]  /*50e0*/  BRA `(.L_x_6786) ;  /* 0x0000000000087947 */ /* 0x000fea0003800000 */
.L_x_6805:
[----:B------:R-:W2:Y:S02]  /*50f0*/  LDG.E R2, desc[UR36][R2.64] ;  /* 0x0000002402027981 */ /* 0x000ea4000c1e1900 */
[----:B--2---:R-:W-:-:S07]  /*5100*/  I2FP.F32.U32 R5, R2 ;  /* 0x0000000200057245 */ /* 0x004fce0000201000 */
.L_x_6786:
[----:B------:R-:W-:Y:S05]  /*5110*/  BSYNC.RECONVERGENT B6 ;  /* 0x0000000000067941 */ /* 0x000fea0003800200 */
.L_x_6780:
[----:B------:R-:W2:Y:S01]  /*5120*/  LDCU.64 UR6, c[0x0][0x580] ;  /* 0x0000b000ff0677ac */ /* 0x000ea20008000a00 */
[----:B01---5:R0:W1:Y:S01]  /*5130*/  FRND R4, R5 ;  /* 0x0000000500047307 */ /* 0x0230620000201000 */
        /* <DEDUP_REMOVED lines=16> */
.L_x_6811:
[----:B------:R-:W0:Y:S02]  /*5240*/  F2I.S64 R4, R5 ;  /* 0x0000000500047311 */ /* 0x000e240000201900 */
[----:B0-----:R3:W-:Y:S01]  /*5250*/  STG.E.U8 desc[UR36][R2.64], R4 ;  /* 0x0000000402007986 */ /* 0x0017e2000c101124 */
[----:B------:R-:W-:Y:S05]  /*5260*/  BRA `(.L_x_6813) ;  /* 0x0000000c00287947 */ /* 0x000fea0003800000 */
.L_x_6810:
        /* <DEDUP_REMOVED lines=9> */
.L_x_6815:
[----:B------:R-:W0:Y:S02]  /*5300*/  F2I.NTZ R5, R5 ;  /* 0x0000000500057305 */ /* 0x000e240000203100 */
[----:B0-----:R2:W-:Y:S01]  /*5310*/  STG.E desc[UR36][R2.64], R5 ;  /* 0x0000000502007986 */ /* 0x0015e2000c101924 */
[----:B------:R-:W-:Y:S05]  /*5320*/  BRA `(.L_x_6813) ;  /* 0x0000000800f87947 */ /* 0x000fea0003800000 */
.L_x_6814:
[----:B------:R-:W0:Y:S02]  /*5330*/  F2I.NTZ R5, R5 ;  /* 0x0000000500057305 */ /* 0x000e240000203100 */
[----:B0-----:R0:W-:Y:S01]  /*5340*/  STG.E.U16 desc[UR36][R2.64], R5 ;  /* 0x0000000502007986 */ /* 0x0011e2000c101524 */
[----:B------:R-:W-:Y:S05]  /*5350*/  BRA `(.L_x_6813) ;  /* 0x0000000800ec7947 */ /* 0x000fea0003800000 */
.L_x_6809:
        /* <DEDUP_REMOVED lines=8> */
.L_x_6817:
[----:B------:R-:W-:-:S05]  /*53e0*/  F2FP.F16.F32.PACK_AB R4, RZ, R4 ;  /* 0x00000004ff04723e */ /* 0x000fca00000000ff */
[----:B------:R0:W-:Y:S01]  /*53f0*/  STG.E.U16 desc[UR36][R2.64], R4 ;  /* 0x0000000402007986 */ /* 0x0001e2000c101524 */
[----:B------:R-:W-:Y:S05]  /*5400*/  BRA `(.L_x_6813) ;  /* 0x0000000800c07947 */ /* 0x000fea0003800000 */
.L_x_6816:
        /* <DEDUP_REMOVED lines=9> */
.L_x_6819:
[----:B------:R-:W-:-:S04]  /*54a0*/  F2FP.F16.F32.PACK_AB R5, RZ, R4 ;  /* 0x00000004ff05723e */ /* 0x000fc800000000ff */
[----:B------:R-:W-:-:S05]  /*54b0*/  PRMT R5, R5, 0x5410, RZ ;  /* 0x0000541005057816 */ /* 0x000fca00000000ff */
[----:B------:R0:W-:Y:S01]  /*54c0*/  STG.E desc[UR36][R2.64], R5 ;  /* 0x0000000502007986 */ /* 0x0001e2000c101924 */
[----:B------:R-:W-:Y:S05]  /*54d0*/  BRA `(.L_x_6813) ;  /* 0x00000008008c7947 */ /* 0x000fea0003800000 */
.L_x_6818:
[----:B------:R-:W-:-:S06]  /*54e0*/  FMUL.FTZ R4, R4, 1 ;  /* 0x3f80000004047820 */ /* 0x000fcc0000410000 */
[----:B------:R-:W0:Y:S02]  /*54f0*/  F2F.F64.F32 R4, R4 ;  /* 0x0000000400047310 */ /* 0x000e240000201800 */
[----:B0-----:R0:W-:Y:S01]  /*5500*/  STG.E.64 desc[UR36][R2.64], R4 ;  /* 0x0000000402007986 */ /* 0x0011e2000c101b24 */
[----:B------:R-:W-:Y:S05]  /*5510*/  BRA `(.L_x_6813) ;  /* 0x00000008007c7947 */ /* 0x000fea0003800000 */
.L_x_6808:
        /* <DEDUP_REMOVED lines=13> */
.L_x_6823:
        /* <DEDUP_REMOVED lines=16> */
.L_x_6826:
[----:B------:R-:W-:-:S04]  /*56f0*/  SHF.R.U32.HI R4, RZ, 0x18, R4 ;  /* 0x00000018ff047819 */ /* 0x000fc80000011604 */
[----:B------:R-:W-:-:S04]  /*5700*/  LOP3.LUT R4, R5, 0x80, R4, 0xf8, !PT ;  /* 0x0000008005047812 */ /* 0x000fc800078ef804 */
[----:B------:R-:W-:-:S07]  /*5710*/  PRMT R0, R4, 0x7610, R0 ;  /* 0x0000761004007816 */ /* 0x000fce0000000000 */
.L_x_6825:
[----:B------:R-:W-:Y:S05]  /*5720*/  BSYNC.RECONVERGENT B0 ;  /* 0x0000000000007941 */ /* 0x000fea0003800200 */
.L_x_6824:
[----:B------:R0:W-:Y:S01]  /*5730*/  STG.E.U8 desc[UR36][R2.64], R0 ;  /* 0x0000000002007986 */ /* 0x0001e2000c101124 */
[----:B------:R-:W-:Y:S05]  /*5740*/  BRA `(.L_x_6813) ;  /* 0x0000000400f07947 */ /* 0x000fea0003800000 */
.L_x_6822:
        /* <DEDUP_REMOVED lines=16> */
.L_x_6829:
[----:B------:R-:W-:-:S04]  /*5850*/  SHF.R.U32.HI R4, RZ, 0x18, R4 ;  /* 0x00000018ff047819 */ /* 0x000fc80000011604 */
[----:B------:R-:W-:-:S04]  /*5860*/  LOP3.LUT R5, R5, 0x80, R4, 0xf8, !PT ;  /* 0x0000008005057812 */ /* 0x000fc800078ef804 */
[----:B------:R-:W-:-:S07]  /*5870*/  PRMT R0, R5, 0x7610, R0 ;  /* 0x0000761005007816 */ /* 0x000fce0000000000 */
.L_x_6828:
[----:B------:R-:W-:Y:S05]  /*5880*/  BSYNC.RECONVERGENT B0 ;  /* 0x0000000000007941 */ /* 0x000fea0003800200 */
.L_x_6827:
[----:B------:R0:W-:Y:S01]  /*5890*/  STG.E.U8 desc[UR36][R2.64], R0 ;  /* 0x0000000002007986 */ /* 0x0001e2000c101124 */
[----:B------:R-:W-:Y:S05]  /*58a0*/  BRA `(.L_x_6813) ;  /* 0x0000000400987947 */ /* 0x000fea0003800000 */
.L_x_6821:
        /* <DEDUP_REMOVED lines=21> */
.L_x_6831:
[----:B------:R-:W0:Y:S02]  /*5a00*/  F2I.U64 R4, R5 ;  /* 0x0000000500047311 */ /* 0x000e240000201800 */
[----:B0-----:R0:W-:Y:S01]  /*5a10*/  STG.E.64 desc[UR36][R2.64], R4 ;  /* 0x0000000402007986 */ /* 0x0011e2000c101b24 */
[----:B------:R-:W-:Y:S05]  /*5a20*/  BRA `(.L_x_6813) ;  /* 0x0000000400387947 */ /* 0x000fea0003800000 */
.L_x_6830:
[----:B------:R-:W0:Y:S02]  /*5a30*/  F2I.U32.NTZ R5, R5 ;  /* 0x0000000500057305 */ /* 0x000e240000203000 */
[----:B0-----:R0:W-:Y:S01]  /*5a40*/  STG.E desc[UR36][R2.64], R5 ;  /* 0x0000000502007986 */ /* 0x0011e2000c101924 */
[----:B------:R-:W-:Y:S05]  /*5a50*/  BRA `(.L_x_6813) ;  /* 0x00000004002c7947 */ /* 0x000fea0003800000 */
.L_x_6820:
        /* <DEDUP_REMOVED lines=10> */
.L_x_6833:
[----:B------:R-:W-:Y:S01]  /*5b00*/  FMUL.FTZ R4, R4, 1 ;  /* 0x3f80000004047820 */ /* 0x000fe20000410000 */
[----:B------:R-:W-:-:S05]  /*5b10*/  CS2R R6, SRZ ;  /* 0x0000000000067805 */ /* 0x000fca000001ff00 */
[----:B------:R-:W0:Y:S02]  /*5b20*/  F2F.F64.F32 R4, R4 ;  /* 0x0000000400047310 */ /* 0x000e240000201800 */
[----:B0-----:R0:W-:Y:S01]  /*5b30*/  STG.E.128 desc[UR36][R2.64], R4 ;  /* 0x0000000402007986 */ /* 0x0011e2000c101d24 */
[----:B------:R-:W-:Y:S05]  /*5b40*/  BRA `(.L_x_6813) ;  /* 0x0000000000f07947 */ /* 0x000fea0003800000 */
.L_x_6832:
[----:B------:R-:W-:-:S09]  /*5b50*/  UISETP.NE.AND UP0, UPT, UR4, 0xf, UPT ;  /* 0x0000000f0400788c */ /* 0x000fd2000bf05270 */
[----:B------:R-:W-:Y:S05]  /*5b60*/  BRA.U !UP0, `(.L_x_6834) ;  /* 0x0000000108e07547 */ /* 0x000fea000b800000 */
[----:B------:R-:W-:-:S09]  /*5b70*/  UISETP.NE.AND UP0, UPT, UR4, 0x17, UPT ;  /* 0x000000170400788c */ /* 0x000fd2000bf05270 */
[----:B------:R-:W-:Y:S05]  /*5b80*/  BRA.U !UP0, `(.L_x_6835) ;  /* 0x00000001088c7547 */ /* 0x000fea000b800000 */
[----:B------:R-:W-:-:S09]  /*5b90*/  UISETP.NE.AND UP0, UPT, UR4, 0x18, UPT ;  /* 0x000000180400788c */ /* 0x000fd2000bf05270 */
[----:B------:R-:W-:Y:S05]  /*5ba0*/  BRA.U !UP0, `(.L_x_6836) ;  /* 0x0000000108447547 */ /* 0x000fea000b800000 */
.L_x_6812:
        /* <DEDUP_REMOVED lines=16> */
.L_x_6837:
[----:B------:R-:W-:Y:S05]  /*5cb0*/  BRA `(.L_x_6813) ;  /* 0x0000000000947947 */ /* 0x000fea0003800000 */
.L_x_6836:
        /* <DEDUP_REMOVED lines=12> */
.L_x_6839:
[----:B------:R-:W-:Y:S05]  /*5d80*/  BSYNC.RECONVERGENT B0 ;  /* 0x0000000000007941 */ /* 0x000fea0003800200 */
.L_x_6838:
[----:B------:R-:W-:-:S05]  /*5d90*/  LOP3.LUT R5, R0, 0x80, R7, 0xf8, !PT ;  /* 0x0000008000057812 */ /* 0x000fca00078ef807 */
[----:B------:R0:W-:Y:S01]  /*5da0*/  STG.E.U8 desc[UR36][R2.64], R5 ;  /* 0x0000000502007986 */ /* 0x0001e2000c101124 */
[----:B------:R-:W-:Y:S05]  /*5db0*/  BRA `(.L_x_6813) ;  /* 0x0000000000547947 */ /* 0x000fea0003800000 */
.L_x_6835:
        /* <DEDUP_REMOVED lines=11> */
.L_x_6841:
[----:B------:R-:W-:Y:S01]  /*5e70*/  IMAD.MOV.U32 R0, RZ, RZ, 0x7f ;  /* 0x0000007fff007424 */ /* 0x000fe200078e00ff */
[----:B------:R-:W-:-:S04]  /*5e80*/  ISETP.GT.U32.AND P0, PT, R6, 0x7f800000, PT ;  /* 0x7f8000000600780c */ /* 0x000fc80003f04070 */
[----:B------:R-:W-:-:S09]  /*5e90*/  SEL R0, R0, 0x7c, P0 ;  /* 0x0000007c00007807 */ /* 0x000fd20000000000 */
.L_x_6842:
[----:B------:R-:W-:Y:S05]  /*5ea0*/  BSYNC.RECONVERGENT B0 ;  /* 0x0000000000007941 */ /* 0x000fea0003800200 */
.L_x_6840:
[----:B------:R-:W-:-:S04]  /*5eb0*/  SHF.R.U32.HI R5, RZ, 0x18, R4 ;  /* 0x00000018ff057819 */ /* 0x000fc80000011604 */
[----:B------:R-:W-:-:S05]  /*5ec0*/  LOP3.LUT R5, R0, 0x80, R5, 0xf8, !PT ;  /* 0x0000008000057812 */ /* 0x000fca00078ef805 */
[----:B------:R0:W-:Y:S01]  /*5ed0*/  STG.E.U8 desc[UR36][R2.64], R5 ;  /* 0x0000000502007986 */ /* 0x0001e2000c101124 */
[----:B------:R-:W-:Y:S05]  /*5ee0*/  BRA `(.L_x_6813) ;  /* 0x0000000000087947 */ /* 0x000fea0003800000 */
.L_x_6834:
[----:B------:R-:W-:-:S05]  /*5ef0*/  F2FP.BF16.F32.PACK_AB R4, RZ, R4 ;  /* 0x00000004ff04723e */ /* 0x000fca00000010ff */
[----:B------:R0:W-:Y:S02]  /*5f00*/  STG.E.U16 desc[UR36][R2.64], R4 ;  /* 0x0000000402007986 */ /* 0x0001e4000c101524 */
.L_x_6813:
[----:B------:R-:W-:-:S07]  /*5f10*/  VIADD R17, R17, 0x80 ;  /* 0x0000008011117836 */ /* 0x000fce0000000000 */
.L_x_6778:
[----:B------:R-:W-:Y:S05]  /*5f20*/  BSYNC.RECONVERGENT B7 ;  /* 0x0000000000077941 */ /* 0x000fea0003800200 */
.L_x_6777:
        /* <DEDUP_REMOVED lines=307> */
.L_x_6845:
        /* <DEDUP_REMOVED lines=18> */
.L_x_6850:
[----:B------:R-:W2:Y:S02]  /*7380*/  LDG.E.U8 R2, desc[UR36][R2.64] ;  /* 0x0000002402027981 */ /* 0x000ea4000c1e1100 */
[----:B--2---:R-:W-:Y:S01]  /*7390*/  I2FP.F32.U32 R5, R2 ;  /* 0x0000000200057245 */ /* 0x004fe20000201000 */
[----:B------:R-:W-:Y:S06]  /*73a0*/  BRA `(.L_x_6852) ;  /* 0x0000000c00247947 */ /* 0x000fec0003800000 */
.L_x_6849:
        /* <DEDUP_REMOVED lines=9> */
.L_x_6854:
[----:B------:R-:W2:Y:S02]  /*7440*/  LDG.E R2, desc[UR36][R2.64] ;  /* 0x0000002402027981 */ /* 0x000ea4000c1e1900 */
[----:B--2---:R-:W-:Y:S01]  /*7450*/  I2FP.F32.S32 R5, R2 ;  /* 0x0000000200057245 */ /* 0x004fe20000201400 */
[----:B------:R-:W-:Y:S06]  /*7460*/  BRA `(.L_x_6852) ;  /* 0x0000000800f47947 */ /* 0x000fec0003800000 */
.L_x_6853:
[----:B------:R-:W2:Y:S02]  /*7470*/  LDG.E.U16 R2, desc[UR36][R2.64] ;  /* 0x0000002402027981 */ /* 0x000ea4000c1e1500 */
[----:B--2---:R2:W3:Y:S01]  /*7480*/  I2F.S16 R5, R2 ;  /* 0x0000000200057306 */ /* 0x0044e20000101400 */
[----:B------:R-:W-:Y:S05]  /*7490*/  BRA `(.L_x_6852) ;  /* 0x0000000800e87947 */ /* 0x000fea0003800000 */
.L_x_6848:
        /* <DEDUP_REMOVED lines=8> */
.L_x_6856:
[----:B------:R-:W2:Y:S02]  /*7520*/  LDG.E.U16 R2, desc[UR36][R2.64] ;  /* 0x0000002402027981 */ /* 0x000ea4000c1e1500 */
[----:B--2---:R-:W-:Y:S01]  /*7530*/  HADD2.F32 R5, -RZ, R2.H0_H0 ;  /* 0x20000002ff057230 */ /* 0x004fe20000004100 */
[----:B------:R-:W-:Y:S06]  /*7540*/  BRA `(.L_x_6852) ;  /* 0x0000000800bc7947 */ /* 0x000fec0003800000 */
.L_x_6855:
        /* <DEDUP_REMOVED lines=8> */
.L_x_6858:
[----:B------:R-:W2:Y:S02]  /*75d0*/  LDG.E.U16 R2, desc[UR36][R2.64] ;  /* 0x0000002402027981 */ /* 0x000ea4000c1e1500 */
[----:B--2---:R-:W-:Y:S01]  /*75e0*/  HADD2.F32 R5, -RZ, R2.H0_H0 ;  /* 0x20000002ff057230 */ /* 0x004fe20000004100 */
[----:B------:R-:W-:Y:S06]  /*75f0*/  BRA `(.L_x_6852) ;  /* 0x0000000800907947 */ /* 0x000fec0003800000 */
.L_x_6857:
[----:B------:R-:W2:Y:S01]  /*7600*/  LDG.E.64 R2, desc[UR36][R2.64] ;  /* 0x0000002402027981 */ /* 0x000ea2000c1e1b00 */
[----:B------:R-:W-:Y:S01]  /*7610*/  UMOV UR4, 0xf0000000 ;  /* 0xf000000000047882 */ /* 0x000fe20000000000 */
[----:B------:R-:W-:Y:S01]  /*7620*/  UMOV UR5, 0x380fffff ;  /* 0x380fffff00057882 */ /* 0x000fe20000000000 */
[----:B--2---:R-:W0:Y:S01]  /*7630*/  F2F.F32.F64 R5, R2 ;  /* 0x0000000200057310 */ /* 0x004e220000301000 */
[----:B------:R-:W-:-:S14]  /*7640*/  DSETP.GEU.AND P0, PT, |R2|, UR4, PT ;  /* 0x0000000402007e2a */ /* 0x000fdc000bf0e200 */
[----:B0-----:R-:W-:Y:S01]  /*7650*/  @!P0 FMUL R5, R5, 1.175494350822287508e-38 ;  /* 0x0080000005058820 */ /* 0x001fe20000400000 */
[----:B------:R-:W-:Y:S06]  /*7660*/  BRA `(.L_x_6852) ;  /* 0x0000000800747947 */ /* 0x000fec0003800000 */
.L_x_6847:
        /* <DEDUP_REMOVED lines=12> */
.L_x_6861:
[----:B------:R-:W2:Y:S01]  /*7730*/  LDG.E.64 R2, desc[UR36][R2.64] ;  /* 0x0000002402027981 */ /* 0x000ea2000c1e1b00 */
[----:B------:R-:W-:Y:S01]  /*7740*/  UMOV UR4, 0xf0000000 ;  /* 0xf000000000047882 */ /* 0x000fe20000000000 */
[----:B------:R-:W-:Y:S01]  /*7750*/  UMOV UR5, 0x380fffff ;  /* 0x380fffff00057882 */ /* 0x000fe20000000000 */
[----:B--2---:R-:W0:Y:S01]  /*7760*/  F2F.F32.F64 R5, R2 ;  /* 0x0000000200057310 */ /* 0x004e220000301000 */
[----:B------:R-:W-:-:S14]  /*7770*/  DSETP.GEU.AND P0, PT, |R2|, UR4, PT ;  /* 0x0000000402007e2a */ /* 0x000fdc000bf0e200 */
[----:B0-----:R-:W-:Y:S01]  /*7780*/  @!P0 FMUL R5, R5, 1.175494350822287508e-38 ;  /* 0x0080000005058820 */ /* 0x001fe20000400000 */
[----:B------:R-:W-:Y:S06]  /*7790*/  BRA `(.L_x_6852) ;  /* 0x0000000800287947 */ /* 0x000fec0003800000 */
.L_x_6860:
        /* <DEDUP_REMOVED lines=25> */
.L_x_6863:
        /* <DEDUP_REMOVED lines=12> */
.L_x_6862:
[----:B------:R-:W2:Y:S02]  /*79f0*/  LDG.E.U16 R2, desc[UR36][R2.64] ;  /* 0x0000002402027981 */ /* 0x000ea4000c1e1500 */
[----:B--2---:R-:W-:Y:S01]  /*7a00*/  IMAD.U32 R5, R2, 0x10000, RZ ;  /* 0x0001000002057824 */ /* 0x004fe200078e00ff */
[----:B------:R-:W-:Y:S06]  /*7a10*/  BRA `(.L_x_6852) ;  /* 0x0000000400887947 */ /* 0x000fec0003800000 */
.L_x_6859:
        /* <DEDUP_REMOVED lines=11> */
.L_x_6866:
        /* <DEDUP_REMOVED lines=20> */
.L_x_6868:
[----:B------:R-:W-:Y:S05]  /*7c10*/  BSYNC.RECONVERGENT B0 ;  /* 0x0000000000007941 */ /* 0x000fea0003800200 */
.L_x_6867:
[----:B------:R-:W-:Y:S01]  /*7c20*/  IMAD.SHL.U32 R0, R0, 0x100000, RZ ;  /* 0x0010000000007824 */ /* 0x000fe200078e00ff */
[----:B------:R-:W-:-:S04]  /*7c30*/  LEA R2, R2, 0x3b800000, 0x17 ;  /* 0x3b80000002027811 */ /* 0x000fc800078eb8ff */
[----:B------:R-:W-:Y:S01]  /*7c40*/  LOP3.LUT R5, R2, R0, R7, 0xfe, !PT ;  /* 0x0000000002057212 */ /* 0x000fe200078efe07 */
[----:B------:R-:W-:Y:S06]  /*7c50*/  BRA `(.L_x_6852) ;  /* 0x0000000000f87947 */ /* 0x000fec0003800000 */
.L_x_6865:
        /* <DEDUP_REMOVED lines=20> */
.L_x_6870:
[----:B------:R-:W-:Y:S05]  /*7da0*/  BSYNC.RECONVERGENT B0 ;  /* 0x0000000000007941 */ /* 0x000fea0003800200 */
.L_x_6869:
[----:B------:R-:W-:Y:S02]  /*7db0*/  SHF.L.U32 R0, R0, 0x15, RZ ;  /* 0x0000001500007819 */ /* 0x000fe400000006ff */
[----:B------:R-:W-:-:S04]  /*7dc0*/  LEA R2, R2, 0x37800000, 0x17 ;  /* 0x3780000002027811 */ /* 0x000fc800078eb8ff */
[----:B------:R-:W-:Y:S01]  /*7dd0*/  LOP3.LUT R5, R2, R0, R7, 0xfe, !PT ;  /* 0x0000000002057212 */ /* 0x000fe200078efe07 */
[----:B------:R-:W-:Y:S06]  /*7de0*/  BRA `(.L_x_6852) ;  /* 0x0000000000947947 */ /* 0x000fec0003800000 */
.L_x_6864:
        /* <DEDUP_REMOVED lines=14> */
.L_x_6851:
        /* <DEDUP_REMOVED lines=16> */
.L_x_6873:
[----:B------:R-:W-:Y:S01]  /*7fd0*/  IMAD.MOV.U32 R5, RZ, RZ, RZ ;  /* 0x000000ffff057224 */ /* 0x000fe200078e00ff */
[----:B------:R-:W-:Y:S06]  /*7fe0*/  BRA `(.L_x_6852) ;  /* 0x0000000000147947 */ /* 0x000fec0003800000 */
.L_x_6872:
[----:B------:R-:W2:Y:S02]  /*7ff0*/  LDG.E.64 R2, desc[UR36][R2.64] ;  /* 0x0000002402027981 */ /* 0x000ea4000c1e1b00 */
[----:B--2---:R0:W1:Y:S01]  /*8000*/  I2F.U64 R5, R2 ;  /* 0x0000000200057312 */ /* 0x0040620000301000 */
[----:B------:R-:W-:Y:S05]  /*8010*/  BRA `(.L_x_6852) ;  /* 0x0000000000087947 */ /* 0x000fea0003800000 */
.L_x_6871:
[----:B------:R-:W2:Y:S02]  /*8020*/  LDG.E R2, desc[UR36][R2.64] ;  /* 0x0000002402027981 */ /* 0x000ea4000c1e1900 */
[----:B--2---:R-:W-:-:S07]  /*8030*/  I2FP.F32.U32 R5, R2 ;  /* 0x0000000200057245 */ /* 0x004fce0000201000 */
.L_x_6852:
[----:B------:R-:W-:Y:S05]  /*8040*/  BSYNC.RECONVERGENT B6 ;  /* 0x0000000000067941 */ /* 0x000fea0003800200 */
.L_x_6846:
[----:B------:R-:W2:Y:S01]  /*8050*/  LDCU.64 UR6, c[0x0][0x580] ;  /* 0x0000b000ff0677ac */ /* 0x000ea20008000a00 */
[----:B01-3-5:R0:W1:Y:S01]  /*8060*/  FRND R4, R5 ;  /* 0x0000000500047307 */ /* 0x02b0620000201000 */
        /* <DEDUP_REMOVED lines=16> */
.L_x_6877:
[----:B------:R-:W0:Y:S02]  /*8170*/  F2I.S64 R4, R5 ;  /* 0x0000000500047311 */ /* 0x000e240000201900 */
[----:B0-----:R0:W-:Y:S01]  /*8180*/  STG.E.U8 desc[UR36][R2.64], R4 ;  /* 0x0000000402007986 */ /* 0x0011e2000c101124 */
[----:B------:R-:W-:Y:S05]  /*8190*/  BRA `(.L_x_6879) ;  /* 0x0000000c00287947 */ /* 0x000fea0003800000 */
.L_x_6876:
        /* <DEDUP_REMOVED lines=9> */
.L_x_6881:
[----:B------:R-:W0:Y:S02]  /*8230*/  F2I.NTZ R5, R5 ;  /* 0x0000000500057305 */ /* 0x000e240000203100 */
[----:B0-----:R0:W-:Y:S01]  /*8240*/  STG.E desc[UR36][R2.64], R5 ;  /* 0x0000000502007986 */ /* 0x0011e2000c101924 */
[----:B------:R-:W-:Y:S05]  /*8250*/  BRA `(.L_x_6879) ;  /* 0x0000000800f87947 */ /* 0x000fea0003800000 */
.L_x_6880:
[----:B------:R-:W0:Y:S02]  /*8260*/  F2I.NTZ R5, R5 ;  /* 0x0000000500057305 */ /* 0x000e240000203100 */
[----:B0-----:R0:W-:Y:S01]  /*8270*/  STG.E.U16 desc[UR36][R2.64], R5 ;  /* 0x0000000502007986 */ /* 0x0011e2000c101524 */
[----:B------:R-:W-:Y:S05]  /*8280*/  BRA `(.L_x_6879) ;  /* 0x0000000800ec7947 */ /* 0x000fea0003800000 */
.L_x_6875:
        /* <DEDUP_REMOVED lines=8> */
.L_x_6883:
[----:B------:R-:W-:-:S05]  /*8310*/  F2FP.F16.F32.PACK_AB R4, RZ, R4 ;  /* 0x00000004ff04723e */ /* 0x000fca00000000ff */
[----:B------:R0:W-:Y:S01]  /*8320*/  STG.E.U16 desc[UR36][R2.64], R4 ;  /* 0x0000000402007986 */ /* 0x0001e2000c101524 */
[----:B------:R-:W-:Y:S05]  /*8330*/  BRA `(.L_x_6879) ;  /* 0x0000000800c07947 */ /* 0x000fea0003800000 */
.L_x_6882:
        /* <DEDUP_REMOVED lines=9> */
.L_x_6885:
[----:B------:R-:W-:-:S04]  /*83d0*/  F2FP.F16.F32.PACK_AB R5, RZ, R4 ;  /* 0x00000004ff05723e */ /* 0x000fc800000000ff */
[----:B------:R-:W-:-:S05]  /*83e0*/  PRMT R5, R5, 0x5410, RZ ;  /* 0x0000541005057816 */ /* 0x000fca00000000ff */
[----:B------:R0:W-:Y:S01]  /*83f0*/  STG.E desc[UR36][R2.64], R5 ;  /* 0x0000000502007986 */ /* 0x0001e2000c101924 */
[----:B------:R-:W-:Y:S05]  /*8400*/  BRA `(.L_x_6879) ;  /* 0x00000008008c7947 */ /* 0x000fea0003800000 */
.L_x_6884:
[----:B------:R-:W-:-:S06]  /*8410*/  FMUL.FTZ R4, R4, 1 ;  /* 0x3f80000004047820 */ /* 0x000fcc0000410000 */
[----:B------:R-:W0:Y:S02]  /*8420*/  F2F.F64.F32 R4, R4 ;  /* 0x0000000400047310 */ /* 0x000e240000201800 */
[----:B0-----:R0:W-:Y:S01]  /*8430*/  STG.E.64 desc[UR36][R2.64], R4 ;  /* 0x0000000402007986 */ /* 0x0011e2000c101b24 */
[----:B------:R-:W-:Y:S05]  /*8440*/  BRA `(.L_x_6879) ;  /* 0x00000008007c7947 */ /* 0x000fea0003800000 */
.L_x_6874:
        /* <DEDUP_REMOVED lines=13> */
.L_x_6889:
        /* <DEDUP_REMOVED lines=16> */
.L_x_6892:
[----:B------:R-:W-:-:S04]  /*8620*/  SHF.R.U32.HI R4, RZ, 0x18, R4 ;  /* 0x00000018ff047819 */ /* 0x000fc80000011604 */
[----:B------:R-:W-:-:S04]  /*8630*/  LOP3.LUT R4, R5, 0x80, R4, 0xf8, !PT ;  /* 0x0000008005047812 */ /* 0x000fc800078ef804 */
[----:B------:R-:W-:-:S07]  /*8640*/  PRMT R0, R4, 0x7610, R0 ;  /* 0x0000761004007816 */ /* 0x000fce0000000000 */
.L_x_6891:
[----:B------:R-:W-:Y:S05]  /*8650*/  BSYNC.RECONVERGENT B0 ;  /* 0x0000000000007941 */ /* 0x000fea0003800200 */
.L_x_6890:
[----:B------:R0:W-:Y:S01]  /*8660*/  STG.E.U8 desc[UR36][R2.64], R0 ;  /* 0x0000000002007986 */ /* 0x0001e2000c101124 */
[----:B------:R-:W-:Y:S05]  /*8670*/  BRA `(.L_x_6879) ;  /* 0x0000000400f07947 */ /* 0x000fea0003800000 */
.L_x_6888:
        /* <DEDUP_REMOVED lines=16> */
.L_x_6895:
[----:B------:R-:W-:-:S04]  /*8780*/  SHF.R.U32.HI R4, RZ, 0x18, R4 ;  /* 0x00000018ff047819 */ /* 0x000fc80000011604 */
[----:B------:R-:W-:-:S04]  /*8790*/  LOP3.LUT R5, R5, 0x80, R4, 0xf8, !PT ;  /* 0x0000008005057812 */ /* 0x000fc800078ef804 */
[----:B------:R-:W-:-:S07]  /*87a0*/  PRMT R0, R5, 0x7610, R0 ;  /* 0x0000761005007816 */ /* 0x000fce0000000000 */
.L_x_6894:
[----:B------:R-:W-:Y:S05]  /*87b0*/  BSYNC.RECONVERGENT B0 ;  /* 0x0000000000007941 */ /* 0x000fea0003800200 */
.L_x_6893:
[----:B------:R0:W-:Y:S01]  /*87c0*/  STG.E.U8 desc[UR36][R2.64], R0 ;  /* 0x0000000002007986 */ /* 0x0001e2000c101124 */
[----:B------:R-:W-:Y:S05]  /*87d0*/  BRA `(.L_x_6879) ;  /* 0x0000000400987947 */ /* 0x000fea0003800000 */
.L_x_6887:
        /* <DEDUP_REMOVED lines=21> */
.L_x_6897:
[----:B------:R-:W0:Y:S02]  /*8930*/  F2I.U64 R4, R5 ;  /* 0x0000000500047311 */ /* 0x000e240000201800 */
[----:B0-----:R0:W-:Y:S01]  /*8940*/  STG.E.64 desc[UR36][R2.64], R4 ;  /* 0x0000000402007986 */ /* 0x0011e2000c101b24 */
[----:B------:R-:W-:Y:S05]  /*8950*/  BRA `(.L_x_6879) ;  /* 0x0000000400387947 */ /* 0x000fea0003800000 */
.L_x_6896:
[----:B------:R-:W0:Y:S02]  /*8960*/  F2I.U32.NTZ R5, R5 ;  /* 0x0000000500057305 */ /* 0x000e240000203000 */
[----:B0-----:R0:W-:Y:S01]  /*8970*/  STG.E desc[UR36][R2.64], R5 ;  /* 0x0000000502007986 */ /* 0x0011e2000c101924 */
[----:B------:R-:W-:Y:S05]  /*8980*/  BRA `(.L_x_6879) ;  /* 0x00000004002c7947 */ /* 0x000fea0003800000 */
.L_x_6886:
        /* <DEDUP_REMOVED lines=10> */
.L_x_6899:
[----:B------:R-:W-:Y:S01]  /*8a30*/  FMUL.FTZ R4, R4, 1 ;  /* 0x3f80000004047820 */ /* 0x000fe20000410000 */
[----:B------:R-:W-:-:S05]  /*8a40*/  CS2R R6, SRZ ;  /* 0x0000000000067805 */ /* 0x000fca000001ff00 */
[----:B------:R-:W0:Y:S02]  /*8a50*/  F2F.F64.F32 R4, R4 ;  /* 0x0000000400047310 */ /* 0x000e240000201800 */
[----:B0-----:R4:W-:Y:S01]  /*8a60*/  STG.E.128 desc[UR36][R2.64], R4 ;  /* 0x0000000402007986 */ /* 0x0019e2000c101d24 */
[----:B------:R-:W-:Y:S05]  /*8a70*/  BRA `(.L_x_6879) ;  /* 0x0000000000f07947 */ /* 0x000fea0003800000 */
.L_x_6898:
[----:B------:R-:W-:-:S09]  /*8a80*/  UISETP.NE.AND UP0, UPT, UR4, 0xf, UPT ;  /* 0x0000000f0400788c */ /* 0x000fd2000bf05270 */
[----:B------:R-:W-:Y:S05]  /*8a90*/  BRA.U !UP0, `(.L_x_6900) ;  /* 0x0000000108e07547 */ /* 0x000fea000b800000 */
[----:B------:R-:W-:-:S09]  /*8aa0*/  UISETP.NE.AND UP0, UPT, UR4, 0x17, UPT ;  /* 0x000000170400788c */ /* 0x000fd2000bf05270 */
[----:B------:R-:W-:Y:S05]  /*8ab0*/  BRA.U !UP0, `(.L_x_6901) ;  /* 0x00000001088c7547 */ /* 0x000fea000b800000 */
[----:B------:R-:W-:-:S09]  /*8ac0*/  UISETP.NE.AND UP0, UPT, UR4, 0x18, UPT ;  /* 0x000000180400788c */ /* 0x000fd2000bf05270 */
[----:B------:R-:W-:Y:S05]  /*8ad0*/  BRA.U !UP0, `(.L_x_6902) ;  /* 0x0000000108447547 */ /* 0x000fea000b800000 */
.L_x_6878:
        /* <DEDUP_REMOVED lines=16> */
.L_x_6903:
[----:B------:R-:W-:Y:S05]  /*8be0*/  BRA `(.L_x_6879) ;  /* 0x0000000000947947 */ /* 0x000fea0003800000 */
.L_x_6902:
        /* <DEDUP_REMOVED lines=12> */
.L_x_6905:
[----:B------:R-:W-:Y:S05]  /*8cb0*/  BSYNC.RECONVERGENT B0 ;  /* 0x0000000000007941 */ /* 0x000fea0003800200 */
.L_x_6904:
[----:B------:R-:W-:-:S05]  /*8cc0*/  LOP3.LUT R5, R0, 0x80, R7, 0xf8, !PT ;  /* 0x0000008000057812 */ /* 0x000fca00078ef807 */
[----:B------:R2:W-:Y:S01]  /*8cd0*/  STG.E.U8 desc[UR36][R2.64], R5 ;  /* 0x0000000502007986 */ /* 0x0005e2000c101124 */
[----:B------:R-:W-:Y:S05]  /*8ce0*/  BRA `(.L_x_6879) ;  /* 0x0000000000547947 */ /* 0x000fea0003800000 */
.L_x_6901:
        /* <DEDUP_REMOVED lines=11> */
.L_x_6907:
[----:B------:R-:W-:Y:S01]  /*8da0*/  IMAD.MOV.U32 R0, RZ, RZ, 0x7f ;  /* 0x0000007fff007424 */ /* 0x000fe200078e00ff */
[----:B------:R-:W-:-:S04]  /*8db0*/  ISETP.GT.U32.AND P0, PT, R6, 0x7f800000, PT ;  /* 0x7f8000000600780c */ /* 0x000fc80003f04070 */
[----:B------:R-:W-:-:S09]  /*8dc0*/  SEL R0, R0, 0x7c, P0 ;  /* 0x0000007c00007807 */ /* 0x000fd20000000000 */
.L_x_6908:
[----:B------:R-:W-:Y:S05]  /*8dd0*/  BSYNC.RECONVERGENT B0 ;  /* 0x0000000000007941 */ /* 0x000fea0003800200 */
.L_x_6906:
[----:B------:R-:W-:-:S04]  /*8de0*/  SHF.R.U32.HI R5, RZ, 0x18, R4 ;  /* 0x00000018ff057819 */ /* 0x000fc80000011604 */
[----:B------:R-:W-:-:S05]  /*8df0*/  LOP3.LUT R5, R0, 0x80, R5, 0xf8, !PT ;  /* 0x0000008000057812 */ /* 0x000fca00078ef805 */
[----:B------:R1:W-:Y:S01]  /*8e00*/  STG.E.U8 desc[UR36][R2.64], R5 ;  /* 0x0000000502007986 */ /* 0x0003e2000c101124 */
[----:B------:R-:W-:Y:S05]  /*8e10*/  BRA `(.L_x_6879) ;  /* 0x0000000000087947 */ /* 0x000fea0003800000 */
.L_x_6900:
[----:B------:R-:W-:-:S05]  /*8e20*/  F2FP.BF16.F32.PACK_AB R4, RZ, R4 ;  /* 0x00000004ff04723e */ /* 0x000fca00000010ff */
[----:B------:R0:W-:Y:S02]  /*8e30*/  STG.E.U16 desc[UR36][R2.64], R4 ;  /* 0x0000000402007986 */ /* 0x0001e4000c101524 */
.L_x_6879:
[----:B------:R-:W-:-:S07]  /*8e40*/  IADD3 R17, PT, PT, R17, 0x80, RZ ;  /* 0x0000008011117810 */ /* 0x000fce0007ffe0ff */
.L_x_6844:
[----:B------:R-:W-:Y:S05]  /*8e50*/  BSYNC.RECONVERGENT B7 ;  /* 0x0000000000077941 */ /* 0x000fea0003800200 */
.L_x_6843:
        /* <DEDUP_REMOVED lines=306> */
.L_x_6909:
        /* <DEDUP_REMOVED lines=20> */
.L_x_6914:
[----:B------:R-:W2:Y:S02]  /*a2c0*/  LDG.E.U8 R0, desc[UR36][R2.64] ;  /* 0x0000002402007981 */ /* 0x000ea4000c1e1100 */
[----:B--2---:R-:W-:Y:S01]  /*a2d0*/  I2FP.F32.U32 R0, R0 ;  /* 0x0000000000007245 */ /* 0x004fe20000201000 */
[----:B------:R-:W-:Y:S06]  /*a2e0*/  BRA `(.L_x_6916) ;  /* 0x0000000c00247947 */ /* 0x000fec0003800000 */
.L_x_6913:
        /* <DEDUP_REMOVED lines=9> */
.L_x_6918:
[----:B------:R-:W2:Y:S02]  /*a380*/  LDG.E R0, desc[UR36][R2.64] ;  /* 0x0000002402007981 */ /* 0x000ea4000c1e1900 */
[----:B--2---:R-:W-:Y:S01]  /*a390*/  I2FP.F32.S32 R0, R0 ;  /* 0x0000000000007245 */ /* 0x004fe20000201400 */
[----:B------:R-:W-:Y:S06]  /*a3a0*/  BRA `(.L_x_6916) ;  /* 0x0000000800f47947 */ /* 0x000fec0003800000 */
.L_x_6917:
[----:B------:R-:W2:Y:S02]  /*a3b0*/  LDG.E.U16 R0, desc[UR36][R2.64] ;  /* 0x0000002402007981 */ /* 0x000ea4000c1e1500 */
[----:B--2---:R-:W0:Y:S01]  /*a3c0*/  I2F.S16 R0, R0 ;  /* 0x0000000000007306 */ /* 0x004e220000101400 */
[----:B------:R-:W-:Y:S05]  /*a3d0*/  BRA `(.L_x_6916) ;  /* 0x0000000800e87947 */ /* 0x000fea0003800000 */
.L_x_6912:
        /* <DEDUP_REMOVED lines=8> */
.L_x_6920:
[----:B------:R-:W2:Y:S02]  /*a460*/  LDG.E.U16 R0, desc[UR36][R2.64] ;  /* 0x0000002402007981 */ /* 0x000ea4000c1e1500 */
[----:B--2---:R-:W-:Y:S01]  /*a470*/  HADD2.F32 R0, -RZ, R0.H0_H0 ;  /* 0x20000000ff007230 */ /* 0x004fe20000004100 */
[----:B------:R-:W-:Y:S06]  /*a480*/  BRA `(.L_x_6916) ;  /* 0x0000000800bc7947 */ /* 0x000fec0003800000 */
.L_x_6919:
        /* <DEDUP_REMOVED lines=8> */
.L_x_6922:
[----:B------:R-:W2:Y:S02]  /*a510*/  LDG.E.U16 R0, desc[UR36][R2.64] ;  /* 0x0000002402007981 */ /* 0x000ea4000c1e1500 */
[----:B--2---:R-:W-:Y:S01]  /*a520*/  HADD2.F32 R0, -RZ, R0.H0_H0 ;  /* 0x20000000ff007230 */ /* 0x004fe20000004100 */
[----:B------:R-:W-:Y:S06]  /*a530*/  BRA `(.L_x_6916) ;  /* 0x0000000800907947 */ /* 0x000fec0003800000 */
.L_x_6921:
[----:B------:R-:W2:Y:S01]  /*a540*/  LDG.E.64 R2, desc[UR36][R2.64] ;  /* 0x0000002402027981 */ /* 0x000ea2000c1e1b00 */
[----:B------:R-:W-:Y:S01]  /*a550*/  UMOV UR4, 0xf0000000 ;  /* 0xf000000000047882 */ /* 0x000fe20000000000 */
[----:B------:R-:W-:Y:S01]  /*a560*/  UMOV UR5, 0x380fffff ;  /* 0x380fffff00057882 */ /* 0x000fe20000000000 */
[----:B--2---:R-:W0:Y:S01]  /*a570*/  F2F.F32.F64 R0, R2 ;  /* 0x0000000200007310 */ /* 0x004e220000301000 */
[----:B------:R-:W-:-:S14]  /*a580*/  DSETP.GEU.AND P0, PT, |R2|, UR4, PT ;  /* 0x0000000402007e2a */ /* 0x000fdc000bf0e200 */
[----:B0-----:R-:W-:Y:S01]  /*a590*/  @!P0 FMUL R0, R0, 1.175494350822287508e-38 ;  /* 0x0080000000008820 */ /* 0x001fe20000400000 */
[----:B------:R-:W-:Y:S06]  /*a5a0*/  BRA `(.L_x_6916) ;  /* 0x0000000800747947 */ /* 0x000fec0003800000 */
.L_x_6911:
        /* <DEDUP_REMOVED lines=12> */
.L_x_6925:
[----:B------:R-:W2:Y:S01]  /*a670*/  LDG.E.64 R2, desc[UR36][R2.64] ;  /* 0x0000002402027981 */ /* 0x000ea2000c1e1b00 */
[----:B------:R-:W-:Y:S01]  /*a680*/  UMOV UR4, 0xf0000000 ;  /* 0xf000000000047882 */ /* 0x000fe20000000000 */
[----:B------:R-:W-:Y:S01]  /*a690*/  UMOV UR5, 0x380fffff ;  /* 0x380fffff00057882 */ /* 0x000fe20000000000 */
[----:B--2---:R-:W0:Y:S01]  /*a6a0*/  F2F.F32.F64 R0, R2 ;  /* 0x0000000200007310 */ /* 0x004e220000301000 */
[----:B------:R-:W-:-:S14]  /*a6b0*/  DSETP.GEU.AND P0, PT, |R2|, UR4, PT ;  /* 0x0000000402007e2a */ /* 0x000fdc000bf0e200 */
[----:B0-----:R-:W-:Y:S01]  /*a6c0*/  @!P0 FMUL R0, R0, 1.175494350822287508e-38 ;  /* 0x0080000000008820 */ /* 0x001fe20000400000 */
[----:B------:R-:W-:Y:S06]  /*a6d0*/  BRA `(.L_x_6916) ;  /* 0x0000000800287947 */ /* 0x000fec0003800000 */
.L_x_6924:
        /* <DEDUP_REMOVED lines=25> */
.L_x_6927:
        /* <DEDUP_REMOVED lines=12> */
.L_x_6926:
[----:B------:R-:W2:Y:S02]  /*a930*/  LDG.E.U16 R0, desc[UR36][R2.64] ;  /* 0x0000002402007981 */ /* 0x000ea4000c1e1500 */
[----:B--2---:R-:W-:Y:S01]  /*a940*/  IMAD.U32 R0, R0, 0x10000, RZ ;  /* 0x0001000000007824 */ /* 0x004fe200078e00ff */
[----:B------:R-:W-:Y:S06]  /*a950*/  BRA `(.L_x_6916) ;  /* 0x0000000400887947 */ /* 0x000fec0003800000 */
.L_x_6923:
        /* <DEDUP_REMOVED lines=11> */
.L_x_6930:
        /* <DEDUP_REMOVED lines=20> */
.L_x_6932:
[----:B------:R-:W-:Y:S05]  /*ab50*/  BSYNC.RECONVERGENT B0 ;  /* 0x0000000000007941 */ /* 0x000fea0003800200 */
.L_x_6931:
[----:B------:R-:W-:Y:S02]  /*ab60*/  SHF.L.U32 R0, R0, 0x14, RZ ;  /* 0x0000001400007819 */ /* 0x000fe400000006ff */
[----:B------:R-:W-:-:S04]  /*ab70*/  LEA R2, R2, 0x3b800000, 0x17 ;  /* 0x3b80000002027811 */ /* 0x000fc800078eb8ff */
[----:B------:R-:W-:Y:S01]  /*ab80*/  LOP3.LUT R0, R2, R0, R7, 0xfe, !PT ;  /* 0x0000000002007212 */ /* 0x000fe200078efe07 */
[----:B------:R-:W-:Y:S06]  /*ab90*/  BRA `(.L_x_6916) ;  /* 0x0000000000f87947 */ /* 0x000fec0003800000 */
.L_x_6929:
        /* <DEDUP_REMOVED lines=20> */
.L_x_6934:
[----:B------:R-:W-:Y:S05]  /*ace0*/  BSYNC.RECONVERGENT B0 ;  /* 0x0000000000007941 */ /* 0x000fea0003800200 */
.L_x_6933:
[----:B------:R-:W-:Y:S01]  /*acf0*/  IMAD.SHL.U32 R0, R0, 0x200000, RZ ;  /* 0x0020000000007824 */ /* 0x000fe200078e00ff */
[----:B------:R-:W-:-:S04]  /*ad00*/  LEA R2, R2, 0x37800000, 0x17 ;  /* 0x3780000002027811 */ /* 0x000fc800078eb8ff */
[----:B------:R-:W-:Y:S01]  /*ad10*/  LOP3.LUT R0, R2, R0, R7, 0xfe, !PT ;  /* 0x0000000002007212 */ /* 0x000fe200078efe07 */
[----:B------:R-:W-:Y:S06]  /*ad20*/  BRA `(.L_x_6916) ;  /* 0x0000000000947947 */ /* 0x000fec0003800000 */
.L_x_6928:
        /* <DEDUP_REMOVED lines=14> */
.L_x_6915:
        /* <DEDUP_REMOVED lines=16> */
.L_x_6937:
[----:B------:R-:W-:Y:S01]  /*af10*/  MOV R0, RZ ;  /* 0x000000ff00007202 */ /* 0x000fe20000000f00 */
[----:B------:R-:W-:Y:S06]  /*af20*/  BRA `(.L_x_6916) ;  /* 0x0000000000147947 */ /* 0x000fec0003800000 */
.L_x_6936:
[----:B------:R-:W2:Y:S02]  /*af30*/  LDG.E.64 R2, desc[UR36][R2.64] ;  /* 0x0000002402027981 */ /* 0x000ea4000c1e1b00 */
[----:B--2---:R0:W1:Y:S01]  /*af40*/  I2F.U64 R0, R2 ;  /* 0x0000000200007312 */ /* 0x0040620000301000 */
[----:B------:R-:W-:Y:S05]  /*af50*/  BRA `(.L_x_6916) ;  /* 0x0000000000087947 */ /* 0x000fea0003800000 */
.L_x_6935:
[----:B------:R-:W2:Y:S02]  /*af60*/  LDG.E R0, desc[UR36][R2.64] ;  /* 0x0000002402007981 */ /* 0x000ea4000c1e1900 */
[----:B--2---:R-:W-:-:S07]  /*af70*/  I2FP.F32.U32 R0, R0 ;  /* 0x0000000000007245 */ /* 0x004fce0000201000 */
.L_x_6916:
[----:B------:R-:W-:Y:S05]  /*af80*/  BSYNC.RECONVERGENT B6 ;  /* 0x0000000000067941 */ /* 0x000fea0003800200 */
.L_x_6910:
[----:B------:R-:W-:Y:S01]  /*af90*/  UPRMT UR4, UR42, 0x9910, URZ ;  /* 0x000099102a047896 */ /* 0x000fe200080000ff */
[----:B012345:R0:W1:Y:S03]  /*afa0*/  FRND R2, R0 ;  /* 0x0000000000027307 */ /* 0x03f0660000201000 */
        /* <DEDUP_REMOVED lines=11> */
[----:B0-----:R-:W-:Y:S01]  /*b060*/  STG.E.U8 desc[UR36][R16.64], R3 ;  /* 0x0000000310007986 */ /* 0x001fe2000c101124 */
[----:B------:R-:W-:Y:S05]  /*b070*/  EXIT ;  /* 0x000000000000794d */ /* 0x000fea0003800000 */
.L_x_6941:
[----:B-1----:R-:W0:Y:S02]  /*b080*/  F2I.S64 R2, R0 ;  /* 0x0000000000027311 */ /* 0x002e240000201900 */
[----:B0-----:R-:W-:Y:S01]  /*b090*/  STG.E.U8 desc[UR36][R16.64], R2 ;  /* 0x0000000210007986 */ /* 0x001fe2000c101124 */
[----:B------:R-:W-:Y:S05]  /*b0a0*/  EXIT ;  /* 0x000000000000794d */ /* 0x000fea0003800000 */
.L_x_6940:
[----:B------:R-:W-:-:S09]  /*b0b0*/  UISETP.NE.AND UP0, UPT, UR4, 0x2, UPT ;  /* 0x000000020400788c */ /* 0x000fd2000bf05270 */
[----:B------:R-:W-:Y:S05]  /*b0c0*/  BRA.U !UP0, `(.L_x_6943) ;  /* 0x0000000108287547 */ /* 0x000fea000b800000 */
[----:B------:R-:W-:-:S09]  /*b0d0*/  UISETP.NE.AND UP0, UPT, UR4, 0x3, UPT ;  /* 0x000000030400788c */ /* 0x000fd2000bf05270 */
[----:B------:R-:W-:Y:S05]  /*b0e0*/  BRA.U !UP0, `(.L_x_6944) ;  /* 0x0000000108147547 */ /* 0x000fea000b800000 */
[----:B------:R-:W-:-:S09]  /*b0f0*/  UISETP.NE.AND UP0, UPT, UR4, 0x4, UPT ;  /* 0x000000040400788c */ /* 0x000fd2000bf05270 */
[----:B------:R-:W-:Y:S05]  /*b100*/  BRA.U UP0, `(.L_x_6942) ;  /* 0x0000000900387547 */ /* 0x000fea000b800000 */
[----:B-1----:R-:W0:Y:S02]  /*b110*/  F2I.S64 R2, R0 ;  /* 0x0000000000027311 */ /* 0x002e240000201900 */
[----:B0-----:R-:W-:Y:S01]  /*b120*/  STG.E.64 desc[UR36][R16.64], R2 ;  /* 0x0000000210007986 */ /* 0x001fe2000c101b24 */
[----:B------:R-:W-:Y:S05]  /*b130*/  EXIT ;  /* 0x000000000000794d */ /* 0x000fea0003800000 */
.L_x_6944:
[----:B------:R-:W0:Y:S02]  /*b140*/  F2I.NTZ R3, R0 ;  /* 0x0000000000037305 */ /* 0x000e240000203100 */
[----:B0-----:R-:W-:Y:S01]  /*b150*/  STG.E desc[UR36][R16.64], R3 ;  /* 0x0000000310007986 */ /* 0x001fe2000c101924 */
[----:B------:R-:W-:Y:S05]  /*b160*/  EXIT ;  /* 0x000000000000794d */ /* 0x000fea0003800000 */
.L_x_6943:
[----:B------:R-:W0:Y:S02]  /*b170*/  F2I.NTZ R3, R0 ;  /* 0x0000000000037305 */ /* 0x000e240000203100 */
[----:B0-----:R-:W-:Y:S01]  /*b180*/  STG.E.U16 desc[UR36][R16.64], R3 ;  /* 0x0000000310007986 */ /* 0x001fe2000c101524 */
[----:B------:R-:W-:Y:S05]  /*b190*/  EXIT ;  /* 0x000000000000794d */ /* 0x000fea0003800000 */
.L_x_6939:
        /* <DEDUP_REMOVED lines=8> */
.L_x_6946:
[----:B-1----:R-:W-:-:S05]  /*b220*/  F2FP.F16.F32.PACK_AB R2, RZ, R2 ;  /* 0x00000002ff02723e */ /* 0x002fca00000000ff */
[----:B------:R-:W-:Y:S01]  /*b230*/  STG.E.U16 desc[UR36][R16.64], R2 ;  /* 0x0000000210007986 */ /* 0x000fe2000c101524 */
[----:B------:R-:W-:Y:S05]  /*b240*/  EXIT ;  /* 0x000000000000794d */ /* 0x000fea0003800000 */
.L_x_6945:
        /* <DEDUP_REMOVED lines=9> */
.L_x_6948:
[----:B-1----:R-:W-:-:S04]  /*b2e0*/  F2FP.F16.F32.PACK_AB R3, RZ, R2 ;  /* 0x00000002ff03723e */ /* 0x002fc800000000ff */
[----:B------:R-:W-:-:S05]  /*b2f0*/  PRMT R3, R3, 0x5410, RZ ;  /* 0x0000541003037816 */ /* 0x000fca00000000ff */
[----:B------:R-:W-:Y:S01]  /*b300*/  STG.E desc[UR36][R16.64], R3 ;  /* 0x0000000310007986 */ /* 0x000fe2000c101924 */
[----:B------:R-:W-:Y:S05]  /*b310*/  EXIT ;  /* 0x000000000000794d */ /* 0x000fea0003800000 */
.L_x_6947:
[----:B-1----:R-:W-:-:S06]  /*b320*/  FMUL.FTZ R2, R2, 1 ;  /* 0x3f80000002027820 */ /* 0x002fcc0000410000 */
[----:B------:R-:W0:Y:S02]  /*b330*/  F2F.F64.F32 R2, R2 ;  /* 0x0000000200027310 */ /* 0x000e240000201800 */
[----:B0-----:R-:W-:Y:S01]  /*b340*/  STG.E.64 desc[UR36][R16.64], R2 ;  /* 0x0000000210007986 */ /* 0x001fe2000c101b24 */
[----:B------:R-:W-:Y:S05]  /*b350*/  EXIT ;  /* 0x000000000000794d */ /* 0x000fea0003800000 */
.L_x_6938:
        /* <DEDUP_REMOVED lines=11> */
[----:B0-----:R-:W-:Y:S01]  /*b410*/  STG.E.U16 desc[UR36][R16.64], R3 ;  /* 0x0000000310007986 */ /* 0x001fe2000c101524 */
[----:B------:R-:W-:Y:S05]  /*b420*/  EXIT ;  /* 0x000000000000794d */ /* 0x000fea0003800000 */
.L_x_6952:
        /* <DEDUP_REMOVED lines=16> */
.L_x_6955:
[----:B------:R-:W-:-:S04]  /*b530*/  SHF.R.U32.HI R2, RZ, 0x18, R2 ;  /* 0x00000018ff027819 */ /* 0x000fc80000011602 */
[----:B------:R-:W-:-:S04]  /*b540*/  LOP3.LUT R2, R3, 0x80, R2, 0xf8, !PT ;  /* 0x0000008003027812 */ /* 0x000fc800078ef802 */
[----:B------:R-:W-:-:S07]  /*b550*/  PRMT R8, R2, 0x7610, R8 ;  /* 0x0000761002087816 */ /* 0x000fce0000000008 */
.L_x_6954:
[----:B------:R-:W-:Y:S05]  /*b560*/  BSYNC.RECONVERGENT B0 ;  /* 0x0000000000007941 */ /* 0x000fea0003800200 */
.L_x_6953:
[----:B------:R-:W-:Y:S01]  /*b570*/  STG.E.U8 desc[UR36][R16.64], R8 ;  /* 0x0000000810007986 */ /* 0x000fe2000c101124 */
[----:B------:R-:W-:Y:S05]  /*b580*/  EXIT ;  /* 0x000000000000794d */ /* 0x000fea0003800000 */
.L_x_6951:
        /* <DEDUP_REMOVED lines=16> */
.L_x_6958:
[----:B------:R-:W-:-:S04]  /*b690*/  SHF.R.U32.HI R2, RZ, 0x18, R2 ;  /* 0x00000018ff027819 */ /* 0x000fc80000011602 */
[----:B------:R-:W-:-:S04]  /*b6a0*/  LOP3.LUT R3, R3, 0x80, R2, 0xf8, !PT ;  /* 0x0000008003037812 */ /* 0x000fc800078ef802 */
[----:B------:R-:W-:-:S07]  /*b6b0*/  PRMT R8, R3, 0x7610, R8 ;  /* 0x0000761003087816 */ /* 0x000fce0000000008 */
.L_x_6957:
[----:B------:R-:W-:Y:S05]  /*b6c0*/  BSYNC.RECONVERGENT B0 ;  /* 0x0000000000007941 */ /* 0x000fea0003800200 */
.L_x_6956:
[----:B------:R-:W-:Y:S01]  /*b6d0*/  STG.E.U8 desc[UR36][R16.64], R8 ;  /* 0x0000000810007986 */ /* 0x000fe2000c101124 */
[----:B------:R-:W-:Y:S05]  /*b6e0*/  EXIT ;  /* 0x000000000000794d */ /* 0x000fea0003800000 */
.L_x_6950:
        /* <DEDUP_REMOVED lines=21> */
.L_x_6960:
[----:B-1----:R-:W0:Y:S02]  /*b840*/  F2I.U64 R2, R0 ;  /* 0x0000000000027311 */ /* 0x002e240000201800 */
[----:B0-----:R-:W-:Y:S01]  /*b850*/  STG.E.64 desc[UR36][R16.64], R2 ;  /* 0x0000000210007986 */ /* 0x001fe2000c101b24 */
[----:B------:R-:W-:Y:S05]  /*b860*/  EXIT ;  /* 0x000000000000794d */ /* 0x000fea0003800000 */
.L_x_6959:
[----:B------:R-:W0:Y:S02]  /*b870*/  F2I.U32.NTZ R3, R0 ;  /* 0x0000000000037305 */ /* 0x000e240000203000 */
[----:B0-----:R-:W-:Y:S01]  /*b880*/  STG.E desc[UR36][R16.64], R3 ;  /* 0x0000000310007986 */ /* 0x001fe2000c101924 */
[----:B------:R-:W-:Y:S05]  /*b890*/  EXIT ;  /* 0x000000000000794d */ /* 0x000fea0003800000 */
.L_x_6949:
        /* <DEDUP_REMOVED lines=10> */
.L_x_6962:
[----:B-1----:R-:W-:Y:S01]  /*b940*/  FMUL.FTZ R4, R2, 1 ;  /* 0x3f80000002047820 */ /* 0x002fe20000410000 */
[----:B------:R-:W-:-:S05]  /*b950*/  CS2R R6, SRZ ;  /* 0x0000000000067805 */ /* 0x000fca000001ff00 */
[----:B------:R-:W0:Y:S02]  /*b960*/  F2F.F64.F32 R4, R4 ;  /* 0x0000000400047310 */ /* 0x000e240000201800 */
[----:B0-----:R-:W-:Y:S01]  /*b970*/  STG.E.128 desc[UR36][R16.64], R4 ;  /* 0x0000000410007986 */ /* 0x001fe2000c101d24 */
[----:B------:R-:W-:Y:S05]  /*b980*/  EXIT ;  /* 0x000000000000794d */ /* 0x000fea0003800000 */
.L_x_6961:
[----:B------:R-:W-:-:S09]  /*b990*/  UISETP.NE.AND UP0, UPT, UR4, 0xf, UPT ;  /* 0x0000000f0400788c */ /* 0x000fd2000bf05270 */
[----:B------:R-:W-:Y:S05]  /*b9a0*/  BRA.U !UP0, `(.L_x_6963) ;  /* 0x0000000108e07547 */ /* 0x000fea000b800000 */
[----:B------:R-:W-:-:S09]  /*b9b0*/  UISETP.NE.AND UP0, UPT, UR4, 0x17, UPT ;  /* 0x000000170400788c */ /* 0x000fd2000bf05270 */
[----:B------:R-:W-:Y:S05]  /*b9c0*/  BRA.U !UP0, `(.L_x_6964) ;  /* 0x00000001088c7547 */ /* 0x000fea000b800000 */
[----:B------:R-:W-:-:S09]  /*b9d0*/  UISETP.NE.AND UP0, UPT, UR4, 0x18, UPT ;  /* 0x000000180400788c */ /* 0x000fd2000bf05270 */
[----:B------:R-:W-:Y:S05]  /*b9e0*/  BRA.U !UP0, `(.L_x_6965) ;  /* 0x0000000108447547 */ /* 0x000fea000b800000 */
.L_x_6942:
        /* <DEDUP_REMOVED lines=16> */
.L_x_6966:
[----:B------:R-:W-:Y:S05]  /*baf0*/  EXIT ;  /* 0x000000000000794d */ /* 0x000fea0003800000 */
.L_x_6965:
        /* <DEDUP_REMOVED lines=12> */
.L_x_6968:
[----:B------:R-:W-:Y:S05]  /*bbc0*/  BSYNC.RECONVERGENT B0 ;  /* 0x0000000000007941 */ /* 0x000fea0003800200 */
.L_x_6967:
[----:B------:R-:W-:-:S05]  /*bbd0*/  LOP3.LUT R3, R0, 0x80, R5, 0xf8, !PT ;  /* 0x0000008000037812 */ /* 0x000fca00078ef805 */
[----:B------:R-:W-:Y:S01]  /*bbe0*/  STG.E.U8 desc[UR36][R16.64], R3 ;  /* 0x0000000310007986 */ /* 0x000fe2000c101124 */
[----:B------:R-:W-:Y:S05]  /*bbf0*/  EXIT ;  /* 0x000000000000794d */ /* 0x000fea0003800000 */
.L_x_6964:
        /* <DEDUP_REMOVED lines=11> */
.L_x_6970:
[----:B------:R-:W-:Y:S01]  /*bcb0*/  HFMA2 R0, -RZ, RZ, 0, 7.569789886474609375e-06 ;  /* 0x0000007fff007431 */ /* 0x000fe200000001ff */
[----:B------:R-:W-:-:S04]  /*bcc0*/  ISETP.GT.U32.AND P0, PT, R4, 0x7f800000, PT ;  /* 0x7f8000000400780c */ /* 0x000fc80003f04070 */
[----:B------:R-:W-:-:S09]  /*bcd0*/  SEL R0, R0, 0x7c, P0 ;  /* 0x0000007c00007807 */ /* 0x000fd20000000000 */
.L_x_6971:
[----:B------:R-:W-:Y:S05]  /*bce0*/  BSYNC.RECONVERGENT B0 ;  /* 0x0000000000007941 */ /* 0x000fea0003800200 */
.L_x_6969:
[----:B------:R-:W-:-:S04]  /*bcf0*/  SHF.R.U32.HI R3, RZ, 0x18, R2 ;  /* 0x00000018ff037819 */ /* 0x000fc80000011602 */
[----:B------:R-:W-:-:S05]  /*bd00*/  LOP3.LUT R3, R0, 0x80, R3, 0xf8, !PT ;  /* 0x0000008000037812 */ /* 0x000fca00078ef803 */
[----:B------:R-:W-:Y:S01]  /*bd10*/  STG.E.U8 desc[UR36][R16.64], R3 ;  /* 0x0000000310007986 */ /* 0x000fe2000c101124 */
[----:B------:R-:W-:Y:S05]  /*bd20*/  EXIT ;  /* 0x000000000000794d */ /* 0x000fea0003800000 */
.L_x_6963:
[----:B-1----:R-:W-:-:S05]  /*bd30*/  F2FP.BF16.F32.PACK_AB R2, RZ, R2 ;  /* 0x00000002ff02723e */ /* 0x002fca00000010ff */
[----:B------:R-:W-:Y:S01]  /*bd40*/  STG.E.U16 desc[UR36][R16.64], R2 ;  /* 0x0000000210007986 */ /* 0x000fe2000c101524 */
[----:B------:R-:W-:Y:S05]  /*bd50*/  EXIT ;  /* 0x000000000000794d */ /* 0x000fea0003800000 */
.L_x_6972:
        /* <DEDUP_REMOVED lines=10> */
.L_x_19889:


//--------------------- .text._ZN2at6native27unrolled_elementwise_kernelIZZZNS0_17round_kernel_cudaERNS_18TensorIteratorBaseEENKUlvE_clEvENKUlvE0_clEvEUlfE_St5arrayIPcLm2EELi4E23TrivialOffsetCalculatorILi1EjESB_NS0_6memory12LoadWithCastILi1EEENSC_13StoreWithCastILi1EEEEEviT_T0_T2_T3_T4_T5_ --------------------------
	.section	.text._ZN2at6native27unrolled_elementwise_kernelIZZZNS0_17round_kernel_cudaERNS_18TensorIteratorBaseEENKUlvE_clEvENKUlvE0_clEvEUlfE_St5arrayIPcLm2EELi4E23TrivialOffsetCalculatorILi1EjESB_NS0_6memory12LoadWithCastILi1EEENSC_13StoreWithCastILi1EEEEEviT_T0_T2_T3_T4_T5_,"ax",@progbits
	.align	128
        .global         _ZN2at6native27unrolled_elementwise_kernelIZZZNS0_17round_kernel_cudaERNS_18TensorIteratorBaseEENKUlvE_clEvENKUlvE0_clEvEUlfE_St5arrayIPcLm2EELi4E23TrivialOffsetCalculatorILi1EjESB_NS0_6memory12LoadWithCastILi1EEENSC_13StoreWithCastILi1EEEEEviT_T0_T2_T3_T4_T5_
        .type           _ZN2at6native27unrolled_elementwise_kernelIZZZNS0_17round_kernel_cudaERNS_18TensorIteratorBaseEENKUlvE_clEvENKUlvE0_clEvEUlfE_St5arrayIPcLm2EELi4E23TrivialOffsetCalculatorILi1EjESB_NS0_6memory12LoadWithCastILi1EEENSC_13StoreWithCastILi1EEEEEviT_T0_T2_T3_T4_T5_,@function
        .size           _ZN2at6native27unrolled_elementwise_kernelIZZZNS0_17round_kernel_cudaERNS_18TensorIteratorBaseEENKUlvE_clEvENKUlvE0_clEvEUlfE_St5arrayIPcLm2EELi4E23TrivialOffsetCalculatorILi1EjESB_NS0_6memory12LoadWithCastILi1EEENSC_13StoreWithCastILi1EEEEEviT_T0_T2_T3_T4_T5_,(.L_x_19890 - _ZN2at6native27unrolled_elementwise_kernelIZZZNS0_17round_kernel_cudaERNS_18TensorIteratorBaseEENKUlvE_clEvENKUlvE0_clEvEUlfE_St5arrayIPcLm2EELi4E23TrivialOffsetCalculatorILi1EjESB_NS0_6memory12LoadWithCastILi1EEENSC_13StoreWithCastILi1EEEEEviT_T0_T2_T3_T4_T5_)
        .other          _ZN2at6native27unrolled_elementwise_kernelIZZZNS0_17round_kernel_cudaERNS_18TensorIteratorBaseEENKUlvE_clEvENKUlvE0_clEvEUlfE_St5arrayIPcLm2EELi4E23TrivialOffsetCalculatorILi1EjESB_NS0_6memory12LoadWithCastILi1EEENSC_13StoreWithCastILi1EEEEEviT_T0_T2_T3_T4_T5_,@"STO_CUDA_ENTRY STV_DEFAULT"
_ZN2at6native27unrolled_elementwise_kernelIZZZNS0_17round_kernel_cudaERNS_18TensorIteratorBaseEENKUlvE_clEvENKUlvE0_clEvEUlfE_St5arrayIPcLm2EELi4E23TrivialOffsetCalculatorILi1EjESB_NS0_6memory12LoadWithCastILi1EEENSC_13StoreWithCastILi1EEEEEviT_T0_T2_T3_T4_T5_:
.text._ZN2at6native27unrolled_elementwise_kernelIZZZNS0_17round_kernel_cudaERNS_18TensorIteratorBaseEENKUlvE_clEvENKUlvE0_clEvEUlfE_St5arrayIPcLm2EELi4E23TrivialOffsetCalculatorILi1EjESB_NS0_6memory12LoadWithCastILi1EEENSC_13StoreWithCastILi1EEEEEviT_T0_T2_T3_T4_T5_:
        /* <DEDUP_REMOVED lines=33> */
.L_x_6979:
[----:B------:R-:W2:Y:S02]  /*0210*/  LDG.E.U8 R4, desc[UR36][R4.64] ;  /* 0x0000002404047981 */ /* 0x000ea4000c1e1100 */
[----:B--2---:R-:W-:Y:S01]  /*0220*/  I2FP.F32.U32 R26, R4 ;  /* 0x00000004001a7245 */ /* 0x004fe20000201000 */
[----:B------:R-:W-:Y:S06]  /*0230*/  BRA `(.L_x_6981) ;  /* 0x0000000c00287947 */ /* 0x000fec0003800000 */
.L_x_6978:
        /* <DEDUP_REMOVED lines=9> */
.L_x_6983:
[----:B------:R-:W2:Y:S02]  /*02d0*/  LDG.E R4, desc[UR36][R4.64] ;  /* 0x0000002404047981 */ /* 0x000ea4000c1e1900 */
[----:B--2---:R-:W-:Y:S01]  /*02e0*/  I2FP.F32.S32 R26, R4 ;  /* 0x00000004001a7245 */ /* 0x004fe20000201400 */
[----:B------:R-:W-:Y:S06]  /*02f0*/  BRA `(.L_x_6981) ;  /* 0x0000000800f87947 */ /* 0x000fec0003800000 */
.L_x_6982:
[----:B------:R-:W2:Y:S02]  /*0300*/  LDG.E.U16 R4, desc[UR36][R4.64] ;  /* 0x0000002404047981 */ /* 0x000ea4000c1e1500 */
[----:B--2---:R2:W3:Y:S01]  /*0310*/  I2F.S16 R26, R4 ;  /* 0x00000004001a7306 */ /* 0x0044e20000101400 */
[----:B------:R-:W-:Y:S05]  /*0320*/  BRA `(.L_x_6981) ;  /* 0x0000000800ec7947 */ /* 0x000fea0003800000 */
.L_x_6977:
        /* <DEDUP_REMOVED lines=8> */
.L_x_6985:
[----:B------:R-:W2:Y:S02]  /*03b0*/  LDG.E.U16 R4, desc[UR36][R4.64] ;  /* 0x0000002404047981 */ /* 0x000ea4000c1e1500 */
[----:B--2---:R-:W-:Y:S01]  /*03c0*/  HADD2.F32 R26, -RZ, R4.H0_H0 ;  /* 0x20000004ff1a7230 */ /* 0x004fe20000004100 */
[----:B------:R-:W-:Y:S06]  /*03d0*/  BRA `(.L_x_6981) ;  /* 0x0000000800c07947 */ /* 0x000fec0003800000 */
.L_x_6984:
        /* <DEDUP_REMOVED lines=8> */
.L_x_6987:
[----:B------:R-:W2:Y:S02]  /*0460*/  LDG.E.U16 R4, desc[UR36][R4.64] ;  /* 0x0000002404047981 */ /* 0x000ea4000c1e1500 */
[----:B--2---:R-:W-:Y:S01]  /*0470*/  HADD2.F32 R26, -RZ, R4.H0_H0 ;  /* 0x20000004ff1a7230 */ /* 0x004fe20000004100 */
[----:B------:R-:W-:Y:S06]  /*0480*/  BRA `(.L_x_6981) ;  /* 0x0000000800947947 */ /* 0x000fec0003800000 */
.L_x_6986:
[----:B------:R-:W2:Y:S01]  /*0490*/  LDG.E.64 R4, desc[UR36][R4.64] ;  /* 0x0000002404047981 */ /* 0x000ea2000c1e1b00 */
[----:B------:R-:W-:Y:S01]  /*04a0*/  UMOV UR4, 0xf0000000 ;  /* 0xf000000000047882 */ /* 0x000fe20000000000 */
[----:B------:R-:W-:Y:S01]  /*04b0*/  UMOV UR5, 0x380fffff ;  /* 0x380fffff00057882 */ /* 0x000fe20000000000 */
[----:B--2---:R-:W0:Y:S01]  /*04c0*/  F2F.F32.F64 R26, R4 ;  /* 0x00000004001a7310 */ /* 0x004e220000301000 */
[----:B------:R-:W-:-:S14]  /*04d0*/  DSETP.GEU.AND P0, PT, |R4|, UR4, PT ;  /* 0x0000000404007e2a */ /* 0x000fdc000bf0e200 */
[----:B0-----:R-:W-:Y:S01]  /*04e0*/  @!P0 FMUL R26, R26, 1.175494350822287508e-38 ;  /* 0x008000001a1a8820 */ /* 0x001fe20000400000 */
[----:B------:R-:W-:Y:S06]  /*04f0*/  BRA `(.L_x_6981) ;  /* 0x0000000800787947 */ /* 0x000fec0003800000 */
.L_x_6976:
        /* <DEDUP_REMOVED lines=12> */
.L_x_6990:
[----:B------:R-:W2:Y:S01]  /*05c0*/  LDG.E.64 R4, desc[UR36][R4.64] ;  /* 0x0000002404047981 */ /* 0x000ea2000c1e1b00 */
[----:B------:R-:W-:Y:S01]  /*05d0*/  UMOV UR4, 0xf0000000 ;  /* 0xf000000000047882 */ /* 0x000fe20000000000 */
[----:B------:R-:W-:Y:S01]  /*05e0*/  UMOV UR5, 0x380fffff ;  /* 0x380fffff00057882 */ /* 0x000fe20000000000 */
[----:B--2---:R-:W0:Y:S01]  /*05f0*/  F2F.F32.F64 R26, R4 ;  /* 0x00000004001a7310 */ /* 0x004e220000301000 */
[----:B------:R-:W-:-:S14]  /*0600*/  DSETP.GEU.AND P0, PT, |R4|, UR4, PT ;  /* 0x0000000404007e2a */ /* 0x000fdc000bf0e200 */
[----:B0-----:R-:W-:Y:S01]  /*0610*/  @!P0 FMUL R26, R26, 1.175494350822287508e-38 ;  /* 0x008000001a1a8820 */ /* 0x001fe20000400000 */
[----:B------:R-:W-:Y:S06]  /*0620*/  BRA `(.L_x_6981) ;  /* 0x00000008002c7947 */ /* 0x000fec0003800000 */
.L_x_6989:
        /* <DEDUP_REMOVED lines=25> */
.L_x_6992:
        /* <DEDUP_REMOVED lines=13> */
.L_x_6991:
[----:B------:R-:W2:Y:S02]  /*0890*/  LDG.E.U16 R4, desc[UR36][R4.64] ;  /* 0x0000002404047981 */ /* 0x000ea4000c1e1500 */
[----:B--2---:R-:W-:Y:S01]  /*08a0*/  IMAD.U32 R26, R4, 0x10000, RZ ;  /* 0x00010000041a7824 */ /* 0x004fe200078e00ff */
[----:B------:R-:W-:Y:S06]  /*08b0*/  BRA `(.L_x_6981) ;  /* 0x0000000400887947 */ /* 0x000fec0003800000 */
.L_x_6988:
        /* <DEDUP_REMOVED lines=11> */
.L_x_6995:
        /* <DEDUP_REMOVED lines=20> */
.L_x_6997:
[----:B------:R-:W-:Y:S05]  /*0ab0*/  BSYNC.RECONVERGENT B0 ;  /* 0x0000000000007941 */ /* 0x000fea0003800200 */
.L_x_6996:
[----:B------:R-:W-:Y:S01]  /*0ac0*/  IMAD.SHL.U32 R0, R0, 0x100000, RZ ;  /* 0x0010000000007824 */ /* 0x000fe200078e00ff */
[----:B------:R-:W-:-:S04]  /*0ad0*/  LEA R3, R3, 0x3b800000, 0x17 ;  /* 0x3b80000003037811 */ /* 0x000fc800078eb8ff */
[----:B------:R-:W-:Y:S01]  /*0ae0*/  LOP3.LUT R26, R3, R0, R7, 0xfe, !PT ;  /* 0x00000000031a7212 */ /* 0x000fe200078efe07 */
[----:B------:R-:W-:Y:S06]  /*0af0*/  BRA `(.L_x_6981) ;  /* 0x0000000000f87947 */ /* 0x000fec0003800000 */
.L_x_6994:
        /* <DEDUP_REMOVED lines=20> */
.L_x_6999:
[----:B------:R-:W-:Y:S05]  /*0c40*/  BSYNC.RECONVERGENT B0 ;  /* 0x0000000000007941 */ /* 0x000fea0003800200 */
.L_x_6998:
[----:B------:R-:W-:Y:S01]  /*0c50*/  IMAD.SHL.U32 R0, R0, 0x200000, RZ ;  /* 0x0020000000007824 */ /* 0x000fe200078e00ff */
[----:B------:R-:W-:-:S04]  /*0c60*/  LEA R3, R3, 0x37800000, 0x17 ;  /* 0x3780000003037811 */ /* 0x000fc800078eb8ff */
[----:B------:R-:W-:Y:S01]  /*0c70*/  LOP3.LUT R26, R3, R0, R7, 0xfe, !PT ;  /* 0x00000000031a7212 */ /* 0x000fe200078efe07 */
[----:B------:R-:W-:Y:S06]  /*0c80*/  BRA `(.L_x_6981) ;  /* 0x0000000000947947 */ /* 0x000fec0003800000 */
.L_x_6993:
[----:B------:R-:W-:-:S09]  /*0c90*/  UISETP.NE.AND UP0, UPT, UR4, 0x1c, UPT ;  /* 0x0000001c0400788c */ /* 0x000fd2000bf05270 */
[----:B------:R-:W-:Y:S05]  /*0ca0*/  BRA.U !UP0, `(.L_x_7000) ;  /* 0x0000000108847547 */ /* 0x000fea000b800000 */
[----:B------:R-:W-:-:S09]  /*0cb0*/  UISETP.NE.AND UP0, UPT, UR4, 0x1d, UPT ;  /* 0x0000001d0400788c */ /* 0x000fd2000bf05270 */
[----:B------:R-:W-:Y:S05]  /*0cc0*/  BRA.U !UP0, `(.L_x_7001) ;  /* 0x0000000108707547 */ /* 0x000fea000b800000 */
[----:B------:R-:W-:-:S09]  /*0cd0*/  UISETP.NE.AND UP0, UPT, UR4, 0x2c, UPT ;  /* 0x0000002c0400788c */ /* 0x000fd2000bf05270 */
[----:B------:R-:W-:Y:S05]  /*0ce0*/  BRA.U !UP0, `(.L_x_7002) ;  /* 0x0000000108487547 */ /* 0x000fea000b800000 */
.L_x_6980:
        /* <DEDUP_REMOVED lines=16> */
.L_x_7003:
[----:B------:R-:W-:Y:S01]  /*0df0*/  IMAD.MOV.U32 R26, RZ, RZ, RZ ;  /* 0x000000ffff1a7224 */ /* 0x000fe200078e00ff */
[----:B------:R-:W-:Y:S06]  /*0e00*/  BRA `(.L_x_6981) ;  /* 0x0000000000347947 */ /* 0x000fec0003800000 */
.L_x_7002:
        /* <DEDUP_REMOVED lines=8> */
.L_x_7001:
[----:B------:R-:W2:Y:S02]  /*0e90*/  LDG.E.64 R26, desc[UR36][R4.64] ;  /* 0x00000024041a7981 */ /* 0x000ea4000c1e1b00 */
[----:B--2---:R0:W1:Y:S01]  /*0ea0*/  I2F.U64 R26, R26 ;  /* 0x0000001a001a7312 */ /* 0x0040620000301000 */
[----:B------:R-:W-:Y:S05]  /*0eb0*/  BRA `(.L_x_6981) ;  /* 0x0000000000087947 */ /* 0x000fea0003800000 */
.L_x_7000:
[----:B------:R-:W2:Y:S02]  /*0ec0*/  LDG.E R4, desc[UR36][R4.64] ;  /* 0x0000002404047981 */ /* 0x000ea4000c1e1900 */
[----:B--2---:R-:W-:-:S07]  /*0ed0*/  I2FP.F32.U32 R26, R4 ;  /* 0x00000004001a7245 */ /* 0x004fce0000201000 */
.L_x_6981:
[----:B------:R-:W-:Y:S05]  /*0ee0*/  BSYNC.RECONVERGENT B6 ;  /* 0x0000000000067941 */ /* 0x000fea0003800200 */
.L_x_6975:
[----:B------:R-:W-:-:S07]  /*0ef0*/  VIADD R17, R25, 0x80 ;  /* 0x0000008019117836 */ /* 0x000fce0000000000 */
.L_x_6974:
[----:B------:R-:W-:Y:S05]  /*0f00*/  BSYNC.RECONVERGENT B7 ;  /* 0x0000000000077941 */ /* 0x000fea0003800200 */
.L_x_6973:
        /* <DEDUP_REMOVED lines=25> */
.L_x_7010:
[----:B------:R-:W2:Y:S02]  /*10a0*/  LDG.E.U8 R4, desc[UR36][R4.64] ;  /* 0x0000002404047981 */ /* 0x000ea4000c1e1100 */
[----:B--2---:R-:W-:Y:S01]  /*10b0*/  I2FP.F32.U32 R19, R4 ;  /* 0x0000000400137245 */ /* 0x004fe20000201000 */
[----:B------:R-:W-:Y:S06]  /*10c0*/  BRA `(.L_x_7012) ;  /* 0x0000000c00247947 */ /* 0x000fec0003800000 */
.L_x_7009:
        /* <DEDUP_REMOVED lines=9> */
.L_x_7014:
[----:B------:R-:W2:Y:S02]  /*1160*/  LDG.E R4, desc[UR36][R4.64] ;  /* 0x0000002404047981 */ /* 0x000ea4000c1e1900 */
[----:B--2---:R-:W-:Y:S01]  /*1170*/  I2FP.F32.S32 R19, R4 ;  /* 0x0000000400137245 */ /* 0x004fe20000201400 */
[----:B------:R-:W-:Y:S06]  /*1180*/  BRA `(.L_x_7012) ;  /* 0x0000000800f47947 */ /* 0x000fec0003800000 */
.L_x_7013:
[----:B------:R-:W2:Y:S02]  /*1190*/  LDG.E.U16 R4, desc[UR36][R4.64] ;  /* 0x0000002404047981 */ /* 0x000ea4000c1e1500 */
[----:B--2---:R0:W2:Y:S01]  /*11a0*/  I2F.S16 R19, R4 ;  /* 0x0000000400137306 */ /* 0x0040a20000101400 */
[----:B------:R-:W-:Y:S05]  /*11b0*/  BRA `(.L_x_7012) ;  /* 0x0000000800e87947 */ /* 0x000fea0003800000 */
.L_x_7008:
        /* <DEDUP_REMOVED lines=8> */
.L_x_7016:
[----:B------:R-:W2:Y:S02]  /*1240*/  LDG.E.U16 R4, desc[UR36][R4.64] ;  /* 0x0000002404047981 */ /* 0x000ea4000c1e1500 */
[----:B--2---:R-:W-:Y:S01]  /*1250*/  HADD2.F32 R19, -RZ, R4.H0_H0 ;  /* 0x20000004ff137230 */ /* 0x004fe20000004100 */
[----:B------:R-:W-:Y:S06]  /*1260*/  BRA `(.L_x_7012) ;  /* 0x0000000800bc7947 */ /* 0x000fec0003800000 */
.L_x_7015:
        /* <DEDUP_REMOVED lines=8> */
.L_x_7018:
[----:B------:R-:W2:Y:S02]  /*12f0*/  LDG.E.U16 R4, desc[UR36][R4.64] ;  /* 0x0000002404047981 */ /* 0x000ea4000c1e1500 */
[----:B--2---:R-:W-:Y:S01]  /*1300*/  HADD2.F32 R19, -RZ, R4.H0_H0 ;  /* 0x20000004ff137230 */ /* 0x004fe20000004100 */
[----:B------:R-:W-:Y:S06]  /*1310*/  BRA `(.L_x_7012) ;  /* 0x0000000800907947 */ /* 0x000fec0003800000 */
.L_x_7017:
[----:B------:R-:W2:Y:S01]  /*1320*/  LDG.E.64 R4, desc[UR36][R4.64] ;  /* 0x0000002404047981 */ /* 0x000ea2000c1e1b00 */
[----:B------:R-:W-:Y:S01]  /*1330*/  UMOV UR4, 0xf0000000 ;  /* 0xf000000000047882 */ /* 0x000fe20000000000 */
[----:B------:R-:W-:Y:S01]  /*1340*/  UMOV UR5, 0x380fffff ;  /* 0x380fffff00057882 */ /* 0x000fe20000000000 */
[----:B--2---:R-:W0:Y:S01]  /*1350*/  F2F.F32.F64 R19, R4 ;  /* 0x0000000400137310 */ /* 0x004e220000301000 */
[----:B------:R-:W-:-:S14]  /*1360*/  DSETP.GEU.AND P0, PT, |R4|, UR4, PT ;  /* 0x0000000404007e2a */ /* 0x000fdc000bf0e200 */
[----:B0-----:R-:W-:Y:S01]  /*1370*/  @!P0 FMUL R19, R19, 1.175494350822287508e-38 ;  /* 0x0080000013138820 */ /* 0x001fe20000400000 */
[----:B------:R-:W-:Y:S06]  /*1380*/  BRA `(.L_x_7012) ;  /* 0x0000000800747947 */ /* 0x000fec0003800000 */
.L_x_7007:
        /* <DEDUP_REMOVED lines=12> */
.L_x_7021:
[----:B------:R-:W2:Y:S01]  /*1450*/  LDG.E.64 R4, desc[UR36][R4.64] ;  /* 0x0000002404047981 */ /* 0x000ea2000c1e1b00 */
[----:B------:R-:W-:Y:S01]  /*1460*/  UMOV UR4, 0xf0000000 ;  /* 0xf000000000047882 */ /* 0x000fe20000000000 */
[----:B------:R-:W-:Y:S01]  /*1470*/  UMOV UR5, 0x380fffff ;  /* 0x380fffff00057882 */ /* 0x000fe20000000000 */
[----:B--2---:R-:W0:Y:S01]  /*1480*/  F2F.F32.F64 R19, R4 ;  /* 0x0000000400137310 */ /* 0x004e220000301000 */
[----:B------:R-:W-:-:S14]  /*1490*/  DSETP.GEU.AND P0, PT, |R4|, UR4, PT ;  /* 0x0000000404007e2a */ /* 0x000fdc000bf0e200 */
[----:B0-----:R-:W-:Y:S01]  /*14a0*/  @!P0 FMUL R19, R19, 1.175494350822287508e-38 ;  /* 0x0080000013138820 */ /* 0x001fe20000400000 */
[----:B------:R-:W-:Y:S06]  /*14b0*/  BRA `(.L_x_7012) ;  /* 0x0000000800287947 */ /* 0x000fec0003800000 */
.L_x_7020:
        /* <DEDUP_REMOVED lines=25> */
.L_x_7023:
        /* <DEDUP_REMOVED lines=12> */
.L_x_7022:
[----:B------:R-:W2:Y:S02]  /*1710*/  LDG.E.U16 R4, desc[UR36][R4.64] ;  /* 0x0000002404047981 */ /* 0x000ea4000c1e1500 */
[----:B--2---:R-:W-:Y:S01]  /*1720*/  IMAD.U32 R19, R4, 0x10000, RZ ;  /* 0x0001000004137824 */ /* 0x004fe200078e00ff */
[----:B------:R-:W-:Y:S06]  /*1730*/  BRA `(.L_x_7012) ;  /* 0x0000000400887947 */ /* 0x000fec0003800000 */
.L_x_7019:
        /* <DEDUP_REMOVED lines=11> */
.L_x_7026:
        /* <DEDUP_REMOVED lines=20> */
.L_x_7028:
[----:B------:R-:W-:Y:S05]  /*1930*/  BSYNC.RECONVERGENT B0 ;  /* 0x0000000000007941 */ /* 0x000fea0003800200 */
.L_x_7027:
[----:B------:R-:W-:Y:S01]  /*1940*/  IMAD.SHL.U32 R0, R0, 0x100000, RZ ;  /* 0x0010000000007824 */ /* 0x000fe200078e00ff */
[----:B------:R-:W-:-:S04]  /*1950*/  LEA R3, R3, 0x3b800000, 0x17 ;  /* 0x3b80000003037811 */ /* 0x000fc800078eb8ff */
[----:B------:R-:W-:Y:S01]  /*1960*/  LOP3.LUT R19, R3, R0, R19, 0xfe, !PT ;  /* 0x0000000003137212 */ /* 0x000fe200078efe13 */
[----:B------:R-:W-:Y:S06]  /*1970*/  BRA `(.L_x_7012) ;  /* 0x0000000000f87947 */ /* 0x000fec0003800000 */
.L_x_7025:
        /* <DEDUP_REMOVED lines=20> */
.L_x_7030:
[----:B------:R-:W-:Y:S05]  /*1ac0*/  BSYNC.RECONVERGENT B0 ;  /* 0x0000000000007941 */ /* 0x000fea0003800200 */
.L_x_7029:
[----:B------:R-:W-:Y:S01]  /*1ad0*/  IMAD.SHL.U32 R0, R0, 0x200000, RZ ;  /* 0x0020000000007824 */ /* 0x000fe200078e00ff */
[----:B------:R-:W-:-:S04]  /*1ae0*/  LEA R3, R3, 0x37800000, 0x17 ;  /* 0x3780000003037811 */ /* 0x000fc800078eb8ff */
[----:B------:R-:W-:Y:S01]  /*1af0*/  LOP3.LUT R19, R3, R0, R19, 0xfe, !PT ;  /* 0x0000000003137212 */ /* 0x000fe200078efe13 */
[----:B------:R-:W-:Y:S06]  /*1b00*/  BRA `(.L_x_7012) ;  /* 0x0000000000947947 */ /* 0x000fec0003800000 */
.L_x_7024:
        /* <DEDUP_REMOVED lines=14> */
.L_x_7011:
        /* <DEDUP_REMOVED lines=16> */
.L_x_7033:
[----:B------:R-:W-:Y:S01]  /*1cf0*/  IMAD.MOV.U32 R19, RZ, RZ, RZ ;  /* 0x000000ffff137224 */ /* 0x000fe200078e00ff */
[----:B------:R-:W-:Y:S06]  /*1d00*/  BRA `(.L_x_7012) ;  /* 0x0000000000147947 */ /* 0x000fec0003800000 */
.L_x_7032:
[----:B------:R-:W2:Y:S02]  /*1d10*/  LDG.E.64 R4, desc[UR36][R4.64] ;  /* 0x0000002404047981 */ /* 0x000ea4000c1e1b00 */
[----:B--2---:R0:W2:Y:S01]  /*1d20*/  I2F.U64 R19, R4 ;  /* 0x0000000400137312 */ /* 0x0040a20000301000 */
[----:B------:R-:W-:Y:S05]  /*1d30*/  BRA `(.L_x_7012) ;  /* 0x0000000000087947 */ /* 0x000fea0003800000 */
.L_x_7031:
[----:B------:R-:W2:Y:S02]  /*1d40*/  LDG.E R4, desc[UR36][R4.64] ;  /* 0x0000002404047981 */ /* 0x000ea4000c1e1900 */
[----:B--2---:R-:W-:-:S07]  /*1d50*/  I2FP.F32.U32 R19, R4 ;  /* 0x0000000400137245 */ /* 0x004fce0000201000 */
.L_x_7012:
[----:B------:R-:W-:Y:S05]  /*1d60*/  BSYNC.RECONVERGENT B6 ;  /* 0x0000000000067941 */ /* 0x000fea0003800200 */
.L_x_7006:
[----:B------:R-:W-:-:S07]  /*1d70*/  VIADD R17, R17, 0x80 ;  /* 0x0000008011117836 */ /* 0x000fce0000000000 */
.L_x_7005:
[----:B------:R-:W-:Y:S05]  /*1d80*/  BSYNC.RECONVERGENT B7 ;  /* 0x0000000000077941 */ /* 0x000fea0003800200 */
.L_x_7004:
        /* <DEDUP_REMOVED lines=25> */
.L_x_7040:
[----:B------:R-:W2:Y:S02]  /*1f20*/  LDG.E.U8 R4, desc[UR36][R4.64] ;  /* 0x0000002404047981 */ /* 0x000ea4000c1e1100 */
[----:B--2---:R-:W-:Y:S01]  /*1f30*/  I2FP.F32.U32 R23, R4 ;  /* 0x0000000400177245 */ /* 0x004fe20000201000 */
[----:B------:R-:W-:Y:S06]  /*1f40*/  BRA `(.L_x_7042) ;  /* 0x0000000c00247947 */ /* 0x000fec0003800000 */
.L_x_7039:
        /* <DEDUP_REMOVED lines=9> */
.L_x_7044:
[----:B------:R-:W2:Y:S02]  /*1fe0*/  LDG.E R4, desc[UR36][R4.64] ;  /* 0x0000002404047981 */ /* 0x000ea4000c1e1900 */
[----:B--2---:R-:W-:Y:S01]  /*1ff0*/  I2FP.F32.S32 R23, R4 ;  /* 0x0000000400177245 */ /* 0x004fe20000201400 */
[----:B------:R-:W-:Y:S06]  /*2000*/  BRA `(.L_x_7042) ;  /* 0x0000000800f47947 */ /* 0x000fec0003800000 */
.L_x_7043:
[----:B------:R-:W2:Y:S02]  /*2010*/  LDG.E.U16 R4, desc[UR36][R4.64] ;  /* 0x0000002404047981 */ /* 0x000ea4000c1e1500 */
[----:B--2---:R4:W0:Y:S01]  /*2020*/  I2F.S16 R23, R4 ;  /* 0x0000000400177306 */ /* 0x0048220000101400 */
[----:B------:R-:W-:Y:S05]  /*2030*/  BRA `(.L_x_7042) ;  /* 0x0000000800e87947 */ /* 0x000fea0003800000 */
.L_x_7038:
        /* <DEDUP_REMOVED lines=8> */
.L_x_7046:
[----:B------:R-:W2:Y:S02]  /*20c0*/  LDG.E.U16 R4, desc[UR36][R4.64] ;  /* 0x0000002404047981 */ /* 0x000ea4000c1e1500 */
[----:B--2---:R-:W-:Y:S01]  /*20d0*/  HADD2.F32 R23, -RZ, R4.H0_H0 ;  /* 0x20000004ff177230 */ /* 0x004fe20000004100 */
[----:B------:R-:W-:Y:S06]  /*20e0*/  BRA `(.L_x_7042) ;  /* 0x0000000800bc7947 */ /* 0x000fec0003800000 */
.L_x_7045:
        /* <DEDUP_REMOVED lines=8> */
.L_x_7048:
[----:B------:R-:W2:Y:S02]  /*2170*/  LDG.E.U16 R4, desc[UR36][R4.64] ;  /* 0x0000002404047981 */ /* 0x000ea4000c1e1500 */
[----:B--2---:R-:W-:Y:S01]  /*2180*/  HADD2.F32 R23, -RZ, R4.H0_H0 ;  /* 0x20000004ff177230 */ /* 0x004fe20000004100 */
[----:B------:R-:W-:Y:S06]  /*2190*/  BRA `(.L_x_7042) ;  /* 0x0000000800907947 */ /* 0x000fec0003800000 */
.L_x_7047:
[----:B------:R-:W2:Y:S01]  /*21a0*/  LDG.E.64 R4, desc[UR36][R4.64] ;  /* 0x0000002404047981 */ /* 0x000ea2000c1e1b00 */
[----:B------:R-:W-:Y:S01]  /*21b0*/  UMOV UR4, 0xf0000000 ;  /* 0xf000000000047882 */ /* 0x000fe20000000000 */
[----:B------:R-:W-:Y:S01]  /*21c0*/  UMOV UR5, 0x380fffff ;  /* 0x380fffff00057882 */ /* 0x000fe20000000000 */
[----:B--2---:R-:W0:Y:S01]  /*21d0*/  F2F.F32.F64 R23, R4 ;  /* 0x0000000400177310 */ /* 0x004e220000301000 */
[----:B------:R-:W-:-:S14]  /*21e0*/  DSETP.GEU.AND P0, PT, |R4|, UR4, PT ;  /* 0x0000000404007e2a */ /* 0x000fdc000bf0e200 */
[----:B0-----:R-:W-:Y:S01]  /*21f0*/  @!P0 FMUL R23, R23, 1.175494350822287508e-38 ;  /* 0x0080000017178820 */ /* 0x001fe20000400000 */
[----:B------:R-:W-:Y:S06]  /*2200*/  BRA `(.L_x_7042) ;  /* 0x0000000800747947 */ /* 0x000fec0003800000 */
.L_x_7037:
        /* <DEDUP_REMOVED lines=12> */
.L_x_7051:
[----:B------:R-:W2:Y:S01]  /*22d0*/  LDG.E.64 R4, desc[UR36][R4.64] ;  /* 0x0000002404047981 */ /* 0x000ea2000c1e1b00 */
[----:B------:R-:W-:Y:S01]  /*22e0*/  UMOV UR4, 0xf0000000 ;  /* 0xf000000000047882 */ /* 0x000fe20000000000 */
[----:B------:R-:W-:Y:S01]  /*22f0*/  UMOV UR5, 0x380fffff ;  /* 0x380fffff00057882 */ /* 0x000fe20000000000 */
[----:B--2---:R-:W0:Y:S01]  /*2300*/  F2F.F32.F64 R23, R4 ;  /* 0x0000000400177310 */ /* 0x004e220000301000 */
[----:B------:R-:W-:-:S14]  /*2310*/  DSETP.GEU.AND P0, PT, |R4|, UR4, PT ;  /* 0x0000000404007e2a */ /* 0x000fdc000bf0e200 */
[----:B0-----:R-:W-:Y:S01]  /*2320*/  @!P0 FMUL R23, R23, 1.175494350822287508e-38 ;  /* 0x0080000017178820 */ /* 0x001fe20000400000 */
[----:B------:R-:W-:Y:S06]  /*2330*/  BRA `(.L_x_7042) ;  /* 0x0000000800287947 */ /* 0x000fec0003800000 */
.L_x_7050:
        /* <DEDUP_REMOVED lines=25> */
.L_x_7053:
        /* <DEDUP_REMOVED lines=12> */
.L_x_7052:
[----:B------:R-:W2:Y:S02]  /*2590*/  LDG.E.U16 R4, desc[UR36][R4.64] ;  /* 0x0000002404047981 */ /* 0x000ea4000c1e1500 */
[----:B--2---:R-:W-:Y:S01]  /*25a0*/  IMAD.U32 R23, R4, 0x10000, RZ ;  /* 0x0001000004177824 */ /* 0x004fe200078e00ff */
[----:B------:R-:W-:Y:S06]  /*25b0*/  BRA `(.L_x_7042) ;  /* 0x0000000400887947 */ /* 0x000fec0003800000 */
.L_x_7049:
        /* <DEDUP_REMOVED lines=11> */
.L_x_7056:
        /* <DEDUP_REMOVED lines=20> */
.L_x_7058:
[----:B------:R-:W-:Y:S05]  /*27b0*/  BSYNC.RECONVERGENT B0 ;  /* 0x0000000000007941 */ /* 0x000fea0003800200 */
.L_x_7057:
[----:B------:R-:W-:Y:S01]  /*27c0*/  IMAD.SHL.U32 R0, R0, 0x100000, RZ ;  /* 0x0010000000007824 */ /* 0x000fe200078e00ff */
[----:B------:R-:W-:-:S04]  /*27d0*/  LEA R3, R3, 0x3b800000, 0x17 ;  /* 0x3b80000003037811 */ /* 0x000fc800078eb8ff */
[----:B------:R-:W-:Y:S01]  /*27e0*/  LOP3.LUT R23, R3, R0, R23, 0xfe, !PT ;  /* 0x0000000003177212 */ /* 0x000fe200078efe17 */
[----:B------:R-:W-:Y:S06]  /*27f0*/  BRA `(.L_x_7042) ;  /* 0x0000000000f87947 */ /* 0x000fec0003800000 */
.L_x_7055:
        /* <DEDUP_REMOVED lines=20> */
.L_x_7060:
[----:B------:R-:W-:Y:S05]  /*2940*/  BSYNC.RECONVERGENT B0 ;  /* 0x0000000000007941 */ /* 0x000fea0003800200 */
.L_x_7059:
[----:B------:R-:W-:Y:S01]  /*2950*/  IMAD.SHL.U32 R0, R0, 0x200000, RZ ;  /* 0x0020000000007824 */ /* 0x000fe200078e00ff */
[----:B------:R-:W-:-:S04]  /*2960*/  LEA R3, R3, 0x37800000, 0x17 ;  /* 0x3780000003037811 */ /* 0x000fc800078eb8ff */
[----:B------:R-:W-:Y:S01]  /*2970*/  LOP3.LUT R23, R3, R0, R23, 0xfe, !PT ;  /* 0x0000000003177212 */ /* 0x000fe200078efe17 */
[----:B------:R-:W-:Y:S06]  /*2980*/  BRA `(.L_x_7042) ;  /* 0x0000000000947947 */ /* 0x000fec0003800000 */
.L_x_7054:
        /* <DEDUP_REMOVED lines=14> */
.L_x_7041:
        /* <DEDUP_REMOVED lines=16> */
.L_x_7063:
[----:B------:R-:W-:Y:S01]  /*2b70*/  IMAD.MOV.U32 R23, RZ, RZ, RZ ;  /* 0x000000ffff177224 */ /* 0x000fe200078e00ff */
[----:B------:R-:W-:Y:S06]  /*2b80*/  BRA `(.L_x_7042) ;  /* 0x0000000000147947 */ /* 0x000fec0003800000 */
.L_x_7062:
[----:B------:R-:W2:Y:S02]  /*2b90*/  LDG.E.64 R4, desc[UR36][R4.64] ;  /* 0x0000002404047981 */ /* 0x000ea4000c1e1b00 */
[----:B--2---:R0:W2:Y:S01]  /*2ba0*/  I2F.U64 R23, R4 ;  /* 0x0000000400177312 */ /* 0x0040a20000301000 */
[----:B------:R-:W-:Y:S05]  /*2bb0*/  BRA `(.L_x_7042) ;  /* 0x0000000000087947 */ /* 0x000fea0003800000 */
.L_x_7061:
[----:B------:R-:W2:Y:S02]  /*2bc0*/  LDG.E R4, desc[UR36][R4.64] ;  /* 0x0000002404047981 */ /* 0x000ea4000c1e1900 */
[----:B--2---:R-:W-:-:S07]  /*2bd0*/  I2FP.F32.U32 R23, R4 ;  /* 0x0000000400177245 */ /* 0x004fce0000201000 */
.L_x_7042:
[----:B------:R-:W-:Y:S05]  /*2be0*/  BSYNC.RECONVERGENT B6 ;  /* 0x0000000000067941 */ /* 0x000fea0003800200 */
.L_x_7036:
[----:B------:R-:W-:-:S07]  /*2bf0*/  VIADD R17, R17, 0x80 ;  /* 0x0000008011117836 */ /* 0x000fce0000000000 */
.L_x_7035:
[----:B------:R-:W-:Y:S05]  /*2c00*/  BSYNC.RECONVERGENT B7 ;  /* 0x0000000000077941 */ /* 0x000fea0003800200 */
.L_x_7034:
        /* <DEDUP_REMOVED lines=24> */
.L_x_7069:
[----:B------:R-:W2:Y:S02]  /*2d90*/  LDG.E.U8 R4, desc[UR36][R4.64] ;  /* 0x0000002404047981 */ /* 0x000ea4000c1e1100 */
[----:B--2---:R-:W-:Y:S01]  /*2da0*/  I2FP.F32.U32 R16, R4 ;  /* 0x0000000400107245 */ /* 0x004fe20000201000 */
[----:B------:R-:W-:Y:S06]  /*2db0*/  BRA `(.L_x_7065) ;  /* 0x0000000c001c7947 */ /* 0x000fec0003800000 */
.L_x_7068:
        /* <DEDUP_REMOVED lines=9> */
.L_x_7072:
[----:B------:R-:W2:Y:S02]  /*2e50*/  LDG.E R4, desc[UR36][R4.64] ;  /* 0x0000002404047981 */ /* 0x000ea4000c1e1900 */
[----:B--2---:R-:W-:Y:S01]  /*2e60*/  I2FP.F32.S32 R16, R4 ;  /* 0x0000000400107245 */ /* 0x004fe20000201400 */
[----:B------:R-:W-:Y:S06]  /*2e70*/  BRA `(.L_x_7065) ;  /* 0x0000000800ec7947 */ /* 0x000fec0003800000 */
.L_x_7071:
[----:B------:R-:W2:Y:S02]  /*2e80*/  LDG.E.U16 R4, desc[UR36][R4.64] ;  /* 0x0000002404047981 */ /* 0x000ea4000c1e1500 */
[----:B--2---:R0:W2:Y:S01]  /*2e90*/  I2F.S16 R16, R4 ;  /* 0x0000000400107306 */ /* 0x0040a20000101400 */
[----:B------:R-:W-:Y:S05]  /*2ea0*/  BRA `(.L_x_7065) ;  /* 0x0000000800e07947 */ /* 0x000fea0003800000 */
.L_x_7067:
        /* <DEDUP_REMOVED lines=8> */
.L_x_7074:
[----:B------:R-:W2:Y:S02]  /*2f30*/  LDG.E.U16 R4, desc[UR36][R4.64] ;  /* 0x0000002404047981 */ /* 0x000ea4000c1e1500 */
[----:B--2---:R-:W-:Y:S01]  /*2f40*/  HADD2.F32 R16, -RZ, R4.H0_H0 ;  /* 0x20000004ff107230 */ /* 0x004fe20000004100 */
[----:B------:R-:W-:Y:S06]  /*2f50*/  BRA `(.L_x_7065) ;  /* 0x0000000800b47947 */ /* 0x000fec0003800000 */
.L_x_7073:
        /* <DEDUP_REMOVED lines=8> */
.L_x_7076:
[----:B------:R-:W2:Y:S02]  /*2fe0*/  LDG.E.U16 R4, desc[UR36][R4.64] ;  /* 0x0000002404047981 */ /* 0x000ea4000c1e1500 */
[----:B--2---:R-:W-:Y:S01]  /*2ff0*/  HADD2.F32 R16, -RZ, R4.H0_H0 ;  /* 0x20000004ff107230 */ /* 0x004fe20000004100 */
[----:B------:R-:W-:Y:S06]  /*3000*/  BRA `(.L_x_7065) ;  /* 0x0000000800887947 */ /* 0x000fec0003800000 */
.L_x_7075:
[----:B------:R-:W2:Y:S01]  /*3010*/  LDG.E.64 R4, desc[UR36][R4.64] ;  /* 0x0000002404047981 */ /* 0x000ea2000c1e1b00 */
[----:B------:R-:W-:Y:S01]  /*3020*/  UMOV UR4, 0xf0000000 ;  /* 0xf000000000047882 */ /* 0x000fe20000000000 */
[----:B------:R-:W-:Y:S01]  /*3030*/  UMOV UR5, 0x380fffff ;  /* 0x380fffff00057882 */ /* 0x000fe20000000000 */
[----:B--2---:R-:W0:Y:S01]  /*3040*/  F2F.F32.F64 R16, R4 ;  /* 0x0000000400107310 */ /* 0x004e220000301000 */
[----:B------:R-:W-:-:S14]  /*3050*/  DSETP.GEU.AND P0, PT, |R4|, UR4, PT ;  /* 0x0000000404007e2a */ /* 0x000fdc000bf0e200 */
[----:B0-----:R-:W-:Y:S01]  /*3060*/  @!P0 FMUL R16, R16, 1.175494350822287508e-38 ;  /* 0x0080000010108820 */ /* 0x001fe20000400000 */
[----:B------:R-:W-:Y:S06]  /*3070*/  BRA `(.L_x_7065) ;  /* 0x00000008006c7947 */ /* 0x000fec0003800000 */
.L_x_7066:
        /* <DEDUP_REMOVED lines=12> */
.L_x_7079:
[----:B------:R-:W2:Y:S01]  /*3140*/  LDG.E.64 R4, desc[UR36][R4.64] ;  /* 0x0000002404047981 */ /* 0x000ea2000c1e1b00 */
[----:B------:R-:W-:Y:S01]  /*3150*/  UMOV UR4, 0xf0000000 ;  /* 0xf000000000047882 */ /* 0x000fe20000000000 */
[----:B------:R-:W-:Y:S01]  /*3160*/  UMOV UR5, 0x380fffff ;  /* 0x380fffff00057882 */ /* 0x000fe20000000000 */
[----:B--2---:R-:W0:Y:S01]  /*3170*/  F2F.F32.F64 R16, R4 ;  /* 0x0000000400107310 */ /* 0x004e220000301000 */
[----:B------:R-:W-:-:S14]  /*3180*/  DSETP.GEU.AND P0, PT, |R4|, UR4, PT ;  /* 0x0000000404007e2a */ /* 0x000fdc000bf0e200 */
[----:B0-----:R-:W-:Y:S01]  /*3190*/  @!P0 FMUL R16, R16, 1.175494350822287508e-38 ;  /* 0x0080000010108820 */ /* 0x001fe20000400000 */
[----:B------:R-:W-:Y:S06]  /*31a0*/  BRA `(.L_x_7065) ;  /* 0x0000000800207947 */ /* 0x000fec0003800000 */
.L_x_7078:
        /* <DEDUP_REMOVED lines=25> */
.L_x_7081:
        /* <DEDUP_REMOVED lines=13> */
.L_x_7080:
[----:B------:R-:W2:Y:S02]  /*3410*/  LDG.E.U16 R4, desc[UR36][R4.64] ;  /* 0x0000002404047981 */ /* 0x000ea4000c1e1500 */
[----:B--2---:R-:W-:Y:S01]  /*3420*/  IMAD.U32 R16, R4, 0x10000, RZ ;  /* 0x0001000004107824 */ /* 0x004fe200078e00ff */
[----:B------:R-:W-:Y:S06]  /*3430*/  BRA `(.L_x_7065) ;  /* 0x00000004007c7947 */ /* 0x000fec0003800000 */
.L_x_7077:
        /* <DEDUP_REMOVED lines=11> */
.L_x_7084:
        /* <DEDUP_REMOVED lines=19> */
.L_x_7086:
[----:B------:R-:W-:Y:S05]  /*3620*/  BSYNC.RECONVERGENT B0 ;  /* 0x0000000000007941 */ /* 0x000fea0003800200 */
.L_x_7085:
[----:B------:R-:W-:Y:S01]  /*3630*/  IMAD.SHL.U32 R0, R0, 0x100000, RZ ;  /* 0x0010000000007824 */ /* 0x000fe200078e00ff */
[----:B------:R-:W-:-:S04]  /*3640*/  LEA R3, R3, 0x3b800000, 0x17 ;  /* 0x3b80000003037811 */ /* 0x000fc800078eb8ff */
[----:B------:R-:W-:Y:S01]  /*3650*/  LOP3.LUT R16, R3, R0, R7, 0xfe, !PT ;  /* 0x0000000003107212 */ /* 0x000fe200078efe07 */
[----:B------:R-:W-:Y:S06]  /*3660*/  BRA `(.L_x_7065) ;  /* 0x0000000000f07947 */ /* 0x000fec0003800000 */
.L_x_7083:
        /* <DEDUP_REMOVED lines=19> */
.L_x_7088:
[----:B------:R-:W-:Y:S05]  /*37a0*/  BSYNC.RECONVERGENT B0 ;  /* 0x0000000000007941 */ /* 0x000fea0003800200 */
.L_x_7087:
[----:B------:R-:W-:Y:S01]  /*37b0*/  IMAD.SHL.U32 R0, R0, 0x200000, RZ ;  /* 0x0020000000007824 */ /* 0x000fe200078e00ff */
[----:B------:R-:W-:-:S04]  /*37c0*/  LEA R3, R3, 0x37800000, 0x17 ;  /* 0x3780000003037811 */ /* 0x000fc800078eb8ff */
[----:B------:R-:W-:Y:S01]  /*37d0*/  LOP3.LUT R16, R3, R0, R7, 0xfe, !PT ;  /* 0x0000000003107212 */ /* 0x000fe200078efe07 */
[----:B------:R-:W-:Y:S06]  /*37e0*/  BRA `(.L_x_7065) ;  /* 0x0000000000907947 */ /* 0x000fec0003800000 */
.L_x_7082:
        /* <DEDUP_REMOVED lines=14> */
.L_x_7070:
        /* <DEDUP_REMOVED lines=16> */
.L_x_7091:
[----:B------:R-:W-:Y:S05]  /*39d0*/  BRA `(.L_x_7065) ;  /* 0x0000000000147947 */ /* 0x000fea0003800000 */
.L_x_7090:
[----:B------:R-:W2:Y:S02]  /*39e0*/  LDG.E.64 R16, desc[UR36][R4.64] ;  /* 0x0000002404107981 */ /* 0x000ea4000c1e1b00 */
[----:B--2---:R0:W2:Y:S01]  /*39f0*/  I2F.U64 R16, R16 ;  /* 0x0000001000107312 */ /* 0x0040a20000301000 */
[----:B------:R-:W-:Y:S05]  /*3a00*/  BRA `(.L_x_7065) ;  /* 0x0000000000087947 */ /* 0x000fea0003800000 */
.L_x_7089:
[----:B------:R-:W2:Y:S02]  /*3a10*/  LDG.E R4, desc[UR36][R4.64] ;  /* 0x0000002404047981 */ /* 0x000ea4000c1e1900 */
[----:B--2---:R-:W-:-:S07]  /*3a20*/  I2FP.F32.U32 R16, R4 ;  /* 0x0000000400107245 */ /* 0x004fce0000201000 */
.L_x_7065:
[----:B------:R-:W-:Y:S05]  /*3a30*/  BSYNC.RECONVERGENT B6 ;  /* 0x0000000000067941 */ /* 0x000fea0003800200 */
.L_x_7064:
[----:B0-----:R-:W0:Y:S01]  /*3a40*/  LDC.U8 R17, c[0x0][0x3a4] ;  /* 0x0000e900ff117b82 */ /* 0x001e220000000000 */
[----:B------:R-:W-:Y:S01]  /*3a50*/  ISETP.GE.AND P0, PT, R25, R24, PT ;  /* 0x000000181900720c */ /* 0x000fe20003f06270 */
[----:B--2--5:R2:W0:Y:S01]  /*3a60*/  FRND R22, R23 ;  /* 0x0000001700167307 */ /* 0x0244220000201000 */
[----:B------:R-:W-:Y:S04]  /*3a70*/  BSSY.RECONVERGENT B7, `(.L_x_7092) ;  /* 0x00002b7000077945 */ /* 0x000fe80003800200 */
[----:B------:R-:W-:Y:S07]  /*3a80*/  BSSY.RELIABLE B6, `(.L_x_7093) ;  /* 0x00001d2000067945 */ /* 0x000fee0003800100 */
[----:B--2---:R-:W-:Y:S05]  /*3a90*/  @P0 BRA `(.L_x_7094) ;  /* 0x0000001c00340947 */ /* 0x004fea0003800000 */
[----:B------:R-:W2:Y:S01]  /*3aa0*/  LDCU UR4, c[0x0][0x3a8] ;  /* 0x00007500ff0477ac */ /* 0x000ea20008000800 */
[----:B------:R-:W5:Y:S01]  /*3ab0*/  LDC.64 R8, c[0x0][0x388] ;  /* 0x0000e200ff087b82 */ /* 0x000f620000000a00 */
[----:B------:R-:W-:Y:S01]  /*3ac0*/  IMAD R0, R2, 0x200, R25 ;  /* 0x0000020002007824 */ /* 0x000fe200078e0219 */
[----:B0-----:R-:W-:Y:S01]  /*3ad0*/  PRMT R5, R17, 0x9910, RZ ;  /* 0x0000991011057816 */ /* 0x001fe200000000ff */
[----:B-1-34-:R0:W1:Y:S01]  /*3ae0*/  FRND R4, R26 ;  /* 0x0000001a00047307 */ /* 0x01a0620000201000 */
[----:B------:R-:W-:-:S07]  /*3af0*/  VIADD R25, R25, 0x80 ;  /* 0x0000008019197836 */ /* 0x000fce0000000000 */
[----:B------:R0:W3:Y:S01]  /*3b00*/  FRND R18, R19 ;  /* 0x0000001300127307 */ /* 0x0000e20000201000 */
        /* <DEDUP_REMOVED lines=14> */
[----:B------:R-:W0:Y:S02]  /*3bf0*/  F2I.NTZ R3, R26 ;  /* 0x0000001a00037305 */ /* 0x000e240000203100 */
[----:B0-----:R0:W-:Y:S01]  /*3c00*/  STG.E.U8 desc[UR36][R8.64], R3 ;  /* 0x0000000308007986 */ /* 0x0011e2000c101124 */
[----:B------:R-:W-:Y:S05]  /*3c10*/  BRA `(.L_x_7100) ;  /* 0x0000000c003c7947 */ /* 0x000fea0003800000 */
.L_x_7098:
[----:B------:R-:W0:Y:S02]  /*3c20*/  F2I.S64 R26, R26 ;  /* 0x0000001a001a7311 */ /* 0x000e240000201900 */
[----:B0-----:R-:W-:-:S05]  /*3c30*/  IMAD.MOV.U32 R3, RZ, RZ, R26 ;  /* 0x000000ffff037224 */ /* 0x001fca00078e001a */
[----:B------:R0:W-:Y:S01]  /*3c40*/  STG.E.U8 desc[UR36][R8.64], R3 ;  /* 0x0000000308007986 */ /* 0x0001e2000c101124 */
[----:B------:R-:W-:Y:S05]  /*3c50*/  BRA `(.L_x_7100) ;  /* 0x0000000c002c7947 */ /* 0x000fea0003800000 */
.L_x_7097:
[----:B------:R-:W-:-:S13]  /*3c60*/  ISETP.NE.AND P0, PT, R0, 0x2, PT ;  /* 0x000000020000780c */ /* 0x000fda0003f05270 */
[----:B------:R-:W-:Y:S05]  /*3c70*/  @!P0 BRA `(.L_x_7101) ;  /* 0x0000000000288947 */ /* 0x000fea0003800000 */
[----:B------:R-:W-:-:S13]  /*3c80*/  ISETP.NE.AND P0, PT, R0, 0x3, PT ;  /* 0x000000030000780c */ /* 0x000fda0003f05270 */
[----:B------:R-:W-:Y:S05]  /*3c90*/  @!P0 BRA `(.L_x_7102) ;  /* 0x0000000000148947 */ /* 0x000fea0003800000 */
[----:B------:R-:W-:-:S13]  /*3ca0*/  ISETP.NE.AND P0, PT, R0, 0x4, PT ;  /* 0x000000040000780c */ /* 0x000fda0003f05270 */
[----:B------:R-:W-:Y:S05]  /*3cb0*/  @P0 BRA `(.L_x_7099) ;  /* 0x0000000800800947 */ /* 0x000fea0003800000 */
[----:B------:R-:W0:Y:S02]  /*3cc0*/  F2I.S64 R26, R26 ;  /* 0x0000001a001a7311 */ /* 0x000e240000201900 */
[----:B0-----:R0:W-:Y:S01]  /*3cd0*/  STG.E.64 desc[UR36][R8.64], R26 ;  /* 0x0000001a08007986 */ /* 0x0011e2000c101b24 */
[----:B------:R-:W-:Y:S05]  /*3ce0*/  BRA `(.L_x_7100) ;  /* 0x0000000c00087947 */ /* 0x000fea0003800000 */
.L_x_7102:
[----:B------:R-:W0:Y:S02]  /*3cf0*/  F2I.NTZ R3, R26 ;  /* 0x0000001a00037305 */ /* 0x000e240000203100 */
[----:B0-----:R0:W-:Y:S01]  /*3d00*/  STG.E desc[UR36][R8.64], R3 ;  /* 0x0000000308007986 */ /* 0x0011e2000c101924 */
[----:B------:R-:W-:Y:S05]  /*3d10*/  BRA `(.L_x_7100) ;  /* 0x0000000800fc7947 */ /* 0x000fea0003800000 */
.L_x_7101:
[----:B------:R-:W0:Y:S02]  /*3d20*/  F2I.NTZ R3, R26 ;  /* 0x0000001a00037305 */ /* 0x000e240000203100 */
[----:B0-----:R0:W-:Y:S01]  /*3d30*/  STG.E.U16 desc[UR36][R8.64], R3 ;  /* 0x0000000308007986 */ /* 0x0011e2000c101524 */
[----:B------:R-:W-:Y:S05]  /*3d40*/  BRA `(.L_x_7100) ;  /* 0x0000000800f07947 */ /* 0x000fea0003800000 */
.L_x_7096:
        /* <DEDUP_REMOVED lines=8> */
.L_x_7104:
[----:B------:R-:W-:-:S05]  /*3dd0*/  F2FP.F16.F32.PACK_AB R4, RZ, R4 ;  /* 0x00000004ff04723e */ /* 0x000fca00000000ff */
[----:B------:R0:W-:Y:S01]  /*3de0*/  STG.E.U16 desc[UR36][R8.64], R4 ;  /* 0x0000000408007986 */ /* 0x0001e2000c101524 */
[----:B------:R-:W-:Y:S05]  /*3df0*/  BRA `(.L_x_7100) ;  /* 0x0000000800c47947 */ /* 0x000fea0003800000 */
.L_x_7103:
        /* <DEDUP_REMOVED lines=9> */
.L_x_7106:
[----:B------:R-:W-:-:S04]  /*3e90*/  F2FP.F16.F32.PACK_AB R3, RZ, R4 ;  /* 0x00000004ff03723e */ /* 0x000fc800000000ff */
[----:B------:R-:W-:-:S05]  /*3ea0*/  PRMT R3, R3, 0x5410, RZ ;  /* 0x0000541003037816 */ /* 0x000fca00000000ff */
[----:B------:R0:W-:Y:S01]  /*3eb0*/  STG.E desc[UR36][R8.64], R3 ;  /* 0x0000000308007986 */ /* 0x0001e2000c101924 */
[----:B------:R-:W-:Y:S05]  /*3ec0*/  BRA `(.L_x_7100) ;  /* 0x0000000800907947 */ /* 0x000fea0003800000 */
.L_x_7105:
[----:B------:R-:W-:-:S06]  /*3ed0*/  FMUL.FTZ R4, R4, 1 ;  /* 0x3f80000004047820 */ /* 0x000fcc0000410000 */
[----:B------:R-:W0:Y:S02]  /*3ee0*/  F2F.F64.F32 R4, R4 ;  /* 0x0000000400047310 */ /* 0x000e240000201800 */
[----:B0-----:R0:W-:Y:S01]  /*3ef0*/  STG.E.64 desc[UR36][R8.64], R4 ;  /* 0x0000000408007986 */ /* 0x0011e2000c101b24 */
[----:B------:R-:W-:Y:S05]  /*3f00*/  BRA `(.L_x_7100) ;  /* 0x0000000800807947 */ /* 0x000fea0003800000 */
.L_x_7095:
        /* <DEDUP_REMOVED lines=12> */
.L_x_7109:
[----:B------:R-:W-:Y:S01]  /*3fd0*/  FMUL.FTZ R4, R4, 1 ;  /* 0x3f80000004047820 */ /* 0x000fe20000410000 */
[----:B------:R-:W-:-:S05]  /*3fe0*/  CS2R R6, SRZ ;  /* 0x0000000000067805 */ /* 0x000fca000001ff00 */
[----:B------:R-:W0:Y:S02]  /*3ff0*/  F2F.F64.F32 R4, R4 ;  /* 0x0000000400047310 */ /* 0x000e240000201800 */
[----:B0-----:R0:W-:Y:S01]  /*4000*/  STG.E.128 desc[UR36][R8.64], R4 ;  /* 0x0000000408007986 */ /* 0x0011e2000c101d24 */
[----:B------:R-:W-:Y:S05]  /*4010*/  BRA `(.L_x_7100) ;  /* 0x00000008003c7947 */ /* 0x000fea0003800000 */
.L_x_7108:
        /* <DEDUP_REMOVED lines=18> */
.L_x_7113:
[----:B------:R-:W-:Y:S05]  /*4140*/  BSYNC.RECONVERGENT B0 ;  /* 0x0000000000007941 */ /* 0x000fea0003800200 */
.L_x_7112:
[----:B------:R-:W-:-:S05]  /*4150*/  LOP3.LUT R5, R0, 0x80, R5, 0xf8, !PT ;  /* 0x0000008000057812 */ /* 0x000fca00078ef805 */
[----:B------:R0:W-:Y:S01]  /*4160*/  STG.E.U8 desc[UR36][R8.64], R5 ;  /* 0x0000000508007986 */ /* 0x0001e2000c101124 */
[----:B------:R-:W-:Y:S05]  /*4170*/  BRA `(.L_x_7100) ;  /* 0x0000000400e47947 */ /* 0x000fea0003800000 */
.L_x_7111:
        /* <DEDUP_REMOVED lines=14> */
.L_x_7115:
[----:B------:R-:W-:Y:S05]  /*4260*/  BSYNC.RECONVERGENT B0 ;  /* 0x0000000000007941 */ /* 0x000fea0003800200 */
.L_x_7114:
[----:B------:R-:W-:-:S05]  /*4270*/  LOP3.LUT R3, R0, 0x80, R7, 0xf8, !PT ;  /* 0x0000008000037812 */ /* 0x000fca00078ef807 */
[----:B------:R0:W-:Y:S01]  /*4280*/  STG.E.U8 desc[UR36][R8.64], R3 ;  /* 0x0000000308007986 */ /* 0x0001e2000c101124 */
[----:B------:R-:W-:Y:S05]  /*4290*/  BRA `(.L_x_7100) ;  /* 0x00000004009c7947 */ /* 0x000fea0003800000 */
.L_x_7110:
[----:B------:R-:W-:-:S05]  /*42a0*/  F2FP.BF16.F32.PACK_AB R4, RZ, R4 ;  /* 0x00000004ff04723e */ /* 0x000fca00000010ff */
[----:B------:R0:W-:Y:S01]  /*42b0*/  STG.E.U16 desc[UR36][R8.64], R4 ;  /* 0x0000000408007986 */ /* 0x0001e2000c101524 */
[----:B------:R-:W-:Y:S05]  /*42c0*/  BRA `(.L_x_7100) ;  /* 0x0000000400907947 */ /* 0x000fea0003800000 */
.L_x_7107:
        /* <DEDUP_REMOVED lines=8> */
[----:B------:R-:W0:Y:S02]  /*4350*/  F2I.U32.NTZ R3, R26 ;  /* 0x0000001a00037305 */ /* 0x000e240000203000 */
[----:B0-----:R0:W-:Y:S01]  /*4360*/  STG.E.U16 desc[UR36][R8.64], R3 ;  /* 0x0000000308007986 */ /* 0x0011e2000c101524 */
[----:B------:R-:W-:Y:S05]  /*4370*/  BRA `(.L_x_7100) ;  /* 0x0000000400647947 */ /* 0x000fea0003800000 */
.L_x_7118:
        /* <DEDUP_REMOVED lines=12> */
.L_x_7121:
[----:B------:R-:W-:-:S04]  /*4440*/  SHF.R.U32.HI R0, RZ, 0x14, R4 ;  /* 0x00000014ff007819 */ /* 0x000fc80000011604 */
[----:B------:R-:W-:-:S04]  /*4450*/  LOP3.LUT R3, R0, 0x1, RZ, 0xc0, !PT ;  /* 0x0000000100037812 */ /* 0x000fc800078ec0ff */
[----:B------:R-:W-:-:S04]  /*4460*/  IADD3 R0, PT, PT, R4, 0x487ffff, R3 ;  /* 0x0487ffff04007810 */ /* 0x000fc80007ffe003 */
[----:B------:R-:W-:-:S04]  /*4470*/  SHF.R.U32.HI R0, RZ, 0x14, R0 ;  /* 0x00000014ff007819 */ /* 0x000fc80000011600 */
[----:B------:R-:W-:-:S07]  /*4480*/  LOP3.LUT R3, R0, 0xff, RZ, 0xc0, !PT ;  /* 0x000000ff00037812 */ /* 0x000fce00078ec0ff */
.L_x_7122:
[----:B------:R-:W-:-:S04]  /*4490*/  SHF.R.U32.HI R4, RZ, 0x18, R4 ;  /* 0x00000018ff047819 */ /* 0x000fc80000011604 */
[----:B------:R-:W-:-:S04]  /*44a0*/  LOP3.LUT R3, R3, 0x80, R4, 0xf8, !PT ;  /* 0x0000008003037812 */ /* 0x000fc800078ef804 */
[----:B------:R-:W-:-:S07]  /*44b0*/  PRMT R0, R3, 0x7610, R0 ;  /* 0x0000761003007816 */ /* 0x000fce0000000000 */
.L_x_7120:
[----:B------:R-:W-:Y:S05]  /*44c0*/  BSYNC.RECONVERGENT B0 ;  /* 0x0000000000007941 */ /* 0x000fea0003800200 */
.L_x_7119:
[----:B------:R1:W-:Y:S01]  /*44d0*/  STG.E.U8 desc[UR36][R8.64], R0 ;  /* 0x0000000008007986 */ /* 0x0003e2000c101124 */
[----:B------:R-:W-:Y:S05]  /*44e0*/  BRA `(.L_x_7100) ;  /* 0x0000000400087947 */ /* 0x000fea0003800000 */
.L_x_7117:
        /* <DEDUP_REMOVED lines=12> */
.L_x_7125:
[----:B------:R-:W-:-:S04]  /*45b0*/  SHF.R.U32.HI R0, RZ, 0x15, R4 ;  /* 0x00000015ff007819 */ /* 0x000fc80000011604 */
[----:B------:R-:W-:-:S04]  /*45c0*/  LOP3.LUT R3, R0, 0x1, RZ, 0xc0, !PT ;  /* 0x0000000100037812 */ /* 0x000fc800078ec0ff */
[----:B------:R-:W-:-:S04]  /*45d0*/  IADD3 R0, PT, PT, R4, 0x88fffff, R3 ;  /* 0x088fffff04007810 */ /* 0x000fc80007ffe003 */
[----:B------:R-:W-:-:S04]  /*45e0*/  SHF.R.U32.HI R0, RZ, 0x15, R0 ;  /* 0x00000015ff007819 */ /* 0x000fc80000011600 */
[----:B------:R-:W-:-:S07]  /*45f0*/  LOP3.LUT R3, R0, 0xff, RZ, 0xc0, !PT ;  /* 0x000000ff00037812 */ /* 0x000fce00078ec0ff */
.L_x_7126:
[----:B------:R-:W-:-:S04]  /*4600*/  SHF.R.U32.HI R4, RZ, 0x18, R4 ;  /* 0x00000018ff047819 */ /* 0x000fc80000011604 */
[----:B------:R-:W-:-:S04]  /*4610*/  LOP3.LUT R3, R3, 0x80, R4, 0xf8, !PT ;  /* 0x0000008003037812 */ /* 0x000fc800078ef804 */
[----:B------:R-:W-:-:S07]  /*4620*/  PRMT R0, R3, 0x7610, R0 ;  /* 0x0000761003007816 */ /* 0x000fce0000000000 */
.L_x_7124:
[----:B------:R-:W-:Y:S05]  /*4630*/  BSYNC.RECONVERGENT B0 ;  /* 0x0000000000007941 */ /* 0x000fea0003800200 */
.L_x_7123:
[----:B------:R2:W-:Y:S01]  /*4640*/  STG.E.U8 desc[UR36][R8.64], R0 ;  /* 0x0000000008007986 */ /* 0x0005e2000c101124 */
[----:B------:R-:W-:Y:S05]  /*4650*/  BRA `(.L_x_7100) ;  /* 0x0000000000ac7947 */ /* 0x000fea0003800000 */
.L_x_7116:
[----:B------:R-:W-:-:S13]  /*4660*/  ISETP.NE.AND P0, PT, R0, 0x1c, PT ;  /* 0x0000001c0000780c */ /* 0x000fda0003f05270 */
[----:B------:R-:W-:Y:S05]  /*4670*/  @!P0 BRA `(.L_x_7127) ;  /* 0x00000000009c8947 */ /* 0x000fea0003800000 */
[----:B------:R-:W-:-:S13]  /*4680*/  ISETP.NE.AND P0, PT, R0, 0x1d, PT ;  /* 0x0000001d0000780c */ /* 0x000fda0003f05270 */
[----:B------:R-:W-:Y:S05]  /*4690*/  @!P0 BRA `(.L_x_7128) ;  /* 0x0000000000888947 */ /* 0x000fea0003800000 */
[----:B------:R-:W-:-:S13]  /*46a0*/  ISETP.NE.AND P0, PT, R0, 0x2c, PT ;  /* 0x0000002c0000780c */ /* 0x000fda0003f05270 */
[----:B------:R-:W-:Y:S05]  /*46b0*/  @!P0 BRA `(.L_x_7129) ;  /* 0x0000000000448947 */ /* 0x000fea0003800000 */
.L_x_7099:
        /* <DEDUP_REMOVED lines=16> */
.L_x_7130:
[----:B------:R-:W-:Y:S05]  /*47c0*/  BRA `(.L_x_7100) ;  /* 0x0000000000507947 */ /* 0x000fea0003800000 */
.L_x_7129:
        /* <DEDUP_REMOVED lines=15> */
.L_x_7128:
[----:B------:R-:W0:Y:S02]  /*48c0*/  F2I.U64 R26, R26 ;  /* 0x0000001a001a7311 */ /* 0x000e240000201800 */
[----:B0-----:R0:W-:Y:S01]  /*48d0*/  STG.E.64 desc[UR36][R8.64], R26 ;  /* 0x0000001a08007986 */ /* 0x0011e2000c101b24 */
[----:B------:R-:W-:Y:S05]  /*48e0*/  BRA `(.L_x_7100) ;  /* 0x0000000000087947 */ /* 0x000fea0003800000 */
.L_x_7127:
[----:B------:R-:W0:Y:S02]  /*48f0*/  F2I.U32.NTZ R3, R26 ;  /* 0x0000001a00037305 */ /* 0x000e240000203000 */
[----:B0-----:R3:W-:Y:S02]  /*4900*/  STG.E desc[UR36][R8.64], R3 ;  /* 0x0000000308007986 */ /* 0x0017e4000c101924 */
.L_x_7100:
        /* <DEDUP_REMOVED lines=24> */
.L_x_7135:
[----:B------:R-:W0:Y:S02]  /*4a90*/  F2I.S64 R4, R19 ;  /* 0x0000001300047311 */ /* 0x000e240000201900 */
[----:B0-----:R0:W-:Y:S01]  /*4aa0*/  STG.E.U8 desc[UR36][R8.64], R4 ;  /* 0x0000000408007986 */ /* 0x0011e2000c101124 */
[----:B------:R-:W-:Y:S05]  /*4ab0*/  BRA `(.L_x_7137) ;  /* 0x0000000c00287947 */ /* 0x000fea0003800000 */
.L_x_7134:
        /* <DEDUP_REMOVED lines=9> */
.L_x_7139:
[----:B------:R-:W0:Y:S02]  /*4b50*/  F2I.NTZ R19, R19 ;  /* 0x0000001300137305 */ /* 0x000e240000203100 */
[----:B0-----:R0:W-:Y:S01]  /*4b60*/  STG.E desc[UR36][R8.64], R19 ;  /* 0x0000001308007986 */ /* 0x0011e2000c101924 */
[----:B------:R-:W-:Y:S05]  /*4b70*/  BRA `(.L_x_7137) ;  /* 0x0000000800f87947 */ /* 0x000fea0003800000 */
.L_x_7138:
[----:B------:R-:W0:Y:S02]  /*4b80*/  F2I.NTZ R19, R19 ;  /* 0x0000001300137305 */ /* 0x000e240000203100 */
[----:B0-----:R0:W-:Y:S01]  /*4b90*/  STG.E.U16 desc[UR36][R8.64], R19 ;  /* 0x0000001308007986 */ /* 0x0011e2000c101524 */
[----:B------:R-:W-:Y:S05]  /*4ba0*/  BRA `(.L_x_7137) ;  /* 0x0000000800ec7947 */ /* 0x000fea0003800000 */
.L_x_7133:
        /* <DEDUP_REMOVED lines=8> */
.L_x_7141:
[----:B------:R-:W-:-:S05]  /*4c30*/  F2FP.F16.F32.PACK_AB R18, RZ, R18 ;  /* 0x00000012ff12723e */ /* 0x000fca00000000ff */
[----:B------:R0:W-:Y:S01]  /*4c40*/  STG.E.U16 desc[UR36][R8.64], R18 ;  /* 0x0000001208007986 */ /* 0x0001e2000c101524 */
[----:B------:R-:W-:Y:S05]  /*4c50*/  BRA `(.L_x_7137) ;  /* 0x0000000800c07947 */ /* 0x000fea0003800000 */
.L_x_7140:
        /* <DEDUP_REMOVED lines=9> */
.L_x_7143:
[----:B------:R-:W-:-:S04]  /*4cf0*/  F2FP.F16.F32.PACK_AB R3, RZ, R18 ;  /* 0x00000012ff03723e */ /* 0x000fc800000000ff */
[----:B------:R-:W-:-:S05]  /*4d00*/  PRMT R3, R3, 0x5410, RZ ;  /* 0x0000541003037816 */ /* 0x000fca00000000ff */
[----:B------:R0:W-:Y:S01]  /*4d10*/  STG.E desc[UR36][R8.64], R3 ;  /* 0x0000000308007986 */ /* 0x0001e2000c101924 */
[----:B------:R-:W-:Y:S05]  /*4d20*/  BRA `(.L_x_7137) ;  /* 0x00000008008c7947 */ /* 0x000fea0003800000 */
.L_x_7142:
[----:B------:R-:W-:-:S06]  /*4d30*/  FMUL.FTZ R4, R18, 1 ;  /* 0x3f80000012047820 */ /* 0x000fcc0000410000 */
[----:B------:R-:W0:Y:S02]  /*4d40*/  F2F.F64.F32 R4, R4 ;  /* 0x0000000400047310 */ /* 0x000e240000201800 */
[----:B0-----:R0:W-:Y:S01]  /*4d50*/  STG.E.64 desc[UR36][R8.64], R4 ;  /* 0x0000000408007986 */ /* 0x0011e2000c101b24 */
[----:B------:R-:W-:Y:S05]  /*4d60*/  BRA `(.L_x_7137) ;  /* 0x00000008007c7947 */ /* 0x000fea0003800000 */
.L_x_7132:
        /* <DEDUP_REMOVED lines=13> */
.L_x_7147:
        /* <DEDUP_REMOVED lines=16> */
.L_x_7150:
[----:B------:R-:W-:-:S04]  /*4f40*/  SHF.R.U32.HI R18, RZ, 0x18, R18 ;  /* 0x00000018ff127819 */ /* 0x000fc80000011612 */
[----:B------:R-:W-:-:S04]  /*4f50*/  LOP3.LUT R3, R3, 0x80, R18, 0xf8, !PT ;  /* 0x0000008003037812 */ /* 0x000fc800078ef812 */
[----:B------:R-:W-:-:S07]  /*4f60*/  PRMT R4, R3, 0x7610, R4 ;  /* 0x0000761003047816 */ /* 0x000fce0000000004 */
.L_x_7149:
[----:B------:R-:W-:Y:S05]  /*4f70*/  BSYNC.RECONVERGENT B0 ;  /* 0x0000000000007941 */ /* 0x000fea0003800200 */
.L_x_7148:
[----:B------:R0:W-:Y:S01]  /*4f80*/  STG.E.U8 desc[UR36][R8.64], R4 ;  /* 0x0000000408007986 */ /* 0x0001e2000c101124 */
[----:B------:R-:W-:Y:S05]  /*4f90*/  BRA `(.L_x_7137) ;  /* 0x0000000400f07947 */ /* 0x000fea0003800000 */
.L_x_7146:
        /* <DEDUP_REMOVED lines=16> */
.L_x_7153:
[----:B------:R-:W-:-:S04]  /*50a0*/  SHF.R.U32.HI R18, RZ, 0x18, R18 ;  /* 0x00000018ff127819 */ /* 0x000fc80000011612 */
[----:B------:R-:W-:-:S04]  /*50b0*/  LOP3.LUT R3, R3, 0x80, R18, 0xf8, !PT ;  /* 0x0000008003037812 */ /* 0x000fc800078ef812 */
[----:B------:R-:W-:-:S07]  /*50c0*/  PRMT R4, R3, 0x7610, R4 ;  /* 0x0000761003047816 */ /* 0x000fce0000000004 */
.L_x_7152:
[----:B------:R-:W-:Y:S05]  /*50d0*/  BSYNC.RECONVERGENT B0 ;  /* 0x0000000000007941 */ /* 0x000fea0003800200 */
.L_x_7151:
[----:B------:R0:W-:Y:S01]  /*50e0*/  STG.E.U8 desc[UR36][R8.64], R4 ;  /* 0x0000000408007986 */ /* 0x0001e2000c101124 */
[----:B------:R-:W-:Y:S05]  /*50f0*/  BRA `(.L_x_7137) ;  /* 0x0000000400987947 */ /* 0x000fea0003800000 */
.L_x_7145:
        /* <DEDUP_REMOVED lines=21> */
.L_x_7155:
[----:B------:R-:W0:Y:S02]  /*5250*/  F2I.U64 R4, R19 ;  /* 0x0000001300047311 */ /* 0x000e240000201800 */
[----:B0-----:R0:W-:Y:S01]  /*5260*/  STG.E.64 desc[UR36][R8.64], R4 ;  /* 0x0000000408007986 */ /* 0x0011e2000c101b24 */
[----:B------:R-:W-:Y:S05]  /*5270*/  BRA `(.L_x_7137) ;  /* 0x0000000400387947 */ /* 0x000fea0003800000 */
.L_x_7154:
[----:B------:R-:W0:Y:S02]  /*5280*/  F2I.U32.NTZ R19, R19 ;  /* 0x0000001300137305 */ /* 0x000e240000203000 */
[----:B0-----:R0:W-:Y:S01]  /*5290*/  STG.E desc[UR36][R8.64], R19 ;  /* 0x0000001308007986 */ /* 0x0011e2000c101924 */
[----:B------:R-:W-:Y:S05]  /*52a0*/  BRA `(.L_x_7137) ;  /* 0x00000004002c7947 */ /* 0x000fea0003800000 */
.L_x_7144:
        /* <DEDUP_REMOVED lines=10> */
.L_x_7157:
[----:B------:R-:W-:Y:S01]  /*5350*/  FMUL.FTZ R4, R18, 1 ;  /* 0x3f80000012047820 */ /* 0x000fe20000410000 */
[----:B------:R-:W-:-:S05]  /*5360*/  CS2R R6, SRZ ;  /* 0x0000000000067805 */ /* 0x000fca000001ff00 */
[----:B------:R-:W0:Y:S02]  /*5370*/  F2F.F64.F32 R4, R4 ;  /* 0x0000000400047310 */ /* 0x000e240000201800 */
[----:B0-----:R0:W-:Y:S01]  /*5380*/  STG.E.128 desc[UR36][R8.64], R4 ;  /* 0x0000000408007986 */ /* 0x0011e2000c101d24 */
[----:B------:R-:W-:Y:S05]  /*5390*/  BRA `(.L_x_7137) ;  /* 0x0000000000f07947 */ /* 0x000fea0003800000 */
.L_x_7156:
[----:B------:R-:W-:-:S13]  /*53a0*/  ISETP.NE.AND P0, PT, R0, 0xf, PT ;  /* 0x0000000f0000780c */ /* 0x000fda0003f05270 */
[----:B------:R-:W-:Y:S05]  /*53b0*/  @!P0 BRA `(.L_x_7158) ;  /* 0x0000000000e08947 */ /* 0x000fea0003800000 */
[----:B------:R-:W-:-:S13]  /*53c0*/  ISETP.NE.AND P0, PT, R0, 0x17, PT ;  /* 0x000000170000780c */ /* 0x000fda0003f05270 */
[----:B------:R-:W-:Y:S05]  /*53d0*/  @!P0 BRA `(.L_x_7159) ;  /* 0x00000000008c8947 */ /* 0x000fea0003800000 */
[----:B------:R-:W-:-:S13]  /*53e0*/  ISETP.NE.AND P0, PT, R0, 0x18, PT ;  /* 0x000000180000780c */ /* 0x000fda0003f05270 */
[----:B------:R-:W-:Y:S05]  /*53f0*/  @!P0 BRA `(.L_x_7160) ;  /* 0x0000000000448947 */ /* 0x000fea0003800000 */
.L_x_7136:
        /* <DEDUP_REMOVED lines=16> */
.L_x_7161:
[----:B------:R-:W-:Y:S05]  /*5500*/  BRA `(.L_x_7137) ;  /* 0x0000000000947947 */ /* 0x000fea0003800000 */
.L_x_7160:
        /* <DEDUP_REMOVED lines=12> */
.L_x_7163:
[----:B------:R-:W-:Y:S05]  /*55d0*/  BSYNC.RECONVERGENT B0 ;  /* 0x0000000000007941 */ /* 0x000fea0003800200 */
.L_x_7162:
[----:B------:R-:W-:-:S05]  /*55e0*/  LOP3.LUT R3, R0, 0x80, R5, 0xf8, !PT ;  /* 0x0000008000037812 */ /* 0x000fca00078ef805 */
[----:B------:R3:W-:Y:S01]  /*55f0*/  STG.E.U8 desc[UR36][R8.64], R3 ;  /* 0x0000000308007986 */ /* 0x0007e2000c101124 */
[----:B------:R-:W-:Y:S05]  /*5600*/  BRA `(.L_x_7137) ;  /* 0x0000000000547947 */ /* 0x000fea0003800000 */
.L_x_7159:
        /* <DEDUP_REMOVED lines=11> */
.L_x_7165:
[----:B------:R-:W-:Y:S01]  /*56c0*/  IMAD.MOV.U32 R0, RZ, RZ, 0x7f ;  /* 0x0000007fff007424 */ /* 0x000fe200078e00ff */
[----:B------:R-:W-:-:S04]  /*56d0*/  ISETP.GT.U32.AND P0, PT, R4, 0x7f800000, PT ;  /* 0x7f8000000400780c */ /* 0x000fc80003f04070 */
[----:B------:R-:W-:-:S09]  /*56e0*/  SEL R0, R0, 0x7c, P0 ;  /* 0x0000007c00007807 */ /* 0x000fd20000000000 */
.L_x_7166:
[----:B------:R-:W-:Y:S05]  /*56f0*/  BSYNC.RECONVERGENT B0 ;  /* 0x0000000000007941 */ /* 0x000fea0003800200 */
.L_x_7164:
[----:B------:R-:W-:-:S04]  /*5700*/  SHF.R.U32.HI R3, RZ, 0x18, R18 ;  /* 0x00000018ff037819 */ /* 0x000fc80000011612 */
[----:B------:R-:W-:-:S05]  /*5710*/  LOP3.LUT R3, R0, 0x80, R3, 0xf8, !PT ;  /* 0x0000008000037812 */ /* 0x000fca00078ef803 */
[----:B------:R2:W-:Y:S01]  /*5720*/  STG.E.U8 desc[UR36][R8.64], R3 ;  /* 0x0000000308007986 */ /* 0x0005e2000c101124 */
[----:B------:R-:W-:Y:S05]  /*5730*/  BRA `(.L_x_7137) ;  /* 0x0000000000087947 */ /* 0x000fea0003800000 */
.L_x_7158:
[----:B------:R-:W-:-:S05]  /*5740*/  F2FP.BF16.F32.PACK_AB R18, RZ, R18 ;  /* 0x00000012ff12723e */ /* 0x000fca00000010ff */
[----:B------:R4:W-:Y:S02]  /*5750*/  STG.E.U16 desc[UR36][R8.64], R18 ;  /* 0x0000001208007986 */ /* 0x0009e4000c101524 */
.L_x_7137:
[----:B------:R-:W-:-:S07]  /*5760*/  VIADD R25, R25, 0x80 ;  /* 0x0000008019197836 */ /* 0x000fce0000000000 */
.L_x_7094:
[----:B------:R-:W-:-:S13]  /*5770*/  ISETP.GE.AND P0, PT, R25, R24, PT ;  /* 0x000000181900720c */ /* 0x000fda0003f06270 */
[----:B------:R-:W-:Y:S05]  /*5780*/  @P0 BREAK.RELIABLE B6 ;  /* 0x0000000000060942 */ /* 0x000fea0003800100 */
[----:B------:R-:W-:Y:S05]  /*5790*/  @P0 BRA `(.L_x_7131) ;  /* 0x0000000c00900947 */ /* 0x000fea0003800000 */
[----:B------:R-:W-:Y:S05]  /*57a0*/  BSYNC.RELIABLE B6 ;  /* 0x0000000000067941 */ /* 0x000fea0003800100 */
.L_x_7093:
        /* <DEDUP_REMOVED lines=21> */
.L_x_7170:
[----:B------:R-:W0:Y:S02]  /*5900*/  F2I.S64 R4, R23 ;  /* 0x0000001700047311 */ /* 0x000e240000201900 */
[----:B0-----:R0:W-:Y:S01]  /*5910*/  STG.E.U8 desc[UR36][R8.64], R4 ;  /* 0x0000000408007986 */ /* 0x0011e2000c101124 */
[----:B------:R-:W-:Y:S05]  /*5920*/  BRA `(.L_x_7172) ;  /* 0x0000000c00287947 */ /* 0x000fea0003800000 */
.L_x_7169:
        /* <DEDUP_REMOVED lines=9> */
.L_x_7174:
[----:B------:R-:W0:Y:S02]  /*59c0*/  F2I.NTZ R23, R23 ;  /* 0x0000001700177305 */ /* 0x000e240000203100 */
[----:B0-----:R0:W-:Y:S01]  /*59d0*/  STG.E desc[UR36][R8.64], R23 ;  /* 0x0000001708007986 */ /* 0x0011e2000c101924 */
[----:B------:R-:W-:Y:S05]  /*59e0*/  BRA `(.L_x_7172) ;  /* 0x0000000800f87947 */ /* 0x000fea0003800000 */
.L_x_7173:
[----:B------:R-:W0:Y:S02]  /*59f0*/  F2I.NTZ R23, R23 ;  /* 0x0000001700177305 */ /* 0x000e240000203100 */
[----:B0-----:R0:W-:Y:S01]  /*5a00*/  STG.E.U16 desc[UR36][R8.64], R23 ;  /* 0x0000001708007986 */ /* 0x0011e2000c101524 */
[----:B------:R-:W-:Y:S05]  /*5a10*/  BRA `(.L_x_7172) ;  /* 0x0000000800ec7947 */ /* 0x000fea0003800000 */
.L_x_7168:
        /* <DEDUP_REMOVED lines=8> */
.L_x_7176:
[----:B------:R-:W-:-:S05]  /*5aa0*/  F2FP.F16.F32.PACK_AB R22, RZ, R22 ;  /* 0x00000016ff16723e */ /* 0x000fca00000000ff */
[----:B------:R0:W-:Y:S01]  /*5ab0*/  STG.E.U16 desc[UR36][R8.64], R22 ;  /* 0x0000001608007986 */ /* 0x0001e2000c101524 */
[----:B------:R-:W-:Y:S05]  /*5ac0*/  BRA `(.L_x_7172) ;  /* 0x0000000800c07947 */ /* 0x000fea0003800000 */
.L_x_7175:
        /* <DEDUP_REMOVED lines=9> */
.L_x_7178:
[----:B------:R-:W-:-:S04]  /*5b60*/  F2FP.F16.F32.PACK_AB R3, RZ, R22 ;  /* 0x00000016ff03723e */ /* 0x000fc800000000ff */
[----:B------:R-:W-:-:S05]  /*5b70*/  PRMT R3, R3, 0x5410, RZ ;  /* 0x0000541003037816 */ /* 0x000fca00000000ff */
[----:B------:R0:W-:Y:S01]  /*5b80*/  STG.E desc[UR36][R8.64], R3 ;  /* 0x0000000308007986 */ /* 0x0001e2000c101924 */
[----:B------:R-:W-:Y:S05]  /*5b90*/  BRA `(.L_x_7172) ;  /* 0x00000008008c7947 */ /* 0x000fea0003800000 */
.L_x_7177:
[----:B------:R-:W-:-:S06]  /*5ba0*/  FMUL.FTZ R4, R22, 1 ;  /* 0x3f80000016047820 */ /* 0x000fcc0000410000 */
[----:B------:R-:W0:Y:S02]  /*5bb0*/  F2F.F64.F32 R4, R4 ;  /* 0x0000000400047310 */ /* 0x000e240000201800 */
[----:B0-----:R0:W-:Y:S01]  /*5bc0*/  STG.E.64 desc[UR36][R8.64], R4 ;  /* 0x0000000408007986 */ /* 0x0011e2000c101b24 */
[----:B------:R-:W-:Y:S05]  /*5bd0*/  BRA `(.L_x_7172) ;  /* 0x00000008007c7947 */ /* 0x000fea0003800000 */
.L_x_7167:
        /* <DEDUP_REMOVED lines=13> */
.L_x_7182:
        /* <DEDUP_REMOVED lines=16> */
.L_x_7185:
[----:B------:R-:W-:-:S04]  /*5db0*/  SHF.R.U32.HI R22, RZ, 0x18, R22 ;  /* 0x00000018ff167819 */ /* 0x000fc80000011616 */
[----:B------:R-:W-:-:S04]  /*5dc0*/  LOP3.LUT R3, R3, 0x80, R22, 0xf8, !PT ;  /* 0x0000008003037812 */ /* 0x000fc800078ef816 */
[----:B------:R-:W-:-:S07]  /*5dd0*/  PRMT R4, R3, 0x7610, R4 ;  /* 0x0000761003047816 */ /* 0x000fce0000000004 */
.L_x_7184:
[----:B------:R-:W-:Y:S05]  /*5de0*/  BSYNC.RECONVERGENT B0 ;  /* 0x0000000000007941 */ /* 0x000fea0003800200 */
.L_x_7183:
[----:B------:R0:W-:Y:S01]  /*5df0*/  STG.E.U8 desc[UR36][R8.64], R4 ;  /* 0x0000000408007986 */ /* 0x0001e2000c101124 */
[----:B------:R-:W-:Y:S05]  /*5e00*/  BRA `(.L_x_7172) ;  /* 0x0000000400f07947 */ /* 0x000fea0003800000 */
.L_x_7181:
        /* <DEDUP_REMOVED lines=16> */
.L_x_7188:
[----:B------:R-:W-:-:S04]  /*5f10*/  SHF.R.U32.HI R22, RZ, 0x18, R22 ;  /* 0x00000018ff167819 */ /* 0x000fc80000011616 */
[----:B------:R-:W-:-:S04]  /*5f20*/  LOP3.LUT R3, R3, 0x80, R22, 0xf8, !PT ;  /* 0x0000008003037812 */ /* 0x000fc800078ef816 */
[----:B------:R-:W-:-:S07]  /*5f30*/  PRMT R4, R3, 0x7610, R4 ;  /* 0x0000761003047816 */ /* 0x000fce0000000004 */
.L_x_7187:
[----:B------:R-:W-:Y:S05]  /*5f40*/  BSYNC.RECONVERGENT B0 ;  /* 0x0000000000007941 */ /* 0x000fea0003800200 */
.L_x_7186:
[----:B------:R0:W-:Y:S01]  /*5f50*/  STG.E.U8 desc[UR36][R8.64], R4 ;  /* 0x0000000408007986 */ /* 0x0001e2000c101124 */
[----:B------:R-:W-:Y:S05]  /*5f60*/  BRA `(.L_x_7172) ;  /* 0x0000000400987947 */ /* 0x000fea0003800000 */
.L_x_7180:
        /* <DEDUP_REMOVED lines=21> */
.L_x_7190:
[----:B------:R-:W0:Y:S02]  /*60c0*/  F2I.U64 R4, R23 ;  /* 0x0000001700047311 */ /* 0x000e240000201800 */
[----:B0-----:R0:W-:Y:S01]  /*60d0*/  STG.E.64 desc[UR36][R8.64], R4 ;  /* 0x0000000408007986 */ /* 0x0011e2000c101b24 */
[----:B------:R-:W-:Y:S05]  /*60e0*/  BRA `(.L_x_7172) ;  /* 0x0000000400387947 */ /* 0x000fea0003800000 */
.L_x_7189:
[----:B------:R-:W0:Y:S02]  /*60f0*/  F2I.U32.NTZ R23, R23 ;  /* 0x0000001700177305 */ /* 0x000e240000203000 */
[----:B0-----:R0:W-:Y:S01]  /*6100*/  STG.E desc[UR36][R8.64], R23 ;  /* 0x0000001708007986 */ /* 0x0011e2000c101924 */
[----:B------:R-:W-:Y:S05]  /*6110*/  BRA `(.L_x_7172) ;  /* 0x00000004002c7947 */ /* 0x000fea0003800000 */
.L_x_7179:
        /* <DEDUP_REMOVED lines=10> */
.L_x_7192:
[----:B------:R-:W-:Y:S01]  /*61c0*/  FMUL.FTZ R4, R22, 1 ;  /* 0x3f80000016047820 */ /* 0x000fe20000410000 */
[----:B------:R-:W-:-:S05]  /*61d0*/  CS2R R6, SRZ ;  /* 0x0000000000067805 */ /* 0x000fca000001ff00 */
[----:B------:R-:W0:Y:S02]  /*61e0*/  F2F.F64.F32 R4, R4 ;  /* 0x0000000400047310 */ /* 0x000e240000201800 */
[----:B0-----:R4:W-:Y:S01]  /*61f0*/  STG.E.128 desc[UR36][R8.64], R4 ;  /* 0x0000000408007986 */ /* 0x0019e2000c101d24 */
[----:B------:R-:W-:Y:S05]  /*6200*/  BRA `(.L_x_7172) ;  /* 0x0000000000f07947 */ /* 0x000fea0003800000 */
.L_x_7191:
[----:B------:R-:W-:-:S13]  /*6210*/  ISETP.NE.AND P0, PT, R0, 0xf, PT ;  /* 0x0000000f0000780c */ /* 0x000fda0003f05270 */
[----:B------:R-:W-:Y:S05]  /*6220*/  @!P0 BRA `(.L_x_7193) ;  /* 0x0000000000e08947 */ /* 0x000fea0003800000 */
[----:B------:R-:W-:-:S13]  /*6230*/  ISETP.NE.AND P0, PT, R0, 0x17, PT ;  /* 0x000000170000780c */ /* 0x000fda0003f05270 */
[----:B------:R-:W-:Y:S05]  /*6240*/  @!P0 BRA `(.L_x_7194) ;  /* 0x00000000008c8947 */ /* 0x000fea0003800000 */
[----:B------:R-:W-:-:S13]  /*6250*/  ISETP.NE.AND P0, PT, R0, 0x18, PT ;  /* 0x000000180000780c */ /* 0x000fda0003f05270 */
[----:B------:R-:W-:Y:S05]  /*6260*/  @!P0 BRA `(.L_x_7195) ;  /* 0x0000000000448947 */ /* 0x000fea0003800000 */
.L_x_7171:
        /* <DEDUP_REMOVED lines=16> */
.L_x_7196:
[----:B------:R-:W-:Y:S05]  /*6370*/  BRA `(.L_x_7172) ;  /* 0x0000000000947947 */ /* 0x000fea0003800000 */
.L_x_7195:
        /* <DEDUP_REMOVED lines=12> */
.L_x_7198:
[----:B------:R-:W-:Y:S05]  /*6440*/  BSYNC.RECONVERGENT B0 ;  /* 0x0000000000007941 */ /* 0x000fea0003800200 */
.L_x_7197:
[----:B------:R-:W-:-:S05]  /*6450*/  LOP3.LUT R3, R0, 0x80, R5, 0xf8, !PT ;  /* 0x0000008000037812 */ /* 0x000fca00078ef805 */
[----:B------:R1:W-:Y:S01]  /*6460*/  STG.E.U8 desc[UR36][R8.64], R3 ;  /* 0x0000000308007986 */ /* 0x0003e2000c101124 */
[----:B------:R-:W-:Y:S05]  /*6470*/  BRA `(.L_x_7172) ;  /* 0x0000000000547947 */ /* 0x000fea0003800000 */
.L_x_7194:
        /* <DEDUP_REMOVED lines=11> */
.L_x_7200:
[----:B------:R-:W-:Y:S01]  /*6530*/  IMAD.MOV.U32 R0, RZ, RZ, 0x7f ;  /* 0x0000007fff007424 */ /* 0x000fe200078e00ff */
[----:B------:R-:W-:-:S04]  /*6540*/  ISETP.GT.U32.AND P0, PT, R4, 0x7f800000, PT ;  /* 0x7f8000000400780c */ /* 0x000fc80003f04070 */
[----:B------:R-:W-:-:S09]  /*6550*/  SEL R0, R0, 0x7c, P0 ;  /* 0x0000007c00007807 */ /* 0x000fd20000000000 */
.L_x_7201:
[----:B------:R-:W-:Y:S05]  /*6560*/  BSYNC.RECONVERGENT B0 ;  /* 0x0000000000007941 */ /* 0x000fea0003800200 */
.L_x_7199:
[----:B------:R-:W-:-:S04]  /*6570*/  SHF.R.U32.HI R3, RZ, 0x18, R22 ;  /* 0x00000018ff037819 */ /* 0x000fc80000011616 */
[----:B------:R-:W-:-:S05]  /*6580*/  LOP3.LUT R3, R0, 0x80, R3, 0xf8, !PT ;  /* 0x0000008000037812 */ /* 0x000fca00078ef803 */
[----:B------:R2:W-:Y:S01]  /*6590*/  STG.E.U8 desc[UR36][R8.64], R3 ;  /* 0x0000000308007986 */ /* 0x0005e2000c101124 */
[----:B------:R-:W-:Y:S05]  /*65a0*/  BRA `(.L_x_7172) ;  /* 0x0000000000087947 */ /* 0x000fea0003800000 */
.L_x_7193:
[----:B------:R-:W-:-:S05]  /*65b0*/  F2FP.BF16.F32.PACK_AB R22, RZ, R22 ;  /* 0x00000016ff16723e */ /* 0x000fca00000010ff */
[----:B------:R0:W-:Y:S02]  /*65c0*/  STG.E.U16 desc[UR36][R8.64], R22 ;  /* 0x0000001608007986 */ /* 0x0001e4000c101524 */
.L_x_7172:
[----:B------:R-:W-:-:S07]  /*65d0*/  VIADD R25, R25, 0x80 ;  /* 0x0000008019197836 */ /* 0x000fce0000000000 */
.L_x_7131:
[----:B------:R-:W-:Y:S05]  /*65e0*/  BSYNC.RECONVERGENT B7 ;  /* 0x0000000000077941 */ /* 0x000fea0003800200 */
.L_x_7092:
[----:B------:R-:W-:-:S13]  /*65f0*/  ISETP.GE.AND P0, PT, R25, R24, PT ;  /* 0x000000181900720c */ /* 0x000fda0003f06270 */
[----:B------:R-:W-:Y:S05]  /*6600*/  @P0 EXIT ;  /* 0x000000000000094d */ /* 0x000fea0003800000 */
[----:B0---4-:R-:W0:Y:S01]  /*6610*/  LDC.64 R6, c[0x0][0x388] ;  /* 0x0000e200ff067b82 */ /* 0x011e220000000a00 */
[----:B------:R-:W3:Y:S01]  /*6620*/  LDCU UR4, c[0x0][0x3a8] ;  /* 0x00007500ff0477ac */ /* 0x000ee20008000800 */
[----:B-12---:R-:W-:Y:S01]  /*6630*/  PRMT R0, R17, 0x9910, RZ ;  /* 0x0000991011007816 */ /* 0x006fe200000000ff */
[----:B------:R-:W-:Y:S01]  /*6640*/  IMAD R2, R2, 0x200, R25 ;  /* 0x0000020002027824 */ /* 0x000fe200078e0219 */
[----:B------:R1:W2:Y:S02]  /*6650*/  FRND R4, R16 ;  /* 0x0000001000047307 */ /* 0x0002a40000201000 */
        /* <DEDUP_REMOVED lines=14> */
[----:B0-----:R-:W-:Y:S01]  /*6740*/  STG.E.U8 desc[UR36][R2.64], R5 ;  /* 0x0000000502007986 */ /* 0x001fe2000c101124 */
[----:B------:R-:W-:Y:S05]  /*6750*/  EXIT ;  /* 0x000000000000794d */ /* 0x000fea0003800000 */
.L_x_7205:
[----:B------:R-:W0:Y:S02]  /*6760*/  F2I.S64 R16, R16 ;  /* 0x0000001000107311 */ /* 0x000e240000201900 */
[----:B0-----:R-:W-:-:S05]  /*6770*/  IMAD.MOV.U32 R5, RZ, RZ, R16 ;  /* 0x000000ffff057224 */ /* 0x001fca00078e0010 */
[----:B------:R-:W-:Y:S01]  /*6780*/  STG.E.U8 desc[UR36][R2.64], R5 ;  /* 0x0000000502007986 */ /* 0x000fe2000c101124 */
[----:B------:R-:W-:Y:S05]  /*6790*/  EXIT ;  /* 0x000000000000794d */ /* 0x000fea0003800000 */
.L_x_7204:
[----:B------:R-:W-:-:S13]  /*67a0*/  ISETP.NE.AND P0, PT, R0, 0x2, PT ;  /* 0x000000020000780c */ /* 0x000fda0003f05270 */
[----:B------:R-:W-:Y:S05]  /*67b0*/  @!P0 BRA `(.L_x_7207) ;  /* 0x0000000000288947 */ /* 0x000fea0003800000 */
[----:B------:R-:W-:-:S13]  /*67c0*/  ISETP.NE.AND P0, PT, R0, 0x3, PT ;  /* 0x000000030000780c */ /* 0x000fda0003f05270 */
[----:B------:R-:W-:Y:S05]  /*67d0*/  @!P0 BRA `(.L_x_7208) ;  /* 0x0000000000148947 */ /* 0x000fea0003800000 */
[----:B------:R-:W-:-:S13]  /*67e0*/  ISETP.NE.AND P0, PT, R0, 0x4, PT ;  /* 0x000000040000780c */ /* 0x000fda0003f05270 */
[----:B------:R-:W-:Y:S05]  /*67f0*/  @P0 BRA `(.L_x_7206) ;  /* 0x0000000800380947 */ /* 0x000fea0003800000 */
[----:B------:R-:W0:Y:S02]  /*6800*/  F2I.S64 R16, R16 ;  /* 0x0000001000107311 */ /* 0x000e240000201900 */
[----:B0-----:R-:W-:Y:S01]  /*6810*/  STG.E.64 desc[UR36][R2.64], R16 ;  /* 0x0000001002007986 */ /* 0x001fe2000c101b24 */
[----:B------:R-:W-:Y:S05]  /*6820*/  EXIT ;  /* 0x000000000000794d */ /* 0x000fea0003800000 */
.L_x_7208:
[----:B------:R-:W0:Y:S02]  /*6830*/  F2I.NTZ R5, R16 ;  /* 0x0000001000057305 */ /* 0x000e240000203100 */
[----:B0-----:R-:W-:Y:S01]  /*6840*/  STG.E desc[UR36][R2.64], R5 ;  /* 0x0000000502007986 */ /* 0x001fe2000c101924 */
[----:B------:R-:W-:Y:S05]  /*6850*/  EXIT ;  /* 0x000000000000794d */ /* 0x000fea0003800000 */
.L_x_7207:
[----:B------:R-:W0:Y:S02]  /*6860*/  F2I.NTZ R5, R16 ;  /* 0x0000001000057305 */ /* 0x000e240000203100 */
[----:B0-----:R-:W-:Y:S01]  /*6870*/  STG.E.U16 desc[UR36][R2.64], R5 ;  /* 0x0000000502007986 */ /* 0x001fe2000c101524 */
[----:B------:R-:W-:Y:S05]  /*6880*/  EXIT ;  /* 0x000000000000794d */ /* 0x000fea0003800000 */
.L_x_7203:
        /* <DEDUP_REMOVED lines=8> */
.L_x_7210:
[----:B------:R-:W-:-:S05]  /*6910*/  F2FP.F16.F32.PACK_AB R4, RZ, R4 ;  /* 0x00000004ff04723e */ /* 0x000fca00000000ff */
[----:B------:R-:W-:Y:S01]  /*6920*/  STG.E.U16 desc[UR36][R2.64], R4 ;  /* 0x0000000402007986 */ /* 0x000fe2000c101524 */
[----:B------:R-:W-:Y:S05]  /*6930*/  EXIT ;  /* 0x000000000000794d */ /* 0x000fea0003800000 */
.L_x_7209:
        /* <DEDUP_REMOVED lines=9> */
.L_x_7212:
[----:B------:R-:W-:-:S04]  /*69d0*/  F2FP.F16.F32.PACK_AB R5, RZ, R4 ;  /* 0x00000004ff05723e */ /* 0x000fc800000000ff */
[----:B------:R-:W-:-:S05]  /*69e0*/  PRMT R5, R5, 0x5410, RZ ;  /* 0x0000541005057816 */ /* 0x000fca00000000ff */
[----:B------:R-:W-:Y:S01]  /*69f0*/  STG.E desc[UR36][R2.64], R5 ;  /* 0x0000000502007986 */ /* 0x000fe2000c101924 */
[----:B------:R-:W-:Y:S05]  /*6a00*/  EXIT ;  /* 0x000000000000794d */ /* 0x000fea0003800000 */
.L_x_7211:
[----:B------:R-:W-:-:S06]  /*6a10*/  FMUL.FTZ R4, R4, 1 ;  /* 0x3f80000004047820 */ /* 0x000fcc0000410000 */
[----:B------:R-:W0:Y:S02]  /*6a20*/  F2F.F64.F32 R4, R4 ;  /* 0x0000000400047310 */ /* 0x000e240000201800 */
[----:B0-----:R-:W-:Y:S01]  /*6a30*/  STG.E.64 desc[UR36][R2.64], R4 ;  /* 0x0000000402007986 */ /* 0x001fe2000c101b24 */
[----:B------:R-:W-:Y:S05]  /*6a40*/  EXIT ;  /* 0x000000000000794d */ /* 0x000fea0003800000 */
.L_x_7202:
        /* <DEDUP_REMOVED lines=11> */
[----:B0-----:R-:W-:Y:S01]  /*6b00*/  STG.E.U16 desc[UR36][R2.64], R5 ;  /* 0x0000000502007986 */ /* 0x001fe2000c101524 */
[----:B------:R-:W-:Y:S05]  /*6b10*/  EXIT ;  /* 0x000000000000794d */ /* 0x000fea0003800000 */
.L_x_7216:
        /* <DEDUP_REMOVED lines=16> */
.L_x_7219:
[----:B------:R-:W-:-:S04]  /*6c20*/  SHF.R.U32.HI R4, RZ, 0x18, R4 ;  /* 0x00000018ff047819 */ /* 0x000fc80000011604 */
[----:B------:R-:W-:-:S04]  /*6c30*/  LOP3.LUT R4, R5, 0x80, R4, 0xf8, !PT ;  /* 0x0000008005047812 */ /* 0x000fc800078ef804 */
[----:B------:R-:W-:-:S07]  /*6c40*/  PRMT R0, R4, 0x7610, R0 ;  /* 0x0000761004007816 */ /* 0x000fce0000000000 */
.L_x_7218:
[----:B------:R-:W-:Y:S05]  /*6c50*/  BSYNC.RECONVERGENT B0 ;  /* 0x0000000000007941 */ /* 0x000fea0003800200 */
.L_x_7217:
[----:B------:R-:W-:Y:S01]  /*6c60*/  STG.E.U8 desc[UR36][R2.64], R0 ;  /* 0x0000000002007986 */ /* 0x000fe2000c101124 */
[----:B------:R-:W-:Y:S05]  /*6c70*/  EXIT ;  /* 0x000000000000794d */ /* 0x000fea0003800000 */
.L_x_7215:
        /* <DEDUP_REMOVED lines=16> */
.L_x_7222:
[----:B------:R-:W-:-:S04]  /*6d80*/  SHF.R.U32.HI R4, RZ, 0x18, R4 ;  /* 0x00000018ff047819 */ /* 0x000fc80000011604 */
[----:B------:R-:W-:-:S04]  /*6d90*/  LOP3.LUT R5, R5, 0x80, R4, 0xf8, !PT ;  /* 0x0000008005057812 */ /* 0x000fc800078ef804 */
[----:B------:R-:W-:-:S07]  /*6da0*/  PRMT R0, R5, 0x7610, R0 ;  /* 0x0000761005007816 */ /* 0x000fce0000000000 */
.L_x_7221:
[----:B------:R-:W-:Y:S05]  /*6db0*/  BSYNC.RECONVERGENT B0 ;  /* 0x0000000000007941 */ /* 0x000fea0003800200 */
.L_x_7220:
[----:B------:R-:W-:Y:S01]  /*6dc0*/  STG.E.U8 desc[UR36][R2.64], R0 ;  /* 0x0000000002007986 */ /* 0x000fe2000c101124 */
[----:B------:R-:W-:Y:S05]  /*6dd0*/  EXIT ;  /* 0x000000000000794d */ /* 0x000fea0003800000 */
.L_x_7214:
        /* <DEDUP_REMOVED lines=21> */
.L_x_7224:
[----:B------:R-:W0:Y:S02]  /*6f30*/  F2I.U64 R16, R16 ;  /* 0x0000001000107311 */ /* 0x000e240000201800 */
[----:B0-----:R-:W-:Y:S01]  /*6f40*/  STG.E.64 desc[UR36][R2.64], R16 ;  /* 0x0000001002007986 */ /* 0x001fe2000c101b24 */
[----:B------:R-:W-:Y:S05]  /*6f50*/  EXIT ;  /* 0x000000000000794d */ /* 0x000fea0003800000 */
.L_x_7223:
[----:B------:R-:W0:Y:S02]  /*6f60*/  F2I.U32.NTZ R5, R16 ;  /* 0x0000001000057305 */ /* 0x000e240000203000 */
[----:B0-----:R-:W-:Y:S01]  /*6f70*/  STG.E desc[UR36][R2.64], R5 ;  /* 0x0000000502007986 */ /* 0x001fe2000c101924 */
[----:B------:R-:W-:Y:S05]  /*6f80*/  EXIT ;  /* 0x000000000000794d */ /* 0x000fea0003800000 */
.L_x_7213:
        /* <DEDUP_REMOVED lines=10> */
.L_x_7226:
[----:B------:R-:W-:Y:S01]  /*7030*/  FMUL.FTZ R4, R4, 1 ;  /* 0x3f80000004047820 */ /* 0x000fe20000410000 */
[----:B------:R-:W-:-:S05]  /*7040*/  CS2R R6, SRZ ;  /* 0x0000000000067805 */ /* 0x000fca000001ff00 */
[----:B------:R-:W0:Y:S02]  /*7050*/  F2F.F64.F32 R4, R4 ;  /* 0x0000000400047310 */ /* 0x000e240000201800 */
[----:B0-----:R-:W-:Y:S01]  /*7060*/  STG.E.128 desc[UR36][R2.64], R4 ;  /* 0x0000000402007986 */ /* 0x001fe2000c101d24 */
[----:B------:R-:W-:Y:S05]  /*7070*/  EXIT ;  /* 0x000000000000794d */ /* 0x000fea0003800000 */
.L_x_7225:
[----:B------:R-:W-:-:S13]  /*7080*/  ISETP.NE.AND P0, PT, R0, 0xf, PT ;  /* 0x0000000f0000780c */ /* 0x000fda0003f05270 */
[----:B------:R-:W-:Y:S05]  /*7090*/  @!P0 BRA `(.L_x_7227) ;  /* 0x0000000000e08947 */ /* 0x000fea0003800000 */
[----:B------:R-:W-:-:S13]  /*70a0*/  ISETP.NE.AND P0, PT, R0, 0x17, PT ;  /* 0x000000170000780c */ /* 0x000fda0003f05270 */
[----:B------:R-:W-:Y:S05]  /*70b0*/  @!P0 BRA `(.L_x_7228) ;  /* 0x00000000008c8947 */ /* 0x000fea0003800000 */
[----:B------:R-:W-:-:S13]  /*70c0*/  ISETP.NE.AND P0, PT, R0, 0x18, PT ;  /* 0x000000180000780c */ /* 0x000fda0003f05270 */
[----:B------:R-:W-:Y:S05]  /*70d0*/  @!P0 BRA `(.L_x_7229) ;  /* 0x0000000000448947 */ /* 0x000fea0003800000 */
.L_x_7206:
        /* <DEDUP_REMOVED lines=16> */
.L_x_7230:
[----:B------:R-:W-:Y:S05]  /*71e0*/  EXIT ;  /* 0x000000000000794d */ /* 0x000fea0003800000 */
.L_x_7229:
        /* <DEDUP_REMOVED lines=12> */
.L_x_7232:
[----:B------:R-:W-:Y:S05]  /*72b0*/  BSYNC.RECONVERGENT B0 ;  /* 0x0000000000007941 */ /* 0x000fea0003800200 */
.L_x_7231:
[----:B------:R-:W-:-:S05]  /*72c0*/  LOP3.LUT R5, R0, 0x80, R7, 0xf8, !PT ;  /* 0x0000008000057812 */ /* 0x000fca00078ef807 */
[----:B------:R-:W-:Y:S01]  /*72d0*/  STG.E.U8 desc[UR36][R2.64], R5 ;  /* 0x0000000502007986 */ /* 0x000fe2000c101124 */
[----:B------:R-:W-:Y:S05]  /*72e0*/  EXIT ;  /* 0x000000000000794d */ /* 0x000fea0003800000 */
.L_x_7228:
        /* <DEDUP_REMOVED lines=11> */
.L_x_7234:
[----:B------:R-:W-:Y:S01]  /*73a0*/  IMAD.MOV.U32 R0, RZ, RZ, 0x7f ;  /* 0x0000007fff007424 */ /* 0x000fe200078e00ff */
[----:B------:R-:W-:-:S04]  /*73b0*/  ISETP.GT.U32.AND P0, PT, R6, 0x7f800000, PT ;  /* 0x7f8000000600780c */ /* 0x000fc80003f04070 */
[----:B------:R-:W-:-:S09]  /*73c0*/  SEL R0, R0, 0x7c, P0 ;  /* 0x0000007c00007807 */ /* 0x000fd20000000000 */
.L_x_7235:
[----:B------:R-:W-:Y:S05]  /*73d0*/  BSYNC.RECONVERGENT B0 ;  /* 0x0000000000007941 */ /* 0x000fea0003800200 */
.L_x_7233:
[----:B------:R-:W-:-:S04]  /*73e0*/  SHF.R.U32.HI R5, RZ, 0x18, R4 ;  /* 0x00000018ff057819 */ /* 0x000fc80000011604 */
[----:B------:R-:W-:-:S05]  /*73f0*/  LOP3.LUT R5, R0, 0x80, R5, 0xf8, !PT ;  /* 0x0000008000057812 */ /* 0x000fca00078ef805 */
[----:B------:R-:W-:Y:S01]  /*7400*/  STG.E.U8 desc[UR36][R2.64], R5 ;  /* 0x0000000502007986 */ /* 0x000fe2000c101124 */
[----:B------:R-:W-:Y:S05]  /*7410*/  EXIT ;  /* 0x000000000000794d */ /* 0x000fea0003800000 */
.L_x_7227:
[----:B------:R-:W-:-:S05]  /*7420*/  F2FP.BF16.F32.PACK_AB R4, RZ, R4 ;  /* 0x00000004ff04723e */ /* 0x000fca00000010ff */
[----:B------:R-:W-:Y:S01]  /*7430*/  STG.E.U16 desc[UR36][R2.64], R4 ;  /* 0x0000000402007986 */ /* 0x000fe2000c101524 */
[----:B------:R-:W-:Y:S05]  /*7440*/  EXIT ;  /* 0x000000000000794d */ /* 0x000fea0003800000 */
.L_x_7236:
        /* <DEDUP_REMOVED lines=11> */
.L_x_19890:


//--------------------- .text._ZN2at6native18elementwise_kernelILi128ELi2EZNS0_22gpu_kernel_impl_nocastIZZZNS0_17round_kernel_cudaERNS_18TensorIteratorBaseEENKUlvE_clEvENKUlvE0_clEvEUlfE_EEvS4_RKT_EUliE_EEviT1_ --------------------------
	.section	.text._ZN2at6native18elementwise_kernelILi128ELi2EZNS0_22gpu_kernel_impl_nocastIZZZNS0_17round_kernel_cudaERNS_18TensorIteratorBaseEENKUlvE_clEvENKUlvE0_clEvEUlfE_EEvS4_RKT_EUliE_EEviT1_,"ax",@progbits
	.align	128
        .global         _ZN2at6native18elementwise_kernelILi128ELi2EZNS0_22gpu_kernel_impl_nocastIZZZNS0_17round_kernel_cudaERNS_18TensorIteratorBaseEENKUlvE_clEvENKUlvE0_clEvEUlfE_EEvS4_RKT_EUliE_EEviT1_
        .type           _ZN2at6native18elementwise_kernelILi128ELi2EZNS0_22gpu_kernel_impl_nocastIZZZNS0_17round_kernel_cudaERNS_18TensorIteratorBaseEENKUlvE_clEvENKUlvE0_clEvEUlfE_EEvS4_RKT_EUliE_EEviT1_,@function
        .size           _ZN2at6native18elementwise_kernelILi128ELi2EZNS0_22gpu_kernel_impl_nocastIZZZNS0_17round_kernel_cudaERNS_18TensorIteratorBaseEENKUlvE_clEvENKUlvE0_clEvEUlfE_EEvS4_RKT_EUliE_EEviT1_,(.L_x_19891 - _ZN2at6native18elementwise_kernelILi128ELi2EZNS0_22gpu_kernel_impl_nocastIZZZNS0_17round_kernel_cudaERNS_18TensorIteratorBaseEENKUlvE_clEvENKUlvE0_clEvEUlfE_EEvS4_RKT_EUliE_EEviT1_)
        .other          _ZN2at6native18elementwise_kernelILi128ELi2EZNS0_22gpu_kernel_impl_nocastIZZZNS0_17round_kernel_cudaERNS_18TensorIteratorBaseEENKUlvE_clEvENKUlvE0_clEvEUlfE_EEvS4_RKT_EUliE_EEviT1_,@"STO_CUDA_ENTRY STV_DEFAULT"
_ZN2at6native18elementwise_kernelILi128ELi2EZNS0_22gpu_kernel_impl_nocastIZZZNS0_17round_kernel_cudaERNS_18TensorIteratorBaseEENKUlvE_clEvENKUlvE0_clEvEUlfE_EEvS4_RKT_EUliE_EEviT1_:
.text._ZN2at6native18elementwise_kernelILi128ELi2EZNS0_22gpu_kernel_impl_nocastIZZZNS0_17round_kernel_cudaERNS_18TensorIteratorBaseEENKUlvE_clEvENKUlvE0_clEvEUlfE_EEvS4_RKT_EUliE_EEviT1_:
        /* <DEDUP_REMOVED lines=17> */
[----:B--2---:R-:W0:Y:S02]  /*0110*/  FRND R9, R4 ;  /* 0x0000000400097307 */ /* 0x004e240000201000 */
[----:B0-----:R0:W-:Y:S04]  /*0120*/  STG.E desc[UR6][R6.64], R9 ;  /* 0x0000000906007986 */ /* 0x0011e8000c101906 */
.L_x_7239:
[----:B------:R-:W-:Y:S05]  /*0130*/  BSYNC.RECONVERGENT B0 ;  /* 0x0000000000007941 */ /* 0x000fea0003800200 */
.L_x_7238:
[----:B------:R-:W-:-:S13]  /*0140*/  ISETP.GE.AND P0, PT, R3, UR4, PT ;  /* 0x0000000403007c0c */ /* 0x000fda000bf06270 */
[----:B------:R-:W-:Y:S05]  /*0150*/  @P0 EXIT ;  /* 0x000000000000094d */ /* 0x000fea0003800000 */
[----:B------:R-:W1:Y:S02]  /*0160*/  LDC.64 R2, c[0x0][0x588] ;  /* 0x00016200ff027b82 */ /* 0x000e640000000a00 */
[----:B-1----:R-:W0:Y:S06]  /*0170*/  LDG.E R2, desc[UR6][R2.64] ;  /* 0x0000000602027981 */ /* 0x002e2c000c1e1900 */
[----:B------:R-:W1:Y:S01]  /*0180*/  LDC.64 R4, c[0x0][0x580] ;  /* 0x00016000ff047b82 */ /* 0x000e620000000a00 */
[----:B0-----:R-:W1:Y:S02]  /*0190*/  FRND R7, R2 ;  /* 0x0000000200077307 */ /* 0x001e640000201000 */
[----:B-1----:R-:W-:Y:S01]  /*01a0*/  STG.E desc[UR6][R4.64], R7 ;  /* 0x0000000704007986 */ /* 0x002fe2000c101906 */
[----:B------:R-:W-:Y:S05]  /*01b0*/  EXIT ;  /* 0x000000000000794d */ /* 0x000fea0003800000 */
.L_x_7237:
        /* <DEDUP_REMOVED lines=305> */
.L_x_7242:
[----:B------:R-:W0:Y:S02]  /*14d0*/  LDCU.128 UR8, c[0x0][0x580] ;  /* 0x0000b000ff0877ac */ /* 0x000e240008000c00 */
[----:B0-----:R-:W-:-:S04]  /*14e0*/  IADD3 R6, P0, PT, R4, UR10, RZ ;  /* 0x0000000a04067c10 */ /* 0x001fc8000ff1e0ff */
[----:B------:R-:W-:-:S05]  /*14f0*/  IADD3.X R7, PT, PT, RZ, UR11, RZ, P0, !PT ;  /* 0x0000000bff077c10 */ /* 0x000fca00087fe4ff */
[----:B------:R-:W2:Y:S01]  /*1500*/  LDG.E R6, desc[UR6][R6.64] ;  /* 0x0000000606067981 */ /* 0x000ea2000c1e1900 */
[----:B------:R-:W-:Y:S02]  /*1510*/  IADD3 R4, P0, PT, R5, UR8, RZ ;  /* 0x0000000805047c10 */ /* 0x000fe4000ff1e0ff */
[----:B------:R-:W-:-:S03]  /*1520*/  IADD3 R3, PT, PT, R3, 0x80, RZ ;  /* 0x0000008003037810 */ /* 0x000fc60007ffe0ff */
[----:B------:R-:W-:Y:S01]  /*1530*/  IMAD.X R5, RZ, RZ, UR9, P0 ;  /* 0x00000009ff057e24 */ /* 0x000fe200080e06ff */
[----:B--2---:R-:W0:Y:S04]  /*1540*/  FRND R9, R6 ;  /* 0x0000000600097307 */ /* 0x004e280000201000 */
[----:B0-----:R0:W-:Y:S03]  /*1550*/  STG.E desc[UR6][R4.64], R9 ;  /* 0x0000000904007986 */ /* 0x0011e6000c101906 */
.L_x_7241:
[----:B------:R-:W-:Y:S05]  /*1560*/  BSYNC.RECONVERGENT B0 ;  /* 0x0000000000007941 */ /* 0x000fea0003800200 */
.L_x_7240:
        /* <DEDUP_REMOVED lines=300> */
.L_x_7243:
[----:B------:R-:W0:Y:S02]  /*2830*/  LDCU.128 UR8, c[0x0][0x580] ;  /* 0x0000b000ff0877ac */ /* 0x000e240008000c00 */
[----:B0-----:R-:W-:-:S04]  /*2840*/  IADD3 R4, P0, PT, R2, UR10, RZ ;  /* 0x0000000a02047c10 */ /* 0x001fc8000ff1e0ff */
[----:B------:R-:W-:-:S05]  /*2850*/  IADD3.X R5, PT, PT, RZ, UR11, RZ, P0, !PT ;  /* 0x0000000bff057c10 */ /* 0x000fca00087fe4ff */
[----:B------:R-:W2:Y:S01]  /*2860*/  LDG.E R4, desc[UR6][R4.64] ;  /* 0x0000000604047981 */ /* 0x000ea2000c1e1900 */
[----:B------:R-:W-:-:S04]  /*2870*/  IADD3 R2, P0, PT, R3, UR8, RZ ;  /* 0x0000000803027c10 */ /* 0x000fc8000ff1e0ff */
[----:B------:R-:W-:Y:S01]  /*2880*/  IADD3.X R3, PT, PT, RZ, UR9, RZ, P0, !PT ;  /* 0x00000009ff037c10 */ /* 0x000fe200087fe4ff */
[----:B--2---:R-:W0:Y:S04]  /*2890*/  FRND R7, R4 ;  /* 0x0000000400077307 */ /* 0x004e280000201000 */
[----:B0-----:R-:W-:Y:S01]  /*28a0*/  STG.E desc[UR6][R2.64], R7 ;  /* 0x0000000702007986 */ /* 0x001fe2000c101906 */
[----:B------:R-:W-:Y:S05]  /*28b0*/  EXIT ;  /* 0x000000000000794d */ /* 0x000fea0003800000 */
.L_x_7244:
        /* <DEDUP_REMOVED lines=12> */
.L_x_19891:


//--------------------- .text._ZN2at6native27unrolled_elementwise_kernelIZZZNS0_17round_kernel_cudaERNS_18TensorIteratorBaseEENKUlvE_clEvENKUlvE0_clEvEUlfE_St5arrayIPcLm2EELi4E23TrivialOffsetCalculatorILi1EjESB_NS0_6memory15LoadWithoutCastENSC_16StoreWithoutCastEEEviT_T0_T2_T3_T4_T5_ --------------------------
	.section	.text._ZN2at6native27unrolled_elementwise_kernelIZZZNS0_17round_kernel_cudaERNS_18TensorIteratorBaseEENKUlvE_clEvENKUlvE0_clEvEUlfE_St5arrayIPcLm2EELi4E23TrivialOffsetCalculatorILi1EjESB_NS0_6memory15LoadWithoutCastENSC_16StoreWithoutCastEEEviT_T0_T2_T3_T4_T5_,"ax",@progbits
	.align	128
        .global         _ZN2at6native27unrolled_elementwise_kernelIZZZNS0_17round_kernel_cudaERNS_18TensorIteratorBaseEENKUlvE_clEvENKUlvE0_clEvEUlfE_St5arrayIPcLm2EELi4E23TrivialOffsetCalculatorILi1EjESB_NS0_6memory15LoadWithoutCastENSC_16StoreWithoutCastEEEviT_T0_T2_T3_T4_T5_
        .type           _ZN2at6native27unrolled_elementwise_kernelIZZZNS0_17round_kernel_cudaERNS_18TensorIteratorBaseEENKUlvE_clEvENKUlvE0_clEvEUlfE_St5arrayIPcLm2EELi4E23TrivialOffsetCalculatorILi1EjESB_NS0_6memory15LoadWithoutCastENSC_16StoreWithoutCastEEEviT_T0_T2_T3_T4_T5_,@function
        .size           _ZN2at6native27unrolled_elementwise_kernelIZZZNS0_17round_kernel_cudaERNS_18TensorIteratorBaseEENKUlvE_clEvENKUlvE0_clEvEUlfE_St5arrayIPcLm2EELi4E23TrivialOffsetCalculatorILi1EjESB_NS0_6memory15LoadWithoutCastENSC_16StoreWithoutCastEEEviT_T0_T2_T3_T4_T5_,(.L_x_19892 - _ZN2at6native27unrolled_elementwise_kernelIZZZNS0_17round_kernel_cudaERNS_18TensorIteratorBaseEENKUlvE_clEvENKUlvE0_clEvEUlfE_St5arrayIPcLm2EELi4E23TrivialOffsetCalculatorILi1EjESB_NS0_6memory15LoadWithoutCastENSC_16StoreWithoutCastEEEviT_T0_T2_T3_T4_T5_)
        .other          _ZN2at6native27unrolled_elementwise_kernelIZZZNS0_17round_kernel_cudaERNS_18TensorIteratorBaseEENKUlvE_clEvENKUlvE0_clEvEUlfE_St5arrayIPcLm2EELi4E23TrivialOffsetCalculatorILi1EjESB_NS0_6memory15LoadWithoutCastENSC_16StoreWithoutCastEEEviT_T0_T2_T3_T4_T5_,@"STO_CUDA_ENTRY STV_DEFAULT"
_ZN2at6native27unrolled_elementwise_kernelIZZZNS0_17round_kernel_cudaERNS_18TensorIteratorBaseEENKUlvE_clEvENKUlvE0_clEvEUlfE_St5arrayIPcLm2EELi4E23TrivialOffsetCalculatorILi1EjESB_NS0_6memory15LoadWithoutCastENSC_16StoreWithoutCastEEEviT_T0_T2_T3_T4_T5_:
.text._ZN2at6native27unrolled_elementwise_kernelIZZZNS0_17round_kernel_cudaERNS_18TensorIteratorBaseEENKUlvE_clEvENKUlvE0_clEvEUlfE_St5arrayIPcLm2EELi4E23TrivialOffsetCalculatorILi1EjESB_NS0_6memory15LoadWithoutCastENSC_16StoreWithoutCastEEEviT_T0_T2_T3_T4_T5_:
        /* <DEDUP_REMOVED lines=37> */
[----:B-----5:R-:W1:Y:S01]  /*0250*/  FRND R9, R14 ;  /* 0x0000000e00097307 */ /* 0x020e620000201000 */
        /* <DEDUP_REMOVED lines=8> */
[----:B------:R-:W1:Y:S01]  /*02e0*/  FRND R15, R15 ;  /* 0x0000000f000f7307 */ /* 0x000e620000201000 */
[----:B------:R-:W-:Y:S01]  /*02f0*/  IMAD R9, R0, 0x200, R3 ;  /* 0x0000020000097824 */ /* 0x000fe200078e0203 */
[----:B------:R-:W-:-:S03]  /*0300*/  IADD3 R3, PT, PT, R3, 0x80, RZ ;  /* 0x0000008003037810 */ /* 0x000fc60007ffe0ff */
[----:B0-----:R-:W-:-:S05]  /*0310*/  IMAD.WIDE.U32 R4, R9, 0x4, R4 ;  /* 0x0000000409047825 */ /* 0x001fca00078e0004 */
[----:B-1----:R0:W-:Y:S02]  /*0320*/  STG.E desc[UR4][R4.64], R15 ;  /* 0x0000000f04007986 */ /* 0x0021e4000c101904 */
.L_x_7247:
[----:B------:R-:W-:Y:S05]  /*0330*/  BSYNC.RELIABLE B1 ;  /* 0x0000000000017941 */ /* 0x000fea0003800100 */
.L_x_7246:
[----:B------:R-:W-:-:S13]  /*0340*/  ISETP.GE.AND P0, PT, R3, R2, PT ;  /* 0x000000020300720c */ /* 0x000fda0003f06270 */
[----:B0-----:R-:W0:Y:S01]  /*0350*/  @!P0 LDC.64 R4, c[0x0][0x388] ;  /* 0x0000e200ff048b82 */ /* 0x001e220000000a00 */
[----:B-----5:R-:W1:Y:S01]  /*0360*/  @!P0 FRND R7, R7 ;  /* 0x0000000700078307 */ /* 0x020e620000201000 */
[----:B------:R-:W-:Y:S01]  /*0370*/  @!P0 IMAD R9, R0, 0x200, R3 ;  /* 0x0000020000098824 */ /* 0x000fe200078e0203 */
[----:B------:R-:W-:-:S03]  /*0380*/  @!P0 IADD3 R3, PT, PT, R3, 0x80, RZ ;  /* 0x0000008003038810 */ /* 0x000fc60007ffe0ff */
[----:B0-----:R-:W-:-:S05]  /*0390*/  @!P0 IMAD.WIDE.U32 R4, R9, 0x4, R4 ;  /* 0x0000000409048825 */ /* 0x001fca00078e0004 */
[----:B-1----:R1:W-:Y:S02]  /*03a0*/  @!P0 STG.E desc[UR4][R4.64], R7 ;  /* 0x0000000704008986 */ /* 0x0023e4000c101904 */
.L_x_7248:
[----:B------:R-:W-:Y:S05]  /*03b0*/  BSYNC.RECONVERGENT B0 ;  /* 0x0000000000007941 */ /* 0x000fea0003800200 */
.L_x_7245:
[----:B------:R-:W-:Y:S05]  /*03c0*/  WARPSYNC.ALL ;  /* 0x0000000000007948 */ /* 0x000fea0003800000 */
[----:B------:R-:W-:-:S13]  /*03d0*/  ISETP.GE.AND P0, PT, R3, R2, PT ;  /* 0x000000020300720c */ /* 0x000fda0003f06270 */
[----:B------:R-:W-:Y:S05]  /*03e0*/  @P0 EXIT ;  /* 0x000000000000094d */ /* 0x000fea0003800000 */
[----:B01----:R-:W0:Y:S01]  /*03f0*/  LDC.64 R4, c[0x0][0x388] ;  /* 0x0000e200ff047b82 */ /* 0x003e220000000a00 */
[----:B------:R-:W1:Y:S01]  /*0400*/  FRND R7, R6 ;  /* 0x0000000600077307 */ /* 0x000e620000201000 */
[----:B------:R-:W-:-:S04]  /*0410*/  IMAD R3, R0, 0x200, R3 ;  /* 0x0000020000037824 */ /* 0x000fc800078e0203 */
[----:B0-----:R-:W-:-:S05]  /*0420*/  IMAD.WIDE.U32 R2, R3, 0x4, R4 ;  /* 0x0000000403027825 */ /* 0x001fca00078e0004 */
[----:B-1----:R-:W-:Y:S01]  /*0430*/  STG.E desc[UR4][R2.64], R7 ;  /* 0x0000000702007986 */ /* 0x002fe2000c101904 */
[----:B------:R-:W-:Y:S05]  /*0440*/  EXIT ;  /* 0x000000000000794d */ /* 0x000fea0003800000 */
.L_x_7249:
        /* <DEDUP_REMOVED lines=11> */
.L_x_19892:


//--------------------- .text._ZN2at6native29vectorized_elementwise_kernelILi2EZZZNS0_17round_kernel_cudaERNS_18TensorIteratorBaseEENKUlvE_clEvENKUlvE0_clEvEUlfE_St5arrayIPcLm2EEEEviT0_T1_ --------------------------
	.section	.text._ZN2at6native29vectorized_elementwise_kernelILi2EZZZNS0_17round_kernel_cudaERNS_18TensorIteratorBaseEENKUlvE_clEvENKUlvE0_clEvEUlfE_St5arrayIPcLm2EEEEviT0_T1_,"ax",@progbits
	.align	128
        .global         _ZN2at6native29vectorized_elementwise_kernelILi2EZZZNS0_17round_kernel_cudaERNS_18TensorIteratorBaseEENKUlvE_clEvENKUlvE0_clEvEUlfE_St5arrayIPcLm2EEEEviT0_T1_
        .type           _ZN2at6native29vectorized_elementwise_kernelILi2EZZZNS0_17round_kernel_cudaERNS_18TensorIteratorBaseEENKUlvE_clEvENKUlvE0_clEvEUlfE_St5arrayIPcLm2EEEEviT0_T1_,@function
        .size           _ZN2at6native29vectorized_elementwise_kernelILi2EZZZNS0_17round_kernel_cudaERNS_18TensorIteratorBaseEENKUlvE_clEvENKUlvE0_clEvEUlfE_St5arrayIPcLm2EEEEviT0_T1_,(.L_x_19893 - _ZN2at6native29vectorized_elementwise_kernelILi2EZZZNS0_17round_kernel_cudaERNS_18TensorIteratorBaseEENKUlvE_clEvENKUlvE0_clEvEUlfE_St5arrayIPcLm2EEEEviT0_T1_)
        .other          _ZN2at6native29vectorized_elementwise_kernelILi2EZZZNS0_17round_kernel_cudaERNS_18TensorIteratorBaseEENKUlvE_clEvENKUlvE0_clEvEUlfE_St5arrayIPcLm2EEEEviT0_T1_,@"STO_CUDA_ENTRY STV_DEFAULT"
_ZN2at6native29vectorized_elementwise_kernelILi2EZZZNS0_17round_kernel_cudaERNS_18TensorIteratorBaseEENKUlvE_clEvENKUlvE0_clEvEUlfE_St5arrayIPcLm2EEEEviT0_T1_:
.text._ZN2at6native29vectorized_elementwise_kernelILi2EZZZNS0_17round_kernel_cudaERNS_18TensorIteratorBaseEENKUlvE_clEvENKUlvE0_clEvEUlfE_St5arrayIPcLm2EEEEviT0_T1_:
        /* <DEDUP_REMOVED lines=69> */
[----:B-----5:R-:W1:Y:S01]  /*0450*/  FRND R5, R18 ;  /* 0x0000001200057307 */ /* 0x020e620000201000 */
[----:B------:R-:W-:Y:S01]  /*0460*/  IMAD.IADD R7, R0, 0x1, R17 ;  /* 0x0000000100077824 */ /* 0x000fe200078e0211 */
[----:B------:R-:W-:-:S04]  /*0470*/  IADD3 R17, PT, PT, R17, 0x80, RZ ;  /* 0x0000008011117810 */ /* 0x000fc80007ffe0ff */
[----:B------:R-:W-:Y:S01]  /*0480*/  ISETP.GE.U32.AND P0, PT, R17, R16, PT ;  /* 0x000000101100720c */ /* 0x000fe20003f06070 */
[----:B0-----:R-:W-:-:S05]  /*0490*/  IMAD.WIDE.U32 R2, R7, 0x4, R2 ;  /* 0x0000000407027825 */ /* 0x001fca00078e0002 */
[----:B-1----:R0:W-:Y:S07]  /*04a0*/  STG.E desc[UR4][R2.64], R5 ;  /* 0x0000000502007986 */ /* 0x0021ee000c101904 */
[----:B------:R-:W-:Y:S05]  /*04b0*/  @P0 BRA `(.L_x_7254) ;  /* 0x0000000000380947 */ /* 0x000fea0003800000 */
[----:B0-----:R-:W0:Y:S01]  /*04c0*/  LDC.64 R2, c[0x0][0x388] ;  /* 0x0000e200ff027b82 */ /* 0x001e220000000a00 */
[----:B------:R-:W1:Y:S01]  /*04d0*/  FRND R5, R20 ;  /* 0x0000001400057307 */ /* 0x000e620000201000 */
[----:B------:R-:W-:Y:S01]  /*04e0*/  IMAD.IADD R7, R0, 0x1, R17 ;  /* 0x0000000100077824 */ /* 0x000fe200078e0211 */
[----:B------:R-:W-:-:S03]  /*04f0*/  IADD3 R17, PT, PT, R17, 0x80, RZ ;  /* 0x0000008011117810 */ /* 0x000fc60007ffe0ff */
[----:B0-----:R-:W-:-:S05]  /*0500*/  IMAD.WIDE.U32 R2, R7, 0x4, R2 ;  /* 0x0000000407027825 */ /* 0x001fca00078e0002 */
[----:B-1----:R0:W-:Y:S02]  /*0510*/  STG.E desc[UR4][R2.64], R5 ;  /* 0x0000000502007986 */ /* 0x0021e4000c101904 */
.L_x_7253:
[----:B------:R-:W-:-:S13]  /*0520*/  ISETP.GE.U32.AND P0, PT, R17, R16, PT ;  /* 0x000000101100720c */ /* 0x000fda0003f06070 */
[----:B------:R-:W-:Y:S05]  /*0530*/  @P0 BRA `(.L_x_7255) ;  /* 0x0000000000380947 */ /* 0x000fea0003800000 */
[----:B0-----:R-:W0:Y:S01]  /*0540*/  LDC.64 R2, c[0x0][0x388] ;  /* 0x0000e200ff027b82 */ /* 0x001e220000000a00 */
[----:B-----5:R-:W1:Y:S01]  /*0550*/  FRND R5, R22 ;  /* 0x0000001600057307 */ /* 0x020e620000201000 */
[----:B------:R-:W-:Y:S01]  /*0560*/  IMAD.IADD R7, R0, 0x1, R17 ;  /* 0x0000000100077824 */ /* 0x000fe200078e0211 */
[----:B------:R-:W-:-:S03]  /*0570*/  IADD3 R17, PT, PT, R17, 0x80, RZ ;  /* 0x0000008011117810 */ /* 0x000fc60007ffe0ff */
[----:B0-----:R-:W-:-:S05]  /*0580*/  IMAD.WIDE.U32 R2, R7, 0x4, R2 ;  /* 0x0000000407027825 */ /* 0x001fca00078e0002 */
[----:B-1----:R1:W-:Y:S02]  /*0590*/  STG.E desc[UR4][R2.64], R5 ;  /* 0x0000000502007986 */ /* 0x0023e4000c101904 */
.L_x_7254:
[----:B------:R-:W-:-:S13]  /*05a0*/  ISETP.GE.U32.AND P0, PT, R17, R16, PT ;  /* 0x000000101100720c */ /* 0x000fda0003f06070 */
[----:B------:R-:W-:Y:S05]  /*05b0*/  @P0 BRA `(.L_x_7256) ;  /* 0x0000000000380947 */ /* 0x000fea0003800000 */
[----:B01----:R-:W0:Y:S01]  /*05c0*/  LDC.64 R2, c[0x0][0x388] ;  /* 0x0000e200ff027b82 */ /* 0x003e220000000a00 */
[----:B------:R-:W1:Y:S01]  /*05d0*/  FRND R19, R19 ;  /* 0x0000001300137307 */ /* 0x000e620000201000 */
[----:B------:R-:W-:Y:S01]  /*05e0*/  IMAD.IADD R5, R0, 0x1, R17 ;  /* 0x0000000100057824 */ /* 0x000fe200078e0211 */
[----:B------:R-:W-:-:S03]  /*05f0*/  IADD3 R17, PT, PT, R17, 0x80, RZ ;  /* 0x0000008011117810 */ /* 0x000fc60007ffe0ff */
[----:B0-----:R-:W-:-:S05]  /*0600*/  IMAD.WIDE.U32 R2, R5, 0x4, R2 ;  /* 0x0000000405027825 */ /* 0x001fca00078e0002 */
[----:B-1----:R1:W-:Y:S02]  /*0610*/  STG.E desc[UR4][R2.64], R19 ;  /* 0x0000001302007986 */ /* 0x0023e4000c101904 */
.L_x_7255:
[----:B------:R-:W-:-:S13]  /*0620*/  ISETP.GE.U32.AND P0, PT, R17, R16, PT ;  /* 0x000000101100720c */ /* 0x000fda0003f06070 */
[----:B------:R-:W-:Y:S05]  /*0630*/  @P0 BRA `(.L_x_7257) ;  /* 0x00000000003c0947 */ /* 0x000fea0003800000 */
[----:B01----:R-:W0:Y:S01]  /*0640*/  LDC.64 R2, c[0x0][0x388] ;  /* 0x0000e200ff027b82 */ /* 0x003e220000000a00 */
[----:B-----5:R-:W1:Y:S01]  /*0650*/  FRND R21, R21 ;  /* 0x0000001500157307 */ /* 0x020e620000201000 */
[----:B------:R-:W-:Y:S01]  /*0660*/  IMAD.IADD R5, R0, 0x1, R17 ;  /* 0x0000000100057824 */ /* 0x000fe200078e0211 */
[----:B------:R-:W-:-:S03]  /*0670*/  IADD3 R17, PT, PT, R17, 0x80, RZ ;  /* 0x0000008011117810 */ /* 0x000fc60007ffe0ff */
[----:B0-----:R-:W-:-:S05]  /*0680*/  IMAD.WIDE.U32 R2, R5, 0x4, R2 ;  /* 0x0000000405027825 */ /* 0x001fca00078e0002 */
[----:B-1----:R2:W-:Y:S02]  /*0690*/  STG.E desc[UR4][R2.64], R21 ;  /* 0x0000001502007986 */ /* 0x0025e4000c101904 */
.L_x_7256:
[----:B------:R-:W-:-:S13]  /*06a0*/  ISETP.GE.U32.AND P0, PT, R17, R16, PT ;  /* 0x000000101100720c */ /* 0x000fda0003f06070 */
[----:B------:R-:W-:Y:S05]  /*06b0*/  @P0 BREAK.RELIABLE B1 ;  /* 0x0000000000010942 */ /* 0x000fea0003800100 */
[----:B------:R-:W-:Y:S05]  /*06c0*/  @P0 BRA `(.L_x_7258) ;  /* 0x0000000000380947 */ /* 0x000fea0003800000 */
[----:B012---:R-:W0:Y:S01]  /*06d0*/  LDC.64 R2, c[0x0][0x388] ;  /* 0x0000e200ff027b82 */ /* 0x007e220000000a00 */
[----:B------:R-:W1:Y:S01]  /*06e0*/  FRND R23, R23 ;  /* 0x0000001700177307 */ /* 0x000e620000201000 */
[----:B------:R-:W-:Y:S01]  /*06f0*/  IMAD.IADD R5, R0, 0x1, R17 ;  /* 0x0000000100057824 */ /* 0x000fe200078e0211 */
[----:B------:R-:W-:-:S03]  /*0700*/  IADD3 R17, PT, PT, R17, 0x80, RZ ;  /* 0x0000008011117810 */ /* 0x000fc60007ffe0ff */
[----:B0-----:R-:W-:-:S05]  /*0710*/  IMAD.WIDE.U32 R2, R5, 0x4, R2 ;  /* 0x0000000405027825 */ /* 0x001fca00078e0002 */
[----:B-1----:R2:W-:Y:S02]  /*0720*/  STG.E desc[UR4][R2.64], R23 ;  /* 0x0000001702007986 */ /* 0x0025e4000c101904 */
.L_x_7257:
[----:B------:R-:W-:Y:S05]  /*0730*/  BSYNC.RELIABLE B1 ;  /* 0x0000000000017941 */ /* 0x000fea0003800100 */
.L_x_7252:
[----:B------:R-:W-:-:S13]  /*0740*/  ISETP.GE.U32.AND P0, PT, R17, R16, PT ;  /* 0x000000101100720c */ /* 0x000fda0003f06070 */
[----:B012---:R-:W0:Y:S01]  /*0750*/  @!P0 LDC.64 R2, c[0x0][0x388] ;  /* 0x0000e200ff028b82 */ /* 0x007e220000000a00 */
[----:B-----5:R-:W1:Y:S01]  /*0760*/  @!P0 FRND R13, R13 ;  /* 0x0000000d000d8307 */ /* 0x020e620000201000 */
[----:B------:R-:W-:Y:S01]  /*0770*/  @!P0 IMAD.IADD R5, R0, 0x1, R17 ;  /* 0x0000000100058824 */ /* 0x000fe200078e0211 */
[----:B------:R-:W-:-:S03]  /*0780*/  @!P0 IADD3 R17, PT, PT, R17, 0x80, RZ ;  /* 0x0000008011118810 */ /* 0x000fc60007ffe0ff */
[----:B0-----:R-:W-:-:S05]  /*0790*/  @!P0 IMAD.WIDE.U32 R2, R5, 0x4, R2 ;  /* 0x0000000405028825 */ /* 0x001fca00078e0002 */
[----:B-1----:R3:W-:Y:S02]  /*07a0*/  @!P0 STG.E desc[UR4][R2.64], R13 ;  /* 0x0000000d02008986 */ /* 0x0027e4000c101904 */
.L_x_7258:
[----:B------:R-:W-:Y:S05]  /*07b0*/  BSYNC.RECONVERGENT B0 ;  /* 0x0000000000007941 */ /* 0x000fea0003800200 */
.L_x_7251:
[----:B------:R-:W-:Y:S05]  /*07c0*/  WARPSYNC.ALL ;  /* 0x0000000000007948 */ /* 0x000fea0003800000 */
[----:B------:R-:W-:-:S13]  /*07d0*/  ISETP.GE.U32.AND P0, PT, R17, R16, PT ;  /* 0x000000101100720c */ /* 0x000fda0003f06070 */
[----:B------:R-:W-:Y:S05]  /*07e0*/  @P0 EXIT ;  /* 0x000000000000094d */ /* 0x000fea0003800000 */
[----:B0123--:R-:W0:Y:S01]  /*07f0*/  LDC.64 R2, c[0x0][0x388] ;  /* 0x0000e200ff027b82 */ /* 0x00fe220000000a00 */
[----:B------:R-:W1:Y:S01]  /*0800*/  FRND R5, R12 ;  /* 0x0000000c00057307 */ /* 0x000e620000201000 */
[----:B------:R-:W-:-:S05]  /*0810*/  IADD3 R17, PT, PT, R0, R17, RZ ;  /* 0x0000001100117210 */ /* 0x000fca0007ffe0ff */
[----:B0-----:R-:W-:-:S05]  /*0820*/  IMAD.WIDE.U32 R2, R17, 0x4, R2 ;  /* 0x0000000411027825 */ /* 0x001fca00078e0002 */
[----:B-1----:R-:W-:Y:S01]  /*0830*/  STG.E desc[UR4][R2.64], R5 ;  /* 0x0000000502007986 */ /* 0x002fe2000c101904 */
[----:B------:R-:W-:Y:S05]  /*0840*/  EXIT ;  /* 0x000000000000794d */ /* 0x000fea0003800000 */
.L_x_7250:
        /* <DEDUP_REMOVED lines=11> */
[----:B---3--:R-:W-:Y:S08]  /*0900*/  FRND R6, R6 ;  /* 0x0000000600067307 */ /* 0x008ff00000201000 */
[----:B------:R-:W0:Y:S08]  /*0910*/  FRND R7, R7 ;  /* 0x0000000700077307 */ /* 0x000e300000201000 */
[----:B----4-:R-:W-:Y:S01]  /*0920*/  FRND R8, R8 ;  /* 0x0000000800087307 */ /* 0x010fe20000201000 */
[----:B0-----:R-:W-:Y:S07]  /*0930*/  STG.E.64 desc[UR4][R4.64], R6 ;  /* 0x0000000604007986 */ /* 0x001fee000c101b04 */
[----:B------:R-:W0:Y:S08]  /*0940*/  FRND R9, R9 ;  /* 0x0000000900097307 */ /* 0x000e300000201000 */
[----:B-----5:R-:W-:Y:S01]  /*0950*/  FRND R10, R10 ;  /* 0x0000000a000a7307 */ /* 0x020fe20000201000 */
[----:B0-----:R-:W-:Y:S07]  /*0960*/  STG.E.64 desc[UR4][R4.64+0x400], R8 ;  /* 0x0004000804007986 */ /* 0x001fee000c101b04 */
[----:B------:R-:W0:Y:S08]  /*0970*/  FRND R11, R11 ;  /* 0x0000000b000b7307 */ /* 0x000e300000201000 */
[----:B------:R-:W-:Y:S01]  /*0980*/  FRND R12, R12 ;  /* 0x0000000c000c7307 */ /* 0x000fe20000201000 */
[----:B0-----:R-:W-:Y:S07]  /*0990*/  STG.E.64 desc[UR4][R4.64+0x800], R10 ;  /* 0x0008000a04007986 */ /* 0x001fee000c101b04 */
[----:B------:R-:W0:Y:S02]  /*09a0*/  FRND R13, R13 ;  /* 0x0000000d000d7307 */ /* 0x000e240000201000 */
[----:B0-----:R-:W-:Y:S01]  /*09b0*/  STG.E.64 desc[UR4][R4.64+0xc00], R12 ;  /* 0x000c000c04007986 */ /* 0x001fe2000c101b04 */
[----:B------:R-:W-:Y:S05]  /*09c0*/  EXIT ;  /* 0x000000000000794d */ /* 0x000fea0003800000 */
.L_x_7259:
        /* <DEDUP_REMOVED lines=11> */
.L_x_19893:


//--------------------- .text._ZN2at6native29vectorized_elementwise_kernelILi4EZZZNS0_17round_kernel_cudaERNS_18TensorIteratorBaseEENKUlvE_clEvENKUlvE0_clEvEUlfE_St5arrayIPcLm2EEEEviT0_T1_ --------------------------
	.section	.text._ZN2at6native29vectorized_elementwise_kernelILi4EZZZNS0_17round_kernel_cudaERNS_18TensorIteratorBaseEENKUlvE_clEvENKUlvE0_clEvEUlfE_St5arrayIPcLm2EEEEviT0_T1_,"ax",@progbits
	.align	128
        .global         _ZN2at6native29vectorized_elementwise_kernelILi4EZZZNS0_17round_kernel_cudaERNS_18TensorIteratorBaseEENKUlvE_clEvENKUlvE0_clEvEUlfE_St5arrayIPcLm2EEEEviT0_T1_
        .type           _ZN2at6native29vectorized_elementwise_kernelILi4EZZZNS0_17round_kernel_cudaERNS_18TensorIteratorBaseEENKUlvE_clEvENKUlvE0_clEvEUlfE_St5arrayIPcLm2EEEEviT0_T1_,@function
        .size           _ZN2at6native29vectorized_elementwise_kernelILi4EZZZNS0_17round_kernel_cudaERNS_18TensorIteratorBaseEENKUlvE_clEvENKUlvE0_clEvEUlfE_St5arrayIPcLm2EEEEviT0_T1_,(.L_x_19894 - _ZN2at6native29vectorized_elementwise_kernelILi4EZZZNS0_17round_kernel_cudaERNS_18TensorIteratorBaseEENKUlvE_clEvENKUlvE0_clEvEUlfE_St5arrayIPcLm2EEEEviT0_T1_)
        .other          _ZN2at6native29vectorized_elementwise_kernelILi4EZZZNS0_17round_kernel_cudaERNS_18TensorIteratorBaseEENKUlvE_clEvENKUlvE0_clEvEUlfE_St5arrayIPcLm2EEEEviT0_T1_,@"STO_CUDA_ENTRY STV_DEFAULT"
_ZN2at6native29vectorized_elementwise_kernelILi4EZZZNS0_17round_kernel_cudaERNS_18TensorIteratorBaseEENKUlvE_clEvENKUlvE0_clEvEUlfE_St5arrayIPcLm2EEEEviT0_T1_:
.text._ZN2at6native29vectorized_elementwise_kernelILi4EZZZNS0_17round_kernel_cudaERNS_18TensorIteratorBaseEENKUlvE_clEvENKUlvE0_clEvEUlfE_St5arrayIPcLm2EEEEviT0_T1_:
        /* <DEDUP_REMOVED lines=82> */
.L_x_7263:
        /* <DEDUP_REMOVED lines=8> */
.L_x_7264:
        /* <DEDUP_REMOVED lines=8> */
.L_x_7265:
        /* <DEDUP_REMOVED lines=8> */
.L_x_7266:
        /* <DEDUP_REMOVED lines=9> */
.L_x_7267:
[----:B------:R-:W-:Y:S05]  /*0730*/  BSYNC.RELIABLE B1 ;  /* 0x0000000000017941 */ /* 0x000fea0003800100 */
.L_x_7262:
[----:B------:R-:W-:-:S13]  /*0740*/  ISETP.GE.U32.AND P0, PT, R17, R16, PT ;  /* 0x000000101100720c */ /* 0x000fda0003f06070 */
[----:B012---:R-:W0:Y:S01]  /*0750*/  @!P0 LDC.64 R2, c[0x0][0x388] ;  /* 0x0000e200ff028b82 */ /* 0x007e220000000a00 */
[----:B-----5:R-:W1:Y:S01]  /*0760*/  @!P0 FRND R13, R13 ;  /* 0x0000000d000d8307 */ /* 0x020e620000201000 */
[----:B------:R-:W-:Y:S01]  /*0770*/  @!P0 IMAD.IADD R5, R0, 0x1, R17 ;  /* 0x0000000100058824 */ /* 0x000fe200078e0211 */
[----:B------:R-:W-:-:S03]  /*0780*/  @!P0 IADD3 R17, PT, PT, R17, 0x80, RZ ;  /* 0x0000008011118810 */ /* 0x000fc60007ffe0ff */
[----:B0-----:R-:W-:-:S05]  /*0790*/  @!P0 IMAD.WIDE.U32 R2, R5, 0x4, R2 ;  /* 0x0000000405028825 */ /* 0x001fca00078e0002 */
[----:B-1----:R3:W-:Y:S02]  /*07a0*/  @!P0 STG.E desc[UR4][R2.64], R13 ;  /* 0x0000000d02008986 */ /* 0x0027e4000c101904 */
.L_x_7268:
[----:B------:R-:W-:Y:S05]  /*07b0*/  BSYNC.RECONVERGENT B0 ;  /* 0x0000000000007941 */ /* 0x000fea0003800200 */
.L_x_7261:
        /* <DEDUP_REMOVED lines=9> */
.L_x_7260:
        /* <DEDUP_REMOVED lines=9> */
[----:B---3--:R-:W-:Y:S08]  /*08e0*/  FRND R4, R4 ;  /* 0x0000000400047307 */ /* 0x008ff00000201000 */
[----:B------:R-:W-:Y:S08]  /*08f0*/  FRND R5, R5 ;  /* 0x0000000500057307 */ /* 0x000ff00000201000 */
[----:B------:R-:W-:Y:S08]  /*0900*/  FRND R6, R6 ;  /* 0x0000000600067307 */ /* 0x000ff00000201000 */
[----:B------:R-:W0:Y:S08]  /*0910*/  FRND R7, R7 ;  /* 0x0000000700077307 */ /* 0x000e300000201000 */
[----:B----4-:R-:W-:Y:S01]  /*0920*/  FRND R8, R8 ;  /* 0x0000000800087307 */ /* 0x010fe20000201000 */
[----:B0-----:R-:W-:Y:S07]  /*0930*/  STG.E.128 desc[UR4][R12.64], R4 ;  /* 0x000000040c007986 */ /* 0x001fee000c101d04 */
[----:B------:R-:W-:Y:S08]  /*0940*/  FRND R9, R9 ;  /* 0x0000000900097307 */ /* 0x000ff00000201000 */
[----:B------:R-:W-:Y:S08]  /*0950*/  FRND R10, R10 ;  /* 0x0000000a000a7307 */ /* 0x000ff00000201000 */
[----:B------:R-:W0:Y:S02]  /*0960*/  FRND R11, R11 ;  /* 0x0000000b000b7307 */ /* 0x000e240000201000 */
[----:B0-----:R-:W-:Y:S01]  /*0970*/  STG.E.128 desc[UR4][R12.64+0x800], R8 ;  /* 0x000800080c007986 */ /* 0x001fe2000c101d04 */
[----:B------:R-:W-:Y:S05]  /*0980*/  EXIT ;  /* 0x000000000000794d */ /* 0x000fea0003800000 */
.L_x_7269:
        /* <DEDUP_REMOVED lines=15> */
.L_x_19894:


//--------------------- .text._ZN2at6native29vectorized_elementwise_kernelILi8EZZZNS0_17round_kernel_cudaERNS_18TensorIteratorBaseEENKUlvE_clEvENKUlvE0_clEvEUlfE_St5arrayIPcLm2EEEEviT0_T1_ --------------------------
	.section	.text._ZN2at6native29vectorized_elementwise_kernelILi8EZZZNS0_17round_kernel_cudaERNS_18TensorIteratorBaseEENKUlvE_clEvENKUlvE0_clEvEUlfE_St5arrayIPcLm2EEEEviT0_T1_,"ax",@progbits
	.align	128
        .global         _ZN2at6native29vectorized_elementwise_kernelILi8EZZZNS0_17round_kernel_cudaERNS_18TensorIteratorBaseEENKUlvE_clEvENKUlvE0_clEvEUlfE_St5arrayIPcLm2EEEEviT0_T1_
        .type           _ZN2at6native29vectorized_elementwise_kernelILi8EZZZNS0_17round_kernel_cudaERNS_18TensorIteratorBaseEENKUlvE_clEvENKUlvE0_clEvEUlfE_St5arrayIPcLm2EEEEviT0_T1_,@function
        .size           _ZN2at6native29vectorized_elementwise_kernelILi8EZZZNS0_17round_kernel_cudaERNS_18TensorIteratorBaseEENKUlvE_clEvENKUlvE0_clEvEUlfE_St5arrayIPcLm2EEEEviT0_T1_,(.L_x_19895 - _ZN2at6native29vectorized_elementwise_kernelILi8EZZZNS0_17round_kernel_cudaERNS_18TensorIteratorBaseEENKUlvE_clEvENKUlvE0_clEvEUlfE_St5arrayIPcLm2EEEEviT0_T1_)
        .other          _ZN2at6native29vectorized_elementwise_kernelILi8EZZZNS0_17round_kernel_cudaERNS_18TensorIteratorBaseEENKUlvE_clEvENKUlvE0_clEvEUlfE_St5arrayIPcLm2EEEEviT0_T1_,@"STO_CUDA_ENTRY STV_DEFAULT"
_ZN2at6native29vectorized_elementwise_kernelILi8EZZZNS0_17round_kernel_cudaERNS_18TensorIteratorBaseEENKUlvE_clEvENKUlvE0_clEvEUlfE_St5arrayIPcLm2EEEEviT0_T1_:
.text._ZN2at6native29vectorized_elementwise_kernelILi8EZZZNS0_17round_kernel_cudaERNS_18TensorIteratorBaseEENKUlvE_clEvENKUlvE0_clEvEUlfE_St5arrayIPcLm2EEEEviT0_T1_:
        /* <DEDUP_REMOVED lines=82> */
.L_x_7273:
        /* <DEDUP_REMOVED lines=8> */
.L_x_7274:
        /* <DEDUP_REMOVED lines=8> */
.L_x_7275:
        /* <DEDUP_REMOVED lines=8> */
.L_x_7276:
        /* <DEDUP_REMOVED lines=9> */
.L_x_7277:
[----:B------:R-:W-:Y:S05]  /*0730*/  BSYNC.RELIABLE B1 ;  /* 0x0000000000017941 */ /* 0x000fea0003800100 */
.L_x_7272:
[----:B------:R-:W-:-:S13]  /*0740*/  ISETP.GE.U32.AND P0, PT, R17, R16, PT ;  /* 0x000000101100720c */ /* 0x000fda0003f06070 */
[----:B012---:R-:W0:Y:S01]  /*0750*/  @!P0 LDC.64 R2, c[0x0][0x388] ;  /* 0x0000e200ff028b82 */ /* 0x007e220000000a00 */
[----:B-----5:R-:W1:Y:S01]  /*0760*/  @!P0 FRND R13, R13 ;  /* 0x0000000d000d8307 */ /* 0x020e620000201000 */
[----:B------:R-:W-:Y:S01]  /*0770*/  @!P0 IMAD.IADD R5, R0, 0x1, R17 ;  /* 0x0000000100058824 */ /* 0x000fe200078e0211 */
[----:B------:R-:W-:-:S03]  /*0780*/  @!P0 IADD3 R17, PT, PT, R17, 0x80, RZ ;  /* 0x0000008011118810 */ /* 0x000fc60007ffe0ff */
[----:B0-----:R-:W-:-:S05]  /*0790*/  @!P0 IMAD.WIDE.U32 R2, R5, 0x4, R2 ;  /* 0x0000000405028825 */ /* 0x001fca00078e0002 */
[----:B-1----:R3:W-:Y:S02]  /*07a0*/  @!P0 STG.E desc[UR4][R2.64], R13 ;  /* 0x0000000d02008986 */ /* 0x0027e4000c101904 */
.L_x_7278:
[----:B------:R-:W-:Y:S05]  /*07b0*/  BSYNC.RECONVERGENT B0 ;  /* 0x0000000000007941 */ /* 0x000fea0003800200 */
.L_x_7271:
        /* <DEDUP_REMOVED lines=9> */
.L_x_7270:
        /* <DEDUP_REMOVED lines=8> */
[----:B---3--:R-:W-:Y:S08]  /*08d0*/  FRND R4, R4 ;  /* 0x0000000400047307 */ /* 0x008ff00000201000 */
[----:B------:R-:W-:Y:S08]  /*08e0*/  FRND R5, R5 ;  /* 0x0000000500057307 */ /* 0x000ff00000201000 */
[----:B------:R-:W-:Y:S08]  /*08f0*/  FRND R6, R6 ;  /* 0x0000000600067307 */ /* 0x000ff00000201000 */
[----:B------:R-:W-:Y:S08]  /*0900*/  FRND R7, R7 ;  /* 0x0000000700077307 */ /* 0x000ff00000201000 */
[----:B------:R-:W-:Y:S08]  /*0910*/  FRND R8, R8 ;  /* 0x0000000800087307 */ /* 0x000ff00000201000 */
[----:B------:R-:W-:Y:S08]  /*0920*/  FRND R9, R9 ;  /* 0x0000000900097307 */ /* 0x000ff00000201000 */
[----:B------:R-:W-:Y:S08]  /*0930*/  FRND R10, R10 ;  /* 0x0000000a000a7307 */ /* 0x000ff00000201000 */
[----:B------:R-:W0:Y:S02]  /*0940*/  FRND R11, R11 ;  /* 0x0000000b000b7307 */ /* 0x000e240000201000 */
[----:B0-----:R-:W-:Y:S01]  /*0950*/  STG.E.ENL2.256 desc[UR4][R12.64], R4, R8 ;  /* 0xf80000040c08797f */ /* 0x001fe2000f121804 */
[----:B------:R-:W-:Y:S05]  /*0960*/  EXIT ;  /* 0x000000000000794d */ /* 0x000fea0003800000 */
.L_x_7279:
        /* <DEDUP_REMOVED lines=9> */
.L_x_19895:


//--------------------- .text._ZN2at6native18elementwise_kernelILi128ELi4EZNS0_15gpu_kernel_implIZZZNS0_17round_kernel_cudaERNS_18TensorIteratorBaseEENKUlvE_clEvENKUlvE_clEvEUldE_EEvS4_RKT_EUliE_EEviT1_ --------------------------
	.section	.text._ZN2at6native18elementwise_kernelILi128ELi4EZNS0_15gpu_kernel_implIZZZNS0_17round_kernel_cudaERNS_18TensorIteratorBaseEENKUlvE_clEvENKUlvE_clEvEUldE_EEvS4_RKT_EUliE_EEviT1_,"ax",@progbits
	.align	128
        .global         _ZN2at6native18elementwise_kernelILi128ELi4EZNS0_15gpu_kernel_implIZZZNS0_17round_kernel_cudaERNS_18TensorIteratorBaseEENKUlvE_clEvENKUlvE_clEvEUldE_EEvS4_RKT_EUliE_EEviT1_
        .type           _ZN2at6native18elementwise_kernelILi128ELi4EZNS0_15gpu_kernel_implIZZZNS0_17round_kernel_cudaERNS_18TensorIteratorBaseEENKUlvE_clEvENKUlvE_clEvEUldE_EEvS4_RKT_EUliE_EEviT1_,@function
        .size           _ZN2at6native18elementwise_kernelILi128ELi4EZNS0_15gpu_kernel_implIZZZNS0_17round_kernel_cudaERNS_18TensorIteratorBaseEENKUlvE_clEvENKUlvE_clEvEUldE_EEvS4_RKT_EUliE_EEviT1_,(.L_x_19896 - _ZN2at6native18elementwise_kernelILi128ELi4EZNS0_15gpu_kernel_implIZZZNS0_17round_kernel_cudaERNS_18TensorIteratorBaseEENKUlvE_clEvENKUlvE_clEvEUldE_EEvS4_RKT_EUliE_EEviT1_)
        .other          _ZN2at6native18elementwise_kernelILi128ELi4EZNS0_15gpu_kernel_implIZZZNS0_17round_kernel_cudaERNS_18TensorIteratorBaseEENKUlvE_clEvENKUlvE_clEvEUldE_EEvS4_RKT_EUliE_EEviT1_,@"STO_CUDA_ENTRY STV_DEFAULT"
_ZN2at6native18elementwise_kernelILi128ELi4EZNS0_15gpu_kernel_implIZZZNS0_17round_kernel_cudaERNS_18TensorIteratorBaseEENKUlvE_clEvENKUlvE_clEvEUldE_EEvS4_RKT_EUliE_EEviT1_:
.text._ZN2at6native18elementwise_kernelILi128ELi4EZNS0_15gpu_kernel_implIZZZNS0_17round_kernel_cudaERNS_18TensorIteratorBaseEENKUlvE_clEvENKUlvE_clEvEUldE_EEvS4_RKT_EUliE_EEviT1_:
        /* <DEDUP_REMOVED lines=319> */
.L_x_7282:
        /* <DEDUP_REMOVED lines=18> */
.L_x_7287:
[----:B------:R-:W2:Y:S02]  /*1510*/  LDG.E.U8 R2, desc[UR36][R2.64] ;  /* 0x0000002402027981 */ /* 0x000ea4000c1e1100 */
[----:B--2---:R0:W1:Y:S01]  /*1520*/  I2F.F64.U16 R6, R2 ;  /* 0x0000000200067312 */ /* 0x0040620000101800 */
[----:B------:R-:W-:Y:S05]  /*1530*/  BRA `(.L_x_7289) ;  /* 0x0000000c00607947 */ /* 0x000fea0003800000 */
.L_x_7286:
        /* <DEDUP_REMOVED lines=9> */
.L_x_7291:
[----:B------:R-:W2:Y:S02]  /*15d0*/  LDG.E R2, desc[UR36][R2.64] ;  /* 0x0000002402027981 */ /* 0x000ea4000c1e1900 */
[----:B--2---:R0:W1:Y:S01]  /*15e0*/  I2F.F64 R6, R2 ;  /* 0x0000000200067312 */ /* 0x0040620000201c00 */
[----:B------:R-:W-:Y:S05]  /*15f0*/  BRA `(.L_x_7289) ;  /* 0x0000000c00307947 */ /* 0x000fea0003800000 */
.L_x_7290:
[----:B------:R-:W2:Y:S02]  /*1600*/  LDG.E.U16 R2, desc[UR36][R2.64] ;  /* 0x0000002402027981 */ /* 0x000ea4000c1e1500 */
[----:B--2---:R0:W1:Y:S01]  /*1610*/  I2F.F64.S16 R6, R2 ;  /* 0x0000000200067312 */ /* 0x0040620000101c00 */
[----:B------:R-:W-:Y:S05]  /*1620*/  BRA `(.L_x_7289) ;  /* 0x0000000c00247947 */ /* 0x000fea0003800000 */
.L_x_7285:
        /* <DEDUP_REMOVED lines=10> */
.L_x_7293:
[----:B------:R-:W2:Y:S02]  /*16d0*/  LDG.E.U16 R0, desc[UR36][R2.64] ;  /* 0x0000002402007981 */ /* 0x000ea4000c1e1500 */
[----:B--2---:R-:W-:-:S05]  /*16e0*/  HADD2.F32 R0, -RZ, R0.H0_H0 ;  /* 0x20000000ff007230 */ /* 0x004fca0000004100 */
[----:B------:R-:W-:-:S04]  /*16f0*/  FMUL.FTZ R0, R0, 1 ;  /* 0x3f80000000007820 */ /* 0x000fc80000410000 */
[----:B------:R0:W1:Y:S01]  /*1700*/  F2F.F64.F32 R6, R0 ;  /* 0x0000000000067310 */ /* 0x0000620000201800 */
[----:B------:R-:W-:Y:S05]  /*1710*/  BRA `(.L_x_7289) ;  /* 0x0000000800e87947 */ /* 0x000fea0003800000 */
.L_x_7292:
        /* <DEDUP_REMOVED lines=10> */
.L_x_7295:
[----:B------:R-:W2:Y:S02]  /*17c0*/  LDG.E.U16 R2, desc[UR36][R2.64] ;  /* 0x0000002402027981 */ /* 0x000ea4000c1e1500 */
[----:B--2---:R-:W-:-:S05]  /*17d0*/  HADD2.F32 R0, -RZ, R2.H0_H0 ;  /* 0x20000002ff007230 */ /* 0x004fca0000004100 */
[----:B------:R-:W-:-:S04]  /*17e0*/  FMUL.FTZ R0, R0, 1 ;  /* 0x3f80000000007820 */ /* 0x000fc80000410000 */
[----:B------:R0:W1:Y:S01]  /*17f0*/  F2F.F64.F32 R6, R0 ;  /* 0x0000000000067310 */ /* 0x0000620000201800 */
[----:B------:R-:W-:Y:S05]  /*1800*/  BRA `(.L_x_7289) ;  /* 0x0000000800ac7947 */ /* 0x000fea0003800000 */
.L_x_7294:
[----:B------:R0:W5:Y:S01]  /*1810*/  LDG.E.64 R6, desc[UR36][R2.64] ;  /* 0x0000002402067981 */ /* 0x000162000c1e1b00 */
[----:B------:R-:W-:Y:S05]  /*1820*/  BRA `(.L_x_7289) ;  /* 0x0000000800a47947 */ /* 0x000fea0003800000 */
.L_x_7284:
        /* <DEDUP_REMOVED lines=13> */
.L_x_7298:
[----:B------:R0:W5:Y:S01]  /*1900*/  LDG.E.64 R6, desc[UR36][R2.64] ;  /* 0x0000002402067981 */ /* 0x000162000c1e1b00 */
[----:B------:R-:W-:Y:S05]  /*1910*/  BRA `(.L_x_7289) ;  /* 0x0000000800687947 */ /* 0x000fea0003800000 */
.L_x_7297:
        /* <DEDUP_REMOVED lines=27> */
.L_x_7300:
        /* <DEDUP_REMOVED lines=14> */
.L_x_7299:
[----:B------:R-:W2:Y:S02]  /*1bb0*/  LDG.E.U16 R0, desc[UR36][R2.64] ;  /* 0x0000002402007981 */ /* 0x000ea4000c1e1500 */
[----:B--2---:R-:W-:-:S04]  /*1bc0*/  IMAD.U32 R0, R0, 0x10000, RZ ;  /* 0x0001000000007824 */ /* 0x004fc800078e00ff */
[----:B------:R-:W-:-:S04]  /*1bd0*/  FMUL.FTZ R0, R0, 1 ;  /* 0x3f80000000007820 */ /* 0x000fc80000410000 */
[----:B------:R0:W1:Y:S01]  /*1be0*/  F2F.F64.F32 R6, R0 ;  /* 0x0000000000067310 */ /* 0x0000620000201800 */
[----:B------:R-:W-:Y:S05]  /*1bf0*/  BRA `(.L_x_7289) ;  /* 0x0000000400b07947 */ /* 0x000fea0003800000 */
.L_x_7296:
        /* <DEDUP_REMOVED lines=11> */
.L_x_7303:
        /* <DEDUP_REMOVED lines=21> */
.L_x_7305:
[----:B------:R-:W-:Y:S05]  /*1e00*/  BSYNC.RECONVERGENT B0 ;  /* 0x0000000000007941 */ /* 0x000fea0003800200 */
.L_x_7304:
[----:B------:R-:W-:Y:S02]  /*1e10*/  SHF.L.U32 R0, R0, 0x14, RZ ;  /* 0x0000001400007819 */ /* 0x000fe400000006ff */
[----:B------:R-:W-:-:S04]  /*1e20*/  LEA R2, R2, 0x3b800000, 0x17 ;  /* 0x3b80000002027811 */ /* 0x000fc800078eb8ff */
[----:B------:R-:W-:-:S05]  /*1e30*/  LOP3.LUT R0, R2, R0, R7, 0xfe, !PT ;  /* 0x0000000002007212 */ /* 0x000fca00078efe07 */
[----:B------:R-:W-:-:S04]  /*1e40*/  FMUL.FTZ R0, R0, 1 ;  /* 0x3f80000000007820 */ /* 0x000fc80000410000 */
[----:B------:R0:W1:Y:S01]  /*1e50*/  F2F.F64.F32 R6, R0 ;  /* 0x0000000000067310 */ /* 0x0000620000201800 */
[----:B------:R-:W-:Y:S05]  /*1e60*/  BRA `(.L_x_7289) ;  /* 0x0000000400147947 */ /* 0x000fea0003800000 */
.L_x_7302:
        /* <DEDUP_REMOVED lines=21> */
.L_x_7307:
[----:B------:R-:W-:Y:S05]  /*1fc0*/  BSYNC.RECONVERGENT B0 ;  /* 0x0000000000007941 */ /* 0x000fea0003800200 */
.L_x_7306:
[----:B------:R-:W-:Y:S01]  /*1fd0*/  IMAD.SHL.U32 R0, R0, 0x200000, RZ ;  /* 0x0020000000007824 */ /* 0x000fe200078e00ff */
[----:B------:R-:W-:-:S04]  /*1fe0*/  LEA R2, R2, 0x37800000, 0x17 ;  /* 0x3780000002027811 */ /* 0x000fc800078eb8ff */
[----:B------:R-:W-:-:S05]  /*1ff0*/  LOP3.LUT R0, R2, R0, R7, 0xfe, !PT ;  /* 0x0000000002007212 */ /* 0x000fca00078efe07 */
[----:B------:R-:W-:-:S04]  /*2000*/  FMUL.FTZ R0, R0, 1 ;  /* 0x3f80000000007820 */ /* 0x000fc80000410000 */
[----:B------:R0:W1:Y:S01]  /*2010*/  F2F.F64.F32 R6, R0 ;  /* 0x0000000000067310 */ /* 0x0000620000201800 */
[----:B------:R-:W-:Y:S05]  /*2020*/  BRA `(.L_x_7289) ;  /* 0x0000000000a47947 */ /* 0x000fea0003800000 */
.L_x_7301:
[----:B------:R-:W-:-:S09]  /*2030*/  UISETP.NE.AND UP0, UPT, UR4, 0x1c, UPT ;  /* 0x0000001c0400788c */ /* 0x000fd2000bf05270 */
[----:B------:R-:W-:Y:S05]  /*2040*/  BRA.U !UP0, `(.L_x_7308) ;  /* 0x0000000108947547 */ /* 0x000fea000b800000 */
[----:B------:R-:W-:-:S09]  /*2050*/  UISETP.NE.AND UP0, UPT, UR4, 0x1d, UPT ;  /* 0x0000001d0400788c */ /* 0x000fd2000bf05270 */
[----:B------:R-:W-:Y:S05]  /*2060*/  BRA.U !UP0, `(.L_x_7309) ;  /* 0x0000000108807547 */ /* 0x000fea000b800000 */
[----:B------:R-:W-:-:S09]  /*2070*/  UISETP.NE.AND UP0, UPT, UR4, 0x2c, UPT ;  /* 0x0000002c0400788c */ /* 0x000fd2000bf05270 */
[----:B------:R-:W-:Y:S05]  /*2080*/  BRA.U !UP0, `(.L_x_7310) ;  /* 0x0000000108487547 */ /* 0x000fea000b800000 */
.L_x_7288:
        /* <DEDUP_REMOVED lines=16> */
.L_x_7311:
[----:B------:R-:W-:Y:S01]  /*2190*/  CS2R R6, SRZ ;  /* 0x0000000000067805 */ /* 0x000fe2000001ff00 */
[----:B------:R-:W-:Y:S06]  /*21a0*/  BRA `(.L_x_7289) ;  /* 0x0000000000447947 */ /* 0x000fec0003800000 */
.L_x_7310:
        /* <DEDUP_REMOVED lines=12> */
.L_x_7309:
[----:B------:R-:W2:Y:S02]  /*2270*/  LDG.E.64 R6, desc[UR36][R2.64] ;  /* 0x0000002402067981 */ /* 0x000ea4000c1e1b00 */
[----:B--2---:R-:W4:Y:S01]  /*2280*/  I2F.F64.U64 R6, R6 ;  /* 0x0000000600067312 */ /* 0x004f220000301800 */
[----:B------:R-:W-:Y:S05]  /*2290*/  BRA `(.L_x_7289) ;  /* 0x0000000000087947 */ /* 0x000fea0003800000 */
.L_x_7308:
[----:B------:R-:W2:Y:S02]  /*22a0*/  LDG.E R2, desc[UR36][R2.64] ;  /* 0x0000002402027981 */ /* 0x000ea4000c1e1900 */
[----:B--2---:R0:W1:Y:S02]  /*22b0*/  I2F.F64.U32 R6, R2 ;  /* 0x0000000200067312 */ /* 0x0040640000201800 */
.L_x_7289:
[----:B------:R-:W-:Y:S05]  /*22c0*/  BSYNC.RECONVERGENT B6 ;  /* 0x0000000000067941 */ /* 0x000fea0003800200 */
.L_x_7283:
[----:B------:R-:W2:Y:S01]  /*22d0*/  LDCU.64 UR6, c[0x0][0x580] ;  /* 0x0000b000ff0677ac */ /* 0x000ea20008000a00 */
[----:B01-345:R0:W1:Y:S01]  /*22e0*/  FRND.F64 R4, R6 ;  /* 0x0000000600047313 */ /* 0x03b0620000301800 */
        /* <DEDUP_REMOVED lines=13> */
[----:B------:R-:W0:Y:S02]  /*23c0*/  F2I.F64 R7, R6 ;  /* 0x0000000600077311 */ /* 0x000e240000301100 */
[----:B0-----:R0:W-:Y:S01]  /*23d0*/  STG.E.U8 desc[UR36][R2.64], R7 ;  /* 0x0000000702007986 */ /* 0x0011e2000c101124 */
[----:B------:R-:W-:Y:S05]  /*23e0*/  BRA `(.L_x_7317) ;  /* 0x0000000c00f47947 */ /* 0x000fea0003800000 */
.L_x_7315:
[----:B------:R-:W0:Y:S02]  /*23f0*/  F2I.S64.F64 R6, R6 ;  /* 0x0000000600067311 */ /* 0x000e240000301900 */
[----:B0-----:R-:W-:-:S05]  /*2400*/  MOV R5, R6 ;  /* 0x0000000600057202 */ /* 0x001fca0000000f00 */
[----:B------:R0:W-:Y:S01]  /*2410*/  STG.E.U8 desc[UR36][R2.64], R5 ;  /* 0x0000000502007986 */ /* 0x0001e2000c101124 */
[----:B------:R-:W-:Y:S05]  /*2420*/  BRA `(.L_x_7317) ;  /* 0x0000000c00e47947 */ /* 0x000fea0003800000 */
.L_x_7314:
[----:B------:R-:W-:-:S09]  /*2430*/  UISETP.NE.AND UP0, UPT, UR4, 0x2, UPT ;  /* 0x000000020400788c */ /* 0x000fd2000bf05270 */
[----:B------:R-:W-:Y:S05]  /*2440*/  BRA.U !UP0, `(.L_x_7318) ;  /* 0x0000000108287547 */ /* 0x000fea000b800000 */
[----:B------:R-:W-:-:S09]  /*2450*/  UISETP.NE.AND UP0, UPT, UR4, 0x3, UPT ;  /* 0x000000030400788c */ /* 0x000fd2000bf05270 */
[----:B------:R-:W-:Y:S05]  /*2460*/  BRA.U !UP0, `(.L_x_7319) ;  /* 0x0000000108147547 */ /* 0x000fea000b800000 */
[----:B------:R-:W-:-:S09]  /*2470*/  UISETP.NE.AND UP0, UPT, UR4, 0x4, UPT ;  /* 0x000000040400788c */ /* 0x000fd2000bf05270 */
[----:B------:R-:W-:Y:S05]  /*2480*/  BRA.U UP0, `(.L_x_7316) ;  /* 0x0000000d00247547 */ /* 0x000fea000b800000 */
[----:B------:R-:W0:Y:S02]  /*2490*/  F2I.S64.F64 R6, R6 ;  /* 0x0000000600067311 */ /* 0x000e240000301900 */
[----:B0-----:R0:W-:Y:S01]  /*24a0*/  STG.E.64 desc[UR36][R2.64], R6 ;  /* 0x0000000602007986 */ /* 0x0011e2000c101b24 */
[----:B------:R-:W-:Y:S05]  /*24b0*/  BRA `(.L_x_7317) ;  /* 0x0000000c00c07947 */ /* 0x000fea0003800000 */
.L_x_7319:
[----:B------:R-:W0:Y:S02]  /*24c0*/  F2I.F64 R7, R6 ;  /* 0x0000000600077311 */ /* 0x000e240000301100 */
[----:B0-----:R0:W-:Y:S01]  /*24d0*/  STG.E desc[UR36][R2.64], R7 ;  /* 0x0000000702007986 */ /* 0x0011e2000c101924 */
[----:B------:R-:W-:Y:S05]  /*24e0*/  BRA `(.L_x_7317) ;  /* 0x0000000c00b47947 */ /* 0x000fea0003800000 */
.L_x_7318:
[----:B------:R-:W0:Y:S02]  /*24f0*/  F2I.F64 R7, R6 ;  /* 0x0000000600077311 */ /* 0x000e240000301100 */
[----:B0-----:R0:W-:Y:S01]  /*2500*/  STG.E.U16 desc[UR36][R2.64], R7 ;  /* 0x0000000702007986 */ /* 0x0011e2000c101524 */
[----:B------:R-:W-:Y:S05]  /*2510*/  BRA `(.L_x_7317) ;  /* 0x0000000c00a87947 */ /* 0x000fea0003800000 */
.L_x_7313:
        /* <DEDUP_REMOVED lines=13> */
.L_x_7321:
        /* <DEDUP_REMOVED lines=8> */
.L_x_7320:
        /* <DEDUP_REMOVED lines=14> */
.L_x_7323:
        /* <DEDUP_REMOVED lines=9> */
.L_x_7322:
[----:B------:R0:W-:Y:S01]  /*27e0*/  STG.E.64 desc[UR36][R2.64], R4 ;  /* 0x0000000402007986 */ /* 0x0001e2000c101b24 */
[----:B------:R-:W-:Y:S05]  /*27f0*/  BRA `(.L_x_7317) ;  /* 0x0000000800f07947 */ /* 0x000fea0003800000 */
.L_x_7312:
        /* <DEDUP_REMOVED lines=12> */
.L_x_7326:
[----:B------:R-:W-:-:S05]  /*28c0*/  CS2R R6, SRZ ;  /* 0x0000000000067805 */ /* 0x000fca000001ff00 */
[----:B------:R0:W-:Y:S01]  /*28d0*/  STG.E.128 desc[UR36][R2.64], R4 ;  /* 0x0000000402007986 */ /* 0x0001e2000c101d24 */
[----:B------:R-:W-:Y:S05]  /*28e0*/  BRA `(.L_x_7317) ;  /* 0x0000000800b47947 */ /* 0x000fea0003800000 */
.L_x_7325:
        /* <DEDUP_REMOVED lines=23> */
.L_x_7330:
[----:B------:R-:W-:Y:S05]  /*2a60*/  BSYNC.RECONVERGENT B0 ;  /* 0x0000000000007941 */ /* 0x000fea0003800200 */
.L_x_7329:
[----:B------:R-:W-:-:S05]  /*2a70*/  LOP3.LUT R7, R0, 0x80, R7, 0xf8, !PT ;  /* 0x0000008000077812 */ /* 0x000fca00078ef807 */
[----:B------:R0:W-:Y:S01]  /*2a80*/  STG.E.U8 desc[UR36][R2.64], R7 ;  /* 0x0000000702007986 */ /* 0x0001e2000c101124 */
[----:B------:R-:W-:Y:S05]  /*2a90*/  BRA `(.L_x_7317) ;  /* 0x0000000800487947 */ /* 0x000fea0003800000 */
.L_x_7328:
        /* <DEDUP_REMOVED lines=19> */
.L_x_7332:
[----:B------:R-:W-:Y:S05]  /*2bd0*/  BSYNC.RECONVERGENT B0 ;  /* 0x0000000000007941 */ /* 0x000fea0003800200 */
.L_x_7331:
[----:B------:R-:W-:-:S05]  /*2be0*/  LOP3.LUT R7, R0, 0x80, R7, 0xf8, !PT ;  /* 0x0000008000077812 */ /* 0x000fca00078ef807 */
[----:B------:R0:W-:Y:S01]  /*2bf0*/  STG.E.U8 desc[UR36][R2.64], R7 ;  /* 0x0000000702007986 */ /* 0x0001e2000c101124 */
[----:B------:R-:W-:Y:S05]  /*2c00*/  BRA `(.L_x_7317) ;  /* 0x0000000400ec7947 */ /* 0x000fea0003800000 */
.L_x_7327:
        /* <DEDUP_REMOVED lines=8> */
.L_x_7324:
        /* <DEDUP_REMOVED lines=8> */
[----:B------:R-:W0:Y:S02]  /*2d10*/  F2I.U32.F64 R7, R6 ;  /* 0x0000000600077311 */ /* 0x000e240000301000 */
[----:B0-----:R0:W-:Y:S01]  /*2d20*/  STG.E.U16 desc[UR36][R2.64], R7 ;  /* 0x0000000702007986 */ /* 0x0011e2000c101524 */
[----:B------:R-:W-:Y:S05]  /*2d30*/  BRA `(.L_x_7317) ;  /* 0x0000000400a07947 */ /* 0x000fea0003800000 */
.L_x_7335:
        /* <DEDUP_REMOVED lines=17> */
.L_x_7338:
[----:B------:R-:W-:-:S04]  /*2e50*/  SHF.R.U32.HI R0, RZ, 0x14, R7 ;  /* 0x00000014ff007819 */ /* 0x000fc80000011607 */
[----:B------:R-:W-:-:S04]  /*2e60*/  LOP3.LUT R0, R0, 0x1, RZ, 0xc0, !PT ;  /* 0x0000000100007812 */ /* 0x000fc800078ec0ff */
[----:B------:R-:W-:-:S04]  /*2e70*/  IADD3 R0, PT, PT, R7, 0x487ffff, R0 ;  /* 0x0487ffff07007810 */ /* 0x000fc80007ffe000 */
[----:B------:R-:W-:-:S04]  /*2e80*/  SHF.R.U32.HI R0, RZ, 0x14, R0 ;  /* 0x00000014ff007819 */ /* 0x000fc80000011600 */
[----:B------:R-:W-:-:S07]  /*2e90*/  LOP3.LUT R4, R0, 0xff, RZ, 0xc0, !PT ;  /* 0x000000ff00047812 */ /* 0x000fce00078ec0ff */
.L_x_7339:
[----:B------:R-:W-:-:S04]  /*2ea0*/  SHF.R.U32.HI R5, RZ, 0x18, R7 ;  /* 0x00000018ff057819 */ /* 0x000fc80000011607 */
[----:B------:R-:W-:-:S04]  /*2eb0*/  LOP3.LUT R4, R4, 0x80, R5, 0xf8, !PT ;  /* 0x0000008004047812 */ /* 0x000fc800078ef805 */
[----:B------:R-:W-:-:S07]  /*2ec0*/  PRMT R0, R4, 0x7610, R0 ;  /* 0x0000761004007816 */ /* 0x000fce0000000000 */
.L_x_7337:
[----:B------:R-:W-:Y:S05]  /*2ed0*/  BSYNC.RECONVERGENT B0 ;  /* 0x0000000000007941 */ /* 0x000fea0003800200 */
.L_x_7336:
[----:B------:R4:W-:Y:S01]  /*2ee0*/  STG.E.U8 desc[UR36][R2.64], R0 ;  /* 0x0000000002007986 */ /* 0x0009e2000c101124 */
[----:B------:R-:W-:Y:S05]  /*2ef0*/  BRA `(.L_x_7317) ;  /* 0x0000000400307947 */ /* 0x000fea0003800000 */
.L_x_7334:
        /* <DEDUP_REMOVED lines=17> */
.L_x_7342:
[----:B------:R-:W-:-:S04]  /*3010*/  SHF.R.U32.HI R0, RZ, 0x15, R7 ;  /* 0x00000015ff007819 */ /* 0x000fc80000011607 */
[----:B------:R-:W-:-:S04]  /*3020*/  LOP3.LUT R0, R0, 0x1, RZ, 0xc0, !PT ;  /* 0x0000000100007812 */ /* 0x000fc800078ec0ff */
[----:B------:R-:W-:-:S04]  /*3030*/  IADD3 R0, PT, PT, R7, 0x88fffff, R0 ;  /* 0x088fffff07007810 */ /* 0x000fc80007ffe000 */
[----:B------:R-:W-:-:S04]  /*3040*/  SHF.R.U32.HI R0, RZ, 0x15, R0 ;  /* 0x00000015ff007819 */ /* 0x000fc80000011600 */
[----:B------:R-:W-:-:S07]  /*3050*/  LOP3.LUT R4, R0, 0xff, RZ, 0xc0, !PT ;  /* 0x000000ff00047812 */ /* 0x000fce00078ec0ff */
.L_x_7343:
[----:B------:R-:W-:-:S04]  /*3060*/  SHF.R.U32.HI R5, RZ, 0x18, R7 ;  /* 0x00000018ff057819 */ /* 0x000fc80000011607 */
[----:B------:R-:W-:-:S04]  /*3070*/  LOP3.LUT R4, R4, 0x80, R5, 0xf8, !PT ;  /* 0x0000008004047812 */ /* 0x000fc800078ef805 */
[----:B------:R-:W-:-:S07]  /*3080*/  PRMT R0, R4, 0x7610, R0 ;  /* 0x0000761004007816 */ /* 0x000fce0000000000 */
.L_x_7341:
[----:B------:R-:W-:Y:S05]  /*3090*/  BSYNC.RECONVERGENT B0 ;  /* 0x0000000000007941 */ /* 0x000fea0003800200 */
.L_x_7340:
[----:B------:R3:W-:Y:S01]  /*30a0*/  STG.E.U8 desc[UR36][R2.64], R0 ;  /* 0x0000000002007986 */ /* 0x0007e2000c101124 */
[----:B------:R-:W-:Y:S05]  /*30b0*/  BRA `(.L_x_7317) ;  /* 0x0000000000c07947 */ /* 0x000fea0003800000 */
.L_x_7333:
[----:B------:R-:W-:-:S09]  /*30c0*/  UISETP.NE.AND UP0, UPT, UR4, 0x1c, UPT ;  /* 0x0000001c0400788c */ /* 0x000fd2000bf05270 */
[----:B------:R-:W-:Y:S05]  /*30d0*/  BRA.U !UP0, `(.L_x_7344) ;  /* 0x0000000108b07547 */ /* 0x000fea000b800000 */
[----:B------:R-:W-:-:S09]  /*30e0*/  UISETP.NE.AND UP0, UPT, UR4, 0x1d, UPT ;  /* 0x0000001d0400788c */ /* 0x000fd2000bf05270 */
[----:B------:R-:W-:Y:S05]  /*30f0*/  BRA.U !UP0, `(.L_x_7345) ;  /* 0x00000001089c7547 */ /* 0x000fea000b800000 */
[----:B------:R-:W-:-:S09]  /*3100*/  UISETP.NE.AND UP0, UPT, UR4, 0x2c, UPT ;  /* 0x0000002c0400788c */ /* 0x000fd2000bf05270 */
[----:B------:R-:W-:Y:S05]  /*3110*/  BRA.U !UP0, `(.L_x_7346) ;  /* 0x0000000108447547 */ /* 0x000fea000b800000 */
.L_x_7316:
        /* <DEDUP_REMOVED lines=16> */
.L_x_7347:
[----:B------:R-:W-:Y:S05]  /*3220*/  BRA `(.L_x_7317) ;  /* 0x0000000000647947 */ /* 0x000fea0003800000 */
.L_x_7346:
        /* <DEDUP_REMOVED lines=20> */
.L_x_7345:
[----:B------:R-:W0:Y:S02]  /*3370*/  F2I.U64.F64 R6, R6 ;  /* 0x0000000600067311 */ /* 0x000e240000301800 */
[----:B0-----:R1:W-:Y:S01]  /*3380*/  STG.E.64 desc[UR36][R2.64], R6 ;  /* 0x0000000602007986 */ /* 0x0013e2000c101b24 */
[----:B------:R-:W-:Y:S05]  /*3390*/  BRA `(.L_x_7317) ;  /* 0x0000000000087947 */ /* 0x000fea0003800000 */
.L_x_7344:
[----:B------:R-:W0:Y:S02]  /*33a0*/  F2I.U32.F64 R7, R6 ;  /* 0x0000000600077311 */ /* 0x000e240000301000 */
[----:B0-----:R0:W-:Y:S02]  /*33b0*/  STG.E desc[UR36][R2.64], R7 ;  /* 0x0000000702007986 */ /* 0x0011e4000c101924 */
.L_x_7317:
[----:B------:R-:W-:-:S07]  /*33c0*/  VIADD R17, R17, 0x80 ;  /* 0x0000008011117836 */ /* 0x000fce0000000000 */
.L_x_7281:
[----:B------:R-:W-:Y:S05]  /*33d0*/  BSYNC.RECONVERGENT B7 ;  /* 0x0000000000077941 */ /* 0x000fea0003800200 */
.L_x_7280:
        /* <DEDUP_REMOVED lines=307> */
.L_x_7350:
        /* <DEDUP_REMOVED lines=18> */
.L_x_7355:
[----:B------:R-:W2:Y:S02]  /*4830*/  LDG.E.U8 R2, desc[UR36][R2.64] ;  /* 0x0000002402027981 */ /* 0x000ea4000c1e1100 */
[----:B--2---:R0:W1:Y:S01]  /*4840*/  I2F.F64.U16 R6, R2 ;  /* 0x0000000200067312 */ /* 0x0040620000101800 */
[----:B------:R-:W-:Y:S05]  /*4850*/  BRA `(.L_x_7357) ;  /* 0x0000000c00607947 */ /* 0x000fea0003800000 */
.L_x_7354:
        /* <DEDUP_REMOVED lines=9> */
.L_x_7359:
[----:B------:R-:W2:Y:S02]  /*48f0*/  LDG.E R2, desc[UR36][R2.64] ;  /* 0x0000002402027981 */ /* 0x000ea4000c1e1900 */
[----:B--2---:R0:W1:Y:S01]  /*4900*/  I2F.F64 R6, R2 ;  /* 0x0000000200067312 */ /* 0x0040620000201c00 */
[----:B------:R-:W-:Y:S05]  /*4910*/  BRA `(.L_x_7357) ;  /* 0x0000000c00307947 */ /* 0x000fea0003800000 */
.L_x_7358:
[----:B------:R-:W2:Y:S02]  /*4920*/  LDG.E.U16 R2, desc[UR36][R2.64] ;  /* 0x0000002402027981 */ /* 0x000ea4000c1e1500 */
[----:B--2---:R0:W1:Y:S01]  /*4930*/  I2F.F64.S16 R6, R2 ;  /* 0x0000000200067312 */ /* 0x0040620000101c00 */
[----:B------:R-:W-:Y:S05]  /*4940*/  BRA `(.L_x_7357) ;  /* 0x0000000c00247947 */ /* 0x000fea0003800000 */
.L_x_7353:
        /* <DEDUP_REMOVED lines=10> */
.L_x_7361:
[----:B------:R-:W2:Y:S02]  /*49f0*/  LDG.E.U16 R0, desc[UR36][R2.64] ;  /* 0x0000002402007981 */ /* 0x000ea4000c1e1500 */
[----:B--2---:R-:W-:-:S05]  /*4a00*/  HADD2.F32 R0, -RZ, R0.H0_H0 ;  /* 0x20000000ff007230 */ /* 0x004fca0000004100 */
[----:B------:R-:W-:-:S04]  /*4a10*/  FMUL.FTZ R0, R0, 1 ;  /* 0x3f80000000007820 */ /* 0x000fc80000410000 */
[----:B------:R0:W1:Y:S01]  /*4a20*/  F2F.F64.F32 R6, R0 ;  /* 0x0000000000067310 */ /* 0x0000620000201800 */
[----:B------:R-:W-:Y:S05]  /*4a30*/  BRA `(.L_x_7357) ;  /* 0x0000000800e87947 */ /* 0x000fea0003800000 */
.L_x_7360:
        /* <DEDUP_REMOVED lines=10> */
.L_x_7363:
[----:B------:R-:W2:Y:S02]  /*4ae0*/  LDG.E.U16 R2, desc[UR36][R2.64] ;  /* 0x0000002402027981 */ /* 0x000ea4000c1e1500 */
[----:B--2---:R-:W-:-:S05]  /*4af0*/  HADD2.F32 R0, -RZ, R2.H0_H0 ;  /* 0x20000002ff007230 */ /* 0x004fca0000004100 */
[----:B------:R-:W-:-:S04]  /*4b00*/  FMUL.FTZ R0, R0, 1 ;  /* 0x3f80000000007820 */ /* 0x000fc80000410000 */
[----:B------:R0:W1:Y:S01]  /*4b10*/  F2F.F64.F32 R6, R0 ;  /* 0x0000000000067310 */ /* 0x0000620000201800 */
[----:B------:R-:W-:Y:S05]  /*4b20*/  BRA `(.L_x_7357) ;  /* 0x0000000800ac7947 */ /* 0x000fea0003800000 */
.L_x_7362:
[----:B------:R0:W5:Y:S01]  /*4b30*/  LDG.E.64 R6, desc[UR36][R2.64] ;  /* 0x0000002402067981 */ /* 0x000162000c1e1b00 */
[----:B------:R-:W-:Y:S05]  /*4b40*/  BRA `(.L_x_7357) ;  /* 0x0000000800a47947 */ /* 0x000fea0003800000 */
.L_x_7352:
        /* <DEDUP_REMOVED lines=13> */
.L_x_7366:
[----:B------:R0:W5:Y:S01]  /*4c20*/  LDG.E.64 R6, desc[UR36][R2.64] ;  /* 0x0000002402067981 */ /* 0x000162000c1e1b00 */
[----:B------:R-:W-:Y:S05]  /*4c30*/  BRA `(.L_x_7357) ;  /* 0x0000000800687947 */ /* 0x000fea0003800000 */
.L_x_7365:
        /* <DEDUP_REMOVED lines=27> */
.L_x_7368:
        /* <DEDUP_REMOVED lines=14> */
.L_x_7367:
[----:B------:R-:W2:Y:S02]  /*4ed0*/  LDG.E.U16 R0, desc[UR36][R2.64] ;  /* 0x0000002402007981 */ /* 0x000ea4000c1e1500 */
[----:B--2---:R-:W-:-:S05]  /*4ee0*/  SHF.L.U32 R0, R0, 0x10, RZ ;  /* 0x0000001000007819 */ /* 0x004fca00000006ff */
[----:B------:R-:W-:-:S04]  /*4ef0*/  FMUL.FTZ R0, R0, 1 ;  /* 0x3f80000000007820 */ /* 0x000fc80000410000 */
[----:B------:R4:W0:Y:S01]  /*4f00*/  F2F.F64.F32 R6, R0 ;  /* 0x0000000000067310 */ /* 0x0008220000201800 */
[----:B------:R-:W-:Y:S05]  /*4f10*/  BRA `(.L_x_7357) ;  /* 0x0000000400b07947 */ /* 0x000fea0003800000 */
.L_x_7364:
        /* <DEDUP_REMOVED lines=11> */
.L_x_7371:
        /* <DEDUP_REMOVED lines=21> */
.L_x_7373:
[----:B------:R-:W-:Y:S05]  /*5120*/  BSYNC.RECONVERGENT B0 ;  /* 0x0000000000007941 */ /* 0x000fea0003800200 */
.L_x_7372:
[----:B------:R-:W-:Y:S01]  /*5130*/  IMAD.SHL.U32 R0, R0, 0x100000, RZ ;  /* 0x0010000000007824 */ /* 0x000fe200078e00ff */
[----:B------:R-:W-:-:S04]  /*5140*/  LEA R2, R2, 0x3b800000, 0x17 ;  /* 0x3b80000002027811 */ /* 0x000fc800078eb8ff */
[----:B------:R-:W-:-:S05]  /*5150*/  LOP3.LUT R0, R2, R0, R7, 0xfe, !PT ;  /* 0x0000000002007212 */ /* 0x000fca00078efe07 */
[----:B------:R-:W-:-:S04]  /*5160*/  FMUL.FTZ R0, R0, 1 ;  /* 0x3f80000000007820 */ /* 0x000fc80000410000 */
[----:B------:R0:W1:Y:S01]  /*5170*/  F2F.F64.F32 R6, R0 ;  /* 0x0000000000067310 */ /* 0x0000620000201800 */
[----:B------:R-:W-:Y:S05]  /*5180*/  BRA `(.L_x_7357) ;  /* 0x0000000400147947 */ /* 0x000fea0003800000 */
.L_x_7370:
        /* <DEDUP_REMOVED lines=21> */
.L_x_7375:
[----:B------:R-:W-:Y:S05]  /*52e0*/  BSYNC.RECONVERGENT B0 ;  /* 0x0000000000007941 */ /* 0x000fea0003800200 */
.L_x_7374:
[----:B------:R-:W-:Y:S02]  /*52f0*/  SHF.L.U32 R0, R0, 0x15, RZ ;  /* 0x0000001500007819 */ /* 0x000fe400000006ff */
[----:B------:R-:W-:-:S04]  /*5300*/  LEA R2, R2, 0x37800000, 0x17 ;  /* 0x3780000002027811 */ /* 0x000fc800078eb8ff */
[----:B------:R-:W-:-:S05]  /*5310*/  LOP3.LUT R0, R2, R0, R7, 0xfe, !PT ;  /* 0x0000000002007212 */ /* 0x000fca00078efe07 */
[----:B------:R-:W-:-:S04]  /*5320*/  FMUL.FTZ R0, R0, 1 ;  /* 0x3f80000000007820 */ /* 0x000fc80000410000 */
[----:B------:R0:W1:Y:S01]  /*5330*/  F2F.F64.F32 R6, R0 ;  /* 0x0000000000067310 */ /* 0x0000620000201800 */
[----:B------:R-:W-:Y:S05]  /*5340*/  BRA `(.L_x_7357) ;  /* 0x0000000000a47947 */ /* 0x000fea0003800000 */
.L_x_7369:
        /* <DEDUP_REMOVED lines=18> */
.L_x_7356:
        /* <DEDUP_REMOVED lines=16> */
.L_x_7378:
[----:B------:R-:W-:Y:S01]  /*5570*/  CS2R R6, SRZ ;  /* 0x0000000000067805 */ /* 0x000fe2000001ff00 */
[----:B------:R-:W-:Y:S06]  /*5580*/  BRA `(.L_x_7357) ;  /* 0x0000000000147947 */ /* 0x000fec0003800000 */
.L_x_7377:
[----:B------:R-:W2:Y:S02]  /*5590*/  LDG.E.64 R6, desc[UR36][R2.64] ;  /* 0x0000002402067981 */ /* 0x000ea4000c1e1b00 */
[----:B--2---:R-:W0:Y:S01]  /*55a0*/  I2F.F64.U64 R6, R6 ;  /* 0x0000000600067312 */ /* 0x004e220000301800 */
[----:B------:R-:W-:Y:S05]  /*55b0*/  BRA `(.L_x_7357) ;  /* 0x0000000000087947 */ /* 0x000fea0003800000 */
.L_x_7376:
[----:B------:R-:W2:Y:S02]  /*55c0*/  LDG.E R2, desc[UR36][R2.64] ;  /* 0x0000002402027981 */ /* 0x000ea4000c1e1900 */
[----:B--2---:R0:W1:Y:S02]  /*55d0*/  I2F.F64.U32 R6, R2 ;  /* 0x0000000200067312 */ /* 0x0040640000201800 */
.L_x_7357:
[----:B------:R-:W-:Y:S05]  /*55e0*/  BSYNC.RECONVERGENT B6 ;  /* 0x0000000000067941 */ /* 0x000fea0003800200 */
.L_x_7351:
[----:B------:R-:W2:Y:S01]  /*55f0*/  LDCU.64 UR6, c[0x0][0x580] ;  /* 0x0000b000ff0677ac */ /* 0x000ea20008000a00 */
[----:B01-3-5:R0:W1:Y:S01]  /*5600*/  FRND.F64 R4, R6 ;  /* 0x0000000600047313 */ /* 0x02b0620000301800 */
        /* <DEDUP_REMOVED lines=16> */
.L_x_7382:
[----:B------:R-:W0:Y:S02]  /*5710*/  F2I.S64.F64 R6, R6 ;  /* 0x0000000600067311 */ /* 0x000e240000301900 */
[----:B0-----:R-:W-:-:S05]  /*5720*/  MOV R5, R6 ;  /* 0x0000000600057202 */ /* 0x001fca0000000f00 */
[----:B------:R3:W-:Y:S01]  /*5730*/  STG.E.U8 desc[UR36][R2.64], R5 ;  /* 0x0000000502007986 */ /* 0x0007e2000c101124 */
[----:B------:R-:W-:Y:S05]  /*5740*/  BRA `(.L_x_7384) ;  /* 0x0000000c00e07947 */ /* 0x000fea0003800000 */
.L_x_7381:
        /* <DEDUP_REMOVED lines=9> */
.L_x_7386:
[----:B------:R-:W0:Y:S02]  /*57e0*/  F2I.F64 R7, R6 ;  /* 0x0000000600077311 */ /* 0x000e240000301100 */
[----:B0-----:R2:W-:Y:S01]  /*57f0*/  STG.E desc[UR36][R2.64], R7 ;  /* 0x0000000702007986 */ /* 0x0015e2000c101924 */
[----:B------:R-:W-:Y:S05]  /*5800*/  BRA `(.L_x_7384) ;  /* 0x0000000c00b07947 */ /* 0x000fea0003800000 */
.L_x_7385:
[----:B------:R-:W0:Y:S02]  /*5810*/  F2I.F64 R7, R6 ;  /* 0x0000000600077311 */ /* 0x000e240000301100 */
[----:B0-----:R0:W-:Y:S01]  /*5820*/  STG.E.U16 desc[UR36][R2.64], R7 ;  /* 0x0000000702007986 */ /* 0x0011e2000c101524 */
[----:B------:R-:W-:Y:S05]  /*5830*/  BRA `(.L_x_7384) ;  /* 0x0000000c00a47947 */ /* 0x000fea0003800000 */
.L_x_7380:
        /* <DEDUP_REMOVED lines=13> */
.L_x_7388:
        /* <DEDUP_REMOVED lines=8> */
.L_x_7387:
        /* <DEDUP_REMOVED lines=14> */
.L_x_7390:
        /* <DEDUP_REMOVED lines=9> */
.L_x_7389:
[----:B------:R0:W-:Y:S01]  /*5b00*/  STG.E.64 desc[UR36][R2.64], R4 ;  /* 0x0000000402007986 */ /* 0x0001e2000c101b24 */
[----:B------:R-:W-:Y:S05]  /*5b10*/  BRA `(.L_x_7384) ;  /* 0x0000000800ec7947 */ /* 0x000fea0003800000 */
.L_x_7379:
        /* <DEDUP_REMOVED lines=13> */
.L_x_7394:
        /* <DEDUP_REMOVED lines=22> */
.L_x_7397:
[----:B------:R-:W-:-:S04]  /*5d50*/  SHF.R.U32.HI R5, RZ, 0x18, R7 ;  /* 0x00000018ff057819 */ /* 0x000fc80000011607 */
[----:B------:R-:W-:-:S07]  /*5d60*/  LOP3.LUT R0, R0, 0x80, R5, 0xf8, !PT ;  /* 0x0000008000007812 */ /* 0x000fce00078ef805 */
.L_x_7396:
[----:B------:R-:W-:Y:S05]  /*5d70*/  BSYNC.RECONVERGENT B0 ;  /* 0x0000000000007941 */ /* 0x000fea0003800200 */
.L_x_7395:
[----:B------:R0:W-:Y:S01]  /*5d80*/  STG.E.U8 desc[UR36][R2.64], R0 ;  /* 0x0000000002007986 */ /* 0x0001e2000c101124 */
[----:B------:R-:W-:Y:S05]  /*5d90*/  BRA `(.L_x_7384) ;  /* 0x00000008004c7947 */ /* 0x000fea0003800000 */
.L_x_7393:
        /* <DEDUP_REMOVED lines=22> */
.L_x_7400:
[----:B------:R-:W-:-:S04]  /*5f00*/  SHF.R.U32.HI R5, RZ, 0x18, R7 ;  /* 0x00000018ff057819 */ /* 0x000fc80000011607 */
[----:B------:R-:W-:-:S07]  /*5f10*/  LOP3.LUT R0, R0, 0x80, R5, 0xf8, !PT ;  /* 0x0000008000007812 */ /* 0x000fce00078ef805 */
.L_x_7399:
[----:B------:R-:W-:Y:S05]  /*5f20*/  BSYNC.RECONVERGENT B0 ;  /* 0x0000000000007941 */ /* 0x000fea0003800200 */
.L_x_7398:
[----:B------:R0:W-:Y:S01]  /*5f30*/  STG.E.U8 desc[UR36][R2.64], R0 ;  /* 0x0000000002007986 */ /* 0x0001e2000c101124 */
[----:B------:R-:W-:Y:S05]  /*5f40*/  BRA `(.L_x_7384) ;  /* 0x0000000400e07947 */ /* 0x000fea0003800000 */
.L_x_7392:
        /* <DEDUP_REMOVED lines=26> */
.L_x_7402:
[----:B------:R-:W0:Y:S02]  /*60f0*/  F2I.U64.F64 R6, R6 ;  /* 0x0000000600067311 */ /* 0x000e240000301800 */
[----:B0-----:R0:W-:Y:S01]  /*6100*/  STG.E.64 desc[UR36][R2.64], R6 ;  /* 0x0000000602007986 */ /* 0x0011e2000c101b24 */
[----:B------:R-:W-:Y:S05]  /*6110*/  BRA `(.L_x_7384) ;  /* 0x00000004006c7947 */ /* 0x000fea0003800000 */
.L_x_7401:
[----:B------:R-:W0:Y:S02]  /*6120*/  F2I.U32.F64 R7, R6 ;  /* 0x0000000600077311 */ /* 0x000e240000301000 */
[----:B0-----:R0:W-:Y:S01]  /*6130*/  STG.E desc[UR36][R2.64], R7 ;  /* 0x0000000702007986 */ /* 0x0011e2000c101924 */
[----:B------:R-:W-:Y:S05]  /*6140*/  BRA `(.L_x_7384) ;  /* 0x0000000400607947 */ /* 0x000fea0003800000 */
.L_x_7391:
        /* <DEDUP_REMOVED lines=10> */
.L_x_7404:
[----:B------:R-:W-:-:S05]  /*61f0*/  CS2R R6, SRZ ;  /* 0x0000000000067805 */ /* 0x000fca000001ff00 */
[----:B------:R0:W-:Y:S01]  /*6200*/  STG.E.128 desc[UR36][R2.64], R4 ;  /* 0x0000000402007986 */ /* 0x0001e2000c101d24 */
[----:B------:R-:W-:Y:S05]  /*6210*/  BRA `(.L_x_7384) ;  /* 0x00000004002c7947 */ /* 0x000fea0003800000 */
.L_x_7403:
[----:B------:R-:W-:-:S09]  /*6220*/  UISETP.NE.AND UP0, UPT, UR4, 0xf, UPT ;  /* 0x0000000f0400788c */ /* 0x000fd2000bf05270 */
[----:B------:R-:W-:Y:S05]  /*6230*/  BRA.U !UP0, `(.L_x_7405) ;  /* 0x0000000508087547 */ /* 0x000fea000b800000 */
[----:B------:R-:W-:-:S09]  /*6240*/  UISETP.NE.AND UP0, UPT, UR4, 0x17, UPT ;  /* 0x000000170400788c */ /* 0x000fd2000bf05270 */
[----:B------:R-:W-:Y:S05]  /*6250*/  BRA.U !UP0, `(.L_x_7406) ;  /* 0x0000000108a07547 */ /* 0x000fea000b800000 */
[----:B------:R-:W-:-:S09]  /*6260*/  UISETP.NE.AND UP0, UPT, UR4, 0x18, UPT ;  /* 0x000000180400788c */ /* 0x000fd2000bf05270 */
[----:B------:R-:W-:Y:S05]  /*6270*/  BRA.U !UP0, `(.L_x_7407) ;  /* 0x0000000108447547 */ /* 0x000fea000b800000 */
.L_x_7383:
        /* <DEDUP_REMOVED lines=16> */
.L_x_7408:
[----:B------:R-:W-:Y:S05]  /*6380*/  BRA `(.L_x_7384) ;  /* 0x0000000000d07947 */ /* 0x000fea0003800000 */
.L_x_7407:
        /* <DEDUP_REMOVED lines=17> */
.L_x_7410:
[----:B------:R-:W-:Y:S05]  /*64a0*/  BSYNC.RECONVERGENT B0 ;  /* 0x0000000000007941 */ /* 0x000fea0003800200 */
.L_x_7409:
[----:B------:R-:W-:-:S05]  /*64b0*/  LOP3.LUT R7, R0, 0x80, R7, 0xf8, !PT ;  /* 0x0000008000077812 */ /* 0x000fca00078ef807 */
[----:B------:R0:W-:Y:S01]  /*64c0*/  STG.E.U8 desc[UR36][R2.64], R7 ;  /* 0x0000000702007986 */ /* 0x0001e2000c101124 */
[----:B------:R-:W-:Y:S05]  /*64d0*/  BRA `(.L_x_7384) ;  /* 0x00000000007c7947 */ /* 0x000fea0003800000 */
.L_x_7406:
        /* <DEDUP_REMOVED lines=16> */
.L_x_7412:
[----:B------:R-:W-:Y:S02]  /*65e0*/  ISETP.GT.U32.AND P0, PT, R6, 0x7f800000, PT ;  /* 0x7f8000000600780c */ /* 0x000fe40003f04070 */
[----:B----4-:R-:W-:-:S04]  /*65f0*/  MOV R0, 0x7f ;  /* 0x0000007f00007802 */ /* 0x010fc80000000f00 */
[----:B------:R-:W-:-:S07]  /*6600*/  SEL R0, R0, 0x7c, P0 ;  /* 0x0000007c00007807 */ /* 0x000fce0000000000 */
.L_x_7413:
[----:B------:R-:W-:Y:S05]  /*6610*/  BSYNC.RECONVERGENT B0 ;  /* 0x0000000000007941 */ /* 0x000fea0003800200 */
.L_x_7411:
[----:B------:R-:W-:-:S04]  /*6620*/  SHF.R.U32.HI R5, RZ, 0x18, R7 ;  /* 0x00000018ff057819 */ /* 0x000fc80000011607 */
[----:B------:R-:W-:-:S05]  /*6630*/  LOP3.LUT R5, R0, 0x80, R5, 0xf8, !PT ;  /* 0x0000008000057812 */ /* 0x000fca00078ef805 */
[----:B------:R0:W-:Y:S01]  /*6640*/  STG.E.U8 desc[UR36][R2.64], R5 ;  /* 0x0000000502007986 */ /* 0x0001e2000c101124 */
[----:B------:R-:W-:Y:S05]  /*6650*/  BRA `(.L_x_7384) ;  /* 0x00000000001c7947 */ /* 0x000fea0003800000 */
.L_x_7405:
[----:B------:R-:W-:Y:S01]  /*6660*/  UMOV UR4, 0xf0000000 ;  /* 0xf000000000047882 */ /* 0x000fe20000000000 */
[----:B------:R-:W-:Y:S01]  /*6670*/  UMOV UR5, 0x380fffff ;  /* 0x380fffff00057882 */ /* 0x000fe20000000000 */
[----:B----4-:R-:W0:Y:S01]  /*6680*/  F2F.F32.F64 R0, R4 ;  /* 0x0000000400007310 */ /* 0x010e220000301000 */
[----:B------:R-:W-:-:S14]  /*6690*/  DSETP.GEU.AND P0, PT, |R4|, UR4, PT ;  /* 0x0000000404007e2a */ /* 0x000fdc000bf0e200 */
[----:B0-----:R-:W-:-:S05]  /*66a0*/  @!P0 FMUL R0, R0, 1.175494350822287508e-38 ;  /* 0x0080000000008820 */ /* 0x001fca0000400000 */
[----:B------:R-:W-:-:S05]  /*66b0*/  F2FP.BF16.F32.PACK_AB R0, RZ, R0 ;  /* 0x00000000ff00723e */ /* 0x000fca00000010ff */
[----:B------:R0:W-:Y:S02]  /*66c0*/  STG.E.U16 desc[UR36][R2.64], R0 ;  /* 0x0000000002007986 */ /* 0x0001e4000c101524 */
.L_x_7384:
[----:B------:R-:W-:-:S07]  /*66d0*/  VIADD R17, R17, 0x80 ;  /* 0x0000008011117836 */ /* 0x000fce0000000000 */
.L_x_7349:
[----:B------:R-:W-:Y:S05]  /*66e0*/  BSYNC.RECONVERGENT B7 ;  /* 0x0000000000077941 */ /* 0x000fea0003800200 */
.L_x_7348:
        /* <DEDUP_REMOVED lines=307> */
.L_x_7416:
        /* <DEDUP_REMOVED lines=18> */
.L_x_7421:
[----:B------:R-:W2:Y:S02]  /*7b40*/  LDG.E.U8 R2, desc[UR36][R2.64] ;  /* 0x0000002402027981 */ /* 0x000ea4000c1e1100 */
[----:B--2---:R0:W1:Y:S01]  /*7b50*/  I2F.F64.U16 R6, R2 ;  /* 0x0000000200067312 */ /* 0x0040620000101800 */
[----:B------:R-:W-:Y:S05]  /*7b60*/  BRA `(.L_x_7423) ;  /* 0x0000000c00607947 */ /* 0x000fea0003800000 */
.L_x_7420:
        /* <DEDUP_REMOVED lines=9> */
.L_x_7425:
[----:B------:R-:W2:Y:S02]  /*7c00*/  LDG.E R2, desc[UR36][R2.64] ;  /* 0x0000002402027981 */ /* 0x000ea4000c1e1900 */
[----:B--2---:R3:W4:Y:S01]  /*7c10*/  I2F.F64 R6, R2 ;  /* 0x0000000200067312 */ /* 0x0047220000201c00 */
[----:B------:R-:W-:Y:S05]  /*7c20*/  BRA `(.L_x_7423) ;  /* 0x0000000c00307947 */ /* 0x000fea0003800000 */
.L_x_7424:
[----:B------:R-:W2:Y:S02]  /*7c30*/  LDG.E.U16 R2, desc[UR36][R2.64] ;  /* 0x0000002402027981 */ /* 0x000ea4000c1e1500 */
[----:B--2---:R0:W1:Y:S01]  /*7c40*/  I2F.F64.S16 R6, R2 ;  /* 0x0000000200067312 */ /* 0x0040620000101c00 */
[----:B------:R-:W-:Y:S05]  /*7c50*/  BRA `(.L_x_7423) ;  /* 0x0000000c00247947 */ /* 0x000fea0003800000 */
.L_x_7419:
        /* <DEDUP_REMOVED lines=10> */
.L_x_7427:
[----:B------:R-:W2:Y:S02]  /*7d00*/  LDG.E.U16 R0, desc[UR36][R2.64] ;  /* 0x0000002402007981 */ /* 0x000ea4000c1e1500 */
[----:B--2---:R-:W-:-:S05]  /*7d10*/  HADD2.F32 R0, -RZ, R0.H0_H0 ;  /* 0x20000000ff007230 */ /* 0x004fca0000004100 */
[----:B------:R-:W-:-:S04]  /*7d20*/  FMUL.FTZ R0, R0, 1 ;  /* 0x3f80000000007820 */ /* 0x000fc80000410000 */
[----:B------:R0:W1:Y:S01]  /*7d30*/  F2F.F64.F32 R6, R0 ;  /* 0x0000000000067310 */ /* 0x0000620000201800 */
[----:B------:R-:W-:Y:S05]  /*7d40*/  BRA `(.L_x_7423) ;  /* 0x0000000800e87947 */ /* 0x000fea0003800000 */
.L_x_7426:
        /* <DEDUP_REMOVED lines=10> */
.L_x_7429:
[----:B------:R-:W2:Y:S02]  /*7df0*/  LDG.E.U16 R2, desc[UR36][R2.64] ;  /* 0x0000002402027981 */ /* 0x000ea4000c1e1500 */
[----:B--2---:R-:W-:-:S05]  /*7e00*/  HADD2.F32 R0, -RZ, R2.H0_H0 ;  /* 0x20000002ff007230 */ /* 0x004fca0000004100 */
[----:B------:R-:W-:-:S04]  /*7e10*/  FMUL.FTZ R0, R0, 1 ;  /* 0x3f80000000007820 */ /* 0x000fc80000410000 */
[----:B------:R0:W1:Y:S01]  /*7e20*/  F2F.F64.F32 R6, R0 ;  /* 0x0000000000067310 */ /* 0x0000620000201800 */
[----:B------:R-:W-:Y:S05]  /*7e30*/  BRA `(.L_x_7423) ;  /* 0x0000000800ac7947 */ /* 0x000fea0003800000 */
.L_x_7428:
[----:B------:R0:W5:Y:S01]  /*7e40*/  LDG.E.64 R6, desc[UR36][R2.64] ;  /* 0x0000002402067981 */ /* 0x000162000c1e1b00 */
[----:B------:R-:W-:Y:S05]  /*7e50*/  BRA `(.L_x_7423) ;  /* 0x0000000800a47947 */ /* 0x000fea0003800000 */
.L_x_7418:
        /* <DEDUP_REMOVED lines=13> */
.L_x_7432:
[----:B------:R0:W5:Y:S01]  /*7f30*/  LDG.E.64 R6, desc[UR36][R2.64] ;  /* 0x0000002402067981 */ /* 0x000162000c1e1b00 */
[----:B------:R-:W-:Y:S05]  /*7f40*/  BRA `(.L_x_7423) ;  /* 0x0000000800687947 */ /* 0x000fea0003800000 */
.L_x_7431:
        /* <DEDUP_REMOVED lines=27> */
.L_x_7434:
        /* <DEDUP_REMOVED lines=14> */
.L_x_7433:
[----:B------:R-:W2:Y:S02]  /*81e0*/  LDG.E.U16 R0, desc[UR36][R2.64] ;  /* 0x0000002402007981 */ /* 0x000ea4000c1e1500 */
[----:B--2---:R-:W-:-:S04]  /*81f0*/  IMAD.U32 R0, R0, 0x10000, RZ ;  /* 0x0001000000007824 */ /* 0x004fc800078e00ff */
[----:B------:R-:W-:-:S04]  /*8200*/  FMUL.FTZ R0, R0, 1 ;  /* 0x3f80000000007820 */ /* 0x000fc80000410000 */
[----:B------:R0:W1:Y:S01]  /*8210*/  F2F.F64.F32 R6, R0 ;  /* 0x0000000000067310 */ /* 0x0000620000201800 */
[----:B------:R-:W-:Y:S05]  /*8220*/  BRA `(.L_x_7423) ;  /* 0x0000000400b07947 */ /* 0x000fea0003800000 */
.L_x_7430:
        /* <DEDUP_REMOVED lines=11> */
.L_x_7437:
        /* <DEDUP_REMOVED lines=21> */
.L_x_7439:
[----:B------:R-:W-:Y:S05]  /*8430*/  BSYNC.RECONVERGENT B0 ;  /* 0x0000000000007941 */ /* 0x000fea0003800200 */
.L_x_7438:
[----:B------:R-:W-:Y:S02]  /*8440*/  SHF.L.U32 R0, R0, 0x14, RZ ;  /* 0x0000001400007819 */ /* 0x000fe400000006ff */
[----:B------:R-:W-:-:S04]  /*8450*/  LEA R2, R2, 0x3b800000, 0x17 ;  /* 0x3b80000002027811 */ /* 0x000fc800078eb8ff */
[----:B------:R-:W-:-:S05]  /*8460*/  LOP3.LUT R0, R2, R0, R7, 0xfe, !PT ;  /* 0x0000000002007212 */ /* 0x000fca00078efe07 */
[----:B------:R-:W-:-:S04]  /*8470*/  FMUL.FTZ R0, R0, 1 ;  /* 0x3f80000000007820 */ /* 0x000fc80000410000 */
[----:B------:R0:W1:Y:S01]  /*8480*/  F2F.F64.F32 R6, R0 ;  /* 0x0000000000067310 */ /* 0x0000620000201800 */
[----:B------:R-:W-:Y:S05]  /*8490*/  BRA `(.L_x_7423) ;  /* 0x0000000400147947 */ /* 0x000fea0003800000 */
.L_x_7436:
        /* <DEDUP_REMOVED lines=21> */
.L_x_7441:
[----:B------:R-:W-:Y:S05]  /*85f0*/  BSYNC.RECONVERGENT B0 ;  /* 0x0000000000007941 */ /* 0x000fea0003800200 */
.L_x_7440:
[----:B------:R-:W-:Y:S01]  /*8600*/  IMAD.SHL.U32 R0, R0, 0x200000, RZ ;  /* 0x0020000000007824 */ /* 0x000fe200078e00ff */
[----:B------:R-:W-:-:S04]  /*8610*/  LEA R2, R2, 0x37800000, 0x17 ;  /* 0x3780000002027811 */ /* 0x000fc800078eb8ff */
[----:B------:R-:W-:-:S05]  /*8620*/  LOP3.LUT R0, R2, R0, R7, 0xfe, !PT ;  /* 0x0000000002007212 */ /* 0x000fca00078efe07 */
[----:B------:R-:W-:-:S04]  /*8630*/  FMUL.FTZ R0, R0, 1 ;  /* 0x3f80000000007820 */ /* 0x000fc80000410000 */
[----:B------:R0:W1:Y:S01]  /*8640*/  F2F.F64.F32 R6, R0 ;  /* 0x0000000000067310 */ /* 0x0000620000201800 */
[----:B------:R-:W-:Y:S05]  /*8650*/  BRA `(.L_x_7423) ;  /* 0x0000000000a47947 */ /* 0x000fea0003800000 */
.L_x_7435:
        /* <DEDUP_REMOVED lines=18> */
.L_x_7422:
        /* <DEDUP_REMOVED lines=16> */
.L_x_7444:
[----:B------:R-:W-:Y:S01]  /*8880*/  CS2R R6, SRZ ;  /* 0x0000000000067805 */ /* 0x000fe2000001ff00 */
[----:B------:R-:W-:Y:S06]  /*8890*/  BRA `(.L_x_7423) ;  /* 0x0000000000147947 */ /* 0x000fec0003800000 */
.L_x_7443:
[----:B------:R-:W2:Y:S02]  /*88a0*/  LDG.E.64 R6, desc[UR36][R2.64] ;  /* 0x0000002402067981 */ /* 0x000ea4000c1e1b00 */
[----:B--2---:R-:W0:Y:S01]  /*88b0*/  I2F.F64.U64 R6, R6 ;  /* 0x0000000600067312 */ /* 0x004e220000301800 */
[----:B------:R-:W-:Y:S05]  /*88c0*/  BRA `(.L_x_7423) ;  /* 0x0000000000087947 */ /* 0x000fea0003800000 */
.L_x_7442:
[----:B------:R-:W2:Y:S02]  /*88d0*/  LDG.E R2, desc[UR36][R2.64] ;  /* 0x0000002402027981 */ /* 0x000ea4000c1e1900 */
[----:B--2---:R0:W1:Y:S02]  /*88e0*/  I2F.F64.U32 R6, R2 ;  /* 0x0000000200067312 */ /* 0x0040640000201800 */
.L_x_7423:
[----:B------:R-:W-:Y:S05]  /*88f0*/  BSYNC.RECONVERGENT B6 ;  /* 0x0000000000067941 */ /* 0x000fea0003800200 */
.L_x_7417:
[----:B------:R-:W3:Y:S01]  /*8900*/  LDCU.64 UR6, c[0x0][0x580] ;  /* 0x0000b000ff0677ac */ /* 0x000ee20008000a00 */
[----:B012-45:R0:W1:Y:S01]  /*8910*/  FRND.F64 R4, R6 ;  /* 0x0000000600047313 */ /* 0x0370620000301800 */
        /* <DEDUP_REMOVED lines=16> */
.L_x_7448:
[----:B------:R-:W0:Y:S02]  /*8a20*/  F2I.S64.F64 R6, R6 ;  /* 0x0000000600067311 */ /* 0x000e240000301900 */
[----:B0-----:R-:W-:-:S05]  /*8a30*/  IMAD.MOV.U32 R5, RZ, RZ, R6 ;  /* 0x000000ffff057224 */ /* 0x001fca00078e0006 */
[----:B------:R0:W-:Y:S01]  /*8a40*/  STG.E.U8 desc[UR36][R2.64], R5 ;  /* 0x0000000502007986 */ /* 0x0001e2000c101124 */
[----:B------:R-:W-:Y:S05]  /*8a50*/  BRA `(.L_x_7450) ;  /* 0x0000000c00e07947 */ /* 0x000fea0003800000 */
.L_x_7447:
        /* <DEDUP_REMOVED lines=9> */
.L_x_7452:
[----:B------:R-:W0:Y:S02]  /*8af0*/  F2I.F64 R7, R6 ;  /* 0x0000000600077311 */ /* 0x000e240000301100 */
[----:B0-----:R0:W-:Y:S01]  /*8b00*/  STG.E desc[UR36][R2.64], R7 ;  /* 0x0000000702007986 */ /* 0x0011e2000c101924 */
[----:B------:R-:W-:Y:S05]  /*8b10*/  BRA `(.L_x_7450) ;  /* 0x0000000c00b07947 */ /* 0x000fea0003800000 */
.L_x_7451:
[----:B------:R-:W0:Y:S02]  /*8b20*/  F2I.F64 R7, R6 ;  /* 0x0000000600077311 */ /* 0x000e240000301100 */
[----:B0-----:R0:W-:Y:S01]  /*8b30*/  STG.E.U16 desc[UR36][R2.64], R7 ;  /* 0x0000000702007986 */ /* 0x0011e2000c101524 */
[----:B------:R-:W-:Y:S05]  /*8b40*/  BRA `(.L_x_7450) ;  /* 0x0000000c00a47947 */ /* 0x000fea0003800000 */
.L_x_7446:
        /* <DEDUP_REMOVED lines=13> */
.L_x_7454:
        /* <DEDUP_REMOVED lines=8> */
.L_x_7453:
        /* <DEDUP_REMOVED lines=14> */
.L_x_7456:
        /* <DEDUP_REMOVED lines=9> */
.L_x_7455:
[----:B------:R0:W-:Y:S01]  /*8e10*/  STG.E.64 desc[UR36][R2.64], R4 ;  /* 0x0000000402007986 */ /* 0x0001e2000c101b24 */
[----:B------:R-:W-:Y:S05]  /*8e20*/  BRA `(.L_x_7450) ;  /* 0x0000000800ec7947 */ /* 0x000fea0003800000 */
.L_x_7445:
        /* <DEDUP_REMOVED lines=13> */
.L_x_7460:
        /* <DEDUP_REMOVED lines=22> */
.L_x_7463:
[----:B------:R-:W-:-:S04]  /*9060*/  SHF.R.U32.HI R5, RZ, 0x18, R7 ;  /* 0x00000018ff057819 */ /* 0x000fc80000011607 */
[----:B------:R-:W-:-:S07]  /*9070*/  LOP3.LUT R0, R0, 0x80, R5, 0xf8, !PT ;  /* 0x0000008000007812 */ /* 0x000fce00078ef805 */
.L_x_7462:
[----:B------:R-:W-:Y:S05]  /*9080*/  BSYNC.RECONVERGENT B0 ;  /* 0x0000000000007941 */ /* 0x000fea0003800200 */
.L_x_7461:
[----:B------:R3:W-:Y:S01]  /*9090*/  STG.E.U8 desc[UR36][R2.64], R0 ;  /* 0x0000000002007986 */ /* 0x0007e2000c101124 */
[----:B------:R-:W-:Y:S05]  /*90a0*/  BRA `(.L_x_7450) ;  /* 0x00000008004c7947 */ /* 0x000fea0003800000 */
.L_x_7459:
        /* <DEDUP_REMOVED lines=22> */
.L_x_7466:
[----:B------:R-:W-:-:S04]  /*9210*/  SHF.R.U32.HI R5, RZ, 0x18, R7 ;  /* 0x00000018ff057819 */ /* 0x000fc80000011607 */
[----:B------:R-:W-:-:S07]  /*9220*/  LOP3.LUT R0, R0, 0x80, R5, 0xf8, !PT ;  /* 0x0000008000007812 */ /* 0x000fce00078ef805 */
.L_x_7465:
[----:B------:R-:W-:Y:S05]  /*9230*/  BSYNC.RECONVERGENT B0 ;  /* 0x0000000000007941 */ /* 0x000fea0003800200 */
.L_x_7464:
[----:B------:R0:W-:Y:S01]  /*9240*/  STG.E.U8 desc[UR36][R2.64], R0 ;  /* 0x0000000002007986 */ /* 0x0001e2000c101124 */
[----:B------:R-:W-:Y:S05]  /*9250*/  BRA `(.L_x_7450) ;  /* 0x0000000400e07947 */ /* 0x000fea0003800000 */
.L_x_7458:
        /* <DEDUP_REMOVED lines=26> */
.L_x_7468:
[----:B------:R-:W0:Y:S02]  /*9400*/  F2I.U64.F64 R6, R6 ;  /* 0x0000000600067311 */ /* 0x000e240000301800 */
[----:B0-----:R1:W-:Y:S01]  /*9410*/  STG.E.64 desc[UR36][R2.64], R6 ;  /* 0x0000000602007986 */ /* 0x0013e2000c101b24 */
[----:B------:R-:W-:Y:S05]  /*9420*/  BRA `(.L_x_7450) ;  /* 0x00000004006c7947 */ /* 0x000fea0003800000 */
.L_x_7467:
[----:B------:R-:W0:Y:S02]  /*9430*/  F2I.U32.F64 R7, R6 ;  /* 0x0000000600077311 */ /* 0x000e240000301000 */
[----:B0-----:R0:W-:Y:S01]  /*9440*/  STG.E desc[UR36][R2.64], R7 ;  /* 0x0000000702007986 */ /* 0x0011e2000c101924 */
[----:B------:R-:W-:Y:S05]  /*9450*/  BRA `(.L_x_7450) ;  /* 0x0000000400607947 */ /* 0x000fea0003800000 */
.L_x_7457:
        /* <DEDUP_REMOVED lines=10> */
.L_x_7470:
[----:B------:R-:W-:-:S05]  /*9500*/  CS2R R6, SRZ ;  /* 0x0000000000067805 */ /* 0x000fca000001ff00 */
[----:B------:R0:W-:Y:S01]  /*9510*/  STG.E.128 desc[UR36][R2.64], R4 ;  /* 0x0000000402007986 */ /* 0x0001e2000c101d24 */
[----:B------:R-:W-:Y:S05]  /*9520*/  BRA `(.L_x_7450) ;  /* 0x00000004002c7947 */ /* 0x000fea0003800000 */
.L_x_7469:
[----:B------:R-:W-:-:S09]  /*9530*/  UISETP.NE.AND UP0, UPT, UR4, 0xf, UPT ;  /* 0x0000000f0400788c */ /* 0x000fd2000bf05270 */
[----:B------:R-:W-:Y:S05]  /*9540*/  BRA.U !UP0, `(.L_x_7471) ;  /* 0x0000000508087547 */ /* 0x000fea000b800000 */
[----:B------:R-:W-:-:S09]  /*9550*/  UISETP.NE.AND UP0, UPT, UR4, 0x17, UPT ;  /* 0x000000170400788c */ /* 0x000fd2000bf05270 */
[----:B------:R-:W-:Y:S05]  /*9560*/  BRA.U !UP0, `(.L_x_7472) ;  /* 0x0000000108a07547 */ /* 0x000fea000b800000 */
[----:B------:R-:W-:-:S09]  /*9570*/  UISETP.NE.AND UP0, UPT, UR4, 0x18, UPT ;  /* 0x000000180400788c */ /* 0x000fd2000bf05270 */
[----:B------:R-:W-:Y:S05]  /*9580*/  BRA.U !UP0, `(.L_x_7473) ;  /* 0x0000000108447547 */ /* 0x000fea000b800000 */
.L_x_7449:
        /* <DEDUP_REMOVED lines=16> */
.L_x_7474:
[----:B------:R-:W-:Y:S05]  /*9690*/  BRA `(.L_x_7450) ;  /* 0x0000000000d07947 */ /* 0x000fea0003800000 */
.L_x_7473:
        /* <DEDUP_REMOVED lines=17> */
.L_x_7476:
[----:B------:R-:W-:Y:S05]  /*97b0*/  BSYNC.RECONVERGENT B0 ;  /* 0x0000000000007941 */ /* 0x000fea0003800200 */
.L_x_7475:
[----:B------:R-:W-:-:S05]  /*97c0*/  LOP3.LUT R7, R0, 0x80, R7, 0xf8, !PT ;  /* 0x0000008000077812 */ /* 0x000fca00078ef807 */
[----:B------:R0:W-:Y:S01]  /*97d0*/  STG.E.U8 desc[UR36][R2.64], R7 ;  /* 0x0000000702007986 */ /* 0x0001e2000c101124 */
[----:B------:R-:W-:Y:S05]  /*97e0*/  BRA `(.L_x_7450) ;  /* 0x00000000007c7947 */ /* 0x000fea0003800000 */
.L_x_7472:
        /* <DEDUP_REMOVED lines=16> */
.L_x_7478:
[----:B------:R-:W-:Y:S01]  /*98f0*/  IMAD.MOV.U32 R0, RZ, RZ, 0x7f ;  /* 0x0000007fff007424 */ /* 0x000fe200078e00ff */
[----:B------:R-:W-:-:S04]  /*9900*/  ISETP.GT.U32.AND P0, PT, R6, 0x7f800000, PT ;  /* 0x7f8000000600780c */ /* 0x000fc80003f04070 */
[----:B------:R-:W-:-:S09]  /*9910*/  SEL R0, R0, 0x7c, P0 ;  /* 0x0000007c00007807 */ /* 0x000fd20000000000 */
.L_x_7479:
[----:B------:R-:W-:Y:S05]  /*9920*/  BSYNC.RECONVERGENT B0 ;  /* 0x0000000000007941 */ /* 0x000fea0003800200 */
.L_x_7477:
[----:B------:R-:W-:-:S04]  /*9930*/  SHF.R.U32.HI R5, RZ, 0x18, R7 ;  /* 0x00000018ff057819 */ /* 0x000fc80000011607 */
[----:B------:R-:W-:-:S05]  /*9940*/  LOP3.LUT R5, R0, 0x80, R5, 0xf8, !PT ;  /* 0x0000008000057812 */ /* 0x000fca00078ef805 */
[----:B------:R0:W-:Y:S01]  /*9950*/  STG.E.U8 desc[UR36][R2.64], R5 ;  /* 0x0000000502007986 */ /* 0x0001e2000c101124 */
[----:B------:R-:W-:Y:S05]  /*9960*/  BRA `(.L_x_7450) ;  /* 0x00000000001c7947 */ /* 0x000fea0003800000 */
.L_x_7471:
[----:B------:R-:W-:Y:S01]  /*9970*/  UMOV UR4, 0xf0000000 ;  /* 0xf000000000047882 */ /* 0x000fe20000000000 */
[----:B------:R-:W-:Y:S01]  /*9980*/  UMOV UR5, 0x380fffff ;  /* 0x380fffff00057882 */ /* 0x000fe20000000000 */
[----:B------:R-:W0:Y:S01]  /*9990*/  F2F.F32.F64 R0, R4 ;  /* 0x0000000400007310 */ /* 0x000e220000301000 */
[----:B------:R-:W-:-:S14]  /*99a0*/  DSETP.GEU.AND P0, PT, |R4|, UR4, PT ;  /* 0x0000000404007e2a */ /* 0x000fdc000bf0e200 */
[----:B0-----:R-:W-:-:S05]  /*99b0*/  @!P0 FMUL R0, R0, 1.175494350822287508e-38 ;  /* 0x0080000000008820 */ /* 0x001fca0000400000 */
[----:B------:R-:W-:-:S05]  /*99c0*/  F2FP.BF16.F32.PACK_AB R0, RZ, R0 ;  /* 0x00000000ff00723e */ /* 0x000fca00000010ff */
[----:B------:R0:W-:Y:S02]  /*99d0*/  STG.E.U16 desc[UR36][R2.64], R0 ;  /* 0x0000000002007986 */ /* 0x0001e4000c101524 */
.L_x_7450:
[----:B------:R-:W-:-:S07]  /*99e0*/  IADD3 R17, PT, PT, R17, 0x80, RZ ;  /* 0x0000008011117810 */ /* 0x000fce0007ffe0ff */
.L_x_7415:
[----:B------:R-:W-:Y:S05]  /*99f0*/  BSYNC.RECONVERGENT B7 ;  /* 0x0000000000077941 */ /* 0x000fea0003800200 */
.L_x_7414:
        /* <DEDUP_REMOVED lines=306> */
.L_x_7480:
        /* <DEDUP_REMOVED lines=20> */
.L_x_7485:
[----:B-1----:R-:W2:Y:S02]  /*ae60*/  LDG.E.U8 R2, desc[UR36][R4.64] ;  /* 0x0000002404027981 */ /* 0x002ea4000c1e1100 */
[----:B--2---:R-:W4:Y:S01]  /*ae70*/  I2F.F64.U16 R2, R2 ;  /* 0x0000000200027312 */ /* 0x004f220000101800 */
[----:B------:R-:W-:Y:S05]  /*ae80*/  BRA `(.L_x_7487) ;  /* 0x0000000c00607947 */ /* 0x000fea0003800000 */
.L_x_7484:
        /* <DEDUP_REMOVED lines=9> */
.L_x_7489:
[----:B-1----:R-:W2:Y:S02]  /*af20*/  LDG.E R2, desc[UR36][R4.64] ;  /* 0x0000002404027981 */ /* 0x002ea4000c1e1900 */
[----:B--2---:R-:W2:Y:S01]  /*af30*/  I2F.F64 R2, R2 ;  /* 0x0000000200027312 */ /* 0x004ea20000201c00 */
[----:B------:R-:W-:Y:S05]  /*af40*/  BRA `(.L_x_7487) ;  /* 0x0000000c00307947 */ /* 0x000fea0003800000 */
.L_x_7488:
[----:B-1----:R-:W2:Y:S02]  /*af50*/  LDG.E.U16 R2, desc[UR36][R4.64] ;  /* 0x0000002404027981 */ /* 0x002ea4000c1e1500 */
[----:B--2---:R-:W0:Y:S01]  /*af60*/  I2F.F64.S16 R2, R2 ;  /* 0x0000000200027312 */ /* 0x004e220000101c00 */
[----:B------:R-:W-:Y:S05]  /*af70*/  BRA `(.L_x_7487) ;  /* 0x0000000c00247947 */ /* 0x000fea0003800000 */
.L_x_7483:
        /* <DEDUP_REMOVED lines=10> */
.L_x_7491:
[----:B------:R-:W2:Y:S02]  /*b020*/  LDG.E.U16 R0, desc[UR36][R4.64] ;  /* 0x0000002404007981 */ /* 0x000ea4000c1e1500 */
[----:B--2---:R-:W-:-:S05]  /*b030*/  HADD2.F32 R0, -RZ, R0.H0_H0 ;  /* 0x20000000ff007230 */ /* 0x004fca0000004100 */
[----:B------:R-:W-:-:S04]  /*b040*/  FMUL.FTZ R0, R0, 1 ;  /* 0x3f80000000007820 */ /* 0x000fc80000410000 */
[----:B-1----:R0:W1:Y:S01]  /*b050*/  F2F.F64.F32 R2, R0 ;  /* 0x0000000000027310 */ /* 0x0020620000201800 */
[----:B------:R-:W-:Y:S05]  /*b060*/  BRA `(.L_x_7487) ;  /* 0x0000000800e87947 */ /* 0x000fea0003800000 */
.L_x_7490:
        /* <DEDUP_REMOVED lines=10> */
.L_x_7493:
[----:B------:R-:W2:Y:S02]  /*b110*/  LDG.E.U16 R4, desc[UR36][R4.64] ;  /* 0x0000002404047981 */ /* 0x000ea4000c1e1500 */
[----:B--2---:R-:W-:-:S05]  /*b120*/  HADD2.F32 R0, -RZ, R4.H0_H0 ;  /* 0x20000004ff007230 */ /* 0x004fca0000004100 */
[----:B------:R-:W-:-:S04]  /*b130*/  FMUL.FTZ R0, R0, 1 ;  /* 0x3f80000000007820 */ /* 0x000fc80000410000 */
[----:B-1----:R0:W1:Y:S01]  /*b140*/  F2F.F64.F32 R2, R0 ;  /* 0x0000000000027310 */ /* 0x0020620000201800 */
[----:B------:R-:W-:Y:S05]  /*b150*/  BRA `(.L_x_7487) ;  /* 0x0000000800ac7947 */ /* 0x000fea0003800000 */
.L_x_7492:
[----:B-1----:R0:W5:Y:S01]  /*b160*/  LDG.E.64 R2, desc[UR36][R4.64] ;  /* 0x0000002404027981 */ /* 0x002162000c1e1b00 */
[----:B------:R-:W-:Y:S05]  /*b170*/  BRA `(.L_x_7487) ;  /* 0x0000000800a47947 */ /* 0x000fea0003800000 */
.L_x_7482:
        /* <DEDUP_REMOVED lines=13> */
.L_x_7496:
[----:B-1----:R0:W5:Y:S01]  /*b250*/  LDG.E.64 R2, desc[UR36][R4.64] ;  /* 0x0000002404027981 */ /* 0x002162000c1e1b00 */
[----:B------:R-:W-:Y:S05]  /*b260*/  BRA `(.L_x_7487) ;  /* 0x0000000800687947 */ /* 0x000fea0003800000 */
.L_x_7495:
        /* <DEDUP_REMOVED lines=27> */
.L_x_7498:
        /* <DEDUP_REMOVED lines=14> */
.L_x_7497:
[----:B------:R-:W2:Y:S02]  /*b500*/  LDG.E.U16 R0, desc[UR36][R4.64] ;  /* 0x0000002404007981 */ /* 0x000ea4000c1e1500 */
[----:B--2---:R-:W-:-:S04]  /*b510*/  IMAD.U32 R0, R0, 0x10000, RZ ;  /* 0x0001000000007824 */ /* 0x004fc800078e00ff */
[----:B------:R-:W-:-:S04]  /*b520*/  FMUL.FTZ R0, R0, 1 ;  /* 0x3f80000000007820 */ /* 0x000fc80000410000 */
[----:B-1----:R0:W1:Y:S01]  /*b530*/  F2F.F64.F32 R2, R0 ;  /* 0x0000000000027310 */ /* 0x0020620000201800 */
[----:B------:R-:W-:Y:S05]  /*b540*/  BRA `(.L_x_7487) ;  /* 0x0000000400b07947 */ /* 0x000fea0003800000 */
.L_x_7494:
        /* <DEDUP_REMOVED lines=11> */
.L_x_7501:
        /* <DEDUP_REMOVED lines=21> */
.L_x_7503:
[----:B------:R-:W-:Y:S05]  /*b750*/  BSYNC.RECONVERGENT B0 ;  /* 0x0000000000007941 */ /* 0x000fea0003800200 */
.L_x_7502:
[----:B------:R-:W-:Y:S02]  /*b760*/  SHF.L.U32 R0, R0, 0x14, RZ ;  /* 0x0000001400007819 */ /* 0x000fe400000006ff */
[----:B------:R-:W-:-:S04]  /*b770*/  LEA R2, R2, 0x3b800000, 0x17 ;  /* 0x3b80000002027811 */ /* 0x000fc800078eb8ff */
[----:B------:R-:W-:-:S05]  /*b780*/  LOP3.LUT R0, R2, R0, R7, 0xfe, !PT ;  /* 0x0000000002007212 */ /* 0x000fca00078efe07 */
[----:B------:R-:W-:-:S04]  /*b790*/  FMUL.FTZ R0, R0, 1 ;  /* 0x3f80000000007820 */ /* 0x000fc80000410000 */
[----:B------:R0:W1:Y:S01]  /*b7a0*/  F2F.F64.F32 R2, R0 ;  /* 0x0000000000027310 */ /* 0x0000620000201800 */
[----:B------:R-:W-:Y:S05]  /*b7b0*/  BRA `(.L_x_7487) ;  /* 0x0000000400147947 */ /* 0x000fea0003800000 */
.L_x_7500:
        /* <DEDUP_REMOVED lines=21> */
.L_x_7505:
[----:B------:R-:W-:Y:S05]  /*b910*/  BSYNC.RECONVERGENT B0 ;  /* 0x0000000000007941 */ /* 0x000fea0003800200 */
.L_x_7504:
[----:B------:R-:W-:Y:S01]  /*b920*/  IMAD.SHL.U32 R0, R0, 0x200000, RZ ;  /* 0x0020000000007824 */ /* 0x000fe200078e00ff */
[----:B------:R-:W-:-:S04]  /*b930*/  LEA R2, R2, 0x37800000, 0x17 ;  /* 0x3780000002027811 */ /* 0x000fc800078eb8ff */
[----:B------:R-:W-:-:S05]  /*b940*/  LOP3.LUT R0, R2, R0, R7, 0xfe, !PT ;  /* 0x0000000002007212 */ /* 0x000fca00078efe07 */
[----:B------:R-:W-:-:S04]  /*b950*/  FMUL.FTZ R0, R0, 1 ;  /* 0x3f80000000007820 */ /* 0x000fc80000410000 */
[----:B------:R0:W1:Y:S01]  /*b960*/  F2F.F64.F32 R2, R0 ;  /* 0x0000000000027310 */ /* 0x0000620000201800 */
[----:B------:R-:W-:Y:S05]  /*b970*/  BRA `(.L_x_7487) ;  /* 0x0000000000a47947 */ /* 0x000fea0003800000 */
.L_x_7499:
        /* <DEDUP_REMOVED lines=18> */
.L_x_7486:
        /* <DEDUP_REMOVED lines=16> */
.L_x_7508:
[----:B------:R-:W-:Y:S01]  /*bba0*/  CS2R R2, SRZ ;  /* 0x0000000000027805 */ /* 0x000fe2000001ff00 */
[----:B------:R-:W-:Y:S06]  /*bbb0*/  BRA `(.L_x_7487) ;  /* 0x0000000000147947 */ /* 0x000fec0003800000 */
.L_x_7507:
[----:B-1----:R-:W2:Y:S02]  /*bbc0*/  LDG.E.64 R2, desc[UR36][R4.64] ;  /* 0x0000002404027981 */ /* 0x002ea4000c1e1b00 */
[----:B--2---:R-:W0:Y:S01]  /*bbd0*/  I2F.F64.U64 R2, R2 ;  /* 0x0000000200027312 */ /* 0x004e220000301800 */
[----:B------:R-:W-:Y:S05]  /*bbe0*/  BRA `(.L_x_7487) ;  /* 0x0000000000087947 */ /* 0x000fea0003800000 */
.L_x_7506:
[----:B-1----:R-:W2:Y:S02]  /*bbf0*/  LDG.E R2, desc[UR36][R4.64] ;  /* 0x0000002404027981 */ /* 0x002ea4000c1e1900 */
[----:B--2---:R-:W0:Y:S02]  /*bc00*/  I2F.F64.U32 R2, R2 ;  /* 0x0000000200027312 */ /* 0x004e240000201800 */
.L_x_7487:
[----:B------:R-:W-:Y:S05]  /*bc10*/  BSYNC.RECONVERGENT B6 ;  /* 0x0000000000067941 */ /* 0x000fea0003800200 */
.L_x_7481:
[----:B------:R-:W-:Y:S01]  /*bc20*/  UPRMT UR4, UR42, 0x9910, URZ ;  /* 0x000099102a047896 */ /* 0x000fe200080000ff */
[----:B012345:R0:W1:Y:S03]  /*bc30*/  FRND.F64 R4, R2 ;  /* 0x0000000200047313 */ /* 0x03f0660000301800 */
        /* <DEDUP_REMOVED lines=11> */
[----:B0-----:R-:W-:Y:S01]  /*bcf0*/  STG.E.U8 desc[UR36][R16.64], R3 ;  /* 0x0000000310007986 */ /* 0x001fe2000c101124 */
[----:B------:R-:W-:Y:S05]  /*bd00*/  EXIT ;  /* 0x000000000000794d */ /* 0x000fea0003800000 */
.L_x_7512:
[----:B------:R-:W1:Y:S02]  /*bd10*/  F2I.S64.F64 R2, R2 ;  /* 0x0000000200027311 */ /* 0x000e640000301900 */
[----:B-1----:R-:W-:-:S05]  /*bd20*/  MOV R5, R2 ;  /* 0x0000000200057202 */ /* 0x002fca0000000f00 */
[----:B------:R-:W-:Y:S01]  /*bd30*/  STG.E.U8 desc[UR36][R16.64], R5 ;  /* 0x0000000510007986 */ /* 0x000fe2000c101124 */
[----:B------:R-:W-:Y:S05]  /*bd40*/  EXIT ;  /* 0x000000000000794d */ /* 0x000fea0003800000 */
.L_x_7511:
[----:B------:R-:W-:-:S09]  /*bd50*/  UISETP.NE.AND UP0, UPT, UR4, 0x2, UPT ;  /* 0x000000020400788c */ /* 0x000fd2000bf05270 */
[----:B------:R-:W-:Y:S05]  /*bd60*/  BRA.U !UP0, `(.L_x_7514) ;  /* 0x0000000108287547 */ /* 0x000fea000b800000 */
[----:B------:R-:W-:-:S09]  /*bd70*/  UISETP.NE.AND UP0, UPT, UR4, 0x3, UPT ;  /* 0x000000030400788c */ /* 0x000fd2000bf05270 */
[----:B------:R-:W-:Y:S05]  /*bd80*/  BRA.U !UP0, `(.L_x_7515) ;  /* 0x0000000108147547 */ /* 0x000fea000b800000 */
[----:B------:R-:W-:-:S09]  /*bd90*/  UISETP.NE.AND UP0, UPT, UR4, 0x4, UPT ;  /* 0x000000040400788c */ /* 0x000fd2000bf05270 */
[----:B------:R-:W-:Y:S05]  /*bda0*/  BRA.U UP0, `(.L_x_7513) ;  /* 0x0000000900b47547 */ /* 0x000fea000b800000 */
[----:B------:R-:W0:Y:S02]  /*bdb0*/  F2I.S64.F64 R2, R2 ;  /* 0x0000000200027311 */ /* 0x000e240000301900 */
[----:B0-----:R-:W-:Y:S01]  /*bdc0*/  STG.E.64 desc[UR36][R16.64], R2 ;  /* 0x0000000210007986 */ /* 0x001fe2000c101b24 */
[----:B------:R-:W-:Y:S05]  /*bdd0*/  EXIT ;  /* 0x000000000000794d */ /* 0x000fea0003800000 */
.L_x_7515:
[----:B------:R-:W0:Y:S02]  /*bde0*/  F2I.F64 R3, R2 ;  /* 0x0000000200037311 */ /* 0x000e240000301100 */
[----:B0-----:R-:W-:Y:S01]  /*bdf0*/  STG.E desc[UR36][R16.64], R3 ;  /* 0x0000000310007986 */ /* 0x001fe2000c101924 */
[----:B------:R-:W-:Y:S05]  /*be00*/  EXIT ;  /* 0x000000000000794d */ /* 0x000fea0003800000 */
.L_x_7514:
[----:B------:R-:W0:Y:S02]  /*be10*/  F2I.F64 R3, R2 ;  /* 0x0000000200037311 */ /* 0x000e240000301100 */
[----:B0-----:R-:W-:Y:S01]  /*be20*/  STG.E.U16 desc[UR36][R16.64], R3 ;  /* 0x0000000310007986 */ /* 0x001fe2000c101524 */
[----:B------:R-:W-:Y:S05]  /*be30*/  EXIT ;  /* 0x000000000000794d */ /* 0x000fea0003800000 */
.L_x_7510:
        /* <DEDUP_REMOVED lines=13> */
.L_x_7517:
        /* <DEDUP_REMOVED lines=8> */
.L_x_7516:
        /* <DEDUP_REMOVED lines=14> */
.L_x_7519:
        /* <DEDUP_REMOVED lines=9> */
.L_x_7518:
[----:B-1----:R-:W-:Y:S01]  /*c100*/  STG.E.64 desc[UR36][R16.64], R4 ;  /* 0x0000000410007986 */ /* 0x002fe2000c101b24 */
[----:B------:R-:W-:Y:S05]  /*c110*/  EXIT ;  /* 0x000000000000794d */ /* 0x000fea0003800000 */
.L_x_7509:
        /* <DEDUP_REMOVED lines=11> */
[----:B0-----:R-:W-:Y:S01]  /*c1d0*/  STG.E.U16 desc[UR36][R16.64], R3 ;  /* 0x0000000310007986 */ /* 0x001fe2000c101524 */
[----:B------:R-:W-:Y:S05]  /*c1e0*/  EXIT ;  /* 0x000000000000794d */ /* 0x000fea0003800000 */
.L_x_7523:
        /* <DEDUP_REMOVED lines=21> */
.L_x_7526:
[----:B------:R-:W-:-:S04]  /*c340*/  SHF.R.U32.HI R3, RZ, 0x18, R3 ;  /* 0x00000018ff037819 */ /* 0x000fc80000011603 */
[----:B------:R-:W-:-:S04]  /*c350*/  LOP3.LUT R0, R0, 0x80, R3, 0xf8, !PT ;  /* 0x0000008000007812 */ /* 0x000fc800078ef803 */
[----:B------:R-:W-:-:S07]  /*c360*/  PRMT R8, R0, 0x7610, R8 ;  /* 0x0000761000087816 */ /* 0x000fce0000000008 */
.L_x_7525:
[----:B------:R-:W-:Y:S05]  /*c370*/  BSYNC.RECONVERGENT B0 ;  /* 0x0000000000007941 */ /* 0x000fea0003800200 */
.L_x_7524:
[----:B------:R-:W-:Y:S01]  /*c380*/  STG.E.U8 desc[UR36][R16.64], R8 ;  /* 0x0000000810007986 */ /* 0x000fe2000c101124 */
[----:B------:R-:W-:Y:S05]  /*c390*/  EXIT ;  /* 0x000000000000794d */ /* 0x000fea0003800000 */
.L_x_7522:
        /* <DEDUP_REMOVED lines=21> */
.L_x_7529:
[----:B------:R-:W-:-:S04]  /*c4f0*/  SHF.R.U32.HI R3, RZ, 0x18, R3 ;  /* 0x00000018ff037819 */ /* 0x000fc80000011603 */
[----:B------:R-:W-:-:S04]  /*c500*/  LOP3.LUT R0, R0, 0x80, R3, 0xf8, !PT ;  /* 0x0000008000007812 */ /* 0x000fc800078ef803 */
[----:B------:R-:W-:-:S07]  /*c510*/  PRMT R8, R0, 0x7610, R8 ;  /* 0x0000761000087816 */ /* 0x000fce0000000008 */
.L_x_7528:
[----:B------:R-:W-:Y:S05]  /*c520*/  BSYNC.RECONVERGENT B0 ;  /* 0x0000000000007941 */ /* 0x000fea0003800200 */
.L_x_7527:
[----:B------:R-:W-:Y:S01]  /*c530*/  STG.E.U8 desc[UR36][R16.64], R8 ;  /* 0x0000000810007986 */ /* 0x000fe2000c101124 */
[----:B------:R-:W-:Y:S05]  /*c540*/  EXIT ;  /* 0x000000000000794d */ /* 0x000fea0003800000 */
.L_x_7521:
        /* <DEDUP_REMOVED lines=26> */
.L_x_7531:
[----:B------:R-:W0:Y:S02]  /*c6f0*/  F2I.U64.F64 R2, R2 ;  /* 0x0000000200027311 */ /* 0x000e240000301800 */
[----:B0-----:R-:W-:Y:S01]  /*c700*/  STG.E.64 desc[UR36][R16.64], R2 ;  /* 0x0000000210007986 */ /* 0x001fe2000c101b24 */
[----:B------:R-:W-:Y:S05]  /*c710*/  EXIT ;  /* 0x000000000000794d */ /* 0x000fea0003800000 */
.L_x_7530:
[----:B------:R-:W0:Y:S02]  /*c720*/  F2I.U32.F64 R3, R2 ;  /* 0x0000000200037311 */ /* 0x000e240000301000 */
[----:B0-----:R-:W-:Y:S01]  /*c730*/  STG.E desc[UR36][R16.64], R3 ;  /* 0x0000000310007986 */ /* 0x001fe2000c101924 */
[----:B------:R-:W-:Y:S05]  /*c740*/  EXIT ;  /* 0x000000000000794d */ /* 0x000fea0003800000 */
.L_x_7520:
        /* <DEDUP_REMOVED lines=10> */
.L_x_7533:
[----:B------:R-:W-:-:S05]  /*c7f0*/  CS2R R6, SRZ ;  /* 0x0000000000067805 */ /* 0x000fca000001ff00 */
[----:B-1----:R-:W-:Y:S01]  /*c800*/  STG.E.128 desc[UR36][R16.64], R4 ;  /* 0x0000000410007986 */ /* 0x002fe2000c101d24 */
[----:B------:R-:W-:Y:S05]  /*c810*/  EXIT ;  /* 0x000000000000794d */ /* 0x000fea0003800000 */
.L_x_7532:
[----:B------:R-:W-:-:S09]  /*c820*/  UISETP.NE.AND UP0, UPT, UR4, 0xf, UPT ;  /* 0x0000000f0400788c */ /* 0x000fd2000bf05270 */
[----:B------:R-:W-:Y:S05]  /*c830*/  BRA.U !UP0, `(.L_x_7534) ;  /* 0x0000000508087547 */ /* 0x000fea000b800000 */
[----:B------:R-:W-:-:S09]  /*c840*/  UISETP.NE.AND UP0, UPT, UR4, 0x17, UPT ;  /* 0x000000170400788c */ /* 0x000fd2000bf05270 */
[----:B------:R-:W-:Y:S05]  /*c850*/  BRA.U !UP0, `(.L_x_7535) ;  /* 0x0000000108a07547 */ /* 0x000fea000b800000 */
[----:B------:R-:W-:-:S09]  /*c860*/  UISETP.NE.AND UP0, UPT, UR4, 0x18, UPT ;  /* 0x000000180400788c */ /* 0x000fd2000bf05270 */
[----:B------:R-:W-:Y:S05]  /*c870*/  BRA.U !UP0, `(.L_x_7536) ;  /* 0x0000000108447547 */ /* 0x000fea000b800000 */
.L_x_7513:
        /* <DEDUP_REMOVED lines=16> */
.L_x_7537:
[----:B------:R-:W-:Y:S05]  /*c980*/  EXIT ;  /* 0x000000000000794d */ /* 0x000fea0003800000 */
.L_x_7536:
        /* <DEDUP_REMOVED lines=17> */
.L_x_7539:
[----:B------:R-:W-:Y:S05]  /*caa0*/  BSYNC.RECONVERGENT B0 ;  /* 0x0000000000007941 */ /* 0x000fea0003800200 */
.L_x_7538:
[----:B------:R-:W-:-:S05]  /*cab0*/  LOP3.LUT R3, R0, 0x80, R3, 0xf8, !PT ;  /* 0x0000008000037812 */ /* 0x000fca00078ef803 */
[----:B------:R-:W-:Y:S01]  /*cac0*/  STG.E.U8 desc[UR36][R16.64], R3 ;  /* 0x0000000310007986 */ /* 0x000fe2000c101124 */
[----:B------:R-:W-:Y:S05]  /*cad0*/  EXIT ;  /* 0x000000000000794d */ /* 0x000fea0003800000 */
.L_x_7535:
        /* <DEDUP_REMOVED lines=16> */
.L_x_7541:
[----:B------:R-:W-:Y:S02]  /*cbe0*/  ISETP.GT.U32.AND P0, PT, R2, 0x7f800000, PT ;  /* 0x7f8000000200780c */ /* 0x000fe40003f04070 */
[----:B------:R-:W-:-:S04]  /*cbf0*/  MOV R0, 0x7f ;  /* 0x0000007f00007802 */ /* 0x000fc80000000f00 */
[----:B------:R-:W-:-:S07]  /*cc00*/  SEL R0, R0, 0x7c, P0 ;  /* 0x0000007c00007807 */ /* 0x000fce0000000000 */
.L_x_7542:
[----:B------:R-:W-:Y:S05]  /*cc10*/  BSYNC.RECONVERGENT B0 ;  /* 0x0000000000007941 */ /* 0x000fea0003800200 */
.L_x_7540:
[----:B------:R-:W-:-:S04]  /*cc20*/  SHF.R.U32.HI R3, RZ, 0x18, R3 ;  /* 0x00000018ff037819 */ /* 0x000fc80000011603 */
[----:B------:R-:W-:-:S05]  /*cc30*/  LOP3.LUT R3, R0, 0x80, R3, 0xf8, !PT ;  /* 0x0000008000037812 */ /* 0x000fca00078ef803 */
[----:B------:R-:W-:Y:S01]  /*cc40*/  STG.E.U8 desc[UR36][R16.64], R3 ;  /* 0x0000000310007986 */ /* 0x000fe2000c101124 */
[----:B------:R-:W-:Y:S05]  /*cc50*/  EXIT ;  /* 0x000000000000794d */ /* 0x000fea0003800000 */
.L_x_7534:
        /* <DEDUP_REMOVED lines=8> */
.L_x_7543:
        /* <DEDUP_REMOVED lines=10> */
.L_x_19896:


//--------------------- .text._ZN2at6native27unrolled_elementwise_kernelIZZZNS0_17round_kernel_cudaERNS_18TensorIteratorBaseEENKUlvE_clEvENKUlvE_clEvEUldE_St5arrayIPcLm2EELi4E23TrivialOffsetCalculatorILi1EjESB_NS0_6memory12LoadWithCastILi1EEENSC_13StoreWithCastILi1EEEEEviT_T0_T2_T3_T4_T5_ --------------------------
	.section	.text._ZN2at6native27unrolled_elementwise_kernelIZZZNS0_17round_kernel_cudaERNS_18TensorIteratorBaseEENKUlvE_clEvENKUlvE_clEvEUldE_St5arrayIPcLm2EELi4E23TrivialOffsetCalculatorILi1EjESB_NS0_6memory12LoadWithCastILi1EEENSC_13StoreWithCastILi1EEEEEviT_T0_T2_T3_T4_T5_,"ax",@progbits
	.align	128
        .global         _ZN2at6native27unrolled_elementwise_kernelIZZZNS0_17round_kernel_cudaERNS_18TensorIteratorBaseEENKUlvE_clEvENKUlvE_clEvEUldE_St5arrayIPcLm2EELi4E23TrivialOffsetCalculatorILi1EjESB_NS0_6memory12LoadWithCastILi1EEENSC_13StoreWithCastILi1EEEEEviT_T0_T2_T3_T4_T5_
        .type           _ZN2at6native27unrolled_elementwise_kernelIZZZNS0_17round_kernel_cudaERNS_18TensorIteratorBaseEENKUlvE_clEvENKUlvE_clEvEUldE_St5arrayIPcLm2EELi4E23TrivialOffsetCalculatorILi1EjESB_NS0_6memory12LoadWithCastILi1EEENSC_13StoreWithCastILi1EEEEEviT_T0_T2_T3_T4_T5_,@function
        .size           _ZN2at6native27unrolled_elementwise_kernelIZZZNS0_17round_kernel_cudaERNS_18TensorIteratorBaseEENKUlvE_clEvENKUlvE_clEvEUldE_St5arrayIPcLm2EELi4E23TrivialOffsetCalculatorILi1EjESB_NS0_6memory12LoadWithCastILi1EEENSC_13StoreWithCastILi1EEEEEviT_T0_T2_T3_T4_T5_,(.L_x_19897 - _ZN2at6native27unrolled_elementwise_kernelIZZZNS0_17round_kernel_cudaERNS_18TensorIteratorBaseEENKUlvE_clEvENKUlvE_clEvEUldE_St5arrayIPcLm2EELi4E23TrivialOffsetCalculatorILi1EjESB_NS0_6memory12LoadWithCastILi1EEENSC_13StoreWithCastILi1EEEEEviT_T0_T2_T3_T4_T5_)
        .other          _ZN2at6native27unrolled_elementwise_kernelIZZZNS0_17round_kernel_cudaERNS_18TensorIteratorBaseEENKUlvE_clEvENKUlvE_clEvEUldE_St5arrayIPcLm2EELi4E23TrivialOffsetCalculatorILi1EjESB_NS0_6memory12LoadWithCastILi1EEENSC_13StoreWithCastILi1EEEEEviT_T0_T2_T3_T4_T5_,@"STO_CUDA_ENTRY STV_DEFAULT"
_ZN2at6native27unrolled_elementwise_kernelIZZZNS0_17round_kernel_cudaERNS_18TensorIteratorBaseEENKUlvE_clEvENKUlvE_clEvEUldE_St5arrayIPcLm2EELi4E23TrivialOffsetCalculatorILi1EjESB_NS0_6memory12LoadWithCastILi1EEENSC_13StoreWithCastILi1EEEEEviT_T0_T2_T3_T4_T5_:
.text._ZN2at6native27unrolled_elementwise_kernelIZZZNS0_17round_kernel_cudaERNS_18TensorIteratorBaseEENKUlvE_clEvENKUlvE_clEvEUldE_St5arrayIPcLm2EELi4E23TrivialOffsetCalculatorILi1EjESB_NS0_6memory12LoadWithCastILi1EEENSC_13StoreWithCastILi1EEEEEviT_T0_T2_T3_T4_T5_:
        /* <DEDUP_REMOVED lines=33> */
.L_x_7550:
[----:B------:R-:W2:Y:S02]  /*0210*/  LDG.E.U8 R4, desc[UR36][R4.64] ;  /* 0x0000002404047981 */ /* 0x000ea4000c1e1100 */
[----:B--2---:R0:W1:Y:S01]  /*0220*/  I2F.F64.U16 R32, R4 ;  /* 0x0000000400207312 */ /* 0x0040620000101800 */
[----:B------:R-:W-:Y:S05]  /*0230*/  BRA `(.L_x_7552) ;  /* 0x0000000c00647947 */ /* 0x000fea0003800000 */
.L_x_7549:
        /* <DEDUP_REMOVED lines=9> */
.L_x_7554:
[----:B------:R-:W2:Y:S02]  /*02d0*/  LDG.E R4, desc[UR36][R4.64] ;  /* 0x0000002404047981 */ /* 0x000ea4000c1e1900 */
[----:B--2---:R1:W2:Y:S01]  /*02e0*/  I2F.F64 R32, R4 ;  /* 0x0000000400207312 */ /* 0x0042a20000201c00 */
[----:B------:R-:W-:Y:S05]  /*02f0*/  BRA `(.L_x_7552) ;  /* 0x0000000c00347947 */ /* 0x000fea0003800000 */
.L_x_7553:
[----:B------:R-:W2:Y:S02]  /*0300*/  LDG.E.U16 R4, desc[UR36][R4.64] ;  /* 0x0000002404047981 */ /* 0x000ea4000c1e1500 */
[----:B--2---:R3:W4:Y:S01]  /*0310*/  I2F.F64.S16 R32, R4 ;  /* 0x0000000400207312 */ /* 0x0047220000101c00 */
[----:B------:R-:W-:Y:S05]  /*0320*/  BRA `(.L_x_7552) ;  /* 0x0000000c00287947 */ /* 0x000fea0003800000 */
.L_x_7548:
        /* <DEDUP_REMOVED lines=10> */
.L_x_7556:
[----:B------:R-:W2:Y:S02]  /*03d0*/  LDG.E.U16 R0, desc[UR36][R4.64] ;  /* 0x0000002404007981 */ /* 0x000ea4000c1e1500 */
[----:B--2---:R-:W-:-:S05]  /*03e0*/  HADD2.F32 R0, -RZ, R0.H0_H0 ;  /* 0x20000000ff007230 */ /* 0x004fca0000004100 */
[----:B------:R-:W-:-:S04]  /*03f0*/  FMUL.FTZ R0, R0, 1 ;  /* 0x3f80000000007820 */ /* 0x000fc80000410000 */
[----:B------:R0:W1:Y:S01]  /*0400*/  F2F.F64.F32 R32, R0 ;  /* 0x0000000000207310 */ /* 0x0000620000201800 */
[----:B------:R-:W-:Y:S05]  /*0410*/  BRA `(.L_x_7552) ;  /* 0x0000000800ec7947 */ /* 0x000fea0003800000 */
.L_x_7555:
        /* <DEDUP_REMOVED lines=10> */
.L_x_7558:
[----:B------:R-:W2:Y:S02]  /*04c0*/  LDG.E.U16 R4, desc[UR36][R4.64] ;  /* 0x0000002404047981 */ /* 0x000ea4000c1e1500 */
[----:B--2---:R-:W-:-:S05]  /*04d0*/  HADD2.F32 R0, -RZ, R4.H0_H0 ;  /* 0x20000004ff007230 */ /* 0x004fca0000004100 */
[----:B------:R-:W-:-:S04]  /*04e0*/  FMUL.FTZ R0, R0, 1 ;  /* 0x3f80000000007820 */ /* 0x000fc80000410000 */
[----:B------:R0:W1:Y:S01]  /*04f0*/  F2F.F64.F32 R32, R0 ;  /* 0x0000000000207310 */ /* 0x0000620000201800 */
[----:B------:R-:W-:Y:S05]  /*0500*/  BRA `(.L_x_7552) ;  /* 0x0000000800b07947 */ /* 0x000fea0003800000 */
.L_x_7557:
[----:B------:R0:W5:Y:S01]  /*0510*/  LDG.E.64 R32, desc[UR36][R4.64] ;  /* 0x0000002404207981 */ /* 0x000162000c1e1b00 */
[----:B------:R-:W-:Y:S05]  /*0520*/  BRA `(.L_x_7552) ;  /* 0x0000000800a87947 */ /* 0x000fea0003800000 */
.L_x_7547:
        /* <DEDUP_REMOVED lines=13> */
.L_x_7561:
[----:B------:R0:W5:Y:S01]  /*0600*/  LDG.E.64 R32, desc[UR36][R4.64] ;  /* 0x0000002404207981 */ /* 0x000162000c1e1b00 */
[----:B------:R-:W-:Y:S05]  /*0610*/  BRA `(.L_x_7552) ;  /* 0x00000008006c7947 */ /* 0x000fea0003800000 */
.L_x_7560:
        /* <DEDUP_REMOVED lines=27> */
.L_x_7563:
        /* <DEDUP_REMOVED lines=15> */
.L_x_7562:
[----:B------:R-:W2:Y:S02]  /*08c0*/  LDG.E.U16 R0, desc[UR36][R4.64] ;  /* 0x0000002404007981 */ /* 0x000ea4000c1e1500 */
[----:B--2---:R-:W-:-:S04]  /*08d0*/  IMAD.U32 R0, R0, 0x10000, RZ ;  /* 0x0001000000007824 */ /* 0x004fc800078e00ff */
[----:B------:R-:W-:-:S04]  /*08e0*/  FMUL.FTZ R0, R0, 1 ;  /* 0x3f80000000007820 */ /* 0x000fc80000410000 */
[----:B------:R0:W1:Y:S01]  /*08f0*/  F2F.F64.F32 R32, R0 ;  /* 0x0000000000207310 */ /* 0x0000620000201800 */
[----:B------:R-:W-:Y:S05]  /*0900*/  BRA `(.L_x_7552) ;  /* 0x0000000400b07947 */ /* 0x000fea0003800000 */
.L_x_7559:
        /* <DEDUP_REMOVED lines=11> */
.L_x_7566:
        /* <DEDUP_REMOVED lines=21> */
.L_x_7568:
[----:B------:R-:W-:Y:S05]  /*0b10*/  BSYNC.RECONVERGENT B0 ;  /* 0x0000000000007941 */ /* 0x000fea0003800200 */
.L_x_7567:
[----:B------:R-:W-:Y:S01]  /*0b20*/  IMAD.SHL.U32 R0, R0, 0x100000, RZ ;  /* 0x0010000000007824 */ /* 0x000fe200078e00ff */
[----:B------:R-:W-:-:S04]  /*0b30*/  LEA R3, R3, 0x3b800000, 0x17 ;  /* 0x3b80000003037811 */ /* 0x000fc800078eb8ff */
[----:B------:R-:W-:-:S05]  /*0b40*/  LOP3.LUT R0, R3, R0, R7, 0xfe, !PT ;  /* 0x0000000003007212 */ /* 0x000fca00078efe07 */
[----:B------:R-:W-:-:S04]  /*0b50*/  FMUL.FTZ R0, R0, 1 ;  /* 0x3f80000000007820 */ /* 0x000fc80000410000 */
[----:B------:R0:W1:Y:S01]  /*0b60*/  F2F.F64.F32 R32, R0 ;  /* 0x0000000000207310 */ /* 0x0000620000201800 */
[----:B------:R-:W-:Y:S05]  /*0b70*/  BRA `(.L_x_7552) ;  /* 0x0000000400147947 */ /* 0x000fea0003800000 */
.L_x_7565:
        /* <DEDUP_REMOVED lines=21> */
.L_x_7570:
[----:B------:R-:W-:Y:S05]  /*0cd0*/  BSYNC.RECONVERGENT B0 ;  /* 0x0000000000007941 */ /* 0x000fea0003800200 */
.L_x_7569:
[----:B------:R-:W-:Y:S01]  /*0ce0*/  IMAD.SHL.U32 R0, R0, 0x200000, RZ ;  /* 0x0020000000007824 */ /* 0x000fe200078e00ff */
[----:B------:R-:W-:-:S04]  /*0cf0*/  LEA R3, R3, 0x37800000, 0x17 ;  /* 0x3780000003037811 */ /* 0x000fc800078eb8ff */
[----:B------:R-:W-:-:S05]  /*0d00*/  LOP3.LUT R0, R3, R0, R7, 0xfe, !PT ;  /* 0x0000000003007212 */ /* 0x000fca00078efe07 */
[----:B------:R-:W-:-:S04]  /*0d10*/  FMUL.FTZ R0, R0, 1 ;  /* 0x3f80000000007820 */ /* 0x000fc80000410000 */
[----:B------:R0:W1:Y:S01]  /*0d20*/  F2F.F64.F32 R32, R0 ;  /* 0x0000000000207310 */ /* 0x0000620000201800 */
[----:B------:R-:W-:Y:S05]  /*0d30*/  BRA `(.L_x_7552) ;  /* 0x0000000000a47947 */ /* 0x000fea0003800000 */
.L_x_7564:
[----:B------:R-:W-:-:S09]  /*0d40*/  UISETP.NE.AND UP0, UPT, UR4, 0x1c, UPT ;  /* 0x0000001c0400788c */ /* 0x000fd2000bf05270 */
[----:B------:R-:W-:Y:S05]  /*0d50*/  BRA.U !UP0, `(.L_x_7571) ;  /* 0x0000000108947547 */ /* 0x000fea000b800000 */
[----:B------:R-:W-:-:S09]  /*0d60*/  UISETP.NE.AND UP0, UPT, UR4, 0x1d, UPT ;  /* 0x0000001d0400788c */ /* 0x000fd2000bf05270 */
[----:B------:R-:W-:Y:S05]  /*0d70*/  BRA.U !UP0, `(.L_x_7572) ;  /* 0x0000000108807547 */ /* 0x000fea000b800000 */
[----:B------:R-:W-:-:S09]  /*0d80*/  UISETP.NE.AND UP0, UPT, UR4, 0x2c, UPT ;  /* 0x0000002c0400788c */ /* 0x000fd2000bf05270 */
[----:B------:R-:W-:Y:S05]  /*0d90*/  BRA.U !UP0, `(.L_x_7573) ;  /* 0x0000000108487547 */ /* 0x000fea000b800000 */
.L_x_7551:
        /* <DEDUP_REMOVED lines=16> */
.L_x_7574:
[----:B------:R-:W-:Y:S01]  /*0ea0*/  CS2R R32, SRZ ;  /* 0x0000000000207805 */ /* 0x000fe2000001ff00 */
[----:B------:R-:W-:Y:S06]  /*0eb0*/  BRA `(.L_x_7552) ;  /* 0x0000000000447947 */ /* 0x000fec0003800000 */
.L_x_7573:
        /* <DEDUP_REMOVED lines=12> */
.L_x_7572:
[----:B------:R-:W2:Y:S02]  /*0f80*/  LDG.E.64 R32, desc[UR36][R4.64] ;  /* 0x0000002404207981 */ /* 0x000ea4000c1e1b00 */
[----:B--2---:R-:W0:Y:S01]  /*0f90*/  I2F.F64.U64 R32, R32 ;  /* 0x0000002000207312 */ /* 0x004e220000301800 */
[----:B------:R-:W-:Y:S05]  /*0fa0*/  BRA `(.L_x_7552) ;  /* 0x0000000000087947 */ /* 0x000fea0003800000 */
.L_x_7571:
[----:B------:R-:W2:Y:S02]  /*0fb0*/  LDG.E R4, desc[UR36][R4.64] ;  /* 0x0000002404047981 */ /* 0x000ea4000c1e1900 */
[----:B--2---:R0:W1:Y:S02]  /*0fc0*/  I2F.F64.U32 R32, R4 ;  /* 0x0000000400207312 */ /* 0x0040640000201800 */
.L_x_7552:
[----:B------:R-:W-:Y:S05]  /*0fd0*/  BSYNC.RECONVERGENT B6 ;  /* 0x0000000000067941 */ /* 0x000fea0003800200 */
.L_x_7546:
[----:B------:R-:W-:-:S07]  /*0fe0*/  VIADD R17, R29, 0x80 ;  /* 0x000000801d117836 */ /* 0x000fce0000000000 */
.L_x_7545:
[----:B------:R-:W-:Y:S05]  /*0ff0*/  BSYNC.RECONVERGENT B7 ;  /* 0x0000000000077941 */ /* 0x000fea0003800200 */
.L_x_7544:
        /* <DEDUP_REMOVED lines=25> */
.L_x_7581:
[----:B------:R-:W3:Y:S02]  /*1190*/  LDG.E.U8 R4, desc[UR36][R4.64] ;  /* 0x0000002404047981 */ /* 0x000ee4000c1e1100 */
[----:B---3--:R0:W1:Y:S01]  /*11a0*/  I2F.F64.U16 R26, R4 ;  /* 0x00000004001a7312 */ /* 0x0080620000101800 */
[----:B------:R-:W-:Y:S05]  /*11b0*/  BRA `(.L_x_7583) ;  /* 0x0000000c00647947 */ /* 0x000fea0003800000 */
.L_x_7580:
        /* <DEDUP_REMOVED lines=9> */
.L_x_7585:
[----:B------:R-:W3:Y:S02]  /*1250*/  LDG.E R4, desc[UR36][R4.64] ;  /* 0x0000002404047981 */ /* 0x000ee4000c1e1900 */
[----:B---3--:R0:W1:Y:S01]  /*1260*/  I2F.F64 R26, R4 ;  /* 0x00000004001a7312 */ /* 0x0080620000201c00 */
[----:B------:R-:W-:Y:S05]  /*1270*/  BRA `(.L_x_7583) ;  /* 0x0000000c00347947 */ /* 0x000fea0003800000 */
.L_x_7584:
[----:B------:R-:W3:Y:S02]  /*1280*/  LDG.E.U16 R4, desc[UR36][R4.64] ;  /* 0x0000002404047981 */ /* 0x000ee4000c1e1500 */
[----:B---3--:R0:W1:Y:S01]  /*1290*/  I2F.F64.S16 R26, R4 ;  /* 0x00000004001a7312 */ /* 0x0080620000101c00 */
[----:B------:R-:W-:Y:S05]  /*12a0*/  BRA `(.L_x_7583) ;  /* 0x0000000c00287947 */ /* 0x000fea0003800000 */
.L_x_7579:
        /* <DEDUP_REMOVED lines=10> */
.L_x_7587:
[----:B------:R-:W3:Y:S02]  /*1350*/  LDG.E.U16 R0, desc[UR36][R4.64] ;  /* 0x0000002404007981 */ /* 0x000ee4000c1e1500 */
[----:B---3--:R-:W-:-:S05]  /*1360*/  HADD2.F32 R0, -RZ, R0.H0_H0 ;  /* 0x20000000ff007230 */ /* 0x008fca0000004100 */
[----:B------:R-:W-:-:S04]  /*1370*/  FMUL.FTZ R0, R0, 1 ;  /* 0x3f80000000007820 */ /* 0x000fc80000410000 */
[----:B------:R0:W1:Y:S01]  /*1380*/  F2F.F64.F32 R26, R0 ;  /* 0x00000000001a7310 */ /* 0x0000620000201800 */
[----:B------:R-:W-:Y:S05]  /*1390*/  BRA `(.L_x_7583) ;  /* 0x0000000800ec7947 */ /* 0x000fea0003800000 */
.L_x_7586:
        /* <DEDUP_REMOVED lines=10> */
.L_x_7589:
[----:B------:R-:W3:Y:S02]  /*1440*/  LDG.E.U16 R4, desc[UR36][R4.64] ;  /* 0x0000002404047981 */ /* 0x000ee4000c1e1500 */
[----:B---3--:R-:W-:-:S05]  /*1450*/  HADD2.F32 R0, -RZ, R4.H0_H0 ;  /* 0x20000004ff007230 */ /* 0x008fca0000004100 */
[----:B------:R-:W-:-:S04]  /*1460*/  FMUL.FTZ R0, R0, 1 ;  /* 0x3f80000000007820 */ /* 0x000fc80000410000 */
[----:B------:R0:W1:Y:S01]  /*1470*/  F2F.F64.F32 R26, R0 ;  /* 0x00000000001a7310 */ /* 0x0000620000201800 */
[----:B------:R-:W-:Y:S05]  /*1480*/  BRA `(.L_x_7583) ;  /* 0x0000000800b07947 */ /* 0x000fea0003800000 */
.L_x_7588:
[----:B------:R0:W5:Y:S01]  /*1490*/  LDG.E.64 R26, desc[UR36][R4.64] ;  /* 0x00000024041a7981 */ /* 0x000162000c1e1b00 */
[----:B------:R-:W-:Y:S05]  /*14a0*/  BRA `(.L_x_7583) ;  /* 0x0000000800a87947 */ /* 0x000fea0003800000 */
.L_x_7578:
        /* <DEDUP_REMOVED lines=13> */
.L_x_7592:
[----:B------:R0:W5:Y:S01]  /*1580*/  LDG.E.64 R26, desc[UR36][R4.64] ;  /* 0x00000024041a7981 */ /* 0x000162000c1e1b00 */
[----:B------:R-:W-:Y:S05]  /*1590*/  BRA `(.L_x_7583) ;  /* 0x00000008006c7947 */ /* 0x000fea0003800000 */
.L_x_7591:
        /* <DEDUP_REMOVED lines=27> */
.L_x_7594:
        /* <DEDUP_REMOVED lines=15> */
.L_x_7593:
[----:B------:R-:W3:Y:S02]  /*1840*/  LDG.E.U16 R0, desc[UR36][R4.64] ;  /* 0x0000002404007981 */ /* 0x000ee4000c1e1500 */
[----:B---3--:R-:W-:-:S04]  /*1850*/  IMAD.U32 R0, R0, 0x10000, RZ ;  /* 0x0001000000007824 */ /* 0x008fc800078e00ff */
[----:B------:R-:W-:-:S04]  /*1860*/  FMUL.FTZ R0, R0, 1 ;  /* 0x3f80000000007820 */ /* 0x000fc80000410000 */
[----:B------:R0:W1:Y:S01]  /*1870*/  F2F.F64.F32 R26, R0 ;  /* 0x00000000001a7310 */ /* 0x0000620000201800 */
[----:B------:R-:W-:Y:S05]  /*1880*/  BRA `(.L_x_7583) ;  /* 0x0000000400b07947 */ /* 0x000fea0003800000 */
.L_x_7590:
        /* <DEDUP_REMOVED lines=11> */
.L_x_7597:
        /* <DEDUP_REMOVED lines=21> */
.L_x_7599:
[----:B------:R-:W-:Y:S05]  /*1a90*/  BSYNC.RECONVERGENT B0 ;  /* 0x0000000000007941 */ /* 0x000fea0003800200 */
.L_x_7598:
[----:B------:R-:W-:Y:S01]  /*1aa0*/  IMAD.SHL.U32 R0, R0, 0x100000, RZ ;  /* 0x0010000000007824 */ /* 0x000fe200078e00ff */
[----:B------:R-:W-:-:S04]  /*1ab0*/  LEA R3, R3, 0x3b800000, 0x17 ;  /* 0x3b80000003037811 */ /* 0x000fc800078eb8ff */
[----:B------:R-:W-:-:S05]  /*1ac0*/  LOP3.LUT R0, R3, R0, R7, 0xfe, !PT ;  /* 0x0000000003007212 */ /* 0x000fca00078efe07 */
[----:B------:R-:W-:-:S04]  /*1ad0*/  FMUL.FTZ R0, R0, 1 ;  /* 0x3f80000000007820 */ /* 0x000fc80000410000 */
[----:B------:R0:W1:Y:S01]  /*1ae0*/  F2F.F64.F32 R26, R0 ;  /* 0x00000000001a7310 */ /* 0x0000620000201800 */
[----:B------:R-:W-:Y:S05]  /*1af0*/  BRA `(.L_x_7583) ;  /* 0x0000000400147947 */ /* 0x000fea0003800000 */
.L_x_7596:
        /* <DEDUP_REMOVED lines=21> */
.L_x_7601:
[----:B------:R-:W-:Y:S05]  /*1c50*/  BSYNC.RECONVERGENT B0 ;  /* 0x0000000000007941 */ /* 0x000fea0003800200 */
.L_x_7600:
[----:B------:R-:W-:Y:S01]  /*1c60*/  IMAD.SHL.U32 R0, R0, 0x200000, RZ ;  /* 0x0020000000007824 */ /* 0x000fe200078e00ff */
[----:B------:R-:W-:-:S04]  /*1c70*/  LEA R3, R3, 0x37800000, 0x17 ;  /* 0x3780000003037811 */ /* 0x000fc800078eb8ff */
[----:B------:R-:W-:-:S05]  /*1c80*/  LOP3.LUT R0, R3, R0, R7, 0xfe, !PT ;  /* 0x0000000003007212 */ /* 0x000fca00078efe07 */
[----:B------:R-:W-:-:S04]  /*1c90*/  FMUL.FTZ R0, R0, 1 ;  /* 0x3f80000000007820 */ /* 0x000fc80000410000 */
[----:B------:R0:W1:Y:S01]  /*1ca0*/  F2F.F64.F32 R26, R0 ;  /* 0x00000000001a7310 */ /* 0x0000620000201800 */
[----:B------:R-:W-:Y:S05]  /*1cb0*/  BRA `(.L_x_7583) ;  /* 0x0000000000a47947 */ /* 0x000fea0003800000 */
.L_x_7595:
        /* <DEDUP_REMOVED lines=18> */
.L_x_7582:
        /* <DEDUP_REMOVED lines=16> */
.L_x_7604:
[----:B------:R-:W-:Y:S01]  /*1ee0*/  CS2R R26, SRZ ;  /* 0x00000000001a7805 */ /* 0x000fe2000001ff00 */
[----:B------:R-:W-:Y:S06]  /*1ef0*/  BRA `(.L_x_7583) ;  /* 0x0000000000147947 */ /* 0x000fec0003800000 */
.L_x_7603:
[----:B------:R-:W3:Y:S02]  /*1f00*/  LDG.E.64 R26, desc[UR36][R4.64] ;  /* 0x00000024041a7981 */ /* 0x000ee4000c1e1b00 */
[----:B---3--:R-:W0:Y:S01]  /*1f10*/  I2F.F64.U64 R26, R26 ;  /* 0x0000001a001a7312 */ /* 0x008e220000301800 */
[----:B------:R-:W-:Y:S05]  /*1f20*/  BRA `(.L_x_7583) ;  /* 0x0000000000087947 */ /* 0x000fea0003800000 */
.L_x_7602:
[----:B------:R-:W3:Y:S02]  /*1f30*/  LDG.E R4, desc[UR36][R4.64] ;  /* 0x0000002404047981 */ /* 0x000ee4000c1e1900 */
[----:B---3--:R0:W1:Y:S02]  /*1f40*/  I2F.F64.U32 R26, R4 ;  /* 0x00000004001a7312 */ /* 0x0080640000201800 */
.L_x_7583:
[----:B------:R-:W-:Y:S05]  /*1f50*/  BSYNC.RECONVERGENT B6 ;  /* 0x0000000000067941 */ /* 0x000fea0003800200 */
.L_x_7577:
[----:B------:R-:W-:-:S07]  /*1f60*/  VIADD R17, R17, 0x80 ;  /* 0x0000008011117836 */ /* 0x000fce0000000000 */
.L_x_7576:
[----:B------:R-:W-:Y:S05]  /*1f70*/  BSYNC.RECONVERGENT B7 ;  /* 0x0000000000077941 */ /* 0x000fea0003800200 */
.L_x_7575:
        /* <DEDUP_REMOVED lines=25> */
.L_x_7611:
[----:B------:R-:W3:Y:S02]  /*2110*/  LDG.E.U8 R4, desc[UR36][R4.64] ;  /* 0x0000002404047981 */ /* 0x000ee4000c1e1100 */
[----:B---3--:R0:W1:Y:S01]  /*2120*/  I2F.F64.U16 R18, R4 ;  /* 0x0000000400127312 */ /* 0x0080620000101800 */
[----:B------:R-:W-:Y:S05]  /*2130*/  BRA `(.L_x_7613) ;  /* 0x0000000c00647947 */ /* 0x000fea0003800000 */
.L_x_7610:
        /* <DEDUP_REMOVED lines=9> */
.L_x_7615:
[----:B------:R-:W3:Y:S02]  /*21d0*/  LDG.E R4, desc[UR36][R4.64] ;  /* 0x0000002404047981 */ /* 0x000ee4000c1e1900 */
[----:B---3--:R1:W3:Y:S01]  /*21e0*/  I2F.F64 R18, R4 ;  /* 0x0000000400127312 */ /* 0x0082e20000201c00 */
[----:B------:R-:W-:Y:S05]  /*21f0*/  BRA `(.L_x_7613) ;  /* 0x0000000c00347947 */ /* 0x000fea0003800000 */
.L_x_7614:
[----:B------:R-:W3:Y:S02]  /*2200*/  LDG.E.U16 R4, desc[UR36][R4.64] ;  /* 0x0000002404047981 */ /* 0x000ee4000c1e1500 */
[----:B---3--:R0:W1:Y:S01]  /*2210*/  I2F.F64.S16 R18, R4 ;  /* 0x0000000400127312 */ /* 0x0080620000101c00 */
[----:B------:R-:W-:Y:S05]  /*2220*/  BRA `(.L_x_7613) ;  /* 0x0000000c00287947 */ /* 0x000fea0003800000 */
.L_x_7609:
        /* <DEDUP_REMOVED lines=10> */
.L_x_7617:
[----:B------:R-:W3:Y:S02]  /*22d0*/  LDG.E.U16 R0, desc[UR36][R4.64] ;  /* 0x0000002404007981 */ /* 0x000ee4000c1e1500 */
[----:B---3--:R-:W-:-:S05]  /*22e0*/  HADD2.F32 R0, -RZ, R0.H0_H0 ;  /* 0x20000000ff007230 */ /* 0x008fca0000004100 */
[----:B------:R-:W-:-:S04]  /*22f0*/  FMUL.FTZ R0, R0, 1 ;  /* 0x3f80000000007820 */ /* 0x000fc80000410000 */
[----:B------:R0:W1:Y:S01]  /*2300*/  F2F.F64.F32 R18, R0 ;  /* 0x0000000000127310 */ /* 0x0000620000201800 */
[----:B------:R-:W-:Y:S05]  /*2310*/  BRA `(.L_x_7613) ;  /* 0x0000000800ec7947 */ /* 0x000fea0003800000 */
.L_x_7616:
        /* <DEDUP_REMOVED lines=10> */
.L_x_7619:
[----:B------:R-:W3:Y:S02]  /*23c0*/  LDG.E.U16 R4, desc[UR36][R4.64] ;  /* 0x0000002404047981 */ /* 0x000ee4000c1e1500 */
[----:B---3--:R-:W-:-:S05]  /*23d0*/  HADD2.F32 R0, -RZ, R4.H0_H0 ;  /* 0x20000004ff007230 */ /* 0x008fca0000004100 */
[----:B------:R-:W-:-:S04]  /*23e0*/  FMUL.FTZ R0, R0, 1 ;  /* 0x3f80000000007820 */ /* 0x000fc80000410000 */
[----:B------:R0:W1:Y:S01]  /*23f0*/  F2F.F64.F32 R18, R0 ;  /* 0x0000000000127310 */ /* 0x0000620000201800 */
[----:B------:R-:W-:Y:S05]  /*2400*/  BRA `(.L_x_7613) ;  /* 0x0000000800b07947 */ /* 0x000fea0003800000 */
.L_x_7618:
[----:B------:R0:W5:Y:S01]  /*2410*/  LDG.E.64 R18, desc[UR36][R4.64] ;  /* 0x0000002404127981 */ /* 0x000162000c1e1b00 */
[----:B------:R-:W-:Y:S05]  /*2420*/  BRA `(.L_x_7613) ;  /* 0x0000000800a87947 */ /* 0x000fea0003800000 */
.L_x_7608:
        /* <DEDUP_REMOVED lines=13> */
.L_x_7622:
[----:B------:R0:W5:Y:S01]  /*2500*/  LDG.E.64 R18, desc[UR36][R4.64] ;  /* 0x0000002404127981 */ /* 0x000162000c1e1b00 */
[----:B------:R-:W-:Y:S05]  /*2510*/  BRA `(.L_x_7613) ;  /* 0x00000008006c7947 */ /* 0x000fea0003800000 */
.L_x_7621:
        /* <DEDUP_REMOVED lines=27> */
.L_x_7624:
        /* <DEDUP_REMOVED lines=15> */
.L_x_7623:
[----:B------:R-:W3:Y:S02]  /*27c0*/  LDG.E.U16 R0, desc[UR36][R4.64] ;  /* 0x0000002404007981 */ /* 0x000ee4000c1e1500 */
[----:B---3--:R-:W-:-:S04]  /*27d0*/  IMAD.U32 R0, R0, 0x10000, RZ ;  /* 0x0001000000007824 */ /* 0x008fc800078e00ff */
[----:B------:R-:W-:-:S04]  /*27e0*/  FMUL.FTZ R0, R0, 1 ;  /* 0x3f80000000007820 */ /* 0x000fc80000410000 */
[----:B------:R0:W1:Y:S01]  /*27f0*/  F2F.F64.F32 R18, R0 ;  /* 0x0000000000127310 */ /* 0x0000620000201800 */
[----:B------:R-:W-:Y:S05]  /*2800*/  BRA `(.L_x_7613) ;  /* 0x0000000400b07947 */ /* 0x000fea0003800000 */
.L_x_7620:
        /* <DEDUP_REMOVED lines=11> */
.L_x_7627:
        /* <DEDUP_REMOVED lines=21> */
.L_x_7629:
[----:B------:R-:W-:Y:S05]  /*2a10*/  BSYNC.RECONVERGENT B0 ;  /* 0x0000000000007941 */ /* 0x000fea0003800200 */
.L_x_7628:
[----:B------:R-:W-:Y:S01]  /*2a20*/  IMAD.SHL.U32 R0, R0, 0x100000, RZ ;  /* 0x0010000000007824 */ /* 0x000fe200078e00ff */
[----:B------:R-:W-:-:S04]  /*2a30*/  LEA R3, R3, 0x3b800000, 0x17 ;  /* 0x3b80000003037811 */ /* 0x000fc800078eb8ff */
[----:B------:R-:W-:-:S05]  /*2a40*/  LOP3.LUT R0, R3, R0, R7, 0xfe, !PT ;  /* 0x0000000003007212 */ /* 0x000fca00078efe07 */
[----:B------:R-:W-:-:S04]  /*2a50*/  FMUL.FTZ R0, R0, 1 ;  /* 0x3f80000000007820 */ /* 0x000fc80000410000 */
[----:B------:R0:W1:Y:S01]  /*2a60*/  F2F.F64.F32 R18, R0 ;  /* 0x0000000000127310 */ /* 0x0000620000201800 */
[----:B------:R-:W-:Y:S05]  /*2a70*/  BRA `(.L_x_7613) ;  /* 0x0000000400147947 */ /* 0x000fea0003800000 */
.L_x_7626:
        /* <DEDUP_REMOVED lines=21> */
.L_x_7631:
[----:B------:R-:W-:Y:S05]  /*2bd0*/  BSYNC.RECONVERGENT B0 ;  /* 0x0000000000007941 */ /* 0x000fea0003800200 */
.L_x_7630:
[----:B------:R-:W-:Y:S01]  /*2be0*/  IMAD.SHL.U32 R0, R0, 0x200000, RZ ;  /* 0x0020000000007824 */ /* 0x000fe200078e00ff */
[----:B------:R-:W-:-:S04]  /*2bf0*/  LEA R3, R3, 0x37800000, 0x17 ;  /* 0x3780000003037811 */ /* 0x000fc800078eb8ff */
[----:B------:R-:W-:-:S05]  /*2c00*/  LOP3.LUT R0, R3, R0, R7, 0xfe, !PT ;  /* 0x0000000003007212 */ /* 0x000fca00078efe07 */
[----:B------:R-:W-:-:S04]  /*2c10*/  FMUL.FTZ R0, R0, 1 ;  /* 0x3f80000000007820 */ /* 0x000fc80000410000 */
[----:B------:R0:W1:Y:S01]  /*2c20*/  F2F.F64.F32 R18, R0 ;  /* 0x0000000000127310 */ /* 0x0000620000201800 */
[----:B------:R-:W-:Y:S05]  /*2c30*/  BRA `(.L_x_7613) ;  /* 0x0000000000a47947 */ /* 0x000fea0003800000 */
.L_x_7625:
        /* <DEDUP_REMOVED lines=18> */
.L_x_7612:
        /* <DEDUP_REMOVED lines=16> */
.L_x_7634:
[----:B------:R-:W-:Y:S01]  /*2e60*/  CS2R R18, SRZ ;  /* 0x0000000000127805 */ /* 0x000fe2000001ff00 */
[----:B------:R-:W-:Y:S06]  /*2e70*/  BRA `(.L_x_7613) ;  /* 0x0000000000147947 */ /* 0x000fec0003800000 */
.L_x_7633:
[----:B------:R-:W3:Y:S02]  /*2e80*/  LDG.E.64 R18, desc[UR36][R4.64] ;  /* 0x0000002404127981 */ /* 0x000ee4000c1e1b00 */
[----:B---3--:R-:W0:Y:S01]  /*2e90*/  I2F.F64.U64 R18, R18 ;  /* 0x0000001200127312 */ /* 0x008e220000301800 */
[----:B------:R-:W-:Y:S05]  /*2ea0*/  BRA `(.L_x_7613) ;  /* 0x0000000000087947 */ /* 0x000fea0003800000 */
.L_x_7632:
[----:B------:R-:W3:Y:S02]  /*2eb0*/  LDG.E R4, desc[UR36][R4.64] ;  /* 0x0000002404047981 */ /* 0x000ee4000c1e1900 */
[----:B---3--:R0:W1:Y:S02]  /*2ec0*/  I2F.F64.U32 R18, R4 ;  /* 0x0000000400127312 */ /* 0x0080640000201800 */
.L_x_7613:
[----:B------:R-:W-:Y:S05]  /*2ed0*/  BSYNC.RECONVERGENT B6 ;  /* 0x0000000000067941 */ /* 0x000fea0003800200 */
.L_x_7607:
[----:B------:R-:W-:-:S07]  /*2ee0*/  VIADD R17, R17, 0x80 ;  /* 0x0000008011117836 */ /* 0x000fce0000000000 */
.L_x_7606:
[----:B------:R-:W-:Y:S05]  /*2ef0*/  BSYNC.RECONVERGENT B7 ;  /* 0x0000000000077941 */ /* 0x000fea0003800200 */
.L_x_7605:
        /* <DEDUP_REMOVED lines=24> */
.L_x_7640:
[----:B------:R-:W3:Y:S02]  /*3080*/  LDG.E.U8 R4, desc[UR36][R4.64] ;  /* 0x0000002404047981 */ /* 0x000ee4000c1e1100 */
[----:B---3--:R0:W1:Y:S01]  /*3090*/  I2F.F64.U16 R30, R4 ;  /* 0x00000004001e7312 */ /* 0x0080620000101800 */
[----:B------:R-:W-:Y:S05]  /*30a0*/  BRA `(.L_x_7636) ;  /* 0x0000000c00587947 */ /* 0x000fea0003800000 */
.L_x_7639:
        /* <DEDUP_REMOVED lines=9> */
.L_x_7643:
[----:B------:R-:W3:Y:S02]  /*3140*/  LDG.E R4, desc[UR36][R4.64] ;  /* 0x0000002404047981 */ /* 0x000ee4000c1e1900 */
[----:B---3--:R0:W1:Y:S01]  /*3150*/  I2F.F64 R30, R4 ;  /* 0x00000004001e7312 */ /* 0x0080620000201c00 */
[----:B------:R-:W-:Y:S05]  /*3160*/  BRA `(.L_x_7636) ;  /* 0x0000000c00287947 */ /* 0x000fea0003800000 */
.L_x_7642:
[----:B------:R-:W3:Y:S02]  /*3170*/  LDG.E.U16 R4, desc[UR36][R4.64] ;  /* 0x0000002404047981 */ /* 0x000ee4000c1e1500 */
[----:B---3--:R0:W1:Y:S01]  /*3180*/  I2F.F64.S16 R30, R4 ;  /* 0x00000004001e7312 */ /* 0x0080620000101c00 */
[----:B------:R-:W-:Y:S05]  /*3190*/  BRA `(.L_x_7636) ;  /* 0x0000000c001c7947 */ /* 0x000fea0003800000 */
.L_x_7638:
        /* <DEDUP_REMOVED lines=10> */
.L_x_7645:
[----:B------:R-:W3:Y:S02]  /*3240*/  LDG.E.U16 R0, desc[UR36][R4.64] ;  /* 0x0000002404007981 */ /* 0x000ee4000c1e1500 */
[----:B---3--:R-:W-:-:S05]  /*3250*/  HADD2.F32 R0, -RZ, R0.H0_H0 ;  /* 0x20000000ff007230 */ /* 0x008fca0000004100 */
[----:B------:R-:W-:-:S04]  /*3260*/  FMUL.FTZ R0, R0, 1 ;  /* 0x3f80000000007820 */ /* 0x000fc80000410000 */
[----:B------:R0:W1:Y:S01]  /*3270*/  F2F.F64.F32 R30, R0 ;  /* 0x00000000001e7310 */ /* 0x0000620000201800 */
[----:B------:R-:W-:Y:S05]  /*3280*/  BRA `(.L_x_7636) ;  /* 0x0000000800e07947 */ /* 0x000fea0003800000 */
.L_x_7644:
        /* <DEDUP_REMOVED lines=10> */
.L_x_7647:
[----:B------:R-:W3:Y:S02]  /*3330*/  LDG.E.U16 R4, desc[UR36][R4.64] ;  /* 0x0000002404047981 */ /* 0x000ee4000c1e1500 */
[----:B---3--:R-:W-:-:S05]  /*3340*/  HADD2.F32 R0, -RZ, R4.H0_H0 ;  /* 0x20000004ff007230 */ /* 0x008fca0000004100 */
[----:B------:R-:W-:-:S04]  /*3350*/  FMUL.FTZ R0, R0, 1 ;  /* 0x3f80000000007820 */ /* 0x000fc80000410000 */
[----:B------:R0:W1:Y:S01]  /*3360*/  F2F.F64.F32 R30, R0 ;  /* 0x00000000001e7310 */ /* 0x0000620000201800 */
[----:B------:R-:W-:Y:S05]  /*3370*/  BRA `(.L_x_7636) ;  /* 0x0000000800a47947 */ /* 0x000fea0003800000 */
.L_x_7646:
[----:B------:R0:W5:Y:S01]  /*3380*/  LDG.E.64 R30, desc[UR36][R4.64] ;  /* 0x00000024041e7981 */ /* 0x000162000c1e1b00 */
[----:B------:R-:W-:Y:S05]  /*3390*/  BRA `(.L_x_7636) ;  /* 0x00000008009c7947 */ /* 0x000fea0003800000 */
.L_x_7637:
        /* <DEDUP_REMOVED lines=13> */
.L_x_7650:
[----:B------:R0:W5:Y:S01]  /*3470*/  LDG.E.64 R30, desc[UR36][R4.64] ;  /* 0x00000024041e7981 */ /* 0x000162000c1e1b00 */
[----:B------:R-:W-:Y:S05]  /*3480*/  BRA `(.L_x_7636) ;  /* 0x0000000800607947 */ /* 0x000fea0003800000 */
.L_x_7649:
        /* <DEDUP_REMOVED lines=27> */
.L_x_7652:
        /* <DEDUP_REMOVED lines=15> */
.L_x_7651:
[----:B------:R-:W3:Y:S02]  /*3730*/  LDG.E.U16 R0, desc[UR36][R4.64] ;  /* 0x0000002404007981 */ /* 0x000ee4000c1e1500 */
[----:B---3--:R-:W-:-:S04]  /*3740*/  IMAD.U32 R0, R0, 0x10000, RZ ;  /* 0x0001000000007824 */ /* 0x008fc800078e00ff */
[----:B------:R-:W-:-:S04]  /*3750*/  FMUL.FTZ R0, R0, 1 ;  /* 0x3f80000000007820 */ /* 0x000fc80000410000 */
[----:B------:R0:W1:Y:S01]  /*3760*/  F2F.F64.F32 R30, R0 ;  /* 0x00000000001e7310 */ /* 0x0000620000201800 */
[----:B------:R-:W-:Y:S05]  /*3770*/  BRA `(.L_x_7636) ;  /* 0x0000000400a47947 */ /* 0x000fea0003800000 */
.L_x_7648:
        /* <DEDUP_REMOVED lines=11> */
.L_x_7655:
        /* <DEDUP_REMOVED lines=20> */
.L_x_7657:
[----:B------:R-:W-:Y:S05]  /*3970*/  BSYNC.RECONVERGENT B0 ;  /* 0x0000000000007941 */ /* 0x000fea0003800200 */
.L_x_7656:
[----:B------:R-:W-:Y:S01]  /*3980*/  IMAD.SHL.U32 R0, R0, 0x100000, RZ ;  /* 0x0010000000007824 */ /* 0x000fe200078e00ff */
[----:B------:R-:W-:-:S04]  /*3990*/  LEA R3, R3, 0x3b800000, 0x17 ;  /* 0x3b80000003037811 */ /* 0x000fc800078eb8ff */
[----:B------:R-:W-:-:S05]  /*39a0*/  LOP3.LUT R0, R3, R0, R7, 0xfe, !PT ;  /* 0x0000000003007212 */ /* 0x000fca00078efe07 */
[----:B------:R-:W-:-:S04]  /*39b0*/  FMUL.FTZ R0, R0, 1 ;  /* 0x3f80000000007820 */ /* 0x000fc80000410000 */
[----:B------:R0:W1:Y:S01]  /*39c0*/  F2F.F64.F32 R30, R0 ;  /* 0x00000000001e7310 */ /* 0x0000620000201800 */
[----:B------:R-:W-:Y:S05]  /*39d0*/  BRA `(.L_x_7636) ;  /* 0x00000004000c7947 */ /* 0x000fea0003800000 */
.L_x_7654:
        /* <DEDUP_REMOVED lines=20> */
.L_x_7659:
[----:B------:R-:W-:Y:S05]  /*3b20*/  BSYNC.RECONVERGENT B0 ;  /* 0x0000000000007941 */ /* 0x000fea0003800200 */
.L_x_7658:
[----:B------:R-:W-:Y:S01]  /*3b30*/  IMAD.SHL.U32 R0, R0, 0x200000, RZ ;  /* 0x0020000000007824 */ /* 0x000fe200078e00ff */
[----:B------:R-:W-:-:S04]  /*3b40*/  LEA R3, R3, 0x37800000, 0x17 ;  /* 0x3780000003037811 */ /* 0x000fc800078eb8ff */
[----:B------:R-:W-:-:S05]  /*3b50*/  LOP3.LUT R0, R3, R0, R7, 0xfe, !PT ;  /* 0x0000000003007212 */ /* 0x000fca00078efe07 */
[----:B------:R-:W-:-:S04]  /*3b60*/  FMUL.FTZ R0, R0, 1 ;  /* 0x3f80000000007820 */ /* 0x000fc80000410000 */
[----:B------:R0:W1:Y:S01]  /*3b70*/  F2F.F64.F32 R30, R0 ;  /* 0x00000000001e7310 */ /* 0x0000620000201800 */
[----:B------:R-:W-:Y:S05]  /*3b80*/  BRA `(.L_x_7636) ;  /* 0x0000000000a07947 */ /* 0x000fea0003800000 */
.L_x_7653:
        /* <DEDUP_REMOVED lines=18> */
.L_x_7641:
        /* <DEDUP_REMOVED lines=16> */
.L_x_7662:
[----:B------:R-:W-:Y:S05]  /*3db0*/  BRA `(.L_x_7636) ;  /* 0x0000000000147947 */ /* 0x000fea0003800000 */
.L_x_7661:
[----:B------:R-:W3:Y:S02]  /*3dc0*/  LDG.E.64 R30, desc[UR36][R4.64] ;  /* 0x00000024041e7981 */ /* 0x000ee4000c1e1b00 */
[----:B---3--:R-:W0:Y:S01]  /*3dd0*/  I2F.F64.U64 R30, R30 ;  /* 0x0000001e001e7312 */ /* 0x008e220000301800 */
[----:B------:R-:W-:Y:S05]  /*3de0*/  BRA `(.L_x_7636) ;  /* 0x0000000000087947 */ /* 0x000fea0003800000 */
.L_x_7660:
[----:B------:R-:W3:Y:S02]  /*3df0*/  LDG.E R4, desc[UR36][R4.64] ;  /* 0x0000002404047981 */ /* 0x000ee4000c1e1900 */
[----:B---3--:R0:W1:Y:S02]  /*3e00*/  I2F.F64.U32 R30, R4 ;  /* 0x00000004001e7312 */ /* 0x0080640000201800 */
.L_x_7636:
[----:B------:R-:W-:Y:S05]  /*3e10*/  BSYNC.RECONVERGENT B6 ;  /* 0x0000000000067941 */ /* 0x000fea0003800200 */
.L_x_7635:
[----:B------:R-:W2:Y:S01]  /*3e20*/  LDC.U8 R23, c[0x0][0x3a4] ;  /* 0x0000e900ff177b82 */ /* 0x000ea20000000000 */
[----:B------:R-:W-:Y:S01]  /*3e30*/  ISETP.GE.AND P0, PT, R29, R22, PT ;  /* 0x000000161d00720c */ /* 0x000fe20003f06270 */
[----:B01-3-5:R0:W1:Y:S01]  /*3e40*/  FRND.F64 R16, R18 ;  /* 0x0000001200107313 */ /* 0x02b0620000301800 */
[----:B------:R-:W-:Y:S04]  /*3e50*/  BSSY.RECONVERGENT B7, `(.L_x_7663) ;  /* 0x0000341000077945 */ /* 0x000fe80003800200 */
[----:B------:R-:W-:Y:S07]  /*3e60*/  BSSY.RELIABLE B6, `(.L_x_7664) ;  /* 0x000022d000067945 */ /* 0x000fee0003800100 */
[----:B0-----:R-:W-:Y:S05]  /*3e70*/  @P0 BRA `(.L_x_7665) ;  /* 0x0000002000a00947 */ /* 0x001fea0003800000 */
[----:B------:R-:W0:Y:S01]  /*3e80*/  LDCU UR4, c[0x0][0x3a8] ;  /* 0x00007500ff0477ac */ /* 0x000e220008000800 */
[----:B------:R-:W3:Y:S01]  /*3e90*/  LDC.64 R8, c[0x0][0x388] ;  /* 0x0000e200ff087b82 */ /* 0x000ee20000000a00 */
[----:B------:R-:W-:Y:S01]  /*3ea0*/  IMAD R0, R2, 0x200, R29 ;  /* 0x0000020002007824 */ /* 0x000fe200078e021d */
[----:B--2---:R-:W-:Y:S01]  /*3eb0*/  PRMT R6, R23, 0x9910, RZ ;  /* 0x0000991017067816 */ /* 0x004fe200000000ff */
[----:B----4-:R2:W4:Y:S01]  /*3ec0*/  FRND.F64 R4, R32 ;  /* 0x0000002000047313 */ /* 0x0105220000301800 */
[----:B------:R-:W-:-:S07]  /*3ed0*/  VIADD R29, R29, 0x80 ;  /* 0x000000801d1d7836 */ /* 0x000fce0000000000 */
[----:B------:R2:W1:Y:S01]  /*3ee0*/  FRND.F64 R24, R26 ;  /* 0x0000001a00187313 */ /* 0x0004620000301800 */
        /* <DEDUP_REMOVED lines=14> */
[----:B------:R-:W0:Y:S02]  /*3fd0*/  F2I.F64 R33, R32 ;  /* 0x0000002000217311 */ /* 0x000e240000301100 */
[----:B0-----:R0:W-:Y:S01]  /*3fe0*/  STG.E.U8 desc[UR36][R8.64], R33 ;  /* 0x0000002108007986 */ /* 0x0011e2000c101124 */
[----:B------:R-:W-:Y:S05]  /*3ff0*/  BRA `(.L_x_7671) ;  /* 0x0000000c00ec7947 */ /* 0x000fea0003800000 */
.L_x_7669:
[----:B------:R-:W0:Y:S02]  /*4000*/  F2I.S64.F64 R32, R32 ;  /* 0x0000002000207311 */ /* 0x000e240000301900 */
[----:B0-----:R-:W-:-:S05]  /*4010*/  IMAD.MOV.U32 R3, RZ, RZ, R32 ;  /* 0x000000ffff037224 */ /* 0x001fca00078e0020 */
[----:B------:R0:W-:Y:S01]  /*4020*/  STG.E.U8 desc[UR36][R8.64], R3 ;  /* 0x0000000308007986 */ /* 0x0001e2000c101124 */
[----:B------:R-:W-:Y:S05]  /*4030*/  BRA `(.L_x_7671) ;  /* 0x0000000c00dc7947 */ /* 0x000fea0003800000 */
.L_x_7668:
[----:B------:R-:W-:-:S13]  /*4040*/  ISETP.NE.AND P0, PT, R0, 0x2, PT ;  /* 0x000000020000780c */ /* 0x000fda0003f05270 */
[----:B------:R-:W-:Y:S05]  /*4050*/  @!P0 BRA `(.L_x_7672) ;  /* 0x0000000000288947 */ /* 0x000fea0003800000 */
[----:B------:R-:W-:-:S13]  /*4060*/  ISETP.NE.AND P0, PT, R0, 0x3, PT ;  /* 0x000000030000780c */ /* 0x000fda0003f05270 */
[----:B------:R-:W-:Y:S05]  /*4070*/  @!P0 BRA `(.L_x_7673) ;  /* 0x0000000000148947 */ /* 0x000fea0003800000 */
[----:B------:R-:W-:-:S13]  /*4080*/  ISETP.NE.AND P0, PT, R0, 0x4, PT ;  /* 0x000000040000780c */ /* 0x000fda0003f05270 */
[----:B------:R-:W-:Y:S05]  /*4090*/  @P0 BRA `(.L_x_7670) ;  /* 0x0000000c001c0947 */ /* 0x000fea0003800000 */
[----:B------:R-:W0:Y:S02]  /*40a0*/  F2I.S64.F64 R32, R32 ;  /* 0x0000002000207311 */ /* 0x000e240000301900 */
[----:B0-----:R0:W-:Y:S01]  /*40b0*/  STG.E.64 desc[UR36][R8.64], R32 ;  /* 0x0000002008007986 */ /* 0x0011e2000c101b24 */
[----:B------:R-:W-:Y:S05]  /*40c0*/  BRA `(.L_x_7671) ;  /* 0x0000000c00b87947 */ /* 0x000fea0003800000 */
.L_x_7673:
[----:B------:R-:W0:Y:S02]  /*40d0*/  F2I.F64 R33, R32 ;  /* 0x0000002000217311 */ /* 0x000e240000301100 */
[----:B0-----:R0:W-:Y:S01]  /*40e0*/  STG.E desc[UR36][R8.64], R33 ;  /* 0x0000002108007986 */ /* 0x0011e2000c101924 */
[----:B------:R-:W-:Y:S05]  /*40f0*/  BRA `(.L_x_7671) ;  /* 0x0000000c00ac7947 */ /* 0x000fea0003800000 */
.L_x_7672:
[----:B------:R-:W0:Y:S02]  /*4100*/  F2I.F64 R33, R32 ;  /* 0x0000002000217311 */ /* 0x000e240000301100 */
[----:B0-----:R0:W-:Y:S01]  /*4110*/  STG.E.U16 desc[UR36][R8.64], R33 ;  /* 0x0000002108007986 */ /* 0x0011e2000c101524 */
[----:B------:R-:W-:Y:S05]  /*4120*/  BRA `(.L_x_7671) ;  /* 0x0000000c00a07947 */ /* 0x000fea0003800000 */
.L_x_7667:
        /* <DEDUP_REMOVED lines=13> */
.L_x_7675:
        /* <DEDUP_REMOVED lines=8> */
.L_x_7674:
        /* <DEDUP_REMOVED lines=14> */
.L_x_7677:
        /* <DEDUP_REMOVED lines=9> */
.L_x_7676:
[----:B------:R0:W-:Y:S01]  /*43f0*/  STG.E.64 desc[UR36][R8.64], R4 ;  /* 0x0000000408007986 */ /* 0x0001e2000c101b24 */
[----:B------:R-:W-:Y:S05]  /*4400*/  BRA `(.L_x_7671) ;  /* 0x0000000800e87947 */ /* 0x000fea0003800000 */
.L_x_7666:
        /* <DEDUP_REMOVED lines=12> */
.L_x_7680:
[----:B------:R-:W-:-:S05]  /*44d0*/  CS2R R6, SRZ ;  /* 0x0000000000067805 */ /* 0x000fca000001ff00 */
[----:B------:R0:W-:Y:S01]  /*44e0*/  STG.E.128 desc[UR36][R8.64], R4 ;  /* 0x0000000408007986 */ /* 0x0001e2000c101d24 */
[----:B------:R-:W-:Y:S05]  /*44f0*/  BRA `(.L_x_7671) ;  /* 0x0000000800ac7947 */ /* 0x000fea0003800000 */
.L_x_7679:
        /* <DEDUP_REMOVED lines=23> */
.L_x_7684:
[----:B------:R-:W-:Y:S05]  /*4670*/  BSYNC.RECONVERGENT B0 ;  /* 0x0000000000007941 */ /* 0x000fea0003800200 */
.L_x_7683:
[----:B------:R-:W-:-:S05]  /*4680*/  LOP3.LUT R7, R0, 0x80, R7, 0xf8, !PT ;  /* 0x0000008000077812 */ /* 0x000fca00078ef807 */
[----:B------:R0:W-:Y:S01]  /*4690*/  STG.E.U8 desc[UR36][R8.64], R7 ;  /* 0x0000000708007986 */ /* 0x0001e2000c101124 */
[----:B------:R-:W-:Y:S05]  /*46a0*/  BRA `(.L_x_7671) ;  /* 0x0000000800407947 */ /* 0x000fea0003800000 */
.L_x_7682:
        /* <DEDUP_REMOVED lines=19> */
.L_x_7686:
[----:B------:R-:W-:Y:S05]  /*47e0*/  BSYNC.RECONVERGENT B0 ;  /* 0x0000000000007941 */ /* 0x000fea0003800200 */
.L_x_7685:
[----:B------:R-:W-:-:S05]  /*47f0*/  LOP3.LUT R7, R0, 0x80, R7, 0xf8, !PT ;  /* 0x0000008000077812 */ /* 0x000fca00078ef807 */
[----:B------:R0:W-:Y:S01]  /*4800*/  STG.E.U8 desc[UR36][R8.64], R7 ;  /* 0x0000000708007986 */ /* 0x0001e2000c101124 */
[----:B------:R-:W-:Y:S05]  /*4810*/  BRA `(.L_x_7671) ;  /* 0x0000000400e47947 */ /* 0x000fea0003800000 */
.L_x_7681:
        /* <DEDUP_REMOVED lines=8> */
.L_x_7678:
        /* <DEDUP_REMOVED lines=8> */
[----:B------:R-:W0:Y:S02]  /*4920*/  F2I.U32.F64 R33, R32 ;  /* 0x0000002000217311 */ /* 0x000e240000301000 */
[----:B0-----:R0:W-:Y:S01]  /*4930*/  STG.E.U16 desc[UR36][R8.64], R33 ;  /* 0x0000002108007986 */ /* 0x0011e2000c101524 */
[----:B------:R-:W-:Y:S05]  /*4940*/  BRA `(.L_x_7671) ;  /* 0x0000000400987947 */ /* 0x000fea0003800000 */
.L_x_7689:
        /* <DEDUP_REMOVED lines=17> */
.L_x_7692:
[----:B------:R-:W-:-:S04]  /*4a60*/  SHF.R.U32.HI R0, RZ, 0x14, R7 ;  /* 0x00000014ff007819 */ /* 0x000fc80000011607 */
[----:B------:R-:W-:-:S04]  /*4a70*/  LOP3.LUT R0, R0, 0x1, RZ, 0xc0, !PT ;  /* 0x0000000100007812 */ /* 0x000fc800078ec0ff */
[----:B------:R-:W-:-:S04]  /*4a80*/  IADD3 R0, PT, PT, R7, 0x487ffff, R0 ;  /* 0x0487ffff07007810 */ /* 0x000fc80007ffe000 */
[----:B------:R-:W-:-:S04]  /*4a90*/  SHF.R.U32.HI R0, RZ, 0x14, R0 ;  /* 0x00000014ff007819 */ /* 0x000fc80000011600 */
[----:B------:R-:W-:-:S07]  /*4aa0*/  LOP3.LUT R3, R0, 0xff, RZ, 0xc0, !PT ;  /* 0x000000ff00037812 */ /* 0x000fce00078ec0ff */
.L_x_7693:
[----:B------:R-:W-:-:S04]  /*4ab0*/  SHF.R.U32.HI R0, RZ, 0x18, R7 ;  /* 0x00000018ff007819 */ /* 0x000fc80000011607 */
[----:B------:R-:W-:-:S07]  /*4ac0*/  LOP3.LUT R0, R3, 0x80, R0, 0xf8, !PT ;  /* 0x0000008003007812 */ /* 0x000fce00078ef800 */
.L_x_7691:
[----:B------:R-:W-:Y:S05]  /*4ad0*/  BSYNC.RECONVERGENT B0 ;  /* 0x0000000000007941 */ /* 0x000fea0003800200 */
.L_x_7690:
[----:B------:R1:W-:Y:S01]  /*4ae0*/  STG.E.U8 desc[UR36][R8.64], R0 ;  /* 0x0000000008007986 */ /* 0x0003e2000c101124 */
[----:B------:R-:W-:Y:S05]  /*4af0*/  BRA `(.L_x_7671) ;  /* 0x00000004002c7947 */ /* 0x000fea0003800000 */
.L_x_7688:
        /* <DEDUP_REMOVED lines=17> */
.L_x_7696:
[----:B------:R-:W-:-:S04]  /*4c10*/  SHF.R.U32.HI R0, RZ, 0x15, R7 ;  /* 0x00000015ff007819 */ /* 0x000fc80000011607 */
[----:B------:R-:W-:-:S04]  /*4c20*/  LOP3.LUT R0, R0, 0x1, RZ, 0xc0, !PT ;  /* 0x0000000100007812 */ /* 0x000fc800078ec0ff */
[----:B------:R-:W-:-:S04]  /*4c30*/  IADD3 R0, PT, PT, R7, 0x88fffff, R0 ;  /* 0x088fffff07007810 */ /* 0x000fc80007ffe000 */
[----:B------:R-:W-:-:S04]  /*4c40*/  SHF.R.U32.HI R0, RZ, 0x15, R0 ;  /* 0x00000015ff007819 */ /* 0x000fc80000011600 */
[----:B------:R-:W-:-:S07]  /*4c50*/  LOP3.LUT R3, R0, 0xff, RZ, 0xc0, !PT ;  /* 0x000000ff00037812 */ /* 0x000fce00078ec0ff */
.L_x_7697:
[----:B------:R-:W-:-:S04]  /*4c60*/  SHF.R.U32.HI R0, RZ, 0x18, R7 ;  /* 0x00000018ff007819 */ /* 0x000fc80000011607 */
[----:B------:R-:W-:-:S07]  /*4c70*/  LOP3.LUT R0, R3, 0x80, R0, 0xf8, !PT ;  /* 0x0000008003007812 */ /* 0x000fce00078ef800 */
.L_x_7695:
[----:B------:R-:W-:Y:S05]  /*4c80*/  BSYNC.RECONVERGENT B0 ;  /* 0x0000000000007941 */ /* 0x000fea0003800200 */
.L_x_7694:
[----:B------:R2:W-:Y:S01]  /*4c90*/  STG.E.U8 desc[UR36][R8.64], R0 ;  /* 0x0000000008007986 */ /* 0x0005e2000c101124 */
[----:B------:R-:W-:Y:S05]  /*4ca0*/  BRA `(.L_x_7671) ;  /* 0x0000000000c07947 */ /* 0x000fea0003800000 */
.L_x_7687:
[----:B------:R-:W-:-:S13]  /*4cb0*/  ISETP.NE.AND P0, PT, R0, 0x1c, PT ;  /* 0x0000001c0000780c */ /* 0x000fda0003f05270 */
[----:B------:R-:W-:Y:S05]  /*4cc0*/  @!P0 BRA `(.L_x_7698) ;  /* 0x0000000000b08947 */ /* 0x000fea0003800000 */
[----:B------:R-:W-:-:S13]  /*4cd0*/  ISETP.NE.AND P0, PT, R0, 0x1d, PT ;  /* 0x0000001d0000780c */ /* 0x000fda0003f05270 */
[----:B------:R-:W-:Y:S05]  /*4ce0*/  @!P0 BRA `(.L_x_7699) ;  /* 0x00000000009c8947 */ /* 0x000fea0003800000 */
[----:B------:R-:W-:-:S13]  /*4cf0*/  ISETP.NE.AND P0, PT, R0, 0x2c, PT ;  /* 0x0000002c0000780c */ /* 0x000fda0003f05270 */
[----:B------:R-:W-:Y:S05]  /*4d00*/  @!P0 BRA `(.L_x_7700) ;  /* 0x0000000000448947 */ /* 0x000fea0003800000 */
.L_x_7670:
        /* <DEDUP_REMOVED lines=16> */
.L_x_7701:
[----:B------:R-:W-:Y:S05]  /*4e10*/  BRA `(.L_x_7671) ;  /* 0x0000000000647947 */ /* 0x000fea0003800000 */
.L_x_7700:
        /* <DEDUP_REMOVED lines=20> */
.L_x_7699:
[----:B------:R-:W0:Y:S02]  /*4f60*/  F2I.U64.F64 R32, R32 ;  /* 0x0000002000207311 */ /* 0x000e240000301800 */
[----:B0-----:R0:W-:Y:S01]  /*4f70*/  STG.E.64 desc[UR36][R8.64], R32 ;  /* 0x0000002008007986 */ /* 0x0011e2000c101b24 */
[----:B------:R-:W-:Y:S05]  /*4f80*/  BRA `(.L_x_7671) ;  /* 0x0000000000087947 */ /* 0x000fea0003800000 */
.L_x_7698:
[----:B------:R-:W0:Y:S02]  /*4f90*/  F2I.U32.F64 R33, R32 ;  /* 0x0000002000217311 */ /* 0x000e240000301000 */
[----:B0-----:R3:W-:Y:S02]  /*4fa0*/  STG.E desc[UR36][R8.64], R33 ;  /* 0x0000002108007986 */ /* 0x0017e4000c101924 */
.L_x_7671:
        /* <DEDUP_REMOVED lines=24> */
.L_x_7706:
[----:B------:R-:W0:Y:S02]  /*5130*/  F2I.S64.F64 R26, R26 ;  /* 0x0000001a001a7311 */ /* 0x000e240000301900 */
[----:B0-----:R-:W-:-:S05]  /*5140*/  IMAD.MOV.U32 R3, RZ, RZ, R26 ;  /* 0x000000ffff037224 */ /* 0x001fca00078e001a */
[----:B------:R0:W-:Y:S01]  /*5150*/  STG.E.U8 desc[UR36][R4.64], R3 ;  /* 0x0000000304007986 */ /* 0x0001e2000c101124 */
[----:B------:R-:W-:Y:S05]  /*5160*/  BRA `(.L_x_7708) ;  /* 0x0000000c00e07947 */ /* 0x000fea0003800000 */
.L_x_7705:
        /* <DEDUP_REMOVED lines=9> */
.L_x_7710:
[----:B------:R-:W0:Y:S02]  /*5200*/  F2I.F64 R27, R26 ;  /* 0x0000001a001b7311 */ /* 0x000e240000301100 */
[----:B0-----:R0:W-:Y:S01]  /*5210*/  STG.E desc[UR36][R4.64], R27 ;  /* 0x0000001b04007986 */ /* 0x0011e2000c101924 */
[----:B------:R-:W-:Y:S05]  /*5220*/  BRA `(.L_x_7708) ;  /* 0x0000000c00b07947 */ /* 0x000fea0003800000 */
.L_x_7709:
[----:B------:R-:W0:Y:S02]  /*5230*/  F2I.F64 R27, R26 ;  /* 0x0000001a001b7311 */ /* 0x000e240000301100 */
[----:B0-----:R0:W-:Y:S01]  /*5240*/  STG.E.U16 desc[UR36][R4.64], R27 ;  /* 0x0000001b04007986 */ /* 0x0011e2000c101524 */
[----:B------:R-:W-:Y:S05]  /*5250*/  BRA `(.L_x_7708) ;  /* 0x0000000c00a47947 */ /* 0x000fea0003800000 */
.L_x_7704:
        /* <DEDUP_REMOVED lines=13> */
.L_x_7712:
        /* <DEDUP_REMOVED lines=8> */
.L_x_7711:
        /* <DEDUP_REMOVED lines=14> */
.L_x_7714:
        /* <DEDUP_REMOVED lines=9> */
.L_x_7713:
[----:B------:R0:W-:Y:S01]  /*5520*/  STG.E.64 desc[UR36][R4.64], R24 ;  /* 0x0000001804007986 */ /* 0x0001e2000c101b24 */
[----:B------:R-:W-:Y:S05]  /*5530*/  BRA `(.L_x_7708) ;  /* 0x0000000800ec7947 */ /* 0x000fea0003800000 */
.L_x_7703:
        /* <DEDUP_REMOVED lines=13> */
.L_x_7718:
        /* <DEDUP_REMOVED lines=22> */
.L_x_7721:
[----:B------:R-:W-:-:S04]  /*5770*/  SHF.R.U32.HI R3, RZ, 0x18, R7 ;  /* 0x00000018ff037819 */ /* 0x000fc80000011607 */
[----:B------:R-:W-:-:S07]  /*5780*/  LOP3.LUT R0, R0, 0x80, R3, 0xf8, !PT ;  /* 0x0000008000007812 */ /* 0x000fce00078ef803 */
.L_x_7720:
[----:B------:R-:W-:Y:S05]  /*5790*/  BSYNC.RECONVERGENT B0 ;  /* 0x0000000000007941 */ /* 0x000fea0003800200 */
.L_x_7719:
[----:B------:R4:W-:Y:S01]  /*57a0*/  STG.E.U8 desc[UR36][R4.64], R0 ;  /* 0x0000000004007986 */ /* 0x0009e2000c101124 */
[----:B------:R-:W-:Y:S05]  /*57b0*/  BRA `(.L_x_7708) ;  /* 0x00000008004c7947 */ /* 0x000fea0003800000 */
.L_x_7717:
        /* <DEDUP_REMOVED lines=22> */
.L_x_7724:
[----:B------:R-:W-:-:S04]  /*5920*/  SHF.R.U32.HI R3, RZ, 0x18, R7 ;  /* 0x00000018ff037819 */ /* 0x000fc80000011607 */
[----:B------:R-:W-:-:S07]  /*5930*/  LOP3.LUT R0, R0, 0x80, R3, 0xf8, !PT ;  /* 0x0000008000007812 */ /* 0x000fce00078ef803 */
.L_x_7723:
[----:B------:R-:W-:Y:S05]  /*5940*/  BSYNC.RECONVERGENT B0 ;  /* 0x0000000000007941 */ /* 0x000fea0003800200 */
.L_x_7722:
[----:B------:R0:W-:Y:S01]  /*5950*/  STG.E.U8 desc[UR36][R4.64], R0 ;  /* 0x0000000004007986 */ /* 0x0001e2000c101124 */
[----:B------:R-:W-:Y:S05]  /*5960*/  BRA `(.L_x_7708) ;  /* 0x0000000400e07947 */ /* 0x000fea0003800000 */
.L_x_7716:
        /* <DEDUP_REMOVED lines=26> */
.L_x_7726:
[----:B------:R-:W0:Y:S02]  /*5b10*/  F2I.U64.F64 R26, R26 ;  /* 0x0000001a001a7311 */ /* 0x000e240000301800 */
[----:B0-----:R1:W-:Y:S01]  /*5b20*/  STG.E.64 desc[UR36][R4.64], R26 ;  /* 0x0000001a04007986 */ /* 0x0013e2000c101b24 */
[----:B------:R-:W-:Y:S05]  /*5b30*/  BRA `(.L_x_7708) ;  /* 0x00000004006c7947 */ /* 0x000fea0003800000 */
.L_x_7725:
[----:B------:R-:W0:Y:S02]  /*5b40*/  F2I.U32.F64 R27, R26 ;  /* 0x0000001a001b7311 */ /* 0x000e240000301000 */
[----:B0-----:R0:W-:Y:S01]  /*5b50*/  STG.E desc[UR36][R4.64], R27 ;  /* 0x0000001b04007986 */ /* 0x0011e2000c101924 */
[----:B------:R-:W-:Y:S05]  /*5b60*/  BRA `(.L_x_7708) ;  /* 0x0000000400607947 */ /* 0x000fea0003800000 */
.L_x_7715:
        /* <DEDUP_REMOVED lines=10> */
.L_x_7728:
[----:B------:R-:W-:-:S05]  /*5c10*/  CS2R R26, SRZ ;  /* 0x00000000001a7805 */ /* 0x000fca000001ff00 */
[----:B------:R0:W-:Y:S01]  /*5c20*/  STG.E.128 desc[UR36][R4.64], R24 ;  /* 0x0000001804007986 */ /* 0x0001e2000c101d24 */
[----:B------:R-:W-:Y:S05]  /*5c30*/  BRA `(.L_x_7708) ;  /* 0x00000004002c7947 */ /* 0x000fea0003800000 */
.L_x_7727:
[----:B------:R-:W-:-:S13]  /*5c40*/  ISETP.NE.AND P0, PT, R0, 0xf, PT ;  /* 0x0000000f0000780c */ /* 0x000fda0003f05270 */
[----:B------:R-:W-:Y:S05]  /*5c50*/  @!P0 BRA `(.L_x_7729) ;  /* 0x0000000400088947 */ /* 0x000fea0003800000 */
[----:B------:R-:W-:-:S13]  /*5c60*/  ISETP.NE.AND P0, PT, R0, 0x17, PT ;  /* 0x000000170000780c */ /* 0x000fda0003f05270 */
[----:B------:R-:W-:Y:S05]  /*5c70*/  @!P0 BRA `(.L_x_7730) ;  /* 0x0000000000a08947 */ /* 0x000fea0003800000 */
[----:B------:R-:W-:-:S13]  /*5c80*/  ISETP.NE.AND P0, PT, R0, 0x18, PT ;  /* 0x000000180000780c */ /* 0x000fda0003f05270 */
[----:B------:R-:W-:Y:S05]  /*5c90*/  @!P0 BRA `(.L_x_7731) ;  /* 0x0000000000448947 */ /* 0x000fea0003800000 */
.L_x_7707:
        /* <DEDUP_REMOVED lines=16> */
.L_x_7732:
[----:B------:R-:W-:Y:S05]  /*5da0*/  BRA `(.L_x_7708) ;  /* 0x0000000000d07947 */ /* 0x000fea0003800000 */
.L_x_7731:
        /* <DEDUP_REMOVED lines=17> */
.L_x_7734:
[----:B------:R-:W-:Y:S05]  /*5ec0*/  BSYNC.RECONVERGENT B0 ;  /* 0x0000000000007941 */ /* 0x000fea0003800200 */
.L_x_7733:
[----:B------:R-:W-:-:S05]  /*5ed0*/  LOP3.LUT R3, R0, 0x80, R3, 0xf8, !PT ;  /* 0x0000008000037812 */ /* 0x000fca00078ef803 */
[----:B------:R0:W-:Y:S01]  /*5ee0*/  STG.E.U8 desc[UR36][R4.64], R3 ;  /* 0x0000000304007986 */ /* 0x0001e2000c101124 */
[----:B------:R-:W-:Y:S05]  /*5ef0*/  BRA `(.L_x_7708) ;  /* 0x00000000007c7947 */ /* 0x000fea0003800000 */
.L_x_7730:
        /* <DEDUP_REMOVED lines=16> */
.L_x_7736:
[----:B------:R-:W-:Y:S01]  /*6000*/  IMAD.MOV.U32 R0, RZ, RZ, 0x7f ;  /* 0x0000007fff007424 */ /* 0x000fe200078e00ff */
[----:B------:R-:W-:-:S04]  /*6010*/  ISETP.GT.U32.AND P0, PT, R3, 0x7f800000, PT ;  /* 0x7f8000000300780c */ /* 0x000fc80003f04070 */
[----:B------:R-:W-:-:S09]  /*6020*/  SEL R0, R0, 0x7c, P0 ;  /* 0x0000007c00007807 */ /* 0x000fd20000000000 */
.L_x_7737:
[----:B------:R-:W-:Y:S05]  /*6030*/  BSYNC.RECONVERGENT B0 ;  /* 0x0000000000007941 */ /* 0x000fea0003800200 */
.L_x_7735:
[----:B------:R-:W-:-:S04]  /*6040*/  SHF.R.U32.HI R3, RZ, 0x18, R7 ;  /* 0x00000018ff037819 */ /* 0x000fc80000011607 */
[----:B------:R-:W-:-:S05]  /*6050*/  LOP3.LUT R3, R0, 0x80, R3, 0xf8, !PT ;  /* 0x0000008000037812 */ /* 0x000fca00078ef803 */
[----:B------:R0:W-:Y:S01]  /*6060*/  STG.E.U8 desc[UR36][R4.64], R3 ;  /* 0x0000000304007986 */ /* 0x0001e2000c101124 */
[----:B------:R-:W-:Y:S05]  /*6070*/  BRA `(.L_x_7708) ;  /* 0x00000000001c7947 */ /* 0x000fea0003800000 */
.L_x_7729:
[----:B------:R-:W-:Y:S01]  /*6080*/  UMOV UR4, 0xf0000000 ;  /* 0xf000000000047882 */ /* 0x000fe20000000000 */
[----:B------:R-:W-:Y:S01]  /*6090*/  UMOV UR5, 0x380fffff ;  /* 0x380fffff00057882 */ /* 0x000fe20000000000 */
[----:B------:R-:W0:Y:S01]  /*60a0*/  F2F.F32.F64 R0, R24 ;  /* 0x0000001800007310 */ /* 0x000e220000301000 */
[----:B------:R-:W-:-:S14]  /*60b0*/  DSETP.GEU.AND P0, PT, |R24|, UR4, PT ;  /* 0x0000000418007e2a */ /* 0x000fdc000bf0e200 */
[----:B0-----:R-:W-:-:S05]  /*60c0*/  @!P0 FMUL R0, R0, 1.175494350822287508e-38 ;  /* 0x0080000000008820 */ /* 0x001fca0000400000 */
[----:B------:R-:W-:-:S05]  /*60d0*/  F2FP.BF16.F32.PACK_AB R0, RZ, R0 ;  /* 0x00000000ff00723e */ /* 0x000fca00000010ff */
[----:B------:R0:W-:Y:S02]  /*60e0*/  STG.E.U16 desc[UR36][R4.64], R0 ;  /* 0x0000000004007986 */ /* 0x0001e4000c101524 */
.L_x_7708:
[----:B------:R-:W-:-:S07]  /*60f0*/  VIADD R29, R29, 0x80 ;  /* 0x000000801d1d7836 */ /* 0x000fce0000000000 */
.L_x_7665:
[----:B------:R-:W-:-:S13]  /*6100*/  ISETP.GE.AND P0, PT, R29, R22, PT ;  /* 0x000000161d00720c */ /* 0x000fda0003f06270 */
[----:B------:R-:W-:Y:S05]  /*6110*/  @P0 BREAK.RELIABLE B6 ;  /* 0x0000000000060942 */ /* 0x000fea0003800100 */
[----:B------:R-:W-:Y:S05]  /*6120*/  @P0 BRA `(.L_x_7702) ;  /* 0x00000010004c0947 */ /* 0x000fea0003800000 */
[----:B------:R-:W-:Y:S05]  /*6130*/  BSYNC.RELIABLE B6 ;  /* 0x0000000000067941 */ /* 0x000fea0003800100 */
.L_x_7664:
        /* <DEDUP_REMOVED lines=21> */
.L_x_7741:
[----:B------:R-:W0:Y:S02]  /*6290*/  F2I.S64.F64 R18, R18 ;  /* 0x0000001200127311 */ /* 0x000e240000301900 */
[----:B0-----:R-:W-:-:S05]  /*62a0*/  IMAD.MOV.U32 R3, RZ, RZ, R18 ;  /* 0x000000ffff037224 */ /* 0x001fca00078e0012 */
[----:B------:R0:W-:Y:S01]  /*62b0*/  STG.E.U8 desc[UR36][R4.64], R3 ;  /* 0x0000000304007986 */ /* 0x0001e2000c101124 */
[----:B------:R-:W-:Y:S05]  /*62c0*/  BRA `(.L_x_7743) ;  /* 0x0000000c00e07947 */ /* 0x000fea0003800000 */
.L_x_7740:
        /* <DEDUP_REMOVED lines=9> */
.L_x_7745:
[----:B------:R-:W0:Y:S02]  /*6360*/  F2I.F64 R19, R18 ;  /* 0x0000001200137311 */ /* 0x000e240000301100 */
[----:B0-----:R0:W-:Y:S01]  /*6370*/  STG.E desc[UR36][R4.64], R19 ;  /* 0x0000001304007986 */ /* 0x0011e2000c101924 */
[----:B------:R-:W-:Y:S05]  /*6380*/  BRA `(.L_x_7743) ;  /* 0x0000000c00b07947 */ /* 0x000fea0003800000 */
.L_x_7744:
[----:B------:R-:W0:Y:S02]  /*6390*/  F2I.F64 R19, R18 ;  /* 0x0000001200137311 */ /* 0x000e240000301100 */
[----:B0-----:R0:W-:Y:S01]  /*63a0*/  STG.E.U16 desc[UR36][R4.64], R19 ;  /* 0x0000001304007986 */ /* 0x0011e2000c101524 */
[----:B------:R-:W-:Y:S05]  /*63b0*/  BRA `(.L_x_7743) ;  /* 0x0000000c00a47947 */ /* 0x000fea0003800000 */
.L_x_7739:
        /* <DEDUP_REMOVED lines=13> */
.L_x_7747:
        /* <DEDUP_REMOVED lines=8> */
.L_x_7746:
        /* <DEDUP_REMOVED lines=14> */
.L_x_7749:
        /* <DEDUP_REMOVED lines=9> */
.L_x_7748:
[----:B------:R0:W-:Y:S01]  /*6680*/  STG.E.64 desc[UR36][R4.64], R16 ;  /* 0x0000001004007986 */ /* 0x0001e2000c101b24 */
[----:B------:R-:W-:Y:S05]  /*6690*/  BRA `(.L_x_7743) ;  /* 0x0000000800ec7947 */ /* 0x000fea0003800000 */
.L_x_7738:
        /* <DEDUP_REMOVED lines=13> */
.L_x_7753:
        /* <DEDUP_REMOVED lines=22> */
.L_x_7756:
[----:B------:R-:W-:-:S04]  /*68d0*/  SHF.R.U32.HI R3, RZ, 0x18, R7 ;  /* 0x00000018ff037819 */ /* 0x000fc80000011607 */
[----:B------:R-:W-:-:S07]  /*68e0*/  LOP3.LUT R0, R0, 0x80, R3, 0xf8, !PT ;  /* 0x0000008000007812 */ /* 0x000fce00078ef803 */
.L_x_7755:
[----:B------:R-:W-:Y:S05]  /*68f0*/  BSYNC.RECONVERGENT B0 ;  /* 0x0000000000007941 */ /* 0x000fea0003800200 */
.L_x_7754:
[----:B------:R0:W-:Y:S01]  /*6900*/  STG.E.U8 desc[UR36][R4.64], R0 ;  /* 0x0000000004007986 */ /* 0x0001e2000c101124 */
[----:B------:R-:W-:Y:S05]  /*6910*/  BRA `(.L_x_7743) ;  /* 0x00000008004c7947 */ /* 0x000fea0003800000 */
.L_x_7752:
        /* <DEDUP_REMOVED lines=22> */
.L_x_7759:
[----:B------:R-:W-:-:S04]  /*6a80*/  SHF.R.U32.HI R3, RZ, 0x18, R7 ;  /* 0x00000018ff037819 */ /* 0x000fc80000011607 */
[----:B------:R-:W-:-:S07]  /*6a90*/  LOP3.LUT R0, R0, 0x80, R3, 0xf8, !PT ;  /* 0x0000008000007812 */ /* 0x000fce00078ef803 */
.L_x_7758:
[----:B------:R-:W-:Y:S05]  /*6aa0*/  BSYNC.RECONVERGENT B0 ;  /* 0x0000000000007941 */ /* 0x000fea0003800200 */
.L_x_7757:
[----:B------:R4:W-:Y:S01]  /*6ab0*/  STG.E.U8 desc[UR36][R4.64], R0 ;  /* 0x0000000004007986 */ /* 0x0009e2000c101124 */
[----:B------:R-:W-:Y:S05]  /*6ac0*/  BRA `(.L_x_7743) ;  /* 0x0000000400e07947 */ /* 0x000fea0003800000 */
.L_x_7751:
        /* <DEDUP_REMOVED lines=26> */
.L_x_7761:
[----:B------:R-:W0:Y:S02]  /*6c70*/  F2I.U64.F64 R18, R18 ;  /* 0x0000001200127311 */ /* 0x000e240000301800 */
[----:B0-----:R0:W-:Y:S01]  /*6c80*/  STG.E.64 desc[UR36][R4.64], R18 ;  /* 0x0000001204007986 */ /* 0x0011e2000c101b24 */
[----:B------:R-:W-:Y:S05]  /*6c90*/  BRA `(.L_x_7743) ;  /* 0x00000004006c7947 */ /* 0x000fea0003800000 */
.L_x_7760:
[----:B------:R-:W0:Y:S02]  /*6ca0*/  F2I.U32.F64 R19, R18 ;  /* 0x0000001200137311 */ /* 0x000e240000301000 */
[----:B0-----:R2:W-:Y:S01]  /*6cb0*/  STG.E desc[UR36][R4.64], R19 ;  /* 0x0000001304007986 */ /* 0x0015e2000c101924 */
[----:B------:R-:W-:Y:S05]  /*6cc0*/  BRA `(.L_x_7743) ;  /* 0x0000000400607947 */ /* 0x000fea0003800000 */
.L_x_7750:
        /* <DEDUP_REMOVED lines=10> */
.L_x_7763:
[----:B------:R-:W-:-:S05]  /*6d70*/  CS2R R18, SRZ ;  /* 0x0000000000127805 */ /* 0x000fca000001ff00 */
[----:B------:R0:W-:Y:S01]  /*6d80*/  STG.E.128 desc[UR36][R4.64], R16 ;  /* 0x0000001004007986 */ /* 0x0001e2000c101d24 */
[----:B------:R-:W-:Y:S05]  /*6d90*/  BRA `(.L_x_7743) ;  /* 0x00000004002c7947 */ /* 0x000fea0003800000 */
.L_x_7762:
[----:B------:R-:W-:-:S13]  /*6da0*/  ISETP.NE.AND P0, PT, R0, 0xf, PT ;  /* 0x0000000f0000780c */ /* 0x000fda0003f05270 */
[----:B------:R-:W-:Y:S05]  /*6db0*/  @!P0 BRA `(.L_x_7764) ;  /* 0x0000000400088947 */ /* 0x000fea0003800000 */
[----:B------:R-:W-:-:S13]  /*6dc0*/  ISETP.NE.AND P0, PT, R0, 0x17, PT ;  /* 0x000000170000780c */ /* 0x000fda0003f05270 */
[----:B------:R-:W-:Y:S05]  /*6dd0*/  @!P0 BRA `(.L_x_7765) ;  /* 0x0000000000a08947 */ /* 0x000fea0003800000 */
[----:B------:R-:W-:-:S13]  /*6de0*/  ISETP.NE.AND P0, PT, R0, 0x18, PT ;  /* 0x000000180000780c */ /* 0x000fda0003f05270 */
[----:B------:R-:W-:Y:S05]  /*6df0*/  @!P0 BRA `(.L_x_7766) ;  /* 0x0000000000448947 */ /* 0x000fea0003800000 */
.L_x_7742:
        /* <DEDUP_REMOVED lines=16> */
.L_x_7767:
[----:B------:R-:W-:Y:S05]  /*6f00*/  BRA `(.L_x_7743) ;  /* 0x0000000000d07947 */ /* 0x000fea0003800000 */
.L_x_7766:
        /* <DEDUP_REMOVED lines=17> */
.L_x_7769:
[----:B------:R-:W-:Y:S05]  /*7020*/  BSYNC.RECONVERGENT B0 ;  /* 0x0000000000007941 */ /* 0x000fea0003800200 */
.L_x_7768:
[----:B------:R-:W-:-:S05]  /*7030*/  LOP3.LUT R3, R0, 0x80, R3, 0xf8, !PT ;  /* 0x0000008000037812 */ /* 0x000fca00078ef803 */
[----:B------:R0:W-:Y:S01]  /*7040*/  STG.E.U8 desc[UR36][R4.64], R3 ;  /* 0x0000000304007986 */ /* 0x0001e2000c101124 */
[----:B------:R-:W-:Y:S05]  /*7050*/  BRA `(.L_x_7743) ;  /* 0x00000000007c7947 */ /* 0x000fea0003800000 */
.L_x_7765:
        /* <DEDUP_REMOVED lines=16> */
.L_x_7771:
[----:B------:R-:W-:Y:S01]  /*7160*/  IMAD.MOV.U32 R0, RZ, RZ, 0x7f ;  /* 0x0000007fff007424 */ /* 0x000fe200078e00ff */
[----:B------:R-:W-:-:S04]  /*7170*/  ISETP.GT.U32.AND P0, PT, R3, 0x7f800000, PT ;  /* 0x7f8000000300780c */ /* 0x000fc80003f04070 */
[----:B------:R-:W-:-:S09]  /*7180*/  SEL R0, R0, 0x7c, P0 ;  /* 0x0000007c00007807 */ /* 0x000fd20000000000 */
.L_x_7772:
[----:B------:R-:W-:Y:S05]  /*7190*/  BSYNC.RECONVERGENT B0 ;  /* 0x0000000000007941 */ /* 0x000fea0003800200 */
.L_x_7770:
[----:B------:R-:W-:-:S04]  /*71a0*/  SHF.R.U32.HI R3, RZ, 0x18, R7 ;  /* 0x00000018ff037819 */ /* 0x000fc80000011607 */
[----:B------:R-:W-:-:S05]  /*71b0*/  LOP3.LUT R3, R0, 0x80, R3, 0xf8, !PT ;  /* 0x0000008000037812 */ /* 0x000fca00078ef803 */
[----:B------:R0:W-:Y:S01]  /*71c0*/  STG.E.U8 desc[UR36][R4.64], R3 ;  /* 0x0000000304007986 */ /* 0x0001e2000c101124 */
[----:B------:R-:W-:Y:S05]  /*71d0*/  BRA `(.L_x_7743) ;  /* 0x00000000001c7947 */ /* 0x000fea0003800000 */
.L_x_7764:
[----:B------:R-:W-:Y:S01]  /*71e0*/  UMOV UR4, 0xf0000000 ;  /* 0xf000000000047882 */ /* 0x000fe20000000000 */
[----:B------:R-:W-:Y:S01]  /*71f0*/  UMOV UR5, 0x380fffff ;  /* 0x380fffff00057882 */ /* 0x000fe20000000000 */
[----:B------:R-:W0:Y:S01]  /*7200*/  F2F.F32.F64 R0, R16 ;  /* 0x0000001000007310 */ /* 0x000e220000301000 */
[----:B------:R-:W-:-:S14]  /*7210*/  DSETP.GEU.AND P0, PT, |R16|, UR4, PT ;  /* 0x0000000410007e2a */ /* 0x000fdc000bf0e200 */
[----:B0-----:R-:W-:-:S05]  /*7220*/  @!P0 FMUL R0, R0, 1.175494350822287508e-38 ;  /* 0x0080000000008820 */ /* 0x001fca0000400000 */
[----:B------:R-:W-:-:S05]  /*7230*/  F2FP.BF16.F32.PACK_AB R0, RZ, R0 ;  /* 0x00000000ff00723e */ /* 0x000fca00000010ff */
[----:B------:R0:W-:Y:S02]  /*7240*/  STG.E.U16 desc[UR36][R4.64], R0 ;  /* 0x0000000004007986 */ /* 0x0001e4000c101524 */
.L_x_7743:
[----:B------:R-:W-:-:S07]  /*7250*/  VIADD R29, R29, 0x80 ;  /* 0x000000801d1d7836 */ /* 0x000fce0000000000 */
.L_x_7702:
[----:B------:R-:W-:Y:S05]  /*7260*/  BSYNC.RECONVERGENT B7 ;  /* 0x0000000000077941 */ /* 0x000fea0003800200 */
.L_x_7663:
[----:B------:R-:W-:-:S13]  /*7270*/  ISETP.GE.AND P0, PT, R29, R22, PT ;  /* 0x000000161d00720c */ /* 0x000fda0003f06270 */
[----:B------:R-:W-:Y:S05]  /*7280*/  @P0 EXIT ;  /* 0x000000000000094d */ /* 0x000fea0003800000 */
[----:B0-----:R-:W0:Y:S01]  /*7290*/  LDC.64 R6, c[0x0][0x388] ;  /* 0x0000e200ff067b82 */ /* 0x001e220000000a00 */
[----:B------:R-:W5:Y:S01]  /*72a0*/  LDCU UR4, c[0x0][0x3a8] ;  /* 0x00007500ff0477ac */ /* 0x000f620008000800 */
[----:B-12-4-:R-:W-:Y:S01]  /*72b0*/  PRMT R0, R23, 0x9910, RZ ;  /* 0x0000991017007816 */ /* 0x016fe200000000ff */
[----:B------:R-:W-:Y:S01]  /*72c0*/  IMAD R2, R2, 0x200, R29 ;  /* 0x0000020002027824 */ /* 0x000fe200078e021d */
[----:B------:R1:W2:Y:S02]  /*72d0*/  FRND.F64 R4, R30 ;  /* 0x0000001e00047313 */ /* 0x0002a40000301800 */
        /* <DEDUP_REMOVED lines=14> */
[----:B0-----:R-:W-:Y:S01]  /*73c0*/  STG.E.U8 desc[UR36][R2.64], R31 ;  /* 0x0000001f02007986 */ /* 0x001fe2000c101124 */
[----:B------:R-:W-:Y:S05]  /*73d0*/  EXIT ;  /* 0x000000000000794d */ /* 0x000fea0003800000 */
.L_x_7776:
[----:B------:R-:W0:Y:S02]  /*73e0*/  F2I.S64.F64 R30, R30 ;  /* 0x0000001e001e7311 */ /* 0x000e240000301900 */
[----:B0-----:R-:W-:-:S05]  /*73f0*/  IMAD.MOV.U32 R5, RZ, RZ, R30 ;  /* 0x000000ffff057224 */ /* 0x001fca00078e001e */
[----:B------:R-:W-:Y:S01]  /*7400*/  STG.E.U8 desc[UR36][R2.64], R5 ;  /* 0x0000000502007986 */ /* 0x000fe2000c101124 */
[----:B------:R-:W-:Y:S05]  /*7410*/  EXIT ;  /* 0x000000000000794d */ /* 0x000fea0003800000 */
.L_x_7775:
[----:B------:R-:W-:-:S13]  /*7420*/  ISETP.NE.AND P0, PT, R0, 0x2, PT ;  /* 0x000000020000780c */ /* 0x000fda0003f05270 */
[----:B------:R-:W-:Y:S05]  /*7430*/  @!P0 BRA `(.L_x_7778) ;  /* 0x0000000000288947 */ /* 0x000fea0003800000 */
[----:B------:R-:W-:-:S13]  /*7440*/  ISETP.NE.AND P0, PT, R0, 0x3, PT ;  /* 0x000000030000780c */ /* 0x000fda0003f05270 */
[----:B------:R-:W-:Y:S05]  /*7450*/  @!P0 BRA `(.L_x_7779) ;  /* 0x0000000000148947 */ /* 0x000fea0003800000 */
[----:B------:R-:W-:-:S13]  /*7460*/  ISETP.NE.AND P0, PT, R0, 0x4, PT ;  /* 0x000000040000780c */ /* 0x000fda0003f05270 */
[----:B------:R-:W-:Y:S05]  /*7470*/  @P0 BRA `(.L_x_7777) ;  /* 0x0000000800b40947 */ /* 0x000fea0003800000 */
[----:B------:R-:W0:Y:S02]  /*7480*/  F2I.S64.F64 R30, R30 ;  /* 0x0000001e001e7311 */ /* 0x000e240000301900 */
[----:B0-----:R-:W-:Y:S01]  /*7490*/  STG.E.64 desc[UR36][R2.64], R30 ;  /* 0x0000001e02007986 */ /* 0x001fe2000c101b24 */
[----:B------:R-:W-:Y:S05]  /*74a0*/  EXIT ;  /* 0x000000000000794d */ /* 0x000fea0003800000 */
.L_x_7779:
[----:B------:R-:W0:Y:S02]  /*74b0*/  F2I.F64 R31, R30 ;  /* 0x0000001e001f7311 */ /* 0x000e240000301100 */
[----:B0-----:R-:W-:Y:S01]  /*74c0*/  STG.E desc[UR36][R2.64], R31 ;  /* 0x0000001f02007986 */ /* 0x001fe2000c101924 */
[----:B------:R-:W-:Y:S05]  /*74d0*/  EXIT ;  /* 0x000000000000794d */ /* 0x000fea0003800000 */
.L_x_7778:
[----:B------:R-:W0:Y:S02]  /*74e0*/  F2I.F64 R31, R30 ;  /* 0x0000001e001f7311 */ /* 0x000e240000301100 */
[----:B0-----:R-:W-:Y:S01]  /*74f0*/  STG.E.U16 desc[UR36][R2.64], R31 ;  /* 0x0000001f02007986 */ /* 0x001fe2000c101524 */
[----:B------:R-:W-:Y:S05]  /*7500*/  EXIT ;  /* 0x000000000000794d */ /* 0x000fea0003800000 */
.L_x_7774:
        /* <DEDUP_REMOVED lines=13> */
.L_x_7781:
        /* <DEDUP_REMOVED lines=8> */
.L_x_7780:
        /* <DEDUP_REMOVED lines=14> */
.L_x_7783:
        /* <DEDUP_REMOVED lines=9> */
.L_x_7782:
[----:B------:R-:W-:Y:S01]  /*77d0*/  STG.E.64 desc[UR36][R2.64], R4 ;  /* 0x0000000402007986 */ /* 0x000fe2000c101b24 */
[----:B------:R-:W-:Y:S05]  /*77e0*/  EXIT ;  /* 0x000000000000794d */ /* 0x000fea0003800000 */
.L_x_7773:
        /* <DEDUP_REMOVED lines=11> */
[----:B0-----:R-:W-:Y:S01]  /*78a0*/  STG.E.U16 desc[UR36][R2.64], R31 ;  /* 0x0000001f02007986 */ /* 0x001fe2000c101524 */
[----:B------:R-:W-:Y:S05]  /*78b0*/  EXIT ;  /* 0x000000000000794d */ /* 0x000fea0003800000 */
.L_x_7787:
        /* <DEDUP_REMOVED lines=22> */
.L_x_7790:
[----:B------:R-:W-:-:S04]  /*7a20*/  SHF.R.U32.HI R5, RZ, 0x18, R7 ;  /* 0x00000018ff057819 */ /* 0x000fc80000011607 */
[----:B------:R-:W-:-:S07]  /*7a30*/  LOP3.LUT R0, R0, 0x80, R5, 0xf8, !PT ;  /* 0x0000008000007812 */ /* 0x000fce00078ef805 */
.L_x_7789:
[----:B------:R-:W-:Y:S05]  /*7a40*/  BSYNC.RECONVERGENT B0 ;  /* 0x0000000000007941 */ /* 0x000fea0003800200 */
.L_x_7788:
[----:B------:R-:W-:Y:S01]  /*7a50*/  STG.E.U8 desc[UR36][R2.64], R0 ;  /* 0x0000000002007986 */ /* 0x000fe2000c101124 */
[----:B------:R-:W-:Y:S05]  /*7a60*/  EXIT ;  /* 0x000000000000794d */ /* 0x000fea0003800000 */
.L_x_7786:
        /* <DEDUP_REMOVED lines=22> */
.L_x_7793:
[----:B------:R-:W-:-:S04]  /*7bd0*/  SHF.R.U32.HI R5, RZ, 0x18, R7 ;  /* 0x00000018ff057819 */ /* 0x000fc80000011607 */
[----:B------:R-:W-:-:S07]  /*7be0*/  LOP3.LUT R0, R0, 0x80, R5, 0xf8, !PT ;  /* 0x0000008000007812 */ /* 0x000fce00078ef805 */
.L_x_7792:
[----:B------:R-:W-:Y:S05]  /*7bf0*/  BSYNC.RECONVERGENT B0 ;  /* 0x0000000000007941 */ /* 0x000fea0003800200 */
.L_x_7791:
[----:B------:R-:W-:Y:S01]  /*7c00*/  STG.E.U8 desc[UR36][R2.64], R0 ;  /* 0x0000000002007986 */ /* 0x000fe2000c101124 */
[----:B------:R-:W-:Y:S05]  /*7c10*/  EXIT ;  /* 0x000000000000794d */ /* 0x000fea0003800000 */
.L_x_7785:
        /* <DEDUP_REMOVED lines=26> */
.L_x_7795:
[----:B------:R-:W0:Y:S02]  /*7dc0*/  F2I.U64.F64 R30, R30 ;  /* 0x0000001e001e7311 */ /* 0x000e240000301800 */
[----:B0-----:R-:W-:Y:S01]  /*7dd0*/  STG.E.64 desc[UR36][R2.64], R30 ;  /* 0x0000001e02007986 */ /* 0x001fe2000c101b24 */
[----:B------:R-:W-:Y:S05]  /*7de0*/  EXIT ;  /* 0x000000000000794d */ /* 0x000fea0003800000 */
.L_x_7794:
[----:B------:R-:W0:Y:S02]  /*7df0*/  F2I.U32.F64 R31, R30 ;  /* 0x0000001e001f7311 */ /* 0x000e240000301000 */
[----:B0-----:R-:W-:Y:S01]  /*7e00*/  STG.E desc[UR36][R2.64], R31 ;  /* 0x0000001f02007986 */ /* 0x001fe2000c101924 */
[----:B------:R-:W-:Y:S05]  /*7e10*/  EXIT ;  /* 0x000000000000794d */ /* 0x000fea0003800000 */
.L_x_7784:
        /* <DEDUP_REMOVED lines=10> */
.L_x_7797:
[----:B------:R-:W-:-:S05]  /*7ec0*/  CS2R R6, SRZ ;  /* 0x0000000000067805 */ /* 0x000fca000001ff00 */
[----:B------:R-:W-:Y:S01]  /*7ed0*/  STG.E.128 desc[UR36][R2.64], R4 ;  /* 0x0000000402007986 */ /* 0x000fe2000c101d24 */
[----:B------:R-:W-:Y:S05]  /*7ee0*/  EXIT ;  /* 0x000000000000794d */ /* 0x000fea0003800000 */
.L_x_7796:
[----:B------:R-:W-:-:S13]  /*7ef0*/  ISETP.NE.AND P0, PT, R0, 0xf, PT ;  /* 0x0000000f0000780c */ /* 0x000fda0003f05270 */
[----:B------:R-:W-:Y:S05]  /*7f00*/  @!P0 BRA `(.L_x_7798) ;  /* 0x0000000400088947 */ /* 0x000fea0003800000 */
[----:B------:R-:W-:-:S13]  /*7f10*/  ISETP.NE.AND P0, PT, R0, 0x17, PT ;  /* 0x000000170000780c */ /* 0x000fda0003f05270 */
[----:B------:R-:W-:Y:S05]  /*7f20*/  @!P0 BRA `(.L_x_7799) ;  /* 0x0000000000a08947 */ /* 0x000fea0003800000 */
[----:B------:R-:W-:-:S13]  /*7f30*/  ISETP.NE.AND P0, PT, R0, 0x18, PT ;  /* 0x000000180000780c */ /* 0x000fda0003f05270 */
[----:B------:R-:W-:Y:S05]  /*7f40*/  @!P0 BRA `(.L_x_7800) ;  /* 0x0000000000448947 */ /* 0x000fea0003800000 */
.L_x_7777:
        /* <DEDUP_REMOVED lines=16> */
.L_x_7801:
[----:B------:R-:W-:Y:S05]  /*8050*/  EXIT ;  /* 0x000000000000794d */ /* 0x000fea0003800000 */
.L_x_7800:
        /* <DEDUP_REMOVED lines=17> */
.L_x_7803:
[----:B------:R-:W-:Y:S05]  /*8170*/  BSYNC.RECONVERGENT B0 ;  /* 0x0000000000007941 */ /* 0x000fea0003800200 */
.L_x_7802:
[----:B------:R-:W-:-:S05]  /*8180*/  LOP3.LUT R7, R0, 0x80, R7, 0xf8, !PT ;  /* 0x0000008000077812 */ /* 0x000fca00078ef807 */
[----:B------:R-:W-:Y:S01]  /*8190*/  STG.E.U8 desc[UR36][R2.64], R7 ;  /* 0x0000000702007986 */ /* 0x000fe2000c101124 */
[----:B------:R-:W-:Y:S05]  /*81a0*/  EXIT ;  /* 0x000000000000794d */ /* 0x000fea0003800000 */
.L_x_7799:
        /* <DEDUP_REMOVED lines=16> */
.L_x_7805:
[----:B------:R-:W-:Y:S01]  /*82b0*/  IMAD.MOV.U32 R0, RZ, RZ, 0x7f ;  /* 0x0000007fff007424 */ /* 0x000fe200078e00ff */
[----:B------:R-:W-:-:S04]  /*82c0*/  ISETP.GT.U32.AND P0, PT, R6, 0x7f800000, PT ;  /* 0x7f8000000600780c */ /* 0x000fc80003f04070 */
[----:B------:R-:W-:-:S09]  /*82d0*/  SEL R0, R0, 0x7c, P0 ;  /* 0x0000007c00007807 */ /* 0x000fd20000000000 */
.L_x_7806:
[----:B------:R-:W-:Y:S05]  /*82e0*/  BSYNC.RECONVERGENT B0 ;  /* 0x0000000000007941 */ /* 0x000fea0003800200 */
.L_x_7804:
[----:B------:R-:W-:-:S04]  /*82f0*/  SHF.R.U32.HI R5, RZ, 0x18, R7 ;  /* 0x00000018ff057819 */ /* 0x000fc80000011607 */
[----:B------:R-:W-:-:S05]  /*8300*/  LOP3.LUT R5, R0, 0x80, R5, 0xf8, !PT ;  /* 0x0000008000057812 */ /* 0x000fca00078ef805 */
[----:B------:R-:W-:Y:S01]  /*8310*/  STG.E.U8 desc[UR36][R2.64], R5 ;  /* 0x0000000502007986 */ /* 0x000fe2000c101124 */
[----:B------:R-:W-:Y:S05]  /*8320*/  EXIT ;  /* 0x000000000000794d */ /* 0x000fea0003800000 */
.L_x_7798:
        /* <DEDUP_REMOVED lines=8> */
.L_x_7807:
        /* <DEDUP_REMOVED lines=13> */
.L_x_19897:


//--------------------- .text._ZN2at6native18elementwise_kernelILi128ELi2EZNS0_22gpu_kernel_impl_nocastIZZZNS0_17round_kernel_cudaERNS_18TensorIteratorBaseEENKUlvE_clEvENKUlvE_clEvEUldE_EEvS4_RKT_EUliE_EEviT1_ --------------------------
	.section	.text._ZN2at6native18elementwise_kernelILi128ELi2EZNS0_22gpu_kernel_impl_nocastIZZZNS0_17round_kernel_cudaERNS_18TensorIteratorBaseEENKUlvE_clEvENKUlvE_clEvEUldE_EEvS4_RKT_EUliE_EEviT1_,"ax",@progbits
	.align	128
        .global         _ZN2at6native18elementwise_kernelILi128ELi2EZNS0_22gpu_kernel_impl_nocastIZZZNS0_17round_kernel_cudaERNS_18TensorIteratorBaseEENKUlvE_clEvENKUlvE_clEvEUldE_EEvS4_RKT_EUliE_EEviT1_
        .type           _ZN2at6native18elementwise_kernelILi128ELi2EZNS0_22gpu_kernel_impl_nocastIZZZNS0_17round_kernel_cudaERNS_18TensorIteratorBaseEENKUlvE_clEvENKUlvE_clEvEUldE_EEvS4_RKT_EUliE_EEviT1_,@function
        .size           _ZN2at6native18elementwise_kernelILi128ELi2EZNS0_22gpu_kernel_impl_nocastIZZZNS0_17round_kernel_cudaERNS_18TensorIteratorBaseEENKUlvE_clEvENKUlvE_clEvEUldE_EEvS4_RKT_EUliE_EEviT1_,(.L_x_19898 - _ZN2at6native18elementwise_kernelILi128ELi2EZNS0_22gpu_kernel_impl_nocastIZZZNS0_17round_kernel_cudaERNS_18TensorIteratorBaseEENKUlvE_clEvENKUlvE_clEvEUldE_EEvS4_RKT_EUliE_EEviT1_)
        .other          _ZN2at6native18elementwise_kernelILi128ELi2EZNS0_22gpu_kernel_impl_nocastIZZZNS0_17round_kernel_cudaERNS_18TensorIteratorBaseEENKUlvE_clEvENKUlvE_clEvEUldE_EEvS4_RKT_EUliE_EEviT1_,@"STO_CUDA_ENTRY STV_DEFAULT"
_ZN2at6native18elementwise_kernelILi128ELi2EZNS0_22gpu_kernel_impl_nocastIZZZNS0_17round_kernel_cudaERNS_18TensorIteratorBaseEENKUlvE_clEvENKUlvE_clEvEUldE_EEvS4_RKT_EUliE_EEviT1_:
.text._ZN2at6native18elementwise_kernelILi128ELi2EZNS0_22gpu_kernel_impl_nocastIZZZNS0_17round_kernel_cudaERNS_18TensorIteratorBaseEENKUlvE_clEvENKUlvE_clEvEUldE_EEvS4_RKT_EUliE_EEviT1_:
        /* <DEDUP_REMOVED lines=17> */
[----:B--2---:R-:W0:Y:S02]  /*0110*/  FRND.F64 R6, R4 ;  /* 0x0000000400067313 */ /* 0x004e240000301800 */
[----:B0-----:R0:W-:Y:S04]  /*0120*/  STG.E.64 desc[UR6][R8.64], R6 ;  /* 0x0000000608007986 */ /* 0x0011e8000c101b06 */
.L_x_7810:
[----:B------:R-:W-:Y:S05]  /*0130*/  BSYNC.RECONVERGENT B0 ;  /* 0x0000000000007941 */ /* 0x000fea0003800200 */
.L_x_7809:
[----:B------:R-:W-:-:S13]  /*0140*/  ISETP.GE.AND P0, PT, R3, UR4, PT ;  /* 0x0000000403007c0c */ /* 0x000fda000bf06270 */
[----:B------:R-:W-:Y:S05]  /*0150*/  @P0 EXIT ;  /* 0x000000000000094d */ /* 0x000fea0003800000 */
[----:B------:R-:W1:Y:S02]  /*0160*/  LDC.64 R4, c[0x0][0x588] ;  /* 0x00016200ff047b82 */ /* 0x000e640000000a00 */
[----:B-1----:R-:W2:Y:S06]  /*0170*/  LDG.E.64 R2, desc[UR6][R4.64] ;  /* 0x0000000604027981 */ /* 0x002eac000c1e1b00 */
[----:B0-----:R-:W0:Y:S01]  /*0180*/  LDC.64 R6, c[0x0][0x580] ;  /* 0x00016000ff067b82 */ /* 0x001e220000000a00 */
[----:B--2---:R-:W0:Y:S02]  /*0190*/  FRND.F64 R2, R2 ;  /* 0x0000000200027313 */ /* 0x004e240000301800 */
[----:B0-----:R-:W-:Y:S01]  /*01a0*/  STG.E.64 desc[UR6][R6.64], R2 ;  /* 0x0000000206007986 */ /* 0x001fe2000c101b06 */
[----:B------:R-:W-:Y:S05]  /*01b0*/  EXIT ;  /* 0x000000000000794d */ /* 0x000fea0003800000 */
.L_x_7808:
        /* <DEDUP_REMOVED lines=305> */
.L_x_7813:
[----:B------:R-:W0:Y:S02]  /*14d0*/  LDCU.128 UR8, c[0x0][0x580] ;  /* 0x0000b000ff0877ac */ /* 0x000e240008000c00 */
[----:B0-----:R-:W-:-:S04]  /*14e0*/  IADD3 R8, P0, PT, R4, UR10, RZ ;  /* 0x0000000a04087c10 */ /* 0x001fc8000ff1e0ff */
[----:B------:R-:W-:-:S05]  /*14f0*/  IADD3.X R9, PT, PT, RZ, UR11, RZ, P0, !PT ;  /* 0x0000000bff097c10 */ /* 0x000fca00087fe4ff */
[----:B------:R-:W2:Y:S01]  /*1500*/  LDG.E.64 R6, desc[UR6][R8.64] ;  /* 0x0000000608067981 */ /* 0x000ea2000c1e1b00 */
[----:B------:R-:W-:Y:S02]  /*1510*/  IADD3 R4, P0, PT, R5, UR8, RZ ;  /* 0x0000000805047c10 */ /* 0x000fe4000ff1e0ff */
[----:B------:R-:W-:-:S03]  /*1520*/  IADD3 R3, PT, PT, R3, 0x80, RZ ;  /* 0x0000008003037810 */ /* 0x000fc60007ffe0ff */
[----:B------:R-:W-:Y:S01]  /*1530*/  IMAD.X R5, RZ, RZ, UR9, P0 ;  /* 0x00000009ff057e24 */ /* 0x000fe200080e06ff */
[----:B--2---:R-:W0:Y:S04]  /*1540*/  FRND.F64 R6, R6 ;  /* 0x0000000600067313 */ /* 0x004e280000301800 */
[----:B0-----:R0:W-:Y:S03]  /*1550*/  STG.E.64 desc[UR6][R4.64], R6 ;  /* 0x0000000604007986 */ /* 0x0011e6000c101b06 */
.L_x_7812:
[----:B------:R-:W-:Y:S05]  /*1560*/  BSYNC.RECONVERGENT B0 ;  /* 0x0000000000007941 */ /* 0x000fea0003800200 */
.L_x_7811:
        /* <DEDUP_REMOVED lines=300> */
.L_x_7814:
[----:B------:R-:W0:Y:S02]  /*2830*/  LDCU.128 UR8, c[0x0][0x580] ;  /* 0x0000b000ff0877ac */ /* 0x000e240008000c00 */
[----:B0-----:R-:W-:-:S04]  /*2840*/  IADD3 R6, P0, PT, R2, UR10, RZ ;  /* 0x0000000a02067c10 */ /* 0x001fc8000ff1e0ff */
[----:B------:R-:W-:-:S05]  /*2850*/  IADD3.X R7, PT, PT, RZ, UR11, RZ, P0, !PT ;  /* 0x0000000bff077c10 */ /* 0x000fca00087fe4ff */
[----:B------:R-:W2:Y:S01]  /*2860*/  LDG.E.64 R4, desc[UR6][R6.64] ;  /* 0x0000000606047981 */ /* 0x000ea2000c1e1b00 */
[----:B------:R-:W-:-:S04]  /*2870*/  IADD3 R2, P0, PT, R3, UR8, RZ ;  /* 0x0000000803027c10 */ /* 0x000fc8000ff1e0ff */
[----:B------:R-:W-:Y:S01]  /*2880*/  IADD3.X R3, PT, PT, RZ, UR9, RZ, P0, !PT ;  /* 0x00000009ff037c10 */ /* 0x000fe200087fe4ff */
[----:B--2---:R-:W0:Y:S04]  /*2890*/  FRND.F64 R4, R4 ;  /* 0x0000000400047313 */ /* 0x004e280000301800 */
[----:B0-----:R-:W-:Y:S01]  /*28a0*/  STG.E.64 desc[UR6][R2.64], R4 ;  /* 0x0000000402007986 */ /* 0x001fe2000c101b06 */
[----:B------:R-:W-:Y:S05]  /*28b0*/  EXIT ;  /* 0x000000000000794d */ /* 0x000fea0003800000 */
.L_x_7815:
        /* <DEDUP_REMOVED lines=12> */
.L_x_19898:


//--------------------- .text._ZN2at6native27unrolled_elementwise_kernelIZZZNS0_17round_kernel_cudaERNS_18TensorIteratorBaseEENKUlvE_clEvENKUlvE_clEvEUldE_St5arrayIPcLm2EELi4E23TrivialOffsetCalculatorILi1EjESB_NS0_6memory15LoadWithoutCastENSC_16StoreWithoutCastEEEviT_T0_T2_T3_T4_T5_ --------------------------
	.section	.text._ZN2at6native27unrolled_elementwise_kernelIZZZNS0_17round_kernel_cudaERNS_18TensorIteratorBaseEENKUlvE_clEvENKUlvE_clEvEUldE_St5arrayIPcLm2EELi4E23TrivialOffsetCalculatorILi1EjESB_NS0_6memory15LoadWithoutCastENSC_16StoreWithoutCastEEEviT_T0_T2_T3_T4_T5_,"ax",@progbits
	.align	128
        .global         _ZN2at6native27unrolled_elementwise_kernelIZZZNS0_17round_kernel_cudaERNS_18TensorIteratorBaseEENKUlvE_clEvENKUlvE_clEvEUldE_St5arrayIPcLm2EELi4E23TrivialOffsetCalculatorILi1EjESB_NS0_6memory15LoadWithoutCastENSC_16StoreWithoutCastEEEviT_T0_T2_T3_T4_T5_
        .type           _ZN2at6native27unrolled_elementwise_kernelIZZZNS0_17round_kernel_cudaERNS_18TensorIteratorBaseEENKUlvE_clEvENKUlvE_clEvEUldE_St5arrayIPcLm2EELi4E23TrivialOffsetCalculatorILi1EjESB_NS0_6memory15LoadWithoutCastENSC_16StoreWithoutCastEEEviT_T0_T2_T3_T4_T5_,@function
        .size           _ZN2at6native27unrolled_elementwise_kernelIZZZNS0_17round_kernel_cudaERNS_18TensorIteratorBaseEENKUlvE_clEvENKUlvE_clEvEUldE_St5arrayIPcLm2EELi4E23TrivialOffsetCalculatorILi1EjESB_NS0_6memory15LoadWithoutCastENSC_16StoreWithoutCastEEEviT_T0_T2_T3_T4_T5_,(.L_x_19899 - _ZN2at6native27unrolled_elementwise_kernelIZZZNS0_17round_kernel_cudaERNS_18TensorIteratorBaseEENKUlvE_clEvENKUlvE_clEvEUldE_St5arrayIPcLm2EELi4E23TrivialOffsetCalculatorILi1EjESB_NS0_6memory15LoadWithoutCastENSC_16StoreWithoutCastEEEviT_T0_T2_T3_T4_T5_)
        .other          _ZN2at6native27unrolled_elementwise_kernelIZZZNS0_17round_kernel_cudaERNS_18TensorIteratorBaseEENKUlvE_clEvENKUlvE_clEvEUldE_St5arrayIPcLm2EELi4E23TrivialOffsetCalculatorILi1EjESB_NS0_6memory15LoadWithoutCastENSC_16StoreWithoutCastEEEviT_T0_T2_T3_T4_T5_,@"STO_CUDA_ENTRY STV_DEFAULT"
_ZN2at6native27unrolled_elementwise_kernelIZZZNS0_17round_kernel_cudaERNS_18TensorIteratorBaseEENKUlvE_clEvENKUlvE_clEvEUldE_St5arrayIPcLm2EELi4E23TrivialOffsetCalculatorILi1EjESB_NS0_6memory15LoadWithoutCastENSC_16StoreWithoutCastEEEviT_T0_T2_T3_T4_T5_:
.text._ZN2at6native27unrolled_elementwise_kernelIZZZNS0_17round_kernel_cudaERNS_18TensorIteratorBaseEENKUlvE_clEvENKUlvE_clEvEUldE_St5arrayIPcLm2EELi4E23TrivialOffsetCalculatorILi1EjESB_NS0_6memory15LoadWithoutCastENSC_16StoreWithoutCastEEEviT_T0_T2_T3_T4_T5_:
        /* <DEDUP_REMOVED lines=39> */
[----:B-----5:R-:W1:Y:S01]  /*0270*/  FRND.F64 R14, R14 ;  /* 0x0000000e000e7313 */ /* 0x020e620000301800 */
        /* <DEDUP_REMOVED lines=8> */
[----:B------:R-:W1:Y:S01]  /*0300*/  FRND.F64 R8, R8 ;  /* 0x0000000800087313 */ /* 0x000e620000301800 */
[----:B------:R-:W-:Y:S01]  /*0310*/  LEA R13, R0, R3, 0x9 ;  /* 0x00000003000d7211 */ /* 0x000fe200078e48ff */
[----:B------:R-:W-:-:S04]  /*0320*/  VIADD R3, R3, 0x80 ;  /* 0x0000008003037836 */ /* 0x000fc80000000000 */
[----:B0-----:R-:W-:-:S05]  /*0330*/  IMAD.WIDE.U32 R10, R13, 0x8, R10 ;  /* 0x000000080d0a7825 */ /* 0x001fca00078e000a */
[----:B-1----:R0:W-:Y:S02]  /*0340*/  STG.E.64 desc[UR4][R10.64], R8 ;  /* 0x000000080a007986 */ /* 0x0021e4000c101b04 */
.L_x_7818:
[----:B------:R-:W-:Y:S05]  /*0350*/  BSYNC.RELIABLE B1 ;  /* 0x0000000000017941 */ /* 0x000fea0003800100 */
.L_x_7817:
[----:B------:R-:W-:-:S13]  /*0360*/  ISETP.GE.AND P0, PT, R3, R2, PT ;  /* 0x000000020300720c */ /* 0x000fda0003f06270 */
[----:B0----5:R-:W0:Y:S01]  /*0370*/  @!P0 LDC.64 R8, c[0x0][0x388] ;  /* 0x0000e200ff088b82 */ /* 0x021e220000000a00 */
[----:B------:R-:W1:Y:S01]  /*0380*/  @!P0 FRND.F64 R6, R6 ;  /* 0x0000000600068313 */ /* 0x000e620000301800 */
[----:B------:R-:W-:Y:S01]  /*0390*/  @!P0 LEA R11, R0, R3, 0x9 ;  /* 0x00000003000b8211 */ /* 0x000fe200078e48ff */
[----:B------:R-:W-:-:S04]  /*03a0*/  @!P0 VIADD R3, R3, 0x80 ;  /* 0x0000008003038836 */ /* 0x000fc80000000000 */
[----:B0-----:R-:W-:-:S05]  /*03b0*/  @!P0 IMAD.WIDE.U32 R8, R11, 0x8, R8 ;  /* 0x000000080b088825 */ /* 0x001fca00078e0008 */
[----:B-1----:R1:W-:Y:S02]  /*03c0*/  @!P0 STG.E.64 desc[UR4][R8.64], R6 ;  /* 0x0000000608008986 */ /* 0x0023e4000c101b04 */
.L_x_7819:
[----:B------:R-:W-:Y:S05]  /*03d0*/  BSYNC.RECONVERGENT B0 ;  /* 0x0000000000007941 */ /* 0x000fea0003800200 */
.L_x_7816:
[----:B------:R-:W-:Y:S05]  /*03e0*/  WARPSYNC.ALL ;  /* 0x0000000000007948 */ /* 0x000fea0003800000 */
[----:B------:R-:W-:-:S13]  /*03f0*/  ISETP.GE.AND P0, PT, R3, R2, PT ;  /* 0x000000020300720c */ /* 0x000fda0003f06270 */
[----:B------:R-:W-:Y:S05]  /*0400*/  @P0 EXIT ;  /* 0x000000000000094d */ /* 0x000fea0003800000 */
[----:B-1----:R-:W1:Y:S01]  /*0410*/  LDC.64 R6, c[0x0][0x388] ;  /* 0x0000e200ff067b82 */ /* 0x002e620000000a00 */
[----:B------:R-:W2:Y:S01]  /*0420*/  FRND.F64 R4, R4 ;  /* 0x0000000400047313 */ /* 0x000ea20000301800 */
[----:B------:R-:W-:-:S05]  /*0430*/  LEA R3, R0, R3, 0x9 ;  /* 0x0000000300037211 */ /* 0x000fca00078e48ff */
[----:B-1----:R-:W-:-:S05]  /*0440*/  IMAD.WIDE.U32 R2, R3, 0x8, R6 ;  /* 0x0000000803027825 */ /* 0x002fca00078e0006 */
[----:B--2---:R-:W-:Y:S01]  /*0450*/  STG.E.64 desc[UR4][R2.64], R4 ;  /* 0x0000000402007986 */ /* 0x004fe2000c101b04 */
[----:B------:R-:W-:Y:S05]  /*0460*/  EXIT ;  /* 0x000000000000794d */ /* 0x000fea0003800000 */
.L_x_7820:
        /* <DEDUP_REMOVED lines=9> */
.L_x_19899:


//--------------------- .text._ZN2at6native29vectorized_elementwise_kernelILi2EZZZNS0_17round_kernel_cudaERNS_18TensorIteratorBaseEENKUlvE_clEvENKUlvE_clEvEUldE_St5arrayIPcLm2EEEEviT0_T1_ --------------------------
	.section	.text._ZN2at6native29vectorized_elementwise_kernelILi2EZZZNS0_17round_kernel_cudaERNS_18TensorIteratorBaseEENKUlvE_clEvENKUlvE_clEvEUldE_St5arrayIPcLm2EEEEviT0_T1_,"ax",@progbits
	.align	128
        .global         _ZN2at6native29vectorized_elementwise_kernelILi2EZZZNS0_17round_kernel_cudaERNS_18TensorIteratorBaseEENKUlvE_clEvENKUlvE_clEvEUldE_St5arrayIPcLm2EEEEviT0_T1_
        .type           _ZN2at6native29vectorized_elementwise_kernelILi2EZZZNS0_17round_kernel_cudaERNS_18TensorIteratorBaseEENKUlvE_clEvENKUlvE_clEvEUldE_St5arrayIPcLm2EEEEviT0_T1_,@function
        .size           _ZN2at6native29vectorized_elementwise_kernelILi2EZZZNS0_17round_kernel_cudaERNS_18TensorIteratorBaseEENKUlvE_clEvENKUlvE_clEvEUldE_St5arrayIPcLm2EEEEviT0_T1_,(.L_x_19900 - _ZN2at6native29vectorized_elementwise_kernelILi2EZZZNS0_17round_kernel_cudaERNS_18TensorIteratorBaseEENKUlvE_clEvENKUlvE_clEvEUldE_St5arrayIPcLm2EEEEviT0_T1_)
        .other          _ZN2at6native29vectorized_elementwise_kernelILi2EZZZNS0_17round_kernel_cudaERNS_18TensorIteratorBaseEENKUlvE_clEvENKUlvE_clEvEUldE_St5arrayIPcLm2EEEEviT0_T1_,@"STO_CUDA_ENTRY STV_DEFAULT"
_ZN2at6native29vectorized_elementwise_kernelILi2EZZZNS0_17round_kernel_cudaERNS_18TensorIteratorBaseEENKUlvE_clEvENKUlvE_clEvEUldE_St5arrayIPcLm2EEEEviT0_T1_:
.text._ZN2at6native29vectorized_elementwise_kernelILi2EZZZNS0_17round_kernel_cudaERNS_18TensorIteratorBaseEENKUlvE_clEvENKUlvE_clEvEUldE_St5arrayIPcLm2EEEEviT0_T1_:
        /* <DEDUP_REMOVED lines=70> */
[----:B-----5:R-:W1:Y:S01]  /*0460*/  FRND.F64 R10, R10 ;  /* 0x0000000a000a7313 */ /* 0x020e620000301800 */
[----:B------:R-:W-:Y:S01]  /*0470*/  IADD3 R3, PT, PT, R2, R5, RZ ;  /* 0x0000000502037210 */ /* 0x000fe20007ffe0ff */
[----:B------:R-:W-:-:S05]  /*0480*/  VIADD R5, R5, 0x80 ;  /* 0x0000008005057836 */ /* 0x000fca0000000000 */
[----:B------:R-:W-:Y:S01]  /*0490*/  ISETP.GE.U32.AND P0, PT, R5, R0, PT ;  /* 0x000000000500720c */ /* 0x000fe20003f06070 */
[----:B0-----:R-:W-:-:S05]  /*04a0*/  IMAD.WIDE.U32 R12, R3, 0x8, R12 ;  /* 0x00000008030c7825 */ /* 0x001fca00078e000c */
[----:B-1----:R0:W-:Y:S07]  /*04b0*/  STG.E.64 desc[UR4][R12.64], R10 ;  /* 0x0000000a0c007986 */ /* 0x0021ee000c101b04 */
[----:B------:R-:W-:Y:S05]  /*04c0*/  @P0 BRA `(.L_x_7825) ;  /* 0x0000000000380947 */ /* 0x000fea0003800000 */
[----:B0-----:R-:W0:Y:S01]  /*04d0*/  LDC.64 R10, c[0x0][0x388] ;  /* 0x0000e200ff0a7b82 */ /* 0x001e220000000a00 */
[----:B------:R-:W1:Y:S01]  /*04e0*/  FRND.F64 R8, R8 ;  /* 0x0000000800087313 */ /* 0x000e620000301800 */
[----:B------:R-:W-:Y:S01]  /*04f0*/  IADD3 R3, PT, PT, R2, R5, RZ ;  /* 0x0000000502037210 */ /* 0x000fe20007ffe0ff */
[----:B------:R-:W-:-:S04]  /*0500*/  VIADD R5, R5, 0x80 ;  /* 0x0000008005057836 */ /* 0x000fc80000000000 */
[----:B0-----:R-:W-:-:S05]  /*0510*/  IMAD.WIDE.U32 R10, R3, 0x8, R10 ;  /* 0x00000008030a7825 */ /* 0x001fca00078e000a */
[----:B-1----:R0:W-:Y:S02]  /*0520*/  STG.E.64 desc[UR4][R10.64], R8 ;  /* 0x000000080a007986 */ /* 0x0021e4000c101b04 */
.L_x_7824:
[----:B------:R-:W-:-:S13]  /*0530*/  ISETP.GE.U32.AND P0, PT, R5, R0, PT ;  /* 0x000000000500720c */ /* 0x000fda0003f06070 */
[----:B------:R-:W-:Y:S05]  /*0540*/  @P0 BRA `(.L_x_7826) ;  /* 0x0000000000380947 */ /* 0x000fea0003800000 */
[----:B0----5:R-:W0:Y:S01]  /*0550*/  LDC.64 R8, c[0x0][0x388] ;  /* 0x0000e200ff087b82 */ /* 0x021e220000000a00 */
[----:B------:R-:W1:Y:S01]  /*0560*/  FRND.F64 R6, R6 ;  /* 0x0000000600067313 */ /* 0x000e620000301800 */
[----:B------:R-:W-:Y:S01]  /*0570*/  IADD3 R3, PT, PT, R2, R5, RZ ;  /* 0x0000000502037210 */ /* 0x000fe20007ffe0ff */
[----:B------:R-:W-:-:S04]  /*0580*/  VIADD R5, R5, 0x80 ;  /* 0x0000008005057836 */ /* 0x000fc80000000000 */
[----:B0-----:R-:W-:-:S05]  /*0590*/  IMAD.WIDE.U32 R8, R3, 0x8, R8 ;  /* 0x0000000803087825 */ /* 0x001fca00078e0008 */
[----:B-1----:R1:W-:Y:S02]  /*05a0*/  STG.E.64 desc[UR4][R8.64], R6 ;  /* 0x0000000608007986 */ /* 0x0023e4000c101b04 */
.L_x_7825:
[----:B------:R-:W-:-:S13]  /*05b0*/  ISETP.GE.U32.AND P0, PT, R5, R0, PT ;  /* 0x000000000500720c */ /* 0x000fda0003f06070 */
[----:B------:R-:W-:Y:S05]  /*05c0*/  @P0 BRA `(.L_x_7827) ;  /* 0x0000000000380947 */ /* 0x000fea0003800000 */
[----:B-1----:R-:W1:Y:S01]  /*05d0*/  LDC.64 R6, c[0x0][0x388] ;  /* 0x0000e200ff067b82 */ /* 0x002e620000000a00 */
[----:B------:R-:W2:Y:S01]  /*05e0*/  FRND.F64 R20, R20 ;  /* 0x0000001400147313 */ /* 0x000ea20000301800 */
[----:B------:R-:W-:Y:S01]  /*05f0*/  IADD3 R3, PT, PT, R2, R5, RZ ;  /* 0x0000000502037210 */ /* 0x000fe20007ffe0ff */
[----:B------:R-:W-:-:S04]  /*0600*/  VIADD R5, R5, 0x80 ;  /* 0x0000008005057836 */ /* 0x000fc80000000000 */
[----:B-1----:R-:W-:-:S05]  /*0610*/  IMAD.WIDE.U32 R6, R3, 0x8, R6 ;  /* 0x0000000803067825 */ /* 0x002fca00078e0006 */
[----:B--2---:R1:W-:Y:S02]  /*0620*/  STG.E.64 desc[UR4][R6.64], R20 ;  /* 0x0000001406007986 */ /* 0x0043e4000c101b04 */
.L_x_7826:
[----:B------:R-:W-:-:S13]  /*0630*/  ISETP.GE.U32.AND P0, PT, R5, R0, PT ;  /* 0x000000000500720c */ /* 0x000fda0003f06070 */
[----:B------:R-:W-:Y:S05]  /*0640*/  @P0 BRA `(.L_x_7828) ;  /* 0x00000000003c0947 */ /* 0x000fea0003800000 */
[----:B-1---5:R-:W1:Y:S01]  /*0650*/  LDC.64 R6, c[0x0][0x388] ;  /* 0x0000e200ff067b82 */ /* 0x022e620000000a00 */
[----:B------:R-:W2:Y:S01]  /*0660*/  FRND.F64 R26, R26 ;  /* 0x0000001a001a7313 */ /* 0x000ea20000301800 */
[----:B------:R-:W-:Y:S01]  /*0670*/  IADD3 R3, PT, PT, R2, R5, RZ ;  /* 0x0000000502037210 */ /* 0x000fe20007ffe0ff */
[----:B------:R-:W-:-:S04]  /*0680*/  VIADD R5, R5, 0x80 ;  /* 0x0000008005057836 */ /* 0x000fc80000000000 */
[----:B-1----:R-:W-:-:S05]  /*0690*/  IMAD.WIDE.U32 R6, R3, 0x8, R6 ;  /* 0x0000000803067825 */ /* 0x002fca00078e0006 */
[----:B--2---:R2:W-:Y:S02]  /*06a0*/  STG.E.64 desc[UR4][R6.64], R26 ;  /* 0x0000001a06007986 */ /* 0x0045e4000c101b04 */
.L_x_7827:
[----:B------:R-:W-:-:S13]  /*06b0*/  ISETP.GE.U32.AND P0, PT, R5, R0, PT ;  /* 0x000000000500720c */ /* 0x000fda0003f06070 */
[----:B------:R-:W-:Y:S05]  /*06c0*/  @P0 BREAK.RELIABLE B1 ;  /* 0x0000000000010942 */ /* 0x000fea0003800100 */
[----:B------:R-:W-:Y:S05]  /*06d0*/  @P0 BRA `(.L_x_7829) ;  /* 0x0000000000380947 */ /* 0x000fea0003800000 */
[----:B-12---:R-:W1:Y:S01]  /*06e0*/  LDC.64 R6, c[0x0][0x388] ;  /* 0x0000e200ff067b82 */ /* 0x006e620000000a00 */
[----:B------:R-:W2:Y:S01]  /*06f0*/  FRND.F64 R22, R22 ;  /* 0x0000001600167313 */ /* 0x000ea20000301800 */
[----:B------:R-:W-:Y:S01]  /*0700*/  IADD3 R3, PT, PT, R2, R5, RZ ;  /* 0x0000000502037210 */ /* 0x000fe20007ffe0ff */
[----:B------:R-:W-:-:S04]  /*0710*/  VIADD R5, R5, 0x80 ;  /* 0x0000008005057836 */ /* 0x000fc80000000000 */
[----:B-1----:R-:W-:-:S05]  /*0720*/  IMAD.WIDE.U32 R6, R3, 0x8, R6 ;  /* 0x0000000803067825 */ /* 0x002fca00078e0006 */
[----:B--2---:R2:W-:Y:S02]  /*0730*/  STG.E.64 desc[UR4][R6.64], R22 ;  /* 0x0000001606007986 */ /* 0x0045e4000c101b04 */
.L_x_7828:
[----:B------:R-:W-:Y:S05]  /*0740*/  BSYNC.RELIABLE B1 ;  /* 0x0000000000017941 */ /* 0x000fea0003800100 */
.L_x_7823:
[----:B------:R-:W-:-:S13]  /*0750*/  ISETP.GE.U32.AND P0, PT, R5, R0, PT ;  /* 0x000000000500720c */ /* 0x000fda0003f06070 */
[----:B-12--5:R-:W1:Y:S01]  /*0760*/  @!P0 LDC.64 R6, c[0x0][0x388] ;  /* 0x0000e200ff068b82 */ /* 0x026e620000000a00 */
[----:B------:R-:W2:Y:S01]  /*0770*/  @!P0 FRND.F64 R28, R28 ;  /* 0x0000001c001c8313 */ /* 0x000ea20000301800 */
[----:B------:R-:W-:Y:S01]  /*0780*/  @!P0 IADD3 R3, PT, PT, R2, R5, RZ ;  /* 0x0000000502038210 */ /* 0x000fe20007ffe0ff */
[----:B------:R-:W-:-:S04]  /*0790*/  @!P0 VIADD R5, R5, 0x80 ;  /* 0x0000008005058836 */ /* 0x000fc80000000000 */
[----:B-1----:R-:W-:-:S05]  /*07a0*/  @!P0 IMAD.WIDE.U32 R6, R3, 0x8, R6 ;  /* 0x0000000803068825 */ /* 0x002fca00078e0006 */
[----:B--2---:R3:W-:Y:S02]  /*07b0*/  @!P0 STG.E.64 desc[UR4][R6.64], R28 ;  /* 0x0000001c06008986 */ /* 0x0047e4000c101b04 */
.L_x_7829:
[----:B------:R-:W-:Y:S05]  /*07c0*/  BSYNC.RECONVERGENT B0 ;  /* 0x0000000000007941 */ /* 0x000fea0003800200 */
.L_x_7822:
[----:B------:R-:W-:Y:S05]  /*07d0*/  WARPSYNC.ALL ;  /* 0x0000000000007948 */ /* 0x000fea0003800000 */
[----:B------:R-:W-:-:S13]  /*07e0*/  ISETP.GE.U32.AND P0, PT, R5, R0, PT ;  /* 0x000000000500720c */ /* 0x000fda0003f06070 */
[----:B------:R-:W-:Y:S05]  /*07f0*/  @P0 EXIT ;  /* 0x000000000000094d */ /* 0x000fea0003800000 */
[----:B-123--:R-:W1:Y:S01]  /*0800*/  LDC.64 R6, c[0x0][0x388] ;  /* 0x0000e200ff067b82 */ /* 0x00ee620000000a00 */
[----:B------:R-:W2:Y:S01]  /*0810*/  FRND.F64 R18, R18 ;  /* 0x0000001200127313 */ /* 0x000ea20000301800 */
[----:B------:R-:W-:-:S05]  /*0820*/  IADD3 R3, PT, PT, R2, R5, RZ ;  /* 0x0000000502037210 */ /* 0x000fca0007ffe0ff */
[----:B-1----:R-:W-:-:S05]  /*0830*/  IMAD.WIDE.U32 R2, R3, 0x8, R6 ;  /* 0x0000000803027825 */ /* 0x002fca00078e0006 */
[----:B--2---:R-:W-:Y:S01]  /*0840*/  STG.E.64 desc[UR4][R2.64], R18 ;  /* 0x0000001202007986 */ /* 0x004fe2000c101b04 */
[----:B------:R-:W-:Y:S05]  /*0850*/  EXIT ;  /* 0x000000000000794d */ /* 0x000fea0003800000 */
.L_x_7821:
        /* <DEDUP_REMOVED lines=11> */
[----:B---3--:R-:W-:Y:S08]  /*0910*/  FRND.F64 R12, R12 ;  /* 0x0000000c000c7313 */ /* 0x008ff00000301800 */
[----:B------:R-:W0:Y:S08]  /*0920*/  FRND.F64 R14, R14 ;  /* 0x0000000e000e7313 */ /* 0x000e300000301800 */
[----:B----4-:R-:W-:Y:S01]  /*0930*/  FRND.F64 R16, R16 ;  /* 0x0000001000107313 */ /* 0x010fe20000301800 */
[----:B0-----:R-:W-:Y:S07]  /*0940*/  STG.E.128 desc[UR4][R20.64], R12 ;  /* 0x0000000c14007986 */ /* 0x001fee000c101d04 */
[----:B------:R-:W0:Y:S08]  /*0950*/  FRND.F64 R18, R18 ;  /* 0x0000001200127313 */ /* 0x000e300000301800 */
[----:B-----5:R-:W-:Y:S01]  /*0960*/  FRND.F64 R4, R4 ;  /* 0x0000000400047313 */ /* 0x020fe20000301800 */
[----:B0-----:R-:W-:Y:S07]  /*0970*/  STG.E.128 desc[UR4][R20.64+0x800], R16 ;  /* 0x0008001014007986 */ /* 0x001fee000c101d04 */
[----:B------:R-:W0:Y:S08]  /*0980*/  FRND.F64 R6, R6 ;  /* 0x0000000600067313 */ /* 0x000e300000301800 */
[----:B------:R-:W-:Y:S01]  /*0990*/  FRND.F64 R8, R8 ;  /* 0x0000000800087313 */ /* 0x000fe20000301800 */
[----:B0-----:R-:W-:Y:S07]  /*09a0*/  STG.E.128 desc[UR4][R20.64+0x1000], R4 ;  /* 0x0010000414007986 */ /* 0x001fee000c101d04 */
[----:B------:R-:W0:Y:S02]  /*09b0*/  FRND.F64 R10, R10 ;  /* 0x0000000a000a7313 */ /* 0x000e240000301800 */
[----:B0-----:R-:W-:Y:S01]  /*09c0*/  STG.E.128 desc[UR4][R20.64+0x1800], R8 ;  /* 0x0018000814007986 */ /* 0x001fe2000c101d04 */
[----:B------:R-:W-:Y:S05]  /*09d0*/  EXIT ;  /* 0x000000000000794d */ /* 0x000fea0003800000 */
.L_x_7830:
        /* <DEDUP_REMOVED lines=10> */
.L_x_19900:


//--------------------- .text._ZN2at6native29vectorized_elementwise_kernelILi4EZZZNS0_17round_kernel_cudaERNS_18TensorIteratorBaseEENKUlvE_clEvENKUlvE_clEvEUldE_St5arrayIPcLm2EEEEviT0_T1_ --------------------------
	.section	.text._ZN2at6native29vectorized_elementwise_kernelILi4EZZZNS0_17round_kernel_cudaERNS_18TensorIteratorBaseEENKUlvE_clEvENKUlvE_clEvEUldE_St5arrayIPcLm2EEEEviT0_T1_,"ax",@progbits
	.align	128
        .global         _ZN2at6native29vectorized_elementwise_kernelILi4EZZZNS0_17round_kernel_cudaERNS_18TensorIteratorBaseEENKUlvE_clEvENKUlvE_clEvEUldE_St5arrayIPcLm2EEEEviT0_T1_
        .type           _ZN2at6native29vectorized_elementwise_kernelILi4EZZZNS0_17round_kernel_cudaERNS_18TensorIteratorBaseEENKUlvE_clEvENKUlvE_clEvEUldE_St5arrayIPcLm2EEEEviT0_T1_,@function
        .size           _ZN2at6native29vectorized_elementwise_kernelILi4EZZZNS0_17round_kernel_cudaERNS_18TensorIteratorBaseEENKUlvE_clEvENKUlvE_clEvEUldE_St5arrayIPcLm2EEEEviT0_T1_,(.L_x_19901 - _ZN2at6native29vectorized_elementwise_kernelILi4EZZZNS0_17round_kernel_cudaERNS_18TensorIteratorBaseEENKUlvE_clEvENKUlvE_clEvEUldE_St5arrayIPcLm2EEEEviT0_T1_)
        .other          _ZN2at6native29vectorized_elementwise_kernelILi4EZZZNS0_17round_kernel_cudaERNS_18TensorIteratorBaseEENKUlvE_clEvENKUlvE_clEvEUldE_St5arrayIPcLm2EEEEviT0_T1_,@"STO_CUDA_ENTRY STV_DEFAULT"
_ZN2at6native29vectorized_elementwise_kernelILi4EZZZNS0_17round_kernel_cudaERNS_18TensorIteratorBaseEENKUlvE_clEvENKUlvE_clEvEUldE_St5arrayIPcLm2EEEEviT0_T1_:
.text._ZN2at6native29vectorized_elementwise_kernelILi4EZZZNS0_17round_kernel_cudaERNS_18TensorIteratorBaseEENKUlvE_clEvENKUlvE_clEvEUldE_St5arrayIPcLm2EEEEviT0_T1_:
        /* <DEDUP_REMOVED lines=83> */
.L_x_7834:
        /* <DEDUP_REMOVED lines=8> */
.L_x_7835:
        /* <DEDUP_REMOVED lines=8> */
.L_x_7836:
        /* <DEDUP_REMOVED lines=8> */
.L_x_7837:
        /* <DEDUP_REMOVED lines=9> */
.L_x_7838:
[----:B------:R-:W-:Y:S05]  /*0740*/  BSYNC.RELIABLE B1 ;  /* 0x0000000000017941 */ /* 0x000fea0003800100 */
.L_x_7833:
[----:B------:R-:W-:-:S13]  /*0750*/  ISETP.GE.U32.AND P0, PT, R5, R0, PT ;  /* 0x000000000500720c */ /* 0x000fda0003f06070 */
[----:B-12--5:R-:W1:Y:S01]  /*0760*/  @!P0 LDC.64 R6, c[0x0][0x388] ;  /* 0x0000e200ff068b82 */ /* 0x026e620000000a00 */
[----:B------:R-:W2:Y:S01]  /*0770*/  @!P0 FRND.F64 R28, R28 ;  /* 0x0000001c001c8313 */ /* 0x000ea20000301800 */
[----:B------:R-:W-:Y:S01]  /*0780*/  @!P0 IADD3 R3, PT, PT, R2, R5, RZ ;  /* 0x0000000502038210 */ /* 0x000fe20007ffe0ff */
[----:B------:R-:W-:-:S04]  /*0790*/  @!P0 VIADD R5, R5, 0x80 ;  /* 0x0000008005058836 */ /* 0x000fc80000000000 */
[----:B-1----:R-:W-:-:S05]  /*07a0*/  @!P0 IMAD.WIDE.U32 R6, R3, 0x8, R6 ;  /* 0x0000000803068825 */ /* 0x002fca00078e0006 */
[----:B--2---:R3:W-:Y:S02]  /*07b0*/  @!P0 STG.E.64 desc[UR4][R6.64], R28 ;  /* 0x0000001c06008986 */ /* 0x0047e4000c101b04 */
.L_x_7839:
[----:B------:R-:W-:Y:S05]  /*07c0*/  BSYNC.RECONVERGENT B0 ;  /* 0x0000000000007941 */ /* 0x000fea0003800200 */
.L_x_7832:
        /* <DEDUP_REMOVED lines=9> */
.L_x_7831:
        /* <DEDUP_REMOVED lines=9> */
[----:B---3--:R-:W-:Y:S08]  /*08f0*/  FRND.F64 R12, R12 ;  /* 0x0000000c000c7313 */ /* 0x008ff00000301800 */
[----:B------:R-:W-:Y:S08]  /*0900*/  FRND.F64 R14, R14 ;  /* 0x0000000e000e7313 */ /* 0x000ff00000301800 */
[----:B------:R-:W-:Y:S08]  /*0910*/  FRND.F64 R16, R16 ;  /* 0x0000001000107313 */ /* 0x000ff00000301800 */
[----:B------:R-:W0:Y:S08]  /*0920*/  FRND.F64 R18, R18 ;  /* 0x0000001200127313 */ /* 0x000e300000301800 */
[----:B----4-:R-:W-:Y:S01]  /*0930*/  FRND.F64 R4, R4 ;  /* 0x0000000400047313 */ /* 0x010fe20000301800 */
[----:B0-----:R-:W-:Y:S07]  /*0940*/  STG.E.ENL2.256 desc[UR4][R20.64], R12, R16 ;  /* 0xf800000c1410797f */ /* 0x001fee000f121804 */
[----:B------:R-:W-:Y:S08]  /*0950*/  FRND.F64 R6, R6 ;  /* 0x0000000600067313 */ /* 0x000ff00000301800 */
[----:B------:R-:W-:Y:S08]  /*0960*/  FRND.F64 R8, R8 ;  /* 0x0000000800087313 */ /* 0x000ff00000301800 */
[----:B------:R-:W0:Y:S02]  /*0970*/  FRND.F64 R10, R10 ;  /* 0x0000000a000a7313 */ /* 0x000e240000301800 */
[----:B0-----:R-:W-:Y:S01]  /*0980*/  STG.E.ENL2.256 desc[UR4][R20.64+0x1000], R4, R8 ;  /* 0xf80080041408797f */ /* 0x001fe2000f121804 */
[----:B------:R-:W-:Y:S05]  /*0990*/  EXIT ;  /* 0x000000000000794d */ /* 0x000fea0003800000 */
.L_x_7840:
        /* <DEDUP_REMOVED lines=14> */
.L_x_19901:


//--------------------- .text._ZN2at6native29vectorized_elementwise_kernelILi8EZZZNS0_17round_kernel_cudaERNS_18TensorIteratorBaseEENKUlvE_clEvENKUlvE_clEvEUldE_St5arrayIPcLm2EEEEviT0_T1_ --------------------------
	.section	.text._ZN2at6native29vectorized_elementwise_kernelILi8EZZZNS0_17round_kernel_cudaERNS_18TensorIteratorBaseEENKUlvE_clEvENKUlvE_clEvEUldE_St5arrayIPcLm2EEEEviT0_T1_,"ax",@progbits
	.align	128
        .global         _ZN2at6native29vectorized_elementwise_kernelILi8EZZZNS0_17round_kernel_cudaERNS_18TensorIteratorBaseEENKUlvE_clEvENKUlvE_clEvEUldE_St5arrayIPcLm2EEEEviT0_T1_
        .type           _ZN2at6native29vectorized_elementwise_kernelILi8EZZZNS0_17round_kernel_cudaERNS_18TensorIteratorBaseEENKUlvE_clEvENKUlvE_clEvEUldE_St5arrayIPcLm2EEEEviT0_T1_,@function
        .size           _ZN2at6native29vectorized_elementwise_kernelILi8EZZZNS0_17round_kernel_cudaERNS_18TensorIteratorBaseEENKUlvE_clEvENKUlvE_clEvEUldE_St5arrayIPcLm2EEEEviT0_T1_,(.L_x_19902 - _ZN2at6native29vectorized_elementwise_kernelILi8EZZZNS0_17round_kernel_cudaERNS_18TensorIteratorBaseEENKUlvE_clEvENKUlvE_clEvEUldE_St5arrayIPcLm2EEEEviT0_T1_)
        .other          _ZN2at6native29vectorized_elementwise_kernelILi8EZZZNS0_17round_kernel_cudaERNS_18TensorIteratorBaseEENKUlvE_clEvENKUlvE_clEvEUldE_St5arrayIPcLm2EEEEviT0_T1_,@"STO_CUDA_ENTRY STV_DEFAULT"
_ZN2at6native29vectorized_elementwise_kernelILi8EZZZNS0_17round_kernel_cudaERNS_18TensorIteratorBaseEENKUlvE_clEvENKUlvE_clEvEUldE_St5arrayIPcLm2EEEEviT0_T1_:
.text._ZN2at6native29vectorized_elementwise_kernelILi8EZZZNS0_17round_kernel_cudaERNS_18TensorIteratorBaseEENKUlvE_clEvENKUlvE_clEvEUldE_St5arrayIPcLm2EEEEviT0_T1_:
        /* <DEDUP_REMOVED lines=83> */
.L_x_7844:
        /* <DEDUP_REMOVED lines=8> */
.L_x_7845:
        /* <DEDUP_REMOVED lines=8> */
.L_x_7846:
        /* <DEDUP_REMOVED lines=8> */
.L_x_7847:
        /* <DEDUP_REMOVED lines=9> */
.L_x_7848:
[----:B------:R-:W-:Y:S05]  /*0740*/  BSYNC.RELIABLE B1 ;  /* 0x0000000000017941 */ /* 0x000fea0003800100 */
.L_x_7843:
[----:B------:R-:W-:-:S13]  /*0750*/  ISETP.GE.U32.AND P0, PT, R5, R0, PT ;  /* 0x000000000500720c */ /* 0x000fda0003f06070 */
[----:B-12--5:R-:W1:Y:S01]  /*0760*/  @!P0 LDC.64 R6, c[0x0][0x388] ;  /* 0x0000e200ff068b82 */ /* 0x026e620000000a00 */
[----:B------:R-:W2:Y:S01]  /*0770*/  @!P0 FRND.F64 R28, R28 ;  /* 0x0000001c001c8313 */ /* 0x000ea20000301800 */
[----:B------:R-:W-:Y:S01]  /*0780*/  @!P0 IADD3 R3, PT, PT, R2, R5, RZ ;  /* 0x0000000502038210 */ /* 0x000fe20007ffe0ff */
[----:B------:R-:W-:-:S04]  /*0790*/  @!P0 VIADD R5, R5, 0x80 ;  /* 0x0000008005058836 */ /* 0x000fc80000000000 */
[----:B-1----:R-:W-:-:S05]  /*07a0*/  @!P0 IMAD.WIDE.U32 R6, R3, 0x8, R6 ;  /* 0x0000000803068825 */ /* 0x002fca00078e0006 */
[----:B--2---:R3:W-:Y:S02]  /*07b0*/  @!P0 STG.E.64 desc[UR4][R6.64], R28 ;  /* 0x0000001c06008986 */ /* 0x0047e4000c101b04 */
.L_x_7849:
[----:B------:R-:W-:Y:S05]  /*07c0*/  BSYNC.RECONVERGENT B0 ;  /* 0x0000000000007941 */ /* 0x000fea0003800200 */
.L_x_7842:
        /* <DEDUP_REMOVED lines=9> */
.L_x_7841:
        /* <DEDUP_REMOVED lines=20> */
.L_x_7850:
        /* <DEDUP_REMOVED lines=14> */
.L_x_19902:


//--------------------- .text._ZN2at6native18elementwise_kernelILi128ELi4EZNS0_15gpu_kernel_implIZZZNS0_22reciprocal_kernel_cudaERNS_18TensorIteratorBaseEENKUlvE_clEvENKUlvE4_clEvEUlN3c108BFloat16EE_EEvS4_RKT_EUliE_EEviT1_ --------------------------
	.section	.text._ZN2at6native18elementwise_kernelILi128ELi4EZNS0_15gpu_kernel_implIZZZNS0_22reciprocal_kernel_cudaERNS_18TensorIteratorBaseEENKUlvE_clEvENKUlvE4_clEvEUlN3c108BFloat16EE_EEvS4_RKT_EUliE_EEviT1_,"ax",@progbits
	.align	128
        .global         _ZN2at6native18elementwise_kernelILi128ELi4EZNS0_15gpu_kernel_implIZZZNS0_22reciprocal_kernel_cudaERNS_18TensorIteratorBaseEENKUlvE_clEvENKUlvE4_clEvEUlN3c108BFloat16EE_EEvS4_RKT_EUliE_EEviT1_
        .type           _ZN2at6native18elementwise_kernelILi128ELi4EZNS0_15gpu_kernel_implIZZZNS0_22reciprocal_kernel_cudaERNS_18TensorIteratorBaseEENKUlvE_clEvENKUlvE4_clEvEUlN3c108BFloat16EE_EEvS4_RKT_EUliE_EEviT1_,@function
        .size           _ZN2at6native18elementwise_kernelILi128ELi4EZNS0_15gpu_kernel_implIZZZNS0_22reciprocal_kernel_cudaERNS_18TensorIteratorBaseEENKUlvE_clEvENKUlvE4_clEvEUlN3c108BFloat16EE_EEvS4_RKT_EUliE_EEviT1_,(.L_x_19903 - _ZN2at6native18elementwise_kernelILi128ELi4EZNS0_15gpu_kernel_implIZZZNS0_22reciprocal_kernel_cudaERNS_18TensorIteratorBaseEENKUlvE_clEvENKUlvE4_clEvEUlN3c108BFloat16EE_EEvS4_RKT_EUliE_EEviT1_)
        .other          _ZN2at6native18elementwise_kernelILi128ELi4EZNS0_15gpu_kernel_implIZZZNS0_22reciprocal_kernel_cudaERNS_18TensorIteratorBaseEENKUlvE_clEvENKUlvE4_clEvEUlN3c108BFloat16EE_EEvS4_RKT_EUliE_EEviT1_,@"STO_CUDA_ENTRY STV_DEFAULT"
_ZN2at6native18elementwise_kernelILi128ELi4EZNS0_15gpu_kernel_implIZZZNS0_22reciprocal_kernel_cudaERNS_18TensorIteratorBaseEENKUlvE_clEvENKUlvE4_clEvEUlN3c108BFloat16EE_EEvS4_RKT_EUliE_EEviT1_:
.text._ZN2at6native18elementwise_kernelILi128ELi4EZNS0_15gpu_kernel_implIZZZNS0_22reciprocal_kernel_cudaERNS_18TensorIteratorBaseEENKUlvE_clEvENKUlvE4_clEvEUlN3c108BFloat16EE_EEvS4_RKT_EUliE_EEviT1_:
        /* <DEDUP_REMOVED lines=319> */
.L_x_7853:
        /* <DEDUP_REMOVED lines=18> */
.L_x_7857:
[----:B------:R-:W2:Y:S02]  /*1510*/  LDG.E.U8 R2, desc[UR36][R2.64] ;  /* 0x0000002402027981 */ /* 0x000ea4000c1e1100 */
[----:B--2---:R-:W-:-:S04]  /*1520*/  I2FP.F32.U32 R0, R2 ;  /* 0x0000000200007245 */ /* 0x004fc80000201000 */
[----:B------:R-:W-:Y:S01]  /*1530*/  F2FP.BF16.F32.PACK_AB R0, RZ, R0 ;  /* 0x00000000ff00723e */ /* 0x000fe200000010ff */
[----:B------:R-:W-:Y:S06]  /*1540*/  BRA `(.L_x_7859) ;  /* 0x0000000c00847947 */ /* 0x000fec0003800000 */
.L_x_7856:
        /* <DEDUP_REMOVED lines=10> */
.L_x_7861:
[----:B------:R-:W2:Y:S02]  /*15f0*/  LDG.E R2, desc[UR36][R2.64] ;  /* 0x0000002402027981 */ /* 0x000ea4000c1e1900 */
[----:B--2---:R-:W-:-:S04]  /*1600*/  I2FP.F32.S32 R0, R2 ;  /* 0x0000000200007245 */ /* 0x004fc80000201400 */
[----:B------:R-:W-:Y:S01]  /*1610*/  F2FP.BF16.F32.PACK_AB R0, RZ, R0 ;  /* 0x00000000ff00723e */ /* 0x000fe200000010ff */
[----:B------:R-:W-:Y:S06]  /*1620*/  BRA `(.L_x_7859) ;  /* 0x0000000c004c7947 */ /* 0x000fec0003800000 */
.L_x_7860:
[----:B------:R-:W2:Y:S02]  /*1630*/  LDG.E.U16 R2, desc[UR36][R2.64] ;  /* 0x0000002402027981 */ /* 0x000ea4000c1e1500 */
[----:B--2---:R-:W0:Y:S02]  /*1640*/  I2F.S16 R0, R2 ;  /* 0x0000000200007306 */ /* 0x004e240000101400 */
[----:B0-----:R-:W-:Y:S01]  /*1650*/  F2FP.BF16.F32.PACK_AB R0, RZ, R0 ;  /* 0x00000000ff00723e */ /* 0x001fe200000010ff */
[----:B------:R-:W-:Y:S06]  /*1660*/  BRA `(.L_x_7859) ;  /* 0x0000000c003c7947 */ /* 0x000fec0003800000 */
.L_x_7855:
        /* <DEDUP_REMOVED lines=9> */
.L_x_7863:
[----:B------:R-:W2:Y:S02]  /*1700*/  LDG.E.U16 R0, desc[UR36][R2.64] ;  /* 0x0000002402007981 */ /* 0x000ea4000c1e1500 */
[----:B--2---:R-:W-:-:S05]  /*1710*/  HADD2.F32 R0, -RZ, R0.H0_H0 ;  /* 0x20000000ff007230 */ /* 0x004fca0000004100 */
[----:B------:R-:W-:Y:S01]  /*1720*/  F2FP.BF16.F32.PACK_AB R0, RZ, R0 ;  /* 0x00000000ff00723e */ /* 0x000fe200000010ff */
[----:B------:R-:W-:Y:S06]  /*1730*/  BRA `(.L_x_7859) ;  /* 0x0000000c00087947 */ /* 0x000fec0003800000 */
.L_x_7862:
        /* <DEDUP_REMOVED lines=9> */
.L_x_7865:
[----:B------:R-:W2:Y:S02]  /*17d0*/  LDG.E.U16 R2, desc[UR36][R2.64] ;  /* 0x0000002402027981 */ /* 0x000ea4000c1e1500 */
[----:B--2---:R-:W-:-:S05]  /*17e0*/  HADD2.F32 R0, -RZ, R2.H0_H0 ;  /* 0x20000002ff007230 */ /* 0x004fca0000004100 */
[----:B------:R-:W-:Y:S01]  /*17f0*/  F2FP.BF16.F32.PACK_AB R0, RZ, R0 ;  /* 0x00000000ff00723e */ /* 0x000fe200000010ff */
[----:B------:R-:W-:Y:S06]  /*1800*/  BRA `(.L_x_7859) ;  /* 0x0000000800d47947 */ /* 0x000fec0003800000 */
.L_x_7864:
        /* <DEDUP_REMOVED lines=8> */
.L_x_7854:
        /* <DEDUP_REMOVED lines=13> */
.L_x_7868:
        /* <DEDUP_REMOVED lines=8> */
.L_x_7867:
        /* <DEDUP_REMOVED lines=27> */
.L_x_7870:
        /* <DEDUP_REMOVED lines=13> */
.L_x_7869:
[----:B------:R0:W5:Y:S01]  /*1c60*/  LDG.E.U16 R0, desc[UR36][R2.64] ;  /* 0x0000002402007981 */ /* 0x000162000c1e1500 */
[----:B------:R-:W-:Y:S05]  /*1c70*/  BRA `(.L_x_7859) ;  /* 0x0000000400b87947 */ /* 0x000fea0003800000 */
.L_x_7866:
        /* <DEDUP_REMOVED lines=12> */
.L_x_7873:
        /* <DEDUP_REMOVED lines=21> */
.L_x_7877:
[----:B------:R-:W-:Y:S05]  /*1e90*/  BSYNC.RECONVERGENT B1 ;  /* 0x0000000000017941 */ /* 0x000fea0003800200 */
.L_x_7876:
[----:B------:R-:W-:Y:S01]  /*1ea0*/  IMAD.SHL.U32 R0, R0, 0x100000, RZ ;  /* 0x0010000000007824 */ /* 0x000fe200078e00ff */
[----:B------:R-:W-:-:S04]  /*1eb0*/  LEA R2, R2, 0x3b800000, 0x17 ;  /* 0x3b80000002027811 */ /* 0x000fc800078eb8ff */
[----:B------:R-:W-:-:S07]  /*1ec0*/  LOP3.LUT R0, R2, R0, R7, 0xfe, !PT ;  /* 0x0000000002007212 */ /* 0x000fce00078efe07 */
.L_x_7875:
[----:B------:R-:W-:Y:S05]  /*1ed0*/  BSYNC.RECONVERGENT B0 ;  /* 0x0000000000007941 */ /* 0x000fea0003800200 */
.L_x_7874:
[----:B------:R-:W-:Y:S01]  /*1ee0*/  F2FP.BF16.F32.PACK_AB R0, RZ, R0 ;  /* 0x00000000ff00723e */ /* 0x000fe200000010ff */
[----:B------:R-:W-:Y:S06]  /*1ef0*/  BRA `(.L_x_7859) ;  /* 0x0000000400187947 */ /* 0x000fec0003800000 */
.L_x_7872:
        /* <DEDUP_REMOVED lines=21> */
.L_x_7881:
[----:B------:R-:W-:Y:S05]  /*2050*/  BSYNC.RECONVERGENT B1 ;  /* 0x0000000000017941 */ /* 0x000fea0003800200 */
.L_x_7880:
[----:B------:R-:W-:Y:S02]  /*2060*/  SHF.L.U32 R0, R0, 0x15, RZ ;  /* 0x0000001500007819 */ /* 0x000fe400000006ff */
[----:B------:R-:W-:-:S04]  /*2070*/  LEA R2, R2, 0x37800000, 0x17 ;  /* 0x3780000002027811 */ /* 0x000fc800078eb8ff */
[----:B------:R-:W-:-:S07]  /*2080*/  LOP3.LUT R0, R2, R0, R7, 0xfe, !PT ;  /* 0x0000000002007212 */ /* 0x000fce00078efe07 */
.L_x_7879:
[----:B------:R-:W-:Y:S05]  /*2090*/  BSYNC.RECONVERGENT B0 ;  /* 0x0000000000007941 */ /* 0x000fea0003800200 */
.L_x_7878:
[----:B------:R-:W-:Y:S01]  /*20a0*/  F2FP.BF16.F32.PACK_AB R0, RZ, R0 ;  /* 0x00000000ff00723e */ /* 0x000fe200000010ff */
[----:B------:R-:W-:Y:S06]  /*20b0*/  BRA `(.L_x_7859) ;  /* 0x0000000000a87947 */ /* 0x000fec0003800000 */
.L_x_7871:
[----:B------:R-:W-:-:S09]  /*20c0*/  UISETP.NE.AND UP0, UPT, UR4, 0x1c, UPT ;  /* 0x0000001c0400788c */ /* 0x000fd2000bf05270 */
[----:B------:R-:W-:Y:S05]  /*20d0*/  BRA.U !UP0, `(.L_x_7882) ;  /* 0x0000000108947547 */ /* 0x000fea000b800000 */
[----:B------:R-:W-:-:S09]  /*20e0*/  UISETP.NE.AND UP0, UPT, UR4, 0x1d, UPT ;  /* 0x0000001d0400788c */ /* 0x000fd2000bf05270 */
[----:B------:R-:W-:Y:S05]  /*20f0*/  BRA.U !UP0, `(.L_x_7883) ;  /* 0x00000001087c7547 */ /* 0x000fea000b800000 */
[----:B------:R-:W-:-:S09]  /*2100*/  UISETP.NE.AND UP0, UPT, UR4, 0x2c, UPT ;  /* 0x0000002c0400788c */ /* 0x000fd2000bf05270 */
[----:B------:R-:W-:Y:S05]  /*2110*/  BRA.U !UP0, `(.L_x_7884) ;  /* 0x0000000108487547 */ /* 0x000fea000b800000 */
.L_x_7858:
        /* <DEDUP_REMOVED lines=16> */
.L_x_7885:
[----:B------:R-:W-:Y:S01]  /*2220*/  PRMT R0, RZ, 0x7610, R0 ;  /* 0x00007610ff007816 */ /* 0x000fe20000000000 */
[----:B------:R-:W-:Y:S06]  /*2230*/  BRA `(.L_x_7859) ;  /* 0x0000000000487947 */ /* 0x000fec0003800000 */
.L_x_7884:
        /* <DEDUP_REMOVED lines=8> */
.L_x_7887:
[----:B------:R-:W-:Y:S05]  /*22c0*/  BSYNC.RECONVERGENT B0 ;  /* 0x0000000000007941 */ /* 0x000fea0003800200 */
.L_x_7886:
[----:B------:R-:W-:Y:S01]  /*22d0*/  F2FP.BF16.F32.PACK_AB R0, RZ, R0 ;  /* 0x00000000ff00723e */ /* 0x000fe200000010ff */
[----:B------:R-:W-:Y:S06]  /*22e0*/  BRA `(.L_x_7859) ;  /* 0x00000000001c7947 */ /* 0x000fec0003800000 */
.L_x_7883:
[----:B------:R-:W2:Y:S02]  /*22f0*/  LDG.E.64 R2, desc[UR36][R2.64] ;  /* 0x0000002402027981 */ /* 0x000ea4000c1e1b00 */
[----:B--2---:R-:W0:Y:S02]  /*2300*/  I2F.U64 R0, R2 ;  /* 0x0000000200007312 */ /* 0x004e240000301000 */
[----:B0-----:R-:W-:Y:S01]  /*2310*/  F2FP.BF16.F32.PACK_AB R0, RZ, R0 ;  /* 0x00000000ff00723e */ /* 0x001fe200000010ff */
[----:B------:R-:W-:Y:S06]  /*2320*/  BRA `(.L_x_7859) ;  /* 0x00000000000c7947 */ /* 0x000fec0003800000 */
.L_x_7882:
[----:B------:R-:W2:Y:S02]  /*2330*/  LDG.E R2, desc[UR36][R2.64] ;  /* 0x0000002402027981 */ /* 0x000ea4000c1e1900 */
[----:B--2---:R-:W-:-:S04]  /*2340*/  I2FP.F32.U32 R0, R2 ;  /* 0x0000000200007245 */ /* 0x004fc80000201000 */
[----:B------:R-:W-:-:S07]  /*2350*/  F2FP.BF16.F32.PACK_AB R0, RZ, R0 ;  /* 0x00000000ff00723e */ /* 0x000fce00000010ff */
.L_x_7859:
[----:B-----5:R-:W-:Y:S01]  /*2360*/  IMAD.U32 R0, R0, 0x10000, RZ ;  /* 0x0001000000007824 */ /* 0x020fe200078e00ff */
[----:B------:R-:W0:Y:S01]  /*2370*/  LDCU.64 UR6, c[0x0][0x580] ;  /* 0x0000b000ff0677ac */ /* 0x000e220008000a00 */
[----:B------:R-:W-:-:S04]  /*2380*/  UPRMT UR4, UR42, 0x9910, URZ ;  /* 0x000099102a047896 */ /* 0x000fc800080000ff */
[----:B------:R-:W1:Y:S01]  /*2390*/  MUFU.RCP R0, R0 ;  /* 0x0000000000007308 */ /* 0x000e620000001000 */
[----:B------:R-:W-:Y:S01]  /*23a0*/  UISETP.GT.AND UP0, UPT, UR4, 0x9, UPT ;  /* 0x000000090400788c */ /* 0x000fe2000bf04270 */
[----:B0-----:R-:W-:Y:S01]  /*23b0*/  IADD3 R2, P0, PT, R16, UR6, RZ ;  /* 0x0000000610027c10 */ /* 0x001fe2000ff1e0ff */
[----:B-1----:R-:W-:-:S04]  /*23c0*/  FADD.FTZ R4, R0, -RZ ;  /* 0x800000ff00047221 */ /* 0x002fc80000010000 */
[----:B------:R-:W-:Y:S01]  /*23d0*/  IMAD.X R3, RZ, RZ, UR7, P0 ;  /* 0x00000007ff037e24 */ /* 0x000fe200080e06ff */
[----:B------:R0:W1:Y:S02]  /*23e0*/  F2F.BF16.F32 R5, R4 ;  /* 0x0000000400057304 */ /* 0x0000640000202000 */
        /* <DEDUP_REMOVED lines=9> */
[----:B-1----:R-:W-:-:S04]  /*2480*/  IMAD.U32 R0, R5, 0x10000, RZ ;  /* 0x0001000005007824 */ /* 0x002fc800078e00ff */
[----:B------:R-:W1:Y:S02]  /*2490*/  F2I.FTZ.TRUNC.NTZ R5, R0 ;  /* 0x0000000000057305 */ /* 0x000e64000021f100 */
[----:B-1----:R4:W-:Y:S01]  /*24a0*/  STG.E.U8 desc[UR36][R2.64], R5 ;  /* 0x0000000502007986 */ /* 0x0029e2000c101124 */
[----:B------:R-:W-:Y:S05]  /*24b0*/  BRA `(.L_x_7893) ;  /* 0x0000000c00807947 */ /* 0x000fea0003800000 */
.L_x_7891:
[----:B-1----:R-:W-:-:S06]  /*24c0*/  SHF.L.U32 R5, R5, 0x10, RZ ;  /* 0x0000001005057819 */ /* 0x002fcc00000006ff */
[----:B0-----:R-:W0:Y:S02]  /*24d0*/  F2I.S64.TRUNC R4, R5 ;  /* 0x0000000500047311 */ /* 0x001e24000020d900 */
[----:B0-----:R3:W-:Y:S01]  /*24e0*/  STG.E.U8 desc[UR36][R2.64], R4 ;  /* 0x0000000402007986 */ /* 0x0017e2000c101124 */
[----:B------:R-:W-:Y:S05]  /*24f0*/  BRA `(.L_x_7893) ;  /* 0x0000000c00707947 */ /* 0x000fea0003800000 */
.L_x_7890:
[----:B------:R-:W-:-:S09]  /*2500*/  UISETP.NE.AND UP0, UPT, UR4, 0x2, UPT ;  /* 0x000000020400788c */ /* 0x000fd2000bf05270 */
[----:B------:R-:W-:Y:S05]  /*2510*/  BRA.U !UP0, `(.L_x_7894) ;  /* 0x0000000108307547 */ /* 0x000fea000b800000 */
[----:B------:R-:W-:-:S09]  /*2520*/  UISETP.NE.AND UP0, UPT, UR4, 0x3, UPT ;  /* 0x000000030400788c */ /* 0x000fd2000bf05270 */
[----:B------:R-:W-:Y:S05]  /*2530*/  BRA.U !UP0, `(.L_x_7895) ;  /* 0x0000000108187547 */ /* 0x000fea000b800000 */
[----:B------:R-:W-:-:S09]  /*2540*/  UISETP.NE.AND UP0, UPT, UR4, 0x4, UPT ;  /* 0x000000040400788c */ /* 0x000fd2000bf05270 */
[----:B------:R-:W-:Y:S05]  /*2550*/  BRA.U UP0, `(.L_x_7892) ;  /* 0x0000000900b87547 */ /* 0x000fea000b800000 */
[----:B-1----:R-:W-:-:S06]  /*2560*/  IMAD.U32 R5, R5, 0x10000, RZ ;  /* 0x0001000005057824 */ /* 0x002fcc00078e00ff */
[----:B0-----:R-:W0:Y:S02]  /*2570*/  F2I.S64.TRUNC R4, R5 ;  /* 0x0000000500047311 */ /* 0x001e24000020d900 */
[----:B0-----:R0:W-:Y:S01]  /*2580*/  STG.E.64 desc[UR36][R2.64], R4 ;  /* 0x0000000402007986 */ /* 0x0011e2000c101b24 */
[----:B------:R-:W-:Y:S05]  /*2590*/  BRA `(.L_x_7893) ;  /* 0x0000000c00487947 */ /* 0x000fea0003800000 */
.L_x_7895:
[----:B-1----:R-:W-:-:S06]  /*25a0*/  IMAD.U32 R5, R5, 0x10000, RZ ;  /* 0x0001000005057824 */ /* 0x002fcc00078e00ff */
[----:B------:R-:W1:Y:S02]  /*25b0*/  F2I.FTZ.TRUNC.NTZ R5, R5 ;  /* 0x0000000500057305 */ /* 0x000e64000021f100 */
[----:B-1----:R1:W-:Y:S01]  /*25c0*/  STG.E desc[UR36][R2.64], R5 ;  /* 0x0000000502007986 */ /* 0x0023e2000c101924 */
[----:B------:R-:W-:Y:S05]  /*25d0*/  BRA `(.L_x_7893) ;  /* 0x0000000c00387947 */ /* 0x000fea0003800000 */
.L_x_7894:
[----:B-1----:R-:W-:-:S06]  /*25e0*/  IMAD.U32 R5, R5, 0x10000, RZ ;  /* 0x0001000005057824 */ /* 0x002fcc00078e00ff */
[----:B------:R-:W1:Y:S02]  /*25f0*/  F2I.FTZ.TRUNC.NTZ R5, R5 ;  /* 0x0000000500057305 */ /* 0x000e64000021f100 */
[----:B-1----:R2:W-:Y:S01]  /*2600*/  STG.E.U16 desc[UR36][R2.64], R5 ;  /* 0x0000000502007986 */ /* 0x0025e2000c101524 */
[----:B------:R-:W-:Y:S05]  /*2610*/  BRA `(.L_x_7893) ;  /* 0x0000000c00287947 */ /* 0x000fea0003800000 */
.L_x_7889:
        /* <DEDUP_REMOVED lines=9> */
.L_x_7897:
[----:B-1----:R-:W-:-:S05]  /*26b0*/  IMAD.U32 R0, R5, 0x10000, RZ ;  /* 0x0001000005007824 */ /* 0x002fca00078e00ff */
[----:B------:R-:W-:-:S05]  /*26c0*/  F2FP.F16.F32.PACK_AB R0, RZ, R0 ;  /* 0x00000000ff00723e */ /* 0x000fca00000000ff */
[----:B------:R1:W-:Y:S01]  /*26d0*/  STG.E.U16 desc[UR36][R2.64], R0 ;  /* 0x0000000002007986 */ /* 0x0003e2000c101524 */
[----:B------:R-:W-:Y:S05]  /*26e0*/  BRA `(.L_x_7893) ;  /* 0x0000000800f47947 */ /* 0x000fea0003800000 */
.L_x_7896:
[----:B------:R-:W-:-:S09]  /*26f0*/  UISETP.NE.AND UP0, UPT, UR4, 0x7, UPT ;  /* 0x000000070400788c */ /* 0x000fd2000bf05270 */
[----:B------:R-:W-:Y:S05]  /*2700*/  BRA.U !UP0, `(.L_x_7898) ;  /* 0x0000000108347547 */ /* 0x000fea000b800000 */
[----:B------:R-:W-:-:S09]  /*2710*/  UISETP.NE.AND UP0, UPT, UR4, 0x8, UPT ;  /* 0x000000080400788c */ /* 0x000fd2000bf05270 */
[----:B------:R-:W-:Y:S05]  /*2720*/  BRA.U !UP0, `(.L_x_7899) ;  /* 0x0000000108187547 */ /* 0x000fea000b800000 */
[----:B------:R-:W-:-:S09]  /*2730*/  UISETP.NE.AND UP0, UPT, UR4, 0x9, UPT ;  /* 0x000000090400788c */ /* 0x000fd2000bf05270 */
[----:B------:R-:W-:Y:S05]  /*2740*/  BRA.U UP0, `(.L_x_7892) ;  /* 0x00000009003c7547 */ /* 0x000fea000b800000 */
[----:B01----:R-:W-:Y:S02]  /*2750*/  IMAD.U32 R4, R5, 0x10000, RZ ;  /* 0x0001000005047824 */ /* 0x003fe400078e00ff */
[----:B------:R-:W-:-:S05]  /*2760*/  IMAD.MOV.U32 R5, RZ, RZ, RZ ;  /* 0x000000ffff057224 */ /* 0x000fca00078e00ff */
[----:B------:R0:W-:Y:S01]  /*2770*/  STG.E.64 desc[UR36][R2.64], R4 ;  /* 0x0000000402007986 */ /* 0x0001e2000c101b24 */
[----:B------:R-:W-:Y:S05]  /*2780*/  BRA `(.L_x_7893) ;  /* 0x0000000800cc7947 */ /* 0x000fea0003800000 */
.L_x_7899:
[----:B-1----:R-:W-:-:S04]  /*2790*/  SHF.L.U32 R5, R5, 0x10, RZ ;  /* 0x0000001005057819 */ /* 0x002fc800000006ff */
[----:B------:R-:W-:-:S04]  /*27a0*/  F2FP.F16.F32.PACK_AB R5, RZ, R5 ;  /* 0x00000005ff05723e */ /* 0x000fc800000000ff */
[----:B------:R-:W-:-:S05]  /*27b0*/  PRMT R5, R5, 0x5410, RZ ;  /* 0x0000541005057816 */ /* 0x000fca00000000ff */
[----:B------:R1:W-:Y:S01]  /*27c0*/  STG.E desc[UR36][R2.64], R5 ;  /* 0x0000000502007986 */ /* 0x0003e2000c101924 */
[----:B------:R-:W-:Y:S05]  /*27d0*/  BRA `(.L_x_7893) ;  /* 0x0000000800b87947 */ /* 0x000fea0003800000 */
.L_x_7898:
[----:B01----:R-:W-:-:S04]  /*27e0*/  IMAD.U32 R4, R5, 0x10000, RZ ;  /* 0x0001000005047824 */ /* 0x003fc800078e00ff */
[----:B------:R-:W-:-:S06]  /*27f0*/  FMUL.FTZ R4, R4, 1 ;  /* 0x3f80000004047820 */ /* 0x000fcc0000410000 */
[----:B------:R-:W0:Y:S02]  /*2800*/  F2F.F64.F32 R4, R4 ;  /* 0x0000000400047310 */ /* 0x000e240000201800 */
[----:B0-----:R0:W-:Y:S01]  /*2810*/  STG.E.64 desc[UR36][R2.64], R4 ;  /* 0x0000000402007986 */ /* 0x0011e2000c101b24 */
[----:B------:R-:W-:Y:S05]  /*2820*/  BRA `(.L_x_7893) ;  /* 0x0000000800a47947 */ /* 0x000fea0003800000 */
.L_x_7888:
        /* <DEDUP_REMOVED lines=13> */
.L_x_7902:
[----:B-1----:R-:W-:Y:S01]  /*2900*/  IMAD.U32 R5, R5, 0x10000, RZ ;  /* 0x0001000005057824 */ /* 0x002fe200078e00ff */
[----:B------:R-:W-:-:S03]  /*2910*/  CS2R R6, SRZ ;  /* 0x0000000000067805 */ /* 0x000fc6000001ff00 */
[----:B------:R-:W-:-:S06]  /*2920*/  FMUL.FTZ R5, R5, 1 ;  /* 0x3f80000005057820 */ /* 0x000fcc0000410000 */
[----:B0-----:R-:W0:Y:S02]  /*2930*/  F2F.F64.F32 R4, R5 ;  /* 0x0000000500047310 */ /* 0x001e240000201800 */
[----:B0-----:R0:W-:Y:S01]  /*2940*/  STG.E.128 desc[UR36][R2.64], R4 ;  /* 0x0000000402007986 */ /* 0x0011e2000c101d24 */
[----:B------:R-:W-:Y:S05]  /*2950*/  BRA `(.L_x_7893) ;  /* 0x0000000800587947 */ /* 0x000fea0003800000 */
.L_x_7901:
        /* <DEDUP_REMOVED lines=15> */
[----:B0-----:R-:W-:Y:S01]  /*2a50*/  @P0 LOP3.LUT R4, R0, 0x1, RZ, 0xc0, !PT ;  /* 0x0000000100040812 */ /* 0x001fe200078ec0ff */
[----:B------:R-:W-:-:S03]  /*2a60*/  @!P0 FADD.FTZ R0, R6, 16384 ;  /* 0x4680000006008421 */ /* 0x000fc60000010000 */
[----:B------:R-:W-:-:S04]  /*2a70*/  @P0 IADD3 R4, PT, PT, R7, 0x407ffff, R4 ;  /* 0x0407ffff07040810 */ /* 0x000fc80007ffe004 */
[----:B------:R-:W-:-:S07]  /*2a80*/  @P0 SHF.R.U32.HI R0, RZ, 0x14, R4 ;  /* 0x00000014ff000819 */ /* 0x000fce0000011604 */
.L_x_7906:
[----:B------:R-:W-:Y:S05]  /*2a90*/  BSYNC.RECONVERGENT B0 ;  /* 0x0000000000007941 */ /* 0x000fea0003800200 */
.L_x_7905:
[----:B------:R-:W-:-:S05]  /*2aa0*/  LOP3.LUT R5, R0, 0x80, R5, 0xf8, !PT ;  /* 0x0000008000057812 */ /* 0x000fca00078ef805 */
[----:B------:R1:W-:Y:S01]  /*2ab0*/  STG.E.U8 desc[UR36][R2.64], R5 ;  /* 0x0000000502007986 */ /* 0x0003e2000c101124 */
[----:B------:R-:W-:Y:S05]  /*2ac0*/  BRA `(.L_x_7893) ;  /* 0x0000000400fc7947 */ /* 0x000fea0003800000 */
.L_x_7904:
[----:B-1----:R-:W-:Y:S01]  /*2ad0*/  IMAD.U32 R7, R5, 0x10000, RZ ;  /* 0x0001000005077824 */ /* 0x002fe200078e00ff */
        /* <DEDUP_REMOVED lines=10> */
[----:B0-----:R-:W-:Y:S01]  /*2b80*/  @P0 LOP3.LUT R4, R0, 0x1, RZ, 0xc0, !PT ;  /* 0x0000000100040812 */ /* 0x001fe200078ec0ff */
[----:B------:R-:W-:-:S03]  /*2b90*/  @!P0 FADD.FTZ R0, R6, 128 ;  /* 0x4300000006008421 */ /* 0x000fc60000010000 */
[----:B------:R-:W-:-:S04]  /*2ba0*/  @P0 IADD3 R4, PT, PT, R7, 0x80fffff, R4 ;  /* 0x080fffff07040810 */ /* 0x000fc80007ffe004 */
[----:B------:R-:W-:-:S07]  /*2bb0*/  @P0 SHF.R.U32.HI R0, RZ, 0x15, R4 ;  /* 0x00000015ff000819 */ /* 0x000fce0000011604 */
.L_x_7908:
[----:B------:R-:W-:Y:S05]  /*2bc0*/  BSYNC.RECONVERGENT B0 ;  /* 0x0000000000007941 */ /* 0x000fea0003800200 */
.L_x_7907:
[----:B------:R-:W-:-:S05]  /*2bd0*/  LOP3.LUT R5, R0, 0x80, R5, 0xf8, !PT ;  /* 0x0000008000057812 */ /* 0x000fca00078ef805 */
[----:B------:R1:W-:Y:S01]  /*2be0*/  STG.E.U8 desc[UR36][R2.64], R5 ;  /* 0x0000000502007986 */ /* 0x0003e2000c101124 */
[----:B------:R-:W-:Y:S05]  /*2bf0*/  BRA `(.L_x_7893) ;  /* 0x0000000400b07947 */ /* 0x000fea0003800000 */
.L_x_7903:
[----:B-1----:R1:W-:Y:S01]  /*2c00*/  STG.E.U16 desc[UR36][R2.64], R5 ;  /* 0x0000000502007986 */ /* 0x0023e2000c101524 */
[----:B------:R-:W-:Y:S05]  /*2c10*/  BRA `(.L_x_7893) ;  /* 0x0000000400a87947 */ /* 0x000fea0003800000 */
.L_x_7900:
        /* <DEDUP_REMOVED lines=12> */
.L_x_7911:
[----:B-1----:R-:W-:Y:S01]  /*2ce0*/  IMAD.U32 R5, R5, 0x10000, RZ ;  /* 0x0001000005057824 */ /* 0x002fe200078e00ff */
[----:B------:R-:W-:Y:S01]  /*2cf0*/  BSSY.RECONVERGENT B0, `(.L_x_7912) ;  /* 0x0000014000007945 */ /* 0x000fe20003800200 */
[----:B------:R-:W-:-:S03]  /*2d00*/  IMAD.MOV.U32 R0, RZ, RZ, 0x80 ;  /* 0x00000080ff007424 */ /* 0x000fc600078e00ff */
[----:B0-----:R-:W-:-:S04]  /*2d10*/  LOP3.LUT R4, R5, 0x7fffffff, RZ, 0xc0, !PT ;  /* 0x7fffffff05047812 */ /* 0x001fc800078ec0ff */
        /* <DEDUP_REMOVED lines=9> */
.L_x_7914:
[----:B------:R-:W-:-:S04]  /*2db0*/  SHF.R.U32.HI R0, RZ, 0x14, R5 ;  /* 0x00000014ff007819 */ /* 0x000fc80000011605 */
[----:B------:R-:W-:-:S04]  /*2dc0*/  LOP3.LUT R0, R0, 0x1, RZ, 0xc0, !PT ;  /* 0x0000000100007812 */ /* 0x000fc800078ec0ff */
[----:B------:R-:W-:-:S04]  /*2dd0*/  IADD3 R0, PT, PT, R5, 0x487ffff, R0 ;  /* 0x0487ffff05007810 */ /* 0x000fc80007ffe000 */
[----:B------:R-:W-:-:S04]  /*2de0*/  SHF.R.U32.HI R0, RZ, 0x14, R0 ;  /* 0x00000014ff007819 */ /* 0x000fc80000011600 */
[----:B------:R-:W-:-:S07]  /*2df0*/  LOP3.LUT R4, R0, 0xff, RZ, 0xc0, !PT ;  /* 0x000000ff00047812 */ /* 0x000fce00078ec0ff */
.L_x_7915:
[----:B------:R-:W-:-:S04]  /*2e00*/  SHF.R.U32.HI R5, RZ, 0x18, R5 ;  /* 0x00000018ff057819 */ /* 0x000fc80000011605 */
[----:B------:R-:W-:-:S04]  /*2e10*/  LOP3.LUT R4, R4, 0x80, R5, 0xf8, !PT ;  /* 0x0000008004047812 */ /* 0x000fc800078ef805 */
[----:B------:R-:W-:-:S07]  /*2e20*/  PRMT R0, R4, 0x7610, R0 ;  /* 0x0000761004007816 */ /* 0x000fce0000000000 */
.L_x_7913:
[----:B------:R-:W-:Y:S05]  /*2e30*/  BSYNC.RECONVERGENT B0 ;  /* 0x0000000000007941 */ /* 0x000fea0003800200 */
.L_x_7912:
[----:B------:R0:W-:Y:S01]  /*2e40*/  STG.E.U8 desc[UR36][R2.64], R0 ;  /* 0x0000000002007986 */ /* 0x0001e2000c101124 */
[----:B------:R-:W-:Y:S05]  /*2e50*/  BRA `(.L_x_7893) ;  /* 0x0000000400187947 */ /* 0x000fea0003800000 */
.L_x_7910:
[----:B-1----:R-:W-:Y:S01]  /*2e60*/  IMAD.U32 R5, R5, 0x10000, RZ ;  /* 0x0001000005057824 */ /* 0x002fe200078e00ff */
[----:B------:R-:W-:Y:S01]  /*2e70*/  BSSY.RECONVERGENT B0, `(.L_x_7916) ;  /* 0x0000014000007945 */ /* 0x000fe20003800200 */
[----:B------:R-:W-:-:S03]  /*2e80*/  MOV R0, 0x80 ;  /* 0x0000008000007802 */ /* 0x000fc60000000f00 */
        /* <DEDUP_REMOVED lines=10> */
.L_x_7918:
[----:B------:R-:W-:-:S04]  /*2f30*/  SHF.R.U32.HI R0, RZ, 0x15, R5 ;  /* 0x00000015ff007819 */ /* 0x000fc80000011605 */
[----:B------:R-:W-:-:S04]  /*2f40*/  LOP3.LUT R0, R0, 0x1, RZ, 0xc0, !PT ;  /* 0x0000000100007812 */ /* 0x000fc800078ec0ff */
[----:B------:R-:W-:-:S04]  /*2f50*/  IADD3 R0, PT, PT, R5, 0x88fffff, R0 ;  /* 0x088fffff05007810 */ /* 0x000fc80007ffe000 */
[----:B------:R-:W-:-:S04]  /*2f60*/  SHF.R.U32.HI R0, RZ, 0x15, R0 ;  /* 0x00000015ff007819 */ /* 0x000fc80000011600 */
[----:B------:R-:W-:-:S07]  /*2f70*/  LOP3.LUT R4, R0, 0xff, RZ, 0xc0, !PT ;  /* 0x000000ff00047812 */ /* 0x000fce00078ec0ff */
.L_x_7919:
[----:B------:R-:W-:-:S04]  /*2f80*/  SHF.R.U32.HI R5, RZ, 0x18, R5 ;  /* 0x00000018ff057819 */ /* 0x000fc80000011605 */
[----:B------:R-:W-:-:S04]  /*2f90*/  LOP3.LUT R4, R4, 0x80, R5, 0xf8, !PT ;  /* 0x0000008004047812 */ /* 0x000fc800078ef805 */
[----:B------:R-:W-:-:S07]  /*2fa0*/  PRMT R0, R4, 0x7610, R0 ;  /* 0x0000761004007816 */ /* 0x000fce0000000000 */
.L_x_7917:
[----:B------:R-:W-:Y:S05]  /*2fb0*/  BSYNC.RECONVERGENT B0 ;  /* 0x0000000000007941 */ /* 0x000fea0003800200 */
.L_x_7916:
[----:B------:R0:W-:Y:S01]  /*2fc0*/  STG.E.U8 desc[UR36][R2.64], R0 ;  /* 0x0000000002007986 */ /* 0x0001e2000c101124 */
[----:B------:R-:W-:Y:S05]  /*2fd0*/  BRA `(.L_x_7893) ;  /* 0x0000000000b87947 */ /* 0x000fea0003800000 */
.L_x_7909:
[----:B------:R-:W-:-:S09]  /*2fe0*/  UISETP.NE.AND UP0, UPT, UR4, 0x1c, UPT ;  /* 0x0000001c0400788c */ /* 0x000fd2000bf05270 */
[----:B------:R-:W-:Y:S05]  /*2ff0*/  BRA.U !UP0, `(.L_x_7920) ;  /* 0x0000000108a47547 */ /* 0x000fea000b800000 */
[----:B------:R-:W-:-:S09]  /*3000*/  UISETP.NE.AND UP0, UPT, UR4, 0x1d, UPT ;  /* 0x0000001d0400788c */ /* 0x000fd2000bf05270 */
[----:B------:R-:W-:Y:S05]  /*3010*/  BRA.U !UP0, `(.L_x_7921) ;  /* 0x00000001088c7547 */ /* 0x000fea000b800000 */
[----:B------:R-:W-:-:S09]  /*3020*/  UISETP.NE.AND UP0, UPT, UR4, 0x2c, UPT ;  /* 0x0000002c0400788c */ /* 0x000fd2000bf05270 */
[----:B------:R-:W-:Y:S05]  /*3030*/  BRA.U !UP0, `(.L_x_7922) ;  /* 0x0000000108447547 */ /* 0x000fea000b800000 */
.L_x_7892:
[----:B------:R-:W-:Y:S01]  /*3040*/  MOV R0, 0x0 ;  /* 0x0000000000007802 */ /* 0x000fe20000000f00 */
        /* <DEDUP_REMOVED lines=15> */
.L_x_7923:
[----:B------:R-:W-:Y:S05]  /*3140*/  BRA `(.L_x_7893) ;  /* 0x00000000005c7947 */ /* 0x000fea0003800000 */
.L_x_7922:
[----:B-1----:R-:W-:-:S05]  /*3150*/  IMAD.U32 R5, R5, 0x10000, RZ ;  /* 0x0001000005057824 */ /* 0x002fca00078e00ff */
[----:B------:R-:W-:-:S04]  /*3160*/  SHF.R.U32.HI R6, RZ, 0x17, R5 ;  /* 0x00000017ff067819 */ /* 0x000fc80000011605 */
[----:B0-----:R-:W-:-:S04]  /*3170*/  LOP3.LUT R4, R6, 0xff, RZ, 0xc0, !PT ;  /* 0x000000ff06047812 */ /* 0x001fc800078ec0ff */
        /* <DEDUP_REMOVED lines=13> */
.L_x_7921:
[----:B-1----:R-:W-:-:S06]  /*3250*/  IMAD.U32 R5, R5, 0x10000, RZ ;  /* 0x0001000005057824 */ /* 0x002fcc00078e00ff */
[----:B0-----:R-:W0:Y:S02]  /*3260*/  F2I.U64.TRUNC R4, R5 ;  /* 0x0000000500047311 */ /* 0x001e24000020d800 */
[----:B0-----:R0:W-:Y:S01]  /*3270*/  STG.E.64 desc[UR36][R2.64], R4 ;  /* 0x0000000402007986 */ /* 0x0011e2000c101b24 */
[----:B------:R-:W-:Y:S05]  /*3280*/  BRA `(.L_x_7893) ;  /* 0x00000000000c7947 */ /* 0x000fea0003800000 */
.L_x_7920:
[----:B-1----:R-:W-:-:S06]  /*3290*/  SHF.L.U32 R5, R5, 0x10, RZ ;  /* 0x0000001005057819 */ /* 0x002fcc00000006ff */
[----:B------:R-:W1:Y:S02]  /*32a0*/  F2I.FTZ.U32.TRUNC.NTZ R5, R5 ;  /* 0x0000000500057305 */ /* 0x000e64000021f000 */
[----:B-1----:R1:W-:Y:S02]  /*32b0*/  STG.E desc[UR36][R2.64], R5 ;  /* 0x0000000502007986 */ /* 0x0023e4000c101924 */
.L_x_7893:
[----:B------:R-:W-:-:S07]  /*32c0*/  VIADD R17, R17, 0x80 ;  /* 0x0000008011117836 */ /* 0x000fce0000000000 */
.L_x_7852:
[----:B------:R-:W-:Y:S05]  /*32d0*/  BSYNC.RECONVERGENT B6 ;  /* 0x0000000000067941 */ /* 0x000fea0003800200 */
.L_x_7851:
[----:B------:R-:W5:Y:S01]  /*32e0*/  LDCU UR4, c[0x0][0x380] ;  /* 0x00007000ff0477ac */ /* 0x000f620008000800 */
[----:B------:R-:W-:Y:S01]  /*32f0*/  BSSY.RECONVERGENT B6, `(.L_x_7924) ;  /* 0x000031f000067945 */ /* 0x000fe20003800200 */
[----:B-----5:R-:W-:-:S13]  /*3300*/  ISETP.GE.AND P0, PT, R17, UR4, PT ;  /* 0x0000000411007c0c */ /* 0x020fda000bf06270 */
[----:B------:R-:W-:Y:S05]  /*3310*/  @P0 BRA `(.L_x_7925) ;  /* 0x0000003000700947 */ /* 0x000fea0003800000 */
[----:B------:R-:W5:Y:S01]  /*3320*/  LDCU UR4, c[0x0][0x388] ;  /* 0x00007100ff0477ac */ /* 0x000f620008000800 */
[----:B01----:R-:W-:Y:S02]  /*3330*/  IMAD.MOV.U32 R0, RZ, RZ, RZ ;  /* 0x000000ffff007224 */ /* 0x003fe400078e00ff */
        /* <DEDUP_REMOVED lines=301> */
.L_x_7926:
[----:B------:R-:W2:Y:S01]  /*4610*/  LDCU.64 UR6, c[0x0][0x588] ;  /* 0x0000b100ff0677ac */ /* 0x000ea20008000a00 */
[----:B------:R-:W-:-:S04]  /*4620*/  UPRMT UR4, UR41, 0x9910, URZ ;  /* 0x0000991029047896 */ /* 0x000fc800080000ff */
[----:B------:R-:W-:Y:S01]  /*4630*/  UISETP.GT.AND UP0, UPT, UR4, 0x9, UPT ;  /* 0x000000090400788c */ /* 0x000fe2000bf04270 */
[----:B--234-:R-:W-:-:S04]  /*4640*/  IADD3 R2, P0, PT, R0, UR6, RZ ;  /* 0x0000000600027c10 */ /* 0x01cfc8000ff1e0ff */
        /* <DEDUP_REMOVED lines=14> */
.L_x_7930:
[----:B------:R-:W2:Y:S02]  /*4730*/  LDG.E.U8 R2, desc[UR36][R2.64] ;  /* 0x0000002402027981 */ /* 0x000ea4000c1e1100 */
[----:B--2---:R-:W-:-:S04]  /*4740*/  I2FP.F32.U32 R0, R2 ;  /* 0x0000000200007245 */ /* 0x004fc80000201000 */
[----:B------:R-:W-:Y:S01]  /*4750*/  F2FP.BF16.F32.PACK_AB R0, RZ, R0 ;  /* 0x00000000ff00723e */ /* 0x000fe200000010ff */
[----:B------:R-:W-:Y:S06]  /*4760*/  BRA `(.L_x_7932) ;  /* 0x0000000c00847947 */ /* 0x000fec0003800000 */
.L_x_7929:
        /* <DEDUP_REMOVED lines=10> */
.L_x_7934:
[----:B------:R-:W2:Y:S02]  /*4810*/  LDG.E R2, desc[UR36][R2.64] ;  /* 0x0000002402027981 */ /* 0x000ea4000c1e1900 */
[----:B--2---:R-:W-:-:S04]  /*4820*/  I2FP.F32.S32 R0, R2 ;  /* 0x0000000200007245 */ /* 0x004fc80000201400 */
[----:B------:R-:W-:Y:S01]  /*4830*/  F2FP.BF16.F32.PACK_AB R0, RZ, R0 ;  /* 0x00000000ff00723e */ /* 0x000fe200000010ff */
[----:B------:R-:W-:Y:S06]  /*4840*/  BRA `(.L_x_7932) ;  /* 0x0000000c004c7947 */ /* 0x000fec0003800000 */
.L_x_7933:
[----:B------:R-:W2:Y:S02]  /*4850*/  LDG.E.U16 R2, desc[UR36][R2.64] ;  /* 0x0000002402027981 */ /* 0x000ea4000c1e1500 */
[----:B--2---:R-:W0:Y:S02]  /*4860*/  I2F.S16 R0, R2 ;  /* 0x0000000200007306 */ /* 0x004e240000101400 */
[----:B0-----:R-:W-:Y:S01]  /*4870*/  F2FP.BF16.F32.PACK_AB R0, RZ, R0 ;  /* 0x00000000ff00723e */ /* 0x001fe200000010ff */
[----:B------:R-:W-:Y:S06]  /*4880*/  BRA `(.L_x_7932) ;  /* 0x0000000c003c7947 */ /* 0x000fec0003800000 */
.L_x_7928:
        /* <DEDUP_REMOVED lines=9> */
.L_x_7936:
[----:B------:R-:W2:Y:S02]  /*4920*/  LDG.E.U16 R0, desc[UR36][R2.64] ;  /* 0x0000002402007981 */ /* 0x000ea4000c1e1500 */
[----:B--2---:R-:W-:-:S05]  /*4930*/  HADD2.F32 R0, -RZ, R0.H0_H0 ;  /* 0x20000000ff007230 */ /* 0x004fca0000004100 */
[----:B------:R-:W-:Y:S01]  /*4940*/  F2FP.BF16.F32.PACK_AB R0, RZ, R0 ;  /* 0x00000000ff00723e */ /* 0x000fe200000010ff */
[----:B------:R-:W-:Y:S06]  /*4950*/  BRA `(.L_x_7932) ;  /* 0x0000000c00087947 */ /* 0x000fec0003800000 */
.L_x_7935:
        /* <DEDUP_REMOVED lines=9> */
.L_x_7938:
[----:B------:R-:W2:Y:S02]  /*49f0*/  LDG.E.U16 R2, desc[UR36][R2.64] ;  /* 0x0000002402027981 */ /* 0x000ea4000c1e1500 */
[----:B--2---:R-:W-:-:S05]  /*4a00*/  HADD2.F32 R0, -RZ, R2.H0_H0 ;  /* 0x20000002ff007230 */ /* 0x004fca0000004100 */
[----:B------:R-:W-:Y:S01]  /*4a10*/  F2FP.BF16.F32.PACK_AB R0, RZ, R0 ;  /* 0x00000000ff00723e */ /* 0x000fe200000010ff */
[----:B------:R-:W-:Y:S06]  /*4a20*/  BRA `(.L_x_7932) ;  /* 0x0000000800d47947 */ /* 0x000fec0003800000 */
.L_x_7937:
        /* <DEDUP_REMOVED lines=8> */
.L_x_7927:
        /* <DEDUP_REMOVED lines=13> */
.L_x_7941:
        /* <DEDUP_REMOVED lines=8> */
.L_x_7940:
        /* <DEDUP_REMOVED lines=27> */
.L_x_7943:
        /* <DEDUP_REMOVED lines=13> */
.L_x_7942:
[----:B------:R0:W5:Y:S01]  /*4e80*/  LDG.E.U16 R0, desc[UR36][R2.64] ;  /* 0x0000002402007981 */ /* 0x000162000c1e1500 */
[----:B------:R-:W-:Y:S05]  /*4e90*/  BRA `(.L_x_7932) ;  /* 0x0000000400b87947 */ /* 0x000fea0003800000 */
.L_x_7939:
        /* <DEDUP_REMOVED lines=12> */
.L_x_7946:
        /* <DEDUP_REMOVED lines=21> */
.L_x_7950:
[----:B------:R-:W-:Y:S05]  /*50b0*/  BSYNC.RECONVERGENT B1 ;  /* 0x0000000000017941 */ /* 0x000fea0003800200 */
.L_x_7949:
[----:B------:R-:W-:Y:S01]  /*50c0*/  IMAD.SHL.U32 R0, R0, 0x100000, RZ ;  /* 0x0010000000007824 */ /* 0x000fe200078e00ff */
[----:B------:R-:W-:-:S04]  /*50d0*/  LEA R2, R2, 0x3b800000, 0x17 ;  /* 0x3b80000002027811 */ /* 0x000fc800078eb8ff */
[----:B------:R-:W-:-:S07]  /*50e0*/  LOP3.LUT R0, R2, R0, R7, 0xfe, !PT ;  /* 0x0000000002007212 */ /* 0x000fce00078efe07 */
.L_x_7948:
[----:B------:R-:W-:Y:S05]  /*50f0*/  BSYNC.RECONVERGENT B0 ;  /* 0x0000000000007941 */ /* 0x000fea0003800200 */
.L_x_7947:
[----:B------:R-:W-:Y:S01]  /*5100*/  F2FP.BF16.F32.PACK_AB R0, RZ, R0 ;  /* 0x00000000ff00723e */ /* 0x000fe200000010ff */
[----:B------:R-:W-:Y:S06]  /*5110*/  BRA `(.L_x_7932) ;  /* 0x0000000400187947 */ /* 0x000fec0003800000 */
.L_x_7945:
        /* <DEDUP_REMOVED lines=21> */
.L_x_7954:
[----:B------:R-:W-:Y:S05]  /*5270*/  BSYNC.RECONVERGENT B1 ;  /* 0x0000000000017941 */ /* 0x000fea0003800200 */
.L_x_7953:
[----:B------:R-:W-:Y:S01]  /*5280*/  IMAD.SHL.U32 R0, R0, 0x200000, RZ ;  /* 0x0020000000007824 */ /* 0x000fe200078e00ff */
[----:B------:R-:W-:-:S04]  /*5290*/  LEA R2, R2, 0x37800000, 0x17 ;  /* 0x3780000002027811 */ /* 0x000fc800078eb8ff */
[----:B------:R-:W-:-:S07]  /*52a0*/  LOP3.LUT R0, R2, R0, R7, 0xfe, !PT ;  /* 0x0000000002007212 */ /* 0x000fce00078efe07 */
.L_x_7952:
[----:B------:R-:W-:Y:S05]  /*52b0*/  BSYNC.RECONVERGENT B0 ;  /* 0x0000000000007941 */ /* 0x000fea0003800200 */
.L_x_7951:
[----:B------:R-:W-:Y:S01]  /*52c0*/  F2FP.BF16.F32.PACK_AB R0, RZ, R0 ;  /* 0x00000000ff00723e */ /* 0x000fe200000010ff */
[----:B------:R-:W-:Y:S06]  /*52d0*/  BRA `(.L_x_7932) ;  /* 0x0000000000a87947 */ /* 0x000fec0003800000 */
.L_x_7944:
        /* <DEDUP_REMOVED lines=14> */
.L_x_7958:
[----:B------:R-:W-:Y:S05]  /*53c0*/  BSYNC.RECONVERGENT B0 ;  /* 0x0000000000007941 */ /* 0x000fea0003800200 */
.L_x_7957:
[----:B------:R-:W-:Y:S01]  /*53d0*/  F2FP.BF16.F32.PACK_AB R0, RZ, R0 ;  /* 0x00000000ff00723e */ /* 0x000fe200000010ff */
[----:B------:R-:W-:Y:S06]  /*53e0*/  BRA `(.L_x_7932) ;  /* 0x0000000000647947 */ /* 0x000fec0003800000 */
.L_x_7931:
        /* <DEDUP_REMOVED lines=16> */
.L_x_7959:
[----:B------:R-:W-:Y:S01]  /*54f0*/  PRMT R0, RZ, 0x7610, R0 ;  /* 0x00007610ff007816 */ /* 0x000fe20000000000 */
[----:B------:R-:W-:Y:S06]  /*5500*/  BRA `(.L_x_7932) ;  /* 0x00000000001c7947 */ /* 0x000fec0003800000 */
.L_x_7956:
[----:B------:R-:W2:Y:S02]  /*5510*/  LDG.E.64 R2, desc[UR36][R2.64] ;  /* 0x0000002402027981 */ /* 0x000ea4000c1e1b00 */
[----:B--2---:R-:W0:Y:S02]  /*5520*/  I2F.U64 R0, R2 ;  /* 0x0000000200007312 */ /* 0x004e240000301000 */
[----:B0-----:R-:W-:Y:S01]  /*5530*/  F2FP.BF16.F32.PACK_AB R0, RZ, R0 ;  /* 0x00000000ff00723e */ /* 0x001fe200000010ff */
[----:B------:R-:W-:Y:S06]  /*5540*/  BRA `(.L_x_7932) ;  /* 0x00000000000c7947 */ /* 0x000fec0003800000 */
.L_x_7955:
[----:B------:R-:W2:Y:S02]  /*5550*/  LDG.E R2, desc[UR36][R2.64] ;  /* 0x0000002402027981 */ /* 0x000ea4000c1e1900 */
[----:B--2---:R-:W-:-:S04]  /*5560*/  I2FP.F32.U32 R0, R2 ;  /* 0x0000000200007245 */ /* 0x004fc80000201000 */
[----:B------:R-:W-:-:S07]  /*5570*/  F2FP.BF16.F32.PACK_AB R0, RZ, R0 ;  /* 0x00000000ff00723e */ /* 0x000fce00000010ff */
.L_x_7932:
[----:B-----5:R-:W-:Y:S01]  /*5580*/  IMAD.U32 R0, R0, 0x10000, RZ ;  /* 0x0001000000007824 */ /* 0x020fe200078e00ff */
[----:B------:R-:W0:Y:S01]  /*5590*/  LDCU.64 UR6, c[0x0][0x580] ;  /* 0x0000b000ff0677ac */ /* 0x000e220008000a00 */
[----:B------:R-:W-:-:S04]  /*55a0*/  UPRMT UR4, UR42, 0x9910, URZ ;  /* 0x000099102a047896 */ /* 0x000fc800080000ff */
[----:B------:R-:W1:Y:S01]  /*55b0*/  MUFU.RCP R0, R0 ;  /* 0x0000000000007308 */ /* 0x000e620000001000 */
[----:B------:R-:W-:Y:S01]  /*55c0*/  UISETP.GT.AND UP0, UPT, UR4, 0x9, UPT ;  /* 0x000000090400788c */ /* 0x000fe2000bf04270 */
[----:B0-----:R-:W-:Y:S01]  /*55d0*/  IADD3 R2, P0, PT, R16, UR6, RZ ;  /* 0x0000000610027c10 */ /* 0x001fe2000ff1e0ff */
[----:B-1----:R-:W-:-:S03]  /*55e0*/  FADD.FTZ R4, R0, -RZ ;  /* 0x800000ff00047221 */ /* 0x002fc60000010000 */
[----:B------:R-:W-:Y:S02]  /*55f0*/  IADD3.X R3, PT, PT, RZ, UR7, RZ, P0, !PT ;  /* 0x00000007ff037c10 */ /* 0x000fe400087fe4ff */
        /* <DEDUP_REMOVED lines=14> */
.L_x_7963:
[----:B-1----:R-:W-:-:S06]  /*56e0*/  IMAD.U32 R5, R5, 0x10000, RZ ;  /* 0x0001000005057824 */ /* 0x002fcc00078e00ff */
[----:B0-----:R-:W0:Y:S02]  /*56f0*/  F2I.S64.TRUNC R4, R5 ;  /* 0x0000000500047311 */ /* 0x001e24000020d900 */
[----:B0-----:R0:W-:Y:S01]  /*5700*/  STG.E.U8 desc[UR36][R2.64], R4 ;  /* 0x0000000402007986 */ /* 0x0011e2000c101124 */
[----:B------:R-:W-:Y:S05]  /*5710*/  BRA `(.L_x_7965) ;  /* 0x0000000c006c7947 */ /* 0x000fea0003800000 */
.L_x_7962:
[----:B------:R-:W-:-:S09]  /*5720*/  UISETP.NE.AND UP0, UPT, UR4, 0x2, UPT ;  /* 0x000000020400788c */ /* 0x000fd2000bf05270 */
[----:B------:R-:W-:Y:S05]  /*5730*/  BRA.U !UP0, `(.L_x_7966) ;  /* 0x0000000108307547 */ /* 0x000fea000b800000 */
[----:B------:R-:W-:-:S09]  /*5740*/  UISETP.NE.AND UP0, UPT, UR4, 0x3, UPT ;  /* 0x000000030400788c */ /* 0x000fd2000bf05270 */
[----:B------:R-:W-:Y:S05]  /*5750*/  BRA.U !UP0, `(.L_x_7967) ;  /* 0x0000000108187547 */ /* 0x000fea000b800000 */
[----:B------:R-:W-:-:S09]  /*5760*/  UISETP.NE.AND UP0, UPT, UR4, 0x4, UPT ;  /* 0x000000040400788c */ /* 0x000fd2000bf05270 */
[----:B------:R-:W-:Y:S05]  /*5770*/  BRA.U UP0, `(.L_x_7964) ;  /* 0x0000000900787547 */ /* 0x000fea000b800000 */
[----:B-1----:R-:W-:-:S06]  /*5780*/  SHF.L.U32 R5, R5, 0x10, RZ ;  /* 0x0000001005057819 */ /* 0x002fcc00000006ff */
[----:B0-----:R-:W0:Y:S02]  /*5790*/  F2I.S64.TRUNC R4, R5 ;  /* 0x0000000500047311 */ /* 0x001e24000020d900 */
[----:B0-----:R0:W-:Y:S01]  /*57a0*/  STG.E.64 desc[UR36][R2.64], R4 ;  /* 0x0000000402007986 */ /* 0x0011e2000c101b24 */
[----:B------:R-:W-:Y:S05]  /*57b0*/  BRA `(.L_x_7965) ;  /* 0x0000000c00447947 */ /* 0x000fea0003800000 */
.L_x_7967:
[----:B-1----:R-:W-:-:S06]  /*57c0*/  IMAD.U32 R5, R5, 0x10000, RZ ;  /* 0x0001000005057824 */ /* 0x002fcc00078e00ff */
[----:B------:R-:W1:Y:S02]  /*57d0*/  F2I.FTZ.TRUNC.NTZ R5, R5 ;  /* 0x0000000500057305 */ /* 0x000e64000021f100 */
[----:B-1----:R1:W-:Y:S01]  /*57e0*/  STG.E desc[UR36][R2.64], R5 ;  /* 0x0000000502007986 */ /* 0x0023e2000c101924 */
[----:B------:R-:W-:Y:S05]  /*57f0*/  BRA `(.L_x_7965) ;  /* 0x0000000c00347947 */ /* 0x000fea0003800000 */
.L_x_7966:
[----:B-1----:R-:W-:-:S06]  /*5800*/  IMAD.U32 R5, R5, 0x10000, RZ ;  /* 0x0001000005057824 */ /* 0x002fcc00078e00ff */
[----:B------:R-:W1:Y:S02]  /*5810*/  F2I.FTZ.TRUNC.NTZ R5, R5 ;  /* 0x0000000500057305 */ /* 0x000e64000021f100 */
[----:B-1----:R1:W-:Y:S01]  /*5820*/  STG.E.U16 desc[UR36][R2.64], R5 ;  /* 0x0000000502007986 */ /* 0x0023e2000c101524 */
[----:B------:R-:W-:Y:S05]  /*5830*/  BRA `(.L_x_7965) ;  /* 0x0000000c00247947 */ /* 0x000fea0003800000 */
.L_x_7961:
        /* <DEDUP_REMOVED lines=9> */
.L_x_7969:
[----:B-1----:R-:W-:-:S05]  /*58d0*/  IMAD.U32 R0, R5, 0x10000, RZ ;  /* 0x0001000005007824 */ /* 0x002fca00078e00ff */
[----:B------:R-:W-:-:S05]  /*58e0*/  F2FP.F16.F32.PACK_AB R0, RZ, R0 ;  /* 0x00000000ff00723e */ /* 0x000fca00000000ff */
[----:B------:R1:W-:Y:S01]  /*58f0*/  STG.E.U16 desc[UR36][R2.64], R0 ;  /* 0x0000000002007986 */ /* 0x0003e2000c101524 */
[----:B------:R-:W-:Y:S05]  /*5900*/  BRA `(.L_x_7965) ;  /* 0x0000000800f07947 */ /* 0x000fea0003800000 */
.L_x_7968:
[----:B------:R-:W-:-:S09]  /*5910*/  UISETP.NE.AND UP0, UPT, UR4, 0x7, UPT ;  /* 0x000000070400788c */ /* 0x000fd2000bf05270 */
[----:B------:R-:W-:Y:S05]  /*5920*/  BRA.U !UP0, `(.L_x_7970) ;  /* 0x0000000108347547 */ /* 0x000fea000b800000 */
[----:B------:R-:W-:-:S09]  /*5930*/  UISETP.NE.AND UP0, UPT, UR4, 0x8, UPT ;  /* 0x000000080400788c */ /* 0x000fd2000bf05270 */
[----:B------:R-:W-:Y:S05]  /*5940*/  BRA.U !UP0, `(.L_x_7971) ;  /* 0x0000000108187547 */ /* 0x000fea000b800000 */
[----:B------:R-:W-:-:S09]  /*5950*/  UISETP.NE.AND UP0, UPT, UR4, 0x9, UPT ;  /* 0x000000090400788c */ /* 0x000fd2000bf05270 */
[----:B------:R-:W-:Y:S05]  /*5960*/  BRA.U UP0, `(.L_x_7964) ;  /* 0x0000000500fc7547 */ /* 0x000fea000b800000 */
[----:B01----:R-:W-:Y:S01]  /*5970*/  IMAD.U32 R4, R5, 0x10000, RZ ;  /* 0x0001000005047824 */ /* 0x003fe200078e00ff */
[----:B------:R-:W-:-:S05]  /*5980*/  MOV R5, RZ ;  /* 0x000000ff00057202 */ /* 0x000fca0000000f00 */
[----:B------:R0:W-:Y:S01]  /*5990*/  STG.E.64 desc[UR36][R2.64], R4 ;  /* 0x0000000402007986 */ /* 0x0001e2000c101b24 */
[----:B------:R-:W-:Y:S05]  /*59a0*/  BRA `(.L_x_7965) ;  /* 0x0000000800c87947 */ /* 0x000fea0003800000 */
.L_x_7971:
[----:B-1----:R-:W-:-:S05]  /*59b0*/  IMAD.U32 R5, R5, 0x10000, RZ ;  /* 0x0001000005057824 */ /* 0x002fca00078e00ff */
[----:B------:R-:W-:-:S04]  /*59c0*/  F2FP.F16.F32.PACK_AB R5, RZ, R5 ;  /* 0x00000005ff05723e */ /* 0x000fc800000000ff */
[----:B------:R-:W-:-:S05]  /*59d0*/  PRMT R5, R5, 0x5410, RZ ;  /* 0x0000541005057816 */ /* 0x000fca00000000ff */
[----:B------:R1:W-:Y:S01]  /*59e0*/  STG.E desc[UR36][R2.64], R5 ;  /* 0x0000000502007986 */ /* 0x0003e2000c101924 */
[----:B------:R-:W-:Y:S05]  /*59f0*/  BRA `(.L_x_7965) ;  /* 0x0000000800b47947 */ /* 0x000fea0003800000 */
.L_x_7970:
[----:B01----:R-:W-:-:S04]  /*5a00*/  IMAD.U32 R4, R5, 0x10000, RZ ;  /* 0x0001000005047824 */ /* 0x003fc800078e00ff */
[----:B------:R-:W-:-:S06]  /*5a10*/  FMUL.FTZ R4, R4, 1 ;  /* 0x3f80000004047820 */ /* 0x000fcc0000410000 */
[----:B------:R-:W0:Y:S02]  /*5a20*/  F2F.F64.F32 R4, R4 ;  /* 0x0000000400047310 */ /* 0x000e240000201800 */
[----:B0-----:R0:W-:Y:S01]  /*5a30*/  STG.E.64 desc[UR36][R2.64], R4 ;  /* 0x0000000402007986 */ /* 0x0011e2000c101b24 */
[----:B------:R-:W-:Y:S05]  /*5a40*/  BRA `(.L_x_7965) ;  /* 0x0000000800a07947 */ /* 0x000fea0003800000 */
.L_x_7960:
        /* <DEDUP_REMOVED lines=14> */
.L_x_7975:
[----:B-1----:R-:W-:Y:S01]  /*5b30*/  IMAD.U32 R5, R5, 0x10000, RZ ;  /* 0x0001000005057824 */ /* 0x002fe200078e00ff */
[----:B------:R-:W-:Y:S01]  /*5b40*/  BSSY.RECONVERGENT B0, `(.L_x_7976) ;  /* 0x0000013000007945 */ /* 0x000fe20003800200 */
[----:B------:R-:W-:-:S03]  /*5b50*/  IMAD.MOV.U32 R0, RZ, RZ, 0x80 ;  /* 0x00000080ff007424 */ /* 0x000fc600078e00ff */
[----:B0-----:R-:W-:-:S04]  /*5b60*/  LOP3.LUT R4, R5, 0x7fffffff, RZ, 0xc0, !PT ;  /* 0x7fffffff05047812 */ /* 0x001fc800078ec0ff */
        /* <DEDUP_REMOVED lines=14> */
.L_x_7978:
[----:B------:R-:W-:-:S04]  /*5c50*/  SHF.R.U32.HI R5, RZ, 0x18, R5 ;  /* 0x00000018ff057819 */ /* 0x000fc80000011605 */
[----:B------:R-:W-:-:S07]  /*5c60*/  LOP3.LUT R0, R0, 0x80, R5, 0xf8, !PT ;  /* 0x0000008000007812 */ /* 0x000fce00078ef805 */
.L_x_7977:
[----:B------:R-:W-:Y:S05]  /*5c70*/  BSYNC.RECONVERGENT B0 ;  /* 0x0000000000007941 */ /* 0x000fea0003800200 */
.L_x_7976:
[----:B------:R0:W-:Y:S01]  /*5c80*/  STG.E.U8 desc[UR36][R2.64], R0 ;  /* 0x0000000002007986 */ /* 0x0001e2000c101124 */
[----:B------:R-:W-:Y:S05]  /*5c90*/  BRA `(.L_x_7965) ;  /* 0x00000008000c7947 */ /* 0x000fea0003800000 */
.L_x_7974:
        /* <DEDUP_REMOVED lines=18> */
.L_x_7981:
[----:B------:R-:W-:-:S04]  /*5dc0*/  SHF.R.U32.HI R5, RZ, 0x18, R5 ;  /* 0x00000018ff057819 */ /* 0x000fc80000011605 */
[----:B------:R-:W-:-:S07]  /*5dd0*/  LOP3.LUT R0, R0, 0x80, R5, 0xf8, !PT ;  /* 0x0000008000007812 */ /* 0x000fce00078ef805 */
.L_x_7980:
[----:B------:R-:W-:Y:S05]  /*5de0*/  BSYNC.RECONVERGENT B0 ;  /* 0x0000000000007941 */ /* 0x000fea0003800200 */
.L_x_7979:
[----:B------:R0:W-:Y:S01]  /*5df0*/  STG.E.U8 desc[UR36][R2.64], R0 ;  /* 0x0000000002007986 */ /* 0x0001e2000c101124 */
[----:B------:R-:W-:Y:S05]  /*5e00*/  BRA `(.L_x_7965) ;  /* 0x0000000400b07947 */ /* 0x000fea0003800000 */
.L_x_7973:
        /* <DEDUP_REMOVED lines=22> */
.L_x_7983:
[----:B-1----:R-:W-:-:S06]  /*5f70*/  SHF.L.U32 R5, R5, 0x10, RZ ;  /* 0x0000001005057819 */ /* 0x002fcc00000006ff */
[----:B0-----:R-:W0:Y:S02]  /*5f80*/  F2I.U64.TRUNC R4, R5 ;  /* 0x0000000500047311 */ /* 0x001e24000020d800 */
[----:B0-----:R0:W-:Y:S01]  /*5f90*/  STG.E.64 desc[UR36][R2.64], R4 ;  /* 0x0000000402007986 */ /* 0x0011e2000c101b24 */
[----:B------:R-:W-:Y:S05]  /*5fa0*/  BRA `(.L_x_7965) ;  /* 0x0000000400487947 */ /* 0x000fea0003800000 */
.L_x_7982:
[----:B-1----:R-:W-:-:S06]  /*5fb0*/  IMAD.U32 R5, R5, 0x10000, RZ ;  /* 0x0001000005057824 */ /* 0x002fcc00078e00ff */
[----:B------:R-:W1:Y:S02]  /*5fc0*/  F2I.FTZ.U32.TRUNC.NTZ R5, R5 ;  /* 0x0000000500057305 */ /* 0x000e64000021f000 */
[----:B-1----:R1:W-:Y:S01]  /*5fd0*/  STG.E desc[UR36][R2.64], R5 ;  /* 0x0000000502007986 */ /* 0x0023e2000c101924 */
[----:B------:R-:W-:Y:S05]  /*5fe0*/  BRA `(.L_x_7965) ;  /* 0x0000000400387947 */ /* 0x000fea0003800000 */
.L_x_7972:
        /* <DEDUP_REMOVED lines=11> */
.L_x_7985:
[----:B-1----:R-:W-:Y:S02]  /*60a0*/  SHF.L.U32 R5, R5, 0x10, RZ ;  /* 0x0000001005057819 */ /* 0x002fe400000006ff */
[----:B------:R-:W-:-:S03]  /*60b0*/  CS2R R6, SRZ ;  /* 0x0000000000067805 */ /* 0x000fc6000001ff00 */
[----:B------:R-:W-:-:S06]  /*60c0*/  FMUL.FTZ R5, R5, 1 ;  /* 0x3f80000005057820 */ /* 0x000fcc0000410000 */
[----:B0-----:R-:W0:Y:S02]  /*60d0*/  F2F.F64.F32 R4, R5 ;  /* 0x0000000500047310 */ /* 0x001e240000201800 */
[----:B0-----:R0:W-:Y:S01]  /*60e0*/  STG.E.128 desc[UR36][R2.64], R4 ;  /* 0x0000000402007986 */ /* 0x0011e2000c101d24 */
[----:B------:R-:W-:Y:S05]  /*60f0*/  BRA `(.L_x_7965) ;  /* 0x0000000000f47947 */ /* 0x000fea0003800000 */
.L_x_7984:
[----:B------:R-:W-:-:S09]  /*6100*/  UISETP.NE.AND UP0, UPT, UR4, 0xf, UPT ;  /* 0x0000000f0400788c */ /* 0x000fd2000bf05270 */
[----:B------:R-:W-:Y:S05]  /*6110*/  BRA.U !UP0, `(.L_x_7986) ;  /* 0x0000000108e87547 */ /* 0x000fea000b800000 */
[----:B------:R-:W-:-:S09]  /*6120*/  UISETP.NE.AND UP0, UPT, UR4, 0x17, UPT ;  /* 0x000000170400788c */ /* 0x000fd2000bf05270 */
[----:B------:R-:W-:Y:S05]  /*6130*/  BRA.U !UP0, `(.L_x_7987) ;  /* 0x0000000108907547 */ /* 0x000fea000b800000 */
[----:B------:R-:W-:-:S09]  /*6140*/  UISETP.NE.AND UP0, UPT, UR4, 0x18, UPT ;  /* 0x000000180400788c */ /* 0x000fd2000bf05270 */
[----:B------:R-:W-:Y:S05]  /*6150*/  BRA.U !UP0, `(.L_x_7988) ;  /* 0x0000000108447547 */ /* 0x000fea000b800000 */
.L_x_7964:
[----:B------:R-:W-:Y:S01]  /*6160*/  MOV R0, 0x0 ;  /* 0x0000000000007802 */ /* 0x000fe20000000f00 */
        /* <DEDUP_REMOVED lines=15> */
.L_x_7989:
[----:B------:R-:W-:Y:S05]  /*6260*/  BRA `(.L_x_7965) ;  /* 0x0000000000987947 */ /* 0x000fea0003800000 */
.L_x_7988:
[----:B-1----:R-:W-:Y:S01]  /*6270*/  IMAD.U32 R7, R5, 0x10000, RZ ;  /* 0x0001000005077824 */ /* 0x002fe200078e00ff */
[----:B------:R-:W-:Y:S01]  /*6280*/  BSSY.RECONVERGENT B0, `(.L_x_7990) ;  /* 0x000000c000007945 */ /* 0x000fe20003800200 */
[----:B------:R-:W-:-:S03]  /*6290*/  IMAD.MOV.U32 R0, RZ, RZ, 0x7f ;  /* 0x0000007fff007424 */ /* 0x000fc600078e00ff */
[----:B0-----:R-:W-:Y:S02]  /*62a0*/  LOP3.LUT R4, R7, 0x7fffffff, RZ, 0xc0, !PT ;  /* 0x7fffffff07047812 */ /* 0x001fe400078ec0ff */
        /* <DEDUP_REMOVED lines=9> */
.L_x_7991:
[----:B------:R-:W-:Y:S05]  /*6340*/  BSYNC.RECONVERGENT B0 ;  /* 0x0000000000007941 */ /* 0x000fea0003800200 */
.L_x_7990:
[----:B------:R-:W-:-:S05]  /*6350*/  LOP3.LUT R5, R0, 0x80, R5, 0xf8, !PT ;  /* 0x0000008000057812 */ /* 0x000fca00078ef805 */
[----:B------:R3:W-:Y:S01]  /*6360*/  STG.E.U8 desc[UR36][R2.64], R5 ;  /* 0x0000000502007986 */ /* 0x0007e2000c101124 */
[----:B------:R-:W-:Y:S05]  /*6370*/  BRA `(.L_x_7965) ;  /* 0x0000000000547947 */ /* 0x000fea0003800000 */
.L_x_7987:
[----:B-1----:R-:W-:Y:S01]  /*6380*/  SHF.L.U32 R5, R5, 0x10, RZ ;  /* 0x0000001005057819 */ /* 0x002fe200000006ff */
[----:B------:R-:W-:Y:S03]  /*6390*/  BSSY.RECONVERGENT B0, `(.L_x_7992) ;  /* 0x000000e000007945 */ /* 0x000fe60003800200 */
[----:B0-----:R-:W-:-:S04]  /*63a0*/  LOP3.LUT R4, R5, 0x7fffffff, RZ, 0xc0, !PT ;  /* 0x7fffffff05047812 */ /* 0x001fc800078ec0ff */
        /* <DEDUP_REMOVED lines=9> */
.L_x_7993:
[----:B------:R-:W-:Y:S01]  /*6440*/  IMAD.MOV.U32 R0, RZ, RZ, 0x7f ;  /* 0x0000007fff007424 */ /* 0x000fe200078e00ff */
[----:B------:R-:W-:-:S04]  /*6450*/  ISETP.GT.U32.AND P0, PT, R4, 0x7f800000, PT ;  /* 0x7f8000000400780c */ /* 0x000fc80003f04070 */
[----:B------:R-:W-:-:S09]  /*6460*/  SEL R0, R0, 0x7c, P0 ;  /* 0x0000007c00007807 */ /* 0x000fd20000000000 */
.L_x_7994:
[----:B------:R-:W-:Y:S05]  /*6470*/  BSYNC.RECONVERGENT B0 ;  /* 0x0000000000007941 */ /* 0x000fea0003800200 */
.L_x_7992:
[----:B------:R-:W-:-:S04]  /*6480*/  SHF.R.U32.HI R5, RZ, 0x18, R5 ;  /* 0x00000018ff057819 */ /* 0x000fc80000011605 */
[----:B------:R-:W-:-:S05]  /*6490*/  LOP3.LUT R5, R0, 0x80, R5, 0xf8, !PT ;  /* 0x0000008000057812 */ /* 0x000fca00078ef805 */
[----:B------:R2:W-:Y:S01]  /*64a0*/  STG.E.U8 desc[UR36][R2.64], R5 ;  /* 0x0000000502007986 */ /* 0x0005e2000c101124 */
[----:B------:R-:W-:Y:S05]  /*64b0*/  BRA `(.L_x_7965) ;  /* 0x0000000000047947 */ /* 0x000fea0003800000 */
.L_x_7986:
[----:B-1----:R1:W-:Y:S02]  /*64c0*/  STG.E.U16 desc[UR36][R2.64], R5 ;  /* 0x0000000502007986 */ /* 0x0023e4000c101524 */
.L_x_7965:
[----:B------:R-:W-:-:S07]  /*64d0*/  VIADD R17, R17, 0x80 ;  /* 0x0000008011117836 */ /* 0x000fce0000000000 */
.L_x_7925:
[----:B------:R-:W-:Y:S05]  /*64e0*/  BSYNC.RECONVERGENT B6 ;  /* 0x0000000000067941 */ /* 0x000fea0003800200 */
.L_x_7924:
[----:B------:R-:W5:Y:S01]  /*64f0*/  LDCU UR4, c[0x0][0x380] ;  /* 0x00007000ff0477ac */ /* 0x000f620008000800 */
[----:B------:R-:W-:Y:S01]  /*6500*/  BSSY.RECONVERGENT B6, `(.L_x_7995) ;  /* 0x000031f000067945 */ /* 0x000fe20003800200 */
[----:B-----5:R-:W-:-:S13]  /*6510*/  ISETP.GE.AND P0, PT, R17, UR4, PT ;  /* 0x0000000411007c0c */ /* 0x020fda000bf06270 */
[----:B------:R-:W-:Y:S05]  /*6520*/  @P0 BRA `(.L_x_7996) ;  /* 0x0000003000700947 */ /* 0x000fea0003800000 */
[----:B------:R-:W5:Y:S01]  /*6530*/  LDCU UR4, c[0x0][0x388] ;  /* 0x00007100ff0477ac */ /* 0x000f620008000800 */
[----:B01----:R-:W-:Y:S01]  /*6540*/  MOV R0, RZ ;  /* 0x000000ff00007202 */ /* 0x003fe20000000f00 */
[----:B------:R-:W-:Y:S01]  /*6550*/  IMAD.MOV.U32 R16, RZ, RZ, RZ ;  /* 0x000000ffff107224 */ /* 0x000fe200078e00ff */
[----:B-----5:R-:W-:-:S09]  /*6560*/  UISETP.NE.AND UP0, UPT, UR4, URZ, UPT ;  /* 0x000000ff0400728c */ /* 0x020fd2000bf05270 */
[----:B------:R-:W-:Y:S05]  /*6570*/  BRA.U !UP0, `(.L_x_7997) ;  /* 0x0000001108a87547 */ /* 0x000fea000b800000 */
[----:B------:R-:W2:Y:S01]  /*6580*/  LDCU.64 UR4, c[0x0][0x390] ;  /* 0x00007200ff0477ac */ /* 0x000ea20008000a00 */
[----:B------:R-:W-:Y:S01]  /*6590*/  IMAD.MOV.U32 R16, RZ, RZ, RZ ;  /* 0x000000ffff107224 */ /* 0x000fe200078e00ff */
[----:B------:R-:W0:Y:S01]  /*65a0*/  LDCU UR6, c[0x0][0x38c] ;  /* 0x00007180ff0677ac */ /* 0x000e220008000800 */
[----:B------:R-:W1:Y:S01]  /*65b0*/  LDCU.64 UR8, c[0x0][0x4b8] ;  /* 0x00009700ff0877ac */ /* 0x000e620008000a00 */
[----:B------:R-:W-:Y:S01]  /*65c0*/  UISETP.NE.AND UP0, UPT, UR40, URZ, UPT ;  /* 0x000000ff2800728c */ /* 0x000fe2000bf05270 */
[----:B--234-:R-:W-:-:S05]  /*65d0*/  IMAD.HI.U32 R2, R17, UR4, R16 ;  /* 0x0000000411027c27 */ /* 0x01cfca000f8e0010 */
[----:B------:R-:W-:-:S04]  /*65e0*/  SHF.R.U32.HI R3, RZ, UR5, R2 ;  /* 0x00000005ff037c19 */ /* 0x000fc80008011602 */
[----:B------:R-:W-:-:S05]  /*65f0*/  IADD3 R0, PT, PT, -R3, RZ, RZ ;  /* 0x000000ff03007210 */ /* 0x000fca0007ffe1ff */
        /* <DEDUP_REMOVED lines=290> */
.L_x_7997:
[----:B------:R-:W2:Y:S01]  /*7820*/  LDCU.64 UR6, c[0x0][0x588] ;  /* 0x0000b100ff0677ac */ /* 0x000ea20008000a00 */
        /* <DEDUP_REMOVED lines=17> */
.L_x_8001:
[----:B------:R-:W2:Y:S02]  /*7940*/  LDG.E.U8 R2, desc[UR36][R2.64] ;  /* 0x0000002402027981 */ /* 0x000ea4000c1e1100 */
[----:B--2---:R-:W-:-:S04]  /*7950*/  I2FP.F32.U32 R0, R2 ;  /* 0x0000000200007245 */ /* 0x004fc80000201000 */
[----:B------:R-:W-:Y:S01]  /*7960*/  F2FP.BF16.F32.PACK_AB R0, RZ, R0 ;  /* 0x00000000ff00723e */ /* 0x000fe200000010ff */
[----:B------:R-:W-:Y:S06]  /*7970*/  BRA `(.L_x_8003) ;  /* 0x0000000c00847947 */ /* 0x000fec0003800000 */
.L_x_8000:
        /* <DEDUP_REMOVED lines=10> */
.L_x_8005:
[----:B------:R-:W2:Y:S02]  /*7a20*/  LDG.E R2, desc[UR36][R2.64] ;  /* 0x0000002402027981 */ /* 0x000ea4000c1e1900 */
[----:B--2---:R-:W-:-:S04]  /*7a30*/  I2FP.F32.S32 R0, R2 ;  /* 0x0000000200007245 */ /* 0x004fc80000201400 */
[----:B------:R-:W-:Y:S01]  /*7a40*/  F2FP.BF16.F32.PACK_AB R0, RZ, R0 ;  /* 0x00000000ff00723e */ /* 0x000fe200000010ff */
[----:B------:R-:W-:Y:S06]  /*7a50*/  BRA `(.L_x_8003) ;  /* 0x0000000c004c7947 */ /* 0x000fec0003800000 */
.L_x_8004:
[----:B------:R-:W2:Y:S02]  /*7a60*/  LDG.E.U16 R2, desc[UR36][R2.64] ;  /* 0x0000002402027981 */ /* 0x000ea4000c1e1500 */
[----:B--2---:R-:W0:Y:S02]  /*7a70*/  I2F.S16 R0, R2 ;  /* 0x0000000200007306 */ /* 0x004e240000101400 */
[----:B0-----:R-:W-:Y:S01]  /*7a80*/  F2FP.BF16.F32.PACK_AB R0, RZ, R0 ;  /* 0x00000000ff00723e */ /* 0x001fe200000010ff */
[----:B------:R-:W-:Y:S06]  /*7a90*/  BRA `(.L_x_8003) ;  /* 0x0000000c003c7947 */ /* 0x000fec0003800000 */
.L_x_7999:
        /* <DEDUP_REMOVED lines=9> */
.L_x_8007:
[----:B------:R-:W2:Y:S02]  /*7b30*/  LDG.E.U16 R0, desc[UR36][R2.64] ;  /* 0x0000002402007981 */ /* 0x000ea4000c1e1500 */
[----:B--2---:R-:W-:-:S05]  /*7b40*/  HADD2.F32 R0, -RZ, R0.H0_H0 ;  /* 0x20000000ff007230 */ /* 0x004fca0000004100 */
[----:B------:R-:W-:Y:S01]  /*7b50*/  F2FP.BF16.F32.PACK_AB R0, RZ, R0 ;  /* 0x00000000ff00723e */ /* 0x000fe200000010ff */
[----:B------:R-:W-:Y:S06]  /*7b60*/  BRA `(.L_x_8003) ;  /* 0x0000000c00087947 */ /* 0x000fec0003800000 */
.L_x_8006:
        /* <DEDUP_REMOVED lines=9> */
.L_x_8009:
[----:B------:R-:W2:Y:S02]  /*7c00*/  LDG.E.U16 R2, desc[UR36][R2.64] ;  /* 0x0000002402027981 */ /* 0x000ea4000c1e1500 */
[----:B--2---:R-:W-:-:S05]  /*7c10*/  HADD2.F32 R0, -RZ, R2.H0_H0 ;  /* 0x20000002ff007230 */ /* 0x004fca0000004100 */
[----:B------:R-:W-:Y:S01]  /*7c20*/  F2FP.BF16.F32.PACK_AB R0, RZ, R0 ;  /* 0x00000000ff00723e */ /* 0x000fe200000010ff */
[----:B------:R-:W-:Y:S06]  /*7c30*/  BRA `(.L_x_8003) ;  /* 0x0000000800d47947 */ /* 0x000fec0003800000 */
.L_x_8008:
        /* <DEDUP_REMOVED lines=8> */
.L_x_7998:
        /* <DEDUP_REMOVED lines=13> */
.L_x_8012:
        /* <DEDUP_REMOVED lines=8> */
.L_x_8011:
        /* <DEDUP_REMOVED lines=27> */
.L_x_8014:
        /* <DEDUP_REMOVED lines=13> */
.L_x_8013:
[----:B------:R0:W5:Y:S01]  /*8090*/  LDG.E.U16 R0, desc[UR36][R2.64] ;  /* 0x0000002402007981 */ /* 0x000162000c1e1500 */
[----:B------:R-:W-:Y:S05]  /*80a0*/  BRA `(.L_x_8003) ;  /* 0x0000000400b87947 */ /* 0x000fea0003800000 */
.L_x_8010:
        /* <DEDUP_REMOVED lines=12> */
.L_x_8017:
        /* <DEDUP_REMOVED lines=21> */
.L_x_8021:
[----:B------:R-:W-:Y:S05]  /*82c0*/  BSYNC.RECONVERGENT B1 ;  /* 0x0000000000017941 */ /* 0x000fea0003800200 */
.L_x_8020:
[----:B------:R-:W-:Y:S02]  /*82d0*/  SHF.L.U32 R0, R0, 0x14, RZ ;  /* 0x0000001400007819 */ /* 0x000fe400000006ff */
[----:B------:R-:W-:-:S04]  /*82e0*/  LEA R2, R2, 0x3b800000, 0x17 ;  /* 0x3b80000002027811 */ /* 0x000fc800078eb8ff */
[----:B------:R-:W-:-:S07]  /*82f0*/  LOP3.LUT R0, R2, R0, R7, 0xfe, !PT ;  /* 0x0000000002007212 */ /* 0x000fce00078efe07 */
.L_x_8019:
[----:B------:R-:W-:Y:S05]  /*8300*/  BSYNC.RECONVERGENT B0 ;  /* 0x0000000000007941 */ /* 0x000fea0003800200 */
.L_x_8018:
[----:B------:R-:W-:Y:S01]  /*8310*/  F2FP.BF16.F32.PACK_AB R0, RZ, R0 ;  /* 0x00000000ff00723e */ /* 0x000fe200000010ff */
[----:B------:R-:W-:Y:S06]  /*8320*/  BRA `(.L_x_8003) ;  /* 0x0000000400187947 */ /* 0x000fec0003800000 */
.L_x_8016:
        /* <DEDUP_REMOVED lines=21> */
.L_x_8025:
[----:B------:R-:W-:Y:S05]  /*8480*/  BSYNC.RECONVERGENT B1 ;  /* 0x0000000000017941 */ /* 0x000fea0003800200 */
.L_x_8024:
[----:B------:R-:W-:Y:S01]  /*8490*/  IMAD.SHL.U32 R0, R0, 0x200000, RZ ;  /* 0x0020000000007824 */ /* 0x000fe200078e00ff */
[----:B------:R-:W-:-:S04]  /*84a0*/  LEA R2, R2, 0x37800000, 0x17 ;  /* 0x3780000002027811 */ /* 0x000fc800078eb8ff */
[----:B------:R-:W-:-:S07]  /*84b0*/  LOP3.LUT R0, R2, R0, R7, 0xfe, !PT ;  /* 0x0000000002007212 */ /* 0x000fce00078efe07 */
.L_x_8023:
[----:B------:R-:W-:Y:S05]  /*84c0*/  BSYNC.RECONVERGENT B0 ;  /* 0x0000000000007941 */ /* 0x000fea0003800200 */
.L_x_8022:
[----:B------:R-:W-:Y:S01]  /*84d0*/  F2FP.BF16.F32.PACK_AB R0, RZ, R0 ;  /* 0x00000000ff00723e */ /* 0x000fe200000010ff */
[----:B------:R-:W-:Y:S06]  /*84e0*/  BRA `(.L_x_8003) ;  /* 0x0000000000a87947 */ /* 0x000fec0003800000 */
.L_x_8015:
        /* <DEDUP_REMOVED lines=14> */
.L_x_8029:
[----:B------:R-:W-:Y:S05]  /*85d0*/  BSYNC.RECONVERGENT B0 ;  /* 0x0000000000007941 */ /* 0x000fea0003800200 */
.L_x_8028:
[----:B------:R-:W-:Y:S01]  /*85e0*/  F2FP.BF16.F32.PACK_AB R0, RZ, R0 ;  /* 0x00000000ff00723e */ /* 0x000fe200000010ff */
[----:B------:R-:W-:Y:S06]  /*85f0*/  BRA `(.L_x_8003) ;  /* 0x0000000000647947 */ /* 0x000fec0003800000 */
.L_x_8002:
        /* <DEDUP_REMOVED lines=16> */
.L_x_8030:
[----:B------:R-:W-:Y:S01]  /*8700*/  PRMT R0, RZ, 0x7610, R0 ;  /* 0x00007610ff007816 */ /* 0x000fe20000000000 */
[----:B------:R-:W-:Y:S06]  /*8710*/  BRA `(.L_x_8003) ;  /* 0x00000000001c7947 */ /* 0x000fec0003800000 */
.L_x_8027:
[----:B------:R-:W2:Y:S02]  /*8720*/  LDG.E.64 R2, desc[UR36][R2.64] ;  /* 0x0000002402027981 */ /* 0x000ea4000c1e1b00 */
[----:B--2---:R-:W0:Y:S02]  /*8730*/  I2F.U64 R0, R2 ;  /* 0x0000000200007312 */ /* 0x004e240000301000 */
[----:B0-----:R-:W-:Y:S01]  /*8740*/  F2FP.BF16.F32.PACK_AB R0, RZ, R0 ;  /* 0x00000000ff00723e */ /* 0x001fe200000010ff */
[----:B------:R-:W-:Y:S06]  /*8750*/  BRA `(.L_x_8003) ;  /* 0x00000000000c7947 */ /* 0x000fec0003800000 */
.L_x_8026:
[----:B------:R-:W2:Y:S02]  /*8760*/  LDG.E R2, desc[UR36][R2.64] ;  /* 0x0000002402027981 */ /* 0x000ea4000c1e1900 */
[----:B--2---:R-:W-:-:S04]  /*8770*/  I2FP.F32.U32 R0, R2 ;  /* 0x0000000200007245 */ /* 0x004fc80000201000 */
[----:B------:R-:W-:-:S07]  /*8780*/  F2FP.BF16.F32.PACK_AB R0, RZ, R0 ;  /* 0x00000000ff00723e */ /* 0x000fce00000010ff */
.L_x_8003:
[----:B-----5:R-:W-:Y:S01]  /*8790*/  SHF.L.U32 R0, R0, 0x10, RZ ;  /* 0x0000001000007819 */ /* 0x020fe200000006ff */
        /* <DEDUP_REMOVED lines=21> */
.L_x_8034:
[----:B-1----:R-:W-:-:S06]  /*88f0*/  SHF.L.U32 R5, R5, 0x10, RZ ;  /* 0x0000001005057819 */ /* 0x002fcc00000006ff */
[----:B0-----:R-:W0:Y:S02]  /*8900*/  F2I.S64.TRUNC R4, R5 ;  /* 0x0000000500047311 */ /* 0x001e24000020d900 */
[----:B0-----:R0:W-:Y:S01]  /*8910*/  STG.E.U8 desc[UR36][R2.64], R4 ;  /* 0x0000000402007986 */ /* 0x0011e2000c101124 */
[----:B------:R-:W-:Y:S05]  /*8920*/  BRA `(.L_x_8036) ;  /* 0x0000000c006c7947 */ /* 0x000fea0003800000 */
.L_x_8033:
        /* <DEDUP_REMOVED lines=10> */
.L_x_8038:
[----:B-1----:R-:W-:-:S06]  /*89d0*/  IMAD.U32 R5, R5, 0x10000, RZ ;  /* 0x0001000005057824 */ /* 0x002fcc00078e00ff */
[----:B------:R-:W1:Y:S02]  /*89e0*/  F2I.FTZ.TRUNC.NTZ R5, R5 ;  /* 0x0000000500057305 */ /* 0x000e64000021f100 */
[----:B-1----:R3:W-:Y:S01]  /*89f0*/  STG.E desc[UR36][R2.64], R5 ;  /* 0x0000000502007986 */ /* 0x0027e2000c101924 */
[----:B------:R-:W-:Y:S05]  /*8a00*/  BRA `(.L_x_8036) ;  /* 0x0000000c00347947 */ /* 0x000fea0003800000 */
.L_x_8037:
[----:B-1----:R-:W-:-:S06]  /*8a10*/  SHF.L.U32 R5, R5, 0x10, RZ ;  /* 0x0000001005057819 */ /* 0x002fcc00000006ff */
[----:B------:R-:W1:Y:S02]  /*8a20*/  F2I.FTZ.TRUNC.NTZ R5, R5 ;  /* 0x0000000500057305 */ /* 0x000e64000021f100 */
[----:B-1----:R1:W-:Y:S01]  /*8a30*/  STG.E.U16 desc[UR36][R2.64], R5 ;  /* 0x0000000502007986 */ /* 0x0023e2000c101524 */
[----:B------:R-:W-:Y:S05]  /*8a40*/  BRA `(.L_x_8036) ;  /* 0x0000000c00247947 */ /* 0x000fea0003800000 */
.L_x_8032:
        /* <DEDUP_REMOVED lines=9> */
.L_x_8040:
[----:B-1----:R-:W-:-:S05]  /*8ae0*/  IMAD.U32 R0, R5, 0x10000, RZ ;  /* 0x0001000005007824 */ /* 0x002fca00078e00ff */
[----:B------:R-:W-:-:S05]  /*8af0*/  F2FP.F16.F32.PACK_AB R0, RZ, R0 ;  /* 0x00000000ff00723e */ /* 0x000fca00000000ff */
[----:B------:R1:W-:Y:S01]  /*8b00*/  STG.E.U16 desc[UR36][R2.64], R0 ;  /* 0x0000000002007986 */ /* 0x0003e2000c101524 */
[----:B------:R-:W-:Y:S05]  /*8b10*/  BRA `(.L_x_8036) ;  /* 0x0000000800f07947 */ /* 0x000fea0003800000 */
.L_x_8039:
[----:B------:R-:W-:-:S09]  /*8b20*/  UISETP.NE.AND UP0, UPT, UR4, 0x7, UPT ;  /* 0x000000070400788c */ /* 0x000fd2000bf05270 */
[----:B------:R-:W-:Y:S05]  /*8b30*/  BRA.U !UP0, `(.L_x_8041) ;  /* 0x0000000108347547 */ /* 0x000fea000b800000 */
[----:B------:R-:W-:-:S09]  /*8b40*/  UISETP.NE.AND UP0, UPT, UR4, 0x8, UPT ;  /* 0x000000080400788c */ /* 0x000fd2000bf05270 */
[----:B------:R-:W-:Y:S05]  /*8b50*/  BRA.U !UP0, `(.L_x_8042) ;  /* 0x0000000108187547 */ /* 0x000fea000b800000 */
[----:B------:R-:W-:-:S09]  /*8b60*/  UISETP.NE.AND UP0, UPT, UR4, 0x9, UPT ;  /* 0x000000090400788c */ /* 0x000fd2000bf05270 */
[----:B------:R-:W-:Y:S05]  /*8b70*/  BRA.U UP0, `(.L_x_8035) ;  /* 0x0000000500fc7547 */ /* 0x000fea000b800000 */
[----:B01----:R-:W-:Y:S01]  /*8b80*/  SHF.L.U32 R4, R5, 0x10, RZ ;  /* 0x0000001005047819 */ /* 0x003fe200000006ff */
[----:B------:R-:W-:-:S05]  /*8b90*/  IMAD.MOV.U32 R5, RZ, RZ, RZ ;  /* 0x000000ffff057224 */ /* 0x000fca00078e00ff */
[----:B------:R0:W-:Y:S01]  /*8ba0*/  STG.E.64 desc[UR36][R2.64], R4 ;  /* 0x0000000402007986 */ /* 0x0001e2000c101b24 */
[----:B------:R-:W-:Y:S05]  /*8bb0*/  BRA `(.L_x_8036) ;  /* 0x0000000800c87947 */ /* 0x000fea0003800000 */
.L_x_8042:
[----:B-1----:R-:W-:-:S05]  /*8bc0*/  IMAD.U32 R5, R5, 0x10000, RZ ;  /* 0x0001000005057824 */ /* 0x002fca00078e00ff */
[----:B------:R-:W-:-:S04]  /*8bd0*/  F2FP.F16.F32.PACK_AB R5, RZ, R5 ;  /* 0x00000005ff05723e */ /* 0x000fc800000000ff */
[----:B------:R-:W-:-:S05]  /*8be0*/  PRMT R5, R5, 0x5410, RZ ;  /* 0x0000541005057816 */ /* 0x000fca00000000ff */
[----:B------:R1:W-:Y:S01]  /*8bf0*/  STG.E desc[UR36][R2.64], R5 ;  /* 0x0000000502007986 */ /* 0x0003e2000c101924 */
[----:B------:R-:W-:Y:S05]  /*8c00*/  BRA `(.L_x_8036) ;  /* 0x0000000800b47947 */ /* 0x000fea0003800000 */
.L_x_8041:
[----:B01----:R-:W-:-:S05]  /*8c10*/  SHF.L.U32 R4, R5, 0x10, RZ ;  /* 0x0000001005047819 */ /* 0x003fca00000006ff */
[----:B------:R-:W-:-:S06]  /*8c20*/  FMUL.FTZ R4, R4, 1 ;  /* 0x3f80000004047820 */ /* 0x000fcc0000410000 */
[----:B------:R-:W0:Y:S02]  /*8c30*/  F2F.F64.F32 R4, R4 ;  /* 0x0000000400047310 */ /* 0x000e240000201800 */
[----:B0-----:R0:W-:Y:S01]  /*8c40*/  STG.E.64 desc[UR36][R2.64], R4 ;  /* 0x0000000402007986 */ /* 0x0011e2000c101b24 */
[----:B------:R-:W-:Y:S05]  /*8c50*/  BRA `(.L_x_8036) ;  /* 0x0000000800a07947 */ /* 0x000fea0003800000 */
.L_x_8031:
        /* <DEDUP_REMOVED lines=14> */
.L_x_8046:
[----:B-1----:R-:W-:Y:S01]  /*8d40*/  IMAD.U32 R5, R5, 0x10000, RZ ;  /* 0x0001000005057824 */ /* 0x002fe200078e00ff */
[----:B------:R-:W-:Y:S01]  /*8d50*/  BSSY.RECONVERGENT B0, `(.L_x_8047) ;  /* 0x0000013000007945 */ /* 0x000fe20003800200 */
[----:B------:R-:W-:-:S03]  /*8d60*/  MOV R0, 0x80 ;  /* 0x0000008000007802 */ /* 0x000fc60000000f00 */
        /* <DEDUP_REMOVED lines=15> */
.L_x_8049:
[----:B------:R-:W-:-:S04]  /*8e60*/  SHF.R.U32.HI R5, RZ, 0x18, R5 ;  /* 0x00000018ff057819 */ /* 0x000fc80000011605 */
[----:B------:R-:W-:-:S07]  /*8e70*/  LOP3.LUT R0, R0, 0x80, R5, 0xf8, !PT ;  /* 0x0000008000007812 */ /* 0x000fce00078ef805 */
.L_x_8048:
[----:B------:R-:W-:Y:S05]  /*8e80*/  BSYNC.RECONVERGENT B0 ;  /* 0x0000000000007941 */ /* 0x000fea0003800200 */
.L_x_8047:
[----:B------:R0:W-:Y:S01]  /*8e90*/  STG.E.U8 desc[UR36][R2.64], R0 ;  /* 0x0000000002007986 */ /* 0x0001e2000c101124 */
[----:B------:R-:W-:Y:S05]  /*8ea0*/  BRA `(.L_x_8036) ;  /* 0x00000008000c7947 */ /* 0x000fea0003800000 */
.L_x_8045:
[----:B-1----:R-:W-:Y:S01]  /*8eb0*/  IMAD.U32 R5, R5, 0x10000, RZ ;  /* 0x0001000005057824 */ /* 0x002fe200078e00ff */
[----:B------:R-:W-:Y:S01]  /*8ec0*/  BSSY.RECONVERGENT B0, `(.L_x_8050) ;  /* 0x0000013000007945 */ /* 0x000fe20003800200 */
[----:B------:R-:W-:-:S03]  /*8ed0*/  HFMA2 R0, -RZ, RZ, 0, 7.62939453125e-06 ;  /* 0x00000080ff007431 */ /* 0x000fc600000001ff */
        /* <DEDUP_REMOVED lines=15> */
.L_x_8052:
[----:B------:R-:W-:-:S04]  /*8fd0*/  SHF.R.U32.HI R5, RZ, 0x18, R5 ;  /* 0x00000018ff057819 */ /* 0x000fc80000011605 */
[----:B------:R-:W-:-:S07]  /*8fe0*/  LOP3.LUT R0, R0, 0x80, R5, 0xf8, !PT ;  /* 0x0000008000007812 */ /* 0x000fce00078ef805 */
.L_x_8051:
[----:B------:R-:W-:Y:S05]  /*8ff0*/  BSYNC.RECONVERGENT B0 ;  /* 0x0000000000007941 */ /* 0x000fea0003800200 */
.L_x_8050:
[----:B------:R0:W-:Y:S01]  /*9000*/  STG.E.U8 desc[UR36][R2.64], R0 ;  /* 0x0000000002007986 */ /* 0x0001e2000c101124 */
[----:B------:R-:W-:Y:S05]  /*9010*/  BRA `(.L_x_8036) ;  /* 0x0000000400b07947 */ /* 0x000fea0003800000 */
.L_x_8044:
        /* <DEDUP_REMOVED lines=22> */
.L_x_8054:
[----:B-1----:R-:W-:-:S06]  /*9180*/  IMAD.U32 R5, R5, 0x10000, RZ ;  /* 0x0001000005057824 */ /* 0x002fcc00078e00ff */
[----:B0-----:R-:W0:Y:S02]  /*9190*/  F2I.U64.TRUNC R4, R5 ;  /* 0x0000000500047311 */ /* 0x001e24000020d800 */
[----:B0-----:R0:W-:Y:S01]  /*91a0*/  STG.E.64 desc[UR36][R2.64], R4 ;  /* 0x0000000402007986 */ /* 0x0011e2000c101b24 */
[----:B------:R-:W-:Y:S05]  /*91b0*/  BRA `(.L_x_8036) ;  /* 0x0000000400487947 */ /* 0x000fea0003800000 */
.L_x_8053:
[----:B-1----:R-:W-:-:S06]  /*91c0*/  IMAD.U32 R5, R5, 0x10000, RZ ;  /* 0x0001000005057824 */ /* 0x002fcc00078e00ff */
[----:B------:R-:W1:Y:S02]  /*91d0*/  F2I.FTZ.U32.TRUNC.NTZ R5, R5 ;  /* 0x0000000500057305 */ /* 0x000e64000021f000 */
[----:B-1----:R1:W-:Y:S01]  /*91e0*/  STG.E desc[UR36][R2.64], R5 ;  /* 0x0000000502007986 */ /* 0x0023e2000c101924 */
[----:B------:R-:W-:Y:S05]  /*91f0*/  BRA `(.L_x_8036) ;  /* 0x0000000400387947 */ /* 0x000fea0003800000 */
.L_x_8043:
        /* <DEDUP_REMOVED lines=11> */
.L_x_8056:
[----:B-1----:R-:W-:Y:S01]  /*92b0*/  IMAD.U32 R5, R5, 0x10000, RZ ;  /* 0x0001000005057824 */ /* 0x002fe200078e00ff */
[----:B------:R-:W-:-:S03]  /*92c0*/  CS2R R6, SRZ ;  /* 0x0000000000067805 */ /* 0x000fc6000001ff00 */
[----:B------:R-:W-:-:S06]  /*92d0*/  FMUL.FTZ R5, R5, 1 ;  /* 0x3f80000005057820 */ /* 0x000fcc0000410000 */
[----:B0-----:R-:W0:Y:S02]  /*92e0*/  F2F.F64.F32 R4, R5 ;  /* 0x0000000500047310 */ /* 0x001e240000201800 */
[----:B0-----:R0:W-:Y:S01]  /*92f0*/  STG.E.128 desc[UR36][R2.64], R4 ;  /* 0x0000000402007986 */ /* 0x0011e2000c101d24 */
[----:B------:R-:W-:Y:S05]  /*9300*/  BRA `(.L_x_8036) ;  /* 0x0000000000f47947 */ /* 0x000fea0003800000 */
.L_x_8055:
[----:B------:R-:W-:-:S09]  /*9310*/  UISETP.NE.AND UP0, UPT, UR4, 0xf, UPT ;  /* 0x0000000f0400788c */ /* 0x000fd2000bf05270 */
[----:B------:R-:W-:Y:S05]  /*9320*/  BRA.U !UP0, `(.L_x_8057) ;  /* 0x0000000108e87547 */ /* 0x000fea000b800000 */
[----:B------:R-:W-:-:S09]  /*9330*/  UISETP.NE.AND UP0, UPT, UR4, 0x17, UPT ;  /* 0x000000170400788c */ /* 0x000fd2000bf05270 */
[----:B------:R-:W-:Y:S05]  /*9340*/  BRA.U !UP0, `(.L_x_8058) ;  /* 0x0000000108907547 */ /* 0x000fea000b800000 */
[----:B------:R-:W-:-:S09]  /*9350*/  UISETP.NE.AND UP0, UPT, UR4, 0x18, UPT ;  /* 0x000000180400788c */ /* 0x000fd2000bf05270 */
[----:B------:R-:W-:Y:S05]  /*9360*/  BRA.U !UP0, `(.L_x_8059) ;  /* 0x0000000108447547 */ /* 0x000fea000b800000 */
.L_x_8035:
        /* <DEDUP_REMOVED lines=16> */
.L_x_8060:
[----:B------:R-:W-:Y:S05]  /*9470*/  BRA `(.L_x_8036) ;  /* 0x0000000000987947 */ /* 0x000fea0003800000 */
.L_x_8059:
[----:B-1----:R-:W-:Y:S01]  /*9480*/  IMAD.U32 R7, R5, 0x10000, RZ ;  /* 0x0001000005077824 */ /* 0x002fe200078e00ff */
[----:B------:R-:W-:Y:S01]  /*9490*/  BSSY.RECONVERGENT B0, `(.L_x_8061) ;  /* 0x000000c000007945 */ /* 0x000fe20003800200 */
[----:B------:R-:W-:-:S03]  /*94a0*/  MOV R0, 0x7f ;  /* 0x0000007f00007802 */ /* 0x000fc60000000f00 */
        /* <DEDUP_REMOVED lines=10> */
.L_x_8062:
[----:B------:R-:W-:Y:S05]  /*9550*/  BSYNC.RECONVERGENT B0 ;  /* 0x0000000000007941 */ /* 0x000fea0003800200 */
.L_x_8061:
[----:B------:R-:W-:-:S05]  /*9560*/  LOP3.LUT R5, R0, 0x80, R5, 0xf8, !PT ;  /* 0x0000008000057812 */ /* 0x000fca00078ef805 */
[----:B------:R0:W-:Y:S01]  /*9570*/  STG.E.U8 desc[UR36][R2.64], R5 ;  /* 0x0000000502007986 */ /* 0x0001e2000c101124 */
[----:B------:R-:W-:Y:S05]  /*9580*/  BRA `(.L_x_8036) ;  /* 0x0000000000547947 */ /* 0x000fea0003800000 */
.L_x_8058:
[----:B-1----:R-:W-:Y:S01]  /*9590*/  IMAD.U32 R5, R5, 0x10000, RZ ;  /* 0x0001000005057824 */ /* 0x002fe200078e00ff */
[----:B------:R-:W-:Y:S04]  /*95a0*/  BSSY.RECONVERGENT B0, `(.L_x_8063) ;  /* 0x000000e000007945 */ /* 0x000fe80003800200 */
        /* <DEDUP_REMOVED lines=10> */
.L_x_8064:
[----:B------:R-:W-:Y:S01]  /*9650*/  IMAD.MOV.U32 R0, RZ, RZ, 0x7f ;  /* 0x0000007fff007424 */ /* 0x000fe200078e00ff */
[----:B------:R-:W-:-:S04]  /*9660*/  ISETP.GT.U32.AND P0, PT, R4, 0x7f800000, PT ;  /* 0x7f8000000400780c */ /* 0x000fc80003f04070 */
[----:B------:R-:W-:-:S09]  /*9670*/  SEL R0, R0, 0x7c, P0 ;  /* 0x0000007c00007807 */ /* 0x000fd20000000000 */
.L_x_8065:
[----:B------:R-:W-:Y:S05]  /*9680*/  BSYNC.RECONVERGENT B0 ;  /* 0x0000000000007941 */ /* 0x000fea0003800200 */
.L_x_8063:
[----:B------:R-:W-:-:S04]  /*9690*/  SHF.R.U32.HI R5, RZ, 0x18, R5 ;  /* 0x00000018ff057819 */ /* 0x000fc80000011605 */
[----:B------:R-:W-:-:S05]  /*96a0*/  LOP3.LUT R5, R0, 0x80, R5, 0xf8, !PT ;  /* 0x0000008000057812 */ /* 0x000fca00078ef805 */
[----:B------:R0:W-:Y:S01]  /*96b0*/  STG.E.U8 desc[UR36][R2.64], R5 ;  /* 0x0000000502007986 */ /* 0x0001e2000c101124 */
[----:B------:R-:W-:Y:S05]  /*96c0*/  BRA `(.L_x_8036) ;  /* 0x0000000000047947 */ /* 0x000fea0003800000 */
.L_x_8057:
[----:B-1----:R1:W-:Y:S02]  /*96d0*/  STG.E.U16 desc[UR36][R2.64], R5 ;  /* 0x0000000502007986 */ /* 0x0023e4000c101524 */
.L_x_8036:
[----:B------:R-:W-:-:S07]  /*96e0*/  IADD3 R17, PT, PT, R17, 0x80, RZ ;  /* 0x0000008011117810 */ /* 0x000fce0007ffe0ff */
.L_x_7996:
[----:B------:R-:W-:Y:S05]  /*96f0*/  BSYNC.RECONVERGENT B6 ;  /* 0x0000000000067941 */ /* 0x000fea0003800200 */
.L_x_7995:
[----:B------:R-:W5:Y:S02]  /*9700*/  LDCU UR4, c[0x0][0x380] ;  /* 0x00007000ff0477ac */ /* 0x000f640008000800 */
[----:B-----5:R-:W-:-:S13]  /*9710*/  ISETP.GE.AND P0, PT, R17, UR4, PT ;  /* 0x0000000411007c0c */ /* 0x020fda000bf06270 */
[----:B------:R-:W-:Y:S05]  /*9720*/  @P0 EXIT ;  /* 0x000000000000094d */ /* 0x000fea0003800000 */
        /* <DEDUP_REMOVED lines=303> */
.L_x_8066:
[----:B------:R-:W0:Y:S01]  /*aa20*/  LDCU.128 UR8, c[0x0][0x580] ;  /* 0x0000b000ff0877ac */ /* 0x000e220008000c00 */
[----:B------:R-:W-:-:S04]  /*aa30*/  UPRMT UR4, UR41, 0x9910, URZ ;  /* 0x0000991029047896 */ /* 0x000fc800080000ff */
[----:B------:R-:W-:Y:S01]  /*aa40*/  UISETP.GT.AND UP0, UPT, UR4, 0x9, UPT ;  /* 0x000000090400788c */ /* 0x000fe2000bf04270 */
[----:B0-----:R-:W-:Y:S02]  /*aa50*/  IADD3 R16, P0, PT, R16, UR8, RZ ;  /* 0x0000000810107c10 */ /* 0x001fe4000ff1e0ff */
[----:B--234-:R-:W-:-:S03]  /*aa60*/  IADD3 R2, P1, PT, R0, UR10, RZ ;  /* 0x0000000a00027c10 */ /* 0x01cfc6000ff3e0ff */
        /* <DEDUP_REMOVED lines=15> */
.L_x_8070:
[----:B------:R-:W2:Y:S02]  /*ab60*/  LDG.E.U8 R2, desc[UR36][R2.64] ;  /* 0x0000002402027981 */ /* 0x000ea4000c1e1100 */
[----:B--2---:R-:W-:-:S04]  /*ab70*/  I2FP.F32.U32 R0, R2 ;  /* 0x0000000200007245 */ /* 0x004fc80000201000 */
[----:B------:R-:W-:Y:S01]  /*ab80*/  F2FP.BF16.F32.PACK_AB R0, RZ, R0 ;  /* 0x00000000ff00723e */ /* 0x000fe200000010ff */
[----:B------:R-:W-:Y:S06]  /*ab90*/  BRA `(.L_x_8072) ;  /* 0x0000000c00847947 */ /* 0x000fec0003800000 */
.L_x_8069:
        /* <DEDUP_REMOVED lines=10> */
.L_x_8074:
[----:B------:R-:W2:Y:S02]  /*ac40*/  LDG.E R2, desc[UR36][R2.64] ;  /* 0x0000002402027981 */ /* 0x000ea4000c1e1900 */
[----:B--2---:R-:W-:-:S04]  /*ac50*/  I2FP.F32.S32 R0, R2 ;  /* 0x0000000200007245 */ /* 0x004fc80000201400 */
[----:B------:R-:W-:Y:S01]  /*ac60*/  F2FP.BF16.F32.PACK_AB R0, RZ, R0 ;  /* 0x00000000ff00723e */ /* 0x000fe200000010ff */
[----:B------:R-:W-:Y:S06]  /*ac70*/  BRA `(.L_x_8072) ;  /* 0x0000000c004c7947 */ /* 0x000fec0003800000 */
.L_x_8073:
[----:B------:R-:W2:Y:S02]  /*ac80*/  LDG.E.U16 R2, desc[UR36][R2.64] ;  /* 0x0000002402027981 */ /* 0x000ea4000c1e1500 */
[----:B--2---:R-:W0:Y:S02]  /*ac90*/  I2F.S16 R0, R2 ;  /* 0x0000000200007306 */ /* 0x004e240000101400 */
[----:B0-----:R-:W-:Y:S01]  /*aca0*/  F2FP.BF16.F32.PACK_AB R0, RZ, R0 ;  /* 0x00000000ff00723e */ /* 0x001fe200000010ff */
[----:B------:R-:W-:Y:S06]  /*acb0*/  BRA `(.L_x_8072) ;  /* 0x0000000c003c7947 */ /* 0x000fec0003800000 */
.L_x_8068:
        /* <DEDUP_REMOVED lines=9> */
.L_x_8076:
[----:B------:R-:W2:Y:S02]  /*ad50*/  LDG.E.U16 R0, desc[UR36][R2.64] ;  /* 0x0000002402007981 */ /* 0x000ea4000c1e1500 */
[----:B--2---:R-:W-:-:S05]  /*ad60*/  HADD2.F32 R0, -RZ, R0.H0_H0 ;  /* 0x20000000ff007230 */ /* 0x004fca0000004100 */
[----:B------:R-:W-:Y:S01]  /*ad70*/  F2FP.BF16.F32.PACK_AB R0, RZ, R0 ;  /* 0x00000000ff00723e */ /* 0x000fe200000010ff */
[----:B------:R-:W-:Y:S06]  /*ad80*/  BRA `(.L_x_8072) ;  /* 0x0000000c00087947 */ /* 0x000fec0003800000 */
.L_x_8075:
        /* <DEDUP_REMOVED lines=9> */
.L_x_8078:
[----:B------:R-:W2:Y:S02]  /*ae20*/  LDG.E.U16 R2, desc[UR36][R2.64] ;  /* 0x0000002402027981 */ /* 0x000ea4000c1e1500 */
[----:B--2---:R-:W-:-:S05]  /*ae30*/  HADD2.F32 R0, -RZ, R2.H0_H0 ;  /* 0x20000002ff007230 */ /* 0x004fca0000004100 */
[----:B------:R-:W-:Y:S01]  /*ae40*/  F2FP.BF16.F32.PACK_AB R0, RZ, R0 ;  /* 0x00000000ff00723e */ /* 0x000fe200000010ff */
[----:B------:R-:W-:Y:S06]  /*ae50*/  BRA `(.L_x_8072) ;  /* 0x0000000800d47947 */ /* 0x000fec0003800000 */
.L_x_8077:
        /* <DEDUP_REMOVED lines=8> */
.L_x_8067:
        /* <DEDUP_REMOVED lines=13> */
.L_x_8081:
        /* <DEDUP_REMOVED lines=8> */
.L_x_8080:
        /* <DEDUP_REMOVED lines=27> */
.L_x_8083:
        /* <DEDUP_REMOVED lines=13> */
.L_x_8082:
[----:B------:R0:W5:Y:S01]  /*b2b0*/  LDG.E.U16 R0, desc[UR36][R2.64] ;  /* 0x0000002402007981 */ /* 0x000162000c1e1500 */
[----:B------:R-:W-:Y:S05]  /*b2c0*/  BRA `(.L_x_8072) ;  /* 0x0000000400b87947 */ /* 0x000fea0003800000 */
.L_x_8079:
        /* <DEDUP_REMOVED lines=12> */
.L_x_8086:
        /* <DEDUP_REMOVED lines=21> */
.L_x_8090:
[----:B------:R-:W-:Y:S05]  /*b4e0*/  BSYNC.RECONVERGENT B1 ;  /* 0x0000000000017941 */ /* 0x000fea0003800200 */
.L_x_8089:
[----:B------:R-:W-:Y:S01]  /*b4f0*/  IMAD.SHL.U32 R0, R0, 0x100000, RZ ;  /* 0x0010000000007824 */ /* 0x000fe200078e00ff */
[----:B------:R-:W-:-:S04]  /*b500*/  LEA R2, R2, 0x3b800000, 0x17 ;  /* 0x3b80000002027811 */ /* 0x000fc800078eb8ff */
[----:B------:R-:W-:-:S07]  /*b510*/  LOP3.LUT R0, R2, R0, R7, 0xfe, !PT ;  /* 0x0000000002007212 */ /* 0x000fce00078efe07 */
.L_x_8088:
[----:B------:R-:W-:Y:S05]  /*b520*/  BSYNC.RECONVERGENT B0 ;  /* 0x0000000000007941 */ /* 0x000fea0003800200 */
.L_x_8087:
[----:B------:R-:W-:Y:S01]  /*b530*/  F2FP.BF16.F32.PACK_AB R0, RZ, R0 ;  /* 0x00000000ff00723e */ /* 0x000fe200000010ff */
[----:B------:R-:W-:Y:S06]  /*b540*/  BRA `(.L_x_8072) ;  /* 0x0000000400187947 */ /* 0x000fec0003800000 */
.L_x_8085:
        /* <DEDUP_REMOVED lines=21> */
.L_x_8094:
[----:B------:R-:W-:Y:S05]  /*b6a0*/  BSYNC.RECONVERGENT B1 ;  /* 0x0000000000017941 */ /* 0x000fea0003800200 */
.L_x_8093:
[----:B------:R-:W-:Y:S01]  /*b6b0*/  IMAD.SHL.U32 R0, R0, 0x200000, RZ ;  /* 0x0020000000007824 */ /* 0x000fe200078e00ff */
[----:B------:R-:W-:-:S04]  /*b6c0*/  LEA R2, R2, 0x37800000, 0x17 ;  /* 0x3780000002027811 */ /* 0x000fc800078eb8ff */
[----:B------:R-:W-:-:S07]  /*b6d0*/  LOP3.LUT R0, R2, R0, R7, 0xfe, !PT ;  /* 0x0000000002007212 */ /* 0x000fce00078efe07 */
.L_x_8092:
[----:B------:R-:W-:Y:S05]  /*b6e0*/  BSYNC.RECONVERGENT B0 ;  /* 0x0000000000007941 */ /* 0x000fea0003800200 */
.L_x_8091:
[----:B------:R-:W-:Y:S01]  /*b6f0*/  F2FP.BF16.F32.PACK_AB R0, RZ, R0 ;  /* 0x00000000ff00723e */ /* 0x000fe200000010ff */
[----:B------:R-:W-:Y:S06]  /*b700*/  BRA `(.L_x_8072) ;  /* 0x0000000000a87947 */ /* 0x000fec0003800000 */
.L_x_8084:
        /* <DEDUP_REMOVED lines=14> */
.L_x_8098:
[----:B------:R-:W-:Y:S05]  /*b7f0*/  BSYNC.RECONVERGENT B0 ;  /* 0x0000000000007941 */ /* 0x000fea0003800200 */
.L_x_8097:
[----:B------:R-:W-:Y:S01]  /*b800*/  F2FP.BF16.F32.PACK_AB R0, RZ, R0 ;  /* 0x00000000ff00723e */ /* 0x000fe200000010ff */
[----:B------:R-:W-:Y:S06]  /*b810*/  BRA `(.L_x_8072) ;  /* 0x0000000000647947 */ /* 0x000fec0003800000 */
.L_x_8071:
        /* <DEDUP_REMOVED lines=16> */
.L_x_8099:
[----:B------:R-:W-:Y:S01]  /*b920*/  PRMT R0, RZ, 0x7610, R0 ;  /* 0x00007610ff007816 */ /* 0x000fe20000000000 */
[----:B------:R-:W-:Y:S06]  /*b930*/  BRA `(.L_x_8072) ;  /* 0x00000000001c7947 */ /* 0x000fec0003800000 */
.L_x_8096:
[----:B------:R-:W2:Y:S02]  /*b940*/  LDG.E.64 R2, desc[UR36][R2.64] ;  /* 0x0000002402027981 */ /* 0x000ea4000c1e1b00 */
[----:B--2---:R-:W0:Y:S02]  /*b950*/  I2F.U64 R0, R2 ;  /* 0x0000000200007312 */ /* 0x004e240000301000 */
[----:B0-----:R-:W-:Y:S01]  /*b960*/  F2FP.BF16.F32.PACK_AB R0, RZ, R0 ;  /* 0x00000000ff00723e */ /* 0x001fe200000010ff */
[----:B------:R-:W-:Y:S06]  /*b970*/  BRA `(.L_x_8072) ;  /* 0x00000000000c7947 */ /* 0x000fec0003800000 */
.L_x_8095:
[----:B------:R-:W2:Y:S02]  /*b980*/  LDG.E R2, desc[UR36][R2.64] ;  /* 0x0000002402027981 */ /* 0x000ea4000c1e1900 */
[----:B--2---:R-:W-:-:S04]  /*b990*/  I2FP.F32.U32 R0, R2 ;  /* 0x0000000200007245 */ /* 0x004fc80000201000 */
[----:B------:R-:W-:-:S07]  /*b9a0*/  F2FP.BF16.F32.PACK_AB R0, RZ, R0 ;  /* 0x00000000ff00723e */ /* 0x000fce00000010ff */
.L_x_8072:
[----:B-----5:R-:W-:Y:S01]  /*b9b0*/  IMAD.U32 R0, R0, 0x10000, RZ ;  /* 0x0001000000007824 */ /* 0x020fe200078e00ff */
[----:B------:R-:W-:-:S04]  /*b9c0*/  UPRMT UR4, UR42, 0x9910, URZ ;  /* 0x000099102a047896 */ /* 0x000fc800080000ff */
[----:B------:R-:W-:Y:S01]  /*b9d0*/  UISETP.GT.AND UP0, UPT, UR4, 0x9, UPT ;  /* 0x000000090400788c */ /* 0x000fe2000bf04270 */
[----:B------:R-:W0:Y:S02]  /*b9e0*/  MUFU.RCP R0, R0 ;  /* 0x0000000000007308 */ /* 0x000e240000001000 */
[----:B0-----:R-:W-:-:S06]  /*b9f0*/  FADD.FTZ R2, R0, -RZ ;  /* 0x800000ff00027221 */ /* 0x001fcc0000010000 */
[----:B------:R0:W1:Y:S01]  /*ba00*/  F2F.BF16.F32 R3, R2 ;  /* 0x0000000200037304 */ /* 0x0000620000202000 */
        /* <DEDUP_REMOVED lines=9> */
[----:B-1----:R-:W-:-:S04]  /*baa0*/  SHF.L.U32 R0, R3, 0x10, RZ ;  /* 0x0000001003007819 */ /* 0x002fc800000006ff */
[----:B------:R-:W1:Y:S02]  /*bab0*/  F2I.FTZ.TRUNC.NTZ R3, R0 ;  /* 0x0000000000037305 */ /* 0x000e64000021f100 */
[----:B-1----:R-:W-:Y:S01]  /*bac0*/  STG.E.U8 desc[UR36][R16.64], R3 ;  /* 0x0000000310007986 */ /* 0x002fe2000c101124 */
[----:B------:R-:W-:Y:S05]  /*bad0*/  EXIT ;  /* 0x000000000000794d */ /* 0x000fea0003800000 */
.L_x_8103:
[----:B-1----:R-:W-:-:S06]  /*bae0*/  IMAD.U32 R3, R3, 0x10000, RZ ;  /* 0x0001000003037824 */ /* 0x002fcc00078e00ff */
[----:B0-----:R-:W0:Y:S02]  /*baf0*/  F2I.S64.TRUNC R2, R3 ;  /* 0x0000000300027311 */ /* 0x001e24000020d900 */
[----:B0-----:R-:W-:Y:S01]  /*bb00*/  STG.E.U8 desc[UR36][R16.64], R2 ;  /* 0x0000000210007986 */ /* 0x001fe2000c101124 */
[----:B------:R-:W-:Y:S05]  /*bb10*/  EXIT ;  /* 0x000000000000794d */ /* 0x000fea0003800000 */
.L_x_8102:
        /* <DEDUP_REMOVED lines=8> */
[----:B0-----:R-:W-:Y:S01]  /*bba0*/  STG.E.64 desc[UR36][R16.64], R2 ;  /* 0x0000000210007986 */ /* 0x001fe2000c101b24 */
[----:B------:R-:W-:Y:S05]  /*bbb0*/  EXIT ;  /* 0x000000000000794d */ /* 0x000fea0003800000 */
.L_x_8106:
[----:B-1----:R-:W-:-:S06]  /*bbc0*/  SHF.L.U32 R3, R3, 0x10, RZ ;  /* 0x0000001003037819 */ /* 0x002fcc00000006ff */
[----:B------:R-:W1:Y:S02]  /*bbd0*/  F2I.FTZ.TRUNC.NTZ R3, R3 ;  /* 0x0000000300037305 */ /* 0x000e64000021f100 */
[----:B-1----:R-:W-:Y:S01]  /*bbe0*/  STG.E desc[UR36][R16.64], R3 ;  /* 0x0000000310007986 */ /* 0x002fe2000c101924 */
[----:B------:R-:W-:Y:S05]  /*bbf0*/  EXIT ;  /* 0x000000000000794d */ /* 0x000fea0003800000 */
.L_x_8105:
[----:B-1----:R-:W-:-:S06]  /*bc00*/  IMAD.U32 R3, R3, 0x10000, RZ ;  /* 0x0001000003037824 */ /* 0x002fcc00078e00ff */
[----:B------:R-:W1:Y:S02]  /*bc10*/  F2I.FTZ.TRUNC.NTZ R3, R3 ;  /* 0x0000000300037305 */ /* 0x000e64000021f100 */
[----:B-1----:R-:W-:Y:S01]  /*bc20*/  STG.E.U16 desc[UR36][R16.64], R3 ;  /* 0x0000000310007986 */ /* 0x002fe2000c101524 */
[----:B------:R-:W-:Y:S05]  /*bc30*/  EXIT ;  /* 0x000000000000794d */ /* 0x000fea0003800000 */
.L_x_8101:
        /* <DEDUP_REMOVED lines=9> */
.L_x_8108:
[----:B-1----:R-:W-:-:S04]  /*bcd0*/  SHF.L.U32 R0, R3, 0x10, RZ ;  /* 0x0000001003007819 */ /* 0x002fc800000006ff */
[----:B------:R-:W-:-:S05]  /*bce0*/  F2FP.F16.F32.PACK_AB R0, RZ, R0 ;  /* 0x00000000ff00723e */ /* 0x000fca00000000ff */
[----:B------:R-:W-:Y:S01]  /*bcf0*/  STG.E.U16 desc[UR36][R16.64], R0 ;  /* 0x0000000010007986 */ /* 0x000fe2000c101524 */
[----:B------:R-:W-:Y:S05]  /*bd00*/  EXIT ;  /* 0x000000000000794d */ /* 0x000fea0003800000 */
.L_x_8107:
        /* <DEDUP_REMOVED lines=8> */
[----:B------:R-:W-:Y:S01]  /*bd90*/  STG.E.64 desc[UR36][R16.64], R2 ;  /* 0x0000000210007986 */ /* 0x000fe2000c101b24 */
[----:B------:R-:W-:Y:S05]  /*bda0*/  EXIT ;  /* 0x000000000000794d */ /* 0x000fea0003800000 */
.L_x_8110:
[----:B-1----:R-:W-:-:S04]  /*bdb0*/  SHF.L.U32 R3, R3, 0x10, RZ ;  /* 0x0000001003037819 */ /* 0x002fc800000006ff */
[----:B------:R-:W-:-:S04]  /*bdc0*/  F2FP.F16.F32.PACK_AB R3, RZ, R3 ;  /* 0x00000003ff03723e */ /* 0x000fc800000000ff */
[----:B------:R-:W-:-:S05]  /*bdd0*/  PRMT R3, R3, 0x5410, RZ ;  /* 0x0000541003037816 */ /* 0x000fca00000000ff */
[----:B------:R-:W-:Y:S01]  /*bde0*/  STG.E desc[UR36][R16.64], R3 ;  /* 0x0000000310007986 */ /* 0x000fe2000c101924 */
[----:B------:R-:W-:Y:S05]  /*bdf0*/  EXIT ;  /* 0x000000000000794d */ /* 0x000fea0003800000 */
.L_x_8109:
[----:B01----:R-:W-:-:S04]  /*be00*/  IMAD.U32 R2, R3, 0x10000, RZ ;  /* 0x0001000003027824 */ /* 0x003fc800078e00ff */
[----:B------:R-:W-:-:S06]  /*be10*/  FMUL.FTZ R2, R2, 1 ;  /* 0x3f80000002027820 */ /* 0x000fcc0000410000 */
[----:B------:R-:W0:Y:S02]  /*be20*/  F2F.F64.F32 R2, R2 ;  /* 0x0000000200027310 */ /* 0x000e240000201800 */
[----:B0-----:R-:W-:Y:S01]  /*be30*/  STG.E.64 desc[UR36][R16.64], R2 ;  /* 0x0000000210007986 */ /* 0x001fe2000c101b24 */
[----:B------:R-:W-:Y:S05]  /*be40*/  EXIT ;  /* 0x000000000000794d */ /* 0x000fea0003800000 */
.L_x_8100:
        /* <DEDUP_REMOVED lines=14> */
.L_x_8114:
[----:B-1----:R-:W-:Y:S01]  /*bf30*/  SHF.L.U32 R3, R3, 0x10, RZ ;  /* 0x0000001003037819 */ /* 0x002fe200000006ff */
[----:B------:R-:W-:Y:S01]  /*bf40*/  BSSY.RECONVERGENT B0, `(.L_x_8115) ;  /* 0x0000013000007945 */ /* 0x000fe20003800200 */
[----:B------:R-:W-:Y:S02]  /*bf50*/  IMAD.MOV.U32 R8, RZ, RZ, 0x80 ;  /* 0x00000080ff087424 */ /* 0x000fe400078e00ff */
        /* <DEDUP_REMOVED lines=14> */
.L_x_8117:
[----:B------:R-:W-:-:S04]  /*c040*/  SHF.R.U32.HI R3, RZ, 0x18, R3 ;  /* 0x00000018ff037819 */ /* 0x000fc80000011603 */
[----:B------:R-:W-:-:S04]  /*c050*/  LOP3.LUT R0, R0, 0x80, R3, 0xf8, !PT ;  /* 0x0000008000007812 */ /* 0x000fc800078ef803 */
[----:B------:R-:W-:-:S07]  /*c060*/  PRMT R8, R0, 0x7610, R8 ;  /* 0x0000761000087816 */ /* 0x000fce0000000008 */
.L_x_8116:
[----:B------:R-:W-:Y:S05]  /*c070*/  BSYNC.RECONVERGENT B0 ;  /* 0x0000000000007941 */ /* 0x000fea0003800200 */
.L_x_8115:
[----:B------:R-:W-:Y:S01]  /*c080*/  STG.E.U8 desc[UR36][R16.64], R8 ;  /* 0x0000000810007986 */ /* 0x000fe2000c101124 */
[----:B------:R-:W-:Y:S05]  /*c090*/  EXIT ;  /* 0x000000000000794d */ /* 0x000fea0003800000 */
.L_x_8113:
        /* <DEDUP_REMOVED lines=17> */
.L_x_8120:
[----:B------:R-:W-:-:S04]  /*c1b0*/  SHF.R.U32.HI R3, RZ, 0x18, R3 ;  /* 0x00000018ff037819 */ /* 0x000fc80000011603 */
[----:B------:R-:W-:-:S04]  /*c1c0*/  LOP3.LUT R0, R0, 0x80, R3, 0xf8, !PT ;  /* 0x0000008000007812 */ /* 0x000fc800078ef803 */
[----:B------:R-:W-:-:S07]  /*c1d0*/  PRMT R8, R0, 0x7610, R8 ;  /* 0x0000761000087816 */ /* 0x000fce0000000008 */
.L_x_8119:
[----:B------:R-:W-:Y:S05]  /*c1e0*/  BSYNC.RECONVERGENT B0 ;  /* 0x0000000000007941 */ /* 0x000fea0003800200 */
.L_x_8118:
[----:B------:R-:W-:Y:S01]  /*c1f0*/  STG.E.U8 desc[UR36][R16.64], R8 ;  /* 0x0000000810007986 */ /* 0x000fe2000c101124 */
[----:B------:R-:W-:Y:S05]  /*c200*/  EXIT ;  /* 0x000000000000794d */ /* 0x000fea0003800000 */
.L_x_8112:
        /* <DEDUP_REMOVED lines=22> */
.L_x_8122:
[----:B-1----:R-:W-:-:S06]  /*c370*/  SHF.L.U32 R3, R3, 0x10, RZ ;  /* 0x0000001003037819 */ /* 0x002fcc00000006ff */
[----:B0-----:R-:W0:Y:S02]  /*c380*/  F2I.U64.TRUNC R2, R3 ;  /* 0x0000000300027311 */ /* 0x001e24000020d800 */
[----:B0-----:R-:W-:Y:S01]  /*c390*/  STG.E.64 desc[UR36][R16.64], R2 ;  /* 0x0000000210007986 */ /* 0x001fe2000c101b24 */
[----:B------:R-:W-:Y:S05]  /*c3a0*/  EXIT ;  /* 0x000000000000794d */ /* 0x000fea0003800000 */
.L_x_8121:
[----:B-1----:R-:W-:-:S06]  /*c3b0*/  IMAD.U32 R3, R3, 0x10000, RZ ;  /* 0x0001000003037824 */ /* 0x002fcc00078e00ff */
[----:B------:R-:W1:Y:S02]  /*c3c0*/  F2I.FTZ.U32.TRUNC.NTZ R3, R3 ;  /* 0x0000000300037305 */ /* 0x000e64000021f000 */
[----:B-1----:R-:W-:Y:S01]  /*c3d0*/  STG.E desc[UR36][R16.64], R3 ;  /* 0x0000000310007986 */ /* 0x002fe2000c101924 */
[----:B------:R-:W-:Y:S05]  /*c3e0*/  EXIT ;  /* 0x000000000000794d */ /* 0x000fea0003800000 */
.L_x_8111:
        /* <DEDUP_REMOVED lines=11> */
.L_x_8124:
[----:B-1----:R-:W-:Y:S02]  /*c4a0*/  SHF.L.U32 R3, R3, 0x10, RZ ;  /* 0x0000001003037819 */ /* 0x002fe400000006ff */
[----:B------:R-:W-:-:S03]  /*c4b0*/  CS2R R6, SRZ ;  /* 0x0000000000067805 */ /* 0x000fc6000001ff00 */
[----:B------:R-:W-:-:S04]  /*c4c0*/  FMUL.FTZ R3, R3, 1 ;  /* 0x3f80000003037820 */ /* 0x000fc80000410000 */
[----:B------:R-:W1:Y:S02]  /*c4d0*/  F2F.F64.F32 R4, R3 ;  /* 0x0000000300047310 */ /* 0x000e640000201800 */
[----:B-1----:R-:W-:Y:S01]  /*c4e0*/  STG.E.128 desc[UR36][R16.64], R4 ;  /* 0x0000000410007986 */ /* 0x002fe2000c101d24 */
[----:B------:R-:W-:Y:S05]  /*c4f0*/  EXIT ;  /* 0x000000000000794d */ /* 0x000fea0003800000 */
.L_x_8123:
[----:B------:R-:W-:-:S09]  /*c500*/  UISETP.NE.AND UP0, UPT, UR4, 0xf, UPT ;  /* 0x0000000f0400788c */ /* 0x000fd2000bf05270 */
[----:B------:R-:W-:Y:S05]  /*c510*/  BRA.U !UP0, `(.L_x_8125) ;  /* 0x0000000108e87547 */ /* 0x000fea000b800000 */
[----:B------:R-:W-:-:S09]  /*c520*/  UISETP.NE.AND UP0, UPT, UR4, 0x17, UPT ;  /* 0x000000170400788c */ /* 0x000fd2000bf05270 */
[----:B------:R-:W-:Y:S05]  /*c530*/  BRA.U !UP0, `(.L_x_8126) ;  /* 0x0000000108907547 */ /* 0x000fea000b800000 */
[----:B------:R-:W-:-:S09]  /*c540*/  UISETP.NE.AND UP0, UPT, UR4, 0x18, UPT ;  /* 0x000000180400788c */ /* 0x000fd2000bf05270 */
[----:B------:R-:W-:Y:S05]  /*c550*/  BRA.U !UP0, `(.L_x_8127) ;  /* 0x0000000108447547 */ /* 0x000fea000b800000 */
.L_x_8104:
[----:B------:R-:W-:Y:S01]  /*c560*/  MOV R0, 0x0 ;  /* 0x0000000000007802 */ /* 0x000fe20000000f00 */
[----:B------:R-:W2:Y:S01]  /*c570*/  LDCU.64 UR4, c[0x4][0x148] ;  /* 0x01002900ff0477ac */ /* 0x000ea20008000a00 */
[----:B------:R-:W-:Y:S02]  /*c580*/  HFMA2 R13, -RZ, RZ, 0, 0 ;  /* 0x00000000ff0d7431 */ /* 0x000fe400000001ff */
[----:B------:R-:W-:Y:S01]  /*c590*/  IMAD.MOV.U32 R8, RZ, RZ, 0x65 ;  /* 0x00000065ff087424 */ /* 0x000fe200078e00ff */
[----:B01----:R0:W1:Y:S01]  /*c5a0*/  LDC.64 R2, c[0x4][R0] ;  /* 0x0100000000027b82 */ /* 0x0030620000000a00 */
[----:B------:R-:W3:Y:S01]  /*c5b0*/  LDCU.64 UR6, c[0x4][0x150] ;  /* 0x01002a00ff0677ac */ /* 0x000ee20008000a00 */
[----:B------:R-:W-:Y:S01]  /*c5c0*/  IMAD.MOV.U32 R12, RZ, RZ, 0x1 ;  /* 0x00000001ff0c7424 */ /* 0x000fe200078e00ff */
[----:B------:R-:W4:Y:S01]  /*c5d0*/  LDCU.64 UR8, c[0x4][0x40] ;  /* 0x01000800ff0877ac */ /* 0x000f220008000a00 */
[----:B--2---:R-:W-:Y:S02]  /*c5e0*/  IMAD.U32 R4, RZ, RZ, UR4 ;  /* 0x00000004ff047e24 */ /* 0x004fe4000f8e00ff */
[----:B------:R-:W-:Y:S01]  /*c5f0*/  IMAD.U32 R5, RZ, RZ, UR5 ;  /* 0x00000005ff057e24 */ /* 0x000fe2000f8e00ff */
[----:B---3--:R-:W-:Y:S01]  /*c600*/  MOV R6, UR6 ;  /* 0x0000000600067c02 */ /* 0x008fe20008000f00 */
[----:B------:R-:W-:-:S02]  /*c610*/  IMAD.U32 R7, RZ, RZ, UR7 ;  /* 0x00000007ff077e24 */ /* 0x000fc4000f8e00ff */
[----:B----4-:R-:W-:Y:S01]  /*c620*/  IMAD.U32 R10, RZ, RZ, UR8 ;  /* 0x00000008ff0a7e24 */ /* 0x010fe2000f8e00ff */
[----:B0-----:R-:W-:-:S07]  /*c630*/  MOV R11, UR9 ;  /* 0x00000009000b7c02 */ /* 0x001fce0008000f00 */
[----:B------:R-:W-:-:S07]  /*c640*/  LEPC R20, `(.L_x_8128) ;  /* 0x000000001014794e */ /* 0x000fce0000000000 */
[----:B-1----:R-:W-:Y:S05]  /*c650*/  CALL.ABS.NOINC R2 ;  /* 0x0000000002007343 */ /* 0x002fea0003c00000 */
.L_x_8128:
[----:B------:R-:W-:Y:S05]  /*c660*/  EXIT ;  /* 0x000000000000794d */ /* 0x000fea0003800000 */
.L_x_8127:
        /* <DEDUP_REMOVED lines=13> */
.L_x_8130:
[----:B------:R-:W-:Y:S05]  /*c740*/  BSYNC.RECONVERGENT B0 ;  /* 0x0000000000007941 */ /* 0x000fea0003800200 */
.L_x_8129:
[----:B------:R-:W-:-:S05]  /*c750*/  LOP3.LUT R3, R0, 0x80, R3, 0xf8, !PT ;  /* 0x0000008000037812 */ /* 0x000fca00078ef803 */
[----:B------:R-:W-:Y:S01]  /*c760*/  STG.E.U8 desc[UR36][R16.64], R3 ;  /* 0x0000000310007986 */ /* 0x000fe2000c101124 */
[----:B------:R-:W-:Y:S05]  /*c770*/  EXIT ;  /* 0x000000000000794d */ /* 0x000fea0003800000 */
.L_x_8126:
        /* <DEDUP_REMOVED lines=12> */
.L_x_8132:
[----:B------:R-:W-:Y:S01]  /*c840*/  IMAD.MOV.U32 R0, RZ, RZ, 0x7f ;  /* 0x0000007fff007424 */ /* 0x000fe200078e00ff */
[----:B------:R-:W-:-:S04]  /*c850*/  ISETP.GT.U32.AND P0, PT, R2, 0x7f800000, PT ;  /* 0x7f8000000200780c */ /* 0x000fc80003f04070 */
[----:B------:R-:W-:-:S09]  /*c860*/  SEL R0, R0, 0x7c, P0 ;  /* 0x0000007c00007807 */ /* 0x000fd20000000000 */
.L_x_8133:
[----:B------:R-:W-:Y:S05]  /*c870*/  BSYNC.RECONVERGENT B0 ;  /* 0x0000000000007941 */ /* 0x000fea0003800200 */
.L_x_8131:
[----:B------:R-:W-:-:S04]  /*c880*/  SHF.R.U32.HI R3, RZ, 0x18, R3 ;  /* 0x00000018ff037819 */ /* 0x000fc80000011603 */
[----:B------:R-:W-:-:S05]  /*c890*/  LOP3.LUT R3, R0, 0x80, R3, 0xf8, !PT ;  /* 0x0000008000037812 */ /* 0x000fca00078ef803 */
[----:B------:R-:W-:Y:S01]  /*c8a0*/  STG.E.U8 desc[UR36][R16.64], R3 ;  /* 0x0000000310007986 */ /* 0x000fe2000c101124 */
[----:B------:R-:W-:Y:S05]  /*c8b0*/  EXIT ;  /* 0x000000000000794d */ /* 0x000fea0003800000 */
.L_x_8125:
[----:B-1----:R-:W-:Y:S01]  /*c8c0*/  STG.E.U16 desc[UR36][R16.64], R3 ;  /* 0x0000000310007986 */ /* 0x002fe2000c101524 */
[----:B------:R-:W-:Y:S05]  /*c8d0*/  EXIT ;  /* 0x000000000000794d */ /* 0x000fea0003800000 */
.L_x_8134:
        /* <DEDUP_REMOVED lines=10> */
.L_x_19903:


//--------------------- .text._ZN2at6native27unrolled_elementwise_kernelIZZZNS0_22reciprocal_kernel_cudaERNS_18TensorIteratorBaseEENKUlvE_clEvENKUlvE4_clEvEUlN3c108BFloat16EE_St5arrayIPcLm2EELi4E23TrivialOffsetCalculatorILi1EjESD_NS0_6memory12LoadWithCastILi1EEENSE_13StoreWithCastILi1EEEEEviT_T0_T2_T3_T4_T5_ --------------------------
	.section	.text._ZN2at6native27unrolled_elementwise_kernelIZZZNS0_22reciprocal_kernel_cudaERNS_18TensorIteratorBaseEENKUlvE_clEvENKUlvE4_clEvEUlN3c108BFloat16EE_St5arrayIPcLm2EELi4E23TrivialOffsetCalculatorILi1EjESD_NS0_6memory12LoadWithCastILi1EEENSE_13StoreWithCastILi1EEEEEviT_T0_T2_T3_T4_T5_,"ax",@progbits
	.align	128
        .global         _ZN2at6native27unrolled_elementwise_kernelIZZZNS0_22reciprocal_kernel_cudaERNS_18TensorIteratorBaseEENKUlvE_clEvENKUlvE4_clEvEUlN3c108BFloat16EE_St5arrayIPcLm2EELi4E23TrivialOffsetCalculatorILi1EjESD_NS0_6memory12LoadWithCastILi1EEENSE_13StoreWithCastILi1EEEEEviT_T0_T2_T3_T4_T5_
        .type           _ZN2at6native27unrolled_elementwise_kernelIZZZNS0_22reciprocal_kernel_cudaERNS_18TensorIteratorBaseEENKUlvE_clEvENKUlvE4_clEvEUlN3c108BFloat16EE_St5arrayIPcLm2EELi4E23TrivialOffsetCalculatorILi1EjESD_NS0_6memory12LoadWithCastILi1EEENSE_13StoreWithCastILi1EEEEEviT_T0_T2_T3_T4_T5_,@function
        .size           _ZN2at6native27unrolled_elementwise_kernelIZZZNS0_22reciprocal_kernel_cudaERNS_18TensorIteratorBaseEENKUlvE_clEvENKUlvE4_clEvEUlN3c108BFloat16EE_St5arrayIPcLm2EELi4E23TrivialOffsetCalculatorILi1EjESD_NS0_6memory12LoadWithCastILi1EEENSE_13StoreWithCastILi1EEEEEviT_T0_T2_T3_T4_T5_,(.L_x_19904 - _ZN2at6native27unrolled_elementwise_kernelIZZZNS0_22reciprocal_kernel_cudaERNS_18TensorIteratorBaseEENKUlvE_clEvENKUlvE4_clEvEUlN3c108BFloat16EE_St5arrayIPcLm2EELi4E23TrivialOffsetCalculatorILi1EjESD_NS0_6memory12LoadWithCastILi1EEENSE_13StoreWithCastILi1EEEEEviT_T0_T2_T3_T4_T5_)
        .other          _ZN2at6native27unrolled_elementwise_kernelIZZZNS0_22reciprocal_kernel_cudaERNS_18TensorIteratorBaseEENKUlvE_clEvENKUlvE4_clEvEUlN3c108BFloat16EE_St5arrayIPcLm2EELi4E23TrivialOffsetCalculatorILi1EjESD_NS0_6memory12LoadWithCastILi1EEENSE_13StoreWithCastILi1EEEEEviT_T0_T2_T3_T4_T5_,@"STO_CUDA_ENTRY STV_DEFAULT"
_ZN2at6native27unrolled_elementwise_kernelIZZZNS0_22reciprocal_kernel_cudaERNS_18TensorIteratorBaseEENKUlvE_clEvENKUlvE4_clEvEUlN3c108BFloat16EE_St5arrayIPcLm2EELi4E23TrivialOffsetCalculatorILi1EjESD_NS0_6memory12LoadWithCastILi1EEENSE_13StoreWithCastILi1EEEEEviT_T0_T2_T3_T4_T5_:
.text._ZN2at6native27unrolled_elementwise_kernelIZZZNS0_22reciprocal_kernel_cudaERNS_18TensorIteratorBaseEENKUlvE_clEvENKUlvE4_clEvEUlN3c108BFloat16EE_St5arrayIPcLm2EELi4E23TrivialOffsetCalculatorILi1EjESD_NS0_6memory12LoadWithCastILi1EEENSE_13StoreWithCastILi1EEEEEviT_T0_T2_T3_T4_T5_:
        /* <DEDUP_REMOVED lines=34> */
.L_x_8140:
[----:B------:R-:W2:Y:S02]  /*0220*/  LDG.E.U8 R4, desc[UR36][R4.64] ;  /* 0x0000002404047981 */ /* 0x000ea4000c1e1100 */
[----:B--2---:R-:W-:-:S04]  /*0230*/  I2FP.F32.U32 R0, R4 ;  /* 0x0000000400007245 */ /* 0x004fc80000201000 */
[----:B------:R-:W-:-:S04]  /*0240*/  F2FP.BF16.F32.PACK_AB R0, RZ, R0 ;  /* 0x00000000ff00723e */ /* 0x000fc800000010ff */
[----:B------:R-:W-:Y:S01]  /*0250*/  PRMT R17, R0, 0x7610, R17 ;  /* 0x0000761000117816 */ /* 0x000fe20000000011 */
[----:B------:R-:W-:Y:S06]  /*0260*/  BRA `(.L_x_8142) ;  /* 0x0000000c00c47947 */ /* 0x000fec0003800000 */
.L_x_8139:
        /* <DEDUP_REMOVED lines=11> */
.L_x_8144:
[----:B------:R-:W2:Y:S02]  /*0320*/  LDG.E R4, desc[UR36][R4.64] ;  /* 0x0000002404047981 */ /* 0x000ea4000c1e1900 */
[----:B--2---:R-:W-:-:S04]  /*0330*/  I2FP.F32.S32 R0, R4 ;  /* 0x0000000400007245 */ /* 0x004fc80000201400 */
[----:B------:R-:W-:-:S04]  /*0340*/  F2FP.BF16.F32.PACK_AB R0, RZ, R0 ;  /* 0x00000000ff00723e */ /* 0x000fc800000010ff */
[----:B------:R-:W-:Y:S01]  /*0350*/  PRMT R17, R0, 0x7610, R17 ;  /* 0x0000761000117816 */ /* 0x000fe20000000011 */
[----:B------:R-:W-:Y:S06]  /*0360*/  BRA `(.L_x_8142) ;  /* 0x0000000c00847947 */ /* 0x000fec0003800000 */
.L_x_8143:
[----:B------:R-:W2:Y:S02]  /*0370*/  LDG.E.U16 R4, desc[UR36][R4.64] ;  /* 0x0000002404047981 */ /* 0x000ea4000c1e1500 */
[----:B--2---:R-:W0:Y:S02]  /*0380*/  I2F.S16 R0, R4 ;  /* 0x0000000400007306 */ /* 0x004e240000101400 */
[----:B0-----:R-:W-:-:S04]  /*0390*/  F2FP.BF16.F32.PACK_AB R0, RZ, R0 ;  /* 0x00000000ff00723e */ /* 0x001fc800000010ff */
[----:B------:R-:W-:Y:S01]  /*03a0*/  PRMT R17, R0, 0x7610, R17 ;  /* 0x0000761000117816 */ /* 0x000fe20000000011 */
[----:B------:R-:W-:Y:S06]  /*03b0*/  BRA `(.L_x_8142) ;  /* 0x0000000c00707947 */ /* 0x000fec0003800000 */
.L_x_8138:
        /* <DEDUP_REMOVED lines=9> */
.L_x_8146:
[----:B------:R-:W2:Y:S02]  /*0450*/  LDG.E.U16 R0, desc[UR36][R4.64] ;  /* 0x0000002404007981 */ /* 0x000ea4000c1e1500 */
[----:B--2---:R-:W-:-:S05]  /*0460*/  HADD2.F32 R0, -RZ, R0.H0_H0 ;  /* 0x20000000ff007230 */ /* 0x004fca0000004100 */
[----:B------:R-:W-:-:S04]  /*0470*/  F2FP.BF16.F32.PACK_AB R0, RZ, R0 ;  /* 0x00000000ff00723e */ /* 0x000fc800000010ff */
[----:B------:R-:W-:Y:S01]  /*0480*/  PRMT R17, R0, 0x7610, R17 ;  /* 0x0000761000117816 */ /* 0x000fe20000000011 */
[----:B------:R-:W-:Y:S06]  /*0490*/  BRA `(.L_x_8142) ;  /* 0x0000000c00387947 */ /* 0x000fec0003800000 */
.L_x_8145:
        /* <DEDUP_REMOVED lines=9> */
.L_x_8148:
[----:B------:R-:W2:Y:S02]  /*0530*/  LDG.E.U16 R4, desc[UR36][R4.64] ;  /* 0x0000002404047981 */ /* 0x000ea4000c1e1500 */
[----:B--2---:R-:W-:-:S05]  /*0540*/  HADD2.F32 R0, -RZ, R4.H0_H0 ;  /* 0x20000004ff007230 */ /* 0x004fca0000004100 */
[----:B------:R-:W-:-:S04]  /*0550*/  F2FP.BF16.F32.PACK_AB R0, RZ, R0 ;  /* 0x00000000ff00723e */ /* 0x000fc800000010ff */
[----:B------:R-:W-:Y:S01]  /*0560*/  PRMT R17, R0, 0x7610, R17 ;  /* 0x0000761000117816 */ /* 0x000fe20000000011 */
[----:B------:R-:W-:Y:S06]  /*0570*/  BRA `(.L_x_8142) ;  /* 0x0000000c00007947 */ /* 0x000fec0003800000 */
.L_x_8147:
        /* <DEDUP_REMOVED lines=9> */
.L_x_8137:
        /* <DEDUP_REMOVED lines=14> */
.L_x_8151:
        /* <DEDUP_REMOVED lines=9> */
.L_x_8150:
        /* <DEDUP_REMOVED lines=27> */
.L_x_8153:
        /* <DEDUP_REMOVED lines=15> */
.L_x_8152:
[----:B------:R0:W5:Y:S01]  /*0a20*/  LDG.E.U16 R17, desc[UR36][R4.64] ;  /* 0x0000002404117981 */ /* 0x000162000c1e1500 */
[----:B------:R-:W-:Y:S05]  /*0a30*/  BRA `(.L_x_8142) ;  /* 0x0000000400d07947 */ /* 0x000fea0003800000 */
.L_x_8149:
        /* <DEDUP_REMOVED lines=13> */
.L_x_8156:
        /* <DEDUP_REMOVED lines=21> */
.L_x_8160:
[----:B------:R-:W-:Y:S05]  /*0c60*/  BSYNC.RECONVERGENT B1 ;  /* 0x0000000000017941 */ /* 0x000fea0003800200 */
.L_x_8159:
[----:B------:R-:W-:Y:S01]  /*0c70*/  IMAD.SHL.U32 R0, R0, 0x100000, RZ ;  /* 0x0010000000007824 */ /* 0x000fe200078e00ff */
[----:B------:R-:W-:-:S04]  /*0c80*/  LEA R3, R3, 0x3b800000, 0x17 ;  /* 0x3b80000003037811 */ /* 0x000fc800078eb8ff */
[----:B------:R-:W-:-:S07]  /*0c90*/  LOP3.LUT R0, R3, R0, R7, 0xfe, !PT ;  /* 0x0000000003007212 */ /* 0x000fce00078efe07 */
.L_x_8158:
[----:B------:R-:W-:Y:S05]  /*0ca0*/  BSYNC.RECONVERGENT B0 ;  /* 0x0000000000007941 */ /* 0x000fea0003800200 */
.L_x_8157:
[----:B------:R-:W-:-:S04]  /*0cb0*/  F2FP.BF16.F32.PACK_AB R0, RZ, R0 ;  /* 0x00000000ff00723e */ /* 0x000fc800000010ff */
[----:B------:R-:W-:Y:S01]  /*0cc0*/  PRMT R17, R0, 0x7610, R17 ;  /* 0x0000761000117816 */ /* 0x000fe20000000011 */
[----:B------:R-:W-:Y:S06]  /*0cd0*/  BRA `(.L_x_8142) ;  /* 0x0000000400287947 */ /* 0x000fec0003800000 */
.L_x_8155:
        /* <DEDUP_REMOVED lines=21> */
.L_x_8164:
[----:B------:R-:W-:Y:S05]  /*0e30*/  BSYNC.RECONVERGENT B1 ;  /* 0x0000000000017941 */ /* 0x000fea0003800200 */
.L_x_8163:
[----:B------:R-:W-:Y:S01]  /*0e40*/  IMAD.SHL.U32 R0, R0, 0x200000, RZ ;  /* 0x0020000000007824 */ /* 0x000fe200078e00ff */
[----:B------:R-:W-:-:S04]  /*0e50*/  LEA R3, R3, 0x37800000, 0x17 ;  /* 0x3780000003037811 */ /* 0x000fc800078eb8ff */
[----:B------:R-:W-:-:S07]  /*0e60*/  LOP3.LUT R0, R3, R0, R7, 0xfe, !PT ;  /* 0x0000000003007212 */ /* 0x000fce00078efe07 */
.L_x_8162:
[----:B------:R-:W-:Y:S05]  /*0e70*/  BSYNC.RECONVERGENT B0 ;  /* 0x0000000000007941 */ /* 0x000fea0003800200 */
.L_x_8161:
[----:B------:R-:W-:-:S04]  /*0e80*/  F2FP.BF16.F32.PACK_AB R0, RZ, R0 ;  /* 0x00000000ff00723e */ /* 0x000fc800000010ff */
[----:B------:R-:W-:Y:S01]  /*0e90*/  PRMT R17, R0, 0x7610, R17 ;  /* 0x0000761000117816 */ /* 0x000fe20000000011 */
[----:B------:R-:W-:Y:S06]  /*0ea0*/  BRA `(.L_x_8142) ;  /* 0x0000000000b47947 */ /* 0x000fec0003800000 */
.L_x_8154:
[----:B------:R-:W-:-:S09]  /*0eb0*/  UISETP.NE.AND UP0, UPT, UR4, 0x1c, UPT ;  /* 0x0000001c0400788c */ /* 0x000fd2000bf05270 */
[----:B------:R-:W-:Y:S05]  /*0ec0*/  BRA.U !UP0, `(.L_x_8165) ;  /* 0x00000001089c7547 */ /* 0x000fea000b800000 */
[----:B------:R-:W-:-:S09]  /*0ed0*/  UISETP.NE.AND UP0, UPT, UR4, 0x1d, UPT ;  /* 0x0000001d0400788c */ /* 0x000fd2000bf05270 */
[----:B------:R-:W-:Y:S05]  /*0ee0*/  BRA.U !UP0, `(.L_x_8166) ;  /* 0x0000000108807547 */ /* 0x000fea000b800000 */
[----:B------:R-:W-:-:S09]  /*0ef0*/  UISETP.NE.AND UP0, UPT, UR4, 0x2c, UPT ;  /* 0x0000002c0400788c */ /* 0x000fd2000bf05270 */
[----:B------:R-:W-:Y:S05]  /*0f00*/  BRA.U !UP0, `(.L_x_8167) ;  /* 0x0000000108487547 */ /* 0x000fea000b800000 */
.L_x_8141:
        /* <DEDUP_REMOVED lines=16> */
.L_x_8168:
[----:B------:R-:W-:Y:S01]  /*1010*/  PRMT R17, RZ, 0x7610, R17 ;  /* 0x00007610ff117816 */ /* 0x000fe20000000011 */
[----:B------:R-:W-:Y:S06]  /*1020*/  BRA `(.L_x_8142) ;  /* 0x0000000000547947 */ /* 0x000fec0003800000 */
.L_x_8167:
        /* <DEDUP_REMOVED lines=8> */
.L_x_8170:
[----:B------:R-:W-:Y:S05]  /*10b0*/  BSYNC.RECONVERGENT B0 ;  /* 0x0000000000007941 */ /* 0x000fea0003800200 */
.L_x_8169:
[----:B------:R-:W-:-:S04]  /*10c0*/  F2FP.BF16.F32.PACK_AB R0, RZ, R0 ;  /* 0x00000000ff00723e */ /* 0x000fc800000010ff */
[----:B------:R-:W-:Y:S01]  /*10d0*/  PRMT R17, R0, 0x7610, R17 ;  /* 0x0000761000117816 */ /* 0x000fe20000000011 */
[----:B------:R-:W-:Y:S06]  /*10e0*/  BRA `(.L_x_8142) ;  /* 0x0000000000247947 */ /* 0x000fec0003800000 */
.L_x_8166:
[----:B------:R-:W2:Y:S02]  /*10f0*/  LDG.E.64 R4, desc[UR36][R4.64] ;  /* 0x0000002404047981 */ /* 0x000ea4000c1e1b00 */
[----:B--2---:R-:W0:Y:S02]  /*1100*/  I2F.U64 R0, R4 ;  /* 0x0000000400007312 */ /* 0x004e240000301000 */
[----:B0-----:R-:W-:-:S04]  /*1110*/  F2FP.BF16.F32.PACK_AB R0, RZ, R0 ;  /* 0x00000000ff00723e */ /* 0x001fc800000010ff */
[----:B------:R-:W-:Y:S01]  /*1120*/  PRMT R17, R0, 0x7610, R17 ;  /* 0x0000761000117816 */ /* 0x000fe20000000011 */
[----:B------:R-:W-:Y:S06]  /*1130*/  BRA `(.L_x_8142) ;  /* 0x0000000000107947 */ /* 0x000fec0003800000 */
.L_x_8165:
[----:B------:R-:W2:Y:S02]  /*1140*/  LDG.E R4, desc[UR36][R4.64] ;  /* 0x0000002404047981 */ /* 0x000ea4000c1e1900 */
[----:B--2---:R-:W-:-:S04]  /*1150*/  I2FP.F32.U32 R0, R4 ;  /* 0x0000000400007245 */ /* 0x004fc80000201000 */
[----:B------:R-:W-:-:S04]  /*1160*/  F2FP.BF16.F32.PACK_AB R0, RZ, R0 ;  /* 0x00000000ff00723e */ /* 0x000fc800000010ff */
[----:B------:R-:W-:-:S07]  /*1170*/  PRMT R17, R0, 0x7610, R17 ;  /* 0x0000761000117816 */ /* 0x000fce0000000011 */
.L_x_8142:
[----:B------:R-:W-:-:S07]  /*1180*/  VIADD R23, R25, 0x80 ;  /* 0x0000008019177836 */ /* 0x000fce0000000000 */
.L_x_8136:
[----:B------:R-:W-:Y:S05]  /*1190*/  BSYNC.RECONVERGENT B6 ;  /* 0x0000000000067941 */ /* 0x000fea0003800200 */
.L_x_8135:
        /* <DEDUP_REMOVED lines=26> */
.L_x_8176:
[----:B------:R-:W2:Y:S02]  /*1340*/  LDG.E.U8 R4, desc[UR36][R4.64] ;  /* 0x0000002404047981 */ /* 0x000ea4000c1e1100 */
[----:B--2---:R-:W-:-:S04]  /*1350*/  I2FP.F32.U32 R0, R4 ;  /* 0x0000000400007245 */ /* 0x004fc80000201000 */
[----:B------:R-:W-:-:S04]  /*1360*/  F2FP.BF16.F32.PACK_AB R0, RZ, R0 ;  /* 0x00000000ff00723e */ /* 0x000fc800000010ff */
[----:B------:R-:W-:Y:S01]  /*1370*/  PRMT R18, R0, 0x7610, R18 ;  /* 0x0000761000127816 */ /* 0x000fe20000000012 */
[----:B------:R-:W-:Y:S06]  /*1380*/  BRA `(.L_x_8178) ;  /* 0x0000000c00c47947 */ /* 0x000fec0003800000 */
.L_x_8175:
        /* <DEDUP_REMOVED lines=11> */
.L_x_8180:
[----:B------:R-:W2:Y:S02]  /*1440*/  LDG.E R4, desc[UR36][R4.64] ;  /* 0x0000002404047981 */ /* 0x000ea4000c1e1900 */
[----:B--2---:R-:W-:-:S04]  /*1450*/  I2FP.F32.S32 R0, R4 ;  /* 0x0000000400007245 */ /* 0x004fc80000201400 */
[----:B------:R-:W-:-:S04]  /*1460*/  F2FP.BF16.F32.PACK_AB R0, RZ, R0 ;  /* 0x00000000ff00723e */ /* 0x000fc800000010ff */
[----:B------:R-:W-:Y:S01]  /*1470*/  PRMT R18, R0, 0x7610, R18 ;  /* 0x0000761000127816 */ /* 0x000fe20000000012 */
[----:B------:R-:W-:Y:S06]  /*1480*/  BRA `(.L_x_8178) ;  /* 0x0000000c00847947 */ /* 0x000fec0003800000 */
.L_x_8179:
[----:B------:R-:W2:Y:S02]  /*1490*/  LDG.E.U16 R4, desc[UR36][R4.64] ;  /* 0x0000002404047981 */ /* 0x000ea4000c1e1500 */
[----:B--2---:R-:W0:Y:S02]  /*14a0*/  I2F.S16 R0, R4 ;  /* 0x0000000400007306 */ /* 0x004e240000101400 */
[----:B0-----:R-:W-:-:S04]  /*14b0*/  F2FP.BF16.F32.PACK_AB R0, RZ, R0 ;  /* 0x00000000ff00723e */ /* 0x001fc800000010ff */
[----:B------:R-:W-:Y:S01]  /*14c0*/  PRMT R18, R0, 0x7610, R18 ;  /* 0x0000761000127816 */ /* 0x000fe20000000012 */
[----:B------:R-:W-:Y:S06]  /*14d0*/  BRA `(.L_x_8178) ;  /* 0x0000000c00707947 */ /* 0x000fec0003800000 */
.L_x_8174:
        /* <DEDUP_REMOVED lines=9> */
.L_x_8182:
[----:B------:R-:W2:Y:S02]  /*1570*/  LDG.E.U16 R0, desc[UR36][R4.64] ;  /* 0x0000002404007981 */ /* 0x000ea4000c1e1500 */
[----:B--2---:R-:W-:-:S05]  /*1580*/  HADD2.F32 R0, -RZ, R0.H0_H0 ;  /* 0x20000000ff007230 */ /* 0x004fca0000004100 */
[----:B------:R-:W-:-:S04]  /*1590*/  F2FP.BF16.F32.PACK_AB R0, RZ, R0 ;  /* 0x00000000ff00723e */ /* 0x000fc800000010ff */
[----:B------:R-:W-:Y:S01]  /*15a0*/  PRMT R18, R0, 0x7610, R18 ;  /* 0x0000761000127816 */ /* 0x000fe20000000012 */
[----:B------:R-:W-:Y:S06]  /*15b0*/  BRA `(.L_x_8178) ;  /* 0x0000000c00387947 */ /* 0x000fec0003800000 */
.L_x_8181:
        /* <DEDUP_REMOVED lines=9> */
.L_x_8184:
[----:B------:R-:W2:Y:S02]  /*1650*/  LDG.E.U16 R4, desc[UR36][R4.64] ;  /* 0x0000002404047981 */ /* 0x000ea4000c1e1500 */
[----:B--2---:R-:W-:-:S05]  /*1660*/  HADD2.F32 R0, -RZ, R4.H0_H0 ;  /* 0x20000004ff007230 */ /* 0x004fca0000004100 */
[----:B------:R-:W-:-:S04]  /*1670*/  F2FP.BF16.F32.PACK_AB R0, RZ, R0 ;  /* 0x00000000ff00723e */ /* 0x000fc800000010ff */
[----:B------:R-:W-:Y:S01]  /*1680*/  PRMT R18, R0, 0x7610, R18 ;  /* 0x0000761000127816 */ /* 0x000fe20000000012 */
[----:B------:R-:W-:Y:S06]  /*1690*/  BRA `(.L_x_8178) ;  /* 0x0000000c00007947 */ /* 0x000fec0003800000 */
.L_x_8183:
        /* <DEDUP_REMOVED lines=9> */
.L_x_8173:
        /* <DEDUP_REMOVED lines=14> */
.L_x_8187:
        /* <DEDUP_REMOVED lines=9> */
.L_x_8186:
        /* <DEDUP_REMOVED lines=27> */
.L_x_8189:
        /* <DEDUP_REMOVED lines=15> */
.L_x_8188:
[----:B------:R0:W5:Y:S01]  /*1b40*/  LDG.E.U16 R18, desc[UR36][R4.64] ;  /* 0x0000002404127981 */ /* 0x000162000c1e1500 */
[----:B------:R-:W-:Y:S05]  /*1b50*/  BRA `(.L_x_8178) ;  /* 0x0000000400d07947 */ /* 0x000fea0003800000 */
.L_x_8185:
        /* <DEDUP_REMOVED lines=13> */
.L_x_8192:
        /* <DEDUP_REMOVED lines=21> */
.L_x_8196:
[----:B------:R-:W-:Y:S05]  /*1d80*/  BSYNC.RECONVERGENT B1 ;  /* 0x0000000000017941 */ /* 0x000fea0003800200 */
.L_x_8195:
[----:B------:R-:W-:Y:S01]  /*1d90*/  IMAD.SHL.U32 R0, R0, 0x100000, RZ ;  /* 0x0010000000007824 */ /* 0x000fe200078e00ff */
[----:B------:R-:W-:-:S04]  /*1da0*/  LEA R3, R3, 0x3b800000, 0x17 ;  /* 0x3b80000003037811 */ /* 0x000fc800078eb8ff */
[----:B------:R-:W-:-:S07]  /*1db0*/  LOP3.LUT R0, R3, R0, R7, 0xfe, !PT ;  /* 0x0000000003007212 */ /* 0x000fce00078efe07 */
.L_x_8194:
[----:B------:R-:W-:Y:S05]  /*1dc0*/  BSYNC.RECONVERGENT B0 ;  /* 0x0000000000007941 */ /* 0x000fea0003800200 */
.L_x_8193:
[----:B------:R-:W-:-:S04]  /*1dd0*/  F2FP.BF16.F32.PACK_AB R0, RZ, R0 ;  /* 0x00000000ff00723e */ /* 0x000fc800000010ff */
[----:B------:R-:W-:Y:S01]  /*1de0*/  PRMT R18, R0, 0x7610, R18 ;  /* 0x0000761000127816 */ /* 0x000fe20000000012 */
[----:B------:R-:W-:Y:S06]  /*1df0*/  BRA `(.L_x_8178) ;  /* 0x0000000400287947 */ /* 0x000fec0003800000 */
.L_x_8191:
        /* <DEDUP_REMOVED lines=21> */
.L_x_8200:
[----:B------:R-:W-:Y:S05]  /*1f50*/  BSYNC.RECONVERGENT B1 ;  /* 0x0000000000017941 */ /* 0x000fea0003800200 */
.L_x_8199:
[----:B------:R-:W-:Y:S01]  /*1f60*/  IMAD.SHL.U32 R0, R0, 0x200000, RZ ;  /* 0x0020000000007824 */ /* 0x000fe200078e00ff */
[----:B------:R-:W-:-:S04]  /*1f70*/  LEA R3, R3, 0x37800000, 0x17 ;  /* 0x3780000003037811 */ /* 0x000fc800078eb8ff */
[----:B------:R-:W-:-:S07]  /*1f80*/  LOP3.LUT R0, R3, R0, R7, 0xfe, !PT ;  /* 0x0000000003007212 */ /* 0x000fce00078efe07 */
.L_x_8198:
[----:B------:R-:W-:Y:S05]  /*1f90*/  BSYNC.RECONVERGENT B0 ;  /* 0x0000000000007941 */ /* 0x000fea0003800200 */
.L_x_8197:
[----:B------:R-:W-:-:S04]  /*1fa0*/  F2FP.BF16.F32.PACK_AB R0, RZ, R0 ;  /* 0x00000000ff00723e */ /* 0x000fc800000010ff */
[----:B------:R-:W-:Y:S01]  /*1fb0*/  PRMT R18, R0, 0x7610, R18 ;  /* 0x0000761000127816 */ /* 0x000fe20000000012 */
[----:B------:R-:W-:Y:S06]  /*1fc0*/  BRA `(.L_x_8178) ;  /* 0x0000000000b47947 */ /* 0x000fec0003800000 */
.L_x_8190:
        /* <DEDUP_REMOVED lines=14> */
.L_x_8204:
[----:B------:R-:W-:Y:S05]  /*20b0*/  BSYNC.RECONVERGENT B0 ;  /* 0x0000000000007941 */ /* 0x000fea0003800200 */
.L_x_8203:
[----:B------:R-:W-:-:S04]  /*20c0*/  F2FP.BF16.F32.PACK_AB R0, RZ, R0 ;  /* 0x00000000ff00723e */ /* 0x000fc800000010ff */
[----:B------:R-:W-:Y:S01]  /*20d0*/  PRMT R18, R0, 0x7610, R18 ;  /* 0x0000761000127816 */ /* 0x000fe20000000012 */
[----:B------:R-:W-:Y:S06]  /*20e0*/  BRA `(.L_x_8178) ;  /* 0x00000000006c7947 */ /* 0x000fec0003800000 */
.L_x_8177:
        /* <DEDUP_REMOVED lines=16> */
.L_x_8205:
[----:B------:R-:W-:Y:S01]  /*21f0*/  PRMT R18, RZ, 0x7610, R18 ;  /* 0x00007610ff127816 */ /* 0x000fe20000000012 */
[----:B------:R-:W-:Y:S06]  /*2200*/  BRA `(.L_x_8178) ;  /* 0x0000000000247947 */ /* 0x000fec0003800000 */
.L_x_8202:
[----:B------:R-:W2:Y:S02]  /*2210*/  LDG.E.64 R4, desc[UR36][R4.64] ;  /* 0x0000002404047981 */ /* 0x000ea4000c1e1b00 */
[----:B--2---:R-:W0:Y:S02]  /*2220*/  I2F.U64 R0, R4 ;  /* 0x0000000400007312 */ /* 0x004e240000301000 */
[----:B0-----:R-:W-:-:S04]  /*2230*/  F2FP.BF16.F32.PACK_AB R0, RZ, R0 ;  /* 0x00000000ff00723e */ /* 0x001fc800000010ff */
[----:B------:R-:W-:Y:S01]  /*2240*/  PRMT R18, R0, 0x7610, R18 ;  /* 0x0000761000127816 */ /* 0x000fe20000000012 */
[----:B------:R-:W-:Y:S06]  /*2250*/  BRA `(.L_x_8178) ;  /* 0x0000000000107947 */ /* 0x000fec0003800000 */
.L_x_8201:
[----:B------:R-:W2:Y:S02]  /*2260*/  LDG.E R4, desc[UR36][R4.64] ;  /* 0x0000002404047981 */ /* 0x000ea4000c1e1900 */
[----:B--2---:R-:W-:-:S04]  /*2270*/  I2FP.F32.U32 R0, R4 ;  /* 0x0000000400007245 */ /* 0x004fc80000201000 */
[----:B------:R-:W-:-:S04]  /*2280*/  F2FP.BF16.F32.PACK_AB R0, RZ, R0 ;  /* 0x00000000ff00723e */ /* 0x000fc800000010ff */
[----:B------:R-:W-:-:S07]  /*2290*/  PRMT R18, R0, 0x7610, R18 ;  /* 0x0000761000127816 */ /* 0x000fce0000000012 */
.L_x_8178:
[----:B------:R-:W-:-:S07]  /*22a0*/  VIADD R23, R23, 0x80 ;  /* 0x0000008017177836 */ /* 0x000fce0000000000 */
.L_x_8172:
[----:B------:R-:W-:Y:S05]  /*22b0*/  BSYNC.RECONVERGENT B6 ;  /* 0x0000000000067941 */ /* 0x000fea0003800200 */
.L_x_8171:
        /* <DEDUP_REMOVED lines=26> */
.L_x_8211:
[----:B------:R-:W2:Y:S02]  /*2460*/  LDG.E.U8 R4, desc[UR36][R4.64] ;  /* 0x0000002404047981 */ /* 0x000ea4000c1e1100 */
[----:B--2---:R-:W-:-:S04]  /*2470*/  I2FP.F32.U32 R0, R4 ;  /* 0x0000000400007245 */ /* 0x004fc80000201000 */
[----:B------:R-:W-:-:S04]  /*2480*/  F2FP.BF16.F32.PACK_AB R0, RZ, R0 ;  /* 0x00000000ff00723e */ /* 0x000fc800000010ff */
[----:B------:R-:W-:Y:S01]  /*2490*/  PRMT R19, R0, 0x7610, R19 ;  /* 0x0000761000137816 */ /* 0x000fe20000000013 */
[----:B------:R-:W-:Y:S06]  /*24a0*/  BRA `(.L_x_8213) ;  /* 0x0000000c00c47947 */ /* 0x000fec0003800000 */
.L_x_8210:
        /* <DEDUP_REMOVED lines=11> */
.L_x_8215:
[----:B------:R-:W2:Y:S02]  /*2560*/  LDG.E R4, desc[UR36][R4.64] ;  /* 0x0000002404047981 */ /* 0x000ea4000c1e1900 */
[----:B--2---:R-:W-:-:S04]  /*2570*/  I2FP.F32.S32 R0, R4 ;  /* 0x0000000400007245 */ /* 0x004fc80000201400 */
[----:B------:R-:W-:-:S04]  /*2580*/  F2FP.BF16.F32.PACK_AB R0, RZ, R0 ;  /* 0x00000000ff00723e */ /* 0x000fc800000010ff */
[----:B------:R-:W-:Y:S01]  /*2590*/  PRMT R19, R0, 0x7610, R19 ;  /* 0x0000761000137816 */ /* 0x000fe20000000013 */
[----:B------:R-:W-:Y:S06]  /*25a0*/  BRA `(.L_x_8213) ;  /* 0x0000000c00847947 */ /* 0x000fec0003800000 */
.L_x_8214:
[----:B------:R-:W2:Y:S02]  /*25b0*/  LDG.E.U16 R4, desc[UR36][R4.64] ;  /* 0x0000002404047981 */ /* 0x000ea4000c1e1500 */
[----:B--2---:R-:W0:Y:S02]  /*25c0*/  I2F.S16 R0, R4 ;  /* 0x0000000400007306 */ /* 0x004e240000101400 */
[----:B0-----:R-:W-:-:S04]  /*25d0*/  F2FP.BF16.F32.PACK_AB R0, RZ, R0 ;  /* 0x00000000ff00723e */ /* 0x001fc800000010ff */
[----:B------:R-:W-:Y:S01]  /*25e0*/  PRMT R19, R0, 0x7610, R19 ;  /* 0x0000761000137816 */ /* 0x000fe20000000013 */
[----:B------:R-:W-:Y:S06]  /*25f0*/  BRA `(.L_x_8213) ;  /* 0x0000000c00707947 */ /* 0x000fec0003800000 */
.L_x_8209:
        /* <DEDUP_REMOVED lines=9> */
.L_x_8217:
[----:B------:R-:W2:Y:S02]  /*2690*/  LDG.E.U16 R0, desc[UR36][R4.64] ;  /* 0x0000002404007981 */ /* 0x000ea4000c1e1500 */
[----:B--2---:R-:W-:-:S05]  /*26a0*/  HADD2.F32 R0, -RZ, R0.H0_H0 ;  /* 0x20000000ff007230 */ /* 0x004fca0000004100 */
[----:B------:R-:W-:-:S04]  /*26b0*/  F2FP.BF16.F32.PACK_AB R0, RZ, R0 ;  /* 0x00000000ff00723e */ /* 0x000fc800000010ff */
[----:B------:R-:W-:Y:S01]  /*26c0*/  PRMT R19, R0, 0x7610, R19 ;  /* 0x0000761000137816 */ /* 0x000fe20000000013 */
[----:B------:R-:W-:Y:S06]  /*26d0*/  BRA `(.L_x_8213) ;  /* 0x0000000c00387947 */ /* 0x000fec0003800000 */
.L_x_8216:
        /* <DEDUP_REMOVED lines=9> */
.L_x_8219:
[----:B------:R-:W2:Y:S02]  /*2770*/  LDG.E.U16 R4, desc[UR36][R4.64] ;  /* 0x0000002404047981 */ /* 0x000ea4000c1e1500 */
[----:B--2---:R-:W-:-:S05]  /*2780*/  HADD2.F32 R0, -RZ, R4.H0_H0 ;  /* 0x20000004ff007230 */ /* 0x004fca0000004100 */
[----:B------:R-:W-:-:S04]  /*2790*/  F2FP.BF16.F32.PACK_AB R0, RZ, R0 ;  /* 0x00000000ff00723e */ /* 0x000fc800000010ff */
[----:B------:R-:W-:Y:S01]  /*27a0*/  PRMT R19, R0, 0x7610, R19 ;  /* 0x0000761000137816 */ /* 0x000fe20000000013 */
[----:B------:R-:W-:Y:S06]  /*27b0*/  BRA `(.L_x_8213) ;  /* 0x0000000c00007947 */ /* 0x000fec0003800000 */
.L_x_8218:
        /* <DEDUP_REMOVED lines=9> */
.L_x_8208:
        /* <DEDUP_REMOVED lines=14> */
.L_x_8222:
        /* <DEDUP_REMOVED lines=9> */
.L_x_8221:
        /* <DEDUP_REMOVED lines=27> */
.L_x_8224:
        /* <DEDUP_REMOVED lines=15> */
.L_x_8223:
[----:B------:R0:W5:Y:S01]  /*2c60*/  LDG.E.U16 R19, desc[UR36][R4.64] ;  /* 0x0000002404137981 */ /* 0x000162000c1e1500 */
[----:B------:R-:W-:Y:S05]  /*2c70*/  BRA `(.L_x_8213) ;  /* 0x0000000400d07947 */ /* 0x000fea0003800000 */
.L_x_8220:
        /* <DEDUP_REMOVED lines=13> */
.L_x_8227:
        /* <DEDUP_REMOVED lines=21> */
.L_x_8231:
[----:B------:R-:W-:Y:S05]  /*2ea0*/  BSYNC.RECONVERGENT B1 ;  /* 0x0000000000017941 */ /* 0x000fea0003800200 */
.L_x_8230:
[----:B------:R-:W-:Y:S01]  /*2eb0*/  IMAD.SHL.U32 R0, R0, 0x100000, RZ ;  /* 0x0010000000007824 */ /* 0x000fe200078e00ff */
[----:B------:R-:W-:-:S04]  /*2ec0*/  LEA R3, R3, 0x3b800000, 0x17 ;  /* 0x3b80000003037811 */ /* 0x000fc800078eb8ff */
[----:B------:R-:W-:-:S07]  /*2ed0*/  LOP3.LUT R0, R3, R0, R7, 0xfe, !PT ;  /* 0x0000000003007212 */ /* 0x000fce00078efe07 */
.L_x_8229:
[----:B------:R-:W-:Y:S05]  /*2ee0*/  BSYNC.RECONVERGENT B0 ;  /* 0x0000000000007941 */ /* 0x000fea0003800200 */
.L_x_8228:
[----:B------:R-:W-:-:S04]  /*2ef0*/  F2FP.BF16.F32.PACK_AB R0, RZ, R0 ;  /* 0x00000000ff00723e */ /* 0x000fc800000010ff */
[----:B------:R-:W-:Y:S01]  /*2f00*/  PRMT R19, R0, 0x7610, R19 ;  /* 0x0000761000137816 */ /* 0x000fe20000000013 */
[----:B------:R-:W-:Y:S06]  /*2f10*/  BRA `(.L_x_8213) ;  /* 0x0000000400287947 */ /* 0x000fec0003800000 */
.L_x_8226:
        /* <DEDUP_REMOVED lines=21> */
.L_x_8235:
[----:B------:R-:W-:Y:S05]  /*3070*/  BSYNC.RECONVERGENT B1 ;  /* 0x0000000000017941 */ /* 0x000fea0003800200 */
.L_x_8234:
[----:B------:R-:W-:Y:S01]  /*3080*/  IMAD.SHL.U32 R0, R0, 0x200000, RZ ;  /* 0x0020000000007824 */ /* 0x000fe200078e00ff */
[----:B------:R-:W-:-:S04]  /*3090*/  LEA R3, R3, 0x37800000, 0x17 ;  /* 0x3780000003037811 */ /* 0x000fc800078eb8ff */
[----:B------:R-:W-:-:S07]  /*30a0*/  LOP3.LUT R0, R3, R0, R7, 0xfe, !PT ;  /* 0x0000000003007212 */ /* 0x000fce00078efe07 */
.L_x_8233:
[----:B------:R-:W-:Y:S05]  /*30b0*/  BSYNC.RECONVERGENT B0 ;  /* 0x0000000000007941 */ /* 0x000fea0003800200 */
.L_x_8232:
[----:B------:R-:W-:-:S04]  /*30c0*/  F2FP.BF16.F32.PACK_AB R0, RZ, R0 ;  /* 0x00000000ff00723e */ /* 0x000fc800000010ff */
[----:B------:R-:W-:Y:S01]  /*30d0*/  PRMT R19, R0, 0x7610, R19 ;  /* 0x0000761000137816 */ /* 0x000fe20000000013 */
[----:B------:R-:W-:Y:S06]  /*30e0*/  BRA `(.L_x_8213) ;  /* 0x0000000000b47947 */ /* 0x000fec0003800000 */
.L_x_8225:
        /* <DEDUP_REMOVED lines=14> */
.L_x_8239:
[----:B------:R-:W-:Y:S05]  /*31d0*/  BSYNC.RECONVERGENT B0 ;  /* 0x0000000000007941 */ /* 0x000fea0003800200 */
.L_x_8238:
[----:B------:R-:W-:-:S04]  /*31e0*/  F2FP.BF16.F32.PACK_AB R0, RZ, R0 ;  /* 0x00000000ff00723e */ /* 0x000fc800000010ff */
[----:B------:R-:W-:Y:S01]  /*31f0*/  PRMT R19, R0, 0x7610, R19 ;  /* 0x0000761000137816 */ /* 0x000fe20000000013 */
[----:B------:R-:W-:Y:S06]  /*3200*/  BRA `(.L_x_8213) ;  /* 0x00000000006c7947 */ /* 0x000fec0003800000 */
.L_x_8212:
        /* <DEDUP_REMOVED lines=16> */
.L_x_8240:
[----:B------:R-:W-:Y:S01]  /*3310*/  PRMT R19, RZ, 0x7610, R19 ;  /* 0x00007610ff137816 */ /* 0x000fe20000000013 */
[----:B------:R-:W-:Y:S06]  /*3320*/  BRA `(.L_x_8213) ;  /* 0x0000000000247947 */ /* 0x000fec0003800000 */
.L_x_8237:
[----:B------:R-:W2:Y:S02]  /*3330*/  LDG.E.64 R4, desc[UR36][R4.64] ;  /* 0x0000002404047981 */ /* 0x000ea4000c1e1b00 */
[----:B--2---:R-:W0:Y:S02]  /*3340*/  I2F.U64 R0, R4 ;  /* 0x0000000400007312 */ /* 0x004e240000301000 */
[----:B0-----:R-:W-:-:S04]  /*3350*/  F2FP.BF16.F32.PACK_AB R0, RZ, R0 ;  /* 0x00000000ff00723e */ /* 0x001fc800000010ff */
[----:B------:R-:W-:Y:S01]  /*3360*/  PRMT R19, R0, 0x7610, R19 ;  /* 0x0000761000137816 */ /* 0x000fe20000000013 */
[----:B------:R-:W-:Y:S06]  /*3370*/  BRA `(.L_x_8213) ;  /* 0x0000000000107947 */ /* 0x000fec0003800000 */
.L_x_8236:
[----:B------:R-:W2:Y:S02]  /*3380*/  LDG.E R4, desc[UR36][R4.64] ;  /* 0x0000002404047981 */ /* 0x000ea4000c1e1900 */
[----:B--2---:R-:W-:-:S04]  /*3390*/  I2FP.F32.U32 R0, R4 ;  /* 0x0000000400007245 */ /* 0x004fc80000201000 */
[----:B------:R-:W-:-:S04]  /*33a0*/  F2FP.BF16.F32.PACK_AB R0, RZ, R0 ;  /* 0x00000000ff00723e */ /* 0x000fc800000010ff */
[----:B------:R-:W-:-:S07]  /*33b0*/  PRMT R19, R0, 0x7610, R19 ;  /* 0x0000761000137816 */ /* 0x000fce0000000013 */
.L_x_8213:
[----:B------:R-:W-:-:S07]  /*33c0*/  VIADD R23, R23, 0x80 ;  /* 0x0000008017177836 */ /* 0x000fce0000000000 */
.L_x_8207:
[----:B------:R-:W-:Y:S05]  /*33d0*/  BSYNC.RECONVERGENT B6 ;  /* 0x0000000000067941 */ /* 0x000fea0003800200 */
.L_x_8206:
        /* <DEDUP_REMOVED lines=25> */
.L_x_8246:
[----:B------:R-:W2:Y:S02]  /*3570*/  LDG.E.U8 R4, desc[UR36][R4.64] ;  /* 0x0000002404047981 */ /* 0x000ea4000c1e1100 */
[----:B--2---:R-:W-:-:S04]  /*3580*/  I2FP.F32.U32 R0, R4 ;  /* 0x0000000400007245 */ /* 0x004fc80000201000 */
[----:B------:R-:W-:Y:S01]  /*3590*/  F2FP.BF16.F32.PACK_AB R0, RZ, R0 ;  /* 0x00000000ff00723e */ /* 0x000fe200000010ff */
[----:B------:R-:W-:Y:S06]  /*35a0*/  BRA `(.L_x_8242) ;  /* 0x0000000c00887947 */ /* 0x000fec0003800000 */
.L_x_8245:
        /* <DEDUP_REMOVED lines=10> */
.L_x_8249:
[----:B------:R-:W2:Y:S02]  /*3650*/  LDG.E R4, desc[UR36][R4.64] ;  /* 0x0000002404047981 */ /* 0x000ea4000c1e1900 */
[----:B--2---:R-:W-:-:S04]  /*3660*/  I2FP.F32.S32 R0, R4 ;  /* 0x0000000400007245 */ /* 0x004fc80000201400 */
[----:B------:R-:W-:Y:S01]  /*3670*/  F2FP.BF16.F32.PACK_AB R0, RZ, R0 ;  /* 0x00000000ff00723e */ /* 0x000fe200000010ff */
[----:B------:R-:W-:Y:S06]  /*3680*/  BRA `(.L_x_8242) ;  /* 0x0000000c00507947 */ /* 0x000fec0003800000 */
.L_x_8248:
[----:B------:R-:W2:Y:S02]  /*3690*/  LDG.E.U16 R4, desc[UR36][R4.64] ;  /* 0x0000002404047981 */ /* 0x000ea4000c1e1500 */
[----:B--2---:R-:W0:Y:S02]  /*36a0*/  I2F.S16 R0, R4 ;  /* 0x0000000400007306 */ /* 0x004e240000101400 */
[----:B0-----:R-:W-:Y:S01]  /*36b0*/  F2FP.BF16.F32.PACK_AB R0, RZ, R0 ;  /* 0x00000000ff00723e */ /* 0x001fe200000010ff */
[----:B------:R-:W-:Y:S06]  /*36c0*/  BRA `(.L_x_8242) ;  /* 0x0000000c00407947 */ /* 0x000fec0003800000 */
.L_x_8244:
        /* <DEDUP_REMOVED lines=9> */
.L_x_8251:
[----:B------:R-:W2:Y:S02]  /*3760*/  LDG.E.U16 R0, desc[UR36][R4.64] ;  /* 0x0000002404007981 */ /* 0x000ea4000c1e1500 */
[----:B--2---:R-:W-:-:S05]  /*3770*/  HADD2.F32 R0, -RZ, R0.H0_H0 ;  /* 0x20000000ff007230 */ /* 0x004fca0000004100 */
[----:B------:R-:W-:Y:S01]  /*3780*/  F2FP.BF16.F32.PACK_AB R0, RZ, R0 ;  /* 0x00000000ff00723e */ /* 0x000fe200000010ff */
[----:B------:R-:W-:Y:S06]  /*3790*/  BRA `(.L_x_8242) ;  /* 0x0000000c000c7947 */ /* 0x000fec0003800000 */
.L_x_8250:
        /* <DEDUP_REMOVED lines=9> */
.L_x_8253:
[----:B------:R-:W2:Y:S02]  /*3830*/  LDG.E.U16 R4, desc[UR36][R4.64] ;  /* 0x0000002404047981 */ /* 0x000ea4000c1e1500 */
[----:B--2---:R-:W-:-:S05]  /*3840*/  HADD2.F32 R0, -RZ, R4.H0_H0 ;  /* 0x20000004ff007230 */ /* 0x004fca0000004100 */
[----:B------:R-:W-:Y:S01]  /*3850*/  F2FP.BF16.F32.PACK_AB R0, RZ, R0 ;  /* 0x00000000ff00723e */ /* 0x000fe200000010ff */
[----:B------:R-:W-:Y:S06]  /*3860*/  BRA `(.L_x_8242) ;  /* 0x0000000800d87947 */ /* 0x000fec0003800000 */
.L_x_8252:
        /* <DEDUP_REMOVED lines=8> */
.L_x_8243:
        /* <DEDUP_REMOVED lines=13> */
.L_x_8256:
        /* <DEDUP_REMOVED lines=8> */
.L_x_8255:
        /* <DEDUP_REMOVED lines=27> */
.L_x_8258:
        /* <DEDUP_REMOVED lines=14> */
.L_x_8257:
[----:B------:R1:W5:Y:S01]  /*3cd0*/  LDG.E.U16 R0, desc[UR36][R4.64] ;  /* 0x0000002404007981 */ /* 0x000362000c1e1500 */
[----:B------:R-:W-:Y:S05]  /*3ce0*/  BRA `(.L_x_8242) ;  /* 0x0000000400b87947 */ /* 0x000fea0003800000 */
.L_x_8254:
        /* <DEDUP_REMOVED lines=12> */
.L_x_8261:
        /* <DEDUP_REMOVED lines=21> */
.L_x_8265:
[----:B------:R-:W-:Y:S05]  /*3f00*/  BSYNC.RECONVERGENT B1 ;  /* 0x0000000000017941 */ /* 0x000fea0003800200 */
.L_x_8264:
[----:B------:R-:W-:Y:S01]  /*3f10*/  IMAD.SHL.U32 R0, R0, 0x100000, RZ ;  /* 0x0010000000007824 */ /* 0x000fe200078e00ff */
[----:B------:R-:W-:-:S04]  /*3f20*/  LEA R3, R3, 0x3b800000, 0x17 ;  /* 0x3b80000003037811 */ /* 0x000fc800078eb8ff */
[----:B------:R-:W-:-:S07]  /*3f30*/  LOP3.LUT R0, R3, R0, R7, 0xfe, !PT ;  /* 0x0000000003007212 */ /* 0x000fce00078efe07 */
.L_x_8263:
[----:B------:R-:W-:Y:S05]  /*3f40*/  BSYNC.RECONVERGENT B0 ;  /* 0x0000000000007941 */ /* 0x000fea0003800200 */
.L_x_8262:
[----:B------:R-:W-:Y:S01]  /*3f50*/  F2FP.BF16.F32.PACK_AB R0, RZ, R0 ;  /* 0x00000000ff00723e */ /* 0x000fe200000010ff */
[----:B------:R-:W-:Y:S06]  /*3f60*/  BRA `(.L_x_8242) ;  /* 0x0000000400187947 */ /* 0x000fec0003800000 */
.L_x_8260:
        /* <DEDUP_REMOVED lines=21> */
.L_x_8269:
[----:B------:R-:W-:Y:S05]  /*40c0*/  BSYNC.RECONVERGENT B1 ;  /* 0x0000000000017941 */ /* 0x000fea0003800200 */
.L_x_8268:
[----:B------:R-:W-:Y:S01]  /*40d0*/  IMAD.SHL.U32 R0, R0, 0x200000, RZ ;  /* 0x0020000000007824 */ /* 0x000fe200078e00ff */
[----:B------:R-:W-:-:S04]  /*40e0*/  LEA R3, R3, 0x37800000, 0x17 ;  /* 0x3780000003037811 */ /* 0x000fc800078eb8ff */
[----:B------:R-:W-:-:S07]  /*40f0*/  LOP3.LUT R0, R3, R0, R7, 0xfe, !PT ;  /* 0x0000000003007212 */ /* 0x000fce00078efe07 */
.L_x_8267:
[----:B------:R-:W-:Y:S05]  /*4100*/  BSYNC.RECONVERGENT B0 ;  /* 0x0000000000007941 */ /* 0x000fea0003800200 */
.L_x_8266:
[----:B------:R-:W-:Y:S01]  /*4110*/  F2FP.BF16.F32.PACK_AB R0, RZ, R0 ;  /* 0x00000000ff00723e */ /* 0x000fe200000010ff */
[----:B------:R-:W-:Y:S06]  /*4120*/  BRA `(.L_x_8242) ;  /* 0x0000000000a87947 */ /* 0x000fec0003800000 */
.L_x_8259:
        /* <DEDUP_REMOVED lines=14> */
.L_x_8273:
[----:B------:R-:W-:Y:S05]  /*4210*/  BSYNC.RECONVERGENT B0 ;  /* 0x0000000000007941 */ /* 0x000fea0003800200 */
.L_x_8272:
[----:B------:R-:W-:Y:S01]  /*4220*/  F2FP.BF16.F32.PACK_AB R0, RZ, R0 ;  /* 0x00000000ff00723e */ /* 0x000fe200000010ff */
[----:B------:R-:W-:Y:S06]  /*4230*/  BRA `(.L_x_8242) ;  /* 0x0000000000647947 */ /* 0x000fec0003800000 */
.L_x_8247:
        /* <DEDUP_REMOVED lines=16> */
.L_x_8274:
[----:B------:R-:W-:Y:S01]  /*4340*/  PRMT R0, RZ, 0x7610, R0 ;  /* 0x00007610ff007816 */ /* 0x000fe20000000000 */
[----:B------:R-:W-:Y:S06]  /*4350*/  BRA `(.L_x_8242) ;  /* 0x00000000001c7947 */ /* 0x000fec0003800000 */
.L_x_8271:
[----:B------:R-:W2:Y:S02]  /*4360*/  LDG.E.64 R4, desc[UR36][R4.64] ;  /* 0x0000002404047981 */ /* 0x000ea4000c1e1b00 */
[----:B--2---:R-:W0:Y:S02]  /*4370*/  I2F.U64 R0, R4 ;  /* 0x0000000400007312 */ /* 0x004e240000301000 */
[----:B0-----:R-:W-:Y:S01]  /*4380*/  F2FP.BF16.F32.PACK_AB R0, RZ, R0 ;  /* 0x00000000ff00723e */ /* 0x001fe200000010ff */
[----:B------:R-:W-:Y:S06]  /*4390*/  BRA `(.L_x_8242) ;  /* 0x00000000000c7947 */ /* 0x000fec0003800000 */
.L_x_8270:
[----:B------:R-:W2:Y:S02]  /*43a0*/  LDG.E R4, desc[UR36][R4.64] ;  /* 0x0000002404047981 */ /* 0x000ea4000c1e1900 */
[----:B--2---:R-:W-:-:S04]  /*43b0*/  I2FP.F32.U32 R0, R4 ;  /* 0x0000000400007245 */ /* 0x004fc80000201000 */
[----:B------:R-:W-:-:S07]  /*43c0*/  F2FP.BF16.F32.PACK_AB R0, RZ, R0 ;  /* 0x00000000ff00723e */ /* 0x000fce00000010ff */
.L_x_8242:
[----:B------:R-:W-:Y:S05]  /*43d0*/  BSYNC.RECONVERGENT B6 ;  /* 0x0000000000067941 */ /* 0x000fea0003800200 */
.L_x_8241:
        /* <DEDUP_REMOVED lines=10> */
[----:B------:R-:W-:Y:S01]  /*4480*/  @!P1 IMAD.U32 R5, R18, 0x10000, RZ ;  /* 0x0001000012059824 */ /* 0x000fe200078e00ff */
[----:B------:R-:W0:Y:S01]  /*4490*/  @!P0 MUFU.RCP R4, R4 ;  /* 0x0000000400048308 */ /* 0x000e220000001000 */
[----:B------:R-:W1:Y:S02]  /*44a0*/  LDC.U8 R18, c[0x0][0x3a4] ;  /* 0x0000e900ff127b82 */ /* 0x000e640000000000 */
[----:B------:R-:W-:-:S05]  /*44b0*/  @!P3 IMAD.U32 R8, R0, 0x10000, RZ ;  /* 0x000100000008b824 */ /* 0x000fca00078e00ff */
[----:B------:R-:W2:Y:S08]  /*44c0*/  @!P2 MUFU.RCP R6, R6 ;  /* 0x000000060006a308 */ /* 0x000eb00000001000 */
[----:B------:R-:W3:Y:S01]  /*44d0*/  @!P3 MUFU.RCP R8, R8 ;  /* 0x000000080008b308 */ /* 0x000ee20000001000 */
[----:B0-----:R-:W-:-:S07]  /*44e0*/  @!P0 FADD.FTZ R0, R4, -RZ ;  /* 0x800000ff04008221 */ /* 0x001fce0000010000 */
[----:B------:R-:W0:Y:S01]  /*44f0*/  @!P1 MUFU.RCP R5, R5 ;  /* 0x0000000500059308 */ /* 0x000e220000001000 */
[----:B--2---:R-:W-:-:S07]  /*4500*/  @!P2 FADD.FTZ R7, R6, -RZ ;  /* 0x800000ff0607a221 */ /* 0x004fce0000010000 */
[----:B------:R2:W4:Y:S01]  /*4510*/  @!P0 F2F.BF16.F32 R3, R0 ;  /* 0x0000000000038304 */ /* 0x0005220000202000 */
[----:B---3--:R-:W-:-:S07]  /*4520*/  @!P3 FADD.FTZ R9, R8, -RZ ;  /* 0x800000ff0809b221 */ /* 0x008fce0000010000 */
[----:B------:R2:W3:Y:S01]  /*4530*/  @!P2 F2F.BF16.F32 R17, R7 ;  /* 0x000000070011a304 */ /* 0x0004e20000202000 */
[----:B0-----:R-:W-:-:S07]  /*4540*/  @!P1 FADD.FTZ R4, R5, -RZ ;  /* 0x800000ff05049221 */ /* 0x001fce0000010000 */
[----:B------:R2:W0:Y:S08]  /*4550*/  @!P3 F2F.BF16.F32 R19, R9 ;  /* 0x000000090013b304 */ /* 0x0004300000202000 */
[----:B------:R2:W0:Y:S01]  /*4560*/  @!P1 F2F.BF16.F32 R22, R4 ;  /* 0x0000000400169304 */ /* 0x0004220000202000 */
[----:B-1-34-:R-:W-:Y:S05]  /*4570*/  @P0 BRA `(.L_x_8276) ;  /* 0x0000001000300947 */ /* 0x01afea0003800000 */
[----:B------:R-:W1:Y:S01]  /*4580*/  LDCU UR4, c[0x0][0x3a8] ;  /* 0x00007500ff0477ac */ /* 0x000e620008000800 */
[----:B--2---:R-:W2:Y:S01]  /*4590*/  LDC.64 R8, c[0x0][0x388] ;  /* 0x0000e200ff087b82 */ /* 0x004ea20000000a00 */
[----:B------:R-:W-:Y:S01]  /*45a0*/  IMAD R0, R2, 0x200, R25 ;  /* 0x0000020002007824 */ /* 0x000fe200078e0219 */
        /* <DEDUP_REMOVED lines=17> */
[----:B------:R-:W1:Y:S02]  /*46c0*/  F2I.FTZ.TRUNC.NTZ R3, R3 ;  /* 0x0000000300037305 */ /* 0x000e64000021f100 */
[----:B-1----:R1:W-:Y:S01]  /*46d0*/  STG.E.U8 desc[UR36][R8.64], R3 ;  /* 0x0000000308007986 */ /* 0x0023e2000c101124 */
[----:B------:R-:W-:Y:S05]  /*46e0*/  BRA `(.L_x_8276) ;  /* 0x0000000c00d47947 */ /* 0x000fea0003800000 */
.L_x_8280:
[----:B------:R-:W-:Y:S02]  /*46f0*/  IMAD.U32 R5, R3, 0x10000, RZ ;  /* 0x0001000003057824 */ /* 0x000fe400078e00ff */
[----:B------:R-:W-:-:S04]  /*4700*/  IMAD.MOV.U32 R25, RZ, RZ, R23 ;  /* 0x000000ffff197224 */ /* 0x000fc800078e0017 */
[----:B------:R-:W1:Y:S02]  /*4710*/  F2I.S64.TRUNC R4, R5 ;  /* 0x0000000500047311 */ /* 0x000e64000020d900 */
[----:B-1----:R1:W-:Y:S01]  /*4720*/  STG.E.U8 desc[UR36][R8.64], R4 ;  /* 0x0000000408007986 */ /* 0x0023e2000c101124 */
[----:B------:R-:W-:Y:S05]  /*4730*/  BRA `(.L_x_8276) ;  /* 0x0000000c00c07947 */ /* 0x000fea0003800000 */
.L_x_8279:
        /* <DEDUP_REMOVED lines=8> */
[----:B------:R-:W1:Y:S02]  /*47c0*/  F2I.S64.TRUNC R4, R4 ;  /* 0x0000000400047311 */ /* 0x000e64000020d900 */
[----:B-1----:R1:W-:Y:S01]  /*47d0*/  STG.E.64 desc[UR36][R8.64], R4 ;  /* 0x0000000408007986 */ /* 0x0023e2000c101b24 */
[----:B------:R-:W-:Y:S05]  /*47e0*/  BRA `(.L_x_8276) ;  /* 0x0000000c00947947 */ /* 0x000fea0003800000 */
.L_x_8283:
[----:B------:R-:W-:Y:S02]  /*47f0*/  IMAD.U32 R3, R3, 0x10000, RZ ;  /* 0x0001000003037824 */ /* 0x000fe400078e00ff */
[----:B------:R-:W-:-:S04]  /*4800*/  IMAD.MOV.U32 R25, RZ, RZ, R23 ;  /* 0x000000ffff197224 */ /* 0x000fc800078e0017 */
[----:B------:R-:W1:Y:S02]  /*4810*/  F2I.FTZ.TRUNC.NTZ R3, R3 ;  /* 0x0000000300037305 */ /* 0x000e64000021f100 */
[----:B-1----:R1:W-:Y:S01]  /*4820*/  STG.E desc[UR36][R8.64], R3 ;  /* 0x0000000308007986 */ /* 0x0023e2000c101924 */
[----:B------:R-:W-:Y:S05]  /*4830*/  BRA `(.L_x_8276) ;  /* 0x0000000c00807947 */ /* 0x000fea0003800000 */
.L_x_8282:
[----:B------:R-:W-:Y:S02]  /*4840*/  IMAD.U32 R3, R3, 0x10000, RZ ;  /* 0x0001000003037824 */ /* 0x000fe400078e00ff */
[----:B------:R-:W-:-:S04]  /*4850*/  IMAD.MOV.U32 R25, RZ, RZ, R23 ;  /* 0x000000ffff197224 */ /* 0x000fc800078e0017 */
[----:B------:R-:W1:Y:S02]  /*4860*/  F2I.FTZ.TRUNC.NTZ R3, R3 ;  /* 0x0000000300037305 */ /* 0x000e64000021f100 */
[----:B-1----:R1:W-:Y:S01]  /*4870*/  STG.E.U16 desc[UR36][R8.64], R3 ;  /* 0x0000000308007986 */ /* 0x0023e2000c101524 */
[----:B------:R-:W-:Y:S05]  /*4880*/  BRA `(.L_x_8276) ;  /* 0x0000000c006c7947 */ /* 0x000fea0003800000 */
.L_x_8278:
        /* <DEDUP_REMOVED lines=10> */
.L_x_8285:
[----:B------:R-:W-:Y:S02]  /*4930*/  IMAD.U32 R0, R3, 0x10000, RZ ;  /* 0x0001000003007824 */ /* 0x000fe400078e00ff */
[----:B------:R-:W-:-:S03]  /*4940*/  IMAD.MOV.U32 R25, RZ, RZ, R23 ;  /* 0x000000ffff197224 */ /* 0x000fc600078e0017 */
[----:B------:R-:W-:-:S05]  /*4950*/  F2FP.F16.F32.PACK_AB R0, RZ, R0 ;  /* 0x00000000ff00723e */ /* 0x000fca00000000ff */
[----:B------:R1:W-:Y:S01]  /*4960*/  STG.E.U16 desc[UR36][R8.64], R0 ;  /* 0x0000000008007986 */ /* 0x0003e2000c101524 */
[----:B------:R-:W-:Y:S05]  /*4970*/  BRA `(.L_x_8276) ;  /* 0x0000000c00307947 */ /* 0x000fea0003800000 */
.L_x_8284:
        /* <DEDUP_REMOVED lines=11> */
.L_x_8287:
[----:B------:R-:W-:Y:S02]  /*4a30*/  IMAD.U32 R3, R3, 0x10000, RZ ;  /* 0x0001000003037824 */ /* 0x000fe400078e00ff */
[----:B------:R-:W-:-:S03]  /*4a40*/  IMAD.MOV.U32 R25, RZ, RZ, R23 ;  /* 0x000000ffff197224 */ /* 0x000fc600078e0017 */
[----:B------:R-:W-:-:S04]  /*4a50*/  F2FP.F16.F32.PACK_AB R3, RZ, R3 ;  /* 0x00000003ff03723e */ /* 0x000fc800000000ff */
[----:B------:R-:W-:-:S05]  /*4a60*/  PRMT R3, R3, 0x5410, RZ ;  /* 0x0000541003037816 */ /* 0x000fca00000000ff */
[----:B------:R1:W-:Y:S01]  /*4a70*/  STG.E desc[UR36][R8.64], R3 ;  /* 0x0000000308007986 */ /* 0x0003e2000c101924 */
[----:B------:R-:W-:Y:S05]  /*4a80*/  BRA `(.L_x_8276) ;  /* 0x0000000800ec7947 */ /* 0x000fea0003800000 */
.L_x_8286:
[----:B------:R-:W-:Y:S02]  /*4a90*/  IMAD.U32 R4, R3, 0x10000, RZ ;  /* 0x0001000003047824 */ /* 0x000fe400078e00ff */
[----:B------:R-:W-:Y:S02]  /*4aa0*/  IMAD.MOV.U32 R25, RZ, RZ, R23 ;  /* 0x000000ffff197224 */ /* 0x000fe400078e0017 */
[----:B------:R-:W-:-:S06]  /*4ab0*/  FMUL.FTZ R4, R4, 1 ;  /* 0x3f80000004047820 */ /* 0x000fcc0000410000 */
[----:B------:R-:W1:Y:S02]  /*4ac0*/  F2F.F64.F32 R4, R4 ;  /* 0x0000000400047310 */ /* 0x000e640000201800 */
[----:B-1----:R1:W-:Y:S01]  /*4ad0*/  STG.E.64 desc[UR36][R8.64], R4 ;  /* 0x0000000408007986 */ /* 0x0023e2000c101b24 */
[----:B------:R-:W-:Y:S05]  /*4ae0*/  BRA `(.L_x_8276) ;  /* 0x0000000800d47947 */ /* 0x000fea0003800000 */
.L_x_8277:
        /* <DEDUP_REMOVED lines=14> */
.L_x_8290:
[----:B------:R-:W-:Y:S01]  /*4bd0*/  IMAD.U32 R3, R3, 0x10000, RZ ;  /* 0x0001000003037824 */ /* 0x000fe200078e00ff */
[----:B------:R-:W-:Y:S01]  /*4be0*/  CS2R R6, SRZ ;  /* 0x0000000000067805 */ /* 0x000fe2000001ff00 */
[----:B------:R-:W-:Y:S02]  /*4bf0*/  IMAD.MOV.U32 R25, RZ, RZ, R23 ;  /* 0x000000ffff197224 */ /* 0x000fe400078e0017 */
[----:B------:R-:W-:-:S04]  /*4c00*/  FMUL.FTZ R3, R3, 1 ;  /* 0x3f80000003037820 */ /* 0x000fc80000410000 */
[----:B------:R-:W1:Y:S02]  /*4c10*/  F2F.F64.F32 R4, R3 ;  /* 0x0000000300047310 */ /* 0x000e640000201800 */
[----:B-1----:R1:W-:Y:S01]  /*4c20*/  STG.E.128 desc[UR36][R8.64], R4 ;  /* 0x0000000408007986 */ /* 0x0023e2000c101d24 */
[----:B------:R-:W-:Y:S05]  /*4c30*/  BRA `(.L_x_8276) ;  /* 0x0000000800807947 */ /* 0x000fea0003800000 */
.L_x_8289:
        /* <DEDUP_REMOVED lines=19> */
.L_x_8294:
[----:B------:R-:W-:Y:S05]  /*4d70*/  BSYNC.RECONVERGENT B0 ;  /* 0x0000000000007941 */ /* 0x000fea0003800200 */
.L_x_8293:
[----:B------:R-:W-:Y:S01]  /*4d80*/  LOP3.LUT R5, R0, 0x80, R5, 0xf8, !PT ;  /* 0x0000008000057812 */ /* 0x000fe200078ef805 */
[----:B------:R-:W-:-:S04]  /*4d90*/  IMAD.MOV.U32 R25, RZ, RZ, R23 ;  /* 0x000000ffff197224 */ /* 0x000fc800078e0017 */
[----:B------:R4:W-:Y:S01]  /*4da0*/  STG.E.U8 desc[UR36][R8.64], R5 ;  /* 0x0000000508007986 */ /* 0x0009e2000c101124 */
[----:B------:R-:W-:Y:S05]  /*4db0*/  BRA `(.L_x_8276) ;  /* 0x0000000800207947 */ /* 0x000fea0003800000 */
.L_x_8292:
        /* <DEDUP_REMOVED lines=15> */
.L_x_8296:
[----:B------:R-:W-:Y:S05]  /*4eb0*/  BSYNC.RECONVERGENT B0 ;  /* 0x0000000000007941 */ /* 0x000fea0003800200 */
.L_x_8295:
[----:B------:R-:W-:Y:S01]  /*4ec0*/  LOP3.LUT R5, R0, 0x80, R5, 0xf8, !PT ;  /* 0x0000008000057812 */ /* 0x000fe200078ef805 */
[----:B------:R-:W-:-:S04]  /*4ed0*/  IMAD.MOV.U32 R25, RZ, RZ, R23 ;  /* 0x000000ffff197224 */ /* 0x000fc800078e0017 */
[----:B------:R3:W-:Y:S01]  /*4ee0*/  STG.E.U8 desc[UR36][R8.64], R5 ;  /* 0x0000000508007986 */ /* 0x0007e2000c101124 */
[----:B------:R-:W-:Y:S05]  /*4ef0*/  BRA `(.L_x_8276) ;  /* 0x0000000400d07947 */ /* 0x000fea0003800000 */
.L_x_8291:
[----:B------:R1:W-:Y:S01]  /*4f00*/  STG.E.U16 desc[UR36][R8.64], R3 ;  /* 0x0000000308007986 */ /* 0x0003e2000c101524 */
[----:B------:R-:W-:Y:S01]  /*4f10*/  IMAD.MOV.U32 R25, RZ, RZ, R23 ;  /* 0x000000ffff197224 */ /* 0x000fe200078e0017 */
[----:B------:R-:W-:Y:S06]  /*4f20*/  BRA `(.L_x_8276) ;  /* 0x0000000400c47947 */ /* 0x000fec0003800000 */
.L_x_8288:
        /* <DEDUP_REMOVED lines=10> */
[----:B------:R-:W1:Y:S02]  /*4fd0*/  F2I.FTZ.U32.TRUNC.NTZ R3, R3 ;  /* 0x0000000300037305 */ /* 0x000e64000021f000 */
[----:B-1----:R1:W-:Y:S01]  /*4fe0*/  STG.E.U16 desc[UR36][R8.64], R3 ;  /* 0x0000000308007986 */ /* 0x0023e2000c101524 */
[----:B------:R-:W-:Y:S05]  /*4ff0*/  BRA `(.L_x_8276) ;  /* 0x0000000400907947 */ /* 0x000fea0003800000 */
.L_x_8299:
        /* <DEDUP_REMOVED lines=13> */
.L_x_8302:
[----:B------:R-:W-:-:S04]  /*50d0*/  SHF.R.U32.HI R0, RZ, 0x14, R3 ;  /* 0x00000014ff007819 */ /* 0x000fc80000011603 */
[----:B------:R-:W-:-:S04]  /*50e0*/  LOP3.LUT R0, R0, 0x1, RZ, 0xc0, !PT ;  /* 0x0000000100007812 */ /* 0x000fc800078ec0ff */
[----:B------:R-:W-:-:S04]  /*50f0*/  IADD3 R0, PT, PT, R3, 0x487ffff, R0 ;  /* 0x0487ffff03007810 */ /* 0x000fc80007ffe000 */
[----:B------:R-:W-:-:S04]  /*5100*/  SHF.R.U32.HI R0, RZ, 0x14, R0 ;  /* 0x00000014ff007819 */ /* 0x000fc80000011600 */
[----:B------:R-:W-:-:S07]  /*5110*/  LOP3.LUT R0, R0, 0xff, RZ, 0xc0, !PT ;  /* 0x000000ff00007812 */ /* 0x000fce00078ec0ff */
.L_x_8303:
[----:B------:R-:W-:-:S04]  /*5120*/  SHF.R.U32.HI R3, RZ, 0x18, R3 ;  /* 0x00000018ff037819 */ /* 0x000fc80000011603 */
[----:B------:R-:W-:-:S04]  /*5130*/  LOP3.LUT R0, R0, 0x80, R3, 0xf8, !PT ;  /* 0x0000008000007812 */ /* 0x000fc800078ef803 */
[----:B------:R-:W-:-:S07]  /*5140*/  PRMT R4, R0, 0x7610, R4 ;  /* 0x0000761000047816 */ /* 0x000fce0000000004 */
.L_x_8301:
[----:B------:R-:W-:Y:S05]  /*5150*/  BSYNC.RECONVERGENT B0 ;  /* 0x0000000000007941 */ /* 0x000fea0003800200 */
.L_x_8300:
[----:B------:R1:W-:Y:S01]  /*5160*/  STG.E.U8 desc[UR36][R8.64], R4 ;  /* 0x0000000408007986 */ /* 0x0003e2000c101124 */
[----:B------:R-:W-:Y:S01]  /*5170*/  IMAD.MOV.U32 R25, RZ, RZ, R23 ;  /* 0x000000ffff197224 */ /* 0x000fe200078e0017 */
[----:B------:R-:W-:Y:S06]  /*5180*/  BRA `(.L_x_8276) ;  /* 0x00000004002c7947 */ /* 0x000fec0003800000 */
.L_x_8298:
        /* <DEDUP_REMOVED lines=13> */
.L_x_8306:
[----:B------:R-:W-:-:S04]  /*5260*/  SHF.R.U32.HI R0, RZ, 0x15, R3 ;  /* 0x00000015ff007819 */ /* 0x000fc80000011603 */
[----:B------:R-:W-:-:S04]  /*5270*/  LOP3.LUT R0, R0, 0x1, RZ, 0xc0, !PT ;  /* 0x0000000100007812 */ /* 0x000fc800078ec0ff */
[----:B------:R-:W-:-:S04]  /*5280*/  IADD3 R0, PT, PT, R3, 0x88fffff, R0 ;  /* 0x088fffff03007810 */ /* 0x000fc80007ffe000 */
[----:B------:R-:W-:-:S04]  /*5290*/  SHF.R.U32.HI R0, RZ, 0x15, R0 ;  /* 0x00000015ff007819 */ /* 0x000fc80000011600 */
[----:B------:R-:W-:-:S07]  /*52a0*/  LOP3.LUT R0, R0, 0xff, RZ, 0xc0, !PT ;  /* 0x000000ff00007812 */ /* 0x000fce00078ec0ff */
.L_x_8307:
[----:B------:R-:W-:-:S04]  /*52b0*/  SHF.R.U32.HI R3, RZ, 0x18, R3 ;  /* 0x00000018ff037819 */ /* 0x000fc80000011603 */
[----:B------:R-:W-:-:S04]  /*52c0*/  LOP3.LUT R0, R0, 0x80, R3, 0xf8, !PT ;  /* 0x0000008000007812 */ /* 0x000fc800078ef803 */
[----:B------:R-:W-:-:S07]  /*52d0*/  PRMT R4, R0, 0x7610, R4 ;  /* 0x0000761000047816 */ /* 0x000fce0000000004 */
.L_x_8305:
[----:B------:R-:W-:Y:S05]  /*52e0*/  BSYNC.RECONVERGENT B0 ;  /* 0x0000000000007941 */ /* 0x000fea0003800200 */
.L_x_8304:
[----:B------:R1:W-:Y:S01]  /*52f0*/  STG.E.U8 desc[UR36][R8.64], R4 ;  /* 0x0000000408007986 */ /* 0x0003e2000c101124 */
[----:B------:R-:W-:Y:S01]  /*5300*/  IMAD.MOV.U32 R25, RZ, RZ, R23 ;  /* 0x000000ffff197224 */ /* 0x000fe200078e0017 */
[----:B------:R-:W-:Y:S06]  /*5310*/  BRA `(.L_x_8276) ;  /* 0x0000000000c87947 */ /* 0x000fec0003800000 */
.L_x_8297:
[----:B------:R-:W-:-:S13]  /*5320*/  ISETP.NE.AND P0, PT, R0, 0x1c, PT ;  /* 0x0000001c0000780c */ /* 0x000fda0003f05270 */
[----:B------:R-:W-:Y:S05]  /*5330*/  @!P0 BRA `(.L_x_8308) ;  /* 0x0000000000b08947 */ /* 0x000fea0003800000 */
[----:B------:R-:W-:-:S13]  /*5340*/  ISETP.NE.AND P0, PT, R0, 0x1d, PT ;  /* 0x0000001d0000780c */ /* 0x000fda0003f05270 */
[----:B------:R-:W-:Y:S05]  /*5350*/  @!P0 BRA `(.L_x_8309) ;  /* 0x0000000000948947 */ /* 0x000fea0003800000 */
[----:B------:R-:W-:-:S13]  /*5360*/  ISETP.NE.AND P0, PT, R0, 0x2c, PT ;  /* 0x0000002c0000780c */ /* 0x000fda0003f05270 */
[----:B------:R-:W-:Y:S05]  /*5370*/  @!P0 BRA `(.L_x_8310) ;  /* 0x0000000000488947 */ /* 0x000fea0003800000 */
.L_x_8281:
[----:B------:R-:W-:Y:S01]  /*5380*/  MOV R14, 0x0 ;  /* 0x00000000000e7802 */ /* 0x000fe20000000f00 */
[----:B------:R-:W1:Y:S01]  /*5390*/  LDCU.64 UR6, c[0x4][0x148] ;  /* 0x01002900ff0677ac */ /* 0x000e620008000a00 */
[----:B------:R-:W-:Y:S02]  /*53a0*/  IMAD.MOV.U32 R8, RZ, RZ, 0x65 ;  /* 0x00000065ff087424 */ /* 0x000fe400078e00ff */
[----:B------:R-:W-:Y:S01]  /*53b0*/  IMAD.MOV.U32 R12, RZ, RZ, 0x1 ;  /* 0x00000001ff0c7424 */ /* 0x000fe200078e00ff */
[----:B------:R-:W2:Y:S01]  /*53c0*/  LDCU.64 UR8, c[0x4][0x150] ;  /* 0x01002a00ff0877ac */ /* 0x000ea20008000a00 */
[----:B------:R-:W3:Y:S01]  /*53d0*/  LDC.64 R14, c[0x4][R14] ;  /* 0x010000000e0e7b82 */ /* 0x000ee20000000a00 */
[----:B------:R-:W-:Y:S01]  /*53e0*/  IMAD.MOV.U32 R13, RZ, RZ, RZ ;  /* 0x000000ffff0d7224 */ /* 0x000fe200078e00ff */
[----:B------:R-:W4:Y:S01]  /*53f0*/  LDCU.64 UR4, c[0x4][0x40] ;  /* 0x01000800ff0477ac */ /* 0x000f220008000a00 */
[----:B-1----:R-:W-:Y:S02]  /*5400*/  IMAD.U32 R4, RZ, RZ, UR6 ;  /* 0x00000006ff047e24 */ /* 0x002fe4000f8e00ff */
[----:B------:R-:W-:-:S02]  /*5410*/  IMAD.U32 R5, RZ, RZ, UR7 ;  /* 0x00000007ff057e24 */ /* 0x000fc4000f8e00ff */
[----:B--2---:R-:W-:Y:S02]  /*5420*/  IMAD.U32 R6, RZ, RZ, UR8 ;  /* 0x00000008ff067e24 */ /* 0x004fe4000f8e00ff */
[----:B------:R-:W-:Y:S02]  /*5430*/  IMAD.U32 R7, RZ, RZ, UR9 ;  /* 0x00000009ff077e24 */ /* 0x000fe4000f8e00ff */
[----:B----4-:R-:W-:Y:S02]  /*5440*/  IMAD.U32 R10, RZ, RZ, UR4 ;  /* 0x00000004ff0a7e24 */ /* 0x010fe4000f8e00ff */
[----:B------:R-:W-:-:S07]  /*5450*/  IMAD.U32 R11, RZ, RZ, UR5 ;  /* 0x00000005ff0b7e24 */ /* 0x000fce000f8e00ff */
[----:B------:R-:W-:-:S07]  /*5460*/  LEPC R20, `(.L_x_8311) ;  /* 0x000000001014794e */ /* 0x000fce0000000000 */
[----:B0--3--:R-:W-:Y:S05]  /*5470*/  CALL.ABS.NOINC R14 ;  /* 0x000000000e007343 */ /* 0x009fea0003c00000 */
.L_x_8311:
[----:B------:R-:W-:Y:S01]  /*5480*/  IMAD.MOV.U32 R25, RZ, RZ, R23 ;  /* 0x000000ffff197224 */ /* 0x000fe200078e0017 */
[----:B------:R-:W-:Y:S06]  /*5490*/  BRA `(.L_x_8276) ;  /* 0x0000000000687947 */ /* 0x000fec0003800000 */
.L_x_8310:
        /* <DEDUP_REMOVED lines=17> */
.L_x_8309:
[----:B------:R-:W-:Y:S02]  /*55b0*/  IMAD.U32 R4, R3, 0x10000, RZ ;  /* 0x0001000003047824 */ /* 0x000fe400078e00ff */
[----:B------:R-:W-:-:S04]  /*55c0*/  IMAD.MOV.U32 R25, RZ, RZ, R23 ;  /* 0x000000ffff197224 */ /* 0x000fc800078e0017 */
[----:B------:R-:W1:Y:S02]  /*55d0*/  F2I.U64.TRUNC R4, R4 ;  /* 0x0000000400047311 */ /* 0x000e64000020d800 */
[----:B-1----:R1:W-:Y:S01]  /*55e0*/  STG.E.64 desc[UR36][R8.64], R4 ;  /* 0x0000000408007986 */ /* 0x0023e2000c101b24 */
[----:B------:R-:W-:Y:S05]  /*55f0*/  BRA `(.L_x_8276) ;  /* 0x0000000000107947 */ /* 0x000fea0003800000 */
.L_x_8308:
[----:B------:R-:W-:Y:S02]  /*5600*/  IMAD.U32 R3, R3, 0x10000, RZ ;  /* 0x0001000003037824 */ /* 0x000fe400078e00ff */
[----:B------:R-:W-:-:S04]  /*5610*/  IMAD.MOV.U32 R25, RZ, RZ, R23 ;  /* 0x000000ffff197224 */ /* 0x000fc800078e0017 */
[----:B------:R-:W1:Y:S02]  /*5620*/  F2I.FTZ.U32.TRUNC.NTZ R3, R3 ;  /* 0x0000000300037305 */ /* 0x000e64000021f000 */
[----:B-1----:R1:W-:Y:S02]  /*5630*/  STG.E desc[UR36][R8.64], R3 ;  /* 0x0000000308007986 */ /* 0x0023e4000c101924 */
.L_x_8276:
[----:B------:R-:W-:Y:S05]  /*5640*/  BSYNC.RECONVERGENT B6 ;  /* 0x0000000000067941 */ /* 0x000fea0003800200 */
.L_x_8275:
[----:B------:R-:W-:Y:S01]  /*5650*/  ISETP.GE.AND P0, PT, R25, R16, PT ;  /* 0x000000101900720c */ /* 0x000fe20003f06270 */
[----:B------:R-:W-:-:S12]  /*5660*/  BSSY.RECONVERGENT B6, `(.L_x_8312) ;  /* 0x00001f0000067945 */ /* 0x000fd80003800200 */
[----:B------:R-:W-:Y:S05]  /*5670*/  @P0 BRA `(.L_x_8313) ;  /* 0x0000001c00b80947 */ /* 0x000fea0003800000 */
[----:B------:R-:W5:Y:S01]  /*5680*/  LDCU UR4, c[0x0][0x3a8] ;  /* 0x00007500ff0477ac */ /* 0x000f620008000800 */
[----:B-1234-:R-:W1:Y:S01]  /*5690*/  LDC.64 R8, c[0x0][0x388] ;  /* 0x0000e200ff087b82 */ /* 0x01ee620000000a00 */
[----:B------:R-:W-:Y:S01]  /*56a0*/  IMAD R0, R2, 0x200, R25 ;  /* 0x0000020002007824 */ /* 0x000fe200078e0219 */
[----:B------:R-:W-:-:S03]  /*56b0*/  PRMT R4, R18, 0x9910, RZ ;  /* 0x0000991012047816 */ /* 0x000fc600000000ff */
[----:B-----5:R-:W-:Y:S02]  /*56c0*/  IMAD R3, R0, UR4, RZ ;  /* 0x0000000400037c24 */ /* 0x020fe4000f8e02ff */
        /* <DEDUP_REMOVED lines=13> */
[----:B0-----:R-:W-:-:S04]  /*57a0*/  IMAD.U32 R22, R22, 0x10000, RZ ;  /* 0x0001000016167824 */ /* 0x001fc800078e00ff */
[----:B------:R-:W0:Y:S02]  /*57b0*/  F2I.FTZ.TRUNC.NTZ R3, R22 ;  /* 0x0000001600037305 */ /* 0x000e24000021f100 */
[----:B0-----:R0:W-:Y:S01]  /*57c0*/  STG.E.U8 desc[UR36][R8.64], R3 ;  /* 0x0000000308007986 */ /* 0x0011e2000c101124 */
[----:B------:R-:W-:Y:S05]  /*57d0*/  BRA `(.L_x_8319) ;  /* 0x0000000c007c7947 */ /* 0x000fea0003800000 */
.L_x_8317:
[----:B0-----:R-:W-:-:S06]  /*57e0*/  IMAD.U32 R5, R22, 0x10000, RZ ;  /* 0x0001000016057824 */ /* 0x001fcc00078e00ff */
[----:B------:R-:W0:Y:S02]  /*57f0*/  F2I.S64.TRUNC R4, R5 ;  /* 0x0000000500047311 */ /* 0x000e24000020d900 */
[----:B0-----:R0:W-:Y:S01]  /*5800*/  STG.E.U8 desc[UR36][R8.64], R4 ;  /* 0x0000000408007986 */ /* 0x0011e2000c101124 */
[----:B------:R-:W-:Y:S05]  /*5810*/  BRA `(.L_x_8319) ;  /* 0x0000000c006c7947 */ /* 0x000fea0003800000 */
.L_x_8316:
[----:B------:R-:W-:-:S13]  /*5820*/  ISETP.NE.AND P0, PT, R0, 0x2, PT ;  /* 0x000000020000780c */ /* 0x000fda0003f05270 */
[----:B------:R-:W-:Y:S05]  /*5830*/  @!P0 BRA `(.L_x_8320) ;  /* 0x0000000000308947 */ /* 0x000fea0003800000 */
[----:B------:R-:W-:-:S13]  /*5840*/  ISETP.NE.AND P0, PT, R0, 0x3, PT ;  /* 0x000000030000780c */ /* 0x000fda0003f05270 */
[----:B------:R-:W-:Y:S05]  /*5850*/  @!P0 BRA `(.L_x_8321) ;  /* 0x0000000000188947 */ /* 0x000fea0003800000 */
[----:B------:R-:W-:-:S13]  /*5860*/  ISETP.NE.AND P0, PT, R0, 0x4, PT ;  /* 0x000000040000780c */ /* 0x000fda0003f05270 */
[----:B------:R-:W-:Y:S05]  /*5870*/  @P0 BRA `(.L_x_8318) ;  /* 0x0000000800780947 */ /* 0x000fea0003800000 */
[----:B0-----:R-:W-:-:S06]  /*5880*/  IMAD.U32 R4, R22, 0x10000, RZ ;  /* 0x0001000016047824 */ /* 0x001fcc00078e00ff */
[----:B------:R-:W0:Y:S02]  /*5890*/  F2I.S64.TRUNC R4, R4 ;  /* 0x0000000400047311 */ /* 0x000e24000020d900 */
[----:B0-----:R0:W-:Y:S01]  /*58a0*/  STG.E.64 desc[UR36][R8.64], R4 ;  /* 0x0000000408007986 */ /* 0x0011e2000c101b24 */
[----:B------:R-:W-:Y:S05]  /*58b0*/  BRA `(.L_x_8319) ;  /* 0x0000000c00447947 */ /* 0x000fea0003800000 */
.L_x_8321:
[----:B0-----:R-:W-:-:S04]  /*58c0*/  IMAD.U32 R22, R22, 0x10000, RZ ;  /* 0x0001000016167824 */ /* 0x001fc800078e00ff */
[----:B------:R-:W0:Y:S02]  /*58d0*/  F2I.FTZ.TRUNC.NTZ R3, R22 ;  /* 0x0000001600037305 */ /* 0x000e24000021f100 */
[----:B0-----:R0:W-:Y:S01]  /*58e0*/  STG.E desc[UR36][R8.64], R3 ;  /* 0x0000000308007986 */ /* 0x0011e2000c101924 */
[----:B------:R-:W-:Y:S05]  /*58f0*/  BRA `(.L_x_8319) ;  /* 0x0000000c00347947 */ /* 0x000fea0003800000 */
.L_x_8320:
[----:B0-----:R-:W-:-:S04]  /*5900*/  IMAD.U32 R22, R22, 0x10000, RZ ;  /* 0x0001000016167824 */ /* 0x001fc800078e00ff */
[----:B------:R-:W0:Y:S02]  /*5910*/  F2I.FTZ.TRUNC.NTZ R3, R22 ;  /* 0x0000001600037305 */ /* 0x000e24000021f100 */
[----:B0-----:R0:W-:Y:S01]  /*5920*/  STG.E.U16 desc[UR36][R8.64], R3 ;  /* 0x0000000308007986 */ /* 0x0011e2000c101524 */
[----:B------:R-:W-:Y:S05]  /*5930*/  BRA `(.L_x_8319) ;  /* 0x0000000c00247947 */ /* 0x000fea0003800000 */
.L_x_8315:
[----:B------:R-:W-:-:S13]  /*5940*/  ISETP.GT.AND P0, PT, R0, 0x6, PT ;  /* 0x000000060000780c */ /* 0x000fda0003f04270 */
[----:B------:R-:W-:Y:S05]  /*5950*/  @P0 BRA `(.L_x_8322) ;  /* 0x00000000002c0947 */ /* 0x000fea0003800000 */
[----:B------:R-:W-:-:S13]  /*5960*/  ISETP.NE.AND P0, PT, R0, 0x5, PT ;  /* 0x000000050000780c */ /* 0x000fda0003f05270 */
[----:B------:R-:W-:Y:S05]  /*5970*/  @!P0 BRA `(.L_x_8323) ;  /* 0x0000000000148947 */ /* 0x000fea0003800000 */
[----:B------:R-:W-:-:S13]  /*5980*/  ISETP.NE.AND P0, PT, R0, 0x6, PT ;  /* 0x000000060000780c */ /* 0x000fda0003f05270 */
[----:B------:R-:W-:Y:S05]  /*5990*/  @P0 BRA `(.L_x_8318) ;  /* 0x0000000800300947 */ /* 0x000fea0003800000 */
[----:B0-----:R-:W-:-:S05]  /*59a0*/  IMAD.U32 R3, R22, 0x10000, RZ ;  /* 0x0001000016037824 */ /* 0x001fca00078e00ff */
[----:B------:R0:W-:Y:S01]  /*59b0*/  STG.E desc[UR36][R8.64], R3 ;  /* 0x0000000308007986 */ /* 0x0001e2000c101924 */
[----:B------:R-:W-:Y:S05]  /*59c0*/  BRA `(.L_x_8319) ;  /* 0x0000000c00007947 */ /* 0x000fea0003800000 */
.L_x_8323:
[----:B0-----:R-:W-:-:S05]  /*59d0*/  IMAD.U32 R0, R22, 0x10000, RZ ;  /* 0x0001000016007824 */ /* 0x001fca00078e00ff */
[----:B------:R-:W-:-:S05]  /*59e0*/  F2FP.F16.F32.PACK_AB R0, RZ, R0 ;  /* 0x00000000ff00723e */ /* 0x000fca00000000ff */
[----:B------:R0:W-:Y:S01]  /*59f0*/  STG.E.U16 desc[UR36][R8.64], R0 ;  /* 0x0000000008007986 */ /* 0x0001e2000c101524 */
[----:B------:R-:W-:Y:S05]  /*5a00*/  BRA `(.L_x_8319) ;  /* 0x0000000800f07947 */ /* 0x000fea0003800000 */
.L_x_8322:
[----:B------:R-:W-:-:S13]  /*5a10*/  ISETP.NE.AND P0, PT, R0, 0x7, PT ;  /* 0x000000070000780c */ /* 0x000fda0003f05270 */
[----:B------:R-:W-:Y:S05]  /*5a20*/  @!P0 BRA `(.L_x_8324) ;  /* 0x0000000000348947 */ /* 0x000fea0003800000 */
[----:B------:R-:W-:-:S13]  /*5a30*/  ISETP.NE.AND P0, PT, R0, 0x8, PT ;  /* 0x000000080000780c */ /* 0x000fda0003f05270 */
[----:B------:R-:W-:Y:S05]  /*5a40*/  @!P0 BRA `(.L_x_8325) ;  /* 0x0000000000188947 */ /* 0x000fea0003800000 */
[----:B------:R-:W-:-:S13]  /*5a50*/  ISETP.NE.AND P0, PT, R0, 0x9, PT ;  /* 0x000000090000780c */ /* 0x000fda0003f05270 */
[----:B------:R-:W-:Y:S05]  /*5a60*/  @P0 BRA `(.L_x_8318) ;  /* 0x0000000400fc0947 */ /* 0x000fea0003800000 */
[----:B0-----:R-:W-:Y:S02]  /*5a70*/  IMAD.U32 R22, R22, 0x10000, RZ ;  /* 0x0001000016167824 */ /* 0x001fe400078e00ff */
[----:B------:R-:W-:-:S05]  /*5a80*/  IMAD.MOV.U32 R23, RZ, RZ, RZ ;  /* 0x000000ffff177224 */ /* 0x000fca00078e00ff */
[----:B------:R0:W-:Y:S01]  /*5a90*/  STG.E.64 desc[UR36][R8.64], R22 ;  /* 0x0000001608007986 */ /* 0x0001e2000c101b24 */
[----:B------:R-:W-:Y:S05]  /*5aa0*/  BRA `(.L_x_8319) ;  /* 0x0000000800c87947 */ /* 0x000fea0003800000 */
.L_x_8325:
[----:B0-----:R-:W-:-:S05]  /*5ab0*/  IMAD.U32 R22, R22, 0x10000, RZ ;  /* 0x0001000016167824 */ /* 0x001fca00078e00ff */
[----:B------:R-:W-:-:S04]  /*5ac0*/  F2FP.F16.F32.PACK_AB R3, RZ, R22 ;  /* 0x00000016ff03723e */ /* 0x000fc800000000ff */
[----:B------:R-:W-:-:S05]  /*5ad0*/  PRMT R3, R3, 0x5410, RZ ;  /* 0x0000541003037816 */ /* 0x000fca00000000ff */
[----:B------:R0:W-:Y:S01]  /*5ae0*/  STG.E desc[UR36][R8.64], R3 ;  /* 0x0000000308007986 */ /* 0x0001e2000c101924 */
[----:B------:R-:W-:Y:S05]  /*5af0*/  BRA `(.L_x_8319) ;  /* 0x0000000800b47947 */ /* 0x000fea0003800000 */
.L_x_8324:
[----:B0-----:R-:W-:-:S04]  /*5b00*/  IMAD.U32 R4, R22, 0x10000, RZ ;  /* 0x0001000016047824 */ /* 0x001fc800078e00ff */
[----:B------:R-:W-:-:S06]  /*5b10*/  FMUL.FTZ R4, R4, 1 ;  /* 0x3f80000004047820 */ /* 0x000fcc0000410000 */
[----:B------:R-:W0:Y:S02]  /*5b20*/  F2F.F64.F32 R4, R4 ;  /* 0x0000000400047310 */ /* 0x000e240000201800 */
[----:B0-----:R0:W-:Y:S01]  /*5b30*/  STG.E.64 desc[UR36][R8.64], R4 ;  /* 0x0000000408007986 */ /* 0x0011e2000c101b24 */
[----:B------:R-:W-:Y:S05]  /*5b40*/  BRA `(.L_x_8319) ;  /* 0x0000000800a07947 */ /* 0x000fea0003800000 */
.L_x_8314:
        /* <DEDUP_REMOVED lines=10> */
[----:B0-----:R-:W-:-:S06]  /*5bf0*/  IMAD.U32 R3, R22, 0x10000, RZ ;  /* 0x0001000016037824 */ /* 0x001fcc00078e00ff */
[----:B------:R-:W0:Y:S02]  /*5c00*/  F2I.FTZ.U32.TRUNC.NTZ R3, R3 ;  /* 0x0000000300037305 */ /* 0x000e24000021f000 */
[----:B0-----:R0:W-:Y:S01]  /*5c10*/  STG.E.U16 desc[UR36][R8.64], R3 ;  /* 0x0000000308007986 */ /* 0x0011e2000c101524 */
[----:B------:R-:W-:Y:S05]  /*5c20*/  BRA `(.L_x_8319) ;  /* 0x0000000800687947 */ /* 0x000fea0003800000 */
.L_x_8329:
[----:B0-----:R-:W-:Y:S01]  /*5c30*/  IMAD.U32 R5, R22, 0x10000, RZ ;  /* 0x0001000016057824 */ /* 0x001fe200078e00ff */
        /* <DEDUP_REMOVED lines=16> */
.L_x_8332:
[----:B------:R-:W-:-:S04]  /*5d40*/  SHF.R.U32.HI R3, RZ, 0x18, R5 ;  /* 0x00000018ff037819 */ /* 0x000fc80000011605 */
[----:B------:R-:W-:-:S04]  /*5d50*/  LOP3.LUT R0, R0, 0x80, R3, 0xf8, !PT ;  /* 0x0000008000007812 */ /* 0x000fc800078ef803 */
[----:B------:R-:W-:-:S07]  /*5d60*/  PRMT R4, R0, 0x7610, R4 ;  /* 0x0000761000047816 */ /* 0x000fce0000000004 */
.L_x_8331:
[----:B------:R-:W-:Y:S05]  /*5d70*/  BSYNC.RECONVERGENT B0 ;  /* 0x0000000000007941 */ /* 0x000fea0003800200 */
.L_x_8330:
[----:B------:R0:W-:Y:S01]  /*5d80*/  STG.E.U8 desc[UR36][R8.64], R4 ;  /* 0x0000000408007986 */ /* 0x0001e2000c101124 */
[----:B------:R-:W-:Y:S05]  /*5d90*/  BRA `(.L_x_8319) ;  /* 0x00000008000c7947 */ /* 0x000fea0003800000 */
.L_x_8328:
        /* <DEDUP_REMOVED lines=17> */
.L_x_8335:
[----:B------:R-:W-:-:S04]  /*5eb0*/  SHF.R.U32.HI R3, RZ, 0x18, R5 ;  /* 0x00000018ff037819 */ /* 0x000fc80000011605 */
[----:B------:R-:W-:-:S04]  /*5ec0*/  LOP3.LUT R0, R0, 0x80, R3, 0xf8, !PT ;  /* 0x0000008000007812 */ /* 0x000fc800078ef803 */
[----:B------:R-:W-:-:S07]  /*5ed0*/  PRMT R4, R0, 0x7610, R4 ;  /* 0x0000761000047816 */ /* 0x000fce0000000004 */
.L_x_8334:
[----:B------:R-:W-:Y:S05]  /*5ee0*/  BSYNC.RECONVERGENT B0 ;  /* 0x0000000000007941 */ /* 0x000fea0003800200 */
.L_x_8333:
[----:B------:R0:W-:Y:S01]  /*5ef0*/  STG.E.U8 desc[UR36][R8.64], R4 ;  /* 0x0000000408007986 */ /* 0x0001e2000c101124 */
[----:B------:R-:W-:Y:S05]  /*5f00*/  BRA `(.L_x_8319) ;  /* 0x0000000400b07947 */ /* 0x000fea0003800000 */
.L_x_8327:
[----:B------:R-:W-:-:S13]  /*5f10*/  ISETP.NE.AND P0, PT, R0, 0x1c, PT ;  /* 0x0000001c0000780c */ /* 0x000fda0003f05270 */
[----:B------:R-:W-:Y:S05]  /*5f20*/  @!P0 BRA `(.L_x_8336) ;  /* 0x0000000000608947 */ /* 0x000fea0003800000 */
[----:B------:R-:W-:-:S13]  /*5f30*/  ISETP.NE.AND P0, PT, R0, 0x1d, PT ;  /* 0x0000001d0000780c */ /* 0x000fda0003f05270 */
[----:B------:R-:W-:Y:S05]  /*5f40*/  @!P0 BRA `(.L_x_8337) ;  /* 0x0000000000488947 */ /* 0x000fea0003800000 */
[----:B------:R-:W-:-:S13]  /*5f50*/  ISETP.NE.AND P0, PT, R0, 0x2c, PT ;  /* 0x0000002c0000780c */ /* 0x000fda0003f05270 */
[----:B------:R-:W-:Y:S05]  /*5f60*/  @P0 BRA `(.L_x_8318) ;  /* 0x0000000000bc0947 */ /* 0x000fea0003800000 */
        /* <DEDUP_REMOVED lines=16> */
.L_x_8337:
[----:B0-----:R-:W-:-:S06]  /*6070*/  IMAD.U32 R4, R22, 0x10000, RZ ;  /* 0x0001000016047824 */ /* 0x001fcc00078e00ff */
[----:B------:R-:W0:Y:S02]  /*6080*/  F2I.U64.TRUNC R4, R4 ;  /* 0x0000000400047311 */ /* 0x000e24000020d800 */
[----:B0-----:R0:W-:Y:S01]  /*6090*/  STG.E.64 desc[UR36][R8.64], R4 ;  /* 0x0000000408007986 */ /* 0x0011e2000c101b24 */
[----:B------:R-:W-:Y:S05]  /*60a0*/  BRA `(.L_x_8319) ;  /* 0x0000000400487947 */ /* 0x000fea0003800000 */
.L_x_8336:
[----:B0-----:R-:W-:-:S04]  /*60b0*/  IMAD.U32 R22, R22, 0x10000, RZ ;  /* 0x0001000016167824 */ /* 0x001fc800078e00ff */
[----:B------:R-:W0:Y:S02]  /*60c0*/  F2I.FTZ.U32.TRUNC.NTZ R3, R22 ;  /* 0x0000001600037305 */ /* 0x000e24000021f000 */
[----:B0-----:R0:W-:Y:S01]  /*60d0*/  STG.E desc[UR36][R8.64], R3 ;  /* 0x0000000308007986 */ /* 0x0011e2000c101924 */
[----:B------:R-:W-:Y:S05]  /*60e0*/  BRA `(.L_x_8319) ;  /* 0x0000000400387947 */ /* 0x000fea0003800000 */
.L_x_8326:
[----:B------:R-:W-:-:S13]  /*60f0*/  ISETP.GT.AND P0, PT, R0, 0xe, PT ;  /* 0x0000000e0000780c */ /* 0x000fda0003f04270 */
[----:B------:R-:W-:Y:S05]  /*6100*/  @P0 BRA `(.L_x_8338) ;  /* 0x00000000003c0947 */ /* 0x000fea0003800000 */
[----:B------:R-:W-:-:S13]  /*6110*/  ISETP.NE.AND P0, PT, R0, 0xa, PT ;  /* 0x0000000a0000780c */ /* 0x000fda0003f05270 */
[----:B------:R-:W-:Y:S05]  /*6120*/  @!P0 BRA `(.L_x_8339) ;  /* 0x00000000001c8947 */ /* 0x000fea0003800000 */
[----:B------:R-:W-:-:S13]  /*6130*/  ISETP.NE.AND P0, PT, R0, 0xb, PT ;  /* 0x0000000b0000780c */ /* 0x000fda0003f05270 */
[----:B------:R-:W-:Y:S05]  /*6140*/  @P0 BRA `(.L_x_8318) ;  /* 0x0000000000440947 */ /* 0x000fea0003800000 */
[----:B0-----:R-:W-:-:S05]  /*6150*/  IMAD.U32 R22, R22, 0x10000, RZ ;  /* 0x0001000016167824 */ /* 0x001fca00078e00ff */
[----:B------:R-:W-:-:S04]  /*6160*/  FSETP.NEU.FTZ.AND P0, PT, R22, RZ, PT ;  /* 0x000000ff1600720b */ /* 0x000fc80003f1d000 */
[----:B------:R-:W-:-:S05]  /*6170*/  SEL R3, RZ, 0x1, !P0 ;  /* 0x00000001ff037807 */ /* 0x000fca0004000000 */
[----:B------:R3:W-:Y:S01]  /*6180*/  STG.E.U8 desc[UR36][R8.64], R3 ;  /* 0x0000000308007986 */ /* 0x0007e2000c101124 */
[----:B------:R-:W-:Y:S05]  /*6190*/  BRA `(.L_x_8319) ;  /* 0x00000004000c7947 */ /* 0x000fea0003800000 */
.L_x_8339:
[----:B0-----:R-:W-:Y:S01]  /*61a0*/  IMAD.U32 R22, R22, 0x10000, RZ ;  /* 0x0001000016167824 */ /* 0x001fe200078e00ff */
[----:B------:R-:W-:-:S03]  /*61b0*/  CS2R R6, SRZ ;  /* 0x0000000000067805 */ /* 0x000fc6000001ff00 */
[----:B------:R-:W-:-:S06]  /*61c0*/  FMUL.FTZ R4, R22, 1 ;  /* 0x3f80000016047820 */ /* 0x000fcc0000410000 */
[----:B------:R-:W0:Y:S02]  /*61d0*/  F2F.F64.F32 R4, R4 ;  /* 0x0000000400047310 */ /* 0x000e240000201800 */
[----:B0-----:R4:W-:Y:S01]  /*61e0*/  STG.E.128 desc[UR36][R8.64], R4 ;  /* 0x0000000408007986 */ /* 0x0019e2000c101d24 */
[----:B------:R-:W-:Y:S05]  /*61f0*/  BRA `(.L_x_8319) ;  /* 0x0000000000f47947 */ /* 0x000fea0003800000 */
.L_x_8338:
[----:B------:R-:W-:-:S13]  /*6200*/  ISETP.NE.AND P0, PT, R0, 0xf, PT ;  /* 0x0000000f0000780c */ /* 0x000fda0003f05270 */
[----:B------:R-:W-:Y:S05]  /*6210*/  @!P0 BRA `(.L_x_8340) ;  /* 0x0000000000e88947 */ /* 0x000fea0003800000 */
[----:B------:R-:W-:-:S13]  /*6220*/  ISETP.NE.AND P0, PT, R0, 0x17, PT ;  /* 0x000000170000780c */ /* 0x000fda0003f05270 */
[----:B------:R-:W-:Y:S05]  /*6230*/  @!P0 BRA `(.L_x_8341) ;  /* 0x0000000000908947 */ /* 0x000fea0003800000 */
[----:B------:R-:W-:-:S13]  /*6240*/  ISETP.NE.AND P0, PT, R0, 0x18, PT ;  /* 0x000000180000780c */ /* 0x000fda0003f05270 */
[----:B------:R-:W-:Y:S05]  /*6250*/  @!P0 BRA `(.L_x_8342) ;  /* 0x0000000000448947 */ /* 0x000fea0003800000 */
.L_x_8318:
        /* <DEDUP_REMOVED lines=16> */
.L_x_8343:
[----:B------:R-:W-:Y:S05]  /*6360*/  BRA `(.L_x_8319) ;  /* 0x0000000000987947 */ /* 0x000fea0003800000 */
.L_x_8342:
        /* <DEDUP_REMOVED lines=13> */
.L_x_8345:
[----:B------:R-:W-:Y:S05]  /*6440*/  BSYNC.RECONVERGENT B0 ;  /* 0x0000000000007941 */ /* 0x000fea0003800200 */
.L_x_8344:
[----:B------:R-:W-:-:S05]  /*6450*/  LOP3.LUT R3, R0, 0x80, R3, 0xf8, !PT ;  /* 0x0000008000037812 */ /* 0x000fca00078ef803 */
[----:B------:R2:W-:Y:S01]  /*6460*/  STG.E.U8 desc[UR36][R8.64], R3 ;  /* 0x0000000308007986 */ /* 0x0005e2000c101124 */
[----:B------:R-:W-:Y:S05]  /*6470*/  BRA `(.L_x_8319) ;  /* 0x0000000000547947 */ /* 0x000fea0003800000 */
.L_x_8341:
[----:B0-----:R-:W-:Y:S01]  /*6480*/  IMAD.U32 R3, R22, 0x10000, RZ ;  /* 0x0001000016037824 */ /* 0x001fe200078e00ff */
        /* <DEDUP_REMOVED lines=11> */
.L_x_8347:
[----:B------:R-:W-:Y:S01]  /*6540*/  IMAD.MOV.U32 R0, RZ, RZ, 0x7f ;  /* 0x0000007fff007424 */ /* 0x000fe200078e00ff */
[----:B------:R-:W-:-:S04]  /*6550*/  ISETP.GT.U32.AND P0, PT, R4, 0x7f800000, PT ;  /* 0x7f8000000400780c */ /* 0x000fc80003f04070 */
[----:B------:R-:W-:-:S09]  /*6560*/  SEL R0, R0, 0x7c, P0 ;  /* 0x0000007c00007807 */ /* 0x000fd20000000000 */
.L_x_8348:
[----:B------:R-:W-:Y:S05]  /*6570*/  BSYNC.RECONVERGENT B0 ;  /* 0x0000000000007941 */ /* 0x000fea0003800200 */
.L_x_8346:
[----:B------:R-:W-:-:S04]  /*6580*/  SHF.R.U32.HI R3, RZ, 0x18, R3 ;  /* 0x00000018ff037819 */ /* 0x000fc80000011603 */
[----:B------:R-:W-:-:S05]  /*6590*/  LOP3.LUT R3, R0, 0x80, R3, 0xf8, !PT ;  /* 0x0000008000037812 */ /* 0x000fca00078ef803 */
[----:B------:R1:W-:Y:S01]  /*65a0*/  STG.E.U8 desc[UR36][R8.64], R3 ;  /* 0x0000000308007986 */ /* 0x0003e2000c101124 */
[----:B------:R-:W-:Y:S05]  /*65b0*/  BRA `(.L_x_8319) ;  /* 0x0000000000047947 */ /* 0x000fea0003800000 */
.L_x_8340:
[----:B0-----:R0:W-:Y:S02]  /*65c0*/  STG.E.U16 desc[UR36][R8.64], R22 ;  /* 0x0000001608007986 */ /* 0x0011e4000c101524 */
.L_x_8319:
        /* <DEDUP_REMOVED lines=25> */
.L_x_8352:
[----:B------:R-:W-:-:S06]  /*6760*/  IMAD.U32 R5, R17, 0x10000, RZ ;  /* 0x0001000011057824 */ /* 0x000fcc00078e00ff */
[----:B------:R-:W0:Y:S02]  /*6770*/  F2I.S64.TRUNC R4, R5 ;  /* 0x0000000500047311 */ /* 0x000e24000020d900 */
[----:B0-----:R0:W-:Y:S01]  /*6780*/  STG.E.U8 desc[UR36][R8.64], R4 ;  /* 0x0000000408007986 */ /* 0x0011e2000c101124 */
[----:B------:R-:W-:Y:S05]  /*6790*/  BRA `(.L_x_8354) ;  /* 0x0000000c006c7947 */ /* 0x000fea0003800000 */
.L_x_8351:
        /* <DEDUP_REMOVED lines=10> */
.L_x_8356:
[----:B------:R-:W-:-:S06]  /*6840*/  IMAD.U32 R17, R17, 0x10000, RZ ;  /* 0x0001000011117824 */ /* 0x000fcc00078e00ff */
[----:B------:R-:W0:Y:S02]  /*6850*/  F2I.FTZ.TRUNC.NTZ R17, R17 ;  /* 0x0000001100117305 */ /* 0x000e24000021f100 */
[----:B0-----:R3:W-:Y:S01]  /*6860*/  STG.E desc[UR36][R8.64], R17 ;  /* 0x0000001108007986 */ /* 0x0017e2000c101924 */
[----:B------:R-:W-:Y:S05]  /*6870*/  BRA `(.L_x_8354) ;  /* 0x0000000c00347947 */ /* 0x000fea0003800000 */
.L_x_8355:
[----:B------:R-:W-:-:S06]  /*6880*/  IMAD.U32 R17, R17, 0x10000, RZ ;  /* 0x0001000011117824 */ /* 0x000fcc00078e00ff */
[----:B------:R-:W0:Y:S02]  /*6890*/  F2I.FTZ.TRUNC.NTZ R17, R17 ;  /* 0x0000001100117305 */ /* 0x000e24000021f100 */
[----:B0-----:R2:W-:Y:S01]  /*68a0*/  STG.E.U16 desc[UR36][R8.64], R17 ;  /* 0x0000001108007986 */ /* 0x0015e2000c101524 */
[----:B------:R-:W-:Y:S05]  /*68b0*/  BRA `(.L_x_8354) ;  /* 0x0000000c00247947 */ /* 0x000fea0003800000 */
.L_x_8350:
        /* <DEDUP_REMOVED lines=9> */
.L_x_8358:
[----:B------:R-:W-:-:S05]  /*6950*/  IMAD.U32 R0, R17, 0x10000, RZ ;  /* 0x0001000011007824 */ /* 0x000fca00078e00ff */
[----:B------:R-:W-:-:S05]  /*6960*/  F2FP.F16.F32.PACK_AB R0, RZ, R0 ;  /* 0x00000000ff00723e */ /* 0x000fca00000000ff */
[----:B------:R0:W-:Y:S01]  /*6970*/  STG.E.U16 desc[UR36][R8.64], R0 ;  /* 0x0000000008007986 */ /* 0x0001e2000c101524 */
[----:B------:R-:W-:Y:S05]  /*6980*/  BRA `(.L_x_8354) ;  /* 0x0000000800f07947 */ /* 0x000fea0003800000 */
.L_x_8357:
        /* <DEDUP_REMOVED lines=10> */
.L_x_8360:
[----:B------:R-:W-:-:S05]  /*6a30*/  IMAD.U32 R17, R17, 0x10000, RZ ;  /* 0x0001000011117824 */ /* 0x000fca00078e00ff */
[----:B------:R-:W-:-:S04]  /*6a40*/  F2FP.F16.F32.PACK_AB R3, RZ, R17 ;  /* 0x00000011ff03723e */ /* 0x000fc800000000ff */
[----:B------:R-:W-:-:S05]  /*6a50*/  PRMT R3, R3, 0x5410, RZ ;  /* 0x0000541003037816 */ /* 0x000fca00000000ff */
[----:B------:R0:W-:Y:S01]  /*6a60*/  STG.E desc[UR36][R8.64], R3 ;  /* 0x0000000308007986 */ /* 0x0001e2000c101924 */
[----:B------:R-:W-:Y:S05]  /*6a70*/  BRA `(.L_x_8354) ;  /* 0x0000000800b47947 */ /* 0x000fea0003800000 */
.L_x_8359:
[----:B------:R-:W-:-:S04]  /*6a80*/  IMAD.U32 R4, R17, 0x10000, RZ ;  /* 0x0001000011047824 */ /* 0x000fc800078e00ff */
[----:B------:R-:W-:-:S06]  /*6a90*/  FMUL.FTZ R4, R4, 1 ;  /* 0x3f80000004047820 */ /* 0x000fcc0000410000 */
[----:B------:R-:W0:Y:S02]  /*6aa0*/  F2F.F64.F32 R4, R4 ;  /* 0x0000000400047310 */ /* 0x000e240000201800 */
[----:B0-----:R0:W-:Y:S01]  /*6ab0*/  STG.E.64 desc[UR36][R8.64], R4 ;  /* 0x0000000408007986 */ /* 0x0011e2000c101b24 */
[----:B------:R-:W-:Y:S05]  /*6ac0*/  BRA `(.L_x_8354) ;  /* 0x0000000800a07947 */ /* 0x000fea0003800000 */
.L_x_8349:
        /* <DEDUP_REMOVED lines=14> */
.L_x_8364:
        /* <DEDUP_REMOVED lines=17> */
.L_x_8367:
[----:B------:R-:W-:-:S04]  /*6cc0*/  SHF.R.U32.HI R3, RZ, 0x18, R17 ;  /* 0x00000018ff037819 */ /* 0x000fc80000011611 */
[----:B------:R-:W-:-:S04]  /*6cd0*/  LOP3.LUT R0, R0, 0x80, R3, 0xf8, !PT ;  /* 0x0000008000007812 */ /* 0x000fc800078ef803 */
[----:B------:R-:W-:-:S07]  /*6ce0*/  PRMT R4, R0, 0x7610, R4 ;  /* 0x0000761000047816 */ /* 0x000fce0000000004 */
.L_x_8366:
[----:B------:R-:W-:Y:S05]  /*6cf0*/  BSYNC.RECONVERGENT B0 ;  /* 0x0000000000007941 */ /* 0x000fea0003800200 */
.L_x_8365:
[----:B------:R0:W-:Y:S01]  /*6d00*/  STG.E.U8 desc[UR36][R8.64], R4 ;  /* 0x0000000408007986 */ /* 0x0001e2000c101124 */
[----:B------:R-:W-:Y:S05]  /*6d10*/  BRA `(.L_x_8354) ;  /* 0x00000008000c7947 */ /* 0x000fea0003800000 */
.L_x_8363:
        /* <DEDUP_REMOVED lines=17> */
.L_x_8370:
[----:B------:R-:W-:-:S04]  /*6e30*/  SHF.R.U32.HI R3, RZ, 0x18, R17 ;  /* 0x00000018ff037819 */ /* 0x000fc80000011611 */
[----:B------:R-:W-:-:S04]  /*6e40*/  LOP3.LUT R0, R0, 0x80, R3, 0xf8, !PT ;  /* 0x0000008000007812 */ /* 0x000fc800078ef803 */
[----:B------:R-:W-:-:S07]  /*6e50*/  PRMT R4, R0, 0x7610, R4 ;  /* 0x0000761000047816 */ /* 0x000fce0000000004 */
.L_x_8369:
[----:B------:R-:W-:Y:S05]  /*6e60*/  BSYNC.RECONVERGENT B0 ;  /* 0x0000000000007941 */ /* 0x000fea0003800200 */
.L_x_8368:
[----:B------:R0:W-:Y:S01]  /*6e70*/  STG.E.U8 desc[UR36][R8.64], R4 ;  /* 0x0000000408007986 */ /* 0x0001e2000c101124 */
[----:B------:R-:W-:Y:S05]  /*6e80*/  BRA `(.L_x_8354) ;  /* 0x0000000400b07947 */ /* 0x000fea0003800000 */
.L_x_8362:
        /* <DEDUP_REMOVED lines=22> */
.L_x_8372:
[----:B------:R-:W-:-:S06]  /*6ff0*/  IMAD.U32 R4, R17, 0x10000, RZ ;  /* 0x0001000011047824 */ /* 0x000fcc00078e00ff */
[----:B------:R-:W0:Y:S02]  /*7000*/  F2I.U64.TRUNC R4, R4 ;  /* 0x0000000400047311 */ /* 0x000e24000020d800 */
[----:B0-----:R0:W-:Y:S01]  /*7010*/  STG.E.64 desc[UR36][R8.64], R4 ;  /* 0x0000000408007986 */ /* 0x0011e2000c101b24 */
[----:B------:R-:W-:Y:S05]  /*7020*/  BRA `(.L_x_8354) ;  /* 0x0000000400487947 */ /* 0x000fea0003800000 */
.L_x_8371:
[----:B------:R-:W-:-:S06]  /*7030*/  IMAD.U32 R17, R17, 0x10000, RZ ;  /* 0x0001000011117824 */ /* 0x000fcc00078e00ff */
[----:B------:R-:W0:Y:S02]  /*7040*/  F2I.FTZ.U32.TRUNC.NTZ R17, R17 ;  /* 0x0000001100117305 */ /* 0x000e24000021f000 */
[----:B0-----:R0:W-:Y:S01]  /*7050*/  STG.E desc[UR36][R8.64], R17 ;  /* 0x0000001108007986 */ /* 0x0011e2000c101924 */
[----:B------:R-:W-:Y:S05]  /*7060*/  BRA `(.L_x_8354) ;  /* 0x0000000400387947 */ /* 0x000fea0003800000 */
.L_x_8361:
        /* <DEDUP_REMOVED lines=11> */
.L_x_8374:
[----:B------:R-:W-:Y:S01]  /*7120*/  IMAD.U32 R17, R17, 0x10000, RZ ;  /* 0x0001000011117824 */ /* 0x000fe200078e00ff */
[----:B------:R-:W-:-:S03]  /*7130*/  CS2R R6, SRZ ;  /* 0x0000000000067805 */ /* 0x000fc6000001ff00 */
[----:B------:R-:W-:-:S06]  /*7140*/  FMUL.FTZ R4, R17, 1 ;  /* 0x3f80000011047820 */ /* 0x000fcc0000410000 */
[----:B------:R-:W0:Y:S02]  /*7150*/  F2F.F64.F32 R4, R4 ;  /* 0x0000000400047310 */ /* 0x000e240000201800 */
[----:B0-----:R0:W-:Y:S01]  /*7160*/  STG.E.128 desc[UR36][R8.64], R4 ;  /* 0x0000000408007986 */ /* 0x0011e2000c101d24 */
[----:B------:R-:W-:Y:S05]  /*7170*/  BRA `(.L_x_8354) ;  /* 0x0000000000f47947 */ /* 0x000fea0003800000 */
.L_x_8373:
[----:B------:R-:W-:-:S13]  /*7180*/  ISETP.NE.AND P0, PT, R0, 0xf, PT ;  /* 0x0000000f0000780c */ /* 0x000fda0003f05270 */
[----:B------:R-:W-:Y:S05]  /*7190*/  @!P0 BRA `(.L_x_8375) ;  /* 0x0000000000e88947 */ /* 0x000fea0003800000 */
[----:B------:R-:W-:-:S13]  /*71a0*/  ISETP.NE.AND P0, PT, R0, 0x17, PT ;  /* 0x000000170000780c */ /* 0x000fda0003f05270 */
[----:B------:R-:W-:Y:S05]  /*71b0*/  @!P0 BRA `(.L_x_8376) ;  /* 0x0000000000908947 */ /* 0x000fea0003800000 */
[----:B------:R-:W-:-:S13]  /*71c0*/  ISETP.NE.AND P0, PT, R0, 0x18, PT ;  /* 0x000000180000780c */ /* 0x000fda0003f05270 */
[----:B------:R-:W-:Y:S05]  /*71d0*/  @!P0 BRA `(.L_x_8377) ;  /* 0x0000000000448947 */ /* 0x000fea0003800000 */
.L_x_8353:
        /* <DEDUP_REMOVED lines=16> */
.L_x_8378:
[----:B------:R-:W-:Y:S05]  /*72e0*/  BRA `(.L_x_8354) ;  /* 0x0000000000987947 */ /* 0x000fea0003800000 */
.L_x_8377:
        /* <DEDUP_REMOVED lines=13> */
.L_x_8380:
[----:B------:R-:W-:Y:S05]  /*73c0*/  BSYNC.RECONVERGENT B0 ;  /* 0x0000000000007941 */ /* 0x000fea0003800200 */
.L_x_8379:
[----:B------:R-:W-:-:S05]  /*73d0*/  LOP3.LUT R3, R0, 0x80, R3, 0xf8, !PT ;  /* 0x0000008000037812 */ /* 0x000fca00078ef803 */
[----:B------:R0:W-:Y:S01]  /*73e0*/  STG.E.U8 desc[UR36][R8.64], R3 ;  /* 0x0000000308007986 */ /* 0x0001e2000c101124 */
[----:B------:R-:W-:Y:S05]  /*73f0*/  BRA `(.L_x_8354) ;  /* 0x0000000000547947 */ /* 0x000fea0003800000 */
.L_x_8376:
        /* <DEDUP_REMOVED lines=12> */
.L_x_8382:
[----:B------:R-:W-:Y:S01]  /*74c0*/  IMAD.MOV.U32 R0, RZ, RZ, 0x7f ;  /* 0x0000007fff007424 */ /* 0x000fe200078e00ff */
[----:B------:R-:W-:-:S04]  /*74d0*/  ISETP.GT.U32.AND P0, PT, R4, 0x7f800000, PT ;  /* 0x7f8000000400780c */ /* 0x000fc80003f04070 */
[----:B------:R-:W-:-:S09]  /*74e0*/  SEL R0, R0, 0x7c, P0 ;  /* 0x0000007c00007807 */ /* 0x000fd20000000000 */
.L_x_8383:
[----:B------:R-:W-:Y:S05]  /*74f0*/  BSYNC.RECONVERGENT B0 ;  /* 0x0000000000007941 */ /* 0x000fea0003800200 */
.L_x_8381:
[----:B------:R-:W-:-:S04]  /*7500*/  SHF.R.U32.HI R3, RZ, 0x18, R3 ;  /* 0x00000018ff037819 */ /* 0x000fc80000011603 */
[----:B------:R-:W-:-:S05]  /*7510*/  LOP3.LUT R3, R0, 0x80, R3, 0xf8, !PT ;  /* 0x0000008000037812 */ /* 0x000fca00078ef803 */
[----:B------:R0:W-:Y:S01]  /*7520*/  STG.E.U8 desc[UR36][R8.64], R3 ;  /* 0x0000000308007986 */ /* 0x0001e2000c101124 */
[----:B------:R-:W-:Y:S05]  /*7530*/  BRA `(.L_x_8354) ;  /* 0x0000000000047947 */ /* 0x000fea0003800000 */
.L_x_8375:
[----:B------:R0:W-:Y:S02]  /*7540*/  STG.E.U16 desc[UR36][R8.64], R17 ;  /* 0x0000001108007986 */ /* 0x0001e4000c101524 */
.L_x_8354:
[----:B------:R-:W-:-:S07]  /*7550*/  VIADD R25, R25, 0x80 ;  /* 0x0000008019197836 */ /* 0x000fce0000000000 */
.L_x_8313:
[----:B------:R-:W-:Y:S05]  /*7560*/  BSYNC.RECONVERGENT B6 ;  /* 0x0000000000067941 */ /* 0x000fea0003800200 */
.L_x_8312:
        /* <DEDUP_REMOVED lines=21> */
[----:B0-----:R-:W-:Y:S01]  /*76c0*/  STG.E.U8 desc[UR36][R2.64], R19 ;  /* 0x0000001302007986 */ /* 0x001fe2000c101124 */
[----:B------:R-:W-:Y:S05]  /*76d0*/  EXIT ;  /* 0x000000000000794d */ /* 0x000fea0003800000 */
.L_x_8387:
[----:B------:R-:W-:-:S06]  /*76e0*/  IMAD.U32 R5, R19, 0x10000, RZ ;  /* 0x0001000013057824 */ /* 0x000fcc00078e00ff */
[----:B------:R-:W0:Y:S02]  /*76f0*/  F2I.S64.TRUNC R4, R5 ;  /* 0x0000000500047311 */ /* 0x000e24000020d900 */
[----:B0-----:R-:W-:Y:S01]  /*7700*/  STG.E.U8 desc[UR36][R2.64], R4 ;  /* 0x0000000402007986 */ /* 0x001fe2000c101124 */
[----:B------:R-:W-:Y:S05]  /*7710*/  EXIT ;  /* 0x000000000000794d */ /* 0x000fea0003800000 */
.L_x_8386:
        /* <DEDUP_REMOVED lines=10> */
.L_x_8390:
[----:B------:R-:W-:-:S06]  /*77c0*/  IMAD.U32 R19, R19, 0x10000, RZ ;  /* 0x0001000013137824 */ /* 0x000fcc00078e00ff */
[----:B------:R-:W0:Y:S02]  /*77d0*/  F2I.FTZ.TRUNC.NTZ R19, R19 ;  /* 0x0000001300137305 */ /* 0x000e24000021f100 */
[----:B0-----:R-:W-:Y:S01]  /*77e0*/  STG.E desc[UR36][R2.64], R19 ;  /* 0x0000001302007986 */ /* 0x001fe2000c101924 */
[----:B------:R-:W-:Y:S05]  /*77f0*/  EXIT ;  /* 0x000000000000794d */ /* 0x000fea0003800000 */
.L_x_8389:
[----:B------:R-:W-:-:S06]  /*7800*/  IMAD.U32 R19, R19, 0x10000, RZ ;  /* 0x0001000013137824 */ /* 0x000fcc00078e00ff */
[----:B------:R-:W0:Y:S02]  /*7810*/  F2I.FTZ.TRUNC.NTZ R19, R19 ;  /* 0x0000001300137305 */ /* 0x000e24000021f100 */
[----:B0-----:R-:W-:Y:S01]  /*7820*/  STG.E.U16 desc[UR36][R2.64], R19 ;  /* 0x0000001302007986 */ /* 0x001fe2000c101524 */
[----:B------:R-:W-:Y:S05]  /*7830*/  EXIT ;  /* 0x000000000000794d */ /* 0x000fea0003800000 */
.L_x_8385:
        /* <DEDUP_REMOVED lines=9> */
.L_x_8392:
[----:B------:R-:W-:-:S05]  /*78d0*/  IMAD.U32 R0, R19, 0x10000, RZ ;  /* 0x0001000013007824 */ /* 0x000fca00078e00ff */
[----:B------:R-:W-:-:S05]  /*78e0*/  F2FP.F16.F32.PACK_AB R0, RZ, R0 ;  /* 0x00000000ff00723e */ /* 0x000fca00000000ff */
[----:B------:R-:W-:Y:S01]  /*78f0*/  STG.E.U16 desc[UR36][R2.64], R0 ;  /* 0x0000000002007986 */ /* 0x000fe2000c101524 */
[----:B------:R-:W-:Y:S05]  /*7900*/  EXIT ;  /* 0x000000000000794d */ /* 0x000fea0003800000 */
.L_x_8391:
        /* <DEDUP_REMOVED lines=10> */
.L_x_8394:
[----:B------:R-:W-:-:S05]  /*79b0*/  IMAD.U32 R19, R19, 0x10000, RZ ;  /* 0x0001000013137824 */ /* 0x000fca00078e00ff */
[----:B------:R-:W-:-:S04]  /*79c0*/  F2FP.F16.F32.PACK_AB R5, RZ, R19 ;  /* 0x00000013ff05723e */ /* 0x000fc800000000ff */
[----:B------:R-:W-:-:S05]  /*79d0*/  PRMT R5, R5, 0x5410, RZ ;  /* 0x0000541005057816 */ /* 0x000fca00000000ff */
[----:B------:R-:W-:Y:S01]  /*79e0*/  STG.E desc[UR36][R2.64], R5 ;  /* 0x0000000502007986 */ /* 0x000fe2000c101924 */
[----:B------:R-:W-:Y:S05]  /*79f0*/  EXIT ;  /* 0x000000000000794d */ /* 0x000fea0003800000 */
.L_x_8393:
[----:B------:R-:W-:-:S04]  /*7a00*/  IMAD.U32 R4, R19, 0x10000, RZ ;  /* 0x0001000013047824 */ /* 0x000fc800078e00ff */
[----:B------:R-:W-:-:S06]  /*7a10*/  FMUL.FTZ R4, R4, 1 ;  /* 0x3f80000004047820 */ /* 0x000fcc0000410000 */
[----:B------:R-:W0:Y:S02]  /*7a20*/  F2F.F64.F32 R4, R4 ;  /* 0x0000000400047310 */ /* 0x000e240000201800 */
[----:B0-----:R-:W-:Y:S01]  /*7a30*/  STG.E.64 desc[UR36][R2.64], R4 ;  /* 0x0000000402007986 */ /* 0x001fe2000c101b24 */
[----:B------:R-:W-:Y:S05]  /*7a40*/  EXIT ;  /* 0x000000000000794d */ /* 0x000fea0003800000 */
.L_x_8384:
        /* <DEDUP_REMOVED lines=14> */
.L_x_8398:
        /* <DEDUP_REMOVED lines=18> */
.L_x_8401:
[----:B------:R-:W-:-:S04]  /*7c50*/  SHF.R.U32.HI R5, RZ, 0x18, R5 ;  /* 0x00000018ff057819 */ /* 0x000fc80000011605 */
[----:B------:R-:W-:-:S07]  /*7c60*/  LOP3.LUT R0, R0, 0x80, R5, 0xf8, !PT ;  /* 0x0000008000007812 */ /* 0x000fce00078ef805 */
.L_x_8400:
[----:B------:R-:W-:Y:S05]  /*7c70*/  BSYNC.RECONVERGENT B0 ;  /* 0x0000000000007941 */ /* 0x000fea0003800200 */
.L_x_8399:
[----:B------:R-:W-:Y:S01]  /*7c80*/  STG.E.U8 desc[UR36][R2.64], R0 ;  /* 0x0000000002007986 */ /* 0x000fe2000c101124 */
[----:B------:R-:W-:Y:S05]  /*7c90*/  EXIT ;  /* 0x000000000000794d */ /* 0x000fea0003800000 */
.L_x_8397:
        /* <DEDUP_REMOVED lines=18> */
.L_x_8404:
[----:B------:R-:W-:-:S04]  /*7dc0*/  SHF.R.U32.HI R5, RZ, 0x18, R5 ;  /* 0x00000018ff057819 */ /* 0x000fc80000011605 */
[----:B------:R-:W-:-:S07]  /*7dd0*/  LOP3.LUT R0, R0, 0x80, R5, 0xf8, !PT ;  /* 0x0000008000007812 */ /* 0x000fce00078ef805 */
.L_x_8403:
[----:B------:R-:W-:Y:S05]  /*7de0*/  BSYNC.RECONVERGENT B0 ;  /* 0x0000000000007941 */ /* 0x000fea0003800200 */
.L_x_8402:
[----:B------:R-:W-:Y:S01]  /*7df0*/  STG.E.U8 desc[UR36][R2.64], R0 ;  /* 0x0000000002007986 */ /* 0x000fe2000c101124 */
[----:B------:R-:W-:Y:S05]  /*7e00*/  EXIT ;  /* 0x000000000000794d */ /* 0x000fea0003800000 */
.L_x_8396:
[----:B------:R-:W-:-:S13]  /*7e10*/  ISETP.NE.AND P0, PT, R0, 0x1c, PT ;  /* 0x0000001c0000780c */ /* 0x000fda0003f05270 */
[----:B------:R-:W-:Y:S05]  /*7e20*/  @!P0 BRA `(.L_x_8405) ;  /* 0x0000000000608947 */ /* 0x000fea0003800000 */
[----:B------:R-:W-:-:S13]  /*7e30*/  ISETP.NE.AND P0, PT, R0, 0x1d, PT ;  /* 0x0000001d0000780c */ /* 0x000fda0003f05270 */
[----:B------:R-:W-:Y:S05]  /*7e40*/  @!P0 BRA `(.L_x_8406) ;  /* 0x0000000000488947 */ /* 0x000fea0003800000 */
[----:B------:R-:W-:-:S13]  /*7e50*/  ISETP.NE.AND P0, PT, R0, 0x2c, PT ;  /* 0x0000002c0000780c */ /* 0x000fda0003f05270 */
[----:B------:R-:W-:Y:S05]  /*7e60*/  @P0 BRA `(.L_x_8388) ;  /* 0x0000000000bc0947 */ /* 0x000fea0003800000 */
[----:B------:R-:W-:Y:S02]  /*7e70*/  IMAD.U32 R19, R19, 0x10000, RZ ;  /* 0x0001000013137824 */ /* 0x000fe400078e00ff */
        /* <DEDUP_REMOVED lines=15> */
.L_x_8406:
[----:B------:R-:W-:-:S06]  /*7f70*/  IMAD.U32 R4, R19, 0x10000, RZ ;  /* 0x0001000013047824 */ /* 0x000fcc00078e00ff */
[----:B------:R-:W0:Y:S02]  /*7f80*/  F2I.U64.TRUNC R4, R4 ;  /* 0x0000000400047311 */ /* 0x000e24000020d800 */
[----:B0-----:R-:W-:Y:S01]  /*7f90*/  STG.E.64 desc[UR36][R2.64], R4 ;  /* 0x0000000402007986 */ /* 0x001fe2000c101b24 */
[----:B------:R-:W-:Y:S05]  /*7fa0*/  EXIT ;  /* 0x000000000000794d */ /* 0x000fea0003800000 */
.L_x_8405:
[----:B------:R-:W-:-:S06]  /*7fb0*/  IMAD.U32 R19, R19, 0x10000, RZ ;  /* 0x0001000013137824 */ /* 0x000fcc00078e00ff */
[----:B------:R-:W0:Y:S02]  /*7fc0*/  F2I.FTZ.U32.TRUNC.NTZ R19, R19 ;  /* 0x0000001300137305 */ /* 0x000e24000021f000 */
[----:B0-----:R-:W-:Y:S01]  /*7fd0*/  STG.E desc[UR36][R2.64], R19 ;  /* 0x0000001302007986 */ /* 0x001fe2000c101924 */
[----:B------:R-:W-:Y:S05]  /*7fe0*/  EXIT ;  /* 0x000000000000794d */ /* 0x000fea0003800000 */
.L_x_8395:
        /* <DEDUP_REMOVED lines=11> */
.L_x_8408:
[----:B------:R-:W-:Y:S01]  /*80a0*/  IMAD.U32 R19, R19, 0x10000, RZ ;  /* 0x0001000013137824 */ /* 0x000fe200078e00ff */
[----:B------:R-:W-:-:S03]  /*80b0*/  CS2R R6, SRZ ;  /* 0x0000000000067805 */ /* 0x000fc6000001ff00 */
[----:B------:R-:W-:-:S06]  /*80c0*/  FMUL.FTZ R4, R19, 1 ;  /* 0x3f80000013047820 */ /* 0x000fcc0000410000 */
[----:B------:R-:W0:Y:S02]  /*80d0*/  F2F.F64.F32 R4, R4 ;  /* 0x0000000400047310 */ /* 0x000e240000201800 */
[----:B0-----:R-:W-:Y:S01]  /*80e0*/  STG.E.128 desc[UR36][R2.64], R4 ;  /* 0x0000000402007986 */ /* 0x001fe2000c101d24 */
[----:B------:R-:W-:Y:S05]  /*80f0*/  EXIT ;  /* 0x000000000000794d */ /* 0x000fea0003800000 */
.L_x_8407:
[----:B------:R-:W-:-:S13]  /*8100*/  ISETP.NE.AND P0, PT, R0, 0xf, PT ;  /* 0x0000000f0000780c */ /* 0x000fda0003f05270 */
[----:B------:R-:W-:Y:S05]  /*8110*/  @!P0 BRA `(.L_x_8409) ;  /* 0x0000000000e88947 */ /* 0x000fea0003800000 */
[----:B------:R-:W-:-:S13]  /*8120*/  ISETP.NE.AND P0, PT, R0, 0x17, PT ;  /* 0x000000170000780c */ /* 0x000fda0003f05270 */
[----:B------:R-:W-:Y:S05]  /*8130*/  @!P0 BRA `(.L_x_8410) ;  /* 0x0000000000908947 */ /* 0x000fea0003800000 */
[----:B------:R-:W-:-:S13]  /*8140*/  ISETP.NE.AND P0, PT, R0, 0x18, PT ;  /* 0x000000180000780c */ /* 0x000fda0003f05270 */
[----:B------:R-:W-:Y:S05]  /*8150*/  @!P0 BRA `(.L_x_8411) ;  /* 0x0000000000448947 */ /* 0x000fea0003800000 */
.L_x_8388:
        /* <DEDUP_REMOVED lines=16> */
.L_x_8412:
[----:B------:R-:W-:Y:S05]  /*8260*/  EXIT ;  /* 0x000000000000794d */ /* 0x000fea0003800000 */
.L_x_8411:
        /* <DEDUP_REMOVED lines=13> */
.L_x_8414:
[----:B------:R-:W-:Y:S05]  /*8340*/  BSYNC.RECONVERGENT B0 ;  /* 0x0000000000007941 */ /* 0x000fea0003800200 */
.L_x_8413:
[----:B------:R-:W-:-:S05]  /*8350*/  LOP3.LUT R5, R0, 0x80, R5, 0xf8, !PT ;  /* 0x0000008000057812 */ /* 0x000fca00078ef805 */
[----:B------:R-:W-:Y:S01]  /*8360*/  STG.E.U8 desc[UR36][R2.64], R5 ;  /* 0x0000000502007986 */ /* 0x000fe2000c101124 */
[----:B------:R-:W-:Y:S05]  /*8370*/  EXIT ;  /* 0x000000000000794d */ /* 0x000fea0003800000 */
.L_x_8410:
        /* <DEDUP_REMOVED lines=12> */
.L_x_8416:
[----:B------:R-:W-:Y:S01]  /*8440*/  IMAD.MOV.U32 R0, RZ, RZ, 0x7f ;  /* 0x0000007fff007424 */ /* 0x000fe200078e00ff */
[----:B------:R-:W-:-:S04]  /*8450*/  ISETP.GT.U32.AND P0, PT, R4, 0x7f800000, PT ;  /* 0x7f8000000400780c */ /* 0x000fc80003f04070 */
[----:B------:R-:W-:-:S09]  /*8460*/  SEL R0, R0, 0x7c, P0 ;  /* 0x0000007c00007807 */ /* 0x000fd20000000000 */
.L_x_8417:
[----:B------:R-:W-:Y:S05]  /*8470*/  BSYNC.RECONVERGENT B0 ;  /* 0x0000000000007941 */ /* 0x000fea0003800200 */
.L_x_8415:
[----:B------:R-:W-:-:S04]  /*8480*/  SHF.R.U32.HI R5, RZ, 0x18, R5 ;  /* 0x00000018ff057819 */ /* 0x000fc80000011605 */
[----:B------:R-:W-:-:S05]  /*8490*/  LOP3.LUT R5, R0, 0x80, R5, 0xf8, !PT ;  /* 0x0000008000057812 */ /* 0x000fca00078ef805 */
[----:B------:R-:W-:Y:S01]  /*84a0*/  STG.E.U8 desc[UR36][R2.64], R5 ;  /* 0x0000000502007986 */ /* 0x000fe2000c101124 */
[----:B------:R-:W-:Y:S05]  /*84b0*/  EXIT ;  /* 0x000000000000794d */ /* 0x000fea0003800000 */
.L_x_8409:
[----:B------:R-:W-:Y:S01]  /*84c0*/  STG.E.U16 desc[UR36][R2.64], R19 ;  /* 0x0000001302007986 */ /* 0x000fe2000c101524 */
[----:B------:R-:W-:Y:S05]  /*84d0*/  EXIT ;  /* 0x000000000000794d */ /* 0x000fea0003800000 */
.L_x_8418:
        /* <DEDUP_REMOVED lines=10> */
.L_x_19904:


//--------------------- .text._ZN2at6native18elementwise_kernelILi128ELi4EZNS0_22gpu_kernel_impl_nocastIZZZNS0_22reciprocal_kernel_cudaERNS_18TensorIteratorBaseEENKUlvE_clEvENKUlvE4_clEvEUlN3c108BFloat16EE_EEvS4_RKT_EUliE_EEviT1_ --------------------------
	.section	.text._ZN2at6native18elementwise_kernelILi128ELi4EZNS0_22gpu_kernel_impl_nocastIZZZNS0_22reciprocal_kernel_cudaERNS_18TensorIteratorBaseEENKUlvE_clEvENKUlvE4_clEvEUlN3c108BFloat16EE_EEvS4_RKT_EUliE_EEviT1_,"ax",@progbits
	.align	128
        .global         _ZN2at6native18elementwise_kernelILi128ELi4EZNS0_22gpu_kernel_impl_nocastIZZZNS0_22reciprocal_kernel_cudaERNS_18TensorIteratorBaseEENKUlvE_clEvENKUlvE4_clEvEUlN3c108BFloat16EE_EEvS4_RKT_EUliE_EEviT1_
        .type           _ZN2at6native18elementwise_kernelILi128ELi4EZNS0_22gpu_kernel_impl_nocastIZZZNS0_22reciprocal_kernel_cudaERNS_18TensorIteratorBaseEENKUlvE_clEvENKUlvE4_clEvEUlN3c108BFloat16EE_EEvS4_RKT_EUliE_EEviT1_,@function
        .size           _ZN2at6native18elementwise_kernelILi128ELi4EZNS0_22gpu_kernel_impl_nocastIZZZNS0_22reciprocal_kernel_cudaERNS_18TensorIteratorBaseEENKUlvE_clEvENKUlvE4_clEvEUlN3c108BFloat16EE_EEvS4_RKT_EUliE_EEviT1_,(.L_x_19905 - _ZN2at6native18elementwise_kernelILi128ELi4EZNS0_22gpu_kernel_impl_nocastIZZZNS0_22reciprocal_kernel_cudaERNS_18TensorIteratorBaseEENKUlvE_clEvENKUlvE4_clEvEUlN3c108BFloat16EE_EEvS4_RKT_EUliE_EEviT1_)
        .other          _ZN2at6native18elementwise_kernelILi128ELi4EZNS0_22gpu_kernel_impl_nocastIZZZNS0_22reciprocal_kernel_cudaERNS_18TensorIteratorBaseEENKUlvE_clEvENKUlvE4_clEvEUlN3c108BFloat16EE_EEvS4_RKT_EUliE_EEviT1_,@"STO_CUDA_ENTRY STV_DEFAULT"
_ZN2at6native18elementwise_kernelILi128ELi4EZNS0_22gpu_kernel_impl_nocastIZZZNS0_22reciprocal_kernel_cudaERNS_18TensorIteratorBaseEENKUlvE_clEvENKUlvE4_clEvEUlN3c108BFloat16EE_EEvS4_RKT_EUliE_EEviT1_:
.text._ZN2at6native18elementwise_kernelILi128ELi4EZNS0_22gpu_kernel_impl_nocastIZZZNS0_22reciprocal_kernel_cudaERNS_18TensorIteratorBaseEENKUlvE_clEvENKUlvE4_clEvEUlN3c108BFloat16EE_EEvS4_RKT_EUliE_EEviT1_:
        /* <DEDUP_REMOVED lines=21> */
[----:B------:R-:W1:Y:S02]  /*0150*/  MUFU.RCP R0, R0 ;  /* 0x0000000000007308 */ /* 0x000e640000001000 */
[----:B-1----:R-:W-:-:S05]  /*0160*/  FADD.FTZ R2, R0, -RZ ;  /* 0x800000ff00027221 */ /* 0x002fca0000010000 */
[----:B------:R-:W-:-:S05]  /*0170*/  F2FP.BF16.F32.PACK_AB R2, RZ, R2 ;  /* 0x00000002ff02723e */ /* 0x000fca00000010ff */
[----:B0-----:R0:W-:Y:S01]  /*0180*/  STG.E.U16 desc[UR6][R6.64], R2 ;  /* 0x0000000206007986 */ /* 0x0011e2000c101506 */
[----:B------:R-:W-:Y:S05]  /*0190*/  @P0 BRA `(.L_x_8423) ;  /* 0x0000000000580947 */ /* 0x000fea0003800000 */
[----:B------:R-:W1:Y:S02]  /*01a0*/  LDC.64 R4, c[0x0][0x588] ;  /* 0x00016200ff047b82 */ /* 0x000e640000000a00 */
[----:B-1----:R-:W2:Y:S06]  /*01b0*/  LDG.E.U16 R4, desc[UR6][R4.64] ;  /* 0x0000000604047981 */ /* 0x002eac000c1e1500 */
[----:B0-----:R-:W0:Y:S01]  /*01c0*/  LDC.64 R6, c[0x0][0x580] ;  /* 0x00016000ff067b82 */ /* 0x001e220000000a00 */
[----:B------:R-:W-:Y:S02]  /*01d0*/  IADD3 R3, PT, PT, R3, 0x80, RZ ;  /* 0x0000008003037810 */ /* 0x000fe40007ffe0ff */
[----:B--2---:R-:W-:-:S06]  /*01e0*/  SHF.L.U32 R0, R4, 0x10, RZ ;  /* 0x0000001004007819 */ /* 0x004fcc00000006ff */
[----:B------:R-:W1:Y:S02]  /*01f0*/  MUFU.RCP R0, R0 ;  /* 0x0000000000007308 */ /* 0x000e640000001000 */
[----:B-1----:R-:W-:-:S05]  /*0200*/  FADD.FTZ R2, R0, -RZ ;  /* 0x800000ff00027221 */ /* 0x002fca0000010000 */
[----:B------:R-:W-:-:S05]  /*0210*/  F2FP.BF16.F32.PACK_AB R2, RZ, R2 ;  /* 0x00000002ff02723e */ /* 0x000fca00000010ff */
[----:B0-----:R0:W-:Y:S02]  /*0220*/  STG.E.U16 desc[UR6][R6.64], R2 ;  /* 0x0000000206007986 */ /* 0x0011e4000c101506 */
.L_x_8422:
[----:B------:R-:W-:-:S13]  /*0230*/  ISETP.GE.AND P0, PT, R3, UR4, PT ;  /* 0x0000000403007c0c */ /* 0x000fda000bf06270 */
[----:B------:R-:W-:Y:S05]  /*0240*/  @P0 BREAK.RELIABLE B1 ;  /* 0x0000000000010942 */ /* 0x000fea0003800100 */
[----:B------:R-:W-:Y:S05]  /*0250*/  @P0 BRA `(.L_x_8423) ;  /* 0x0000000000280947 */ /* 0x000fea0003800000 */
[----:B------:R-:W-:Y:S05]  /*0260*/  BSYNC.RELIABLE B1 ;  /* 0x0000000000017941 */ /* 0x000fea0003800100 */
.L_x_8421:
        /* <DEDUP_REMOVED lines=9> */
.L_x_8423:
[----:B------:R-:W-:Y:S05]  /*0300*/  BSYNC.RECONVERGENT B0 ;  /* 0x0000000000007941 */ /* 0x000fea0003800200 */
.L_x_8420:
[----:B------:R-:W-:Y:S05]  /*0310*/  WARPSYNC.ALL ;  /* 0x0000000000007948 */ /* 0x000fea0003800000 */
[----:B------:R-:W-:-:S13]  /*0320*/  ISETP.GE.AND P0, PT, R3, UR4, PT ;  /* 0x0000000403007c0c */ /* 0x000fda000bf06270 */
[----:B------:R-:W-:Y:S05]  /*0330*/  @P0 EXIT ;  /* 0x000000000000094d */ /* 0x000fea0003800000 */
[----:B01----:R-:W0:Y:S02]  /*0340*/  LDC.64 R2, c[0x0][0x588] ;  /* 0x00016200ff027b82 */ /* 0x003e240000000a00 */
[----:B0-----:R-:W2:Y:S06]  /*0350*/  LDG.E.U16 R2, desc[UR6][R2.64] ;  /* 0x0000000602027981 */ /* 0x001eac000c1e1500 */
[----:B------:R-:W0:Y:S01]  /*0360*/  LDC.64 R4, c[0x0][0x580] ;  /* 0x00016000ff047b82 */ /* 0x000e220000000a00 */
[----:B--2---:R-:W-:-:S06]  /*0370*/  SHF.L.U32 R0, R2, 0x10, RZ ;  /* 0x0000001002007819 */ /* 0x004fcc00000006ff */
[----:B------:R-:W1:Y:S02]  /*0380*/  MUFU.RCP R0, R0 ;  /* 0x0000000000007308 */ /* 0x000e640000001000 */
[----:B-1----:R-:W-:-:S05]  /*0390*/  FADD.FTZ R6, R0, -RZ ;  /* 0x800000ff00067221 */ /* 0x002fca0000010000 */
[----:B------:R-:W-:-:S05]  /*03a0*/  F2FP.BF16.F32.PACK_AB R6, RZ, R6 ;  /* 0x00000006ff06723e */ /* 0x000fca00000010ff */
[----:B0-----:R-:W-:Y:S01]  /*03b0*/  STG.E.U16 desc[UR6][R4.64], R6 ;  /* 0x0000000604007986 */ /* 0x001fe2000c101506 */
[----:B------:R-:W-:Y:S05]  /*03c0*/  EXIT ;  /* 0x000000000000794d */ /* 0x000fea0003800000 */
.L_x_8419:
        /* <DEDUP_REMOVED lines=9> */
[----:B------:R-:W-:Y:S01]  /*0460*/  MOV R5, R3 ;  /* 0x0000000300057202 */ /* 0x000fe20000000f00 */
[----:B------:R-:W-:Y:S01]  /*0470*/  IMAD.MOV.U32 R4, RZ, RZ, RZ ;  /* 0x000000ffff047224 */ /* 0x000fe200078e00ff */
[----:B------:R-:W-:Y:S01]  /*0480*/  ISETP.NE.AND P0, PT, R2, RZ, PT ;  /* 0x000000ff0200720c */ /* 0x000fe20003f05270 */
[----:B------:R-:W1:Y:S01]  /*0490*/  LDCU UR5, c[0x0][0x38c] ;  /* 0x00007180ff0577ac */ /* 0x000e620008000800 */
        /* <DEDUP_REMOVED lines=286> */
[----:B------:R-:W-:-:S04]  /*1680*/  IMAD R6, R13, UR8, R7 ;  /* 0x000000080d067c24 */ /* 0x000fc8000f8e0207 */
[----:B------:R-:W-:Y:S02]  /*1690*/  @P0 IMAD.MOV R10, RZ, RZ, -R10 ;  /* 0x000000ffff0a0224 */ /* 0x000fe400078e0a0a */
[----:B--2---:R-:W-:Y:S02]  /*16a0*/  IMAD R5, R6, UR10, R5 ;  /* 0x0000000a06057c24 */ /* 0x004fe4000f8e0205 */
[----:B0-----:R-:W-:Y:S02]  /*16b0*/  @P0 IMAD R10, R10, R17, R11 ;  /* 0x000000110a0a0224 */ /* 0x001fe400078e020b */
[----:B------:R-:W-:Y:S02]  /*16c0*/  IMAD R4, R6, UR11, R4 ;  /* 0x0000000b06047c24 */ /* 0x000fe4000f8e0204 */
[C---:B-1----:R-:W-:Y:S02]  /*16d0*/  @P0 IMAD R5, R10.reuse, R8, R5 ;  /* 0x000000080a050224 */ /* 0x042fe400078e0205 */
[----:B------:R-:W-:-:S07]  /*16e0*/  @P0 IMAD R4, R10, R9, R4 ;  /* 0x000000090a040224 */ /* 0x000fce00078e0204 */
.L_x_8427:
        /* <DEDUP_REMOVED lines=10> */
[----:B------:R-:W0:Y:S02]  /*1790*/  MUFU.RCP R8, R8 ;  /* 0x0000000800087308 */ /* 0x000e240000001000 */
[----:B0-----:R-:W-:-:S05]  /*17a0*/  FADD.FTZ R9, R8, -RZ ;  /* 0x800000ff08097221 */ /* 0x001fca0000010000 */
        /* <DEDUP_REMOVED lines=301> */
.L_x_8429:
        /* <DEDUP_REMOVED lines=8> */
[----:B------:R-:W0:Y:S02]  /*2b00*/  MUFU.RCP R8, R8 ;  /* 0x0000000800087308 */ /* 0x000e240000001000 */
[----:B0-----:R-:W-:-:S05]  /*2b10*/  FADD.FTZ R9, R8, -RZ ;  /* 0x800000ff08097221 */ /* 0x001fca0000010000 */
[----:B------:R-:W-:-:S05]  /*2b20*/  F2FP.BF16.F32.PACK_AB R9, RZ, R9 ;  /* 0x00000009ff09723e */ /* 0x000fca00000010ff */
[----:B------:R0:W-:Y:S02]  /*2b30*/  STG.E.U16 desc[UR6][R4.64], R9 ;  /* 0x0000000904007986 */ /* 0x0001e4000c101506 */
.L_x_8426:
[----:B------:R-:W-:-:S13]  /*2b40*/  ISETP.GE.AND P0, PT, R3, UR4, PT ;  /* 0x0000000403007c0c */ /* 0x000fda000bf06270 */
[----:B------:R-:W-:Y:S05]  /*2b50*/  @P0 BREAK.RELIABLE B1 ;  /* 0x0000000000010942 */ /* 0x000fea0003800100 */
[----:B------:R-:W-:Y:S05]  /*2b60*/  @P0 BRA `(.L_x_8428) ;  /* 0x0000001000dc0947 */ /* 0x000fea0003800000 */
[----:B------:R-:W-:Y:S05]  /*2b70*/  BSYNC.RELIABLE B1 ;  /* 0x0000000000017941 */ /* 0x000fea0003800100 */
.L_x_8425:
        /* <DEDUP_REMOVED lines=298> */
.L_x_8430:
[----:B------:R-:W0:Y:S02]  /*3e20*/  LDCU.128 UR8, c[0x0][0x580] ;  /* 0x0000b000ff0877ac */ /* 0x000e240008000c00 */
[----:B0-----:R-:W-:-:S04]  /*3e30*/  IADD3 R6, P0, PT, R4, UR10, RZ ;  /* 0x0000000a04067c10 */ /* 0x001fc8000ff1e0ff */
[----:B------:R-:W-:-:S05]  /*3e40*/  IADD3.X R7, PT, PT, RZ, UR11, RZ, P0, !PT ;  /* 0x0000000bff077c10 */ /* 0x000fca00087fe4ff */
[----:B------:R-:W2:Y:S01]  /*3e50*/  LDG.E.U16 R6, desc[UR6][R6.64] ;  /* 0x0000000606067981 */ /* 0x000ea2000c1e1500 */
[----:B------:R-:W-:Y:S01]  /*3e60*/  IADD3 R4, P0, PT, R5, UR8, RZ ;  /* 0x0000000805047c10 */ /* 0x000fe2000ff1e0ff */
[----:B------:R-:W-:-:S03]  /*3e70*/  VIADD R3, R3, 0x80 ;  /* 0x0000008003037836 */ /* 0x000fc60000000000 */
[----:B------:R-:W-:Y:S02]  /*3e80*/  IADD3.X R5, PT, PT, RZ, UR9, RZ, P0, !PT ;  /* 0x00000009ff057c10 */ /* 0x000fe400087fe4ff */
[----:B--2---:R-:W-:-:S06]  /*3e90*/  SHF.L.U32 R8, R6, 0x10, RZ ;  /* 0x0000001006087819 */ /* 0x004fcc00000006ff */
[----:B------:R-:W0:Y:S02]  /*3ea0*/  MUFU.RCP R8, R8 ;  /* 0x0000000800087308 */ /* 0x000e240000001000 */
[----:B0-----:R-:W-:-:S05]  /*3eb0*/  FADD.FTZ R9, R8, -RZ ;  /* 0x800000ff08097221 */ /* 0x001fca0000010000 */
[----:B------:R-:W-:-:S05]  /*3ec0*/  F2FP.BF16.F32.PACK_AB R9, RZ, R9 ;  /* 0x00000009ff09723e */ /* 0x000fca00000010ff */
[----:B------:R1:W-:Y:S02]  /*3ed0*/  STG.E.U16 desc[UR6][R4.64], R9 ;  /* 0x0000000904007986 */ /* 0x0003e4000c101506 */
.L_x_8428:
[----:B------:R-:W-:Y:S05]  /*3ee0*/  BSYNC.RECONVERGENT B0 ;  /* 0x0000000000007941 */ /* 0x000fea0003800200 */
.L_x_8424:
        /* <DEDUP_REMOVED lines=301> */
.L_x_8431:
[----:B------:R-:W0:Y:S02]  /*51c0*/  LDCU.128 UR8, c[0x0][0x580] ;  /* 0x0000b000ff0877ac */ /* 0x000e240008000c00 */
[----:B0-----:R-:W-:-:S04]  /*51d0*/  IADD3 R4, P0, PT, R2, UR10, RZ ;  /* 0x0000000a02047c10 */ /* 0x001fc8000ff1e0ff */
[----:B------:R-:W-:-:S05]  /*51e0*/  IADD3.X R5, PT, PT, RZ, UR11, RZ, P0, !PT ;  /* 0x0000000bff057c10 */ /* 0x000fca00087fe4ff */
[----:B------:R-:W2:Y:S01]  /*51f0*/  LDG.E.U16 R4, desc[UR6][R4.64] ;  /* 0x0000000604047981 */ /* 0x000ea2000c1e1500 */
[----:B------:R-:W-:-:S04]  /*5200*/  IADD3 R2, P0, PT, R3, UR8, RZ ;  /* 0x0000000803027c10 */ /* 0x000fc8000ff1e0ff */
[----:B------:R-:W-:Y:S02]  /*5210*/  IADD3.X R3, PT, PT, RZ, UR9, RZ, P0, !PT ;  /* 0x00000009ff037c10 */ /* 0x000fe400087fe4ff */
[----:B--2---:R-:W-:-:S06]  /*5220*/  SHF.L.U32 R0, R4, 0x10, RZ ;  /* 0x0000001004007819 */ /* 0x004fcc00000006ff */
[----:B------:R-:W0:Y:S02]  /*5230*/  MUFU.RCP R0, R0 ;  /* 0x0000000000007308 */ /* 0x000e240000001000 */
[----:B0-----:R-:W-:-:S05]  /*5240*/  FADD.FTZ R6, R0, -RZ ;  /* 0x800000ff00067221 */ /* 0x001fca0000010000 */
[----:B------:R-:W-:-:S05]  /*5250*/  F2FP.BF16.F32.PACK_AB R6, RZ, R6 ;  /* 0x00000006ff06723e */ /* 0x000fca00000010ff */
[----:B------:R-:W-:Y:S01]  /*5260*/  STG.E.U16 desc[UR6][R2.64], R6 ;  /* 0x0000000602007986 */ /* 0x000fe2000c101506 */
[----:B------:R-:W-:Y:S05]  /*5270*/  EXIT ;  /* 0x000000000000794d */ /* 0x000fea0003800000 */
.L_x_8432:
        /* <DEDUP_REMOVED lines=16> */
.L_x_19905:


//--------------------- .text._ZN2at6native27unrolled_elementwise_kernelIZZZNS0_22reciprocal_kernel_cudaERNS_18TensorIteratorBaseEENKUlvE_clEvENKUlvE4_clEvEUlN3c108BFloat16EE_St5arrayIPcLm2EELi4E23TrivialOffsetCalculatorILi1EjESD_NS0_6memory15LoadWithoutCastENSE_16StoreWithoutCastEEEviT_T0_T2_T3_T4_T5_ --------------------------
	.section	.text._ZN2at6native27unrolled_elementwise_kernelIZZZNS0_22reciprocal_kernel_cudaERNS_18TensorIteratorBaseEENKUlvE_clEvENKUlvE4_clEvEUlN3c108BFloat16EE_St5arrayIPcLm2EELi4E23TrivialOffsetCalculatorILi1EjESD_NS0_6memory15LoadWithoutCastENSE_16StoreWithoutCastEEEviT_T0_T2_T3_T4_T5_,"ax",@progbits
	.align	128
        .global         _ZN2at6native27unrolled_elementwise_kernelIZZZNS0_22reciprocal_kernel_cudaERNS_18TensorIteratorBaseEENKUlvE_clEvENKUlvE4_clEvEUlN3c108BFloat16EE_St5arrayIPcLm2EELi4E23TrivialOffsetCalculatorILi1EjESD_NS0_6memory15LoadWithoutCastENSE_16StoreWithoutCastEEEviT_T0_T2_T3_T4_T5_
        .type           _ZN2at6native27unrolled_elementwise_kernelIZZZNS0_22reciprocal_kernel_cudaERNS_18TensorIteratorBaseEENKUlvE_clEvENKUlvE4_clEvEUlN3c108BFloat16EE_St5arrayIPcLm2EELi4E23TrivialOffsetCalculatorILi1EjESD_NS0_6memory15LoadWithoutCastENSE_16StoreWithoutCastEEEviT_T0_T2_T3_T4_T5_,@function
        .size           _ZN2at6native27unrolled_elementwise_kernelIZZZNS0_22reciprocal_kernel_cudaERNS_18TensorIteratorBaseEENKUlvE_clEvENKUlvE4_clEvEUlN3c108BFloat16EE_St5arrayIPcLm2EELi4E23TrivialOffsetCalculatorILi1EjESD_NS0_6memory15LoadWithoutCastENSE_16StoreWithoutCastEEEviT_T0_T2_T3_T4_T5_,(.L_x_19906 - _ZN2at6native27unrolled_elementwise_kernelIZZZNS0_22reciprocal_kernel_cudaERNS_18TensorIteratorBaseEENKUlvE_clEvENKUlvE4_clEvEUlN3c108BFloat16EE_St5arrayIPcLm2EELi4E23TrivialOffsetCalculatorILi1EjESD_NS0_6memory15LoadWithoutCastENSE_16StoreWithoutCastEEEviT_T0_T2_T3_T4_T5_)
        .other          _ZN2at6native27unrolled_elementwise_kernelIZZZNS0_22reciprocal_kernel_cudaERNS_18TensorIteratorBaseEENKUlvE_clEvENKUlvE4_clEvEUlN3c108BFloat16EE_St5arrayIPcLm2EELi4E23TrivialOffsetCalculatorILi1EjESD_NS0_6memory15LoadWithoutCastENSE_16StoreWithoutCastEEEviT_T0_T2_T3_T4_T5_,@"STO_CUDA_ENTRY STV_DEFAULT"
_ZN2at6native27unrolled_elementwise_kernelIZZZNS0_22reciprocal_kernel_cudaERNS_18TensorIteratorBaseEENKUlvE_clEvENKUlvE4_clEvEUlN3c108BFloat16EE_St5arrayIPcLm2EELi4E23TrivialOffsetCalculatorILi1EjESD_NS0_6memory15LoadWithoutCastENSE_16StoreWithoutCastEEEviT_T0_T2_T3_T4_T5_:
.text._ZN2at6native27unrolled_elementwise_kernelIZZZNS0_22reciprocal_kernel_cudaERNS_18TensorIteratorBaseEENKUlvE_clEvENKUlvE4_clEvEUlN3c108BFloat16EE_St5arrayIPcLm2EELi4E23TrivialOffsetCalculatorILi1EjESD_NS0_6memory15LoadWithoutCastENSE_16StoreWithoutCastEEEviT_T0_T2_T3_T4_T5_:
[----:B------:R-:W-:Y:S01]  /*0000*/  LDC R1, c[0x0][0x37c] ;  /* 0x0000df00ff017b82 */ /* 0x000fe20000000800 */
[----:B------:R-:W0:Y:S07]  /*0010*/  S2R R3, SR_CTAID.X ;  /* 0x0000000000037919 */ /* 0x000e2e0000002500 */
[----:B------:R-:W0:Y:S01]  /*0020*/  LDC R0, c[0x0][0x380] ;  /* 0x0000e000ff007b82 */ /* 0x000e220000000800 */
[----:B------:R-:W1:Y:S01]  /*0030*/  LDCU.64 UR4, c[0x0][0x358] ;  /* 0x00006b00ff0477ac */ /* 0x000e620008000a00 */
[----:B------:R-:W-:Y:S01]  /*0040*/  PRMT R10, RZ, 0x7610, R10 ;  /* 0x00007610ff0a7816 */ /* 0x000fe2000000000a */
        /* <DEDUP_REMOVED lines=12> */
[----:B0-----:R-:W-:-:S05]  /*0110*/  @!P0 IMAD.WIDE.U32 R12, R7, 0x2, R12 ;  /* 0x00000002070c8825 */ /* 0x001fca00078e000c */
[----:B-1----:R0:W3:Y:S07]  /*0120*/  @!P0 LDG.E.U16 R10, desc[UR4][R12.64] ;  /* 0x000000040c0a8981 */ /* 0x0020ee000c1e1500 */
[----:B------:R-:W1:Y:S01]  /*0130*/  @!P2 LDC.64 R8, c[0x0][0x390] ;  /* 0x0000e400ff08ab82 */ /* 0x000e620000000a00 */
[----:B------:R-:W-:Y:S01]  /*0140*/  @!P2 LEA R7, R3, R18, 0x9 ;  /* 0x000000120307a211 */ /* 0x000fe200078e48ff */
[----:B--2---:R-:W-:Y:S01]  /*0150*/  @!P1 IMAD.WIDE.U32 R14, R11, 0x2, R14 ;  /* 0x000000020b0e9825 */ /* 0x004fe200078e000e */
[----:B------:R-:W-:-:S02]  /*0160*/  PRMT R11, RZ, 0x7610, R11 ;  /* 0x00007610ff0b7816 */ /* 0x000fc4000000000b */
[----:B------:R-:W-:-:S04]  /*0170*/  PRMT R19, RZ, 0x7610, R19 ;  /* 0x00007610ff137816 */ /* 0x000fc80000000013 */
[----:B------:R2:W4:Y:S01]  /*0180*/  @!P1 LDG.E.U16 R11, desc[UR4][R14.64] ;  /* 0x000000040e0b9981 */ /* 0x000522000c1e1500 */
[----:B-1----:R-:W-:-:S05]  /*0190*/  @!P2 IMAD.WIDE.U32 R8, R7, 0x2, R8 ;  /* 0x000000020708a825 */ /* 0x002fca00078e0008 */
[----:B------:R1:W4:Y:S01]  /*01a0*/  @!P2 LDG.E.U16 R19, desc[UR4][R8.64] ;  /* 0x000000040813a981 */ /* 0x000322000c1e1500 */
[----:B------:R-:W-:-:S05]  /*01b0*/  @!P2 VIADD R18, R18, 0x80 ;  /* 0x000000801212a836 */ /* 0x000fca0000000000 */
[-C--:B------:R-:W-:Y:S02]  /*01c0*/  ISETP.GE.AND P0, PT, R18, R5.reuse, PT ;  /* 0x000000051200720c */ /* 0x080fe40003f06270 */
[----:B------:R-:W-:-:S11]  /*01d0*/  ISETP.GE.AND P1, PT, R0, R5, PT ;  /* 0x000000050000720c */ /* 0x000fd60003f26270 */
[----:B------:R-:W1:Y:S01]  /*01e0*/  @!P0 LDC.64 R16, c[0x0][0x390] ;  /* 0x0000e400ff108b82 */ /* 0x000e620000000a00 */
[----:B0-----:R-:W-:Y:S02]  /*01f0*/  @!P0 IMAD R13, R3, 0x200, R18 ;  /* 0x00000200030d8824 */ /* 0x001fe400078e0212 */
[----:B--2---:R-:W-:-:S05]  /*0200*/  VIADD R14, R0, 0x100 ;  /* 0x00000100000e7836 */ /* 0x004fca0000000000 */
[----:B-1----:R-:W0:Y:S01]  /*0210*/  @!P1 LDC.64 R8, c[0x0][0x388] ;  /* 0x0000e200ff089b82 */ /* 0x002e220000000a00 */
[----:B------:R-:W-:Y:S01]  /*0220*/  ISETP.GE.AND P3, PT, R14, R5, PT ;  /* 0x000000050e00720c */ /* 0x000fe20003f66270 */
[----:B------:R-:W-:Y:S01]  /*0230*/  @!P0 IMAD.WIDE.U32 R12, R13, 0x2, R16 ;  /* 0x000000020d0c8825 */ /* 0x000fe200078e0010 */
[----:B------:R-:W-:-:S04]  /*0240*/  IADD3 R16, PT, PT, R0, 0x80, RZ ;  /* 0x0000008000107810 */ /* 0x000fc80007ffe0ff */
[----:B------:R-:W-:Y:S02]  /*0250*/  ISETP.GE.AND P2, PT, R16, R5, PT ;  /* 0x000000051000720c */ /* 0x000fe40003f46270 */
[----:B------:R-:W-:-:S06]  /*0260*/  PRMT R7, RZ, 0x7610, R7 ;  /* 0x00007610ff077816 */ /* 0x000fcc0000000007 */
[----:B------:R1:W5:Y:S02]  /*0270*/  @!P0 LDG.E.U16 R7, desc[UR4][R12.64] ;  /* 0x000000040c078981 */ /* 0x000364000c1e1500 */
[----:B-1----:R-:W-:-:S04]  /*0280*/  @!P1 IMAD R13, R3, 0x200, R0 ;  /* 0x00000200030d9824 */ /* 0x002fc800078e0200 */
[----:B0-----:R-:W-:Y:S01]  /*0290*/  @!P1 IMAD.WIDE.U32 R8, R13, 0x2, R8 ;  /* 0x000000020d089825 */ /* 0x001fe200078e0008 */
[----:B------:R-:W-:Y:S02]  /*02a0*/  IADD3 R12, PT, PT, R0, 0x180, RZ ;  /* 0x00000180000c7810 */ /* 0x000fe40007ffe0ff */
[----:B------:R-:W-:-:S04]  /*02b0*/  @!P1 MOV R0, R16 ;  /* 0x0000001000009202 */ /* 0x000fc80000000f00 */
[-C--:B------:R-:W-:Y:S01]  /*02c0*/  ISETP.GE.AND P4, PT, R0, R5.reuse, PT ;  /* 0x000000050000720c */ /* 0x080fe20003f86270 */
[----:B------:R-:W-:Y:S01]  /*02d0*/  BSSY.RECONVERGENT B0, `(.L_x_8433) ;  /* 0x000001b000007945 */ /* 0x000fe20003800200 */
[----:B------:R-:W-:Y:S01]  /*02e0*/  ISETP.GE.AND P0, PT, R12, R5, PT ;  /* 0x000000050c00720c */ /* 0x000fe20003f06270 */
[----:B---3--:R-:W-:-:S06]  /*02f0*/  @!P1 IMAD.U32 R10, R10, 0x10000, RZ ;  /* 0x000100000a0a9824 */ /* 0x008fcc00078e00ff */
[----:B------:R-:W0:Y:S01]  /*0300*/  @!P1 MUFU.RCP R10, R10 ;  /* 0x0000000a000a9308 */ /* 0x000e220000001000 */
[----:B----4-:R-:W-:Y:S01]  /*0310*/  @!P2 SHF.L.U32 R14, R11, 0x10, RZ ;  /* 0x000000100b0ea819 */ /* 0x010fe200000006ff */
[----:B0-----:R-:W-:-:S05]  /*0320*/  @!P1 FADD.FTZ R11, R10, -RZ ;  /* 0x800000ff0a0b9221 */ /* 0x001fca0000010000 */
[----:B------:R-:W-:Y:S01]  /*0330*/  @!P1 F2FP.BF16.F32.PACK_AB R6, RZ, R11 ;  /* 0x0000000bff06923e */ /* 0x000fe200000010ff */
[----:B------:R-:W0:Y:S03]  /*0340*/  @!P2 MUFU.RCP R14, R14 ;  /* 0x0000000e000ea308 */ /* 0x000e260000001000 */
[----:B------:R-:W-:Y:S01]  /*0350*/  PRMT R11, R6, 0x7610, R11 ;  /* 0x00007610060b7816 */ /* 0x000fe2000000000b */
[----:B------:R-:W-:-:S04]  /*0360*/  @!P3 IMAD.U32 R19, R19, 0x10000, RZ ;  /* 0x000100001313b824 */ /* 0x000fc800078e00ff */
[----:B------:R1:W-:Y:S02]  /*0370*/  @!P1 STG.E.U16 desc[UR4][R8.64], R11 ;  /* 0x0000000b08009986 */ /* 0x0003e4000c101504 */
[----:B------:R-:W2:Y:S01]  /*0380*/  @!P3 MUFU.RCP R19, R19 ;  /* 0x000000130013b308 */ /* 0x000ea20000001000 */
[----:B0-----:R-:W-:-:S05]  /*0390*/  @!P2 FADD.FTZ R6, R14, -RZ ;  /* 0x800000ff0e06a221 */ /* 0x001fca0000010000 */
[----:B------:R-:W-:Y:S01]  /*03a0*/  @!P2 F2FP.BF16.F32.PACK_AB R2, RZ, R6 ;  /* 0x00000006ff02a23e */ /* 0x000fe200000010ff */
[----:B--2---:R-:W-:-:S05]  /*03b0*/  @!P3 FADD.FTZ R10, R19, -RZ ;  /* 0x800000ff130ab221 */ /* 0x004fca0000010000 */
[----:B------:R-:W-:Y:S01]  /*03c0*/  @!P3 F2FP.BF16.F32.PACK_AB R4, RZ, R10 ;  /* 0x0000000aff04b23e */ /* 0x000fe200000010ff */
[----:B-1----:R-:W-:Y:S06]  /*03d0*/  @P4 BRA `(.L_x_8434) ;  /* 0x0000000000284947 */ /* 0x002fec0003800000 */
[----:B------:R-:W0:Y:S01]  /*03e0*/  LDC.64 R8, c[0x0][0x388] ;  /* 0x0000e200ff087b82 */ /* 0x000e220000000a00 */
[----:B------:R-:W-:Y:S01]  /*03f0*/  IMAD R11, R3, 0x200, R0 ;  /* 0x00000200030b7824 */ /* 0x000fe200078e0200 */
[----:B------:R-:W-:-:S04]  /*0400*/  IADD3 R0, PT, PT, R0, 0x80, RZ ;  /* 0x0000008000007810 */ /* 0x000fc80007ffe0ff */
[----:B------:R-:W-:-:S13]  /*0410*/  ISETP.GE.AND P1, PT, R0, R5, PT ;  /* 0x000000050000720c */ /* 0x000fda0003f26270 */
[----:B------:R-:W-:Y:S01]  /*0420*/  @!P1 IMAD R13, R3, 0x200, R0 ;  /* 0x00000200030d9824 */ /* 0x000fe200078e0200 */
[----:B------:R-:W-:Y:S01]  /*0430*/  @!P1 IADD3 R0, PT, PT, R0, 0x80, RZ ;  /* 0x0000008000009810 */ /* 0x000fe20007ffe0ff */
[----:B0-----:R-:W-:-:S04]  /*0440*/  IMAD.WIDE.U32 R10, R11, 0x2, R8 ;  /* 0x000000020b0a7825 */ /* 0x001fc800078e0008 */
[----:B------:R-:W-:Y:S01]  /*0450*/  @!P1 IMAD.WIDE.U32 R8, R13, 0x2, R8 ;  /* 0x000000020d089825 */ /* 0x000fe200078e0008 */
[----:B------:R0:W-:Y:S04]  /*0460*/  STG.E.U16 desc[UR4][R10.64], R2 ;  /* 0x000000020a007986 */ /* 0x0001e8000c101504 */
[----:B------:R0:W-:Y:S02]  /*0470*/  @!P1 STG.E.U16 desc[UR4][R8.64], R4 ;  /* 0x0000000408009986 */ /* 0x0001e4000c101504 */
.L_x_8434:
[----:B------:R-:W-:Y:S05]  /*0480*/  BSYNC.RECONVERGENT B0 ;  /* 0x0000000000007941 */ /* 0x000fea0003800200 */
.L_x_8433:
[----:B-----5:R-:W-:Y:S01]  /*0490*/  @!P0 IMAD.U32 R7, R7, 0x10000, RZ ;  /* 0x0001000007078824 */ /* 0x020fe200078e00ff */
[----:B------:R-:W-:-:S03]  /*04a0*/  ISETP.GE.AND P1, PT, R0, R5, PT ;  /* 0x000000050000720c */ /* 0x000fc60003f26270 */
[----:B0-----:R0:W1:Y:S10]  /*04b0*/  @!P0 MUFU.RCP R2, R7 ;  /* 0x0000000700028308 */ /* 0x0010740000001000 */
[----:B0-----:R-:W-:Y:S05]  /*04c0*/  @P1 EXIT ;  /* 0x000000000000194d */ /* 0x001fea0003800000 */
[----:B------:R-:W0:Y:S01]  /*04d0*/  LDC.64 R4, c[0x0][0x388] ;  /* 0x0000e200ff047b82 */ /* 0x000e220000000a00 */
[----:B-1----:R-:W-:Y:S01]  /*04e0*/  @!P0 FADD.FTZ R2, R2, -RZ ;  /* 0x800000ff02028221 */ /* 0x002fe20000010000 */
[----:B------:R-:W-:-:S04]  /*04f0*/  LEA R3, R3, R0, 0x9 ;  /* 0x0000000003037211 */ /* 0x000fc800078e48ff */
[----:B------:R-:W-:Y:S01]  /*0500*/  @!P0 F2FP.BF16.F32.PACK_AB R6, RZ, R2 ;  /* 0x00000002ff06823e */ /* 0x000fe200000010ff */
[----:B0-----:R-:W-:-:S05]  /*0510*/  IMAD.WIDE.U32 R2, R3, 0x2, R4 ;  /* 0x0000000203027825 */ /* 0x001fca00078e0004 */
[----:B------:R-:W-:Y:S01]  /*0520*/  STG.E.U16 desc[UR4][R2.64], R6 ;  /* 0x0000000602007986 */ /* 0x000fe2000c101504 */
[----:B------:R-:W-:Y:S05]  /*0530*/  EXIT ;  /* 0x000000000000794d */ /* 0x000fea0003800000 */
.L_x_8435:
        /* <DEDUP_REMOVED lines=12> */
.L_x_19906:


//--------------------- .text._ZN2at6native29vectorized_elementwise_kernelILi2EZZZNS0_22reciprocal_kernel_cudaERNS_18TensorIteratorBaseEENKUlvE_clEvENKUlvE4_clEvEUlN3c108BFloat16EE_St5arrayIPcLm2EEEEviT0_T1_ --------------------------
	.section	.text._ZN2at6native29vectorized_elementwise_kernelILi2EZZZNS0_22reciprocal_kernel_cudaERNS_18TensorIteratorBaseEENKUlvE_clEvENKUlvE4_clEvEUlN3c108BFloat16EE_St5arrayIPcLm2EEEEviT0_T1_,"ax",@progbits
	.align	128
        .global         _ZN2at6native29vectorized_elementwise_kernelILi2EZZZNS0_22reciprocal_kernel_cudaERNS_18TensorIteratorBaseEENKUlvE_clEvENKUlvE4_clEvEUlN3c108BFloat16EE_St5arrayIPcLm2EEEEviT0_T1_
        .type           _ZN2at6native29vectorized_elementwise_kernelILi2EZZZNS0_22reciprocal_kernel_cudaERNS_18TensorIteratorBaseEENKUlvE_clEvENKUlvE4_clEvEUlN3c108BFloat16EE_St5arrayIPcLm2EEEEviT0_T1_,@function
        .size           _ZN2at6native29vectorized_elementwise_kernelILi2EZZZNS0_22reciprocal_kernel_cudaERNS_18TensorIteratorBaseEENKUlvE_clEvENKUlvE4_clEvEUlN3c108BFloat16EE_St5arrayIPcLm2EEEEviT0_T1_,(.L_x_19907 - _ZN2at6native29vectorized_elementwise_kernelILi2EZZZNS0_22reciprocal_kernel_cudaERNS_18TensorIteratorBaseEENKUlvE_clEvENKUlvE4_clEvEUlN3c108BFloat16EE_St5arrayIPcLm2EEEEviT0_T1_)
        .other          _ZN2at6native29vectorized_elementwise_kernelILi2EZZZNS0_22reciprocal_kernel_cudaERNS_18TensorIteratorBaseEENKUlvE_clEvENKUlvE4_clEvEUlN3c108BFloat16EE_St5arrayIPcLm2EEEEviT0_T1_,@"STO_CUDA_ENTRY STV_DEFAULT"
_ZN2at6native29vectorized_elementwise_kernelILi2EZZZNS0_22reciprocal_kernel_cudaERNS_18TensorIteratorBaseEENKUlvE_clEvENKUlvE4_clEvEUlN3c108BFloat16EE_St5arrayIPcLm2EEEEviT0_T1_:
.text._ZN2at6native29vectorized_elementwise_kernelILi2EZZZNS0_22reciprocal_kernel_cudaERNS_18TensorIteratorBaseEENKUlvE_clEvENKUlvE4_clEvEUlN3c108BFloat16EE_St5arrayIPcLm2EEEEviT0_T1_:
        /* <DEDUP_REMOVED lines=9> */
[----:B------:R-:W-:Y:S02]  /*0090*/  PRMT R22, RZ, 0x7610, R22 ;  /* 0x00007610ff167816 */ /* 0x000fe40000000016 */
        /* <DEDUP_REMOVED lines=8> */
[----:B------:R-:W1:Y:S01]  /*0120*/  @!P6 LDC.64 R16, c[0x0][0x390] ;  /* 0x0000e400ff10eb82 */ /* 0x000e620000000a00 */
[----:B------:R-:W-:-:S05]  /*0130*/  @!P6 VIADD R21, R21, 0x80 ;  /* 0x000000801515e836 */ /* 0x000fca0000000000 */
[----:B------:R-:W-:Y:S01]  /*0140*/  ISETP.GE.U32.AND P4, PT, R21, R2, PT ;  /* 0x000000021500720c */ /* 0x000fe20003f86070 */
[----:B0-----:R-:W-:-:S05]  /*0150*/  @!P5 IMAD.WIDE.U32 R24, R19, 0x2, R24 ;  /* 0x000000021318d825 */ /* 0x001fca00078e0018 */
[----:B------:R-:W2:Y:S07]  /*0160*/  @!P5 LDG.E.U16 R22, desc[UR4][R24.64] ;  /* 0x000000041816d981 */ /* 0x000eae000c1e1500 */
[----:B------:R-:W-:Y:S01]  /*0170*/  @!P4 IADD3 R23, PT, PT, R0, R21, RZ ;  /* 0x000000150017c210 */ /* 0x000fe20007ffe0ff */
[----:B------:R-:W-:Y:S01]  /*0180*/  @!P4 VIADD R21, R21, 0x80 ;  /* 0x000000801515c836 */ /* 0x000fe20000000000 */
[----:B------:R-:W0:Y:S01]  /*0190*/  @!P4 LDC.64 R12, c[0x0][0x390] ;  /* 0x0000e400ff0ccb82 */ /* 0x000e220000000a00 */
[----:B-1----:R-:W-:-:S03]  /*01a0*/  @!P6 IMAD.WIDE.U32 R16, R14, 0x2, R16 ;  /* 0x000000020e10e825 */ /* 0x002fc600078e0010 */
[CC--:B------:R-:W-:Y:S02]  /*01b0*/  ISETP.GE.U32.AND P3, PT, R21.reuse, R2.reuse, PT ;  /* 0x000000021500720c */ /* 0x0c0fe40003f66070 */
[----:B------:R1:W3:Y:S11]  /*01c0*/  @!P6 LDG.E.U16 R20, desc[UR4][R16.64] ;  /* 0x000000041014e981 */ /* 0x0002f6000c1e1500 */
[----:B------:R-:W-:Y:S01]  /*01d0*/  @!P3 IMAD.IADD R15, R0, 0x1, R21 ;  /* 0x00000001000fb824 */ /* 0x000fe200078e0215 */
[----:B------:R-:W-:Y:S01]  /*01e0*/  @!P3 IADD3 R21, PT, PT, R21, 0x80, RZ ;  /* 0x000000801515b810 */ /* 0x000fe20007ffe0ff */
[----:B------:R-:W4:Y:S03]  /*01f0*/  @!P3 LDC.64 R28, c[0x0][0x390] ;  /* 0x0000e400ff1cbb82 */ /* 0x000f260000000a00 */
[----:B------:R-:W-:-:S13]  /*0200*/  ISETP.GE.U32.AND P2, PT, R21, R2, PT ;  /* 0x000000021500720c */ /* 0x000fda0003f46070 */
[----:B------:R-:W-:Y:S01]  /*0210*/  @!P2 IMAD.IADD R26, R0, 0x1, R21 ;  /* 0x00000001001aa824 */ /* 0x000fe200078e0215 */
[----:B------:R-:W5:Y:S01]  /*0220*/  @!P2 LDC.64 R18, c[0x0][0x390] ;  /* 0x0000e400ff12ab82 */ /* 0x000f620000000a00 */
[----:B------:R-:W-:-:S05]  /*0230*/  @!P2 VIADD R21, R21, 0x80 ;  /* 0x000000801515a836 */ /* 0x000fca0000000000 */
[----:B------:R-:W-:-:S13]  /*0240*/  ISETP.GE.U32.AND P1, PT, R21, R2, PT ;  /* 0x000000021500720c */ /* 0x000fda0003f26070 */
[----:B------:R-:W-:Y:S01]  /*0250*/  @!P1 IADD3 R27, PT, PT, R0, R21, RZ ;  /* 0x00000015001b9210 */ /* 0x000fe20007ffe0ff */
[----:B------:R-:W-:Y:S01]  /*0260*/  @!P1 VIADD R21, R21, 0x80 ;  /* 0x0000008015159836 */ /* 0x000fe20000000000 */
[----:B-1----:R-:W1:Y:S04]  /*0270*/  @!P1 LDC.64 R16, c[0x0][0x390] ;  /* 0x0000e400ff109b82 */ /* 0x002e680000000a00 */
[----:B------:R-:W-:Y:S01]  /*0280*/  ISETP.GE.U32.AND P0, PT, R21, R2, PT ;  /* 0x000000021500720c */ /* 0x000fe20003f06070 */
[----:B0-----:R-:W-:-:S12]  /*0290*/  @!P4 IMAD.WIDE.U32 R12, R23, 0x2, R12 ;  /* 0x00000002170cc825 */ /* 0x001fd800078e000c */
[----:B------:R-:W-:Y:S01]  /*02a0*/  @!P0 IADD3 R25, PT, PT, R0, R21, RZ ;  /* 0x0000001500198210 */ /* 0x000fe20007ffe0ff */
[----:B------:R-:W-:-:S05]  /*02b0*/  @!P0 VIADD R21, R21, 0x80 ;  /* 0x0000008015158836 */ /* 0x000fca0000000000 */
[----:B------:R-:W-:Y:S02]  /*02c0*/  ISETP.GE.U32.AND P5, PT, R21, R2, PT ;  /* 0x000000021500720c */ /* 0x000fe40003fa6070 */
[----:B------:R-:W-:Y:S01]  /*02d0*/  PRMT R23, RZ, 0x7610, R23 ;  /* 0x00007610ff177816 */ /* 0x000fe20000000017 */
[----:B----4-:R-:W-:-:S05]  /*02e0*/  @!P3 IMAD.WIDE.U32 R28, R15, 0x2, R28 ;  /* 0x000000020f1cb825 */ /* 0x010fca00078e001c */
[----:B------:R0:W4:Y:S05]  /*02f0*/  @!P4 LDG.E.U16 R23, desc[UR4][R12.64] ;  /* 0x000000040c17c981 */ /* 0x00012a000c1e1500 */
[----:B------:R-:W1:Y:S08]  /*0300*/  @!P5 LDC.64 R14, c[0x0][0x390] ;  /* 0x0000e400ff0edb82 */ /* 0x000e700000000a00 */
[----:B0-----:R-:W0:Y:S01]  /*0310*/  @!P0 LDC.64 R12, c[0x0][0x390] ;  /* 0x0000e400ff0c8b82 */ /* 0x001e220000000a00 */
[----:B------:R-:W-:Y:S01]  /*0320*/  @!P5 IMAD.IADD R21, R0, 0x1, R21 ;  /* 0x000000010015d824 */ /* 0x000fe200078e0215 */
[----:B------:R-:W-:Y:S01]  /*0330*/  PRMT R24, RZ, 0x7610, R24 ;  /* 0x00007610ff187816 */ /* 0x000fe20000000018 */
[----:B-----5:R-:W-:Y:S01]  /*0340*/  @!P2 IMAD.WIDE.U32 R18, R26, 0x2, R18 ;  /* 0x000000021a12a825 */ /* 0x020fe200078e0012 */
[----:B------:R-:W-:-:S03]  /*0350*/  PRMT R26, RZ, 0x7610, R26 ;  /* 0x00007610ff1a7816 */ /* 0x000fc6000000001a */
[----:B-1----:R-:W-:Y:S01]  /*0360*/  @!P1 IMAD.WIDE.U32 R16, R27, 0x2, R16 ;  /* 0x000000021b109825 */ /* 0x002fe200078e0010 */
[----:B------:R-:W-:Y:S01]  /*0370*/  PRMT R27, RZ, 0x7610, R27 ;  /* 0x00007610ff1b7816 */ /* 0x000fe2000000001b */
[----:B------:R-:W5:Y:S04]  /*0380*/  @!P3 LDG.E.U16 R24, desc[UR4][R28.64] ;  /* 0x000000041c18b981 */ /* 0x000f68000c1e1500 */
[----:B------:R1:W5:Y:S01]  /*0390*/  @!P2 LDG.E.U16 R26, desc[UR4][R18.64] ;  /* 0x00000004121aa981 */ /* 0x000362000c1e1500 */
[----:B------:R-:W-:Y:S01]  /*03a0*/  @!P5 IMAD.WIDE.U32 R14, R21, 0x2, R14 ;  /* 0x00000002150ed825 */ /* 0x000fe200078e000e */
[----:B------:R-:W-:Y:S02]  /*03b0*/  PRMT R21, RZ, 0x7610, R21 ;  /* 0x00007610ff157816 */ /* 0x000fe40000000015 */
[----:B------:R1:W5:Y:S04]  /*03c0*/  @!P1 LDG.E.U16 R27, desc[UR4][R16.64] ;  /* 0x00000004101b9981 */ /* 0x000368000c1e1500 */
[----:B------:R-:W5:Y:S01]  /*03d0*/  @!P5 LDG.E.U16 R21, desc[UR4][R14.64] ;  /* 0x000000040e15d981 */ /* 0x000f62000c1e1500 */
[----:B0-----:R-:W-:Y:S01]  /*03e0*/  @!P0 IMAD.WIDE.U32 R12, R25, 0x2, R12 ;  /* 0x00000002190c8825 */ /* 0x001fe200078e000c */
[----:B------:R-:W-:-:S06]  /*03f0*/  PRMT R25, RZ, 0x7610, R25 ;  /* 0x00007610ff197816 */ /* 0x000fcc0000000019 */
[----:B------:R0:W5:Y:S01]  /*0400*/  @!P0 LDG.E.U16 R25, desc[UR4][R12.64] ;  /* 0x000000040c198981 */ /* 0x000162000c1e1500 */
[----:B-1----:R-:W-:-:S04]  /*0410*/  IADD3 R19, PT, PT, R3, 0x80, RZ ;  /* 0x0000008003137810 */ /* 0x002fc80007ffe0ff */
[-C--:B------:R-:W-:Y:S02]  /*0420*/  ISETP.GE.U32.AND P6, PT, R19, R2.reuse, PT ;  /* 0x000000021300720c */ /* 0x080fe40003fc6070 */
[C---:B------:R-:W-:Y:S01]  /*0430*/  ISETP.GE.U32.AND P0, PT, R3.reuse, R2, PT ;  /* 0x000000020300720c */ /* 0x040fe20003f06070 */
[C---:B------:R-:W-:Y:S01]  /*0440*/  VIADD R17, R3.reuse, 0x100 ;  /* 0x0000010003117836 */ /* 0x040fe20000000000 */
[----:B0-----:R-:W-:-:S04]  /*0450*/  IADD3 R13, PT, PT, R3, 0x180, RZ ;  /* 0x00000180030d7810 */ /* 0x001fc80007ffe0ff */
[-C--:B------:R-:W-:Y:S02]  /*0460*/  ISETP.GE.U32.AND P1, PT, R17, R2.reuse, PT ;  /* 0x000000021100720c */ /* 0x080fe40003f26070 */
[----:B------:R-:W-:Y:S01]  /*0470*/  ISETP.GE.U32.AND P2, PT, R13, R2, PT ;  /* 0x000000020d00720c */ /* 0x000fe20003f46070 */
[----:B------:R-:W-:-:S05]  /*0480*/  VIADD R13, R3, 0x200 ;  /* 0x00000200030d7836 */ /* 0x000fca0000000000 */
[----:B------:R-:W-:Y:S01]  /*0490*/  ISETP.GE.U32.AND P3, PT, R13, R2, PT ;  /* 0x000000020d00720c */ /* 0x000fe20003f66070 */
[C---:B------:R-:W-:Y:S01]  /*04a0*/  VIADD R13, R3.reuse, 0x280 ;  /* 0x00000280030d7836 */ /* 0x040fe20000000000 */
[----:B------:R-:W-:-:S04]  /*04b0*/  IADD3 R17, PT, PT, R3, 0x300, RZ ;  /* 0x0000030003117810 */ /* 0x000fc80007ffe0ff */
[-C--:B------:R-:W-:Y:S02]  /*04c0*/  ISETP.GE.U32.AND P4, PT, R13, R2.reuse, PT ;  /* 0x000000020d00720c */ /* 0x080fe40003f86070 */
[----:B------:R-:W0:Y:S01]  /*04d0*/  @!P0 LDC.64 R12, c[0x0][0x388] ;  /* 0x0000e200ff0c8b82 */ /* 0x000e220000000a00 */
[----:B------:R-:W-:Y:S01]  /*04e0*/  ISETP.GE.U32.AND P5, PT, R17, R2, PT ;  /* 0x000000021100720c */ /* 0x000fe20003fa6070 */
[----:B------:R-:W-:Y:S04]  /*04f0*/  BSSY.RECONVERGENT B0, `(.L_x_8437) ;  /* 0x0000054000007945 */ /* 0x000fe80003800200 */
[----:B------:R-:W-:Y:S01]  /*0500*/  BSSY.RELIABLE B1, `(.L_x_8438) ;  /* 0x000004c000017945 */ /* 0x000fe20003800100 */
[----:B--2---:R-:W-:Y:S02]  /*0510*/  @!P0 IMAD.U32 R16, R22, 0x10000, RZ ;  /* 0x0001000016108824 */ /* 0x004fe400078e00ff */
[----:B---3--:R-:W-:-:S04]  /*0520*/  @!P6 IMAD.U32 R20, R20, 0x10000, RZ ;  /* 0x000100001414e824 */ /* 0x008fc800078e00ff */
[----:B------:R-:W1:Y:S08]  /*0530*/  @!P6 MUFU.RCP R18, R20 ;  /* 0x000000140012e308 */ /* 0x000e700000001000 */
[----:B------:R-:W2:Y:S01]  /*0540*/  @!P0 MUFU.RCP R16, R16 ;  /* 0x0000001000108308 */ /* 0x000ea20000001000 */
[----:B-1----:R-:W-:-:S05]  /*0550*/  @!P6 FADD.FTZ R18, R18, -RZ ;  /* 0x800000ff1212e221 */ /* 0x002fca0000010000 */
[----:B------:R-:W-:Y:S01]  /*0560*/  @!P6 F2FP.BF16.F32.PACK_AB R4, RZ, R18 ;  /* 0x00000012ff04e23e */ /* 0x000fe200000010ff */
[----:B--2---:R-:W-:-:S05]  /*0570*/  @!P0 FADD.FTZ R20, R16, -RZ ;  /* 0x800000ff10148221 */ /* 0x004fca0000010000 */
[----:B------:R-:W-:-:S04]  /*0580*/  @!P0 F2FP.BF16.F32.PACK_AB R11, RZ, R20 ;  /* 0x00000014ff0b823e */ /* 0x000fc800000010ff */
[----:B------:R-:W-:Y:S02]  /*0590*/  PRMT R20, R11, 0x7610, R20 ;  /* 0x000076100b147816 */ /* 0x000fe40000000014 */
[----:B----4-:R-:W-:Y:S01]  /*05a0*/  @!P1 SHF.L.U32 R14, R23, 0x10, RZ ;  /* 0x00000010170e9819 */ /* 0x010fe200000006ff */
[----:B------:R-:W-:-:S05]  /*05b0*/  VIADD R23, R3, 0x380 ;  /* 0x0000038003177836 */ /* 0x000fca0000000000 */
[----:B------:R-:W-:Y:S01]  /*05c0*/  ISETP.GE.U32.AND P6, PT, R23, R2, PT ;  /* 0x000000021700720c */ /* 0x000fe20003fc6070 */
[----:B------:R-:W-:Y:S01]  /*05d0*/  @!P0 IMAD.IADD R23, R0, 0x1, R3 ;  /* 0x0000000100178824 */ /* 0x000fe200078e0203 */
[----:B------:R-:W1:Y:S01]  /*05e0*/  @!P1 MUFU.RCP R14, R14 ;  /* 0x0000000e000e9308 */ /* 0x000e620000001000 */
[----:B------:R-:W-:Y:S02]  /*05f0*/  @!P0 IMAD.MOV.U32 R3, RZ, RZ, R19 ;  /* 0x000000ffff038224 */ /* 0x000fe400078e0013 */
[----:B0-----:R-:W-:-:S04]  /*0600*/  @!P0 IMAD.WIDE.U32 R12, R23, 0x2, R12 ;  /* 0x00000002170c8825 */ /* 0x001fc800078e000c */
[----:B-----5:R-:W-:Y:S02]  /*0610*/  @!P2 IMAD.U32 R15, R24, 0x10000, RZ ;  /* 0x00010000180fa824 */ /* 0x020fe400078e00ff */
[----:B------:R-:W-:Y:S01]  /*0620*/  @!P3 IMAD.U32 R17, R26, 0x10000, RZ ;  /* 0x000100001a11b824 */ /* 0x000fe200078e00ff */
[----:B------:R-:W-:-:S03]  /*0630*/  @!P4 SHF.L.U32 R18, R27, 0x10, RZ ;  /* 0x000000101b12c819 */ /* 0x000fc600000006ff */
[----:B------:R-:W0:Y:S01]  /*0640*/  @!P2 MUFU.RCP R15, R15 ;  /* 0x0000000f000fa308 */ /* 0x000e220000001000 */
[----:B------:R-:W-:-:S07]  /*0650*/  @!P6 SHF.L.U32 R21, R21, 0x10, RZ ;  /* 0x000000101515e819 */ /* 0x000fce00000006ff */
[----:B------:R-:W2:Y:S01]  /*0660*/  @!P3 MUFU.RCP R17, R17 ;  /* 0x000000110011b308 */ /* 0x000ea20000001000 */
[----:B------:R-:W-:-:S07]  /*0670*/  @!P5 IMAD.U32 R25, R25, 0x10000, RZ ;  /* 0x000100001919d824 */ /* 0x000fce00078e00ff */
[----:B------:R-:W3:Y:S01]  /*0680*/  @!P4 MUFU.RCP R18, R18 ;  /* 0x000000120012c308 */ /* 0x000ee20000001000 */
[----:B------:R4:W-:Y:S07]  /*0690*/  @!P0 STG.E.U16 desc[UR4][R12.64], R20 ;  /* 0x000000140c008986 */ /* 0x0009ee000c101504 */
[----:B------:R-:W5:Y:S01]  /*06a0*/  @!P5 MUFU.RCP R16, R25 ;  /* 0x000000190010d308 */ /* 0x000f620000001000 */
[----:B------:R-:W-:-:S07]  /*06b0*/  ISETP.GE.U32.AND P0, PT, R3, R2, PT ;  /* 0x000000020300720c */ /* 0x000fce0003f06070 */
[----:B------:R-:W4:Y:S01]  /*06c0*/  @!P6 MUFU.RCP R11, R21 ;  /* 0x00000015000be308 */ /* 0x000f220000001000 */
[----:B-1----:R-:W-:Y:S01]  /*06d0*/  @!P1 FADD.FTZ R14, R14, -RZ ;  /* 0x800000ff0e0e9221 */ /* 0x002fe20000010000 */
[----:B0-----:R-:W-:Y:S01]  /*06e0*/  @!P2 FADD.FTZ R15, R15, -RZ ;  /* 0x800000ff0f0fa221 */ /* 0x001fe20000010000 */
[----:B--2---:R-:W-:Y:S01]  /*06f0*/  @!P3 FADD.FTZ R17, R17, -RZ ;  /* 0x800000ff1111b221 */ /* 0x004fe20000010000 */
[----:B---3--:R-:W-:Y:S01]  /*0700*/  @!P4 FADD.FTZ R18, R18, -RZ ;  /* 0x800000ff1212c221 */ /* 0x008fe20000010000 */
[----:B-----5:R-:W-:Y:S01]  /*0710*/  @!P5 FADD.FTZ R16, R16, -RZ ;  /* 0x800000ff1010d221 */ /* 0x020fe20000010000 */
[----:B------:R-:W-:Y:S02]  /*0720*/  @!P1 F2FP.BF16.F32.PACK_AB R5, RZ, R14 ;  /* 0x0000000eff05923e */ /* 0x000fe400000010ff */
[----:B------:R-:W-:Y:S01]  /*0730*/  @!P2 F2FP.BF16.F32.PACK_AB R6, RZ, R15 ;  /* 0x0000000fff06a23e */ /* 0x000fe200000010ff */
[----:B----4-:R-:W-:Y:S01]  /*0740*/  @!P6 FADD.FTZ R11, R11, -RZ ;  /* 0x800000ff0b0be221 */ /* 0x010fe20000010000 */
[----:B------:R-:W-:-:S02]  /*0750*/  @!P3 F2FP.BF16.F32.PACK_AB R7, RZ, R17 ;  /* 0x00000011ff07b23e */ /* 0x000fc400000010ff */
[----:B------:R-:W-:Y:S02]  /*0760*/  @!P4 F2FP.BF16.F32.PACK_AB R8, RZ, R18 ;  /* 0x00000012ff08c23e */ /* 0x000fe400000010ff */
[----:B------:R-:W-:Y:S02]  /*0770*/  @!P5 F2FP.BF16.F32.PACK_AB R9, RZ, R16 ;  /* 0x00000010ff09d23e */ /* 0x000fe400000010ff */
[----:B------:R-:W-:Y:S01]  /*0780*/  @!P6 F2FP.BF16.F32.PACK_AB R10, RZ, R11 ;  /* 0x0000000bff0ae23e */ /* 0x000fe200000010ff */
        /* <DEDUP_REMOVED lines=13> */
.L_x_8439:
[----:B------:R-:W-:-:S13]  /*0860*/  ISETP.GE.U32.AND P0, PT, R3, R2, PT ;  /* 0x000000020300720c */ /* 0x000fda0003f06070 */
[----:B------:R-:W-:Y:S05]  /*0870*/  @P0 BRA `(.L_x_8441) ;  /* 0x0000000000300947 */ /* 0x000fea0003800000 */
[----:B0-----:R-:W0:Y:S01]  /*0880*/  LDC.64 R4, c[0x0][0x388] ;  /* 0x0000e200ff047b82 */ /* 0x001e220000000a00 */
[----:B------:R-:W-:Y:S01]  /*0890*/  IADD3 R11, PT, PT, R0, R3, RZ ;  /* 0x00000003000b7210 */ /* 0x000fe20007ffe0ff */
[----:B------:R-:W-:-:S04]  /*08a0*/  VIADD R3, R3, 0x80 ;  /* 0x0000008003037836 */ /* 0x000fc80000000000 */
[----:B0-----:R-:W-:-:S05]  /*08b0*/  IMAD.WIDE.U32 R4, R11, 0x2, R4 ;  /* 0x000000020b047825 */ /* 0x001fca00078e0004 */
[----:B------:R1:W-:Y:S02]  /*08c0*/  STG.E.U16 desc[UR4][R4.64], R6 ;  /* 0x0000000604007986 */ /* 0x0003e4000c101504 */
.L_x_8440:
[----:B------:R-:W-:-:S13]  /*08d0*/  ISETP.GE.U32.AND P0, PT, R3, R2, PT ;  /* 0x000000020300720c */ /* 0x000fda0003f06070 */
[----:B------:R-:W-:Y:S05]  /*08e0*/  @P0 BRA `(.L_x_8442) ;  /* 0x0000000000340947 */ /* 0x000fea0003800000 */
[----:B01----:R-:W0:Y:S01]  /*08f0*/  LDC.64 R4, c[0x0][0x388] ;  /* 0x0000e200ff047b82 */ /* 0x003e220000000a00 */
[----:B------:R-:W-:Y:S01]  /*0900*/  IADD3 R11, PT, PT, R0, R3, RZ ;  /* 0x00000003000b7210 */ /* 0x000fe20007ffe0ff */
[----:B------:R-:W-:-:S04]  /*0910*/  VIADD R3, R3, 0x80 ;  /* 0x0000008003037836 */ /* 0x000fc80000000000 */
[----:B0-----:R-:W-:-:S05]  /*0920*/  IMAD.WIDE.U32 R4, R11, 0x2, R4 ;  /* 0x000000020b047825 */ /* 0x001fca00078e0004 */
[----:B------:R1:W-:Y:S02]  /*0930*/  STG.E.U16 desc[UR4][R4.64], R7 ;  /* 0x0000000704007986 */ /* 0x0003e4000c101504 */
.L_x_8441:
        /* <DEDUP_REMOVED lines=8> */
.L_x_8442:
[----:B------:R-:W-:Y:S05]  /*09c0*/  BSYNC.RELIABLE B1 ;  /* 0x0000000000017941 */ /* 0x000fea0003800100 */
.L_x_8438:
[----:B------:R-:W-:-:S13]  /*09d0*/  ISETP.GE.U32.AND P0, PT, R3, R2, PT ;  /* 0x000000020300720c */ /* 0x000fda0003f06070 */
[----:B012---:R-:W0:Y:S01]  /*09e0*/  @!P0 LDC.64 R4, c[0x0][0x388] ;  /* 0x0000e200ff048b82 */ /* 0x007e220000000a00 */
[----:B------:R-:W-:Y:S01]  /*09f0*/  @!P0 IADD3 R7, PT, PT, R0, R3, RZ ;  /* 0x0000000300078210 */ /* 0x000fe20007ffe0ff */
[----:B------:R-:W-:-:S04]  /*0a00*/  @!P0 VIADD R3, R3, 0x80 ;  /* 0x0000008003038836 */ /* 0x000fc80000000000 */
[----:B0-----:R-:W-:-:S05]  /*0a10*/  @!P0 IMAD.WIDE.U32 R4, R7, 0x2, R4 ;  /* 0x0000000207048825 */ /* 0x001fca00078e0004 */
[----:B------:R2:W-:Y:S02]  /*0a20*/  @!P0 STG.E.U16 desc[UR4][R4.64], R9 ;  /* 0x0000000904008986 */ /* 0x0005e4000c101504 */
.L_x_8443:
[----:B------:R-:W-:Y:S05]  /*0a30*/  BSYNC.RECONVERGENT B0 ;  /* 0x0000000000007941 */ /* 0x000fea0003800200 */
.L_x_8437:
        /* <DEDUP_REMOVED lines=8> */
.L_x_8436:
[----:B------:R-:W0:Y:S01]  /*0ac0*/  S2R R2, SR_TID.X ;  /* 0x0000000000027919 */ /* 0x000e220000002100 */
[----:B------:R-:W1:Y:S02]  /*0ad0*/  LDC.64 R4, c[0x0][0x390] ;  /* 0x0000e400ff047b82 */ /* 0x000e640000000a00 */
[----:B-1----:R-:W-:-:S04]  /*0ae0*/  IMAD.WIDE.U32 R4, R0, 0x2, R4 ;  /* 0x0000000200047825 */ /* 0x002fc800078e0004 */
[----:B0-----:R-:W-:-:S05]  /*0af0*/  IMAD.WIDE.U32 R4, R2, 0x4, R4 ;  /* 0x0000000402047825 */ /* 0x001fca00078e0004 */
[----:B------:R-:W2:Y:S04]  /*0b00*/  LDG.E R3, desc[UR4][R4.64] ;  /* 0x0000000404037981 */ /* 0x000ea8000c1e1900 */
[----:B------:R-:W3:Y:S04]  /*0b10*/  LDG.E R6, desc[UR4][R4.64+0x200] ;  /* 0x0002000404067981 */ /* 0x000ee8000c1e1900 */
[----:B------:R-:W4:Y:S04]  /*0b20*/  LDG.E R7, desc[UR4][R4.64+0x400] ;  /* 0x0004000404077981 */ /* 0x000f28000c1e1900 */
[----:B------:R0:W5:Y:S02]  /*0b30*/  LDG.E R8, desc[UR4][R4.64+0x600] ;  /* 0x0006000404087981 */ /* 0x000164000c1e1900 */
[----:B0-----:R-:W0:Y:S02]  /*0b40*/  LDC.64 R4, c[0x0][0x388] ;  /* 0x0000e200ff047b82 */ /* 0x001e240000000a00 */
[----:B0-----:R-:W-:-:S04]  /*0b50*/  IMAD.WIDE.U32 R4, R0, 0x2, R4 ;  /* 0x0000000200047825 */ /* 0x001fc800078e0004 */
[----:B------:R-:W-:-:S04]  /*0b60*/  IMAD.WIDE.U32 R4, R2, 0x4, R4 ;  /* 0x0000000402047825 */ /* 0x000fc800078e0004 */
[C---:B--2---:R-:W-:Y:S01]  /*0b70*/  IMAD.U32 R9, R3.reuse, 0x10000, RZ ;  /* 0x0001000003097824 */ /* 0x044fe200078e00ff */
[----:B------:R-:W-:Y:S02]  /*0b80*/  PRMT R3, R3, 0x7632, R3 ;  /* 0x0000763203037816 */ /* 0x000fe40000000003 */
[C---:B---3--:R-:W-:Y:S01]  /*0b90*/  SHF.L.U32 R10, R6.reuse, 0x10, RZ ;  /* 0x00000010060a7819 */ /* 0x048fe200000006ff */
[----:B------:R0:W1:Y:S01]  /*0ba0*/  MUFU.RCP R13, R9 ;  /* 0x00000009000d7308 */ /* 0x0000620000001000 */
[----:B------:R-:W-:Y:S01]  /*0bb0*/  PRMT R6, R6, 0x7632, R6 ;  /* 0x0000763206067816 */ /* 0x000fe20000000006 */
[----:B------:R-:W-:Y:S02]  /*0bc0*/  IMAD.U32 R3, R3, 0x10000, RZ ;  /* 0x0001000003037824 */ /* 0x000fe400078e00ff */
[C---:B----4-:R-:W-:Y:S01]  /*0bd0*/  IMAD.U32 R11, R7.reuse, 0x10000, RZ ;  /* 0x00010000070b7824 */ /* 0x050fe200078e00ff */
[----:B------:R-:W-:Y:S02]  /*0be0*/  PRMT R7, R7, 0x7632, R7 ;  /* 0x0000763207077816 */ /* 0x000fe40000000007 */
[C---:B-----5:R-:W-:Y:S01]  /*0bf0*/  SHF.L.U32 R12, R8.reuse, 0x10, RZ ;  /* 0x00000010080c7819 */ /* 0x060fe200000006ff */
[----:B------:R2:W3:Y:S01]  /*0c00*/  MUFU.RCP R14, R10 ;  /* 0x0000000a000e7308 */ /* 0x0004e20000001000 */
[----:B------:R-:W-:-:S02]  /*0c10*/  PRMT R8, R8, 0x7632, R8 ;  /* 0x0000763208087816 */ /* 0x000fc40000000008 */
[----:B0-----:R-:W-:-:S05]  /*0c20*/  SHF.L.U32 R9, R6, 0x10, RZ ;  /* 0x0000001006097819 */ /* 0x001fca00000006ff */
[----:B------:R0:W-:Y:S01]  /*0c30*/  MUFU.RCP R15, R12 ;  /* 0x0000000c000f7308 */ /* 0x0001e20000001000 */
[----:B--2---:R-:W-:Y:S02]  /*0c40*/  IMAD.U32 R10, R7, 0x10000, RZ ;  /* 0x00010000070a7824 */ /* 0x004fe400078e00ff */
[----:B-1----:R-:W-:-:S05]  /*0c50*/  FADD.FTZ R0, R13, -RZ ;  /* 0x800000ff0d007221 */ /* 0x002fca0000010000 */
[----:B------:R-:W1:Y:S01]  /*0c60*/  MUFU.RCP R9, R9 ;  /* 0x0000000900097308 */ /* 0x000e620000001000 */
[----:B0-----:R-:W-:Y:S01]  /*0c70*/  SHF.L.U32 R12, R8, 0x10, RZ ;  /* 0x00000010080c7819 */ /* 0x001fe200000006ff */
[----:B---3--:R-:W-:-:S06]  /*0c80*/  FADD.FTZ R6, R14, -RZ ;  /* 0x800000ff0e067221 */ /* 0x008fcc0000010000 */
[----:B------:R-:W0:Y:S08]  /*0c90*/  MUFU.RCP R11, R11 ;  /* 0x0000000b000b7308 */ /* 0x000e300000001000 */
[----:B------:R-:W2:Y:S01]  /*0ca0*/  MUFU.RCP R10, R10 ;  /* 0x0000000a000a7308 */ /* 0x000ea20000001000 */
[----:B-1----:R-:W-:-:S05]  /*0cb0*/  FADD.FTZ R7, R9, -RZ ;  /* 0x800000ff09077221 */ /* 0x002fca0000010000 */
[----:B------:R-:W-:Y:S02]  /*0cc0*/  F2FP.BF16.F32.PACK_AB R7, R7, R6 ;  /* 0x000000060707723e */ /* 0x000fe400000010ff */
[----:B------:R-:W1:Y:S01]  /*0cd0*/  MUFU.RCP R3, R3 ;  /* 0x0000000300037308 */ /* 0x000e620000001000 */
[----:B0-----:R-:W-:Y:S01]  /*0ce0*/  FADD.FTZ R8, R11, -RZ ;  /* 0x800000ff0b087221 */ /* 0x001fe20000010000 */
[----:B------:R-:W-:Y:S01]  /*0cf0*/  FADD.FTZ R11, R15, -RZ ;  /* 0x800000ff0f0b7221 */ /* 0x000fe20000010000 */
[----:B------:R-:W-:Y:S05]  /*0d00*/  STG.E desc[UR4][R4.64+0x200], R7 ;  /* 0x0002000704007986 */ /* 0x000fea000c101904 */
[----:B------:R-:W0:Y:S01]  /*0d10*/  MUFU.RCP R12, R12 ;  /* 0x0000000c000c7308 */ /* 0x000e220000001000 */
[----:B--2---:R-:W-:-:S05]  /*0d20*/  FADD.FTZ R9, R10, -RZ ;  /* 0x800000ff0a097221 */ /* 0x004fca0000010000 */
[----:B------:R-:W-:Y:S01]  /*0d30*/  F2FP.BF16.F32.PACK_AB R9, R9, R8 ;  /* 0x000000080909723e */ /* 0x000fe200000010ff */
[----:B-1----:R-:W-:-:S04]  /*0d40*/  FADD.FTZ R3, R3, -RZ ;  /* 0x800000ff03037221 */ /* 0x002fc80000010000 */
[----:B------:R-:W-:Y:S01]  /*0d50*/  STG.E desc[UR4][R4.64+0x400], R9 ;  /* 0x0004000904007986 */ /* 0x000fe2000c101904 */
[----:B------:R-:W-:Y:S01]  /*0d60*/  F2FP.BF16.F32.PACK_AB R3, R3, R0 ;  /* 0x000000000303723e */ /* 0x000fe200000010ff */
[----:B0-----:R-:W-:-:S04]  /*0d70*/  FADD.FTZ R10, R12, -RZ ;  /* 0x800000ff0c0a7221 */ /* 0x001fc80000010000 */
[----:B------:R-:W-:Y:S01]  /*0d80*/  STG.E desc[UR4][R4.64], R3 ;  /* 0x0000000304007986 */ /* 0x000fe2000c101904 */
[----:B------:R-:W-:-:S05]  /*0d90*/  F2FP.BF16.F32.PACK_AB R11, R10, R11 ;  /* 0x0000000b0a0b723e */ /* 0x000fca00000010ff */
[----:B------:R-:W-:Y:S01]  /*0da0*/  STG.E desc[UR4][R4.64+0x600], R11 ;  /* 0x0006000b04007986 */ /* 0x000fe2000c101904 */
[----:B------:R-:W-:Y:S05]  /*0db0*/  EXIT ;  /* 0x000000000000794d */ /* 0x000fea0003800000 */
.L_x_8444:
        /* <DEDUP_REMOVED lines=12> */
.L_x_19907:


//--------------------- .text._ZN2at6native29vectorized_elementwise_kernelILi4EZZZNS0_22reciprocal_kernel_cudaERNS_18TensorIteratorBaseEENKUlvE_clEvENKUlvE4_clEvEUlN3c108BFloat16EE_St5arrayIPcLm2EEEEviT0_T1_ --------------------------
	.section	.text._ZN2at6native29vectorized_elementwise_kernelILi4EZZZNS0_22reciprocal_kernel_cudaERNS_18TensorIteratorBaseEENKUlvE_clEvENKUlvE4_clEvEUlN3c108BFloat16EE_St5arrayIPcLm2EEEEviT0_T1_,"ax",@progbits
	.align	128
        .global         _ZN2at6native29vectorized_elementwise_kernelILi4EZZZNS0_22reciprocal_kernel_cudaERNS_18TensorIteratorBaseEENKUlvE_clEvENKUlvE4_clEvEUlN3c108BFloat16EE_St5arrayIPcLm2EEEEviT0_T1_
        .type           _ZN2at6native29vectorized_elementwise_kernelILi4EZZZNS0_22reciprocal_kernel_cudaERNS_18TensorIteratorBaseEENKUlvE_clEvENKUlvE4_clEvEUlN3c108BFloat16EE_St5arrayIPcLm2EEEEviT0_T1_,@function
        .size           _ZN2at6native29vectorized_elementwise_kernelILi4EZZZNS0_22reciprocal_kernel_cudaERNS_18TensorIteratorBaseEENKUlvE_clEvENKUlvE4_clEvEUlN3c108BFloat16EE_St5arrayIPcLm2EEEEviT0_T1_,(.L_x_19908 - _ZN2at6native29vectorized_elementwise_kernelILi4EZZZNS0_22reciprocal_kernel_cudaERNS_18TensorIteratorBaseEENKUlvE_clEvENKUlvE4_clEvEUlN3c108BFloat16EE_St5arrayIPcLm2EEEEviT0_T1_)
        .other          _ZN2at6native29vectorized_elementwise_kernelILi4EZZZNS0_22reciprocal_kernel_cudaERNS_18TensorIteratorBaseEENKUlvE_clEvENKUlvE4_clEvEUlN3c108BFloat16EE_St5arrayIPcLm2EEEEviT0_T1_,@"STO_CUDA_ENTRY STV_DEFAULT"
_ZN2at6native29vectorized_elementwise_kernelILi4EZZZNS0_22reciprocal_kernel_cudaERNS_18TensorIteratorBaseEENKUlvE_clEvENKUlvE4_clEvEUlN3c108BFloat16EE_St5arrayIPcLm2EEEEviT0_T1_:
.text._ZN2at6native29vectorized_elementwise_kernelILi4EZZZNS0_22reciprocal_kernel_cudaERNS_18TensorIteratorBaseEENKUlvE_clEvENKUlvE4_clEvEUlN3c108BFloat16EE_St5arrayIPcLm2EEEEviT0_T1_:
        /* <DEDUP_REMOVED lines=134> */
.L_x_8448:
[----:B------:R-:W-:-:S13]  /*0860*/  ISETP.GE.U32.AND P0, PT, R3, R2, PT ;  /* 0x000000020300720c */ /* 0x000fda0003f06070 */
[----:B------:R-:W-:Y:S05]  /*0870*/  @P0 BRA `(.L_x_8450) ;  /* 0x0000000000300947 */ /* 0x000fea0003800000 */
[----:B0-----:R-:W0:Y:S01]  /*0880*/  LDC.64 R4, c[0x0][0x388] ;  /* 0x0000e200ff047b82 */ /* 0x001e220000000a00 */
[----:B------:R-:W-:Y:S01]  /*0890*/  IADD3 R11, PT, PT, R0, R3, RZ ;  /* 0x00000003000b7210 */ /* 0x000fe20007ffe0ff */
[----:B------:R-:W-:-:S04]  /*08a0*/  VIADD R3, R3, 0x80 ;  /* 0x0000008003037836 */ /* 0x000fc80000000000 */
[----:B0-----:R-:W-:-:S05]  /*08b0*/  IMAD.WIDE.U32 R4, R11, 0x2, R4 ;  /* 0x000000020b047825 */ /* 0x001fca00078e0004 */
[----:B------:R1:W-:Y:S02]  /*08c0*/  STG.E.U16 desc[UR4][R4.64], R6 ;  /* 0x0000000604007986 */ /* 0x0003e4000c101504 */
.L_x_8449:
[----:B------:R-:W-:-:S13]  /*08d0*/  ISETP.GE.U32.AND P0, PT, R3, R2, PT ;  /* 0x000000020300720c */ /* 0x000fda0003f06070 */
[----:B------:R-:W-:Y:S05]  /*08e0*/  @P0 BRA `(.L_x_8451) ;  /* 0x0000000000340947 */ /* 0x000fea0003800000 */
[----:B01----:R-:W0:Y:S01]  /*08f0*/  LDC.64 R4, c[0x0][0x388] ;  /* 0x0000e200ff047b82 */ /* 0x003e220000000a00 */
[----:B------:R-:W-:Y:S01]  /*0900*/  IADD3 R11, PT, PT, R0, R3, RZ ;  /* 0x00000003000b7210 */ /* 0x000fe20007ffe0ff */
[----:B------:R-:W-:-:S04]  /*0910*/  VIADD R3, R3, 0x80 ;  /* 0x0000008003037836 */ /* 0x000fc80000000000 */
[----:B0-----:R-:W-:-:S05]  /*0920*/  IMAD.WIDE.U32 R4, R11, 0x2, R4 ;  /* 0x000000020b047825 */ /* 0x001fca00078e0004 */
[----:B------:R1:W-:Y:S02]  /*0930*/  STG.E.U16 desc[UR4][R4.64], R7 ;  /* 0x0000000704007986 */ /* 0x0003e4000c101504 */
.L_x_8450:
        /* <DEDUP_REMOVED lines=8> */
.L_x_8451:
[----:B------:R-:W-:Y:S05]  /*09c0*/  BSYNC.RELIABLE B1 ;  /* 0x0000000000017941 */ /* 0x000fea0003800100 */
.L_x_8447:
[----:B------:R-:W-:-:S13]  /*09d0*/  ISETP.GE.U32.AND P0, PT, R3, R2, PT ;  /* 0x000000020300720c */ /* 0x000fda0003f06070 */
[----:B012---:R-:W0:Y:S01]  /*09e0*/  @!P0 LDC.64 R4, c[0x0][0x388] ;  /* 0x0000e200ff048b82 */ /* 0x007e220000000a00 */
[----:B------:R-:W-:Y:S01]  /*09f0*/  @!P0 IADD3 R7, PT, PT, R0, R3, RZ ;  /* 0x0000000300078210 */ /* 0x000fe20007ffe0ff */
[----:B------:R-:W-:-:S04]  /*0a00*/  @!P0 VIADD R3, R3, 0x80 ;  /* 0x0000008003038836 */ /* 0x000fc80000000000 */
[----:B0-----:R-:W-:-:S05]  /*0a10*/  @!P0 IMAD.WIDE.U32 R4, R7, 0x2, R4 ;  /* 0x0000000207048825 */ /* 0x001fca00078e0004 */
[----:B------:R2:W-:Y:S02]  /*0a20*/  @!P0 STG.E.U16 desc[UR4][R4.64], R9 ;  /* 0x0000000904008986 */ /* 0x0005e4000c101504 */
.L_x_8452:
[----:B------:R-:W-:Y:S05]  /*0a30*/  BSYNC.RECONVERGENT B0 ;  /* 0x0000000000007941 */ /* 0x000fea0003800200 */
.L_x_8446:
        /* <DEDUP_REMOVED lines=8> */
.L_x_8445:
[----:B------:R-:W0:Y:S01]  /*0ac0*/  S2R R2, SR_TID.X ;  /* 0x0000000000027919 */ /* 0x000e220000002100 */
[----:B------:R-:W1:Y:S02]  /*0ad0*/  LDC.64 R4, c[0x0][0x390] ;  /* 0x0000e400ff047b82 */ /* 0x000e640000000a00 */
[----:B-1----:R-:W-:-:S04]  /*0ae0*/  IMAD.WIDE.U32 R4, R0, 0x2, R4 ;  /* 0x0000000200047825 */ /* 0x002fc800078e0004 */
[----:B0-----:R-:W-:-:S05]  /*0af0*/  IMAD.WIDE.U32 R6, R2, 0x8, R4 ;  /* 0x0000000802067825 */ /* 0x001fca00078e0004 */
[----:B------:R-:W2:Y:S04]  /*0b00*/  LDG.E.64 R14, desc[UR4][R6.64] ;  /* 0x00000004060e7981 */ /* 0x000ea8000c1e1b00 */
[----:B------:R0:W3:Y:S02]  /*0b10*/  LDG.E.64 R4, desc[UR4][R6.64+0x400] ;  /* 0x0004000406047981 */ /* 0x0000e4000c1e1b00 */
[----:B0-----:R-:W0:Y:S02]  /*0b20*/  LDC.64 R6, c[0x0][0x388] ;  /* 0x0000e200ff067b82 */ /* 0x001e240000000a00 */
[----:B0-----:R-:W-:-:S04]  /*0b30*/  IMAD.WIDE.U32 R6, R0, 0x2, R6 ;  /* 0x0000000200067825 */ /* 0x001fc800078e0006 */
[----:B------:R-:W-:Y:S01]  /*0b40*/  IMAD.WIDE.U32 R6, R2, 0x8, R6 ;  /* 0x0000000802067825 */ /* 0x000fe200078e0006 */
[----:B--2---:R-:W-:-:S03]  /*0b50*/  PRMT R3, R14, 0x7632, R3 ;  /* 0x000076320e037816 */ /* 0x004fc60000000003 */
[----:B------:R-:W-:Y:S01]  /*0b60*/  IMAD.U32 R8, R14, 0x10000, RZ ;  /* 0x000100000e087824 */ /* 0x000fe200078e00ff */
[----:B------:R-:W-:Y:S01]  /*0b70*/  SHF.L.U32 R10, R15, 0x10, RZ ;  /* 0x000000100f0a7819 */ /* 0x000fe200000006ff */
[C---:B---3--:R-:W-:Y:S01]  /*0b80*/  IMAD.U32 R11, R4.reuse, 0x10000, RZ ;  /* 0x00010000040b7824 */ /* 0x048fe200078e00ff */
[----:B------:R-:W-:Y:S01]  /*0b90*/  PRMT R4, R4, 0x7632, R4 ;  /* 0x0000763204047816 */ /* 0x000fe20000000004 */
[----:B------:R-:W-:Y:S01]  /*0ba0*/  IMAD.U32 R9, R3, 0x10000, RZ ;  /* 0x0001000003097824 */ /* 0x000fe200078e00ff */
[C---:B------:R-:W-:Y:S01]  /*0bb0*/  SHF.L.U32 R12, R5.reuse, 0x10, RZ ;  /* 0x00000010050c7819 */ /* 0x040fe200000006ff */
[----:B------:R0:W1:Y:S01]  /*0bc0*/  MUFU.RCP R13, R10 ;  /* 0x0000000a000d7308 */ /* 0x0000620000001000 */
[----:B------:R-:W-:Y:S02]  /*0bd0*/  PRMT R5, R5, 0x7632, R5 ;  /* 0x0000763205057816 */ /* 0x000fe40000000005 */
[----:B------:R-:W-:-:S04]  /*0be0*/  PRMT R3, R15, 0x7632, R3 ;  /* 0x000076320f037816 */ /* 0x000fc80000000003 */
[----:B------:R-:W-:Y:S01]  /*0bf0*/  SHF.L.U32 R3, R3, 0x10, RZ ;  /* 0x0000001003037819 */ /* 0x000fe200000006ff */
[----:B------:R2:W-:Y:S01]  /*0c00*/  MUFU.RCP R16, R12 ;  /* 0x0000000c00107308 */ /* 0x0005e20000001000 */
[----:B0-----:R-:W-:-:S07]  /*0c10*/  IMAD.U32 R10, R4, 0x10000, RZ ;  /* 0x00010000040a7824 */ /* 0x001fce00078e00ff */
[----:B------:R-:W0:Y:S01]  /*0c20*/  MUFU.RCP R8, R8 ;  /* 0x0000000800087308 */ /* 0x000e220000001000 */
[----:B--2---:R-:W-:Y:S01]  /*0c30*/  SHF.L.U32 R12, R5, 0x10, RZ ;  /* 0x00000010050c7819 */ /* 0x004fe200000006ff */
[----:B-1----:R-:W-:-:S06]  /*0c40*/  FADD.FTZ R4, R13, -RZ ;  /* 0x800000ff0d047221 */ /* 0x002fcc0000010000 */
[----:B------:R-:W-:Y:S08]  /*0c50*/  MUFU.RCP R9, R9 ;  /* 0x0000000900097308 */ /* 0x000ff00000001000 */
[----:B------:R-:W1:Y:S01]  /*0c60*/  MUFU.RCP R11, R11 ;  /* 0x0000000b000b7308 */ /* 0x000e620000001000 */
[----:B0-----:R-:W-:-:S07]  /*0c70*/  FADD.FTZ R0, R8, -RZ ;  /* 0x800000ff08007221 */ /* 0x001fce0000010000 */
[----:B------:R-:W0:Y:S08]  /*0c80*/  MUFU.RCP R10, R10 ;  /* 0x0000000a000a7308 */ /* 0x000e300000001000 */
[----:B------:R2:W3:Y:S01]  /*0c90*/  MUFU.RCP R14, R3 ;  /* 0x00000003000e7308 */ /* 0x0004e20000001000 */
[----:B-1----:R-:W-:Y:S01]  /*0ca0*/  FADD.FTZ R8, R11, -RZ ;  /* 0x800000ff0b087221 */ /* 0x002fe20000010000 */
[----:B------:R-:W-:-:S06]  /*0cb0*/  FADD.FTZ R11, R16, -RZ ;  /* 0x800000ff100b7221 */ /* 0x000fcc0000010000 */
[----:B------:R-:W1:Y:S01]  /*0cc0*/  MUFU.RCP R12, R12 ;  /* 0x0000000c000c7308 */ /* 0x000e620000001000 */
[----:B--2---:R-:W-:Y:S01]  /*0cd0*/  FADD.FTZ R3, R9, -RZ ;  /* 0x800000ff09037221 */ /* 0x004fe20000010000 */
[----:B0-----:R-:W-:-:S04]  /*0ce0*/  FADD.FTZ R9, R10, -RZ ;  /* 0x800000ff0a097221 */ /* 0x001fc80000010000 */
[----:B------:R-:W-:Y:S02]  /*0cf0*/  F2FP.BF16.F32.PACK_AB R2, R3, R0 ;  /* 0x000000000302723e */ /* 0x000fe400000010ff */
[----:B------:R-:W-:Y:S01]  /*0d00*/  F2FP.BF16.F32.PACK_AB R8, R9, R8 ;  /* 0x000000080908723e */ /* 0x000fe200000010ff */
[----:B---3--:R-:W-:-:S05]  /*0d10*/  FADD.FTZ R5, R14, -RZ ;  /* 0x800000ff0e057221 */ /* 0x008fca0000010000 */
[----:B------:R-:W-:Y:S01]  /*0d20*/  F2FP.BF16.F32.PACK_AB R3, R5, R4 ;  /* 0x000000040503723e */ /* 0x000fe200000010ff */
[----:B-1----:R-:W-:-:S04]  /*0d30*/  FADD.FTZ R10, R12, -RZ ;  /* 0x800000ff0c0a7221 */ /* 0x002fc80000010000 */
[----:B------:R-:W-:Y:S01]  /*0d40*/  STG.E.64 desc[UR4][R6.64], R2 ;  /* 0x0000000206007986 */ /* 0x000fe2000c101b04 */
[----:B------:R-:W-:-:S05]  /*0d50*/  F2FP.BF16.F32.PACK_AB R9, R10, R11 ;  /* 0x0000000b0a09723e */ /* 0x000fca00000010ff */
[----:B------:R-:W-:Y:S01]  /*0d60*/  STG.E.64 desc[UR4][R6.64+0x400], R8 ;  /* 0x0004000806007986 */ /* 0x000fe2000c101b04 */
[----:B------:R-:W-:Y:S05]  /*0d70*/  EXIT ;  /* 0x000000000000794d */ /* 0x000fea0003800000 */
.L_x_8453:
        /* <DEDUP_REMOVED lines=16> */
.L_x_19908:


//--------------------- .text._ZN2at6native29vectorized_elementwise_kernelILi8EZZZNS0_22reciprocal_kernel_cudaERNS_18TensorIteratorBaseEENKUlvE_clEvENKUlvE4_clEvEUlN3c108BFloat16EE_St5arrayIPcLm2EEEEviT0_T1_ --------------------------
	.section	.text._ZN2at6native29vectorized_elementwise_kernelILi8EZZZNS0_22reciprocal_kernel_cudaERNS_18TensorIteratorBaseEENKUlvE_clEvENKUlvE4_clEvEUlN3c108BFloat16EE_St5arrayIPcLm2EEEEviT0_T1_,"ax",@progbits
	.align	128
        .global         _ZN2at6native29vectorized_elementwise_kernelILi8EZZZNS0_22reciprocal_kernel_cudaERNS_18TensorIteratorBaseEENKUlvE_clEvENKUlvE4_clEvEUlN3c108BFloat16EE_St5arrayIPcLm2EEEEviT0_T1_
        .type           _ZN2at6native29vectorized_elementwise_kernelILi8EZZZNS0_22reciprocal_kernel_cudaERNS_18TensorIteratorBaseEENKUlvE_clEvENKUlvE4_clEvEUlN3c108BFloat16EE_St5arrayIPcLm2EEEEviT0_T1_,@function
        .size           _ZN2at6native29vectorized_elementwise_kernelILi8EZZZNS0_22reciprocal_kernel_cudaERNS_18TensorIteratorBaseEENKUlvE_clEvENKUlvE4_clEvEUlN3c108BFloat16EE_St5arrayIPcLm2EEEEviT0_T1_,(.L_x_19909 - _ZN2at6native29vectorized_elementwise_kernelILi8EZZZNS0_22reciprocal_kernel_cudaERNS_18TensorIteratorBaseEENKUlvE_clEvENKUlvE4_clEvEUlN3c108BFloat16EE_St5arrayIPcLm2EEEEviT0_T1_)
        .other          _ZN2at6native29vectorized_elementwise_kernelILi8EZZZNS0_22reciprocal_kernel_cudaERNS_18TensorIteratorBaseEENKUlvE_clEvENKUlvE4_clEvEUlN3c108BFloat16EE_St5arrayIPcLm2EEEEviT0_T1_,@"STO_CUDA_ENTRY STV_DEFAULT"
_ZN2at6native29vectorized_elementwise_kernelILi8EZZZNS0_22reciprocal_kernel_cudaERNS_18TensorIteratorBaseEENKUlvE_clEvENKUlvE4_clEvEUlN3c108BFloat16EE_St5arrayIPcLm2EEEEviT0_T1_:
.text._ZN2at6native29vectorized_elementwise_kernelILi8EZZZNS0_22reciprocal_kernel_cudaERNS_18TensorIteratorBaseEENKUlvE_clEvENKUlvE4_clEvEUlN3c108BFloat16EE_St5arrayIPcLm2EEEEviT0_T1_:
        /* <DEDUP_REMOVED lines=134> */
.L_x_8457:
[----:B------:R-:W-:-:S13]  /*0860*/  ISETP.GE.U32.AND P0, PT, R3, R2, PT ;  /* 0x000000020300720c */ /* 0x000fda0003f06070 */
[----:B------:R-:W-:Y:S05]  /*0870*/  @P0 BRA `(.L_x_8459) ;  /* 0x0000000000300947 */ /* 0x000fea0003800000 */
[----:B0-----:R-:W0:Y:S01]  /*0880*/  LDC.64 R4, c[0x0][0x388] ;  /* 0x0000e200ff047b82 */ /* 0x001e220000000a00 */
[----:B------:R-:W-:Y:S01]  /*0890*/  IADD3 R11, PT, PT, R0, R3, RZ ;  /* 0x00000003000b7210 */ /* 0x000fe20007ffe0ff */
[----:B------:R-:W-:-:S04]  /*08a0*/  VIADD R3, R3, 0x80 ;  /* 0x0000008003037836 */ /* 0x000fc80000000000 */
[----:B0-----:R-:W-:-:S05]  /*08b0*/  IMAD.WIDE.U32 R4, R11, 0x2, R4 ;  /* 0x000000020b047825 */ /* 0x001fca00078e0004 */
[----:B------:R1:W-:Y:S02]  /*08c0*/  STG.E.U16 desc[UR4][R4.64], R6 ;  /* 0x0000000604007986 */ /* 0x0003e4000c101504 */
.L_x_8458:
[----:B------:R-:W-:-:S13]  /*08d0*/  ISETP.GE.U32.AND P0, PT, R3, R2, PT ;  /* 0x000000020300720c */ /* 0x000fda0003f06070 */
[----:B------:R-:W-:Y:S05]  /*08e0*/  @P0 BRA `(.L_x_8460) ;  /* 0x0000000000340947 */ /* 0x000fea0003800000 */
[----:B01----:R-:W0:Y:S01]  /*08f0*/  LDC.64 R4, c[0x0][0x388] ;  /* 0x0000e200ff047b82 */ /* 0x003e220000000a00 */
[----:B------:R-:W-:Y:S01]  /*0900*/  IADD3 R11, PT, PT, R0, R3, RZ ;  /* 0x00000003000b7210 */ /* 0x000fe20007ffe0ff */
[----:B------:R-:W-:-:S04]  /*0910*/  VIADD R3, R3, 0x80 ;  /* 0x0000008003037836 */ /* 0x000fc80000000000 */
[----:B0-----:R-:W-:-:S05]  /*0920*/  IMAD.WIDE.U32 R4, R11, 0x2, R4 ;  /* 0x000000020b047825 */ /* 0x001fca00078e0004 */
[----:B------:R1:W-:Y:S02]  /*0930*/  STG.E.U16 desc[UR4][R4.64], R7 ;  /* 0x0000000704007986 */ /* 0x0003e4000c101504 */
.L_x_8459:
        /* <DEDUP_REMOVED lines=8> */
.L_x_8460:
[----:B------:R-:W-:Y:S05]  /*09c0*/  BSYNC.RELIABLE B1 ;  /* 0x0000000000017941 */ /* 0x000fea0003800100 */
.L_x_8456:
[----:B------:R-:W-:-:S13]  /*09d0*/  ISETP.GE.U32.AND P0, PT, R3, R2, PT ;  /* 0x000000020300720c */ /* 0x000fda0003f06070 */
[----:B012---:R-:W0:Y:S01]  /*09e0*/  @!P0 LDC.64 R4, c[0x0][0x388] ;  /* 0x0000e200ff048b82 */ /* 0x007e220000000a00 */
[----:B------:R-:W-:Y:S01]  /*09f0*/  @!P0 IADD3 R7, PT, PT, R0, R3, RZ ;  /* 0x0000000300078210 */ /* 0x000fe20007ffe0ff */
[----:B------:R-:W-:-:S04]  /*0a00*/  @!P0 VIADD R3, R3, 0x80 ;  /* 0x0000008003038836 */ /* 0x000fc80000000000 */
[----:B0-----:R-:W-:-:S05]  /*0a10*/  @!P0 IMAD.WIDE.U32 R4, R7, 0x2, R4 ;  /* 0x0000000207048825 */ /* 0x001fca00078e0004 */
[----:B------:R2:W-:Y:S02]  /*0a20*/  @!P0 STG.E.U16 desc[UR4][R4.64], R9 ;  /* 0x0000000904008986 */ /* 0x0005e4000c101504 */
.L_x_8461:
[----:B------:R-:W-:Y:S05]  /*0a30*/  BSYNC.RECONVERGENT B0 ;  /* 0x0000000000007941 */ /* 0x000fea0003800200 */
.L_x_8455:
        /* <DEDUP_REMOVED lines=8> */
.L_x_8454:
[----:B------:R-:W0:Y:S01]  /*0ac0*/  S2R R2, SR_TID.X ;  /* 0x0000000000027919 */ /* 0x000e220000002100 */
[----:B------:R-:W1:Y:S02]  /*0ad0*/  LDC.64 R4, c[0x0][0x390] ;  /* 0x0000e400ff047b82 */ /* 0x000e640000000a00 */
[----:B-1----:R-:W-:-:S04]  /*0ae0*/  IMAD.WIDE.U32 R4, R0, 0x2, R4 ;  /* 0x0000000200047825 */ /* 0x002fc800078e0004 */
[----:B0-----:R-:W-:-:S06]  /*0af0*/  IMAD.WIDE.U32 R4, R2, 0x10, R4 ;  /* 0x0000001002047825 */ /* 0x001fcc00078e0004 */
[----:B------:R-:W2:Y:S02]  /*0b00*/  LDG.E.128 R4, desc[UR4][R4.64] ;  /* 0x0000000404047981 */ /* 0x000ea4000c1e1d00 */
[C---:B--2---:R-:W-:Y:S01]  /*0b10*/  IMAD.U32 R11, R7.reuse, 0x10000, RZ ;  /* 0x00010000070b7824 */ /* 0x044fe200078e00ff */
[----:B------:R-:W-:Y:S01]  /*0b20*/  PRMT R7, R7, 0x7632, R7 ;  /* 0x0000763207077816 */ /* 0x000fe20000000007 */
[C---:B------:R-:W-:Y:S01]  /*0b30*/  IMAD.U32 R9, R5.reuse, 0x10000, RZ ;  /* 0x0001000005097824 */ /* 0x040fe200078e00ff */
[----:B------:R-:W-:Y:S01]  /*0b40*/  PRMT R3, R6, 0x7632, R3 ;  /* 0x0000763206037816 */ /* 0x000fe20000000003 */
[----:B------:R0:W-:Y:S01]  /*0b50*/  MUFU.RCP R15, R11 ;  /* 0x0000000b000f7308 */ /* 0x0001e20000001000 */
[----:B------:R-:W-:Y:S01]  /*0b60*/  PRMT R5, R5, 0x7632, R5 ;  /* 0x0000763205057816 */ /* 0x000fe20000000005 */
[----:B------:R-:W-:Y:S01]  /*0b70*/  IMAD.U32 R12, R7, 0x10000, RZ ;  /* 0x00010000070c7824 */ /* 0x000fe200078e00ff */
[----:B------:R-:W-:Y:S02]  /*0b80*/  SHF.L.U32 R8, R4, 0x10, RZ ;  /* 0x0000001004087819 */ /* 0x000fe400000006ff */
[----:B------:R-:W-:-:S02]  /*0b90*/  SHF.L.U32 R10, R6, 0x10, RZ ;  /* 0x00000010060a7819 */ /* 0x000fc400000006ff */
[----:B------:R-:W-:Y:S01]  /*0ba0*/  PRMT R4, R4, 0x7632, R4 ;  /* 0x0000763204047816 */ /* 0x000fe20000000004 */
[----:B------:R-:W1:Y:S01]  /*0bb0*/  LDC.64 R6, c[0x0][0x388] ;  /* 0x0000e200ff067b82 */ /* 0x000e620000000a00 */
[----:B0-----:R-:W-:Y:S01]  /*0bc0*/  SHF.L.U32 R11, R3, 0x10, RZ ;  /* 0x00000010030b7819 */ /* 0x001fe200000006ff */
[----:B------:R-:W-:Y:S01]  /*0bd0*/  IMAD.U32 R3, R5, 0x10000, RZ ;  /* 0x0001000005037824 */ /* 0x000fe200078e00ff */
[----:B------:R-:W-:Y:S01]  /*0be0*/  SHF.L.U32 R5, R4, 0x10, RZ ;  /* 0x0000001004057819 */ /* 0x000fe200000006ff */
[----:B------:R-:W0:Y:S08]  /*0bf0*/  MUFU.RCP R13, R8 ;  /* 0x00000008000d7308 */ /* 0x000e300000001000 */
[----:B------:R-:W2:Y:S08]  /*0c00*/  MUFU.RCP R9, R9 ;  /* 0x0000000900097308 */ /* 0x000eb00000001000 */
[----:B------:R-:W3:Y:S01]  /*0c10*/  MUFU.RCP R11, R11 ;  /* 0x0000000b000b7308 */ /* 0x000ee20000001000 */
[----:B0-----:R-:W-:Y:S01]  /*0c20*/  FADD.FTZ R4, R13, -RZ ;  /* 0x800000ff0d047221 */ /* 0x001fe20000010000 */
[----:B-1----:R-:W-:-:S06]  /*0c30*/  IMAD.WIDE.U32 R6, R0, 0x2, R6 ;  /* 0x0000000200067825 */ /* 0x002fcc00078e0006 */
[----:B------:R0:W1:Y:S01]  /*0c40*/  MUFU.RCP R14, R10 ;  /* 0x0000000a000e7308 */ /* 0x0000620000001000 */
[----:B--2---:R-:W-:-:S07]  /*0c50*/  FADD.FTZ R0, R9, -RZ ;  /* 0x800000ff09007221 */ /* 0x004fce0000010000 */
[----:B------:R-:W2:Y:S01]  /*0c60*/  MUFU.RCP R12, R12 ;  /* 0x0000000c000c7308 */ /* 0x000ea20000001000 */
[----:B0-----:R-:W-:Y:S01]  /*0c70*/  FADD.FTZ R10, R15, -RZ ;  /* 0x800000ff0f0a7221 */ /* 0x001fe20000010000 */
[----:B---3--:R-:W-:-:S06]  /*0c80*/  FADD.FTZ R13, R11, -RZ ;  /* 0x800000ff0b0d7221 */ /* 0x008fcc0000010000 */
[----:B------:R-:W0:Y:S01]  /*0c90*/  MUFU.RCP R3, R3 ;  /* 0x0000000300037308 */ /* 0x000e220000001000 */
[----:B-1----:R-:W-:-:S07]  /*0ca0*/  FADD.FTZ R8, R14, -RZ ;  /* 0x800000ff0e087221 */ /* 0x002fce0000010000 */
[----:B------:R-:W1:Y:S01]  /*0cb0*/  MUFU.RCP R5, R5 ;  /* 0x0000000500057308 */ /* 0x000e620000001000 */
[----:B--2---:R-:W-:Y:S01]  /*0cc0*/  FADD.FTZ R15, R12, -RZ ;  /* 0x800000ff0c0f7221 */ /* 0x004fe20000010000 */
[----:B0-----:R-:W-:Y:S01]  /*0cd0*/  FADD.FTZ R11, R3, -RZ ;  /* 0x800000ff030b7221 */ /* 0x001fe20000010000 */
[----:B------:R-:W-:-:S03]  /*0ce0*/  IMAD.WIDE.U32 R2, R2, 0x10, R6 ;  /* 0x0000001002027825 */ /* 0x000fc600078e0006 */
[----:B------:R-:W-:Y:S02]  /*0cf0*/  F2FP.BF16.F32.PACK_AB R7, R15, R10 ;  /* 0x0000000a0f07723e */ /* 0x000fe400000010ff */
[----:B------:R-:W-:Y:S01]  /*0d00*/  F2FP.BF16.F32.PACK_AB R6, R13, R8 ;  /* 0x000000080d06723e */ /* 0x000fe200000010ff */
[----:B-1----:R-:W-:Y:S01]  /*0d10*/  FADD.FTZ R9, R5, -RZ ;  /* 0x800000ff05097221 */ /* 0x002fe20000010000 */
[----:B------:R-:W-:-:S04]  /*0d20*/  F2FP.BF16.F32.PACK_AB R5, R11, R0 ;  /* 0x000000000b05723e */ /* 0x000fc800000010ff */
[----:B------:R-:W-:-:S05]  /*0d30*/  F2FP.BF16.F32.PACK_AB R4, R9, R4 ;  /* 0x000000040904723e */ /* 0x000fca00000010ff */
[----:B------:R-:W-:Y:S01]  /*0d40*/  STG.E.128 desc[UR4][R2.64], R4 ;  /* 0x0000000402007986 */ /* 0x000fe2000c101d04 */
[----:B------:R-:W-:Y:S05]  /*0d50*/  EXIT ;  /* 0x000000000000794d */ /* 0x000fea0003800000 */
.L_x_8462:
        /* <DEDUP_REMOVED lines=10> */
.L_x_19909:


//--------------------- .text._ZN2at6native18elementwise_kernelILi128ELi4EZNS0_15gpu_kernel_implIZZZNS0_22reciprocal_kernel_cudaERNS_18TensorIteratorBaseEENKUlvE_clEvENKUlvE3_clEvEUlN3c104HalfEE_EEvS4_RKT_EUliE_EEviT1_ --------------------------
	.section	.text._ZN2at6native18elementwise_kernelILi128ELi4EZNS0_15gpu_kernel_implIZZZNS0_22reciprocal_kernel_cudaERNS_18TensorIteratorBaseEENKUlvE_clEvENKUlvE3_clEvEUlN3c104HalfEE_EEvS4_RKT_EUliE_EEviT1_,"ax",@progbits
	.align	128
        .global         _ZN2at6native18elementwise_kernelILi128ELi4EZNS0_15gpu_kernel_implIZZZNS0_22reciprocal_kernel_cudaERNS_18TensorIteratorBaseEENKUlvE_clEvENKUlvE3_clEvEUlN3c104HalfEE_EEvS4_RKT_EUliE_EEviT1_
        .type           _ZN2at6native18elementwise_kernelILi128ELi4EZNS0_15gpu_kernel_implIZZZNS0_22reciprocal_kernel_cudaERNS_18TensorIteratorBaseEENKUlvE_clEvENKUlvE3_clEvEUlN3c104HalfEE_EEvS4_RKT_EUliE_EEviT1_,@function
        .size           _ZN2at6native18elementwise_kernelILi128ELi4EZNS0_15gpu_kernel_implIZZZNS0_22reciprocal_kernel_cudaERNS_18TensorIteratorBaseEENKUlvE_clEvENKUlvE3_clEvEUlN3c104HalfEE_EEvS4_RKT_EUliE_EEviT1_,(.L_x_19910 - _ZN2at6native18elementwise_kernelILi128ELi4EZNS0_15gpu_kernel_implIZZZNS0_22reciprocal_kernel_cudaERNS_18TensorIteratorBaseEENKUlvE_clEvENKUlvE3_clEvEUlN3c104HalfEE_EEvS4_RKT_EUliE_EEviT1_)
        .other          _ZN2at6native18elementwise_kernelILi128ELi4EZNS0_15gpu_kernel_implIZZZNS0_22reciprocal_kernel_cudaERNS_18TensorIteratorBaseEENKUlvE_clEvENKUlvE3_clEvEUlN3c104HalfEE_EEvS4_RKT_EUliE_EEviT1_,@"STO_CUDA_ENTRY STV_DEFAULT"
_ZN2at6native18elementwise_kernelILi128ELi4EZNS0_15gpu_kernel_implIZZZNS0_22reciprocal_kernel_cudaERNS_18TensorIteratorBaseEENKUlvE_clEvENKUlvE3_clEvEUlN3c104HalfEE_EEvS4_RKT_EUliE_EEviT1_:
.text._ZN2at6native18elementwise_kernelILi128ELi4EZNS0_15gpu_kernel_implIZZZNS0_22reciprocal_kernel_cudaERNS_18TensorIteratorBaseEENKUlvE_clEvENKUlvE3_clEvEUlN3c104HalfEE_EEvS4_RKT_EUliE_EEviT1_:
        /* <DEDUP_REMOVED lines=319> */
.L_x_8465:
        /* <DEDUP_REMOVED lines=18> */
.L_x_8469:
[----:B------:R-:W2:Y:S02]  /*1510*/  LDG.E.U8 R2, desc[UR36][R2.64] ;  /* 0x0000002402027981 */ /* 0x000ea4000c1e1100 */
[----:B--2---:R-:W-:-:S04]  /*1520*/  I2FP.F32.U32 R0, R2 ;  /* 0x0000000200007245 */ /* 0x004fc80000201000 */
[----:B------:R-:W-:Y:S01]  /*1530*/  F2FP.F16.F32.PACK_AB R0, RZ, R0 ;  /* 0x00000000ff00723e */ /* 0x000fe200000000ff */
[----:B------:R-:W-:Y:S06]  /*1540*/  BRA `(.L_x_8471) ;  /* 0x0000000c007c7947 */ /* 0x000fec0003800000 */
.L_x_8468:
        /* <DEDUP_REMOVED lines=10> */
.L_x_8473:
[----:B------:R-:W2:Y:S02]  /*15f0*/  LDG.E R2, desc[UR36][R2.64] ;  /* 0x0000002402027981 */ /* 0x000ea4000c1e1900 */
[----:B--2---:R-:W-:-:S04]  /*1600*/  I2FP.F32.S32 R0, R2 ;  /* 0x0000000200007245 */ /* 0x004fc80000201400 */
[----:B------:R-:W-:Y:S01]  /*1610*/  F2FP.F16.F32.PACK_AB R0, RZ, R0 ;  /* 0x00000000ff00723e */ /* 0x000fe200000000ff */
[----:B------:R-:W-:Y:S06]  /*1620*/  BRA `(.L_x_8471) ;  /* 0x0000000c00447947 */ /* 0x000fec0003800000 */
.L_x_8472:
[----:B------:R-:W2:Y:S02]  /*1630*/  LDG.E.U16 R2, desc[UR36][R2.64] ;  /* 0x0000002402027981 */ /* 0x000ea4000c1e1500 */
[----:B--2---:R-:W0:Y:S02]  /*1640*/  I2F.S16 R0, R2 ;  /* 0x0000000200007306 */ /* 0x004e240000101400 */
[----:B0-----:R-:W-:Y:S01]  /*1650*/  F2FP.F16.F32.PACK_AB R0, RZ, R0 ;  /* 0x00000000ff00723e */ /* 0x001fe200000000ff */
[----:B------:R-:W-:Y:S06]  /*1660*/  BRA `(.L_x_8471) ;  /* 0x0000000c00347947 */ /* 0x000fec0003800000 */
.L_x_8467:
        /* <DEDUP_REMOVED lines=9> */
.L_x_8475:
[----:B------:R0:W5:Y:S01]  /*1700*/  LDG.E.U16 R0, desc[UR36][R2.64] ;  /* 0x0000002402007981 */ /* 0x000162000c1e1500 */
[----:B------:R-:W-:Y:S05]  /*1710*/  BRA `(.L_x_8471) ;  /* 0x0000000c00087947 */ /* 0x000fea0003800000 */
.L_x_8474:
        /* <DEDUP_REMOVED lines=9> */
.L_x_8477:
[----:B------:R1:W5:Y:S01]  /*17b0*/  LDG.E.U16 R0, desc[UR36][R2.64] ;  /* 0x0000002402007981 */ /* 0x000362000c1e1500 */
[----:B------:R-:W-:Y:S05]  /*17c0*/  BRA `(.L_x_8471) ;  /* 0x0000000800dc7947 */ /* 0x000fea0003800000 */
.L_x_8476:
        /* <DEDUP_REMOVED lines=8> */
.L_x_8466:
        /* <DEDUP_REMOVED lines=13> */
.L_x_8480:
        /* <DEDUP_REMOVED lines=8> */
.L_x_8479:
        /* <DEDUP_REMOVED lines=27> */
.L_x_8482:
        /* <DEDUP_REMOVED lines=13> */
.L_x_8481:
[----:B------:R-:W2:Y:S02]  /*1c20*/  LDG.E.U16 R0, desc[UR36][R2.64] ;  /* 0x0000002402007981 */ /* 0x000ea4000c1e1500 */
[----:B--2---:R-:W-:-:S04]  /*1c30*/  SHF.L.U32 R0, R0, 0x10, RZ ;  /* 0x0000001000007819 */ /* 0x004fc800000006ff */
[----:B------:R-:W-:Y:S01]  /*1c40*/  F2FP.F16.F32.PACK_AB R0, RZ, R0 ;  /* 0x00000000ff00723e */ /* 0x000fe200000000ff */
[----:B------:R-:W-:Y:S06]  /*1c50*/  BRA `(.L_x_8471) ;  /* 0x0000000400b87947 */ /* 0x000fec0003800000 */
.L_x_8478:
        /* <DEDUP_REMOVED lines=12> */
.L_x_8485:
        /* <DEDUP_REMOVED lines=21> */
.L_x_8489:
[----:B------:R-:W-:Y:S05]  /*1e70*/  BSYNC.RECONVERGENT B1 ;  /* 0x0000000000017941 */ /* 0x000fea0003800200 */
.L_x_8488:
[----:B------:R-:W-:Y:S01]  /*1e80*/  IMAD.SHL.U32 R0, R0, 0x100000, RZ ;  /* 0x0010000000007824 */ /* 0x000fe200078e00ff */
[----:B------:R-:W-:-:S04]  /*1e90*/  LEA R2, R2, 0x3b800000, 0x17 ;  /* 0x3b80000002027811 */ /* 0x000fc800078eb8ff */
[----:B------:R-:W-:-:S07]  /*1ea0*/  LOP3.LUT R0, R2, R0, R7, 0xfe, !PT ;  /* 0x0000000002007212 */ /* 0x000fce00078efe07 */
.L_x_8487:
[----:B------:R-:W-:Y:S05]  /*1eb0*/  BSYNC.RECONVERGENT B0 ;  /* 0x0000000000007941 */ /* 0x000fea0003800200 */
.L_x_8486:
[----:B------:R-:W-:Y:S01]  /*1ec0*/  F2FP.F16.F32.PACK_AB R0, RZ, R0 ;  /* 0x00000000ff00723e */ /* 0x000fe200000000ff */
[----:B------:R-:W-:Y:S06]  /*1ed0*/  BRA `(.L_x_8471) ;  /* 0x0000000400187947 */ /* 0x000fec0003800000 */
.L_x_8484:
        /* <DEDUP_REMOVED lines=21> */
.L_x_8493:
[----:B------:R-:W-:Y:S05]  /*2030*/  BSYNC.RECONVERGENT B1 ;  /* 0x0000000000017941 */ /* 0x000fea0003800200 */
.L_x_8492:
[----:B------:R-:W-:Y:S01]  /*2040*/  IMAD.SHL.U32 R0, R0, 0x200000, RZ ;  /* 0x0020000000007824 */ /* 0x000fe200078e00ff */
[----:B------:R-:W-:-:S04]  /*2050*/  LEA R2, R2, 0x37800000, 0x17 ;  /* 0x3780000002027811 */ /* 0x000fc800078eb8ff */
[----:B------:R-:W-:-:S07]  /*2060*/  LOP3.LUT R0, R2, R0, R7, 0xfe, !PT ;  /* 0x0000000002007212 */ /* 0x000fce00078efe07 */
.L_x_8491:
[----:B------:R-:W-:Y:S05]  /*2070*/  BSYNC.RECONVERGENT B0 ;  /* 0x0000000000007941 */ /* 0x000fea0003800200 */
.L_x_8490:
[----:B------:R-:W-:Y:S01]  /*2080*/  F2FP.F16.F32.PACK_AB R0, RZ, R0 ;  /* 0x00000000ff00723e */ /* 0x000fe200000000ff */
[----:B------:R-:W-:Y:S06]  /*2090*/  BRA `(.L_x_8471) ;  /* 0x0000000000a87947 */ /* 0x000fec0003800000 */
.L_x_8483:
[----:B------:R-:W-:-:S09]  /*20a0*/  UISETP.NE.AND UP0, UPT, UR4, 0x1c, UPT ;  /* 0x0000001c0400788c */ /* 0x000fd2000bf05270 */
[----:B------:R-:W-:Y:S05]  /*20b0*/  BRA.U !UP0, `(.L_x_8494) ;  /* 0x0000000108947547 */ /* 0x000fea000b800000 */
[----:B------:R-:W-:-:S09]  /*20c0*/  UISETP.NE.AND UP0, UPT, UR4, 0x1d, UPT ;  /* 0x0000001d0400788c */ /* 0x000fd2000bf05270 */
[----:B------:R-:W-:Y:S05]  /*20d0*/  BRA.U !UP0, `(.L_x_8495) ;  /* 0x00000001087c7547 */ /* 0x000fea000b800000 */
[----:B------:R-:W-:-:S09]  /*20e0*/  UISETP.NE.AND UP0, UPT, UR4, 0x2c, UPT ;  /* 0x0000002c0400788c */ /* 0x000fd2000bf05270 */
[----:B------:R-:W-:Y:S05]  /*20f0*/  BRA.U !UP0, `(.L_x_8496) ;  /* 0x0000000108487547 */ /* 0x000fea000b800000 */
.L_x_8470:
        /* <DEDUP_REMOVED lines=16> */
.L_x_8497:
[----:B------:R-:W-:Y:S01]  /*2200*/  PRMT R0, RZ, 0x7610, R0 ;  /* 0x00007610ff007816 */ /* 0x000fe20000000000 */
[----:B------:R-:W-:Y:S06]  /*2210*/  BRA `(.L_x_8471) ;  /* 0x0000000000487947 */ /* 0x000fec0003800000 */
.L_x_8496:
        /* <DEDUP_REMOVED lines=8> */
.L_x_8499:
[----:B------:R-:W-:Y:S05]  /*22a0*/  BSYNC.RECONVERGENT B0 ;  /* 0x0000000000007941 */ /* 0x000fea0003800200 */
.L_x_8498:
[----:B------:R-:W-:Y:S01]  /*22b0*/  F2FP.F16.F32.PACK_AB R0, RZ, R0 ;  /* 0x00000000ff00723e */ /* 0x000fe200000000ff */
[----:B------:R-:W-:Y:S06]  /*22c0*/  BRA `(.L_x_8471) ;  /* 0x00000000001c7947 */ /* 0x000fec0003800000 */
.L_x_8495:
[----:B------:R-:W2:Y:S02]  /*22d0*/  LDG.E.64 R2, desc[UR36][R2.64] ;  /* 0x0000002402027981 */ /* 0x000ea4000c1e1b00 */
[----:B--2---:R-:W0:Y:S02]  /*22e0*/  I2F.U64 R0, R2 ;  /* 0x0000000200007312 */ /* 0x004e240000301000 */
[----:B0-----:R-:W-:Y:S01]  /*22f0*/  F2FP.F16.F32.PACK_AB R0, RZ, R0 ;  /* 0x00000000ff00723e */ /* 0x001fe200000000ff */
[----:B------:R-:W-:Y:S06]  /*2300*/  BRA `(.L_x_8471) ;  /* 0x00000000000c7947 */ /* 0x000fec0003800000 */
.L_x_8494:
[----:B------:R-:W2:Y:S02]  /*2310*/  LDG.E R2, desc[UR36][R2.64] ;  /* 0x0000002402027981 */ /* 0x000ea4000c1e1900 */
[----:B--2---:R-:W-:-:S04]  /*2320*/  I2FP.F32.U32 R0, R2 ;  /* 0x0000000200007245 */ /* 0x004fc80000201000 */
[----:B------:R-:W-:-:S07]  /*2330*/  F2FP.F16.F32.PACK_AB R0, RZ, R0 ;  /* 0x00000000ff00723e */ /* 0x000fce00000000ff */
.L_x_8471:
[----:B-----5:R-:W-:Y:S01]  /*2340*/  HADD2.F32 R0, -RZ, R0.H0_H0 ;  /* 0x20000000ff007230 */ /* 0x020fe20000004100 */
[----:B------:R-:W0:Y:S01]  /*2350*/  LDCU.64 UR6, c[0x0][0x580] ;  /* 0x0000b000ff0677ac */ /* 0x000e220008000a00 */
[----:B------:R-:W-:-:S04]  /*2360*/  UPRMT UR4, UR42, 0x9910, URZ ;  /* 0x000099102a047896 */ /* 0x000fc800080000ff */
[----:B------:R-:W2:Y:S01]  /*2370*/  MUFU.RCP R0, R0 ;  /* 0x0000000000007308 */ /* 0x000ea20000001000 */
[----:B------:R-:W-:Y:S01]  /*2380*/  UISETP.GT.AND UP0, UPT, UR4, 0x9, UPT ;  /* 0x000000090400788c */ /* 0x000fe2000bf04270 */
[----:B01----:R-:W-:Y:S01]  /*2390*/  IADD3 R2, P0, PT, R16, UR6, RZ ;  /* 0x0000000610027c10 */ /* 0x003fe2000ff1e0ff */
[----:B--2---:R-:W-:-:S04]  /*23a0*/  FADD.FTZ R4, R0, -RZ ;  /* 0x800000ff00047221 */ /* 0x004fc80000010000 */
[----:B------:R-:W-:Y:S01]  /*23b0*/  IMAD.X R3, RZ, RZ, UR7, P0 ;  /* 0x00000007ff037e24 */ /* 0x000fe200080e06ff */
[----:B------:R-:W-:Y:S02]  /*23c0*/  F2FP.F16.F32.PACK_AB R4, RZ, R4 ;  /* 0x00000004ff04723e */ /* 0x000fe400000000ff */
        /* <DEDUP_REMOVED lines=13> */
.L_x_8503:
[----:B------:R-:W-:-:S06]  /*24a0*/  HADD2.F32 R5, -RZ, R4.H0_H0 ;  /* 0x20000004ff057230 */ /* 0x000fcc0000004100 */
[----:B------:R-:W0:Y:S02]  /*24b0*/  F2I.S64.TRUNC R4, R5 ;  /* 0x0000000500047311 */ /* 0x000e24000020d900 */
[----:B0-----:R3:W-:Y:S01]  /*24c0*/  STG.E.U8 desc[UR36][R2.64], R4 ;  /* 0x0000000402007986 */ /* 0x0017e2000c101124 */
[----:B------:R-:W-:Y:S05]  /*24d0*/  BRA `(.L_x_8505) ;  /* 0x0000000c00707947 */ /* 0x000fea0003800000 */
.L_x_8502:
        /* <DEDUP_REMOVED lines=10> */
.L_x_8507:
[----:B------:R-:W-:-:S04]  /*2580*/  HADD2.F32 R4, -RZ, R4.H0_H0 ;  /* 0x20000004ff047230 */ /* 0x000fc80000004100 */
[----:B------:R-:W0:Y:S02]  /*2590*/  F2I.FTZ.TRUNC.NTZ R5, R4 ;  /* 0x0000000400057305 */ /* 0x000e24000021f100 */
[----:B0-----:R1:W-:Y:S01]  /*25a0*/  STG.E desc[UR36][R2.64], R5 ;  /* 0x0000000502007986 */ /* 0x0013e2000c101924 */
[----:B------:R-:W-:Y:S05]  /*25b0*/  BRA `(.L_x_8505) ;  /* 0x0000000c00387947 */ /* 0x000fea0003800000 */
.L_x_8506:
[----:B------:R-:W-:-:S04]  /*25c0*/  HADD2.F32 R4, -RZ, R4.H0_H0 ;  /* 0x20000004ff047230 */ /* 0x000fc80000004100 */
[----:B------:R-:W0:Y:S02]  /*25d0*/  F2I.FTZ.TRUNC.NTZ R5, R4 ;  /* 0x0000000400057305 */ /* 0x000e24000021f100 */
[----:B0-----:R2:W-:Y:S01]  /*25e0*/  STG.E.U16 desc[UR36][R2.64], R5 ;  /* 0x0000000502007986 */ /* 0x0015e2000c101524 */
[----:B------:R-:W-:Y:S05]  /*25f0*/  BRA `(.L_x_8505) ;  /* 0x0000000c00287947 */ /* 0x000fea0003800000 */
.L_x_8501:
        /* <DEDUP_REMOVED lines=9> */
.L_x_8509:
[----:B------:R0:W-:Y:S01]  /*2690*/  STG.E.U16 desc[UR36][R2.64], R4 ;  /* 0x0000000402007986 */ /* 0x0001e2000c101524 */
[----:B------:R-:W-:Y:S05]  /*26a0*/  BRA `(.L_x_8505) ;  /* 0x0000000800fc7947 */ /* 0x000fea0003800000 */
.L_x_8508:
        /* <DEDUP_REMOVED lines=10> */
.L_x_8511:
[----:B------:R-:W-:-:S05]  /*2750*/  HADD2.F32 R0, -RZ, R4.H0_H0 ;  /* 0x20000004ff007230 */ /* 0x000fca0000004100 */
[----:B------:R-:W-:-:S04]  /*2760*/  F2FP.F16.F32.PACK_AB R0, RZ, R0 ;  /* 0x00000000ff00723e */ /* 0x000fc800000000ff */
[----:B------:R-:W-:-:S05]  /*2770*/  PRMT R0, R0, 0x5410, RZ ;  /* 0x0000541000007816 */ /* 0x000fca00000000ff */
[----:B------:R0:W-:Y:S01]  /*2780*/  STG.E desc[UR36][R2.64], R0 ;  /* 0x0000000002007986 */ /* 0x0001e2000c101924 */
[----:B------:R-:W-:Y:S05]  /*2790*/  BRA `(.L_x_8505) ;  /* 0x0000000800c07947 */ /* 0x000fea0003800000 */
.L_x_8510:
[----:B------:R-:W-:-:S05]  /*27a0*/  HADD2.F32 R4, -RZ, R4.H0_H0 ;  /* 0x20000004ff047230 */ /* 0x000fca0000004100 */
[----:B------:R-:W-:-:S06]  /*27b0*/  FMUL.FTZ R4, R4, 1 ;  /* 0x3f80000004047820 */ /* 0x000fcc0000410000 */
[----:B------:R-:W0:Y:S02]  /*27c0*/  F2F.F64.F32 R4, R4 ;  /* 0x0000000400047310 */ /* 0x000e240000201800 */
[----:B0-----:R0:W-:Y:S01]  /*27d0*/  STG.E.64 desc[UR36][R2.64], R4 ;  /* 0x0000000402007986 */ /* 0x0011e2000c101b24 */
[----:B------:R-:W-:Y:S05]  /*27e0*/  BRA `(.L_x_8505) ;  /* 0x0000000800ac7947 */ /* 0x000fea0003800000 */
.L_x_8500:
        /* <DEDUP_REMOVED lines=13> */
.L_x_8514:
[----:B------:R-:W-:Y:S01]  /*28c0*/  HADD2.F32 R4, -RZ, R4.H0_H0 ;  /* 0x20000004ff047230 */ /* 0x000fe20000004100 */
[----:B------:R-:W-:-:S04]  /*28d0*/  CS2R R6, SRZ ;  /* 0x0000000000067805 */ /* 0x000fc8000001ff00 */
[----:B------:R-:W-:-:S06]  /*28e0*/  FMUL.FTZ R4, R4, 1 ;  /* 0x3f80000004047820 */ /* 0x000fcc0000410000 */
[----:B------:R-:W0:Y:S02]  /*28f0*/  F2F.F64.F32 R4, R4 ;  /* 0x0000000400047310 */ /* 0x000e240000201800 */
[----:B0-----:R0:W-:Y:S01]  /*2900*/  STG.E.128 desc[UR36][R2.64], R4 ;  /* 0x0000000402007986 */ /* 0x0011e2000c101d24 */
[----:B------:R-:W-:Y:S05]  /*2910*/  BRA `(.L_x_8505) ;  /* 0x0000000800607947 */ /* 0x000fea0003800000 */
.L_x_8513:
        /* <DEDUP_REMOVED lines=19> */
.L_x_8518:
[----:B------:R-:W-:Y:S05]  /*2a50*/  BSYNC.RECONVERGENT B0 ;  /* 0x0000000000007941 */ /* 0x000fea0003800200 */
.L_x_8517:
[----:B------:R-:W-:-:S05]  /*2a60*/  LOP3.LUT R5, R0, 0x80, R5, 0xf8, !PT ;  /* 0x0000008000057812 */ /* 0x000fca00078ef805 */
[----:B------:R0:W-:Y:S01]  /*2a70*/  STG.E.U8 desc[UR36][R2.64], R5 ;  /* 0x0000000502007986 */ /* 0x0001e2000c101124 */
[----:B------:R-:W-:Y:S05]  /*2a80*/  BRA `(.L_x_8505) ;  /* 0x0000000800047947 */ /* 0x000fea0003800000 */
.L_x_8516:
        /* <DEDUP_REMOVED lines=15> */
.L_x_8520:
[----:B------:R-:W-:Y:S05]  /*2b80*/  BSYNC.RECONVERGENT B0 ;  /* 0x0000000000007941 */ /* 0x000fea0003800200 */
.L_x_8519:
[----:B------:R-:W-:-:S05]  /*2b90*/  LOP3.LUT R5, R0, 0x80, R5, 0xf8, !PT ;  /* 0x0000008000057812 */ /* 0x000fca00078ef805 */
[----:B------:R0:W-:Y:S01]  /*2ba0*/  STG.E.U8 desc[UR36][R2.64], R5 ;  /* 0x0000000502007986 */ /* 0x0001e2000c101124 */
[----:B------:R-:W-:Y:S05]  /*2bb0*/  BRA `(.L_x_8505) ;  /* 0x0000000400b87947 */ /* 0x000fea0003800000 */
.L_x_8515:
[----:B------:R-:W-:-:S05]  /*2bc0*/  HADD2.F32 R0, -RZ, R4.H0_H0 ;  /* 0x20000004ff007230 */ /* 0x000fca0000004100 */
[----:B------:R-:W-:-:S05]  /*2bd0*/  F2FP.BF16.F32.PACK_AB R0, RZ, R0 ;  /* 0x00000000ff00723e */ /* 0x000fca00000010ff */
[----:B------:R0:W-:Y:S01]  /*2be0*/  STG.E.U16 desc[UR36][R2.64], R0 ;  /* 0x0000000002007986 */ /* 0x0001e2000c101524 */
[----:B------:R-:W-:Y:S05]  /*2bf0*/  BRA `(.L_x_8505) ;  /* 0x0000000400a87947 */ /* 0x000fea0003800000 */
.L_x_8512:
        /* <DEDUP_REMOVED lines=12> */
.L_x_8523:
        /* <DEDUP_REMOVED lines=13> */
.L_x_8526:
[----:B------:R-:W-:-:S04]  /*2d90*/  SHF.R.U32.HI R0, RZ, 0x14, R5 ;  /* 0x00000014ff007819 */ /* 0x000fc80000011605 */
[----:B------:R-:W-:-:S04]  /*2da0*/  LOP3.LUT R0, R0, 0x1, RZ, 0xc0, !PT ;  /* 0x0000000100007812 */ /* 0x000fc800078ec0ff */
[----:B------:R-:W-:-:S04]  /*2db0*/  IADD3 R0, PT, PT, R5, 0x487ffff, R0 ;  /* 0x0487ffff05007810 */ /* 0x000fc80007ffe000 */
[----:B------:R-:W-:-:S04]  /*2dc0*/  SHF.R.U32.HI R0, RZ, 0x14, R0 ;  /* 0x00000014ff007819 */ /* 0x000fc80000011600 */
[----:B------:R-:W-:-:S07]  /*2dd0*/  LOP3.LUT R4, R0, 0xff, RZ, 0xc0, !PT ;  /* 0x000000ff00047812 */ /* 0x000fce00078ec0ff */
.L_x_8527:
[----:B------:R-:W-:-:S04]  /*2de0*/  SHF.R.U32.HI R5, RZ, 0x18, R5 ;  /* 0x00000018ff057819 */ /* 0x000fc80000011605 */
[----:B------:R-:W-:-:S04]  /*2df0*/  LOP3.LUT R4, R4, 0x80, R5, 0xf8, !PT ;  /* 0x0000008004047812 */ /* 0x000fc800078ef805 */
[----:B------:R-:W-:-:S07]  /*2e00*/  PRMT R0, R4, 0x7610, R0 ;  /* 0x0000761004007816 */ /* 0x000fce0000000000 */
.L_x_8525:
[----:B------:R-:W-:Y:S05]  /*2e10*/  BSYNC.RECONVERGENT B0 ;  /* 0x0000000000007941 */ /* 0x000fea0003800200 */
.L_x_8524:
[----:B------:R0:W-:Y:S01]  /*2e20*/  STG.E.U8 desc[UR36][R2.64], R0 ;  /* 0x0000000002007986 */ /* 0x0001e2000c101124 */
[----:B------:R-:W-:Y:S05]  /*2e30*/  BRA `(.L_x_8505) ;  /* 0x0000000400187947 */ /* 0x000fea0003800000 */
.L_x_8522:
        /* <DEDUP_REMOVED lines=13> */
.L_x_8530:
[----:B------:R-:W-:-:S04]  /*2f10*/  SHF.R.U32.HI R0, RZ, 0x15, R5 ;  /* 0x00000015ff007819 */ /* 0x000fc80000011605 */
[----:B------:R-:W-:-:S04]  /*2f20*/  LOP3.LUT R0, R0, 0x1, RZ, 0xc0, !PT ;  /* 0x0000000100007812 */ /* 0x000fc800078ec0ff */
[----:B------:R-:W-:-:S04]  /*2f30*/  IADD3 R0, PT, PT, R5, 0x88fffff, R0 ;  /* 0x088fffff05007810 */ /* 0x000fc80007ffe000 */
[----:B------:R-:W-:-:S04]  /*2f40*/  SHF.R.U32.HI R0, RZ, 0x15, R0 ;  /* 0x00000015ff007819 */ /* 0x000fc80000011600 */
[----:B------:R-:W-:-:S07]  /*2f50*/  LOP3.LUT R4, R0, 0xff, RZ, 0xc0, !PT ;  /* 0x000000ff00047812 */ /* 0x000fce00078ec0ff */
.L_x_8531:
[----:B------:R-:W-:-:S04]  /*2f60*/  SHF.R.U32.HI R5, RZ, 0x18, R5 ;  /* 0x00000018ff057819 */ /* 0x000fc80000011605 */
[----:B------:R-:W-:-:S04]  /*2f70*/  LOP3.LUT R4, R4, 0x80, R5, 0xf8, !PT ;  /* 0x0000008004047812 */ /* 0x000fc800078ef805 */
[----:B------:R-:W-:-:S07]  /*2f80*/  PRMT R0, R4, 0x7610, R0 ;  /* 0x0000761004007816 */ /* 0x000fce0000000000 */
.L_x_8529:
[----:B------:R-:W-:Y:S05]  /*2f90*/  BSYNC.RECONVERGENT B0 ;  /* 0x0000000000007941 */ /* 0x000fea0003800200 */
.L_x_8528:
[----:B------:R0:W-:Y:S01]  /*2fa0*/  STG.E.U8 desc[UR36][R2.64], R0 ;  /* 0x0000000002007986 */ /* 0x0001e2000c101124 */
[----:B------:R-:W-:Y:S05]  /*2fb0*/  BRA `(.L_x_8505) ;  /* 0x0000000000b87947 */ /* 0x000fea0003800000 */
.L_x_8521:
[----:B------:R-:W-:-:S09]  /*2fc0*/  UISETP.NE.AND UP0, UPT, UR4, 0x1c, UPT ;  /* 0x0000001c0400788c */ /* 0x000fd2000bf05270 */
[----:B------:R-:W-:Y:S05]  /*2fd0*/  BRA.U !UP0, `(.L_x_8532) ;  /* 0x0000000108a47547 */ /* 0x000fea000b800000 */
[----:B------:R-:W-:-:S09]  /*2fe0*/  UISETP.NE.AND UP0, UPT, UR4, 0x1d, UPT ;  /* 0x0000001d0400788c */ /* 0x000fd2000bf05270 */
[----:B------:R-:W-:Y:S05]  /*2ff0*/  BRA.U !UP0, `(.L_x_8533) ;  /* 0x00000001088c7547 */ /* 0x000fea000b800000 */
[----:B------:R-:W-:-:S09]  /*3000*/  UISETP.NE.AND UP0, UPT, UR4, 0x2c, UPT ;  /* 0x0000002c0400788c */ /* 0x000fd2000bf05270 */
[----:B------:R-:W-:Y:S05]  /*3010*/  BRA.U !UP0, `(.L_x_8534) ;  /* 0x0000000108447547 */ /* 0x000fea000b800000 */
.L_x_8504:
        /* <DEDUP_REMOVED lines=16> */
.L_x_8535:
[----:B------:R-:W-:Y:S05]  /*3120*/  BRA `(.L_x_8505) ;  /* 0x00000000005c7947 */ /* 0x000fea0003800000 */
.L_x_8534:
        /* <DEDUP_REMOVED lines=16> */
.L_x_8533:
[----:B------:R-:W-:-:S06]  /*3230*/  HADD2.F32 R4, -RZ, R4.H0_H0 ;  /* 0x20000004ff047230 */ /* 0x000fcc0000004100 */
[----:B------:R-:W0:Y:S02]  /*3240*/  F2I.U64.TRUNC R4, R4 ;  /* 0x0000000400047311 */ /* 0x000e24000020d800 */
[----:B0-----:R0:W-:Y:S01]  /*3250*/  STG.E.64 desc[UR36][R2.64], R4 ;  /* 0x0000000402007986 */ /* 0x0011e2000c101b24 */
[----:B------:R-:W-:Y:S05]  /*3260*/  BRA `(.L_x_8505) ;  /* 0x00000000000c7947 */ /* 0x000fea0003800000 */
.L_x_8532:
[----:B------:R-:W-:-:S04]  /*3270*/  HADD2.F32 R4, -RZ, R4.H0_H0 ;  /* 0x20000004ff047230 */ /* 0x000fc80000004100 */
[----:B------:R-:W0:Y:S02]  /*3280*/  F2I.FTZ.U32.TRUNC.NTZ R5, R4 ;  /* 0x0000000400057305 */ /* 0x000e24000021f000 */
[----:B0-----:R0:W-:Y:S02]  /*3290*/  STG.E desc[UR36][R2.64], R5 ;  /* 0x0000000502007986 */ /* 0x0011e4000c101924 */
.L_x_8505:
[----:B------:R-:W-:-:S07]  /*32a0*/  IADD3 R17, PT, PT, R17, 0x80, RZ ;  /* 0x0000008011117810 */ /* 0x000fce0007ffe0ff */
.L_x_8464:
[----:B------:R-:W-:Y:S05]  /*32b0*/  BSYNC.RECONVERGENT B6 ;  /* 0x0000000000067941 */ /* 0x000fea0003800200 */
.L_x_8463:
        /* <DEDUP_REMOVED lines=307> */
.L_x_8538:
        /* <DEDUP_REMOVED lines=18> */
.L_x_8542:
[----:B------:R-:W2:Y:S02]  /*4710*/  LDG.E.U8 R2, desc[UR36][R2.64] ;  /* 0x0000002402027981 */ /* 0x000ea4000c1e1100 */
[----:B--2---:R-:W-:-:S04]  /*4720*/  I2FP.F32.U32 R0, R2 ;  /* 0x0000000200007245 */ /* 0x004fc80000201000 */
[----:B------:R-:W-:Y:S01]  /*4730*/  F2FP.F16.F32.PACK_AB R0, RZ, R0 ;  /* 0x00000000ff00723e */ /* 0x000fe200000000ff */
[----:B------:R-:W-:Y:S06]  /*4740*/  BRA `(.L_x_8544) ;  /* 0x0000000c007c7947 */ /* 0x000fec0003800000 */
.L_x_8541:
        /* <DEDUP_REMOVED lines=10> */
.L_x_8546:
[----:B------:R-:W2:Y:S02]  /*47f0*/  LDG.E R2, desc[UR36][R2.64] ;  /* 0x0000002402027981 */ /* 0x000ea4000c1e1900 */
[----:B--2---:R-:W-:-:S04]  /*4800*/  I2FP.F32.S32 R0, R2 ;  /* 0x0000000200007245 */ /* 0x004fc80000201400 */
[----:B------:R-:W-:Y:S01]  /*4810*/  F2FP.F16.F32.PACK_AB R0, RZ, R0 ;  /* 0x00000000ff00723e */ /* 0x000fe200000000ff */
[----:B------:R-:W-:Y:S06]  /*4820*/  BRA `(.L_x_8544) ;  /* 0x0000000c00447947 */ /* 0x000fec0003800000 */
.L_x_8545:
[----:B------:R-:W2:Y:S02]  /*4830*/  LDG.E.U16 R2, desc[UR36][R2.64] ;  /* 0x0000002402027981 */ /* 0x000ea4000c1e1500 */
[----:B--2---:R-:W0:Y:S02]  /*4840*/  I2F.S16 R0, R2 ;  /* 0x0000000200007306 */ /* 0x004e240000101400 */
[----:B0-----:R-:W-:Y:S01]  /*4850*/  F2FP.F16.F32.PACK_AB R0, RZ, R0 ;  /* 0x00000000ff00723e */ /* 0x001fe200000000ff */
[----:B------:R-:W-:Y:S06]  /*4860*/  BRA `(.L_x_8544) ;  /* 0x0000000c00347947 */ /* 0x000fec0003800000 */
.L_x_8540:
        /* <DEDUP_REMOVED lines=9> */
.L_x_8548:
[----:B------:R1:W5:Y:S01]  /*4900*/  LDG.E.U16 R0, desc[UR36][R2.64] ;  /* 0x0000002402007981 */ /* 0x000362000c1e1500 */
[----:B------:R-:W-:Y:S05]  /*4910*/  BRA `(.L_x_8544) ;  /* 0x0000000c00087947 */ /* 0x000fea0003800000 */
.L_x_8547:
        /* <DEDUP_REMOVED lines=9> */
.L_x_8550:
[----:B------:R0:W5:Y:S01]  /*49b0*/  LDG.E.U16 R0, desc[UR36][R2.64] ;  /* 0x0000002402007981 */ /* 0x000162000c1e1500 */
[----:B------:R-:W-:Y:S05]  /*49c0*/  BRA `(.L_x_8544) ;  /* 0x0000000800dc7947 */ /* 0x000fea0003800000 */
.L_x_8549:
        /* <DEDUP_REMOVED lines=8> */
.L_x_8539:
        /* <DEDUP_REMOVED lines=13> */
.L_x_8553:
        /* <DEDUP_REMOVED lines=8> */
.L_x_8552:
        /* <DEDUP_REMOVED lines=27> */
.L_x_8555:
        /* <DEDUP_REMOVED lines=13> */
.L_x_8554:
[----:B------:R-:W2:Y:S02]  /*4e20*/  LDG.E.U16 R0, desc[UR36][R2.64] ;  /* 0x0000002402007981 */ /* 0x000ea4000c1e1500 */
[----:B--2---:R-:W-:-:S04]  /*4e30*/  SHF.L.U32 R0, R0, 0x10, RZ ;  /* 0x0000001000007819 */ /* 0x004fc800000006ff */
[----:B------:R-:W-:Y:S01]  /*4e40*/  F2FP.F16.F32.PACK_AB R0, RZ, R0 ;  /* 0x00000000ff00723e */ /* 0x000fe200000000ff */
[----:B------:R-:W-:Y:S06]  /*4e50*/  BRA `(.L_x_8544) ;  /* 0x0000000400b87947 */ /* 0x000fec0003800000 */
.L_x_8551:
        /* <DEDUP_REMOVED lines=12> */
.L_x_8558:
        /* <DEDUP_REMOVED lines=21> */
.L_x_8562:
[----:B------:R-:W-:Y:S05]  /*5070*/  BSYNC.RECONVERGENT B1 ;  /* 0x0000000000017941 */ /* 0x000fea0003800200 */
.L_x_8561:
[----:B------:R-:W-:Y:S01]  /*5080*/  IMAD.SHL.U32 R0, R0, 0x100000, RZ ;  /* 0x0010000000007824 */ /* 0x000fe200078e00ff */
[----:B------:R-:W-:-:S04]  /*5090*/  LEA R2, R2, 0x3b800000, 0x17 ;  /* 0x3b80000002027811 */ /* 0x000fc800078eb8ff */
[----:B------:R-:W-:-:S07]  /*50a0*/  LOP3.LUT R0, R2, R0, R7, 0xfe, !PT ;  /* 0x0000000002007212 */ /* 0x000fce00078efe07 */
.L_x_8560:
[----:B------:R-:W-:Y:S05]  /*50b0*/  BSYNC.RECONVERGENT B0 ;  /* 0x0000000000007941 */ /* 0x000fea0003800200 */
.L_x_8559:
[----:B------:R-:W-:Y:S01]  /*50c0*/  F2FP.F16.F32.PACK_AB R0, RZ, R0 ;  /* 0x00000000ff00723e */ /* 0x000fe200000000ff */
[----:B------:R-:W-:Y:S06]  /*50d0*/  BRA `(.L_x_8544) ;  /* 0x0000000400187947 */ /* 0x000fec0003800000 */
.L_x_8557:
        /* <DEDUP_REMOVED lines=21> */
.L_x_8566:
[----:B------:R-:W-:Y:S05]  /*5230*/  BSYNC.RECONVERGENT B1 ;  /* 0x0000000000017941 */ /* 0x000fea0003800200 */
.L_x_8565:
[----:B------:R-:W-:Y:S01]  /*5240*/  IMAD.SHL.U32 R0, R0, 0x200000, RZ ;  /* 0x0020000000007824 */ /* 0x000fe200078e00ff */
[----:B------:R-:W-:-:S04]  /*5250*/  LEA R2, R2, 0x37800000, 0x17 ;  /* 0x3780000002027811 */ /* 0x000fc800078eb8ff */
[----:B------:R-:W-:-:S07]  /*5260*/  LOP3.LUT R0, R2, R0, R7, 0xfe, !PT ;  /* 0x0000000002007212 */ /* 0x000fce00078efe07 */
.L_x_8564:
[----:B------:R-:W-:Y:S05]  /*5270*/  BSYNC.RECONVERGENT B0 ;  /* 0x0000000000007941 */ /* 0x000fea0003800200 */
.L_x_8563:
[----:B------:R-:W-:Y:S01]  /*5280*/  F2FP.F16.F32.PACK_AB R0, RZ, R0 ;  /* 0x00000000ff00723e */ /* 0x000fe200000000ff */
[----:B------:R-:W-:Y:S06]  /*5290*/  BRA `(.L_x_8544) ;  /* 0x0000000000a87947 */ /* 0x000fec0003800000 */
.L_x_8556:
        /* <DEDUP_REMOVED lines=14> */
.L_x_8570:
[----:B------:R-:W-:Y:S05]  /*5380*/  BSYNC.RECONVERGENT B0 ;  /* 0x0000000000007941 */ /* 0x000fea0003800200 */
.L_x_8569:
[----:B------:R-:W-:Y:S01]  /*5390*/  F2FP.F16.F32.PACK_AB R0, RZ, R0 ;  /* 0x00000000ff00723e */ /* 0x000fe200000000ff */
[----:B------:R-:W-:Y:S06]  /*53a0*/  BRA `(.L_x_8544) ;  /* 0x0000000000647947 */ /* 0x000fec0003800000 */
.L_x_8543:
        /* <DEDUP_REMOVED lines=16> */
.L_x_8571:
[----:B------:R-:W-:Y:S01]  /*54b0*/  PRMT R0, RZ, 0x7610, R0 ;  /* 0x00007610ff007816 */ /* 0x000fe20000000000 */
[----:B------:R-:W-:Y:S06]  /*54c0*/  BRA `(.L_x_8544) ;  /* 0x00000000001c7947 */ /* 0x000fec0003800000 */
.L_x_8568:
[----:B------:R-:W2:Y:S02]  /*54d0*/  LDG.E.64 R2, desc[UR36][R2.64] ;  /* 0x0000002402027981 */ /* 0x000ea4000c1e1b00 */
[----:B--2---:R-:W0:Y:S02]  /*54e0*/  I2F.U64 R0, R2 ;  /* 0x0000000200007312 */ /* 0x004e240000301000 */
[----:B0-----:R-:W-:Y:S01]  /*54f0*/  F2FP.F16.F32.PACK_AB R0, RZ, R0 ;  /* 0x00000000ff00723e */ /* 0x001fe200000000ff */
[----:B------:R-:W-:Y:S06]  /*5500*/  BRA `(.L_x_8544) ;  /* 0x00000000000c7947 */ /* 0x000fec0003800000 */
.L_x_8567:
[----:B------:R-:W2:Y:S02]  /*5510*/  LDG.E R2, desc[UR36][R2.64] ;  /* 0x0000002402027981 */ /* 0x000ea4000c1e1900 */
[----:B--2---:R-:W-:-:S04]  /*5520*/  I2FP.F32.U32 R0, R2 ;  /* 0x0000000200007245 */ /* 0x004fc80000201000 */
[----:B------:R-:W-:-:S07]  /*5530*/  F2FP.F16.F32.PACK_AB R0, RZ, R0 ;  /* 0x00000000ff00723e */ /* 0x000fce00000000ff */
.L_x_8544:
        /* <DEDUP_REMOVED lines=22> */
.L_x_8575:
[----:B------:R-:W-:-:S06]  /*56a0*/  HADD2.F32 R5, -RZ, R4.H0_H0 ;  /* 0x20000004ff057230 */ /* 0x000fcc0000004100 */
[----:B------:R-:W0:Y:S02]  /*56b0*/  F2I.S64.TRUNC R4, R5 ;  /* 0x0000000500047311 */ /* 0x000e24000020d900 */
[----:B0-----:R0:W-:Y:S01]  /*56c0*/  STG.E.U8 desc[UR36][R2.64], R4 ;  /* 0x0000000402007986 */ /* 0x0011e2000c101124 */
[----:B------:R-:W-:Y:S05]  /*56d0*/  BRA `(.L_x_8577) ;  /* 0x0000000c006c7947 */ /* 0x000fea0003800000 */
.L_x_8574:
        /* <DEDUP_REMOVED lines=10> */
.L_x_8579:
[----:B------:R-:W-:-:S04]  /*5780*/  HADD2.F32 R4, -RZ, R4.H0_H0 ;  /* 0x20000004ff047230 */ /* 0x000fc80000004100 */
[----:B------:R-:W0:Y:S02]  /*5790*/  F2I.FTZ.TRUNC.NTZ R5, R4 ;  /* 0x0000000400057305 */ /* 0x000e24000021f100 */
[----:B0-----:R0:W-:Y:S01]  /*57a0*/  STG.E desc[UR36][R2.64], R5 ;  /* 0x0000000502007986 */ /* 0x0011e2000c101924 */
[----:B------:R-:W-:Y:S05]  /*57b0*/  BRA `(.L_x_8577) ;  /* 0x0000000c00347947 */ /* 0x000fea0003800000 */
.L_x_8578:
[----:B------:R-:W-:-:S04]  /*57c0*/  HADD2.F32 R4, -RZ, R4.H0_H0 ;  /* 0x20000004ff047230 */ /* 0x000fc80000004100 */
[----:B------:R-:W0:Y:S02]  /*57d0*/  F2I.FTZ.TRUNC.NTZ R5, R4 ;  /* 0x0000000400057305 */ /* 0x000e24000021f100 */
[----:B0-----:R0:W-:Y:S01]  /*57e0*/  STG.E.U16 desc[UR36][R2.64], R5 ;  /* 0x0000000502007986 */ /* 0x0011e2000c101524 */
[----:B------:R-:W-:Y:S05]  /*57f0*/  BRA `(.L_x_8577) ;  /* 0x0000000c00247947 */ /* 0x000fea0003800000 */
.L_x_8573:
        /* <DEDUP_REMOVED lines=9> */
.L_x_8581:
[----:B------:R0:W-:Y:S01]  /*5890*/  STG.E.U16 desc[UR36][R2.64], R4 ;  /* 0x0000000402007986 */ /* 0x0001e2000c101524 */
[----:B------:R-:W-:Y:S05]  /*58a0*/  BRA `(.L_x_8577) ;  /* 0x0000000800f87947 */ /* 0x000fea0003800000 */
.L_x_8580:
        /* <DEDUP_REMOVED lines=10> */
.L_x_8583:
[----:B------:R-:W-:-:S05]  /*5950*/  HADD2.F32 R0, -RZ, R4.H0_H0 ;  /* 0x20000004ff007230 */ /* 0x000fca0000004100 */
[----:B------:R-:W-:-:S04]  /*5960*/  F2FP.F16.F32.PACK_AB R0, RZ, R0 ;  /* 0x00000000ff00723e */ /* 0x000fc800000000ff */
[----:B------:R-:W-:-:S05]  /*5970*/  PRMT R0, R0, 0x5410, RZ ;  /* 0x0000541000007816 */ /* 0x000fca00000000ff */
[----:B------:R0:W-:Y:S01]  /*5980*/  STG.E desc[UR36][R2.64], R0 ;  /* 0x0000000002007986 */ /* 0x0001e2000c101924 */
[----:B------:R-:W-:Y:S05]  /*5990*/  BRA `(.L_x_8577) ;  /* 0x0000000800bc7947 */ /* 0x000fea0003800000 */
.L_x_8582:
[----:B------:R-:W-:-:S05]  /*59a0*/  HADD2.F32 R4, -RZ, R4.H0_H0 ;  /* 0x20000004ff047230 */ /* 0x000fca0000004100 */
[----:B------:R-:W-:-:S06]  /*59b0*/  FMUL.FTZ R4, R4, 1 ;  /* 0x3f80000004047820 */ /* 0x000fcc0000410000 */
[----:B------:R-:W0:Y:S02]  /*59c0*/  F2F.F64.F32 R4, R4 ;  /* 0x0000000400047310 */ /* 0x000e240000201800 */
[----:B0-----:R0:W-:Y:S01]  /*59d0*/  STG.E.64 desc[UR36][R2.64], R4 ;  /* 0x0000000402007986 */ /* 0x0011e2000c101b24 */
[----:B------:R-:W-:Y:S05]  /*59e0*/  BRA `(.L_x_8577) ;  /* 0x0000000800a87947 */ /* 0x000fea0003800000 */
.L_x_8572:
        /* <DEDUP_REMOVED lines=14> */
.L_x_8587:
        /* <DEDUP_REMOVED lines=18> */
.L_x_8590:
[----:B------:R-:W-:-:S04]  /*5bf0*/  SHF.R.U32.HI R5, RZ, 0x18, R5 ;  /* 0x00000018ff057819 */ /* 0x000fc80000011605 */
[----:B------:R-:W-:-:S07]  /*5c00*/  LOP3.LUT R0, R0, 0x80, R5, 0xf8, !PT ;  /* 0x0000008000007812 */ /* 0x000fce00078ef805 */
.L_x_8589:
[----:B------:R-:W-:Y:S05]  /*5c10*/  BSYNC.RECONVERGENT B0 ;  /* 0x0000000000007941 */ /* 0x000fea0003800200 */
.L_x_8588:
[----:B------:R0:W-:Y:S01]  /*5c20*/  STG.E.U8 desc[UR36][R2.64], R0 ;  /* 0x0000000002007986 */ /* 0x0001e2000c101124 */
[----:B------:R-:W-:Y:S05]  /*5c30*/  BRA `(.L_x_8577) ;  /* 0x0000000800147947 */ /* 0x000fea0003800000 */
.L_x_8586:
        /* <DEDUP_REMOVED lines=18> */
.L_x_8593:
[----:B------:R-:W-:-:S04]  /*5d60*/  SHF.R.U32.HI R5, RZ, 0x18, R5 ;  /* 0x00000018ff057819 */ /* 0x000fc80000011605 */
[----:B------:R-:W-:-:S07]  /*5d70*/  LOP3.LUT R0, R0, 0x80, R5, 0xf8, !PT ;  /* 0x0000008000007812 */ /* 0x000fce00078ef805 */
.L_x_8592:
[----:B------:R-:W-:Y:S05]  /*5d80*/  BSYNC.RECONVERGENT B0 ;  /* 0x0000000000007941 */ /* 0x000fea0003800200 */
.L_x_8591:
[----:B------:R0:W-:Y:S01]  /*5d90*/  STG.E.U8 desc[UR36][R2.64], R0 ;  /* 0x0000000002007986 */ /* 0x0001e2000c101124 */
[----:B------:R-:W-:Y:S05]  /*5da0*/  BRA `(.L_x_8577) ;  /* 0x0000000400b87947 */ /* 0x000fea0003800000 */
.L_x_8585:
        /* <DEDUP_REMOVED lines=22> */
.L_x_8595:
[----:B------:R-:W-:-:S06]  /*5f10*/  HADD2.F32 R4, -RZ, R4.H0_H0 ;  /* 0x20000004ff047230 */ /* 0x000fcc0000004100 */
[----:B------:R-:W0:Y:S02]  /*5f20*/  F2I.U64.TRUNC R4, R4 ;  /* 0x0000000400047311 */ /* 0x000e24000020d800 */
[----:B0-----:R0:W-:Y:S01]  /*5f30*/  STG.E.64 desc[UR36][R2.64], R4 ;  /* 0x0000000402007986 */ /* 0x0011e2000c101b24 */
[----:B------:R-:W-:Y:S05]  /*5f40*/  BRA `(.L_x_8577) ;  /* 0x0000000400507947 */ /* 0x000fea0003800000 */
.L_x_8594:
[----:B------:R-:W-:-:S04]  /*5f50*/  HADD2.F32 R4, -RZ, R4.H0_H0 ;  /* 0x20000004ff047230 */ /* 0x000fc80000004100 */
[----:B------:R-:W0:Y:S02]  /*5f60*/  F2I.FTZ.U32.TRUNC.NTZ R5, R4 ;  /* 0x0000000400057305 */ /* 0x000e24000021f000 */
[----:B0-----:R0:W-:Y:S01]  /*5f70*/  STG.E desc[UR36][R2.64], R5 ;  /* 0x0000000502007986 */ /* 0x0011e2000c101924 */
[----:B------:R-:W-:Y:S05]  /*5f80*/  BRA `(.L_x_8577) ;  /* 0x0000000400407947 */ /* 0x000fea0003800000 */
.L_x_8584:
        /* <DEDUP_REMOVED lines=11> */
.L_x_8597:
[----:B------:R-:W-:Y:S01]  /*6040*/  HADD2.F32 R4, -RZ, R4.H0_H0 ;  /* 0x20000004ff047230 */ /* 0x000fe20000004100 */
[----:B------:R-:W-:-:S04]  /*6050*/  CS2R R6, SRZ ;  /* 0x0000000000067805 */ /* 0x000fc8000001ff00 */
[----:B------:R-:W-:-:S06]  /*6060*/  FMUL.FTZ R4, R4, 1 ;  /* 0x3f80000004047820 */ /* 0x000fcc0000410000 */
[----:B------:R-:W0:Y:S02]  /*6070*/  F2F.F64.F32 R4, R4 ;  /* 0x0000000400047310 */ /* 0x000e240000201800 */
[----:B0-----:R4:W-:Y:S01]  /*6080*/  STG.E.128 desc[UR36][R2.64], R4 ;  /* 0x0000000402007986 */ /* 0x0019e2000c101d24 */
[----:B------:R-:W-:Y:S05]  /*6090*/  BRA `(.L_x_8577) ;  /* 0x0000000000fc7947 */ /* 0x000fea0003800000 */
.L_x_8596:
[----:B------:R-:W-:-:S09]  /*60a0*/  UISETP.NE.AND UP0, UPT, UR4, 0xf, UPT ;  /* 0x0000000f0400788c */ /* 0x000fd2000bf05270 */
[----:B------:R-:W-:Y:S05]  /*60b0*/  BRA.U !UP0, `(.L_x_8598) ;  /* 0x0000000108e87547 */ /* 0x000fea000b800000 */
[----:B------:R-:W-:-:S09]  /*60c0*/  UISETP.NE.AND UP0, UPT, UR4, 0x17, UPT ;  /* 0x000000170400788c */ /* 0x000fd2000bf05270 */
[----:B------:R-:W-:Y:S05]  /*60d0*/  BRA.U !UP0, `(.L_x_8599) ;  /* 0x0000000108907547 */ /* 0x000fea000b800000 */
[----:B------:R-:W-:-:S09]  /*60e0*/  UISETP.NE.AND UP0, UPT, UR4, 0x18, UPT ;  /* 0x000000180400788c */ /* 0x000fd2000bf05270 */
[----:B------:R-:W-:Y:S05]  /*60f0*/  BRA.U !UP0, `(.L_x_8600) ;  /* 0x0000000108447547 */ /* 0x000fea000b800000 */
.L_x_8576:
        /* <DEDUP_REMOVED lines=16> */
.L_x_8601:
[----:B------:R-:W-:Y:S05]  /*6200*/  BRA `(.L_x_8577) ;  /* 0x0000000000a07947 */ /* 0x000fea0003800000 */
.L_x_8600:
        /* <DEDUP_REMOVED lines=13> */
.L_x_8603:
[----:B------:R-:W-:Y:S05]  /*62e0*/  BSYNC.RECONVERGENT B0 ;  /* 0x0000000000007941 */ /* 0x000fea0003800200 */
.L_x_8602:
[----:B------:R-:W-:-:S05]  /*62f0*/  LOP3.LUT R5, R0, 0x80, R5, 0xf8, !PT ;  /* 0x0000008000057812 */ /* 0x000fca00078ef805 */
[----:B------:R2:W-:Y:S01]  /*6300*/  STG.E.U8 desc[UR36][R2.64], R5 ;  /* 0x0000000502007986 */ /* 0x0005e2000c101124 */
[----:B------:R-:W-:Y:S05]  /*6310*/  BRA `(.L_x_8577) ;  /* 0x00000000005c7947 */ /* 0x000fea0003800000 */
.L_x_8599:
        /* <DEDUP_REMOVED lines=12> */
.L_x_8605:
[----:B------:R-:W-:Y:S01]  /*63e0*/  IMAD.MOV.U32 R0, RZ, RZ, 0x7f ;  /* 0x0000007fff007424 */ /* 0x000fe200078e00ff */
[----:B------:R-:W-:-:S04]  /*63f0*/  ISETP.GT.U32.AND P0, PT, R4, 0x7f800000, PT ;  /* 0x7f8000000400780c */ /* 0x000fc80003f04070 */
[----:B------:R-:W-:-:S09]  /*6400*/  SEL R0, R0, 0x7c, P0 ;  /* 0x0000007c00007807 */ /* 0x000fd20000000000 */
.L_x_8606:
[----:B------:R-:W-:Y:S05]  /*6410*/  BSYNC.RECONVERGENT B0 ;  /* 0x0000000000007941 */ /* 0x000fea0003800200 */
.L_x_8604:
[----:B------:R-:W-:-:S04]  /*6420*/  SHF.R.U32.HI R5, RZ, 0x18, R5 ;  /* 0x00000018ff057819 */ /* 0x000fc80000011605 */
[----:B------:R-:W-:-:S05]  /*6430*/  LOP3.LUT R5, R0, 0x80, R5, 0xf8, !PT ;  /* 0x0000008000057812 */ /* 0x000fca00078ef805 */
[----:B------:R1:W-:Y:S01]  /*6440*/  STG.E.U8 desc[UR36][R2.64], R5 ;  /* 0x0000000502007986 */ /* 0x0003e2000c101124 */
[----:B------:R-:W-:Y:S05]  /*6450*/  BRA `(.L_x_8577) ;  /* 0x00000000000c7947 */ /* 0x000fea0003800000 */
.L_x_8598:
[----:B------:R-:W-:-:S05]  /*6460*/  HADD2.F32 R0, -RZ, R4.H0_H0 ;  /* 0x20000004ff007230 */ /* 0x000fca0000004100 */
[----:B------:R-:W-:-:S05]  /*6470*/  F2FP.BF16.F32.PACK_AB R0, RZ, R0 ;  /* 0x00000000ff00723e */ /* 0x000fca00000010ff */
[----:B------:R0:W-:Y:S02]  /*6480*/  STG.E.U16 desc[UR36][R2.64], R0 ;  /* 0x0000000002007986 */ /* 0x0001e4000c101524 */
.L_x_8577:
[----:B------:R-:W-:-:S07]  /*6490*/  VIADD R17, R17, 0x80 ;  /* 0x0000008011117836 */ /* 0x000fce0000000000 */
.L_x_8537:
[----:B------:R-:W-:Y:S05]  /*64a0*/  BSYNC.RECONVERGENT B6 ;  /* 0x0000000000067941 */ /* 0x000fea0003800200 */
.L_x_8536:
        /* <DEDUP_REMOVED lines=307> */
.L_x_8609:
        /* <DEDUP_REMOVED lines=18> */
.L_x_8613:
[----:B------:R-:W2:Y:S02]  /*7900*/  LDG.E.U8 R2, desc[UR36][R2.64] ;  /* 0x0000002402027981 */ /* 0x000ea4000c1e1100 */
[----:B--2---:R-:W-:-:S04]  /*7910*/  I2FP.F32.U32 R0, R2 ;  /* 0x0000000200007245 */ /* 0x004fc80000201000 */
[----:B------:R-:W-:Y:S01]  /*7920*/  F2FP.F16.F32.PACK_AB R0, RZ, R0 ;  /* 0x00000000ff00723e */ /* 0x000fe200000000ff */
[----:B------:R-:W-:Y:S06]  /*7930*/  BRA `(.L_x_8615) ;  /* 0x0000000c007c7947 */ /* 0x000fec0003800000 */
.L_x_8612:
        /* <DEDUP_REMOVED lines=10> */
.L_x_8617:
[----:B------:R-:W2:Y:S02]  /*79e0*/  LDG.E R2, desc[UR36][R2.64] ;  /* 0x0000002402027981 */ /* 0x000ea4000c1e1900 */
[----:B--2---:R-:W-:-:S04]  /*79f0*/  I2FP.F32.S32 R0, R2 ;  /* 0x0000000200007245 */ /* 0x004fc80000201400 */
[----:B------:R-:W-:Y:S01]  /*7a00*/  F2FP.F16.F32.PACK_AB R0, RZ, R0 ;  /* 0x00000000ff00723e */ /* 0x000fe200000000ff */
[----:B------:R-:W-:Y:S06]  /*7a10*/  BRA `(.L_x_8615) ;  /* 0x0000000c00447947 */ /* 0x000fec0003800000 */
.L_x_8616:
[----:B------:R-:W2:Y:S02]  /*7a20*/  LDG.E.U16 R2, desc[UR36][R2.64] ;  /* 0x0000002402027981 */ /* 0x000ea4000c1e1500 */
[----:B--2---:R-:W0:Y:S02]  /*7a30*/  I2F.S16 R0, R2 ;  /* 0x0000000200007306 */ /* 0x004e240000101400 */
[----:B0-----:R-:W-:Y:S01]  /*7a40*/  F2FP.F16.F32.PACK_AB R0, RZ, R0 ;  /* 0x00000000ff00723e */ /* 0x001fe200000000ff */
[----:B------:R-:W-:Y:S06]  /*7a50*/  BRA `(.L_x_8615) ;  /* 0x0000000c00347947 */ /* 0x000fec0003800000 */
.L_x_8611:
        /* <DEDUP_REMOVED lines=9> */
.L_x_8619:
[----:B------:R1:W5:Y:S01]  /*7af0*/  LDG.E.U16 R0, desc[UR36][R2.64] ;  /* 0x0000002402007981 */ /* 0x000362000c1e1500 */
[----:B------:R-:W-:Y:S05]  /*7b00*/  BRA `(.L_x_8615) ;  /* 0x0000000c00087947 */ /* 0x000fea0003800000 */
.L_x_8618:
        /* <DEDUP_REMOVED lines=9> */
.L_x_8621:
[----:B------:R0:W5:Y:S01]  /*7ba0*/  LDG.E.U16 R0, desc[UR36][R2.64] ;  /* 0x0000002402007981 */ /* 0x000162000c1e1500 */
[----:B------:R-:W-:Y:S05]  /*7bb0*/  BRA `(.L_x_8615) ;  /* 0x0000000800dc7947 */ /* 0x000fea0003800000 */
.L_x_8620:
        /* <DEDUP_REMOVED lines=8> */
.L_x_8610:
        /* <DEDUP_REMOVED lines=13> */
.L_x_8624:
        /* <DEDUP_REMOVED lines=8> */
.L_x_8623:
        /* <DEDUP_REMOVED lines=27> */
.L_x_8626:
        /* <DEDUP_REMOVED lines=13> */
.L_x_8625:
[----:B------:R-:W2:Y:S02]  /*8010*/  LDG.E.U16 R0, desc[UR36][R2.64] ;  /* 0x0000002402007981 */ /* 0x000ea4000c1e1500 */
[----:B--2---:R-:W-:-:S05]  /*8020*/  IMAD.U32 R0, R0, 0x10000, RZ ;  /* 0x0001000000007824 */ /* 0x004fca00078e00ff */
[----:B------:R-:W-:Y:S01]  /*8030*/  F2FP.F16.F32.PACK_AB R0, RZ, R0 ;  /* 0x00000000ff00723e */ /* 0x000fe200000000ff */
[----:B------:R-:W-:Y:S06]  /*8040*/  BRA `(.L_x_8615) ;  /* 0x0000000400b87947 */ /* 0x000fec0003800000 */
.L_x_8622:
        /* <DEDUP_REMOVED lines=12> */
.L_x_8629:
        /* <DEDUP_REMOVED lines=21> */
.L_x_8633:
[----:B------:R-:W-:Y:S05]  /*8260*/  BSYNC.RECONVERGENT B1 ;  /* 0x0000000000017941 */ /* 0x000fea0003800200 */
.L_x_8632:
[----:B------:R-:W-:Y:S01]  /*8270*/  IMAD.SHL.U32 R0, R0, 0x100000, RZ ;  /* 0x0010000000007824 */ /* 0x000fe200078e00ff */
[----:B------:R-:W-:-:S04]  /*8280*/  LEA R2, R2, 0x3b800000, 0x17 ;  /* 0x3b80000002027811 */ /* 0x000fc800078eb8ff */
[----:B------:R-:W-:-:S07]  /*8290*/  LOP3.LUT R0, R2, R0, R7, 0xfe, !PT ;  /* 0x0000000002007212 */ /* 0x000fce00078efe07 */
.L_x_8631:
[----:B------:R-:W-:Y:S05]  /*82a0*/  BSYNC.RECONVERGENT B0 ;  /* 0x0000000000007941 */ /* 0x000fea0003800200 */
.L_x_8630:
[----:B------:R-:W-:Y:S01]  /*82b0*/  F2FP.F16.F32.PACK_AB R0, RZ, R0 ;  /* 0x00000000ff00723e */ /* 0x000fe200000000ff */
[----:B------:R-:W-:Y:S06]  /*82c0*/  BRA `(.L_x_8615) ;  /* 0x0000000400187947 */ /* 0x000fec0003800000 */
.L_x_8628:
        /* <DEDUP_REMOVED lines=21> */
.L_x_8637:
[----:B------:R-:W-:Y:S05]  /*8420*/  BSYNC.RECONVERGENT B1 ;  /* 0x0000000000017941 */ /* 0x000fea0003800200 */
.L_x_8636:
[----:B------:R-:W-:Y:S02]  /*8430*/  SHF.L.U32 R0, R0, 0x15, RZ ;  /* 0x0000001500007819 */ /* 0x000fe400000006ff */
[----:B------:R-:W-:-:S04]  /*8440*/  LEA R2, R2, 0x37800000, 0x17 ;  /* 0x3780000002027811 */ /* 0x000fc800078eb8ff */
[----:B------:R-:W-:-:S07]  /*8450*/  LOP3.LUT R0, R2, R0, R7, 0xfe, !PT ;  /* 0x0000000002007212 */ /* 0x000fce00078efe07 */
.L_x_8635:
[----:B------:R-:W-:Y:S05]  /*8460*/  BSYNC.RECONVERGENT B0 ;  /* 0x0000000000007941 */ /* 0x000fea0003800200 */
.L_x_8634:
[----:B------:R-:W-:Y:S01]  /*8470*/  F2FP.F16.F32.PACK_AB R0, RZ, R0 ;  /* 0x00000000ff00723e */ /* 0x000fe200000000ff */
[----:B------:R-:W-:Y:S06]  /*8480*/  BRA `(.L_x_8615) ;  /* 0x0000000000a87947 */ /* 0x000fec0003800000 */
.L_x_8627:
        /* <DEDUP_REMOVED lines=14> */
.L_x_8641:
[----:B------:R-:W-:Y:S05]  /*8570*/  BSYNC.RECONVERGENT B0 ;  /* 0x0000000000007941 */ /* 0x000fea0003800200 */
.L_x_8640:
[----:B------:R-:W-:Y:S01]  /*8580*/  F2FP.F16.F32.PACK_AB R0, RZ, R0 ;  /* 0x00000000ff00723e */ /* 0x000fe200000000ff */
[----:B------:R-:W-:Y:S06]  /*8590*/  BRA `(.L_x_8615) ;  /* 0x0000000000647947 */ /* 0x000fec0003800000 */
.L_x_8614:
        /* <DEDUP_REMOVED lines=16> */
.L_x_8642:
[----:B------:R-:W-:Y:S01]  /*86a0*/  PRMT R0, RZ, 0x7610, R0 ;  /* 0x00007610ff007816 */ /* 0x000fe20000000000 */
[----:B------:R-:W-:Y:S06]  /*86b0*/  BRA `(.L_x_8615) ;  /* 0x00000000001c7947 */ /* 0x000fec0003800000 */
.L_x_8639:
[----:B------:R-:W2:Y:S02]  /*86c0*/  LDG.E.64 R2, desc[UR36][R2.64] ;  /* 0x0000002402027981 */ /* 0x000ea4000c1e1b00 */
[----:B--2---:R-:W0:Y:S02]  /*86d0*/  I2F.U64 R0, R2 ;  /* 0x0000000200007312 */ /* 0x004e240000301000 */
[----:B0-----:R-:W-:Y:S01]  /*86e0*/  F2FP.F16.F32.PACK_AB R0, RZ, R0 ;  /* 0x00000000ff00723e */ /* 0x001fe200000000ff */
[----:B------:R-:W-:Y:S06]  /*86f0*/  BRA `(.L_x_8615) ;  /* 0x00000000000c7947 */ /* 0x000fec0003800000 */
.L_x_8638:
[----:B------:R-:W2:Y:S02]  /*8700*/  LDG.E R2, desc[UR36][R2.64] ;  /* 0x0000002402027981 */ /* 0x000ea4000c1e1900 */
[----:B--2---:R-:W-:-:S04]  /*8710*/  I2FP.F32.U32 R0, R2 ;  /* 0x0000000200007245 */ /* 0x004fc80000201000 */
[----:B------:R-:W-:-:S07]  /*8720*/  F2FP.F16.F32.PACK_AB R0, RZ, R0 ;  /* 0x00000000ff00723e */ /* 0x000fce00000000ff */
.L_x_8615:
        /* <DEDUP_REMOVED lines=22> */
.L_x_8646:
[----:B------:R-:W-:-:S06]  /*8890*/  HADD2.F32 R5, -RZ, R4.H0_H0 ;  /* 0x20000004ff057230 */ /* 0x000fcc0000004100 */
[----:B------:R-:W0:Y:S02]  /*88a0*/  F2I.S64.TRUNC R4, R5 ;  /* 0x0000000500047311 */ /* 0x000e24000020d900 */
[----:B0-----:R4:W-:Y:S01]  /*88b0*/  STG.E.U8 desc[UR36][R2.64], R4 ;  /* 0x0000000402007986 */ /* 0x0019e2000c101124 */
[----:B------:R-:W-:Y:S05]  /*88c0*/  BRA `(.L_x_8648) ;  /* 0x0000000c006c7947 */ /* 0x000fea0003800000 */
.L_x_8645:
        /* <DEDUP_REMOVED lines=10> */
.L_x_8650:
[----:B------:R-:W-:-:S04]  /*8970*/  HADD2.F32 R4, -RZ, R4.H0_H0 ;  /* 0x20000004ff047230 */ /* 0x000fc80000004100 */
[----:B------:R-:W0:Y:S02]  /*8980*/  F2I.FTZ.TRUNC.NTZ R5, R4 ;  /* 0x0000000400057305 */ /* 0x000e24000021f100 */
[----:B0-----:R2:W-:Y:S01]  /*8990*/  STG.E desc[UR36][R2.64], R5 ;  /* 0x0000000502007986 */ /* 0x0015e2000c101924 */
[----:B------:R-:W-:Y:S05]  /*89a0*/  BRA `(.L_x_8648) ;  /* 0x0000000c00347947 */ /* 0x000fea0003800000 */
.L_x_8649:
[----:B------:R-:W-:-:S04]  /*89b0*/  HADD2.F32 R4, -RZ, R4.H0_H0 ;  /* 0x20000004ff047230 */ /* 0x000fc80000004100 */
[----:B------:R-:W0:Y:S02]  /*89c0*/  F2I.FTZ.TRUNC.NTZ R5, R4 ;  /* 0x0000000400057305 */ /* 0x000e24000021f100 */
[----:B0-----:R0:W-:Y:S01]  /*89d0*/  STG.E.U16 desc[UR36][R2.64], R5 ;  /* 0x0000000502007986 */ /* 0x0011e2000c101524 */
[----:B------:R-:W-:Y:S05]  /*89e0*/  BRA `(.L_x_8648) ;  /* 0x0000000c00247947 */ /* 0x000fea0003800000 */
.L_x_8644:
        /* <DEDUP_REMOVED lines=9> */
.L_x_8652:
[----:B------:R0:W-:Y:S01]  /*8a80*/  STG.E.U16 desc[UR36][R2.64], R4 ;  /* 0x0000000402007986 */ /* 0x0001e2000c101524 */
[----:B------:R-:W-:Y:S05]  /*8a90*/  BRA `(.L_x_8648) ;  /* 0x0000000800f87947 */ /* 0x000fea0003800000 */
.L_x_8651:
        /* <DEDUP_REMOVED lines=10> */
.L_x_8654:
[----:B------:R-:W-:-:S05]  /*8b40*/  HADD2.F32 R0, -RZ, R4.H0_H0 ;  /* 0x20000004ff007230 */ /* 0x000fca0000004100 */
[----:B------:R-:W-:-:S04]  /*8b50*/  F2FP.F16.F32.PACK_AB R0, RZ, R0 ;  /* 0x00000000ff00723e */ /* 0x000fc800000000ff */
[----:B------:R-:W-:-:S05]  /*8b60*/  PRMT R0, R0, 0x5410, RZ ;  /* 0x0000541000007816 */ /* 0x000fca00000000ff */
[----:B------:R0:W-:Y:S01]  /*8b70*/  STG.E desc[UR36][R2.64], R0 ;  /* 0x0000000002007986 */ /* 0x0001e2000c101924 */
[----:B------:R-:W-:Y:S05]  /*8b80*/  BRA `(.L_x_8648) ;  /* 0x0000000800bc7947 */ /* 0x000fea0003800000 */
.L_x_8653:
[----:B------:R-:W-:-:S05]  /*8b90*/  HADD2.F32 R4, -RZ, R4.H0_H0 ;  /* 0x20000004ff047230 */ /* 0x000fca0000004100 */
[----:B------:R-:W-:-:S06]  /*8ba0*/  FMUL.FTZ R4, R4, 1 ;  /* 0x3f80000004047820 */ /* 0x000fcc0000410000 */
[----:B------:R-:W0:Y:S02]  /*8bb0*/  F2F.F64.F32 R4, R4 ;  /* 0x0000000400047310 */ /* 0x000e240000201800 */
[----:B0-----:R0:W-:Y:S01]  /*8bc0*/  STG.E.64 desc[UR36][R2.64], R4 ;  /* 0x0000000402007986 */ /* 0x0011e2000c101b24 */
[----:B------:R-:W-:Y:S05]  /*8bd0*/  BRA `(.L_x_8648) ;  /* 0x0000000800a87947 */ /* 0x000fea0003800000 */
.L_x_8643:
        /* <DEDUP_REMOVED lines=14> */
.L_x_8658:
        /* <DEDUP_REMOVED lines=18> */
.L_x_8661:
[----:B------:R-:W-:-:S04]  /*8de0*/  SHF.R.U32.HI R5, RZ, 0x18, R5 ;  /* 0x00000018ff057819 */ /* 0x000fc80000011605 */
[----:B------:R-:W-:-:S07]  /*8df0*/  LOP3.LUT R0, R0, 0x80, R5, 0xf8, !PT ;  /* 0x0000008000007812 */ /* 0x000fce00078ef805 */
.L_x_8660:
[----:B------:R-:W-:Y:S05]  /*8e00*/  BSYNC.RECONVERGENT B0 ;  /* 0x0000000000007941 */ /* 0x000fea0003800200 */
.L_x_8659:
[----:B------:R0:W-:Y:S01]  /*8e10*/  STG.E.U8 desc[UR36][R2.64], R0 ;  /* 0x0000000002007986 */ /* 0x0001e2000c101124 */
[----:B------:R-:W-:Y:S05]  /*8e20*/  BRA `(.L_x_8648) ;  /* 0x0000000800147947 */ /* 0x000fea0003800000 */
.L_x_8657:
        /* <DEDUP_REMOVED lines=18> */
.L_x_8664:
[----:B------:R-:W-:-:S04]  /*8f50*/  SHF.R.U32.HI R5, RZ, 0x18, R5 ;  /* 0x00000018ff057819 */ /* 0x000fc80000011605 */
[----:B------:R-:W-:-:S07]  /*8f60*/  LOP3.LUT R0, R0, 0x80, R5, 0xf8, !PT ;  /* 0x0000008000007812 */ /* 0x000fce00078ef805 */
.L_x_8663:
[----:B------:R-:W-:Y:S05]  /*8f70*/  BSYNC.RECONVERGENT B0 ;  /* 0x0000000000007941 */ /* 0x000fea0003800200 */
.L_x_8662:
[----:B------:R0:W-:Y:S01]  /*8f80*/  STG.E.U8 desc[UR36][R2.64], R0 ;  /* 0x0000000002007986 */ /* 0x0001e2000c101124 */
[----:B------:R-:W-:Y:S05]  /*8f90*/  BRA `(.L_x_8648) ;  /* 0x0000000400b87947 */ /* 0x000fea0003800000 */
.L_x_8656:
        /* <DEDUP_REMOVED lines=22> */
.L_x_8666:
[----:B------:R-:W-:-:S06]  /*9100*/  HADD2.F32 R4, -RZ, R4.H0_H0 ;  /* 0x20000004ff047230 */ /* 0x000fcc0000004100 */
[----:B------:R-:W0:Y:S02]  /*9110*/  F2I.U64.TRUNC R4, R4 ;  /* 0x0000000400047311 */ /* 0x000e24000020d800 */
[----:B0-----:R0:W-:Y:S01]  /*9120*/  STG.E.64 desc[UR36][R2.64], R4 ;  /* 0x0000000402007986 */ /* 0x0011e2000c101b24 */
[----:B------:R-:W-:Y:S05]  /*9130*/  BRA `(.L_x_8648) ;  /* 0x0000000400507947 */ /* 0x000fea0003800000 */
.L_x_8665:
[----:B------:R-:W-:-:S04]  /*9140*/  HADD2.F32 R4, -RZ, R4.H0_H0 ;  /* 0x20000004ff047230 */ /* 0x000fc80000004100 */
[----:B------:R-:W0:Y:S02]  /*9150*/  F2I.FTZ.U32.TRUNC.NTZ R5, R4 ;  /* 0x0000000400057305 */ /* 0x000e24000021f000 */
[----:B0-----:R0:W-:Y:S01]  /*9160*/  STG.E desc[UR36][R2.64], R5 ;  /* 0x0000000502007986 */ /* 0x0011e2000c101924 */
[----:B------:R-:W-:Y:S05]  /*9170*/  BRA `(.L_x_8648) ;  /* 0x0000000400407947 */ /* 0x000fea0003800000 */
.L_x_8655:
        /* <DEDUP_REMOVED lines=11> */
.L_x_8668:
[----:B------:R-:W-:Y:S01]  /*9230*/  HADD2.F32 R4, -RZ, R4.H0_H0 ;  /* 0x20000004ff047230 */ /* 0x000fe20000004100 */
[----:B------:R-:W-:-:S04]  /*9240*/  CS2R R6, SRZ ;  /* 0x0000000000067805 */ /* 0x000fc8000001ff00 */
[----:B------:R-:W-:-:S06]  /*9250*/  FMUL.FTZ R4, R4, 1 ;  /* 0x3f80000004047820 */ /* 0x000fcc0000410000 */
[----:B------:R-:W0:Y:S02]  /*9260*/  F2F.F64.F32 R4, R4 ;  /* 0x0000000400047310 */ /* 0x000e240000201800 */
[----:B0-----:R0:W-:Y:S01]  /*9270*/  STG.E.128 desc[UR36][R2.64], R4 ;  /* 0x0000000402007986 */ /* 0x0011e2000c101d24 */
[----:B------:R-:W-:Y:S05]  /*9280*/  BRA `(.L_x_8648) ;  /* 0x0000000000fc7947 */ /* 0x000fea0003800000 */
.L_x_8667:
[----:B------:R-:W-:-:S09]  /*9290*/  UISETP.NE.AND UP0, UPT, UR4, 0xf, UPT ;  /* 0x0000000f0400788c */ /* 0x000fd2000bf05270 */
[----:B------:R-:W-:Y:S05]  /*92a0*/  BRA.U !UP0, `(.L_x_8669) ;  /* 0x0000000108e87547 */ /* 0x000fea000b800000 */
[----:B------:R-:W-:-:S09]  /*92b0*/  UISETP.NE.AND UP0, UPT, UR4, 0x17, UPT ;  /* 0x000000170400788c */ /* 0x000fd2000bf05270 */
[----:B------:R-:W-:Y:S05]  /*92c0*/  BRA.U !UP0, `(.L_x_8670) ;  /* 0x0000000108907547 */ /* 0x000fea000b800000 */
[----:B------:R-:W-:-:S09]  /*92d0*/  UISETP.NE.AND UP0, UPT, UR4, 0x18, UPT ;  /* 0x000000180400788c */ /* 0x000fd2000bf05270 */
[----:B------:R-:W-:Y:S05]  /*92e0*/  BRA.U !UP0, `(.L_x_8671) ;  /* 0x0000000108447547 */ /* 0x000fea000b800000 */
.L_x_8647:
        /* <DEDUP_REMOVED lines=16> */
.L_x_8672:
[----:B------:R-:W-:Y:S05]  /*93f0*/  BRA `(.L_x_8648) ;  /* 0x0000000000a07947 */ /* 0x000fea0003800000 */
.L_x_8671:
        /* <DEDUP_REMOVED lines=13> */
.L_x_8674:
[----:B------:R-:W-:Y:S05]  /*94d0*/  BSYNC.RECONVERGENT B0 ;  /* 0x0000000000007941 */ /* 0x000fea0003800200 */
.L_x_8673:
[----:B------:R-:W-:-:S05]  /*94e0*/  LOP3.LUT R5, R0, 0x80, R5, 0xf8, !PT ;  /* 0x0000008000057812 */ /* 0x000fca00078ef805 */
[----:B------:R0:W-:Y:S01]  /*94f0*/  STG.E.U8 desc[UR36][R2.64], R5 ;  /* 0x0000000502007986 */ /* 0x0001e2000c101124 */
[----:B------:R-:W-:Y:S05]  /*9500*/  BRA `(.L_x_8648) ;  /* 0x00000000005c7947 */ /* 0x000fea0003800000 */
.L_x_8670:
        /* <DEDUP_REMOVED lines=12> */
.L_x_8676:
[----:B------:R-:W-:Y:S02]  /*95d0*/  ISETP.GT.U32.AND P0, PT, R4, 0x7f800000, PT ;  /* 0x7f8000000400780c */ /* 0x000fe40003f04070 */
[----:B------:R-:W-:-:S04]  /*95e0*/  MOV R0, 0x7f ;  /* 0x0000007f00007802 */ /* 0x000fc80000000f00 */
[----:B------:R-:W-:-:S07]  /*95f0*/  SEL R0, R0, 0x7c, P0 ;  /* 0x0000007c00007807 */ /* 0x000fce0000000000 */
.L_x_8677:
[----:B------:R-:W-:Y:S05]  /*9600*/  BSYNC.RECONVERGENT B0 ;  /* 0x0000000000007941 */ /* 0x000fea0003800200 */
.L_x_8675:
[----:B------:R-:W-:-:S04]  /*9610*/  SHF.R.U32.HI R5, RZ, 0x18, R5 ;  /* 0x00000018ff057819 */ /* 0x000fc80000011605 */
[----:B------:R-:W-:-:S05]  /*9620*/  LOP3.LUT R5, R0, 0x80, R5, 0xf8, !PT ;  /* 0x0000008000057812 */ /* 0x000fca00078ef805 */
[----:B------:R0:W-:Y:S01]  /*9630*/  STG.E.U8 desc[UR36][R2.64], R5 ;  /* 0x0000000502007986 */ /* 0x0001e2000c101124 */
[----:B------:R-:W-:Y:S05]  /*9640*/  BRA `(.L_x_8648) ;  /* 0x00000000000c7947 */ /* 0x000fea0003800000 */
.L_x_8669:
[----:B------:R-:W-:-:S05]  /*9650*/  HADD2.F32 R0, -RZ, R4.H0_H0 ;  /* 0x20000004ff007230 */ /* 0x000fca0000004100 */
[----:B------:R-:W-:-:S05]  /*9660*/  F2FP.BF16.F32.PACK_AB R0, RZ, R0 ;  /* 0x00000000ff00723e */ /* 0x000fca00000010ff */
[----:B------:R0:W-:Y:S02]  /*9670*/  STG.E.U16 desc[UR36][R2.64], R0 ;  /* 0x0000000002007986 */ /* 0x0001e4000c101524 */
.L_x_8648:
[----:B------:R-:W-:-:S07]  /*9680*/  VIADD R17, R17, 0x80 ;  /* 0x0000008011117836 */ /* 0x000fce0000000000 */
.L_x_8608:
[----:B------:R-:W-:Y:S05]  /*9690*/  BSYNC.RECONVERGENT B6 ;  /* 0x0000000000067941 */ /* 0x000fea0003800200 */
.L_x_8607:
        /* <DEDUP_REMOVED lines=306> */
.L_x_8678:
        /* <DEDUP_REMOVED lines=20> */
.L_x_8682:
[----:B------:R-:W2:Y:S02]  /*ab00*/  LDG.E.U8 R2, desc[UR36][R2.64] ;  /* 0x0000002402027981 */ /* 0x000ea4000c1e1100 */
[----:B--2---:R-:W-:-:S04]  /*ab10*/  I2FP.F32.U32 R0, R2 ;  /* 0x0000000200007245 */ /* 0x004fc80000201000 */
[----:B------:R-:W-:Y:S01]  /*ab20*/  F2FP.F16.F32.PACK_AB R0, RZ, R0 ;  /* 0x00000000ff00723e */ /* 0x000fe200000000ff */
[----:B------:R-:W-:Y:S06]  /*ab30*/  BRA `(.L_x_8684) ;  /* 0x0000000c007c7947 */ /* 0x000fec0003800000 */
.L_x_8681:
        /* <DEDUP_REMOVED lines=10> */
.L_x_8686:
[----:B------:R-:W2:Y:S02]  /*abe0*/  LDG.E R2, desc[UR36][R2.64] ;  /* 0x0000002402027981 */ /* 0x000ea4000c1e1900 */
[----:B--2---:R-:W-:-:S04]  /*abf0*/  I2FP.F32.S32 R0, R2 ;  /* 0x0000000200007245 */ /* 0x004fc80000201400 */
[----:B------:R-:W-:Y:S01]  /*ac00*/  F2FP.F16.F32.PACK_AB R0, RZ, R0 ;  /* 0x00000000ff00723e */ /* 0x000fe200000000ff */
[----:B------:R-:W-:Y:S06]  /*ac10*/  BRA `(.L_x_8684) ;  /* 0x0000000c00447947 */ /* 0x000fec0003800000 */
.L_x_8685:
[----:B------:R-:W2:Y:S02]  /*ac20*/  LDG.E.U16 R2, desc[UR36][R2.64] ;  /* 0x0000002402027981 */ /* 0x000ea4000c1e1500 */
[----:B--2---:R-:W0:Y:S02]  /*ac30*/  I2F.S16 R0, R2 ;  /* 0x0000000200007306 */ /* 0x004e240000101400 */
[----:B0-----:R-:W-:Y:S01]  /*ac40*/  F2FP.F16.F32.PACK_AB R0, RZ, R0 ;  /* 0x00000000ff00723e */ /* 0x001fe200000000ff */
[----:B------:R-:W-:Y:S06]  /*ac50*/  BRA `(.L_x_8684) ;  /* 0x0000000c00347947 */ /* 0x000fec0003800000 */
.L_x_8680:
        /* <DEDUP_REMOVED lines=9> */
.L_x_8688:
[----:B------:R1:W5:Y:S01]  /*acf0*/  LDG.E.U16 R0, desc[UR36][R2.64] ;  /* 0x0000002402007981 */ /* 0x000362000c1e1500 */
[----:B------:R-:W-:Y:S05]  /*ad00*/  BRA `(.L_x_8684) ;  /* 0x0000000c00087947 */ /* 0x000fea0003800000 */
.L_x_8687:
        /* <DEDUP_REMOVED lines=9> */
.L_x_8690:
[----:B------:R0:W5:Y:S01]  /*ada0*/  LDG.E.U16 R0, desc[UR36][R2.64] ;  /* 0x0000002402007981 */ /* 0x000162000c1e1500 */
[----:B------:R-:W-:Y:S05]  /*adb0*/  BRA `(.L_x_8684) ;  /* 0x0000000800dc7947 */ /* 0x000fea0003800000 */
.L_x_8689:
        /* <DEDUP_REMOVED lines=8> */
.L_x_8679:
        /* <DEDUP_REMOVED lines=13> */
.L_x_8693:
        /* <DEDUP_REMOVED lines=8> */
.L_x_8692:
        /* <DEDUP_REMOVED lines=27> */
.L_x_8695:
        /* <DEDUP_REMOVED lines=13> */
.L_x_8694:
[----:B------:R-:W2:Y:S02]  /*b210*/  LDG.E.U16 R0, desc[UR36][R2.64] ;  /* 0x0000002402007981 */ /* 0x000ea4000c1e1500 */
[----:B--2---:R-:W-:-:S04]  /*b220*/  SHF.L.U32 R0, R0, 0x10, RZ ;  /* 0x0000001000007819 */ /* 0x004fc800000006ff */
[----:B------:R-:W-:Y:S01]  /*b230*/  F2FP.F16.F32.PACK_AB R0, RZ, R0 ;  /* 0x00000000ff00723e */ /* 0x000fe200000000ff */
[----:B------:R-:W-:Y:S06]  /*b240*/  BRA `(.L_x_8684) ;  /* 0x0000000400b87947 */ /* 0x000fec0003800000 */
.L_x_8691:
        /* <DEDUP_REMOVED lines=12> */
.L_x_8698:
        /* <DEDUP_REMOVED lines=21> */
.L_x_8702:
[----:B------:R-:W-:Y:S05]  /*b460*/  BSYNC.RECONVERGENT B1 ;  /* 0x0000000000017941 */ /* 0x000fea0003800200 */
.L_x_8701:
[----:B------:R-:W-:Y:S01]  /*b470*/  IMAD.SHL.U32 R0, R0, 0x100000, RZ ;  /* 0x0010000000007824 */ /* 0x000fe200078e00ff */
[----:B------:R-:W-:-:S04]  /*b480*/  LEA R2, R2, 0x3b800000, 0x17 ;  /* 0x3b80000002027811 */ /* 0x000fc800078eb8ff */
[----:B------:R-:W-:-:S07]  /*b490*/  LOP3.LUT R0, R2, R0, R7, 0xfe, !PT ;  /* 0x0000000002007212 */ /* 0x000fce00078efe07 */
.L_x_8700:
[----:B------:R-:W-:Y:S05]  /*b4a0*/  BSYNC.RECONVERGENT B0 ;  /* 0x0000000000007941 */ /* 0x000fea0003800200 */
.L_x_8699:
[----:B------:R-:W-:Y:S01]  /*b4b0*/  F2FP.F16.F32.PACK_AB R0, RZ, R0 ;  /* 0x00000000ff00723e */ /* 0x000fe200000000ff */
[----:B------:R-:W-:Y:S06]  /*b4c0*/  BRA `(.L_x_8684) ;  /* 0x0000000400187947 */ /* 0x000fec0003800000 */
.L_x_8697:
        /* <DEDUP_REMOVED lines=21> */
.L_x_8706:
[----:B------:R-:W-:Y:S05]  /*b620*/  BSYNC.RECONVERGENT B1 ;  /* 0x0000000000017941 */ /* 0x000fea0003800200 */
.L_x_8705:
[----:B------:R-:W-:Y:S02]  /*b630*/  SHF.L.U32 R0, R0, 0x15, RZ ;  /* 0x0000001500007819 */ /* 0x000fe400000006ff */
[----:B------:R-:W-:-:S04]  /*b640*/  LEA R2, R2, 0x37800000, 0x17 ;  /* 0x3780000002027811 */ /* 0x000fc800078eb8ff */
[----:B------:R-:W-:-:S07]  /*b650*/  LOP3.LUT R0, R2, R0, R7, 0xfe, !PT ;  /* 0x0000000002007212 */ /* 0x000fce00078efe07 */
.L_x_8704:
[----:B------:R-:W-:Y:S05]  /*b660*/  BSYNC.RECONVERGENT B0 ;  /* 0x0000000000007941 */ /* 0x000fea0003800200 */
.L_x_8703:
[----:B------:R-:W-:Y:S01]  /*b670*/  F2FP.F16.F32.PACK_AB R0, RZ, R0 ;  /* 0x00000000ff00723e */ /* 0x000fe200000000ff */
[----:B------:R-:W-:Y:S06]  /*b680*/  BRA `(.L_x_8684) ;  /* 0x0000000000a87947 */ /* 0x000fec0003800000 */
.L_x_8696:
        /* <DEDUP_REMOVED lines=14> */
.L_x_8710:
[----:B------:R-:W-:Y:S05]  /*b770*/  BSYNC.RECONVERGENT B0 ;  /* 0x0000000000007941 */ /* 0x000fea0003800200 */
.L_x_8709:
[----:B------:R-:W-:Y:S01]  /*b780*/  F2FP.F16.F32.PACK_AB R0, RZ, R0 ;  /* 0x00000000ff00723e */ /* 0x000fe200000000ff */
[----:B------:R-:W-:Y:S06]  /*b790*/  BRA `(.L_x_8684) ;  /* 0x0000000000647947 */ /* 0x000fec0003800000 */
.L_x_8683:
        /* <DEDUP_REMOVED lines=16> */
.L_x_8711:
[----:B------:R-:W-:Y:S01]  /*b8a0*/  PRMT R0, RZ, 0x7610, R0 ;  /* 0x00007610ff007816 */ /* 0x000fe20000000000 */
[----:B------:R-:W-:Y:S06]  /*b8b0*/  BRA `(.L_x_8684) ;  /* 0x00000000001c7947 */ /* 0x000fec0003800000 */
.L_x_8708:
[----:B------:R-:W2:Y:S02]  /*b8c0*/  LDG.E.64 R2, desc[UR36][R2.64] ;  /* 0x0000002402027981 */ /* 0x000ea4000c1e1b00 */
[----:B--2---:R-:W0:Y:S02]  /*b8d0*/  I2F.U64 R0, R2 ;  /* 0x0000000200007312 */ /* 0x004e240000301000 */
[----:B0-----:R-:W-:Y:S01]  /*b8e0*/  F2FP.F16.F32.PACK_AB R0, RZ, R0 ;  /* 0x00000000ff00723e */ /* 0x001fe200000000ff */
[----:B------:R-:W-:Y:S06]  /*b8f0*/  BRA `(.L_x_8684) ;  /* 0x00000000000c7947 */ /* 0x000fec0003800000 */
.L_x_8707:
[----:B------:R-:W2:Y:S02]  /*b900*/  LDG.E R2, desc[UR36][R2.64] ;  /* 0x0000002402027981 */ /* 0x000ea4000c1e1900 */
[----:B--2---:R-:W-:-:S04]  /*b910*/  I2FP.F32.U32 R0, R2 ;  /* 0x0000000200007245 */ /* 0x004fc80000201000 */
[----:B------:R-:W-:-:S07]  /*b920*/  F2FP.F16.F32.PACK_AB R0, RZ, R0 ;  /* 0x00000000ff00723e */ /* 0x000fce00000000ff */
.L_x_8684:
[----:B-----5:R-:W-:Y:S01]  /*b930*/  HADD2.F32 R0, -RZ, R0.H0_H0 ;  /* 0x20000000ff007230 */ /* 0x020fe20000004100 */
[----:B------:R-:W-:-:S04]  /*b940*/  UPRMT UR4, UR42, 0x9910, URZ ;  /* 0x000099102a047896 */ /* 0x000fc800080000ff */
[----:B------:R-:W-:Y:S01]  /*b950*/  UISETP.GT.AND UP0, UPT, UR4, 0x9, UPT ;  /* 0x000000090400788c */ /* 0x000fe2000bf04270 */
[----:B------:R-:W0:Y:S02]  /*b960*/  MUFU.RCP R0, R0 ;  /* 0x0000000000007308 */ /* 0x000e240000001000 */
[----:B01----:R-:W-:-:S05]  /*b970*/  FADD.FTZ R2, R0, -RZ ;  /* 0x800000ff00027221 */ /* 0x003fca0000010000 */
[----:B------:R-:W-:Y:S01]  /*b980*/  F2FP.F16.F32.PACK_AB R2, RZ, R2 ;  /* 0x00000002ff02723e */ /* 0x000fe200000000ff */
        /* <DEDUP_REMOVED lines=13> */
.L_x_8715:
[----:B------:R-:W-:-:S06]  /*ba60*/  HADD2.F32 R3, -RZ, R2.H0_H0 ;  /* 0x20000002ff037230 */ /* 0x000fcc0000004100 */
[----:B------:R-:W0:Y:S02]  /*ba70*/  F2I.S64.TRUNC R2, R3 ;  /* 0x0000000300027311 */ /* 0x000e24000020d900 */
[----:B0-----:R-:W-:Y:S01]  /*ba80*/  STG.E.U8 desc[UR36][R16.64], R2 ;  /* 0x0000000210007986 */ /* 0x001fe2000c101124 */
[----:B------:R-:W-:Y:S05]  /*ba90*/  EXIT ;  /* 0x000000000000794d */ /* 0x000fea0003800000 */
.L_x_8714:
        /* <DEDUP_REMOVED lines=10> */
.L_x_8718:
[----:B------:R-:W-:-:S04]  /*bb40*/  HADD2.F32 R2, -RZ, R2.H0_H0 ;  /* 0x20000002ff027230 */ /* 0x000fc80000004100 */
[----:B------:R-:W0:Y:S02]  /*bb50*/  F2I.FTZ.TRUNC.NTZ R3, R2 ;  /* 0x0000000200037305 */ /* 0x000e24000021f100 */
[----:B0-----:R-:W-:Y:S01]  /*bb60*/  STG.E desc[UR36][R16.64], R3 ;  /* 0x0000000310007986 */ /* 0x001fe2000c101924 */
[----:B------:R-:W-:Y:S05]  /*bb70*/  EXIT ;  /* 0x000000000000794d */ /* 0x000fea0003800000 */
.L_x_8717:
[----:B------:R-:W-:-:S04]  /*bb80*/  HADD2.F32 R2, -RZ, R2.H0_H0 ;  /* 0x20000002ff027230 */ /* 0x000fc80000004100 */
[----:B------:R-:W0:Y:S02]  /*bb90*/  F2I.FTZ.TRUNC.NTZ R3, R2 ;  /* 0x0000000200037305 */ /* 0x000e24000021f100 */
[----:B0-----:R-:W-:Y:S01]  /*bba0*/  STG.E.U16 desc[UR36][R16.64], R3 ;  /* 0x0000000310007986 */ /* 0x001fe2000c101524 */
[----:B------:R-:W-:Y:S05]  /*bbb0*/  EXIT ;  /* 0x000000000000794d */ /* 0x000fea0003800000 */
.L_x_8713:
        /* <DEDUP_REMOVED lines=9> */
.L_x_8720:
[----:B------:R-:W-:Y:S01]  /*bc50*/  STG.E.U16 desc[UR36][R16.64], R2 ;  /* 0x0000000210007986 */ /* 0x000fe2000c101524 */
[----:B------:R-:W-:Y:S05]  /*bc60*/  EXIT ;  /* 0x000000000000794d */ /* 0x000fea0003800000 */
.L_x_8719:
        /* <DEDUP_REMOVED lines=10> */
.L_x_8722:
[----:B------:R-:W-:-:S05]  /*bd10*/  HADD2.F32 R0, -RZ, R2.H0_H0 ;  /* 0x20000002ff007230 */ /* 0x000fca0000004100 */
[----:B------:R-:W-:-:S04]  /*bd20*/  F2FP.F16.F32.PACK_AB R0, RZ, R0 ;  /* 0x00000000ff00723e */ /* 0x000fc800000000ff */
[----:B------:R-:W-:-:S05]  /*bd30*/  PRMT R0, R0, 0x5410, RZ ;  /* 0x0000541000007816 */ /* 0x000fca00000000ff */
[----:B------:R-:W-:Y:S01]  /*bd40*/  STG.E desc[UR36][R16.64], R0 ;  /* 0x0000000010007986 */ /* 0x000fe2000c101924 */
[----:B------:R-:W-:Y:S05]  /*bd50*/  EXIT ;  /* 0x000000000000794d */ /* 0x000fea0003800000 */
.L_x_8721:
[----:B------:R-:W-:-:S05]  /*bd60*/  HADD2.F32 R2, -RZ, R2.H0_H0 ;  /* 0x20000002ff027230 */ /* 0x000fca0000004100 */
[----:B------:R-:W-:-:S06]  /*bd70*/  FMUL.FTZ R2, R2, 1 ;  /* 0x3f80000002027820 */ /* 0x000fcc0000410000 */
[----:B------:R-:W0:Y:S02]  /*bd80*/  F2F.F64.F32 R2, R2 ;  /* 0x0000000200027310 */ /* 0x000e240000201800 */
[----:B0-----:R-:W-:Y:S01]  /*bd90*/  STG.E.64 desc[UR36][R16.64], R2 ;  /* 0x0000000210007986 */ /* 0x001fe2000c101b24 */
[----:B------:R-:W-:Y:S05]  /*bda0*/  EXIT ;  /* 0x000000000000794d */ /* 0x000fea0003800000 */
.L_x_8712:
        /* <DEDUP_REMOVED lines=14> */
.L_x_8726:
        /* <DEDUP_REMOVED lines=17> */
.L_x_8729:
[----:B------:R-:W-:-:S04]  /*bfa0*/  SHF.R.U32.HI R3, RZ, 0x18, R3 ;  /* 0x00000018ff037819 */ /* 0x000fc80000011603 */
[----:B------:R-:W-:-:S04]  /*bfb0*/  LOP3.LUT R0, R0, 0x80, R3, 0xf8, !PT ;  /* 0x0000008000007812 */ /* 0x000fc800078ef803 */
[----:B------:R-:W-:-:S07]  /*bfc0*/  PRMT R8, R0, 0x7610, R8 ;  /* 0x0000761000087816 */ /* 0x000fce0000000008 */
.L_x_8728:
[----:B------:R-:W-:Y:S05]  /*bfd0*/  BSYNC.RECONVERGENT B0 ;  /* 0x0000000000007941 */ /* 0x000fea0003800200 */
.L_x_8727:
[----:B------:R-:W-:Y:S01]  /*bfe0*/  STG.E.U8 desc[UR36][R16.64], R8 ;  /* 0x0000000810007986 */ /* 0x000fe2000c101124 */
[----:B------:R-:W-:Y:S05]  /*bff0*/  EXIT ;  /* 0x000000000000794d */ /* 0x000fea0003800000 */
.L_x_8725:
        /* <DEDUP_REMOVED lines=17> */
.L_x_8732:
[----:B------:R-:W-:-:S04]  /*c110*/  SHF.R.U32.HI R3, RZ, 0x18, R3 ;  /* 0x00000018ff037819 */ /* 0x000fc80000011603 */
[----:B------:R-:W-:-:S04]  /*c120*/  LOP3.LUT R0, R0, 0x80, R3, 0xf8, !PT ;  /* 0x0000008000007812 */ /* 0x000fc800078ef803 */
[----:B------:R-:W-:-:S07]  /*c130*/  PRMT R8, R0, 0x7610, R8 ;  /* 0x0000761000087816 */ /* 0x000fce0000000008 */
.L_x_8731:
[----:B------:R-:W-:Y:S05]  /*c140*/  BSYNC.RECONVERGENT B0 ;  /* 0x0000000000007941 */ /* 0x000fea0003800200 */
.L_x_8730:
[----:B------:R-:W-:Y:S01]  /*c150*/  STG.E.U8 desc[UR36][R16.64], R8 ;  /* 0x0000000810007986 */ /* 0x000fe2000c101124 */
[----:B------:R-:W-:Y:S05]  /*c160*/  EXIT ;  /* 0x000000000000794d */ /* 0x000fea0003800000 */
.L_x_8724:
        /* <DEDUP_REMOVED lines=22> */
.L_x_8734:
[----:B------:R-:W-:-:S06]  /*c2d0*/  HADD2.F32 R2, -RZ, R2.H0_H0 ;  /* 0x20000002ff027230 */ /* 0x000fcc0000004100 */
[----:B------:R-:W0:Y:S02]  /*c2e0*/  F2I.U64.TRUNC R2, R2 ;  /* 0x0000000200027311 */ /* 0x000e24000020d800 */
[----:B0-----:R-:W-:Y:S01]  /*c2f0*/  STG.E.64 desc[UR36][R16.64], R2 ;  /* 0x0000000210007986 */ /* 0x001fe2000c101b24 */
[----:B------:R-:W-:Y:S05]  /*c300*/  EXIT ;  /* 0x000000000000794d */ /* 0x000fea0003800000 */
.L_x_8733:
[----:B------:R-:W-:-:S04]  /*c310*/  HADD2.F32 R2, -RZ, R2.H0_H0 ;  /* 0x20000002ff027230 */ /* 0x000fc80000004100 */
[----:B------:R-:W0:Y:S02]  /*c320*/  F2I.FTZ.U32.TRUNC.NTZ R3, R2 ;  /* 0x0000000200037305 */ /* 0x000e24000021f000 */
[----:B0-----:R-:W-:Y:S01]  /*c330*/  STG.E desc[UR36][R16.64], R3 ;  /* 0x0000000310007986 */ /* 0x001fe2000c101924 */
[----:B------:R-:W-:Y:S05]  /*c340*/  EXIT ;  /* 0x000000000000794d */ /* 0x000fea0003800000 */
.L_x_8723:
        /* <DEDUP_REMOVED lines=11> */
.L_x_8736:
[----:B------:R-:W-:Y:S01]  /*c400*/  HADD2.F32 R2, -RZ, R2.H0_H0 ;  /* 0x20000002ff027230 */ /* 0x000fe20000004100 */
[----:B------:R-:W-:-:S04]  /*c410*/  CS2R R6, SRZ ;  /* 0x0000000000067805 */ /* 0x000fc8000001ff00 */
[----:B------:R-:W-:-:S04]  /*c420*/  FMUL.FTZ R2, R2, 1 ;  /* 0x3f80000002027820 */ /* 0x000fc80000410000 */
[----:B------:R-:W0:Y:S02]  /*c430*/  F2F.F64.F32 R4, R2 ;  /* 0x0000000200047310 */ /* 0x000e240000201800 */
[----:B0-----:R-:W-:Y:S01]  /*c440*/  STG.E.128 desc[UR36][R16.64], R4 ;  /* 0x0000000410007986 */ /* 0x001fe2000c101d24 */
[----:B------:R-:W-:Y:S05]  /*c450*/  EXIT ;  /* 0x000000000000794d */ /* 0x000fea0003800000 */
.L_x_8735:
[----:B------:R-:W-:-:S09]  /*c460*/  UISETP.NE.AND UP0, UPT, UR4, 0xf, UPT ;  /* 0x0000000f0400788c */ /* 0x000fd2000bf05270 */
[----:B------:R-:W-:Y:S05]  /*c470*/  BRA.U !UP0, `(.L_x_8737) ;  /* 0x0000000108e87547 */ /* 0x000fea000b800000 */
[----:B------:R-:W-:-:S09]  /*c480*/  UISETP.NE.AND UP0, UPT, UR4, 0x17, UPT ;  /* 0x000000170400788c */ /* 0x000fd2000bf05270 */
[----:B------:R-:W-:Y:S05]  /*c490*/  BRA.U !UP0, `(.L_x_8738) ;  /* 0x0000000108907547 */ /* 0x000fea000b800000 */
[----:B------:R-:W-:-:S09]  /*c4a0*/  UISETP.NE.AND UP0, UPT, UR4, 0x18, UPT ;  /* 0x000000180400788c */ /* 0x000fd2000bf05270 */
[----:B------:R-:W-:Y:S05]  /*c4b0*/  BRA.U !UP0, `(.L_x_8739) ;  /* 0x0000000108447547 */ /* 0x000fea000b800000 */
.L_x_8716:
        /* <DEDUP_REMOVED lines=16> */
.L_x_8740:
[----:B------:R-:W-:Y:S05]  /*c5c0*/  EXIT ;  /* 0x000000000000794d */ /* 0x000fea0003800000 */
.L_x_8739:
        /* <DEDUP_REMOVED lines=13> */
.L_x_8742:
[----:B------:R-:W-:Y:S05]  /*c6a0*/  BSYNC.RECONVERGENT B0 ;  /* 0x0000000000007941 */ /* 0x000fea0003800200 */
.L_x_8741:
[----:B------:R-:W-:-:S05]  /*c6b0*/  LOP3.LUT R3, R0, 0x80, R3, 0xf8, !PT ;  /* 0x0000008000037812 */ /* 0x000fca00078ef803 */
[----:B------:R-:W-:Y:S01]  /*c6c0*/  STG.E.U8 desc[UR36][R16.64], R3 ;  /* 0x0000000310007986 */ /* 0x000fe2000c101124 */
[----:B------:R-:W-:Y:S05]  /*c6d0*/  EXIT ;  /* 0x000000000000794d */ /* 0x000fea0003800000 */
.L_x_8738:
        /* <DEDUP_REMOVED lines=12> */
.L_x_8744:
[----:B------:R-:W-:Y:S01]  /*c7a0*/  HFMA2 R0, -RZ, RZ, 0, 7.569789886474609375e-06 ;  /* 0x0000007fff007431 */ /* 0x000fe200000001ff */
[----:B------:R-:W-:-:S04]  /*c7b0*/  ISETP.GT.U32.AND P0, PT, R2, 0x7f800000, PT ;  /* 0x7f8000000200780c */ /* 0x000fc80003f04070 */
[----:B------:R-:W-:-:S09]  /*c7c0*/  SEL R0, R0, 0x7c, P0 ;  /* 0x0000007c00007807 */ /* 0x000fd20000000000 */
.L_x_8745:
[----:B------:R-:W-:Y:S05]  /*c7d0*/  BSYNC.RECONVERGENT B0 ;  /* 0x0000000000007941 */ /* 0x000fea0003800200 */
.L_x_8743:
[----:B------:R-:W-:-:S04]  /*c7e0*/  SHF.R.U32.HI R3, RZ, 0x18, R3 ;  /* 0x00000018ff037819 */ /* 0x000fc80000011603 */
[----:B------:R-:W-:-:S05]  /*c7f0*/  LOP3.LUT R3, R0, 0x80, R3, 0xf8, !PT ;  /* 0x0000008000037812 */ /* 0x000fca00078ef803 */
[----:B------:R-:W-:Y:S01]  /*c800*/  STG.E.U8 desc[UR36][R16.64], R3 ;  /* 0x0000000310007986 */ /* 0x000fe2000c101124 */
[----:B------:R-:W-:Y:S05]  /*c810*/  EXIT ;  /* 0x000000000000794d */ /* 0x000fea0003800000 */
.L_x_8737:
[----:B------:R-:W-:-:S05]  /*c820*/  HADD2.F32 R0, -RZ, R2.H0_H0 ;  /* 0x20000002ff007230 */ /* 0x000fca0000004100 */
[----:B------:R-:W-:-:S05]  /*c830*/  F2FP.BF16.F32.PACK_AB R0, RZ, R0 ;  /* 0x00000000ff00723e */ /* 0x000fca00000010ff */
[----:B------:R-:W-:Y:S01]  /*c840*/  STG.E.U16 desc[UR36][R16.64], R0 ;  /* 0x0000000010007986 */ /* 0x000fe2000c101524 */
[----:B------:R-:W-:Y:S05]  /*c850*/  EXIT ;  /* 0x000000000000794d */ /* 0x000fea0003800000 */
.L_x_8746:
        /* <DEDUP_REMOVED lines=10> */
.L_x_19910:


//--------------------- .text._ZN2at6native27unrolled_elementwise_kernelIZZZNS0_22reciprocal_kernel_cudaERNS_18TensorIteratorBaseEENKUlvE_clEvENKUlvE3_clEvEUlN3c104HalfEE_St5arrayIPcLm2EELi4E23TrivialOffsetCalculatorILi1EjESD_NS0_6memory12LoadWithCastILi1EEENSE_13StoreWithCastILi1EEEEEviT_T0_T2_T3_T4_T5_ --------------------------
	.section	.text._ZN2at6native27unrolled_elementwise_kernelIZZZNS0_22reciprocal_kernel_cudaERNS_18TensorIteratorBaseEENKUlvE_clEvENKUlvE3_clEvEUlN3c104HalfEE_St5arrayIPcLm2EELi4E23TrivialOffsetCalculatorILi1EjESD_NS0_6memory12LoadWithCastILi1EEENSE_13StoreWithCastILi1EEEEEviT_T0_T2_T3_T4_T5_,"ax",@progbits
	.align	128
        .global         _ZN2at6native27unrolled_elementwise_kernelIZZZNS0_22reciprocal_kernel_cudaERNS_18TensorIteratorBaseEENKUlvE_clEvENKUlvE3_clEvEUlN3c104HalfEE_St5arrayIPcLm2EELi4E23TrivialOffsetCalculatorILi1EjESD_NS0_6memory12LoadWithCastILi1EEENSE_13StoreWithCastILi1EEEEEviT_T0_T2_T3_T4_T5_
        .type           _ZN2at6native27unrolled_elementwise_kernelIZZZNS0_22reciprocal_kernel_cudaERNS_18TensorIteratorBaseEENKUlvE_clEvENKUlvE3_clEvEUlN3c104HalfEE_St5arrayIPcLm2EELi4E23TrivialOffsetCalculatorILi1EjESD_NS0_6memory12LoadWithCastILi1EEENSE_13StoreWithCastILi1EEEEEviT_T0_T2_T3_T4_T5_,@function
        .size           _ZN2at6native27unrolled_elementwise_kernelIZZZNS0_22reciprocal_kernel_cudaERNS_18TensorIteratorBaseEENKUlvE_clEvENKUlvE3_clEvEUlN3c104HalfEE_St5arrayIPcLm2EELi4E23TrivialOffsetCalculatorILi1EjESD_NS0_6memory12LoadWithCastILi1EEENSE_13StoreWithCastILi1EEEEEviT_T0_T2_T3_T4_T5_,(.L_x_19911 - _ZN2at6native27unrolled_elementwise_kernelIZZZNS0_22reciprocal_kernel_cudaERNS_18TensorIteratorBaseEENKUlvE_clEvENKUlvE3_clEvEUlN3c104HalfEE_St5arrayIPcLm2EELi4E23TrivialOffsetCalculatorILi1EjESD_NS0_6memory12LoadWithCastILi1EEENSE_13StoreWithCastILi1EEEEEviT_T0_T2_T3_T4_T5_)
        .other          _ZN2at6native27unrolled_elementwise_kernelIZZZNS0_22reciprocal_kernel_cudaERNS_18TensorIteratorBaseEENKUlvE_clEvENKUlvE3_clEvEUlN3c104HalfEE_St5arrayIPcLm2EELi4E23TrivialOffsetCalculatorILi1EjESD_NS0_6memory12LoadWithCastILi1EEENSE_13StoreWithCastILi1EEEEEviT_T0_T2_T3_T4_T5_,@"STO_CUDA_ENTRY STV_DEFAULT"
_ZN2at6native27unrolled_elementwise_kernelIZZZNS0_22reciprocal_kernel_cudaERNS_18TensorIteratorBaseEENKUlvE_clEvENKUlvE3_clEvEUlN3c104HalfEE_St5arrayIPcLm2EELi4E23TrivialOffsetCalculatorILi1EjESD_NS0_6memory12LoadWithCastILi1EEENSE_13StoreWithCastILi1EEEEEviT_T0_T2_T3_T4_T5_:
.text._ZN2at6native27unrolled_elementwise_kernelIZZZNS0_22reciprocal_kernel_cudaERNS_18TensorIteratorBaseEENKUlvE_clEvENKUlvE3_clEvEUlN3c104HalfEE_St5arrayIPcLm2EELi4E23TrivialOffsetCalculatorILi1EjESD_NS0_6memory12LoadWithCastILi1EEENSE_13StoreWithCastILi1EEEEEviT_T0_T2_T3_T4_T5_:
        /* <DEDUP_REMOVED lines=34> */
.L_x_8752:
[----:B------:R-:W2:Y:S02]  /*0220*/  LDG.E.U8 R2, desc[UR36][R2.64] ;  /* 0x0000002402027981 */ /* 0x000ea4000c1e1100 */
[----:B--2---:R-:W-:-:S04]  /*0230*/  I2FP.F32.U32 R0, R2 ;  /* 0x0000000200007245 */ /* 0x004fc80000201000 */
[----:B------:R-:W-:-:S04]  /*0240*/  F2FP.F16.F32.PACK_AB R0, RZ, R0 ;  /* 0x00000000ff00723e */ /* 0x000fc800000000ff */
[----:B------:R-:W-:Y:S01]  /*0250*/  PRMT R16, R0, 0x7610, R16 ;  /* 0x0000761000107816 */ /* 0x000fe20000000010 */
[----:B------:R-:W-:Y:S06]  /*0260*/  BRA `(.L_x_8754) ;  /* 0x0000000c00b47947 */ /* 0x000fec0003800000 */
.L_x_8751:
        /* <DEDUP_REMOVED lines=11> */
.L_x_8756:
[----:B------:R-:W2:Y:S02]  /*0320*/  LDG.E R2, desc[UR36][R2.64] ;  /* 0x0000002402027981 */ /* 0x000ea4000c1e1900 */
[----:B--2---:R-:W-:-:S04]  /*0330*/  I2FP.F32.S32 R0, R2 ;  /* 0x0000000200007245 */ /* 0x004fc80000201400 */
[----:B------:R-:W-:-:S04]  /*0340*/  F2FP.F16.F32.PACK_AB R0, RZ, R0 ;  /* 0x00000000ff00723e */ /* 0x000fc800000000ff */
[----:B------:R-:W-:Y:S01]  /*0350*/  PRMT R16, R0, 0x7610, R16 ;  /* 0x0000761000107816 */ /* 0x000fe20000000010 */
[----:B------:R-:W-:Y:S06]  /*0360*/  BRA `(.L_x_8754) ;  /* 0x0000000c00747947 */ /* 0x000fec0003800000 */
.L_x_8755:
[----:B------:R-:W2:Y:S02]  /*0370*/  LDG.E.U16 R2, desc[UR36][R2.64] ;  /* 0x0000002402027981 */ /* 0x000ea4000c1e1500 */
[----:B--2---:R-:W0:Y:S02]  /*0380*/  I2F.S16 R0, R2 ;  /* 0x0000000200007306 */ /* 0x004e240000101400 */
[----:B0-----:R-:W-:-:S04]  /*0390*/  F2FP.F16.F32.PACK_AB R0, RZ, R0 ;  /* 0x00000000ff00723e */ /* 0x001fc800000000ff */
[----:B------:R-:W-:Y:S01]  /*03a0*/  PRMT R16, R0, 0x7610, R16 ;  /* 0x0000761000107816 */ /* 0x000fe20000000010 */
[----:B------:R-:W-:Y:S06]  /*03b0*/  BRA `(.L_x_8754) ;  /* 0x0000000c00607947 */ /* 0x000fec0003800000 */
.L_x_8750:
        /* <DEDUP_REMOVED lines=9> */
.L_x_8758:
[----:B------:R1:W5:Y:S01]  /*0450*/  LDG.E.U16 R16, desc[UR36][R2.64] ;  /* 0x0000002402107981 */ /* 0x000362000c1e1500 */
[----:B------:R-:W-:Y:S05]  /*0460*/  BRA `(.L_x_8754) ;  /* 0x0000000c00347947 */ /* 0x000fea0003800000 */
.L_x_8757:
        /* <DEDUP_REMOVED lines=9> */
.L_x_8760:
[----:B------:R0:W5:Y:S01]  /*0500*/  LDG.E.U16 R16, desc[UR36][R2.64] ;  /* 0x0000002402107981 */ /* 0x000162000c1e1500 */
[----:B------:R-:W-:Y:S05]  /*0510*/  BRA `(.L_x_8754) ;  /* 0x0000000c00087947 */ /* 0x000fea0003800000 */
.L_x_8759:
        /* <DEDUP_REMOVED lines=9> */
.L_x_8749:
        /* <DEDUP_REMOVED lines=14> */
.L_x_8763:
        /* <DEDUP_REMOVED lines=9> */
.L_x_8762:
        /* <DEDUP_REMOVED lines=27> */
.L_x_8765:
        /* <DEDUP_REMOVED lines=14> */
.L_x_8764:
[----:B------:R-:W2:Y:S02]  /*09b0*/  LDG.E.U16 R0, desc[UR36][R2.64] ;  /* 0x0000002402007981 */ /* 0x000ea4000c1e1500 */
[----:B--2---:R-:W-:-:S05]  /*09c0*/  IMAD.U32 R0, R0, 0x10000, RZ ;  /* 0x0001000000007824 */ /* 0x004fca00078e00ff */
[----:B------:R-:W-:-:S04]  /*09d0*/  F2FP.F16.F32.PACK_AB R0, RZ, R0 ;  /* 0x00000000ff00723e */ /* 0x000fc800000000ff */
[----:B------:R-:W-:Y:S01]  /*09e0*/  PRMT R16, R0, 0x7610, R16 ;  /* 0x0000761000107816 */ /* 0x000fe20000000010 */
[----:B------:R-:W-:Y:S06]  /*09f0*/  BRA `(.L_x_8754) ;  /* 0x0000000400d07947 */ /* 0x000fec0003800000 */
.L_x_8761:
        /* <DEDUP_REMOVED lines=13> */
.L_x_8768:
        /* <DEDUP_REMOVED lines=21> */
.L_x_8772:
[----:B------:R-:W-:Y:S05]  /*0c20*/  BSYNC.RECONVERGENT B1 ;  /* 0x0000000000017941 */ /* 0x000fea0003800200 */
.L_x_8771:
[----:B------:R-:W-:Y:S01]  /*0c30*/  IMAD.SHL.U32 R0, R0, 0x100000, RZ ;  /* 0x0010000000007824 */ /* 0x000fe200078e00ff */
[----:B------:R-:W-:-:S04]  /*0c40*/  LEA R2, R2, 0x3b800000, 0x17 ;  /* 0x3b80000002027811 */ /* 0x000fc800078eb8ff */
[----:B------:R-:W-:-:S07]  /*0c50*/  LOP3.LUT R0, R2, R0, R7, 0xfe, !PT ;  /* 0x0000000002007212 */ /* 0x000fce00078efe07 */
.L_x_8770:
[----:B------:R-:W-:Y:S05]  /*0c60*/  BSYNC.RECONVERGENT B0 ;  /* 0x0000000000007941 */ /* 0x000fea0003800200 */
.L_x_8769:
[----:B------:R-:W-:-:S04]  /*0c70*/  F2FP.F16.F32.PACK_AB R0, RZ, R0 ;  /* 0x00000000ff00723e */ /* 0x000fc800000000ff */
[----:B------:R-:W-:Y:S01]  /*0c80*/  PRMT R16, R0, 0x7610, R16 ;  /* 0x0000761000107816 */ /* 0x000fe20000000010 */
[----:B------:R-:W-:Y:S06]  /*0c90*/  BRA `(.L_x_8754) ;  /* 0x0000000400287947 */ /* 0x000fec0003800000 */
.L_x_8767:
        /* <DEDUP_REMOVED lines=21> */
.L_x_8776:
[----:B------:R-:W-:Y:S05]  /*0df0*/  BSYNC.RECONVERGENT B1 ;  /* 0x0000000000017941 */ /* 0x000fea0003800200 */
.L_x_8775:
[----:B------:R-:W-:Y:S01]  /*0e00*/  IMAD.SHL.U32 R0, R0, 0x200000, RZ ;  /* 0x0020000000007824 */ /* 0x000fe200078e00ff */
[----:B------:R-:W-:-:S04]  /*0e10*/  LEA R2, R2, 0x37800000, 0x17 ;  /* 0x3780000002027811 */ /* 0x000fc800078eb8ff */
[----:B------:R-:W-:-:S07]  /*0e20*/  LOP3.LUT R0, R2, R0, R7, 0xfe, !PT ;  /* 0x0000000002007212 */ /* 0x000fce00078efe07 */
.L_x_8774:
[----:B------:R-:W-:Y:S05]  /*0e30*/  BSYNC.RECONVERGENT B0 ;  /* 0x0000000000007941 */ /* 0x000fea0003800200 */
.L_x_8773:
[----:B------:R-:W-:-:S04]  /*0e40*/  F2FP.F16.F32.PACK_AB R0, RZ, R0 ;  /* 0x00000000ff00723e */ /* 0x000fc800000000ff */
[----:B------:R-:W-:Y:S01]  /*0e50*/  PRMT R16, R0, 0x7610, R16 ;  /* 0x0000761000107816 */ /* 0x000fe20000000010 */
[----:B------:R-:W-:Y:S06]  /*0e60*/  BRA `(.L_x_8754) ;  /* 0x0000000000b47947 */ /* 0x000fec0003800000 */
.L_x_8766:
[----:B------:R-:W-:-:S09]  /*0e70*/  UISETP.NE.AND UP0, UPT, UR4, 0x1c, UPT ;  /* 0x0000001c0400788c */ /* 0x000fd2000bf05270 */
[----:B------:R-:W-:Y:S05]  /*0e80*/  BRA.U !UP0, `(.L_x_8777) ;  /* 0x00000001089c7547 */ /* 0x000fea000b800000 */
[----:B------:R-:W-:-:S09]  /*0e90*/  UISETP.NE.AND UP0, UPT, UR4, 0x1d, UPT ;  /* 0x0000001d0400788c */ /* 0x000fd2000bf05270 */
[----:B------:R-:W-:Y:S05]  /*0ea0*/  BRA.U !UP0, `(.L_x_8778) ;  /* 0x0000000108807547 */ /* 0x000fea000b800000 */
[----:B------:R-:W-:-:S09]  /*0eb0*/  UISETP.NE.AND UP0, UPT, UR4, 0x2c, UPT ;  /* 0x0000002c0400788c */ /* 0x000fd2000bf05270 */
[----:B------:R-:W-:Y:S05]  /*0ec0*/  BRA.U !UP0, `(.L_x_8779) ;  /* 0x0000000108487547 */ /* 0x000fea000b800000 */
.L_x_8753:
        /* <DEDUP_REMOVED lines=16> */
.L_x_8780:
[----:B------:R-:W-:Y:S01]  /*0fd0*/  PRMT R16, RZ, 0x7610, R16 ;  /* 0x00007610ff107816 */ /* 0x000fe20000000010 */
[----:B------:R-:W-:Y:S06]  /*0fe0*/  BRA `(.L_x_8754) ;  /* 0x0000000000547947 */ /* 0x000fec0003800000 */
.L_x_8779:
        /* <DEDUP_REMOVED lines=8> */
.L_x_8782:
[----:B------:R-:W-:Y:S05]  /*1070*/  BSYNC.RECONVERGENT B0 ;  /* 0x0000000000007941 */ /* 0x000fea0003800200 */
.L_x_8781:
[----:B------:R-:W-:-:S04]  /*1080*/  F2FP.F16.F32.PACK_AB R0, RZ, R0 ;  /* 0x00000000ff00723e */ /* 0x000fc800000000ff */
[----:B------:R-:W-:Y:S01]  /*1090*/  PRMT R16, R0, 0x7610, R16 ;  /* 0x0000761000107816 */ /* 0x000fe20000000010 */
[----:B------:R-:W-:Y:S06]  /*10a0*/  BRA `(.L_x_8754) ;  /* 0x0000000000247947 */ /* 0x000fec0003800000 */
.L_x_8778:
[----:B------:R-:W2:Y:S02]  /*10b0*/  LDG.E.64 R2, desc[UR36][R2.64] ;  /* 0x0000002402027981 */ /* 0x000ea4000c1e1b00 */
[----:B--2---:R-:W0:Y:S02]  /*10c0*/  I2F.U64 R0, R2 ;  /* 0x0000000200007312 */ /* 0x004e240000301000 */
[----:B0-----:R-:W-:-:S04]  /*10d0*/  F2FP.F16.F32.PACK_AB R0, RZ, R0 ;  /* 0x00000000ff00723e */ /* 0x001fc800000000ff */
[----:B------:R-:W-:Y:S01]  /*10e0*/  PRMT R16, R0, 0x7610, R16 ;  /* 0x0000761000107816 */ /* 0x000fe20000000010 */
[----:B------:R-:W-:Y:S06]  /*10f0*/  BRA `(.L_x_8754) ;  /* 0x0000000000107947 */ /* 0x000fec0003800000 */
.L_x_8777:
[----:B------:R-:W2:Y:S02]  /*1100*/  LDG.E R2, desc[UR36][R2.64] ;  /* 0x0000002402027981 */ /* 0x000ea4000c1e1900 */
[----:B--2---:R-:W-:-:S04]  /*1110*/  I2FP.F32.U32 R0, R2 ;  /* 0x0000000200007245 */ /* 0x004fc80000201000 */
[----:B------:R-:W-:-:S04]  /*1120*/  F2FP.F16.F32.PACK_AB R0, RZ, R0 ;  /* 0x00000000ff00723e */ /* 0x000fc800000000ff */
[----:B------:R-:W-:-:S07]  /*1130*/  PRMT R16, R0, 0x7610, R16 ;  /* 0x0000761000107816 */ /* 0x000fce0000000010 */
.L_x_8754:
[----:B------:R-:W-:-:S07]  /*1140*/  VIADD R22, R19, 0x80 ;  /* 0x0000008013167836 */ /* 0x000fce0000000000 */
.L_x_8748:
[----:B------:R-:W-:Y:S05]  /*1150*/  BSYNC.RECONVERGENT B6 ;  /* 0x0000000000067941 */ /* 0x000fea0003800200 */
.L_x_8747:
        /* <DEDUP_REMOVED lines=26> */
.L_x_8788:
[----:B------:R-:W2:Y:S02]  /*1300*/  LDG.E.U8 R2, desc[UR36][R2.64] ;  /* 0x0000002402027981 */ /* 0x000ea4000c1e1100 */
[----:B--2---:R-:W-:-:S04]  /*1310*/  I2FP.F32.U32 R0, R2 ;  /* 0x0000000200007245 */ /* 0x004fc80000201000 */
[----:B------:R-:W-:-:S04]  /*1320*/  F2FP.F16.F32.PACK_AB R0, RZ, R0 ;  /* 0x00000000ff00723e */ /* 0x000fc800000000ff */
[----:B------:R-:W-:Y:S01]  /*1330*/  PRMT R23, R0, 0x7610, R23 ;  /* 0x0000761000177816 */ /* 0x000fe20000000017 */
[----:B------:R-:W-:Y:S06]  /*1340*/  BRA `(.L_x_8790) ;  /* 0x0000000c00b47947 */ /* 0x000fec0003800000 */
.L_x_8787:
        /* <DEDUP_REMOVED lines=11> */
.L_x_8792:
[----:B------:R-:W2:Y:S02]  /*1400*/  LDG.E R2, desc[UR36][R2.64] ;  /* 0x0000002402027981 */ /* 0x000ea4000c1e1900 */
[----:B--2---:R-:W-:-:S04]  /*1410*/  I2FP.F32.S32 R0, R2 ;  /* 0x0000000200007245 */ /* 0x004fc80000201400 */
[----:B------:R-:W-:-:S04]  /*1420*/  F2FP.F16.F32.PACK_AB R0, RZ, R0 ;  /* 0x00000000ff00723e */ /* 0x000fc800000000ff */
[----:B------:R-:W-:Y:S01]  /*1430*/  PRMT R23, R0, 0x7610, R23 ;  /* 0x0000761000177816 */ /* 0x000fe20000000017 */
[----:B------:R-:W-:Y:S06]  /*1440*/  BRA `(.L_x_8790) ;  /* 0x0000000c00747947 */ /* 0x000fec0003800000 */
.L_x_8791:
[----:B------:R-:W2:Y:S02]  /*1450*/  LDG.E.U16 R2, desc[UR36][R2.64] ;  /* 0x0000002402027981 */ /* 0x000ea4000c1e1500 */
[----:B--2---:R-:W0:Y:S02]  /*1460*/  I2F.S16 R0, R2 ;  /* 0x0000000200007306 */ /* 0x004e240000101400 */
[----:B0-----:R-:W-:-:S04]  /*1470*/  F2FP.F16.F32.PACK_AB R0, RZ, R0 ;  /* 0x00000000ff00723e */ /* 0x001fc800000000ff */
[----:B------:R-:W-:Y:S01]  /*1480*/  PRMT R23, R0, 0x7610, R23 ;  /* 0x0000761000177816 */ /* 0x000fe20000000017 */
[----:B------:R-:W-:Y:S06]  /*1490*/  BRA `(.L_x_8790) ;  /* 0x0000000c00607947 */ /* 0x000fec0003800000 */
.L_x_8786:
        /* <DEDUP_REMOVED lines=9> */
.L_x_8794:
[----:B------:R0:W5:Y:S01]  /*1530*/  LDG.E.U16 R23, desc[UR36][R2.64] ;  /* 0x0000002402177981 */ /* 0x000162000c1e1500 */
[----:B------:R-:W-:Y:S05]  /*1540*/  BRA `(.L_x_8790) ;  /* 0x0000000c00347947 */ /* 0x000fea0003800000 */
.L_x_8793:
        /* <DEDUP_REMOVED lines=9> */
.L_x_8796:
[----:B------:R1:W5:Y:S01]  /*15e0*/  LDG.E.U16 R23, desc[UR36][R2.64] ;  /* 0x0000002402177981 */ /* 0x000362000c1e1500 */
[----:B------:R-:W-:Y:S05]  /*15f0*/  BRA `(.L_x_8790) ;  /* 0x0000000c00087947 */ /* 0x000fea0003800000 */
.L_x_8795:
        /* <DEDUP_REMOVED lines=9> */
.L_x_8785:
        /* <DEDUP_REMOVED lines=14> */
.L_x_8799:
        /* <DEDUP_REMOVED lines=9> */
.L_x_8798:
        /* <DEDUP_REMOVED lines=27> */
.L_x_8801:
        /* <DEDUP_REMOVED lines=14> */
.L_x_8800:
[----:B------:R-:W2:Y:S02]  /*1a90*/  LDG.E.U16 R0, desc[UR36][R2.64] ;  /* 0x0000002402007981 */ /* 0x000ea4000c1e1500 */
[----:B--2---:R-:W-:-:S05]  /*1aa0*/  IMAD.U32 R0, R0, 0x10000, RZ ;  /* 0x0001000000007824 */ /* 0x004fca00078e00ff */
[----:B------:R-:W-:-:S04]  /*1ab0*/  F2FP.F16.F32.PACK_AB R0, RZ, R0 ;  /* 0x00000000ff00723e */ /* 0x000fc800000000ff */
[----:B------:R-:W-:Y:S01]  /*1ac0*/  PRMT R23, R0, 0x7610, R23 ;  /* 0x0000761000177816 */ /* 0x000fe20000000017 */
[----:B------:R-:W-:Y:S06]  /*1ad0*/  BRA `(.L_x_8790) ;  /* 0x0000000400d07947 */ /* 0x000fec0003800000 */
.L_x_8797:
        /* <DEDUP_REMOVED lines=13> */
.L_x_8804:
        /* <DEDUP_REMOVED lines=21> */
.L_x_8808:
[----:B------:R-:W-:Y:S05]  /*1d00*/  BSYNC.RECONVERGENT B1 ;  /* 0x0000000000017941 */ /* 0x000fea0003800200 */
.L_x_8807:
[----:B------:R-:W-:Y:S01]  /*1d10*/  IMAD.SHL.U32 R0, R0, 0x100000, RZ ;  /* 0x0010000000007824 */ /* 0x000fe200078e00ff */
[----:B------:R-:W-:-:S04]  /*1d20*/  LEA R2, R2, 0x3b800000, 0x17 ;  /* 0x3b80000002027811 */ /* 0x000fc800078eb8ff */
[----:B------:R-:W-:-:S07]  /*1d30*/  LOP3.LUT R0, R2, R0, R7, 0xfe, !PT ;  /* 0x0000000002007212 */ /* 0x000fce00078efe07 */
.L_x_8806:
[----:B------:R-:W-:Y:S05]  /*1d40*/  BSYNC.RECONVERGENT B0 ;  /* 0x0000000000007941 */ /* 0x000fea0003800200 */
.L_x_8805:
[----:B------:R-:W-:-:S04]  /*1d50*/  F2FP.F16.F32.PACK_AB R0, RZ, R0 ;  /* 0x00000000ff00723e */ /* 0x000fc800000000ff */
[----:B------:R-:W-:Y:S01]  /*1d60*/  PRMT R23, R0, 0x7610, R23 ;  /* 0x0000761000177816 */ /* 0x000fe20000000017 */
[----:B------:R-:W-:Y:S06]  /*1d70*/  BRA `(.L_x_8790) ;  /* 0x0000000400287947 */ /* 0x000fec0003800000 */
.L_x_8803:
        /* <DEDUP_REMOVED lines=21> */
.L_x_8812:
[----:B------:R-:W-:Y:S05]  /*1ed0*/  BSYNC.RECONVERGENT B1 ;  /* 0x0000000000017941 */ /* 0x000fea0003800200 */
.L_x_8811:
[----:B------:R-:W-:Y:S01]  /*1ee0*/  IMAD.SHL.U32 R0, R0, 0x200000, RZ ;  /* 0x0020000000007824 */ /* 0x000fe200078e00ff */
[----:B------:R-:W-:-:S04]  /*1ef0*/  LEA R2, R2, 0x37800000, 0x17 ;  /* 0x3780000002027811 */ /* 0x000fc800078eb8ff */
[----:B------:R-:W-:-:S07]  /*1f00*/  LOP3.LUT R0, R2, R0, R7, 0xfe, !PT ;  /* 0x0000000002007212 */ /* 0x000fce00078efe07 */
.L_x_8810:
[----:B------:R-:W-:Y:S05]  /*1f10*/  BSYNC.RECONVERGENT B0 ;  /* 0x0000000000007941 */ /* 0x000fea0003800200 */
.L_x_8809:
[----:B------:R-:W-:-:S04]  /*1f20*/  F2FP.F16.F32.PACK_AB R0, RZ, R0 ;  /* 0x00000000ff00723e */ /* 0x000fc800000000ff */
[----:B------:R-:W-:Y:S01]  /*1f30*/  PRMT R23, R0, 0x7610, R23 ;  /* 0x0000761000177816 */ /* 0x000fe20000000017 */
[----:B------:R-:W-:Y:S06]  /*1f40*/  BRA `(.L_x_8790) ;  /* 0x0000000000b47947 */ /* 0x000fec0003800000 */
.L_x_8802:
        /* <DEDUP_REMOVED lines=14> */
.L_x_8816:
[----:B------:R-:W-:Y:S05]  /*2030*/  BSYNC.RECONVERGENT B0 ;  /* 0x0000000000007941 */ /* 0x000fea0003800200 */
.L_x_8815:
[----:B------:R-:W-:-:S04]  /*2040*/  F2FP.F16.F32.PACK_AB R0, RZ, R0 ;  /* 0x00000000ff00723e */ /* 0x000fc800000000ff */
[----:B------:R-:W-:Y:S01]  /*2050*/  PRMT R23, R0, 0x7610, R23 ;  /* 0x0000761000177816 */ /* 0x000fe20000000017 */
[----:B------:R-:W-:Y:S06]  /*2060*/  BRA `(.L_x_8790) ;  /* 0x00000000006c7947 */ /* 0x000fec0003800000 */
.L_x_8789:
        /* <DEDUP_REMOVED lines=16> */
.L_x_8817:
[----:B------:R-:W-:Y:S01]  /*2170*/  PRMT R23, RZ, 0x7610, R23 ;  /* 0x00007610ff177816 */ /* 0x000fe20000000017 */
[----:B------:R-:W-:Y:S06]  /*2180*/  BRA `(.L_x_8790) ;  /* 0x0000000000247947 */ /* 0x000fec0003800000 */
.L_x_8814:
[----:B------:R-:W2:Y:S02]  /*2190*/  LDG.E.64 R2, desc[UR36][R2.64] ;  /* 0x0000002402027981 */ /* 0x000ea4000c1e1b00 */
[----:B--2---:R-:W0:Y:S02]  /*21a0*/  I2F.U64 R0, R2 ;  /* 0x0000000200007312 */ /* 0x004e240000301000 */
[----:B0-----:R-:W-:-:S04]  /*21b0*/  F2FP.F16.F32.PACK_AB R0, RZ, R0 ;  /* 0x00000000ff00723e */ /* 0x001fc800000000ff */
[----:B------:R-:W-:Y:S01]  /*21c0*/  PRMT R23, R0, 0x7610, R23 ;  /* 0x0000761000177816 */ /* 0x000fe20000000017 */
[----:B------:R-:W-:Y:S06]  /*21d0*/  BRA `(.L_x_8790) ;  /* 0x0000000000107947 */ /* 0x000fec0003800000 */
.L_x_8813:
[----:B------:R-:W2:Y:S02]  /*21e0*/  LDG.E R2, desc[UR36][R2.64] ;  /* 0x0000002402027981 */ /* 0x000ea4000c1e1900 */
[----:B--2---:R-:W-:-:S04]  /*21f0*/  I2FP.F32.U32 R0, R2 ;  /* 0x0000000200007245 */ /* 0x004fc80000201000 */
[----:B------:R-:W-:-:S04]  /*2200*/  F2FP.F16.F32.PACK_AB R0, RZ, R0 ;  /* 0x00000000ff00723e */ /* 0x000fc800000000ff */
[----:B------:R-:W-:-:S07]  /*2210*/  PRMT R23, R0, 0x7610, R23 ;  /* 0x0000761000177816 */ /* 0x000fce0000000017 */
.L_x_8790:
[----:B------:R-:W-:-:S07]  /*2220*/  VIADD R22, R22, 0x80 ;  /* 0x0000008016167836 */ /* 0x000fce0000000000 */
.L_x_8784:
[----:B------:R-:W-:Y:S05]  /*2230*/  BSYNC.RECONVERGENT B6 ;  /* 0x0000000000067941 */ /* 0x000fea0003800200 */
.L_x_8783:
        /* <DEDUP_REMOVED lines=26> */
.L_x_8823:
[----:B------:R-:W2:Y:S02]  /*23e0*/  LDG.E.U8 R2, desc[UR36][R2.64] ;  /* 0x0000002402027981 */ /* 0x000ea4000c1e1100 */
[----:B--2---:R-:W-:-:S04]  /*23f0*/  I2FP.F32.U32 R0, R2 ;  /* 0x0000000200007245 */ /* 0x004fc80000201000 */
[----:B------:R-:W-:-:S04]  /*2400*/  F2FP.F16.F32.PACK_AB R0, RZ, R0 ;  /* 0x00000000ff00723e */ /* 0x000fc800000000ff */
[----:B------:R-:W-:Y:S01]  /*2410*/  PRMT R24, R0, 0x7610, R24 ;  /* 0x0000761000187816 */ /* 0x000fe20000000018 */
[----:B------:R-:W-:Y:S06]  /*2420*/  BRA `(.L_x_8825) ;  /* 0x0000000c00b47947 */ /* 0x000fec0003800000 */
.L_x_8822:
        /* <DEDUP_REMOVED lines=11> */
.L_x_8827:
[----:B------:R-:W2:Y:S02]  /*24e0*/  LDG.E R2, desc[UR36][R2.64] ;  /* 0x0000002402027981 */ /* 0x000ea4000c1e1900 */
[----:B--2---:R-:W-:-:S04]  /*24f0*/  I2FP.F32.S32 R0, R2 ;  /* 0x0000000200007245 */ /* 0x004fc80000201400 */
[----:B------:R-:W-:-:S04]  /*2500*/  F2FP.F16.F32.PACK_AB R0, RZ, R0 ;  /* 0x00000000ff00723e */ /* 0x000fc800000000ff */
[----:B------:R-:W-:Y:S01]  /*2510*/  PRMT R24, R0, 0x7610, R24 ;  /* 0x0000761000187816 */ /* 0x000fe20000000018 */
[----:B------:R-:W-:Y:S06]  /*2520*/  BRA `(.L_x_8825) ;  /* 0x0000000c00747947 */ /* 0x000fec0003800000 */
.L_x_8826:
[----:B------:R-:W2:Y:S02]  /*2530*/  LDG.E.U16 R2, desc[UR36][R2.64] ;  /* 0x0000002402027981 */ /* 0x000ea4000c1e1500 */
[----:B--2---:R-:W0:Y:S02]  /*2540*/  I2F.S16 R0, R2 ;  /* 0x0000000200007306 */ /* 0x004e240000101400 */
[----:B0-----:R-:W-:-:S04]  /*2550*/  F2FP.F16.F32.PACK_AB R0, RZ, R0 ;  /* 0x00000000ff00723e */ /* 0x001fc800000000ff */
[----:B------:R-:W-:Y:S01]  /*2560*/  PRMT R24, R0, 0x7610, R24 ;  /* 0x0000761000187816 */ /* 0x000fe20000000018 */
[----:B------:R-:W-:Y:S06]  /*2570*/  BRA `(.L_x_8825) ;  /* 0x0000000c00607947 */ /* 0x000fec0003800000 */
.L_x_8821:
        /* <DEDUP_REMOVED lines=9> */
.L_x_8829:
[----:B------:R0:W5:Y:S01]  /*2610*/  LDG.E.U16 R24, desc[UR36][R2.64] ;  /* 0x0000002402187981 */ /* 0x000162000c1e1500 */
[----:B------:R-:W-:Y:S05]  /*2620*/  BRA `(.L_x_8825) ;  /* 0x0000000c00347947 */ /* 0x000fea0003800000 */
.L_x_8828:
        /* <DEDUP_REMOVED lines=9> */
.L_x_8831:
[----:B------:R1:W5:Y:S01]  /*26c0*/  LDG.E.U16 R24, desc[UR36][R2.64] ;  /* 0x0000002402187981 */ /* 0x000362000c1e1500 */
[----:B------:R-:W-:Y:S05]  /*26d0*/  BRA `(.L_x_8825) ;  /* 0x0000000c00087947 */ /* 0x000fea0003800000 */
.L_x_8830:
        /* <DEDUP_REMOVED lines=9> */
.L_x_8820:
        /* <DEDUP_REMOVED lines=14> */
.L_x_8834:
        /* <DEDUP_REMOVED lines=9> */
.L_x_8833:
        /* <DEDUP_REMOVED lines=27> */
.L_x_8836:
        /* <DEDUP_REMOVED lines=14> */
.L_x_8835:
[----:B------:R-:W2:Y:S02]  /*2b70*/  LDG.E.U16 R0, desc[UR36][R2.64] ;  /* 0x0000002402007981 */ /* 0x000ea4000c1e1500 */
[----:B--2---:R-:W-:-:S05]  /*2b80*/  IMAD.U32 R0, R0, 0x10000, RZ ;  /* 0x0001000000007824 */ /* 0x004fca00078e00ff */
[----:B------:R-:W-:-:S04]  /*2b90*/  F2FP.F16.F32.PACK_AB R0, RZ, R0 ;  /* 0x00000000ff00723e */ /* 0x000fc800000000ff */
[----:B------:R-:W-:Y:S01]  /*2ba0*/  PRMT R24, R0, 0x7610, R24 ;  /* 0x0000761000187816 */ /* 0x000fe20000000018 */
[----:B------:R-:W-:Y:S06]  /*2bb0*/  BRA `(.L_x_8825) ;  /* 0x0000000400d07947 */ /* 0x000fec0003800000 */
.L_x_8832:
        /* <DEDUP_REMOVED lines=13> */
.L_x_8839:
        /* <DEDUP_REMOVED lines=21> */
.L_x_8843:
[----:B------:R-:W-:Y:S05]  /*2de0*/  BSYNC.RECONVERGENT B1 ;  /* 0x0000000000017941 */ /* 0x000fea0003800200 */
.L_x_8842:
[----:B------:R-:W-:Y:S01]  /*2df0*/  IMAD.SHL.U32 R0, R0, 0x100000, RZ ;  /* 0x0010000000007824 */ /* 0x000fe200078e00ff */
[----:B------:R-:W-:-:S04]  /*2e00*/  LEA R2, R2, 0x3b800000, 0x17 ;  /* 0x3b80000002027811 */ /* 0x000fc800078eb8ff */
[----:B------:R-:W-:-:S07]  /*2e10*/  LOP3.LUT R0, R2, R0, R7, 0xfe, !PT ;  /* 0x0000000002007212 */ /* 0x000fce00078efe07 */
.L_x_8841:
[----:B------:R-:W-:Y:S05]  /*2e20*/  BSYNC.RECONVERGENT B0 ;  /* 0x0000000000007941 */ /* 0x000fea0003800200 */
.L_x_8840:
[----:B------:R-:W-:-:S04]  /*2e30*/  F2FP.F16.F32.PACK_AB R0, RZ, R0 ;  /* 0x00000000ff00723e */ /* 0x000fc800000000ff */
[----:B------:R-:W-:Y:S01]  /*2e40*/  PRMT R24, R0, 0x7610, R24 ;  /* 0x0000761000187816 */ /* 0x000fe20000000018 */
[----:B------:R-:W-:Y:S06]  /*2e50*/  BRA `(.L_x_8825) ;  /* 0x0000000400287947 */ /* 0x000fec0003800000 */
.L_x_8838:
        /* <DEDUP_REMOVED lines=21> */
.L_x_8847:
[----:B------:R-:W-:Y:S05]  /*2fb0*/  BSYNC.RECONVERGENT B1 ;  /* 0x0000000000017941 */ /* 0x000fea0003800200 */
.L_x_8846:
[----:B------:R-:W-:Y:S01]  /*2fc0*/  IMAD.SHL.U32 R0, R0, 0x200000, RZ ;  /* 0x0020000000007824 */ /* 0x000fe200078e00ff */
[----:B------:R-:W-:-:S04]  /*2fd0*/  LEA R2, R2, 0x37800000, 0x17 ;  /* 0x3780000002027811 */ /* 0x000fc800078eb8ff */
[----:B------:R-:W-:-:S07]  /*2fe0*/  LOP3.LUT R0, R2, R0, R7, 0xfe, !PT ;  /* 0x0000000002007212 */ /* 0x000fce00078efe07 */
.L_x_8845:
[----:B------:R-:W-:Y:S05]  /*2ff0*/  BSYNC.RECONVERGENT B0 ;  /* 0x0000000000007941 */ /* 0x000fea0003800200 */
.L_x_8844:
[----:B------:R-:W-:-:S04]  /*3000*/  F2FP.F16.F32.PACK_AB R0, RZ, R0 ;  /* 0x00000000ff00723e */ /* 0x000fc800000000ff */
[----:B------:R-:W-:Y:S01]  /*3010*/  PRMT R24, R0, 0x7610, R24 ;  /* 0x0000761000187816 */ /* 0x000fe20000000018 */
[----:B------:R-:W-:Y:S06]  /*3020*/  BRA `(.L_x_8825) ;  /* 0x0000000000b47947 */ /* 0x000fec0003800000 */
.L_x_8837:
        /* <DEDUP_REMOVED lines=14> */
.L_x_8851:
[----:B------:R-:W-:Y:S05]  /*3110*/  BSYNC.RECONVERGENT B0 ;  /* 0x0000000000007941 */ /* 0x000fea0003800200 */
.L_x_8850:
[----:B------:R-:W-:-:S04]  /*3120*/  F2FP.F16.F32.PACK_AB R0, RZ, R0 ;  /* 0x00000000ff00723e */ /* 0x000fc800000000ff */
[----:B------:R-:W-:Y:S01]  /*3130*/  PRMT R24, R0, 0x7610, R24 ;  /* 0x0000761000187816 */ /* 0x000fe20000000018 */
[----:B------:R-:W-:Y:S06]  /*3140*/  BRA `(.L_x_8825) ;  /* 0x00000000006c7947 */ /* 0x000fec0003800000 */
.L_x_8824:
        /* <DEDUP_REMOVED lines=16> */
.L_x_8852:
[----:B------:R-:W-:Y:S01]  /*3250*/  PRMT R24, RZ, 0x7610, R24 ;  /* 0x00007610ff187816 */ /* 0x000fe20000000018 */
[----:B------:R-:W-:Y:S06]  /*3260*/  BRA `(.L_x_8825) ;  /* 0x0000000000247947 */ /* 0x000fec0003800000 */
.L_x_8849:
[----:B------:R-:W2:Y:S02]  /*3270*/  LDG.E.64 R2, desc[UR36][R2.64] ;  /* 0x0000002402027981 */ /* 0x000ea4000c1e1b00 */
[----:B--2---:R-:W0:Y:S02]  /*3280*/  I2F.U64 R0, R2 ;  /* 0x0000000200007312 */ /* 0x004e240000301000 */
[----:B0-----:R-:W-:-:S04]  /*3290*/  F2FP.F16.F32.PACK_AB R0, RZ, R0 ;  /* 0x00000000ff00723e */ /* 0x001fc800000000ff */
[----:B------:R-:W-:Y:S01]  /*32a0*/  PRMT R24, R0, 0x7610, R24 ;  /* 0x0000761000187816 */ /* 0x000fe20000000018 */
[----:B------:R-:W-:Y:S06]  /*32b0*/  BRA `(.L_x_8825) ;  /* 0x0000000000107947 */ /* 0x000fec0003800000 */
.L_x_8848:
[----:B------:R-:W2:Y:S02]  /*32c0*/  LDG.E R2, desc[UR36][R2.64] ;  /* 0x0000002402027981 */ /* 0x000ea4000c1e1900 */
[----:B--2---:R-:W-:-:S04]  /*32d0*/  I2FP.F32.U32 R0, R2 ;  /* 0x0000000200007245 */ /* 0x004fc80000201000 */
[----:B------:R-:W-:-:S04]  /*32e0*/  F2FP.F16.F32.PACK_AB R0, RZ, R0 ;  /* 0x00000000ff00723e */ /* 0x000fc800000000ff */
[----:B------:R-:W-:-:S07]  /*32f0*/  PRMT R24, R0, 0x7610, R24 ;  /* 0x0000761000187816 */ /* 0x000fce0000000018 */
.L_x_8825:
[----:B------:R-:W-:-:S07]  /*3300*/  VIADD R22, R22, 0x80 ;  /* 0x0000008016167836 */ /* 0x000fce0000000000 */
.L_x_8819:
[----:B------:R-:W-:Y:S05]  /*3310*/  BSYNC.RECONVERGENT B6 ;  /* 0x0000000000067941 */ /* 0x000fea0003800200 */
.L_x_8818:
        /* <DEDUP_REMOVED lines=25> */
.L_x_8858:
[----:B------:R-:W2:Y:S02]  /*34b0*/  LDG.E.U8 R2, desc[UR36][R2.64] ;  /* 0x0000002402027981 */ /* 0x000ea4000c1e1100 */
[----:B--2---:R-:W-:-:S04]  /*34c0*/  I2FP.F32.U32 R0, R2 ;  /* 0x0000000200007245 */ /* 0x004fc80000201000 */
[----:B------:R-:W-:Y:S01]  /*34d0*/  F2FP.F16.F32.PACK_AB R0, RZ, R0 ;  /* 0x00000000ff00723e */ /* 0x000fe200000000ff */
[----:B------:R-:W-:Y:S06]  /*34e0*/  BRA `(.L_x_8854) ;  /* 0x0000000c007c7947 */ /* 0x000fec0003800000 */
.L_x_8857:
        /* <DEDUP_REMOVED lines=10> */
.L_x_8861:
[----:B------:R-:W2:Y:S02]  /*3590*/  LDG.E R2, desc[UR36][R2.64] ;  /* 0x0000002402027981 */ /* 0x000ea4000c1e1900 */
[----:B--2---:R-:W-:-:S04]  /*35a0*/  I2FP.F32.S32 R0, R2 ;  /* 0x0000000200007245 */ /* 0x004fc80000201400 */
[----:B------:R-:W-:Y:S01]  /*35b0*/  F2FP.F16.F32.PACK_AB R0, RZ, R0 ;  /* 0x00000000ff00723e */ /* 0x000fe200000000ff */
[----:B------:R-:W-:Y:S06]  /*35c0*/  BRA `(.L_x_8854) ;  /* 0x0000000c00447947 */ /* 0x000fec0003800000 */
.L_x_8860:
[----:B------:R-:W2:Y:S02]  /*35d0*/  LDG.E.U16 R2, desc[UR36][R2.64] ;  /* 0x0000002402027981 */ /* 0x000ea4000c1e1500 */
[----:B--2---:R-:W0:Y:S02]  /*35e0*/  I2F.S16 R0, R2 ;  /* 0x0000000200007306 */ /* 0x004e240000101400 */
[----:B0-----:R-:W-:Y:S01]  /*35f0*/  F2FP.F16.F32.PACK_AB R0, RZ, R0 ;  /* 0x00000000ff00723e */ /* 0x001fe200000000ff */
[----:B------:R-:W-:Y:S06]  /*3600*/  BRA `(.L_x_8854) ;  /* 0x0000000c00347947 */ /* 0x000fec0003800000 */
.L_x_8856:
        /* <DEDUP_REMOVED lines=9> */
.L_x_8863:
[----:B------:R2:W5:Y:S01]  /*36a0*/  LDG.E.U16 R0, desc[UR36][R2.64] ;  /* 0x0000002402007981 */ /* 0x000562000c1e1500 */
[----:B------:R-:W-:Y:S05]  /*36b0*/  BRA `(.L_x_8854) ;  /* 0x0000000c00087947 */ /* 0x000fea0003800000 */
.L_x_8862:
        /* <DEDUP_REMOVED lines=9> */
.L_x_8865:
[----:B------:R3:W5:Y:S01]  /*3750*/  LDG.E.U16 R0, desc[UR36][R2.64] ;  /* 0x0000002402007981 */ /* 0x000762000c1e1500 */
[----:B------:R-:W-:Y:S05]  /*3760*/  BRA `(.L_x_8854) ;  /* 0x0000000800dc7947 */ /* 0x000fea0003800000 */
.L_x_8864:
        /* <DEDUP_REMOVED lines=8> */
.L_x_8855:
        /* <DEDUP_REMOVED lines=13> */
.L_x_8868:
        /* <DEDUP_REMOVED lines=8> */
.L_x_8867:
        /* <DEDUP_REMOVED lines=27> */
.L_x_8870:
        /* <DEDUP_REMOVED lines=13> */
.L_x_8869:
[----:B------:R-:W2:Y:S02]  /*3bc0*/  LDG.E.U16 R0, desc[UR36][R2.64] ;  /* 0x0000002402007981 */ /* 0x000ea4000c1e1500 */
[----:B--2---:R-:W-:-:S05]  /*3bd0*/  IMAD.U32 R0, R0, 0x10000, RZ ;  /* 0x0001000000007824 */ /* 0x004fca00078e00ff */
[----:B------:R-:W-:Y:S01]  /*3be0*/  F2FP.F16.F32.PACK_AB R0, RZ, R0 ;  /* 0x00000000ff00723e */ /* 0x000fe200000000ff */
[----:B------:R-:W-:Y:S06]  /*3bf0*/  BRA `(.L_x_8854) ;  /* 0x0000000400b87947 */ /* 0x000fec0003800000 */
.L_x_8866:
        /* <DEDUP_REMOVED lines=12> */
.L_x_8873:
        /* <DEDUP_REMOVED lines=21> */
.L_x_8877:
[----:B------:R-:W-:Y:S05]  /*3e10*/  BSYNC.RECONVERGENT B1 ;  /* 0x0000000000017941 */ /* 0x000fea0003800200 */
.L_x_8876:
[----:B------:R-:W-:Y:S01]  /*3e20*/  IMAD.SHL.U32 R0, R0, 0x100000, RZ ;  /* 0x0010000000007824 */ /* 0x000fe200078e00ff */
[----:B------:R-:W-:-:S04]  /*3e30*/  LEA R2, R2, 0x3b800000, 0x17 ;  /* 0x3b80000002027811 */ /* 0x000fc800078eb8ff */
[----:B------:R-:W-:-:S07]  /*3e40*/  LOP3.LUT R0, R2, R0, R7, 0xfe, !PT ;  /* 0x0000000002007212 */ /* 0x000fce00078efe07 */
.L_x_8875:
[----:B------:R-:W-:Y:S05]  /*3e50*/  BSYNC.RECONVERGENT B0 ;  /* 0x0000000000007941 */ /* 0x000fea0003800200 */
.L_x_8874:
[----:B------:R-:W-:Y:S01]  /*3e60*/  F2FP.F16.F32.PACK_AB R0, RZ, R0 ;  /* 0x00000000ff00723e */ /* 0x000fe200000000ff */
[----:B------:R-:W-:Y:S06]  /*3e70*/  BRA `(.L_x_8854) ;  /* 0x0000000400187947 */ /* 0x000fec0003800000 */
.L_x_8872:
        /* <DEDUP_REMOVED lines=21> */
.L_x_8881:
[----:B------:R-:W-:Y:S05]  /*3fd0*/  BSYNC.RECONVERGENT B1 ;  /* 0x0000000000017941 */ /* 0x000fea0003800200 */
.L_x_8880:
[----:B------:R-:W-:Y:S01]  /*3fe0*/  IMAD.SHL.U32 R0, R0, 0x200000, RZ ;  /* 0x0020000000007824 */ /* 0x000fe200078e00ff */
[----:B------:R-:W-:-:S04]  /*3ff0*/  LEA R2, R2, 0x37800000, 0x17 ;  /* 0x3780000002027811 */ /* 0x000fc800078eb8ff */
[----:B------:R-:W-:-:S07]  /*4000*/  LOP3.LUT R0, R2, R0, R7, 0xfe, !PT ;  /* 0x0000000002007212 */ /* 0x000fce00078efe07 */
.L_x_8879:
[----:B------:R-:W-:Y:S05]  /*4010*/  BSYNC.RECONVERGENT B0 ;  /* 0x0000000000007941 */ /* 0x000fea0003800200 */
.L_x_8878:
[----:B------:R-:W-:Y:S01]  /*4020*/  F2FP.F16.F32.PACK_AB R0, RZ, R0 ;  /* 0x00000000ff00723e */ /* 0x000fe200000000ff */
[----:B------:R-:W-:Y:S06]  /*4030*/  BRA `(.L_x_8854) ;  /* 0x0000000000a87947 */ /* 0x000fec0003800000 */
.L_x_8871:
        /* <DEDUP_REMOVED lines=14> */
.L_x_8885:
[----:B------:R-:W-:Y:S05]  /*4120*/  BSYNC.RECONVERGENT B0 ;  /* 0x0000000000007941 */ /* 0x000fea0003800200 */
.L_x_8884:
[----:B------:R-:W-:Y:S01]  /*4130*/  F2FP.F16.F32.PACK_AB R0, RZ, R0 ;  /* 0x00000000ff00723e */ /* 0x000fe200000000ff */
[----:B------:R-:W-:Y:S06]  /*4140*/  BRA `(.L_x_8854) ;  /* 0x0000000000647947 */ /* 0x000fec0003800000 */
.L_x_8859:
        /* <DEDUP_REMOVED lines=16> */
.L_x_8886:
[----:B------:R-:W-:Y:S01]  /*4250*/  PRMT R0, RZ, 0x7610, R0 ;  /* 0x00007610ff007816 */ /* 0x000fe20000000000 */
[----:B------:R-:W-:Y:S06]  /*4260*/  BRA `(.L_x_8854) ;  /* 0x00000000001c7947 */ /* 0x000fec0003800000 */
.L_x_8883:
[----:B------:R-:W2:Y:S02]  /*4270*/  LDG.E.64 R2, desc[UR36][R2.64] ;  /* 0x0000002402027981 */ /* 0x000ea4000c1e1b00 */
[----:B--2---:R-:W0:Y:S02]  /*4280*/  I2F.U64 R0, R2 ;  /* 0x0000000200007312 */ /* 0x004e240000301000 */
[----:B0-----:R-:W-:Y:S01]  /*4290*/  F2FP.F16.F32.PACK_AB R0, RZ, R0 ;  /* 0x00000000ff00723e */ /* 0x001fe200000000ff */
[----:B------:R-:W-:Y:S06]  /*42a0*/  BRA `(.L_x_8854) ;  /* 0x00000000000c7947 */ /* 0x000fec0003800000 */
.L_x_8882:
[----:B------:R-:W2:Y:S02]  /*42b0*/  LDG.E R2, desc[UR36][R2.64] ;  /* 0x0000002402027981 */ /* 0x000ea4000c1e1900 */
[----:B--2---:R-:W-:-:S04]  /*42c0*/  I2FP.F32.U32 R0, R2 ;  /* 0x0000000200007245 */ /* 0x004fc80000201000 */
[----:B------:R-:W-:-:S07]  /*42d0*/  F2FP.F16.F32.PACK_AB R0, RZ, R0 ;  /* 0x00000000ff00723e */ /* 0x000fce00000000ff */
.L_x_8854:
[----:B------:R-:W-:Y:S05]  /*42e0*/  BSYNC.RECONVERGENT B6 ;  /* 0x0000000000067941 */ /* 0x000fea0003800200 */
.L_x_8853:
        /* <DEDUP_REMOVED lines=12> */
[----:B------:R-:W1:Y:S01]  /*43b0*/  @!P0 MUFU.RCP R2, R2 ;  /* 0x0000000200028308 */ /* 0x000e620000001000 */
[----:B------:R-:W-:-:S07]  /*43c0*/  @!P1 HADD2.F32 R4, -RZ, R23.H0_H0 ;  /* 0x20000017ff049230 */ /* 0x000fce0000004100 */
[----:B------:R-:W2:Y:S08]  /*43d0*/  @!P2 MUFU.RCP R5, R5 ;  /* 0x000000050005a308 */ /* 0x000eb00000001000 */
[----:B------:R-:W3:Y:S01]  /*43e0*/  @!P3 MUFU.RCP R7, R7 ;  /* 0x000000070007b308 */ /* 0x000ee20000001000 */
[----:B-1----:R-:W-:-:S05]  /*43f0*/  @!P0 FADD.FTZ R3, R2, -RZ ;  /* 0x800000ff02038221 */ /* 0x002fca0000010000 */
[----:B------:R-:W-:Y:S02]  /*4400*/  @!P0 F2FP.F16.F32.PACK_AB R0, RZ, R3 ;  /* 0x00000003ff00823e */ /* 0x000fe400000000ff */
[----:B------:R-:W1:Y:S01]  /*4410*/  @!P1 MUFU.RCP R4, R4 ;  /* 0x0000000400049308 */ /* 0x000e620000001000 */
[----:B--2---:R-:W-:-:S05]  /*4420*/  @!P2 FADD.FTZ R6, R5, -RZ ;  /* 0x800000ff0506a221 */ /* 0x004fca0000010000 */
[----:B------:R-:W-:Y:S01]  /*4430*/  @!P2 F2FP.F16.F32.PACK_AB R24, RZ, R6 ;  /* 0x00000006ff18a23e */ /* 0x000fe200000000ff */
[----:B---3--:R-:W-:-:S05]  /*4440*/  @!P3 FADD.FTZ R8, R7, -RZ ;  /* 0x800000ff0708b221 */ /* 0x008fca0000010000 */
[----:B------:R-:W-:Y:S01]  /*4450*/  @!P3 F2FP.F16.F32.PACK_AB R23, RZ, R8 ;  /* 0x00000008ff17b23e */ /* 0x000fe200000000ff */
[----:B-1----:R-:W-:-:S05]  /*4460*/  @!P1 FADD.FTZ R2, R4, -RZ ;  /* 0x800000ff04029221 */ /* 0x002fca0000010000 */
[----:B------:R-:W-:Y:S01]  /*4470*/  @!P1 F2FP.F16.F32.PACK_AB R25, RZ, R2 ;  /* 0x00000002ff19923e */ /* 0x000fe200000000ff */
        /* <DEDUP_REMOVED lines=24> */
.L_x_8892:
[----:B------:R-:W-:Y:S02]  /*4600*/  HADD2.F32 R5, -RZ, R0.H0_H0 ;  /* 0x20000000ff057230 */ /* 0x000fe40000004100 */
[----:B------:R-:W-:-:S04]  /*4610*/  IMAD.MOV.U32 R19, RZ, RZ, R22 ;  /* 0x000000ffff137224 */ /* 0x000fc800078e0016 */
[----:B------:R-:W0:Y:S02]  /*4620*/  F2I.S64.TRUNC R4, R5 ;  /* 0x0000000500047311 */ /* 0x000e24000020d900 */
[----:B0-----:R0:W-:Y:S01]  /*4630*/  STG.E.U8 desc[UR36][R2.64], R4 ;  /* 0x0000000402007986 */ /* 0x0011e2000c101124 */
[----:B------:R-:W-:Y:S05]  /*4640*/  BRA `(.L_x_8888) ;  /* 0x0000000c00c07947 */ /* 0x000fea0003800000 */
.L_x_8891:
        /* <DEDUP_REMOVED lines=11> */
.L_x_8895:
[----:B------:R-:W-:Y:S02]  /*4700*/  HADD2.F32 R0, -RZ, R0.H0_H0 ;  /* 0x20000000ff007230 */ /* 0x000fe40000004100 */
[----:B------:R-:W-:Y:S02]  /*4710*/  IMAD.MOV.U32 R19, RZ, RZ, R22 ;  /* 0x000000ffff137224 */ /* 0x000fe400078e0016 */
[----:B------:R-:W0:Y:S02]  /*4720*/  F2I.FTZ.TRUNC.NTZ R5, R0 ;  /* 0x0000000000057305 */ /* 0x000e24000021f100 */
[----:B0-----:R0:W-:Y:S01]  /*4730*/  STG.E desc[UR36][R2.64], R5 ;  /* 0x0000000502007986 */ /* 0x0011e2000c101924 */
[----:B------:R-:W-:Y:S05]  /*4740*/  BRA `(.L_x_8888) ;  /* 0x0000000c00807947 */ /* 0x000fea0003800000 */
.L_x_8894:
[----:B------:R-:W-:Y:S02]  /*4750*/  HADD2.F32 R0, -RZ, R0.H0_H0 ;  /* 0x20000000ff007230 */ /* 0x000fe40000004100 */
[----:B------:R-:W-:Y:S02]  /*4760*/  IMAD.MOV.U32 R19, RZ, RZ, R22 ;  /* 0x000000ffff137224 */ /* 0x000fe400078e0016 */
[----:B------:R-:W0:Y:S02]  /*4770*/  F2I.FTZ.TRUNC.NTZ R5, R0 ;  /* 0x0000000000057305 */ /* 0x000e24000021f100 */
[----:B0-----:R0:W-:Y:S01]  /*4780*/  STG.E.U16 desc[UR36][R2.64], R5 ;  /* 0x0000000502007986 */ /* 0x0011e2000c101524 */
[----:B------:R-:W-:Y:S05]  /*4790*/  BRA `(.L_x_8888) ;  /* 0x0000000c006c7947 */ /* 0x000fea0003800000 */
.L_x_8890:
        /* <DEDUP_REMOVED lines=10> */
.L_x_8897:
[----:B------:R0:W-:Y:S01]  /*4840*/  STG.E.U16 desc[UR36][R2.64], R0 ;  /* 0x0000000002007986 */ /* 0x0001e2000c101524 */
[----:B------:R-:W-:Y:S01]  /*4850*/  IMAD.MOV.U32 R19, RZ, RZ, R22 ;  /* 0x000000ffff137224 */ /* 0x000fe200078e0016 */
[----:B------:R-:W-:Y:S06]  /*4860*/  BRA `(.L_x_8888) ;  /* 0x0000000c00387947 */ /* 0x000fec0003800000 */
.L_x_8896:
        /* <DEDUP_REMOVED lines=11> */
.L_x_8899:
[----:B------:R-:W-:Y:S02]  /*4920*/  HADD2.F32 R0, -RZ, R0.H0_H0 ;  /* 0x20000000ff007230 */ /* 0x000fe40000004100 */
[----:B------:R-:W-:-:S03]  /*4930*/  IMAD.MOV.U32 R19, RZ, RZ, R22 ;  /* 0x000000ffff137224 */ /* 0x000fc600078e0016 */
[----:B------:R-:W-:-:S04]  /*4940*/  F2FP.F16.F32.PACK_AB R0, RZ, R0 ;  /* 0x00000000ff00723e */ /* 0x000fc800000000ff */
[----:B------:R-:W-:-:S05]  /*4950*/  PRMT R0, R0, 0x5410, RZ ;  /* 0x0000541000007816 */ /* 0x000fca00000000ff */
[----:B------:R0:W-:Y:S01]  /*4960*/  STG.E desc[UR36][R2.64], R0 ;  /* 0x0000000002007986 */ /* 0x0001e2000c101924 */
[----:B------:R-:W-:Y:S05]  /*4970*/  BRA `(.L_x_8888) ;  /* 0x0000000800f47947 */ /* 0x000fea0003800000 */
.L_x_8898:
[----:B------:R-:W-:Y:S02]  /*4980*/  HADD2.F32 R4, -RZ, R0.H0_H0 ;  /* 0x20000000ff047230 */ /* 0x000fe40000004100 */
[----:B------:R-:W-:-:S03]  /*4990*/  IMAD.MOV.U32 R19, RZ, RZ, R22 ;  /* 0x000000ffff137224 */ /* 0x000fc600078e0016 */
[----:B------:R-:W-:-:S06]  /*49a0*/  FMUL.FTZ R4, R4, 1 ;  /* 0x3f80000004047820 */ /* 0x000fcc0000410000 */
[----:B------:R-:W0:Y:S02]  /*49b0*/  F2F.F64.F32 R4, R4 ;  /* 0x0000000400047310 */ /* 0x000e240000201800 */
[----:B0-----:R0:W-:Y:S01]  /*49c0*/  STG.E.64 desc[UR36][R2.64], R4 ;  /* 0x0000000402007986 */ /* 0x0011e2000c101b24 */
[----:B------:R-:W-:Y:S05]  /*49d0*/  BRA `(.L_x_8888) ;  /* 0x0000000800dc7947 */ /* 0x000fea0003800000 */
.L_x_8889:
        /* <DEDUP_REMOVED lines=14> */
.L_x_8902:
[----:B------:R-:W-:Y:S01]  /*4ac0*/  HADD2.F32 R0, -RZ, R0.H0_H0 ;  /* 0x20000000ff007230 */ /* 0x000fe20000004100 */
[----:B------:R-:W-:Y:S01]  /*4ad0*/  CS2R R6, SRZ ;  /* 0x0000000000067805 */ /* 0x000fe2000001ff00 */
[----:B------:R-:W-:-:S03]  /*4ae0*/  IMAD.MOV.U32 R19, RZ, RZ, R22 ;  /* 0x000000ffff137224 */ /* 0x000fc600078e0016 */
[----:B------:R-:W-:-:S04]  /*4af0*/  FMUL.FTZ R0, R0, 1 ;  /* 0x3f80000000007820 */ /* 0x000fc80000410000 */
[----:B------:R-:W0:Y:S02]  /*4b00*/  F2F.F64.F32 R4, R0 ;  /* 0x0000000000047310 */ /* 0x000e240000201800 */
[----:B0-----:R3:W-:Y:S01]  /*4b10*/  STG.E.128 desc[UR36][R2.64], R4 ;  /* 0x0000000402007986 */ /* 0x0017e2000c101d24 */
[----:B------:R-:W-:Y:S05]  /*4b20*/  BRA `(.L_x_8888) ;  /* 0x0000000800887947 */ /* 0x000fea0003800000 */
.L_x_8901:
        /* <DEDUP_REMOVED lines=19> */
.L_x_8906:
[----:B------:R-:W-:Y:S05]  /*4c60*/  BSYNC.RECONVERGENT B0 ;  /* 0x0000000000007941 */ /* 0x000fea0003800200 */
.L_x_8905:
[----:B------:R-:W-:Y:S01]  /*4c70*/  LOP3.LUT R5, R0, 0x80, R5, 0xf8, !PT ;  /* 0x0000008000057812 */ /* 0x000fe200078ef805 */
[----:B------:R-:W-:-:S04]  /*4c80*/  IMAD.MOV.U32 R19, RZ, RZ, R22 ;  /* 0x000000ffff137224 */ /* 0x000fc800078e0016 */
[----:B------:R2:W-:Y:S01]  /*4c90*/  STG.E.U8 desc[UR36][R2.64], R5 ;  /* 0x0000000502007986 */ /* 0x0005e2000c101124 */
[----:B------:R-:W-:Y:S05]  /*4ca0*/  BRA `(.L_x_8888) ;  /* 0x0000000800287947 */ /* 0x000fea0003800000 */
.L_x_8904:
        /* <DEDUP_REMOVED lines=15> */
.L_x_8908:
[----:B------:R-:W-:Y:S05]  /*4da0*/  BSYNC.RECONVERGENT B0 ;  /* 0x0000000000007941 */ /* 0x000fea0003800200 */
.L_x_8907:
[----:B------:R-:W-:Y:S01]  /*4db0*/  LOP3.LUT R5, R0, 0x80, R5, 0xf8, !PT ;  /* 0x0000008000057812 */ /* 0x000fe200078ef805 */
[----:B------:R-:W-:-:S04]  /*4dc0*/  IMAD.MOV.U32 R19, RZ, RZ, R22 ;  /* 0x000000ffff137224 */ /* 0x000fc800078e0016 */
[----:B------:R1:W-:Y:S01]  /*4dd0*/  STG.E.U8 desc[UR36][R2.64], R5 ;  /* 0x0000000502007986 */ /* 0x0003e2000c101124 */
[----:B------:R-:W-:Y:S05]  /*4de0*/  BRA `(.L_x_8888) ;  /* 0x0000000400d87947 */ /* 0x000fea0003800000 */
.L_x_8903:
[----:B------:R-:W-:Y:S02]  /*4df0*/  HADD2.F32 R0, -RZ, R0.H0_H0 ;  /* 0x20000000ff007230 */ /* 0x000fe40000004100 */
[----:B------:R-:W-:-:S03]  /*4e00*/  IMAD.MOV.U32 R19, RZ, RZ, R22 ;  /* 0x000000ffff137224 */ /* 0x000fc600078e0016 */
[----:B------:R-:W-:-:S05]  /*4e10*/  F2FP.BF16.F32.PACK_AB R0, RZ, R0 ;  /* 0x00000000ff00723e */ /* 0x000fca00000010ff */
[----:B------:R0:W-:Y:S01]  /*4e20*/  STG.E.U16 desc[UR36][R2.64], R0 ;  /* 0x0000000002007986 */ /* 0x0001e2000c101524 */
[----:B------:R-:W-:Y:S05]  /*4e30*/  BRA `(.L_x_8888) ;  /* 0x0000000400c47947 */ /* 0x000fea0003800000 */
.L_x_8900:
        /* <DEDUP_REMOVED lines=13> */
.L_x_8911:
        /* <DEDUP_REMOVED lines=13> */
.L_x_8914:
[----:B------:R-:W-:-:S04]  /*4fe0*/  SHF.R.U32.HI R0, RZ, 0x14, R5 ;  /* 0x00000014ff007819 */ /* 0x000fc80000011605 */
[----:B------:R-:W-:-:S04]  /*4ff0*/  LOP3.LUT R0, R0, 0x1, RZ, 0xc0, !PT ;  /* 0x0000000100007812 */ /* 0x000fc800078ec0ff */
[----:B------:R-:W-:-:S04]  /*5000*/  IADD3 R0, PT, PT, R5, 0x487ffff, R0 ;  /* 0x0487ffff05007810 */ /* 0x000fc80007ffe000 */
[----:B------:R-:W-:-:S04]  /*5010*/  SHF.R.U32.HI R0, RZ, 0x14, R0 ;  /* 0x00000014ff007819 */ /* 0x000fc80000011600 */
[----:B------:R-:W-:-:S07]  /*5020*/  LOP3.LUT R4, R0, 0xff, RZ, 0xc0, !PT ;  /* 0x000000ff00047812 */ /* 0x000fce00078ec0ff */
.L_x_8915:
[----:B------:R-:W-:-:S04]  /*5030*/  SHF.R.U32.HI R5, RZ, 0x18, R5 ;  /* 0x00000018ff057819 */ /* 0x000fc80000011605 */
[----:B------:R-:W-:-:S04]  /*5040*/  LOP3.LUT R4, R4, 0x80, R5, 0xf8, !PT ;  /* 0x0000008004047812 */ /* 0x000fc800078ef805 */
[----:B------:R-:W-:-:S07]  /*5050*/  PRMT R0, R4, 0x7610, R0 ;  /* 0x0000761004007816 */ /* 0x000fce0000000000 */
.L_x_8913:
[----:B------:R-:W-:Y:S05]  /*5060*/  BSYNC.RECONVERGENT B0 ;  /* 0x0000000000007941 */ /* 0x000fea0003800200 */
.L_x_8912:
[----:B------:R0:W-:Y:S01]  /*5070*/  STG.E.U8 desc[UR36][R2.64], R0 ;  /* 0x0000000002007986 */ /* 0x0001e2000c101124 */
[----:B------:R-:W-:Y:S01]  /*5080*/  IMAD.MOV.U32 R19, RZ, RZ, R22 ;  /* 0x000000ffff137224 */ /* 0x000fe200078e0016 */
[----:B------:R-:W-:Y:S06]  /*5090*/  BRA `(.L_x_8888) ;  /* 0x00000004002c7947 */ /* 0x000fec0003800000 */
.L_x_8910:
        /* <DEDUP_REMOVED lines=13> */
.L_x_8918:
[----:B------:R-:W-:-:S04]  /*5170*/  SHF.R.U32.HI R0, RZ, 0x15, R5 ;  /* 0x00000015ff007819 */ /* 0x000fc80000011605 */
[----:B------:R-:W-:-:S04]  /*5180*/  LOP3.LUT R0, R0, 0x1, RZ, 0xc0, !PT ;  /* 0x0000000100007812 */ /* 0x000fc800078ec0ff */
[----:B------:R-:W-:-:S04]  /*5190*/  IADD3 R0, PT, PT, R5, 0x88fffff, R0 ;  /* 0x088fffff05007810 */ /* 0x000fc80007ffe000 */
[----:B------:R-:W-:-:S04]  /*51a0*/  SHF.R.U32.HI R0, RZ, 0x15, R0 ;  /* 0x00000015ff007819 */ /* 0x000fc80000011600 */
[----:B------:R-:W-:-:S07]  /*51b0*/  LOP3.LUT R4, R0, 0xff, RZ, 0xc0, !PT ;  /* 0x000000ff00047812 */ /* 0x000fce00078ec0ff */
.L_x_8919:
[----:B------:R-:W-:-:S04]  /*51c0*/  SHF.R.U32.HI R5, RZ, 0x18, R5 ;  /* 0x00000018ff057819 */ /* 0x000fc80000011605 */
[----:B------:R-:W-:-:S04]  /*51d0*/  LOP3.LUT R4, R4, 0x80, R5, 0xf8, !PT ;  /* 0x0000008004047812 */ /* 0x000fc800078ef805 */
[----:B------:R-:W-:-:S07]  /*51e0*/  PRMT R0, R4, 0x7610, R0 ;  /* 0x0000761004007816 */ /* 0x000fce0000000000 */
.L_x_8917:
[----:B------:R-:W-:Y:S05]  /*51f0*/  BSYNC.RECONVERGENT B0 ;  /* 0x0000000000007941 */ /* 0x000fea0003800200 */
.L_x_8916:
[----:B------:R0:W-:Y:S01]  /*5200*/  STG.E.U8 desc[UR36][R2.64], R0 ;  /* 0x0000000002007986 */ /* 0x0001e2000c101124 */
[----:B------:R-:W-:Y:S01]  /*5210*/  IMAD.MOV.U32 R19, RZ, RZ, R22 ;  /* 0x000000ffff137224 */ /* 0x000fe200078e0016 */
[----:B------:R-:W-:Y:S06]  /*5220*/  BRA `(.L_x_8888) ;  /* 0x0000000000c87947 */ /* 0x000fec0003800000 */
.L_x_8909:
[----:B------:R-:W-:-:S13]  /*5230*/  ISETP.NE.AND P0, PT, R4, 0x1c, PT ;  /* 0x0000001c0400780c */ /* 0x000fda0003f05270 */
[----:B------:R-:W-:Y:S05]  /*5240*/  @!P0 BRA `(.L_x_8920) ;  /* 0x0000000000b08947 */ /* 0x000fea0003800000 */
[----:B------:R-:W-:-:S13]  /*5250*/  ISETP.NE.AND P0, PT, R4, 0x1d, PT ;  /* 0x0000001d0400780c */ /* 0x000fda0003f05270 */
[----:B------:R-:W-:Y:S05]  /*5260*/  @!P0 BRA `(.L_x_8921) ;  /* 0x0000000000948947 */ /* 0x000fea0003800000 */
[----:B------:R-:W-:-:S13]  /*5270*/  ISETP.NE.AND P0, PT, R4, 0x2c, PT ;  /* 0x0000002c0400780c */ /* 0x000fda0003f05270 */
[----:B------:R-:W-:Y:S05]  /*5280*/  @!P0 BRA `(.L_x_8922) ;  /* 0x0000000000488947 */ /* 0x000fea0003800000 */
.L_x_8893:
        /* <DEDUP_REMOVED lines=16> */
.L_x_8923:
[----:B------:R-:W-:Y:S01]  /*5390*/  IMAD.MOV.U32 R19, RZ, RZ, R22 ;  /* 0x000000ffff137224 */ /* 0x000fe200078e0016 */
[----:B------:R-:W-:Y:S06]  /*53a0*/  BRA `(.L_x_8888) ;  /* 0x0000000000687947 */ /* 0x000fec0003800000 */
.L_x_8922:
        /* <DEDUP_REMOVED lines=17> */
.L_x_8921:
[----:B------:R-:W-:Y:S02]  /*54c0*/  HADD2.F32 R4, -RZ, R0.H0_H0 ;  /* 0x20000000ff047230 */ /* 0x000fe40000004100 */
[----:B------:R-:W-:-:S04]  /*54d0*/  IMAD.MOV.U32 R19, RZ, RZ, R22 ;  /* 0x000000ffff137224 */ /* 0x000fc800078e0016 */
[----:B------:R-:W0:Y:S02]  /*54e0*/  F2I.U64.TRUNC R4, R4 ;  /* 0x0000000400047311 */ /* 0x000e24000020d800 */
[----:B0-----:R0:W-:Y:S01]  /*54f0*/  STG.E.64 desc[UR36][R2.64], R4 ;  /* 0x0000000402007986 */ /* 0x0011e2000c101b24 */
[----:B------:R-:W-:Y:S05]  /*5500*/  BRA `(.L_x_8888) ;  /* 0x0000000000107947 */ /* 0x000fea0003800000 */
.L_x_8920:
[----:B------:R-:W-:Y:S02]  /*5510*/  HADD2.F32 R0, -RZ, R0.H0_H0 ;  /* 0x20000000ff007230 */ /* 0x000fe40000004100 */
[----:B------:R-:W-:Y:S02]  /*5520*/  IMAD.MOV.U32 R19, RZ, RZ, R22 ;  /* 0x000000ffff137224 */ /* 0x000fe400078e0016 */
[----:B------:R-:W0:Y:S02]  /*5530*/  F2I.FTZ.U32.TRUNC.NTZ R5, R0 ;  /* 0x0000000000057305 */ /* 0x000e24000021f000 */
[----:B0-----:R0:W-:Y:S03]  /*5540*/  STG.E desc[UR36][R2.64], R5 ;  /* 0x0000000502007986 */ /* 0x0011e6000c101924 */
.L_x_8888:
[----:B------:R-:W-:Y:S05]  /*5550*/  BSYNC.RECONVERGENT B6 ;  /* 0x0000000000067941 */ /* 0x000fea0003800200 */
.L_x_8887:
        /* <DEDUP_REMOVED lines=25> */
.L_x_8929:
[----:B------:R-:W-:-:S06]  /*56f0*/  HADD2.F32 R5, -RZ, R25.H0_H0 ;  /* 0x20000019ff057230 */ /* 0x000fcc0000004100 */
[----:B------:R-:W0:Y:S02]  /*5700*/  F2I.S64.TRUNC R4, R5 ;  /* 0x0000000500047311 */ /* 0x000e24000020d900 */
[----:B0-----:R0:W-:Y:S01]  /*5710*/  STG.E.U8 desc[UR36][R2.64], R4 ;  /* 0x0000000402007986 */ /* 0x0011e2000c101124 */
[----:B------:R-:W-:Y:S05]  /*5720*/  BRA `(.L_x_8931) ;  /* 0x0000000c006c7947 */ /* 0x000fea0003800000 */
.L_x_8928:
        /* <DEDUP_REMOVED lines=10> */
.L_x_8933:
[----:B------:R-:W-:-:S06]  /*57d0*/  HADD2.F32 R25, -RZ, R25.H0_H0 ;  /* 0x20000019ff197230 */ /* 0x000fcc0000004100 */
[----:B------:R-:W0:Y:S02]  /*57e0*/  F2I.FTZ.TRUNC.NTZ R25, R25 ;  /* 0x0000001900197305 */ /* 0x000e24000021f100 */
[----:B0-----:R0:W-:Y:S01]  /*57f0*/  STG.E desc[UR36][R2.64], R25 ;  /* 0x0000001902007986 */ /* 0x0011e2000c101924 */
[----:B------:R-:W-:Y:S05]  /*5800*/  BRA `(.L_x_8931) ;  /* 0x0000000c00347947 */ /* 0x000fea0003800000 */
.L_x_8932:
[----:B------:R-:W-:-:S06]  /*5810*/  HADD2.F32 R25, -RZ, R25.H0_H0 ;  /* 0x20000019ff197230 */ /* 0x000fcc0000004100 */
[----:B------:R-:W0:Y:S02]  /*5820*/  F2I.FTZ.TRUNC.NTZ R25, R25 ;  /* 0x0000001900197305 */ /* 0x000e24000021f100 */
[----:B0-----:R0:W-:Y:S01]  /*5830*/  STG.E.U16 desc[UR36][R2.64], R25 ;  /* 0x0000001902007986 */ /* 0x0011e2000c101524 */
[----:B------:R-:W-:Y:S05]  /*5840*/  BRA `(.L_x_8931) ;  /* 0x0000000c00247947 */ /* 0x000fea0003800000 */
.L_x_8927:
        /* <DEDUP_REMOVED lines=9> */
.L_x_8935:
[----:B------:R0:W-:Y:S01]  /*58e0*/  STG.E.U16 desc[UR36][R2.64], R25 ;  /* 0x0000001902007986 */ /* 0x0001e2000c101524 */
[----:B------:R-:W-:Y:S05]  /*58f0*/  BRA `(.L_x_8931) ;  /* 0x0000000800f87947 */ /* 0x000fea0003800000 */
.L_x_8934:
        /* <DEDUP_REMOVED lines=10> */
.L_x_8937:
[----:B------:R-:W-:-:S05]  /*59a0*/  HADD2.F32 R0, -RZ, R25.H0_H0 ;  /* 0x20000019ff007230 */ /* 0x000fca0000004100 */
[----:B------:R-:W-:-:S04]  /*59b0*/  F2FP.F16.F32.PACK_AB R0, RZ, R0 ;  /* 0x00000000ff00723e */ /* 0x000fc800000000ff */
[----:B------:R-:W-:-:S05]  /*59c0*/  PRMT R0, R0, 0x5410, RZ ;  /* 0x0000541000007816 */ /* 0x000fca00000000ff */
[----:B------:R0:W-:Y:S01]  /*59d0*/  STG.E desc[UR36][R2.64], R0 ;  /* 0x0000000002007986 */ /* 0x0001e2000c101924 */
[----:B------:R-:W-:Y:S05]  /*59e0*/  BRA `(.L_x_8931) ;  /* 0x0000000800bc7947 */ /* 0x000fea0003800000 */
.L_x_8936:
[----:B------:R-:W-:-:S05]  /*59f0*/  HADD2.F32 R4, -RZ, R25.H0_H0 ;  /* 0x20000019ff047230 */ /* 0x000fca0000004100 */
[----:B------:R-:W-:-:S06]  /*5a00*/  FMUL.FTZ R4, R4, 1 ;  /* 0x3f80000004047820 */ /* 0x000fcc0000410000 */
[----:B------:R-:W0:Y:S02]  /*5a10*/  F2F.F64.F32 R4, R4 ;  /* 0x0000000400047310 */ /* 0x000e240000201800 */
[----:B0-----:R0:W-:Y:S01]  /*5a20*/  STG.E.64 desc[UR36][R2.64], R4 ;  /* 0x0000000402007986 */ /* 0x0011e2000c101b24 */
[----:B------:R-:W-:Y:S05]  /*5a30*/  BRA `(.L_x_8931) ;  /* 0x0000000800a87947 */ /* 0x000fea0003800000 */
.L_x_8926:
        /* <DEDUP_REMOVED lines=14> */
.L_x_8941:
        /* <DEDUP_REMOVED lines=18> */
.L_x_8944:
[----:B------:R-:W-:-:S04]  /*5c40*/  SHF.R.U32.HI R5, RZ, 0x18, R5 ;  /* 0x00000018ff057819 */ /* 0x000fc80000011605 */
[----:B------:R-:W-:-:S07]  /*5c50*/  LOP3.LUT R0, R0, 0x80, R5, 0xf8, !PT ;  /* 0x0000008000007812 */ /* 0x000fce00078ef805 */
.L_x_8943:
[----:B------:R-:W-:Y:S05]  /*5c60*/  BSYNC.RECONVERGENT B0 ;  /* 0x0000000000007941 */ /* 0x000fea0003800200 */
.L_x_8942:
[----:B------:R0:W-:Y:S01]  /*5c70*/  STG.E.U8 desc[UR36][R2.64], R0 ;  /* 0x0000000002007986 */ /* 0x0001e2000c101124 */
[----:B------:R-:W-:Y:S05]  /*5c80*/  BRA `(.L_x_8931) ;  /* 0x0000000800147947 */ /* 0x000fea0003800000 */
.L_x_8940:
        /* <DEDUP_REMOVED lines=18> */
.L_x_8947:
[----:B------:R-:W-:-:S04]  /*5db0*/  SHF.R.U32.HI R5, RZ, 0x18, R5 ;  /* 0x00000018ff057819 */ /* 0x000fc80000011605 */
[----:B------:R-:W-:-:S07]  /*5dc0*/  LOP3.LUT R0, R0, 0x80, R5, 0xf8, !PT ;  /* 0x0000008000007812 */ /* 0x000fce00078ef805 */
.L_x_8946:
[----:B------:R-:W-:Y:S05]  /*5dd0*/  BSYNC.RECONVERGENT B0 ;  /* 0x0000000000007941 */ /* 0x000fea0003800200 */
.L_x_8945:
[----:B------:R0:W-:Y:S01]  /*5de0*/  STG.E.U8 desc[UR36][R2.64], R0 ;  /* 0x0000000002007986 */ /* 0x0001e2000c101124 */
[----:B------:R-:W-:Y:S05]  /*5df0*/  BRA `(.L_x_8931) ;  /* 0x0000000400b87947 */ /* 0x000fea0003800000 */
.L_x_8939:
        /* <DEDUP_REMOVED lines=22> */
.L_x_8949:
[----:B------:R-:W-:-:S06]  /*5f60*/  HADD2.F32 R4, -RZ, R25.H0_H0 ;  /* 0x20000019ff047230 */ /* 0x000fcc0000004100 */
[----:B------:R-:W0:Y:S02]  /*5f70*/  F2I.U64.TRUNC R4, R4 ;  /* 0x0000000400047311 */ /* 0x000e24000020d800 */
[----:B0-----:R0:W-:Y:S01]  /*5f80*/  STG.E.64 desc[UR36][R2.64], R4 ;  /* 0x0000000402007986 */ /* 0x0011e2000c101b24 */
[----:B------:R-:W-:Y:S05]  /*5f90*/  BRA `(.L_x_8931) ;  /* 0x0000000400507947 */ /* 0x000fea0003800000 */
.L_x_8948:
[----:B------:R-:W-:-:S06]  /*5fa0*/  HADD2.F32 R25, -RZ, R25.H0_H0 ;  /* 0x20000019ff197230 */ /* 0x000fcc0000004100 */
[----:B------:R-:W0:Y:S02]  /*5fb0*/  F2I.FTZ.U32.TRUNC.NTZ R25, R25 ;  /* 0x0000001900197305 */ /* 0x000e24000021f000 */
[----:B0-----:R0:W-:Y:S01]  /*5fc0*/  STG.E desc[UR36][R2.64], R25 ;  /* 0x0000001902007986 */ /* 0x0011e2000c101924 */
[----:B------:R-:W-:Y:S05]  /*5fd0*/  BRA `(.L_x_8931) ;  /* 0x0000000400407947 */ /* 0x000fea0003800000 */
.L_x_8938:
        /* <DEDUP_REMOVED lines=11> */
.L_x_8951:
[----:B------:R-:W-:Y:S01]  /*6090*/  HADD2.F32 R25, -RZ, R25.H0_H0 ;  /* 0x20000019ff197230 */ /* 0x000fe20000004100 */
[----:B------:R-:W-:-:S04]  /*60a0*/  CS2R R6, SRZ ;  /* 0x0000000000067805 */ /* 0x000fc8000001ff00 */
[----:B------:R-:W-:-:S06]  /*60b0*/  FMUL.FTZ R4, R25, 1 ;  /* 0x3f80000019047820 */ /* 0x000fcc0000410000 */
[----:B------:R-:W0:Y:S02]  /*60c0*/  F2F.F64.F32 R4, R4 ;  /* 0x0000000400047310 */ /* 0x000e240000201800 */
[----:B0-----:R0:W-:Y:S01]  /*60d0*/  STG.E.128 desc[UR36][R2.64], R4 ;  /* 0x0000000402007986 */ /* 0x0011e2000c101d24 */
[----:B------:R-:W-:Y:S05]  /*60e0*/  BRA `(.L_x_8931) ;  /* 0x0000000000fc7947 */ /* 0x000fea0003800000 */
.L_x_8950:
[----:B------:R-:W-:-:S13]  /*60f0*/  ISETP.NE.AND P0, PT, R0, 0xf, PT ;  /* 0x0000000f0000780c */ /* 0x000fda0003f05270 */
[----:B------:R-:W-:Y:S05]  /*6100*/  @!P0 BRA `(.L_x_8952) ;  /* 0x0000000000e88947 */ /* 0x000fea0003800000 */
[----:B------:R-:W-:-:S13]  /*6110*/  ISETP.NE.AND P0, PT, R0, 0x17, PT ;  /* 0x000000170000780c */ /* 0x000fda0003f05270 */
[----:B------:R-:W-:Y:S05]  /*6120*/  @!P0 BRA `(.L_x_8953) ;  /* 0x0000000000908947 */ /* 0x000fea0003800000 */
[----:B------:R-:W-:-:S13]  /*6130*/  ISETP.NE.AND P0, PT, R0, 0x18, PT ;  /* 0x000000180000780c */ /* 0x000fda0003f05270 */
[----:B------:R-:W-:Y:S05]  /*6140*/  @!P0 BRA `(.L_x_8954) ;  /* 0x0000000000448947 */ /* 0x000fea0003800000 */
.L_x_8930:
        /* <DEDUP_REMOVED lines=16> */
.L_x_8955:
[----:B------:R-:W-:Y:S05]  /*6250*/  BRA `(.L_x_8931) ;  /* 0x0000000000a07947 */ /* 0x000fea0003800000 */
.L_x_8954:
        /* <DEDUP_REMOVED lines=13> */
.L_x_8957:
[----:B------:R-:W-:Y:S05]  /*6330*/  BSYNC.RECONVERGENT B0 ;  /* 0x0000000000007941 */ /* 0x000fea0003800200 */
.L_x_8956:
[----:B------:R-:W-:-:S05]  /*6340*/  LOP3.LUT R5, R0, 0x80, R5, 0xf8, !PT ;  /* 0x0000008000057812 */ /* 0x000fca00078ef805 */
[----:B------:R3:W-:Y:S01]  /*6350*/  STG.E.U8 desc[UR36][R2.64], R5 ;  /* 0x0000000502007986 */ /* 0x0007e2000c101124 */
[----:B------:R-:W-:Y:S05]  /*6360*/  BRA `(.L_x_8931) ;  /* 0x00000000005c7947 */ /* 0x000fea0003800000 */
.L_x_8953:
        /* <DEDUP_REMOVED lines=12> */
.L_x_8959:
[----:B------:R-:W-:Y:S01]  /*6430*/  IMAD.MOV.U32 R0, RZ, RZ, 0x7f ;  /* 0x0000007fff007424 */ /* 0x000fe200078e00ff */
[----:B------:R-:W-:-:S04]  /*6440*/  ISETP.GT.U32.AND P0, PT, R4, 0x7f800000, PT ;  /* 0x7f8000000400780c */ /* 0x000fc80003f04070 */
[----:B------:R-:W-:-:S09]  /*6450*/  SEL R0, R0, 0x7c, P0 ;  /* 0x0000007c00007807 */ /* 0x000fd20000000000 */
.L_x_8960:
[----:B------:R-:W-:Y:S05]  /*6460*/  BSYNC.RECONVERGENT B0 ;  /* 0x0000000000007941 */ /* 0x000fea0003800200 */
.L_x_8958:
[----:B------:R-:W-:-:S04]  /*6470*/  SHF.R.U32.HI R5, RZ, 0x18, R5 ;  /* 0x00000018ff057819 */ /* 0x000fc80000011605 */
[----:B------:R-:W-:-:S05]  /*6480*/  LOP3.LUT R5, R0, 0x80, R5, 0xf8, !PT ;  /* 0x0000008000057812 */ /* 0x000fca00078ef805 */
[----:B------:R2:W-:Y:S01]  /*6490*/  STG.E.U8 desc[UR36][R2.64], R5 ;  /* 0x0000000502007986 */ /* 0x0005e2000c101124 */
[----:B------:R-:W-:Y:S05]  /*64a0*/  BRA `(.L_x_8931) ;  /* 0x00000000000c7947 */ /* 0x000fea0003800000 */
.L_x_8952:
[----:B------:R-:W-:-:S05]  /*64b0*/  HADD2.F32 R0, -RZ, R25.H0_H0 ;  /* 0x20000019ff007230 */ /* 0x000fca0000004100 */
[----:B------:R-:W-:-:S05]  /*64c0*/  F2FP.BF16.F32.PACK_AB R0, RZ, R0 ;  /* 0x00000000ff00723e */ /* 0x000fca00000010ff */
[----:B------:R4:W-:Y:S02]  /*64d0*/  STG.E.U16 desc[UR36][R2.64], R0 ;  /* 0x0000000002007986 */ /* 0x0009e4000c101524 */
.L_x_8931:
        /* <DEDUP_REMOVED lines=25> */
.L_x_8964:
[----:B------:R-:W-:-:S06]  /*6670*/  HADD2.F32 R5, -RZ, R24.H0_H0 ;  /* 0x20000018ff057230 */ /* 0x000fcc0000004100 */
[----:B------:R-:W0:Y:S02]  /*6680*/  F2I.S64.TRUNC R4, R5 ;  /* 0x0000000500047311 */ /* 0x000e24000020d900 */
[----:B0-----:R4:W-:Y:S01]  /*6690*/  STG.E.U8 desc[UR36][R2.64], R4 ;  /* 0x0000000402007986 */ /* 0x0019e2000c101124 */
[----:B------:R-:W-:Y:S05]  /*66a0*/  BRA `(.L_x_8966) ;  /* 0x0000000c006c7947 */ /* 0x000fea0003800000 */
.L_x_8963:
        /* <DEDUP_REMOVED lines=10> */
.L_x_8968:
[----:B------:R-:W-:-:S04]  /*6750*/  HADD2.F32 R24, -RZ, R24.H0_H0 ;  /* 0x20000018ff187230 */ /* 0x000fc80000004100 */
[----:B------:R-:W0:Y:S02]  /*6760*/  F2I.FTZ.TRUNC.NTZ R5, R24 ;  /* 0x0000001800057305 */ /* 0x000e24000021f100 */
[----:B0-----:R2:W-:Y:S01]  /*6770*/  STG.E desc[UR36][R2.64], R5 ;  /* 0x0000000502007986 */ /* 0x0015e2000c101924 */
[----:B------:R-:W-:Y:S05]  /*6780*/  BRA `(.L_x_8966) ;  /* 0x0000000c00347947 */ /* 0x000fea0003800000 */
.L_x_8967:
[----:B------:R-:W-:-:S04]  /*6790*/  HADD2.F32 R24, -RZ, R24.H0_H0 ;  /* 0x20000018ff187230 */ /* 0x000fc80000004100 */
[----:B------:R-:W0:Y:S02]  /*67a0*/  F2I.FTZ.TRUNC.NTZ R5, R24 ;  /* 0x0000001800057305 */ /* 0x000e24000021f100 */
[----:B0-----:R0:W-:Y:S01]  /*67b0*/  STG.E.U16 desc[UR36][R2.64], R5 ;  /* 0x0000000502007986 */ /* 0x0011e2000c101524 */
[----:B------:R-:W-:Y:S05]  /*67c0*/  BRA `(.L_x_8966) ;  /* 0x0000000c00247947 */ /* 0x000fea0003800000 */
.L_x_8962:
        /* <DEDUP_REMOVED lines=9> */
.L_x_8970:
[----:B------:R0:W-:Y:S01]  /*6860*/  STG.E.U16 desc[UR36][R2.64], R24 ;  /* 0x0000001802007986 */ /* 0x0001e2000c101524 */
[----:B------:R-:W-:Y:S05]  /*6870*/  BRA `(.L_x_8966) ;  /* 0x0000000800f87947 */ /* 0x000fea0003800000 */
.L_x_8969:
        /* <DEDUP_REMOVED lines=10> */
.L_x_8972:
[----:B------:R-:W-:-:S05]  /*6920*/  HADD2.F32 R0, -RZ, R24.H0_H0 ;  /* 0x20000018ff007230 */ /* 0x000fca0000004100 */
[----:B------:R-:W-:-:S04]  /*6930*/  F2FP.F16.F32.PACK_AB R0, RZ, R0 ;  /* 0x00000000ff00723e */ /* 0x000fc800000000ff */
[----:B------:R-:W-:-:S05]  /*6940*/  PRMT R0, R0, 0x5410, RZ ;  /* 0x0000541000007816 */ /* 0x000fca00000000ff */
[----:B------:R0:W-:Y:S01]  /*6950*/  STG.E desc[UR36][R2.64], R0 ;  /* 0x0000000002007986 */ /* 0x0001e2000c101924 */
[----:B------:R-:W-:Y:S05]  /*6960*/  BRA `(.L_x_8966) ;  /* 0x0000000800bc7947 */ /* 0x000fea0003800000 */
.L_x_8971:
[----:B------:R-:W-:-:S05]  /*6970*/  HADD2.F32 R4, -RZ, R24.H0_H0 ;  /* 0x20000018ff047230 */ /* 0x000fca0000004100 */
[----:B------:R-:W-:-:S06]  /*6980*/  FMUL.FTZ R4, R4, 1 ;  /* 0x3f80000004047820 */ /* 0x000fcc0000410000 */
[----:B------:R-:W0:Y:S02]  /*6990*/  F2F.F64.F32 R4, R4 ;  /* 0x0000000400047310 */ /* 0x000e240000201800 */
[----:B0-----:R0:W-:Y:S01]  /*69a0*/  STG.E.64 desc[UR36][R2.64], R4 ;  /* 0x0000000402007986 */ /* 0x0011e2000c101b24 */
[----:B------:R-:W-:Y:S05]  /*69b0*/  BRA `(.L_x_8966) ;  /* 0x0000000800a87947 */ /* 0x000fea0003800000 */
.L_x_8961:
        /* <DEDUP_REMOVED lines=14> */
.L_x_8976:
        /* <DEDUP_REMOVED lines=18> */
.L_x_8979:
[----:B------:R-:W-:-:S04]  /*6bc0*/  SHF.R.U32.HI R5, RZ, 0x18, R5 ;  /* 0x00000018ff057819 */ /* 0x000fc80000011605 */
[----:B------:R-:W-:-:S07]  /*6bd0*/  LOP3.LUT R0, R0, 0x80, R5, 0xf8, !PT ;  /* 0x0000008000007812 */ /* 0x000fce00078ef805 */
.L_x_8978:
[----:B------:R-:W-:Y:S05]  /*6be0*/  BSYNC.RECONVERGENT B0 ;  /* 0x0000000000007941 */ /* 0x000fea0003800200 */
.L_x_8977:
[----:B------:R0:W-:Y:S01]  /*6bf0*/  STG.E.U8 desc[UR36][R2.64], R0 ;  /* 0x0000000002007986 */ /* 0x0001e2000c101124 */
[----:B------:R-:W-:Y:S05]  /*6c00*/  BRA `(.L_x_8966) ;  /* 0x0000000800147947 */ /* 0x000fea0003800000 */
.L_x_8975:
        /* <DEDUP_REMOVED lines=18> */
.L_x_8982:
[----:B------:R-:W-:-:S04]  /*6d30*/  SHF.R.U32.HI R5, RZ, 0x18, R5 ;  /* 0x00000018ff057819 */ /* 0x000fc80000011605 */
[----:B------:R-:W-:-:S07]  /*6d40*/  LOP3.LUT R0, R0, 0x80, R5, 0xf8, !PT ;  /* 0x0000008000007812 */ /* 0x000fce00078ef805 */
.L_x_8981:
[----:B------:R-:W-:Y:S05]  /*6d50*/  BSYNC.RECONVERGENT B0 ;  /* 0x0000000000007941 */ /* 0x000fea0003800200 */
.L_x_8980:
[----:B------:R0:W-:Y:S01]  /*6d60*/  STG.E.U8 desc[UR36][R2.64], R0 ;  /* 0x0000000002007986 */ /* 0x0001e2000c101124 */
[----:B------:R-:W-:Y:S05]  /*6d70*/  BRA `(.L_x_8966) ;  /* 0x0000000400b87947 */ /* 0x000fea0003800000 */
.L_x_8974:
        /* <DEDUP_REMOVED lines=22> */
.L_x_8984:
[----:B------:R-:W-:-:S06]  /*6ee0*/  HADD2.F32 R4, -RZ, R24.H0_H0 ;  /* 0x20000018ff047230 */ /* 0x000fcc0000004100 */
[----:B------:R-:W0:Y:S02]  /*6ef0*/  F2I.U64.TRUNC R4, R4 ;  /* 0x0000000400047311 */ /* 0x000e24000020d800 */
[----:B0-----:R0:W-:Y:S01]  /*6f00*/  STG.E.64 desc[UR36][R2.64], R4 ;  /* 0x0000000402007986 */ /* 0x0011e2000c101b24 */
[----:B------:R-:W-:Y:S05]  /*6f10*/  BRA `(.L_x_8966) ;  /* 0x0000000400507947 */ /* 0x000fea0003800000 */
.L_x_8983:
[----:B------:R-:W-:-:S04]  /*6f20*/  HADD2.F32 R24, -RZ, R24.H0_H0 ;  /* 0x20000018ff187230 */ /* 0x000fc80000004100 */
[----:B------:R-:W0:Y:S02]  /*6f30*/  F2I.FTZ.U32.TRUNC.NTZ R5, R24 ;  /* 0x0000001800057305 */ /* 0x000e24000021f000 */
[----:B0-----:R0:W-:Y:S01]  /*6f40*/  STG.E desc[UR36][R2.64], R5 ;  /* 0x0000000502007986 */ /* 0x0011e2000c101924 */
[----:B------:R-:W-:Y:S05]  /*6f50*/  BRA `(.L_x_8966) ;  /* 0x0000000400407947 */ /* 0x000fea0003800000 */
.L_x_8973:
        /* <DEDUP_REMOVED lines=11> */
.L_x_8986:
[----:B------:R-:W-:Y:S01]  /*7010*/  HADD2.F32 R24, -RZ, R24.H0_H0 ;  /* 0x20000018ff187230 */ /* 0x000fe20000004100 */
[----:B------:R-:W-:-:S04]  /*7020*/  CS2R R6, SRZ ;  /* 0x0000000000067805 */ /* 0x000fc8000001ff00 */
[----:B------:R-:W-:-:S06]  /*7030*/  FMUL.FTZ R4, R24, 1 ;  /* 0x3f80000018047820 */ /* 0x000fcc0000410000 */
[----:B------:R-:W0:Y:S02]  /*7040*/  F2F.F64.F32 R4, R4 ;  /* 0x0000000400047310 */ /* 0x000e240000201800 */
[----:B0-----:R0:W-:Y:S01]  /*7050*/  STG.E.128 desc[UR36][R2.64], R4 ;  /* 0x0000000402007986 */ /* 0x0011e2000c101d24 */
[----:B------:R-:W-:Y:S05]  /*7060*/  BRA `(.L_x_8966) ;  /* 0x0000000000fc7947 */ /* 0x000fea0003800000 */
.L_x_8985:
[----:B------:R-:W-:-:S13]  /*7070*/  ISETP.NE.AND P0, PT, R0, 0xf, PT ;  /* 0x0000000f0000780c */ /* 0x000fda0003f05270 */
[----:B------:R-:W-:Y:S05]  /*7080*/  @!P0 BRA `(.L_x_8987) ;  /* 0x0000000000e88947 */ /* 0x000fea0003800000 */
[----:B------:R-:W-:-:S13]  /*7090*/  ISETP.NE.AND P0, PT, R0, 0x17, PT ;  /* 0x000000170000780c */ /* 0x000fda0003f05270 */
[----:B------:R-:W-:Y:S05]  /*70a0*/  @!P0 BRA `(.L_x_8988) ;  /* 0x0000000000908947 */ /* 0x000fea0003800000 */
[----:B------:R-:W-:-:S13]  /*70b0*/  ISETP.NE.AND P0, PT, R0, 0x18, PT ;  /* 0x000000180000780c */ /* 0x000fda0003f05270 */
[----:B------:R-:W-:Y:S05]  /*70c0*/  @!P0 BRA `(.L_x_8989) ;  /* 0x0000000000448947 */ /* 0x000fea0003800000 */
.L_x_8965:
        /* <DEDUP_REMOVED lines=16> */
.L_x_8990:
[----:B------:R-:W-:Y:S05]  /*71d0*/  BRA `(.L_x_8966) ;  /* 0x0000000000a07947 */ /* 0x000fea0003800000 */
.L_x_8989:
        /* <DEDUP_REMOVED lines=13> */
.L_x_8992:
[----:B------:R-:W-:Y:S05]  /*72b0*/  BSYNC.RECONVERGENT B0 ;  /* 0x0000000000007941 */ /* 0x000fea0003800200 */
.L_x_8991:
[----:B------:R-:W-:-:S05]  /*72c0*/  LOP3.LUT R5, R0, 0x80, R5, 0xf8, !PT ;  /* 0x0000008000057812 */ /* 0x000fca00078ef805 */
[----:B------:R0:W-:Y:S01]  /*72d0*/  STG.E.U8 desc[UR36][R2.64], R5 ;  /* 0x0000000502007986 */ /* 0x0001e2000c101124 */
[----:B------:R-:W-:Y:S05]  /*72e0*/  BRA `(.L_x_8966) ;  /* 0x00000000005c7947 */ /* 0x000fea0003800000 */
.L_x_8988:
        /* <DEDUP_REMOVED lines=12> */
.L_x_8994:
[----:B------:R-:W-:Y:S01]  /*73b0*/  IMAD.MOV.U32 R0, RZ, RZ, 0x7f ;  /* 0x0000007fff007424 */ /* 0x000fe200078e00ff */
[----:B------:R-:W-:-:S04]  /*73c0*/  ISETP.GT.U32.AND P0, PT, R4, 0x7f800000, PT ;  /* 0x7f8000000400780c */ /* 0x000fc80003f04070 */
[----:B------:R-:W-:-:S09]  /*73d0*/  SEL R0, R0, 0x7c, P0 ;  /* 0x0000007c00007807 */ /* 0x000fd20000000000 */
.L_x_8995:
[----:B------:R-:W-:Y:S05]  /*73e0*/  BSYNC.RECONVERGENT B0 ;  /* 0x0000000000007941 */ /* 0x000fea0003800200 */
.L_x_8993:
[----:B------:R-:W-:-:S04]  /*73f0*/  SHF.R.U32.HI R5, RZ, 0x18, R5 ;  /* 0x00000018ff057819 */ /* 0x000fc80000011605 */
[----:B------:R-:W-:-:S05]  /*7400*/  LOP3.LUT R5, R0, 0x80, R5, 0xf8, !PT ;  /* 0x0000008000057812 */ /* 0x000fca00078ef805 */
[----:B------:R0:W-:Y:S01]  /*7410*/  STG.E.U8 desc[UR36][R2.64], R5 ;  /* 0x0000000502007986 */ /* 0x0001e2000c101124 */
[----:B------:R-:W-:Y:S05]  /*7420*/  BRA `(.L_x_8966) ;  /* 0x00000000000c7947 */ /* 0x000fea0003800000 */
.L_x_8987:
[----:B------:R-:W-:-:S05]  /*7430*/  HADD2.F32 R0, -RZ, R24.H0_H0 ;  /* 0x20000018ff007230 */ /* 0x000fca0000004100 */
[----:B------:R-:W-:-:S05]  /*7440*/  F2FP.BF16.F32.PACK_AB R0, RZ, R0 ;  /* 0x00000000ff00723e */ /* 0x000fca00000010ff */
[----:B------:R0:W-:Y:S02]  /*7450*/  STG.E.U16 desc[UR36][R2.64], R0 ;  /* 0x0000000002007986 */ /* 0x0001e4000c101524 */
.L_x_8966:
[----:B------:R-:W-:-:S07]  /*7460*/  VIADD R19, R19, 0x80 ;  /* 0x0000008013137836 */ /* 0x000fce0000000000 */
.L_x_8925:
[----:B------:R-:W-:Y:S05]  /*7470*/  BSYNC.RECONVERGENT B6 ;  /* 0x0000000000067941 */ /* 0x000fea0003800200 */
.L_x_8924:
        /* <DEDUP_REMOVED lines=23> */
.L_x_8999:
[----:B------:R-:W-:-:S06]  /*75f0*/  HADD2.F32 R5, -RZ, R23.H0_H0 ;  /* 0x20000017ff057230 */ /* 0x000fcc0000004100 */
[----:B------:R-:W0:Y:S02]  /*7600*/  F2I.S64.TRUNC R4, R5 ;  /* 0x0000000500047311 */ /* 0x000e24000020d900 */
[----:B0-----:R-:W-:Y:S01]  /*7610*/  STG.E.U8 desc[UR36][R2.64], R4 ;  /* 0x0000000402007986 */ /* 0x001fe2000c101124 */
[----:B------:R-:W-:Y:S05]  /*7620*/  EXIT ;  /* 0x000000000000794d */ /* 0x000fea0003800000 */
.L_x_8998:
        /* <DEDUP_REMOVED lines=10> */
.L_x_9002:
[----:B------:R-:W-:-:S06]  /*76d0*/  HADD2.F32 R23, -RZ, R23.H0_H0 ;  /* 0x20000017ff177230 */ /* 0x000fcc0000004100 */
[----:B------:R-:W0:Y:S02]  /*76e0*/  F2I.FTZ.TRUNC.NTZ R23, R23 ;  /* 0x0000001700177305 */ /* 0x000e24000021f100 */
[----:B0-----:R-:W-:Y:S01]  /*76f0*/  STG.E desc[UR36][R2.64], R23 ;  /* 0x0000001702007986 */ /* 0x001fe2000c101924 */
[----:B------:R-:W-:Y:S05]  /*7700*/  EXIT ;  /* 0x000000000000794d */ /* 0x000fea0003800000 */
.L_x_9001:
[----:B------:R-:W-:-:S06]  /*7710*/  HADD2.F32 R23, -RZ, R23.H0_H0 ;  /* 0x20000017ff177230 */ /* 0x000fcc0000004100 */
[----:B------:R-:W0:Y:S02]  /*7720*/  F2I.FTZ.TRUNC.NTZ R23, R23 ;  /* 0x0000001700177305 */ /* 0x000e24000021f100 */
[----:B0-----:R-:W-:Y:S01]  /*7730*/  STG.E.U16 desc[UR36][R2.64], R23 ;  /* 0x0000001702007986 */ /* 0x001fe2000c101524 */
[----:B------:R-:W-:Y:S05]  /*7740*/  EXIT ;  /* 0x000000000000794d */ /* 0x000fea0003800000 */
.L_x_8997:
        /* <DEDUP_REMOVED lines=9> */
.L_x_9004:
[----:B------:R-:W-:Y:S01]  /*77e0*/  STG.E.U16 desc[UR36][R2.64], R23 ;  /* 0x0000001702007986 */ /* 0x000fe2000c101524 */
[----:B------:R-:W-:Y:S05]  /*77f0*/  EXIT ;  /* 0x000000000000794d */ /* 0x000fea0003800000 */
.L_x_9003:
        /* <DEDUP_REMOVED lines=10> */
.L_x_9006:
[----:B------:R-:W-:-:S05]  /*78a0*/  HADD2.F32 R0, -RZ, R23.H0_H0 ;  /* 0x20000017ff007230 */ /* 0x000fca0000004100 */
[----:B------:R-:W-:-:S04]  /*78b0*/  F2FP.F16.F32.PACK_AB R0, RZ, R0 ;  /* 0x00000000ff00723e */ /* 0x000fc800000000ff */
[----:B------:R-:W-:-:S05]  /*78c0*/  PRMT R0, R0, 0x5410, RZ ;  /* 0x0000541000007816 */ /* 0x000fca00000000ff */
[----:B------:R-:W-:Y:S01]  /*78d0*/  STG.E desc[UR36][R2.64], R0 ;  /* 0x0000000002007986 */ /* 0x000fe2000c101924 */
[----:B------:R-:W-:Y:S05]  /*78e0*/  EXIT ;  /* 0x000000000000794d */ /* 0x000fea0003800000 */
.L_x_9005:
[----:B------:R-:W-:-:S05]  /*78f0*/  HADD2.F32 R4, -RZ, R23.H0_H0 ;  /* 0x20000017ff047230 */ /* 0x000fca0000004100 */
[----:B------:R-:W-:-:S06]  /*7900*/  FMUL.FTZ R4, R4, 1 ;  /* 0x3f80000004047820 */ /* 0x000fcc0000410000 */
[----:B------:R-:W0:Y:S02]  /*7910*/  F2F.F64.F32 R4, R4 ;  /* 0x0000000400047310 */ /* 0x000e240000201800 */
[----:B0-----:R-:W-:Y:S01]  /*7920*/  STG.E.64 desc[UR36][R2.64], R4 ;  /* 0x0000000402007986 */ /* 0x001fe2000c101b24 */
[----:B------:R-:W-:Y:S05]  /*7930*/  EXIT ;  /* 0x000000000000794d */ /* 0x000fea0003800000 */
.L_x_8996:
        /* <DEDUP_REMOVED lines=14> */
.L_x_9010:
        /* <DEDUP_REMOVED lines=18> */
.L_x_9013:
[----:B------:R-:W-:-:S04]  /*7b40*/  SHF.R.U32.HI R5, RZ, 0x18, R5 ;  /* 0x00000018ff057819 */ /* 0x000fc80000011605 */
[----:B------:R-:W-:-:S07]  /*7b50*/  LOP3.LUT R0, R0, 0x80, R5, 0xf8, !PT ;  /* 0x0000008000007812 */ /* 0x000fce00078ef805 */
.L_x_9012:
[----:B------:R-:W-:Y:S05]  /*7b60*/  BSYNC.RECONVERGENT B0 ;  /* 0x0000000000007941 */ /* 0x000fea0003800200 */
.L_x_9011:
[----:B------:R-:W-:Y:S01]  /*7b70*/  STG.E.U8 desc[UR36][R2.64], R0 ;  /* 0x0000000002007986 */ /* 0x000fe2000c101124 */
[----:B------:R-:W-:Y:S05]  /*7b80*/  EXIT ;  /* 0x000000000000794d */ /* 0x000fea0003800000 */
.L_x_9009:
        /* <DEDUP_REMOVED lines=18> */
.L_x_9016:
[----:B------:R-:W-:-:S04]  /*7cb0*/  SHF.R.U32.HI R5, RZ, 0x18, R5 ;  /* 0x00000018ff057819 */ /* 0x000fc80000011605 */
[----:B------:R-:W-:-:S07]  /*7cc0*/  LOP3.LUT R0, R0, 0x80, R5, 0xf8, !PT ;  /* 0x0000008000007812 */ /* 0x000fce00078ef805 */
.L_x_9015:
[----:B------:R-:W-:Y:S05]  /*7cd0*/  BSYNC.RECONVERGENT B0 ;  /* 0x0000000000007941 */ /* 0x000fea0003800200 */
.L_x_9014:
[----:B------:R-:W-:Y:S01]  /*7ce0*/  STG.E.U8 desc[UR36][R2.64], R0 ;  /* 0x0000000002007986 */ /* 0x000fe2000c101124 */
[----:B------:R-:W-:Y:S05]  /*7cf0*/  EXIT ;  /* 0x000000000000794d */ /* 0x000fea0003800000 */
.L_x_9008:
        /* <DEDUP_REMOVED lines=22> */
.L_x_9018:
[----:B------:R-:W-:-:S06]  /*7e60*/  HADD2.F32 R4, -RZ, R23.H0_H0 ;  /* 0x20000017ff047230 */ /* 0x000fcc0000004100 */
[----:B------:R-:W0:Y:S02]  /*7e70*/  F2I.U64.TRUNC R4, R4 ;  /* 0x0000000400047311 */ /* 0x000e24000020d800 */
[----:B0-----:R-:W-:Y:S01]  /*7e80*/  STG.E.64 desc[UR36][R2.64], R4 ;  /* 0x0000000402007986 */ /* 0x001fe2000c101b24 */
[----:B------:R-:W-:Y:S05]  /*7e90*/  EXIT ;  /* 0x000000000000794d */ /* 0x000fea0003800000 */
.L_x_9017:
[----:B------:R-:W-:-:S06]  /*7ea0*/  HADD2.F32 R23, -RZ, R23.H0_H0 ;  /* 0x20000017ff177230 */ /* 0x000fcc0000004100 */
[----:B------:R-:W0:Y:S02]  /*7eb0*/  F2I.FTZ.U32.TRUNC.NTZ R23, R23 ;  /* 0x0000001700177305 */ /* 0x000e24000021f000 */
[----:B0-----:R-:W-:Y:S01]  /*7ec0*/  STG.E desc[UR36][R2.64], R23 ;  /* 0x0000001702007986 */ /* 0x001fe2000c101924 */
[----:B------:R-:W-:Y:S05]  /*7ed0*/  EXIT ;  /* 0x000000000000794d */ /* 0x000fea0003800000 */
.L_x_9007:
        /* <DEDUP_REMOVED lines=11> */
.L_x_9020:
[----:B------:R-:W-:Y:S01]  /*7f90*/  HADD2.F32 R23, -RZ, R23.H0_H0 ;  /* 0x20000017ff177230 */ /* 0x000fe20000004100 */
[----:B------:R-:W-:-:S04]  /*7fa0*/  CS2R R6, SRZ ;  /* 0x0000000000067805 */ /* 0x000fc8000001ff00 */
[----:B------:R-:W-:-:S06]  /*7fb0*/  FMUL.FTZ R4, R23, 1 ;  /* 0x3f80000017047820 */ /* 0x000fcc0000410000 */
[----:B------:R-:W0:Y:S02]  /*7fc0*/  F2F.F64.F32 R4, R4 ;  /* 0x0000000400047310 */ /* 0x000e240000201800 */
[----:B0-----:R-:W-:Y:S01]  /*7fd0*/  STG.E.128 desc[UR36][R2.64], R4 ;  /* 0x0000000402007986 */ /* 0x001fe2000c101d24 */
[----:B------:R-:W-:Y:S05]  /*7fe0*/  EXIT ;  /* 0x000000000000794d */ /* 0x000fea0003800000 */
.L_x_9019:
[----:B------:R-:W-:-:S13]  /*7ff0*/  ISETP.NE.AND P0, PT, R0, 0xf, PT ;  /* 0x0000000f0000780c */ /* 0x000fda0003f05270 */
[----:B------:R-:W-:Y:S05]  /*8000*/  @!P0 BRA `(.L_x_9021) ;  /* 0x0000000000e88947 */ /* 0x000fea0003800000 */
[----:B------:R-:W-:-:S13]  /*8010*/  ISETP.NE.AND P0, PT, R0, 0x17, PT ;  /* 0x000000170000780c */ /* 0x000fda0003f05270 */
[----:B------:R-:W-:Y:S05]  /*8020*/  @!P0 BRA `(.L_x_9022) ;  /* 0x0000000000908947 */ /* 0x000fea0003800000 */
[----:B------:R-:W-:-:S13]  /*8030*/  ISETP.NE.AND P0, PT, R0, 0x18, PT ;  /* 0x000000180000780c */ /* 0x000fda0003f05270 */
[----:B------:R-:W-:Y:S05]  /*8040*/  @!P0 BRA `(.L_x_9023) ;  /* 0x0000000000448947 */ /* 0x000fea0003800000 */
.L_x_9000:
        /* <DEDUP_REMOVED lines=16> */
.L_x_9024:
[----:B------:R-:W-:Y:S05]  /*8150*/  EXIT ;  /* 0x000000000000794d */ /* 0x000fea0003800000 */
.L_x_9023:
        /* <DEDUP_REMOVED lines=13> */
.L_x_9026:
[----:B------:R-:W-:Y:S05]  /*8230*/  BSYNC.RECONVERGENT B0 ;  /* 0x0000000000007941 */ /* 0x000fea0003800200 */
.L_x_9025:
[----:B------:R-:W-:-:S05]  /*8240*/  LOP3.LUT R5, R0, 0x80, R5, 0xf8, !PT ;  /* 0x0000008000057812 */ /* 0x000fca00078ef805 */
[----:B------:R-:W-:Y:S01]  /*8250*/  STG.E.U8 desc[UR36][R2.64], R5 ;  /* 0x0000000502007986 */ /* 0x000fe2000c101124 */
[----:B------:R-:W-:Y:S05]  /*8260*/  EXIT ;  /* 0x000000000000794d */ /* 0x000fea0003800000 */
.L_x_9022:
        /* <DEDUP_REMOVED lines=12> */
.L_x_9028:
[----:B------:R-:W-:Y:S01]  /*8330*/  IMAD.MOV.U32 R0, RZ, RZ, 0x7f ;  /* 0x0000007fff007424 */ /* 0x000fe200078e00ff */
[----:B------:R-:W-:-:S04]  /*8340*/  ISETP.GT.U32.AND P0, PT, R4, 0x7f800000, PT ;  /* 0x7f8000000400780c */ /* 0x000fc80003f04070 */
[----:B------:R-:W-:-:S09]  /*8350*/  SEL R0, R0, 0x7c, P0 ;  /* 0x0000007c00007807 */ /* 0x000fd20000000000 */
.L_x_9029:
[----:B------:R-:W-:Y:S05]  /*8360*/  BSYNC.RECONVERGENT B0 ;  /* 0x0000000000007941 */ /* 0x000fea0003800200 */
.L_x_9027:
[----:B------:R-:W-:-:S04]  /*8370*/  SHF.R.U32.HI R5, RZ, 0x18, R5 ;  /* 0x00000018ff057819 */ /* 0x000fc80000011605 */
[----:B------:R-:W-:-:S05]  /*8380*/  LOP3.LUT R5, R0, 0x80, R5, 0xf8, !PT ;  /* 0x0000008000057812 */ /* 0x000fca00078ef805 */
[----:B------:R-:W-:Y:S01]  /*8390*/  STG.E.U8 desc[UR36][R2.64], R5 ;  /* 0x0000000502007986 */ /* 0x000fe2000c101124 */
[----:B------:R-:W-:Y:S05]  /*83a0*/  EXIT ;  /* 0x000000000000794d */ /* 0x000fea0003800000 */
.L_x_9021:
[----:B------:R-:W-:-:S05]  /*83b0*/  HADD2.F32 R0, -RZ, R23.H0_H0 ;  /* 0x20000017ff007230 */ /* 0x000fca0000004100 */
[----:B------:R-:W-:-:S05]  /*83c0*/  F2FP.BF16.F32.PACK_AB R0, RZ, R0 ;  /* 0x00000000ff00723e */ /* 0x000fca00000010ff */
[----:B------:R-:W-:Y:S01]  /*83d0*/  STG.E.U16 desc[UR36][R2.64], R0 ;  /* 0x0000000002007986 */ /* 0x000fe2000c101524 */
[----:B------:R-:W-:Y:S05]  /*83e0*/  EXIT ;  /* 0x000000000000794d */ /* 0x000fea0003800000 */
.L_x_9030:
        /* <DEDUP_REMOVED lines=9> */
.L_x_19911:


//--------------------- .text._ZN2at6native18elementwise_kernelILi128ELi4EZNS0_22gpu_kernel_impl_nocastIZZZNS0_22reciprocal_kernel_cudaERNS_18TensorIteratorBaseEENKUlvE_clEvENKUlvE3_clEvEUlN3c104HalfEE_EEvS4_RKT_EUliE_EEviT1_ --------------------------
	.section	.text._ZN2at6native18elementwise_kernelILi128ELi4EZNS0_22gpu_kernel_impl_nocastIZZZNS0_22reciprocal_kernel_cudaERNS_18TensorIteratorBaseEENKUlvE_clEvENKUlvE3_clEvEUlN3c104HalfEE_EEvS4_RKT_EUliE_EEviT1_,"ax",@progbits
	.align	128
        .global         _ZN2at6native18elementwise_kernelILi128ELi4EZNS0_22gpu_kernel_impl_nocastIZZZNS0_22reciprocal_kernel_cudaERNS_18TensorIteratorBaseEENKUlvE_clEvENKUlvE3_clEvEUlN3c104HalfEE_EEvS4_RKT_EUliE_EEviT1_
        .type           _ZN2at6native18elementwise_kernelILi128ELi4EZNS0_22gpu_kernel_impl_nocastIZZZNS0_22reciprocal_kernel_cudaERNS_18TensorIteratorBaseEENKUlvE_clEvENKUlvE3_clEvEUlN3c104HalfEE_EEvS4_RKT_EUliE_EEviT1_,@function
        .size           _ZN2at6native18elementwise_kernelILi128ELi4EZNS0_22gpu_kernel_impl_nocastIZZZNS0_22reciprocal_kernel_cudaERNS_18TensorIteratorBaseEENKUlvE_clEvENKUlvE3_clEvEUlN3c104HalfEE_EEvS4_RKT_EUliE_EEviT1_,(.L_x_19912 - _ZN2at6native18elementwise_kernelILi128ELi4EZNS0_22gpu_kernel_impl_nocastIZZZNS0_22reciprocal_kernel_cudaERNS_18TensorIteratorBaseEENKUlvE_clEvENKUlvE3_clEvEUlN3c104HalfEE_EEvS4_RKT_EUliE_EEviT1_)
        .other          _ZN2at6native18elementwise_kernelILi128ELi4EZNS0_22gpu_kernel_impl_nocastIZZZNS0_22reciprocal_kernel_cudaERNS_18TensorIteratorBaseEENKUlvE_clEvENKUlvE3_clEvEUlN3c104HalfEE_EEvS4_RKT_EUliE_EEviT1_,@"STO_CUDA_ENTRY STV_DEFAULT"
_ZN2at6native18elementwise_kernelILi128ELi4EZNS0_22gpu_kernel_impl_nocastIZZZNS0_22reciprocal_kernel_cudaERNS_18TensorIteratorBaseEENKUlvE_clEvENKUlvE3_clEvEUlN3c104HalfEE_EEvS4_RKT_EUliE_EEviT1_:
.text._ZN2at6native18elementwise_kernelILi128ELi4EZNS0_22gpu_kernel_impl_nocastIZZZNS0_22reciprocal_kernel_cudaERNS_18TensorIteratorBaseEENKUlvE_clEvENKUlvE3_clEvEUlN3c104HalfEE_EEvS4_RKT_EUliE_EEviT1_:
        /* <DEDUP_REMOVED lines=21> */
[----:B------:R-:W1:Y:S02]  /*0150*/  MUFU.RCP R0, R0 ;  /* 0x0000000000007308 */ /* 0x000e640000001000 */
[----:B-1----:R-:W-:-:S05]  /*0160*/  FADD.FTZ R2, R0, -RZ ;  /* 0x800000ff00027221 */ /* 0x002fca0000010000 */
[----:B------:R-:W-:-:S05]  /*0170*/  F2FP.F16.F32.PACK_AB R2, RZ, R2 ;  /* 0x00000002ff02723e */ /* 0x000fca00000000ff */
[----:B0-----:R0:W-:Y:S01]  /*0180*/  STG.E.U16 desc[UR6][R6.64], R2 ;  /* 0x0000000206007986 */ /* 0x0011e2000c101506 */
[----:B------:R-:W-:Y:S05]  /*0190*/  @P0 BRA `(.L_x_9035) ;  /* 0x0000000000580947 */ /* 0x000fea0003800000 */
[----:B------:R-:W1:Y:S02]  /*01a0*/  LDC.64 R4, c[0x0][0x588] ;  /* 0x00016200ff047b82 */ /* 0x000e640000000a00 */
[----:B-1----:R-:W2:Y:S06]  /*01b0*/  LDG.E.U16 R4, desc[UR6][R4.64] ;  /* 0x0000000604047981 */ /* 0x002eac000c1e1500 */
[----:B0-----:R-:W0:Y:S01]  /*01c0*/  LDC.64 R6, c[0x0][0x580] ;  /* 0x00016000ff067b82 */ /* 0x001e220000000a00 */
[----:B------:R-:W-:Y:S01]  /*01d0*/  IADD3 R3, PT, PT, R3, 0x80, RZ ;  /* 0x0000008003037810 */ /* 0x000fe20007ffe0ff */
[----:B--2---:R-:W-:-:S06]  /*01e0*/  HADD2.F32 R0, -RZ, R4.H0_H0 ;  /* 0x20000004ff007230 */ /* 0x004fcc0000004100 */
[----:B------:R-:W1:Y:S02]  /*01f0*/  MUFU.RCP R0, R0 ;  /* 0x0000000000007308 */ /* 0x000e640000001000 */
[----:B-1----:R-:W-:-:S05]  /*0200*/  FADD.FTZ R2, R0, -RZ ;  /* 0x800000ff00027221 */ /* 0x002fca0000010000 */
[----:B------:R-:W-:-:S05]  /*0210*/  F2FP.F16.F32.PACK_AB R2, RZ, R2 ;  /* 0x00000002ff02723e */ /* 0x000fca00000000ff */
[----:B0-----:R0:W-:Y:S02]  /*0220*/  STG.E.U16 desc[UR6][R6.64], R2 ;  /* 0x0000000206007986 */ /* 0x0011e4000c101506 */
.L_x_9034:
[----:B------:R-:W-:-:S13]  /*0230*/  ISETP.GE.AND P0, PT, R3, UR4, PT ;  /* 0x0000000403007c0c */ /* 0x000fda000bf06270 */
[----:B------:R-:W-:Y:S05]  /*0240*/  @P0 BREAK.RELIABLE B1 ;  /* 0x0000000000010942 */ /* 0x000fea0003800100 */
[----:B------:R-:W-:Y:S05]  /*0250*/  @P0 BRA `(.L_x_9035) ;  /* 0x0000000000280947 */ /* 0x000fea0003800000 */
[----:B------:R-:W-:Y:S05]  /*0260*/  BSYNC.RELIABLE B1 ;  /* 0x0000000000017941 */ /* 0x000fea0003800100 */
.L_x_9033:
        /* <DEDUP_REMOVED lines=9> */
.L_x_9035:
[----:B------:R-:W-:Y:S05]  /*0300*/  BSYNC.RECONVERGENT B0 ;  /* 0x0000000000007941 */ /* 0x000fea0003800200 */
.L_x_9032:
[----:B------:R-:W-:Y:S05]  /*0310*/  WARPSYNC.ALL ;  /* 0x0000000000007948 */ /* 0x000fea0003800000 */
[----:B------:R-:W-:-:S13]  /*0320*/  ISETP.GE.AND P0, PT, R3, UR4, PT ;  /* 0x0000000403007c0c */ /* 0x000fda000bf06270 */
[----:B------:R-:W-:Y:S05]  /*0330*/  @P0 EXIT ;  /* 0x000000000000094d */ /* 0x000fea0003800000 */
[----:B01----:R-:W0:Y:S02]  /*0340*/  LDC.64 R2, c[0x0][0x588] ;  /* 0x00016200ff027b82 */ /* 0x003e240000000a00 */
[----:B0-----:R-:W2:Y:S06]  /*0350*/  LDG.E.U16 R2, desc[UR6][R2.64] ;  /* 0x0000000602027981 */ /* 0x001eac000c1e1500 */
[----:B------:R-:W0:Y:S01]  /*0360*/  LDC.64 R4, c[0x0][0x580] ;  /* 0x00016000ff047b82 */ /* 0x000e220000000a00 */
[----:B--2---:R-:W-:-:S06]  /*0370*/  HADD2.F32 R0, -RZ, R2.H0_H0 ;  /* 0x20000002ff007230 */ /* 0x004fcc0000004100 */
[----:B------:R-:W1:Y:S02]  /*0380*/  MUFU.RCP R0, R0 ;  /* 0x0000000000007308 */ /* 0x000e640000001000 */
[----:B-1----:R-:W-:-:S05]  /*0390*/  FADD.FTZ R6, R0, -RZ ;  /* 0x800000ff00067221 */ /* 0x002fca0000010000 */
[----:B------:R-:W-:-:S05]  /*03a0*/  F2FP.F16.F32.PACK_AB R6, RZ, R6 ;  /* 0x00000006ff06723e */ /* 0x000fca00000000ff */
[----:B0-----:R-:W-:Y:S01]  /*03b0*/  STG.E.U16 desc[UR6][R4.64], R6 ;  /* 0x0000000604007986 */ /* 0x001fe2000c101506 */
[----:B------:R-:W-:Y:S05]  /*03c0*/  EXIT ;  /* 0x000000000000794d */ /* 0x000fea0003800000 */
.L_x_9031:
        /* <DEDUP_REMOVED lines=306> */
.L_x_9039:
        /* <DEDUP_REMOVED lines=10> */
[----:B------:R-:W0:Y:S02]  /*1790*/  MUFU.RCP R8, R8 ;  /* 0x0000000800087308 */ /* 0x000e240000001000 */
[----:B0-----:R-:W-:-:S05]  /*17a0*/  FADD.FTZ R9, R8, -RZ ;  /* 0x800000ff08097221 */ /* 0x001fca0000010000 */
[----:B------:R-:W-:-:S05]  /*17b0*/  F2FP.F16.F32.PACK_AB R9, RZ, R9 ;  /* 0x00000009ff09723e */ /* 0x000fca00000000ff */
[----:B------:R0:W-:Y:S01]  /*17c0*/  STG.E.U16 desc[UR6][R4.64], R9 ;  /* 0x0000000904007986 */ /* 0x0001e2000c101506 */
[----:B------:R-:W-:Y:S05]  /*17d0*/  @P0 BRA `(.L_x_9040) ;  /* 0x0000002400c00947 */ /* 0x000fea0003800000 */
[----:B------:R-:W1:Y:S01]  /*17e0*/  LDCU.64 UR8, c[0x0][0x390] ;  /* 0x00007200ff0877ac */ /* 0x000e620008000a00 */
[----:B0-----:R-:W-:Y:S02]  /*17f0*/  HFMA2 R4, -RZ, RZ, 0, 0 ;  /* 0x00000000ff047431 */ /* 0x001fe400000001ff */
        /* <DEDUP_REMOVED lines=286> */
[--C-:B------:R-:W-:Y:S02]  /*29e0*/  IMAD.MOV R13, RZ, RZ, -R11.reuse ;  /* 0x000000ffff0d7224 */ /* 0x100fe400078e0a0b */
        /* <DEDUP_REMOVED lines=9> */
.L_x_9041:
        /* <DEDUP_REMOVED lines=8> */
[----:B------:R-:W0:Y:S02]  /*2b00*/  MUFU.RCP R8, R8 ;  /* 0x0000000800087308 */ /* 0x000e240000001000 */
[----:B0-----:R-:W-:-:S05]  /*2b10*/  FADD.FTZ R9, R8, -RZ ;  /* 0x800000ff08097221 */ /* 0x001fca0000010000 */
[----:B------:R-:W-:-:S05]  /*2b20*/  F2FP.F16.F32.PACK_AB R9, RZ, R9 ;  /* 0x00000009ff09723e */ /* 0x000fca00000000ff */
[----:B------:R0:W-:Y:S02]  /*2b30*/  STG.E.U16 desc[UR6][R4.64], R9 ;  /* 0x0000000904007986 */ /* 0x0001e4000c101506 */
.L_x_9038:
[----:B------:R-:W-:-:S13]  /*2b40*/  ISETP.GE.AND P0, PT, R3, UR4, PT ;  /* 0x0000000403007c0c */ /* 0x000fda000bf06270 */
[----:B------:R-:W-:Y:S05]  /*2b50*/  @P0 BREAK.RELIABLE B1 ;  /* 0x0000000000010942 */ /* 0x000fea0003800100 */
[----:B------:R-:W-:Y:S05]  /*2b60*/  @P0 BRA `(.L_x_9040) ;  /* 0x0000001000dc0947 */ /* 0x000fea0003800000 */
[----:B------:R-:W-:Y:S05]  /*2b70*/  BSYNC.RELIABLE B1 ;  /* 0x0000000000017941 */ /* 0x000fea0003800100 */
.L_x_9037:
        /* <DEDUP_REMOVED lines=298> */
.L_x_9042:
        /* <DEDUP_REMOVED lines=12> */
.L_x_9040:
[----:B------:R-:W-:Y:S05]  /*3ee0*/  BSYNC.RECONVERGENT B0 ;  /* 0x0000000000007941 */ /* 0x000fea0003800200 */
.L_x_9036:
[----:B------:R-:W-:Y:S05]  /*3ef0*/  WARPSYNC.ALL ;  /* 0x0000000000007948 */ /* 0x000fea0003800000 */
[----:B------:R-:W-:-:S13]  /*3f00*/  ISETP.GE.AND P0, PT, R3, UR4, PT ;  /* 0x0000000403007c0c */ /* 0x000fda000bf06270 */
[----:B------:R-:W-:Y:S05]  /*3f10*/  @P0 EXIT ;  /* 0x000000000000094d */ /* 0x000fea0003800000 */
[----:B------:R-:W2:Y:S01]  /*3f20*/  LDCU.64 UR4, c[0x0][0x390] ;  /* 0x00007200ff0477ac */ /* 0x000ea20008000a00 */
[----:B01----:R-:W-:Y:S02]  /*3f30*/  MOV R4, RZ ;  /* 0x000000ff00047202 */ /* 0x003fe40000000f00 */
        /* <DEDUP_REMOVED lines=296> */
.L_x_9043:
[----:B------:R-:W0:Y:S02]  /*51c0*/  LDCU.128 UR8, c[0x0][0x580] ;  /* 0x0000b000ff0877ac */ /* 0x000e240008000c00 */
[----:B0-----:R-:W-:-:S04]  /*51d0*/  IADD3 R4, P0, PT, R2, UR10, RZ ;  /* 0x0000000a02047c10 */ /* 0x001fc8000ff1e0ff */
[----:B------:R-:W-:-:S05]  /*51e0*/  IADD3.X R5, PT, PT, RZ, UR11, RZ, P0, !PT ;  /* 0x0000000bff057c10 */ /* 0x000fca00087fe4ff */
[----:B------:R-:W2:Y:S01]  /*51f0*/  LDG.E.U16 R4, desc[UR6][R4.64] ;  /* 0x0000000604047981 */ /* 0x000ea2000c1e1500 */
[----:B------:R-:W-:-:S04]  /*5200*/  IADD3 R2, P0, PT, R3, UR8, RZ ;  /* 0x0000000803027c10 */ /* 0x000fc8000ff1e0ff */
[----:B------:R-:W-:Y:S01]  /*5210*/  IADD3.X R3, PT, PT, RZ, UR9, RZ, P0, !PT ;  /* 0x00000009ff037c10 */ /* 0x000fe200087fe4ff */
[----:B--2---:R-:W-:-:S06]  /*5220*/  HADD2.F32 R0, -RZ, R4.H0_H0 ;  /* 0x20000004ff007230 */ /* 0x004fcc0000004100 */
[----:B------:R-:W0:Y:S02]  /*5230*/  MUFU.RCP R0, R0 ;  /* 0x0000000000007308 */ /* 0x000e240000001000 */
[----:B0-----:R-:W-:-:S05]  /*5240*/  FADD.FTZ R6, R0, -RZ ;  /* 0x800000ff00067221 */ /* 0x001fca0000010000 */
[----:B------:R-:W-:-:S05]  /*5250*/  F2FP.F16.F32.PACK_AB R6, RZ, R6 ;  /* 0x00000006ff06723e */ /* 0x000fca00000000ff */
[----:B------:R-:W-:Y:S01]  /*5260*/  STG.E.U16 desc[UR6][R2.64], R6 ;  /* 0x0000000602007986 */ /* 0x000fe2000c101506 */
[----:B------:R-:W-:Y:S05]  /*5270*/  EXIT ;  /* 0x000000000000794d */ /* 0x000fea0003800000 */
.L_x_9044:
        /* <DEDUP_REMOVED lines=16> */
.L_x_19912:


//--------------------- .text._ZN2at6native27unrolled_elementwise_kernelIZZZNS0_22reciprocal_kernel_cudaERNS_18TensorIteratorBaseEENKUlvE_clEvENKUlvE3_clEvEUlN3c104HalfEE_St5arrayIPcLm2EELi4E23TrivialOffsetCalculatorILi1EjESD_NS0_6memory15LoadWithoutCastENSE_16StoreWithoutCastEEEviT_T0_T2_T3_T4_T5_ --------------------------
	.section	.text._ZN2at6native27unrolled_elementwise_kernelIZZZNS0_22reciprocal_kernel_cudaERNS_18TensorIteratorBaseEENKUlvE_clEvENKUlvE3_clEvEUlN3c104HalfEE_St5arrayIPcLm2EELi4E23TrivialOffsetCalculatorILi1EjESD_NS0_6memory15LoadWithoutCastENSE_16StoreWithoutCastEEEviT_T0_T2_T3_T4_T5_,"ax",@progbits
	.align	128
        .global         _ZN2at6native27unrolled_elementwise_kernelIZZZNS0_22reciprocal_kernel_cudaERNS_18TensorIteratorBaseEENKUlvE_clEvENKUlvE3_clEvEUlN3c104HalfEE_St5arrayIPcLm2EELi4E23TrivialOffsetCalculatorILi1EjESD_NS0_6memory15LoadWithoutCastENSE_16StoreWithoutCastEEEviT_T0_T2_T3_T4_T5_
        .type           _ZN2at6native27unrolled_elementwise_kernelIZZZNS0_22reciprocal_kernel_cudaERNS_18TensorIteratorBaseEENKUlvE_clEvENKUlvE3_clEvEUlN3c104HalfEE_St5arrayIPcLm2EELi4E23TrivialOffsetCalculatorILi1EjESD_NS0_6memory15LoadWithoutCastENSE_16StoreWithoutCastEEEviT_T0_T2_T3_T4_T5_,@function
        .size           _ZN2at6native27unrolled_elementwise_kernelIZZZNS0_22reciprocal_kernel_cudaERNS_18TensorIteratorBaseEENKUlvE_clEvENKUlvE3_clEvEUlN3c104HalfEE_St5arrayIPcLm2EELi4E23TrivialOffsetCalculatorILi1EjESD_NS0_6memory15LoadWithoutCastENSE_16StoreWithoutCastEEEviT_T0_T2_T3_T4_T5_,(.L_x_19913 - _ZN2at6native27unrolled_elementwise_kernelIZZZNS0_22reciprocal_kernel_cudaERNS_18TensorIteratorBaseEENKUlvE_clEvENKUlvE3_clEvEUlN3c104HalfEE_St5arrayIPcLm2EELi4E23TrivialOffsetCalculatorILi1EjESD_NS0_6memory15LoadWithoutCastENSE_16StoreWithoutCastEEEviT_T0_T2_T3_T4_T5_)
        .other          _ZN2at6native27unrolled_elementwise_kernelIZZZNS0_22reciprocal_kernel_cudaERNS_18TensorIteratorBaseEENKUlvE_clEvENKUlvE3_clEvEUlN3c104HalfEE_St5arrayIPcLm2EELi4E23TrivialOffsetCalculatorILi1EjESD_NS0_6memory15LoadWithoutCastENSE_16StoreWithoutCastEEEviT_T0_T2_T3_T4_T5_,@"STO_CUDA_ENTRY STV_DEFAULT"
_ZN2at6native27unrolled_elementwise_kernelIZZZNS0_22reciprocal_kernel_cudaERNS_18TensorIteratorBaseEENKUlvE_clEvENKUlvE3_clEvEUlN3c104HalfEE_St5arrayIPcLm2EELi4E23TrivialOffsetCalculatorILi1EjESD_NS0_6memory15LoadWithoutCastENSE_16StoreWithoutCastEEEviT_T0_T2_T3_T4_T5_:
.text._ZN2at6native27unrolled_elementwise_kernelIZZZNS0_22reciprocal_kernel_cudaERNS_18TensorIteratorBaseEENKUlvE_clEvENKUlvE3_clEvEUlN3c104HalfEE_St5arrayIPcLm2EELi4E23TrivialOffsetCalculatorILi1EjESD_NS0_6memory15LoadWithoutCastENSE_16StoreWithoutCastEEEviT_T0_T2_T3_T4_T5_:
        /* <DEDUP_REMOVED lines=20> */
[----:B------:R-:W-:Y:S02]  /*0140*/  @!P2 IMAD R7, R3, 0x200, R18 ;  /* 0x000002000307a824 */ /* 0x000fe400078e0212 */
[----:B--2---:R-:W-:Y:S01]  /*0150*/  @!P1 IMAD.WIDE.U32 R14, R11, 0x2, R14 ;  /* 0x000000020b0e9825 */ /* 0x004fe200078e000e */
[----:B------:R-:W-:-:S02]  /*0160*/  PRMT R11, RZ, 0x7610, R11 ;  /* 0x00007610ff0b7816 */ /* 0x000fc4000000000b */
[----:B------:R-:W-:-:S04]  /*0170*/  PRMT R19, RZ, 0x7610, R19 ;  /* 0x00007610ff137816 */ /* 0x000fc80000000013 */
[----:B------:R2:W4:Y:S01]  /*0180*/  @!P1 LDG.E.U16 R11, desc[UR4][R14.64] ;  /* 0x000000040e0b9981 */ /* 0x000522000c1e1500 */
[----:B-1----:R-:W-:-:S05]  /*0190*/  @!P2 IMAD.WIDE.U32 R8, R7, 0x2, R8 ;  /* 0x000000020708a825 */ /* 0x002fca00078e0008 */
[----:B------:R1:W4:Y:S01]  /*01a0*/  @!P2 LDG.E.U16 R19, desc[UR4][R8.64] ;  /* 0x000000040813a981 */ /* 0x000322000c1e1500 */
[----:B------:R-:W-:-:S04]  /*01b0*/  @!P2 IADD3 R18, PT, PT, R18, 0x80, RZ ;  /* 0x000000801212a810 */ /* 0x000fc80007ffe0ff */
        /* <DEDUP_REMOVED lines=19> */
[----:B---3--:R-:W-:-:S06]  /*02f0*/  @!P1 HADD2.F32 R10, -RZ, R10.H0_H0 ;  /* 0x2000000aff0a9230 */ /* 0x008fcc0000004100 */
[----:B------:R-:W0:Y:S01]  /*0300*/  @!P1 MUFU.RCP R10, R10 ;  /* 0x0000000a000a9308 */ /* 0x000e220000001000 */
[----:B----4-:R-:W-:Y:S02]  /*0310*/  @!P2 HADD2.F32 R14, -RZ, R11.H0_H0 ;  /* 0x2000000bff0ea230 */ /* 0x010fe40000004100 */
[----:B0-----:R-:W-:-:S05]  /*0320*/  @!P1 FADD.FTZ R11, R10, -RZ ;  /* 0x800000ff0a0b9221 */ /* 0x001fca0000010000 */
[----:B------:R-:W-:Y:S01]  /*0330*/  @!P1 F2FP.F16.F32.PACK_AB R6, RZ, R11 ;  /* 0x0000000bff06923e */ /* 0x000fe200000000ff */
[----:B------:R-:W0:Y:S03]  /*0340*/  @!P2 MUFU.RCP R14, R14 ;  /* 0x0000000e000ea308 */ /* 0x000e260000001000 */
[----:B------:R-:W-:Y:S01]  /*0350*/  PRMT R11, R6, 0x7610, R11 ;  /* 0x00007610060b7816 */ /* 0x000fe2000000000b */
[----:B------:R-:W-:-:S04]  /*0360*/  @!P3 HADD2.F32 R19, -RZ, R19.H0_H0 ;  /* 0x20000013ff13b230 */ /* 0x000fc80000004100 */
[----:B------:R1:W-:Y:S02]  /*0370*/  @!P1 STG.E.U16 desc[UR4][R8.64], R11 ;  /* 0x0000000b08009986 */ /* 0x0003e4000c101504 */
[----:B------:R-:W2:Y:S01]  /*0380*/  @!P3 MUFU.RCP R19, R19 ;  /* 0x000000130013b308 */ /* 0x000ea20000001000 */
[----:B0-----:R-:W-:-:S05]  /*0390*/  @!P2 FADD.FTZ R6, R14, -RZ ;  /* 0x800000ff0e06a221 */ /* 0x001fca0000010000 */
[----:B------:R-:W-:Y:S01]  /*03a0*/  @!P2 F2FP.F16.F32.PACK_AB R2, RZ, R6 ;  /* 0x00000006ff02a23e */ /* 0x000fe200000000ff */
[----:B--2---:R-:W-:-:S05]  /*03b0*/  @!P3 FADD.FTZ R10, R19, -RZ ;  /* 0x800000ff130ab221 */ /* 0x004fca0000010000 */
[----:B------:R-:W-:Y:S01]  /*03c0*/  @!P3 F2FP.F16.F32.PACK_AB R4, RZ, R10 ;  /* 0x0000000aff04b23e */ /* 0x000fe200000000ff */
        /* <DEDUP_REMOVED lines=11> */
.L_x_9046:
[----:B------:R-:W-:Y:S05]  /*0480*/  BSYNC.RECONVERGENT B0 ;  /* 0x0000000000007941 */ /* 0x000fea0003800200 */
.L_x_9045:
[----:B-----5:R-:W-:Y:S01]  /*0490*/  @!P0 HADD2.F32 R7, -RZ, R7.H0_H0 ;  /* 0x20000007ff078230 */ /* 0x020fe20000004100 */
[----:B------:R-:W-:-:S03]  /*04a0*/  ISETP.GE.AND P1, PT, R0, R5, PT ;  /* 0x000000050000720c */ /* 0x000fc60003f26270 */
[----:B0-----:R0:W1:Y:S10]  /*04b0*/  @!P0 MUFU.RCP R2, R7 ;  /* 0x0000000700028308 */ /* 0x0010740000001000 */
[----:B0-----:R-:W-:Y:S05]  /*04c0*/  @P1 EXIT ;  /* 0x000000000000194d */ /* 0x001fea0003800000 */
[----:B------:R-:W0:Y:S01]  /*04d0*/  LDC.64 R4, c[0x0][0x388] ;  /* 0x0000e200ff047b82 */ /* 0x000e220000000a00 */
[----:B-1----:R-:W-:Y:S01]  /*04e0*/  @!P0 FADD.FTZ R2, R2, -RZ ;  /* 0x800000ff02028221 */ /* 0x002fe20000010000 */
[----:B------:R-:W-:-:S04]  /*04f0*/  IMAD R3, R3, 0x200, R0 ;  /* 0x0000020003037824 */ /* 0x000fc800078e0200 */
[----:B------:R-:W-:Y:S01]  /*0500*/  @!P0 F2FP.F16.F32.PACK_AB R6, RZ, R2 ;  /* 0x00000002ff06823e */ /* 0x000fe200000000ff */
[----:B0-----:R-:W-:-:S05]  /*0510*/  IMAD.WIDE.U32 R2, R3, 0x2, R4 ;  /* 0x0000000203027825 */ /* 0x001fca00078e0004 */
[----:B------:R-:W-:Y:S01]  /*0520*/  STG.E.U16 desc[UR4][R2.64], R6 ;  /* 0x0000000602007986 */ /* 0x000fe2000c101504 */
[----:B------:R-:W-:Y:S05]  /*0530*/  EXIT ;  /* 0x000000000000794d */ /* 0x000fea0003800000 */
.L_x_9047:
        /* <DEDUP_REMOVED lines=12> */
.L_x_19913:


//--------------------- .text._ZN2at6native29vectorized_elementwise_kernelILi2EZZZNS0_22reciprocal_kernel_cudaERNS_18TensorIteratorBaseEENKUlvE_clEvENKUlvE3_clEvEUlN3c104HalfEE_St5arrayIPcLm2EEEEviT0_T1_ --------------------------
	.section	.text._ZN2at6native29vectorized_elementwise_kernelILi2EZZZNS0_22reciprocal_kernel_cudaERNS_18TensorIteratorBaseEENKUlvE_clEvENKUlvE3_clEvEUlN3c104HalfEE_St5arrayIPcLm2EEEEviT0_T1_,"ax",@progbits
	.align	128
        .global         _ZN2at6native29vectorized_elementwise_kernelILi2EZZZNS0_22reciprocal_kernel_cudaERNS_18TensorIteratorBaseEENKUlvE_clEvENKUlvE3_clEvEUlN3c104HalfEE_St5arrayIPcLm2EEEEviT0_T1_
        .type           _ZN2at6native29vectorized_elementwise_kernelILi2EZZZNS0_22reciprocal_kernel_cudaERNS_18TensorIteratorBaseEENKUlvE_clEvENKUlvE3_clEvEUlN3c104HalfEE_St5arrayIPcLm2EEEEviT0_T1_,@function
        .size           _ZN2at6native29vectorized_elementwise_kernelILi2EZZZNS0_22reciprocal_kernel_cudaERNS_18TensorIteratorBaseEENKUlvE_clEvENKUlvE3_clEvEUlN3c104HalfEE_St5arrayIPcLm2EEEEviT0_T1_,(.L_x_19914 - _ZN2at6native29vectorized_elementwise_kernelILi2EZZZNS0_22reciprocal_kernel_cudaERNS_18TensorIteratorBaseEENKUlvE_clEvENKUlvE3_clEvEUlN3c104HalfEE_St5arrayIPcLm2EEEEviT0_T1_)
        .other          _ZN2at6native29vectorized_elementwise_kernelILi2EZZZNS0_22reciprocal_kernel_cudaERNS_18TensorIteratorBaseEENKUlvE_clEvENKUlvE3_clEvEUlN3c104HalfEE_St5arrayIPcLm2EEEEviT0_T1_,@"STO_CUDA_ENTRY STV_DEFAULT"
_ZN2at6native29vectorized_elementwise_kernelILi2EZZZNS0_22reciprocal_kernel_cudaERNS_18TensorIteratorBaseEENKUlvE_clEvENKUlvE3_clEvEUlN3c104HalfEE_St5arrayIPcLm2EEEEviT0_T1_:
.text._ZN2at6native29vectorized_elementwise_kernelILi2EZZZNS0_22reciprocal_kernel_cudaERNS_18TensorIteratorBaseEENKUlvE_clEvENKUlvE3_clEvEUlN3c104HalfEE_St5arrayIPcLm2EEEEviT0_T1_:
        /* <DEDUP_REMOVED lines=22> */
[----:B------:R-:W2:Y:S07]  /*0160*/  @!P5 LDG.E.U16 R22, desc[UR4][R24.64] ;  /* 0x000000041816d981 */ /* 0x000eae000c1e1500 */
[----:B------:R-:W-:Y:S01]  /*0170*/  @!P4 IMAD.IADD R23, R0, 0x1, R21 ;  /* 0x000000010017c824 */ /* 0x000fe200078e0215 */
[----:B------:R-:W-:Y:S01]  /*0180*/  @!P4 IADD3 R21, PT, PT, R21, 0x80, RZ ;  /* 0x000000801515c810 */ /* 0x000fe20007ffe0ff */
[----:B------:R-:W0:Y:S03]  /*0190*/  @!P4 LDC.64 R12, c[0x0][0x390] ;  /* 0x0000e400ff0ccb82 */ /* 0x000e260000000a00 */
[----:B------:R-:W-:Y:S01]  /*01a0*/  ISETP.GE.U32.AND P3, PT, R21, R2, PT ;  /* 0x000000021500720c */ /* 0x000fe20003f66070 */
[----:B-1----:R-:W-:-:S05]  /*01b0*/  @!P6 IMAD.WIDE.U32 R16, R14, 0x2, R16 ;  /* 0x000000020e10e825 */ /* 0x002fca00078e0010 */
[----:B------:R1:W3:Y:S07]  /*01c0*/  @!P6 LDG.E.U16 R20, desc[UR4][R16.64] ;  /* 0x000000041014e981 */ /* 0x0002ee000c1e1500 */
[----:B------:R-:W-:Y:S01]  /*01d0*/  @!P3 IMAD.IADD R15, R0, 0x1, R21 ;  /* 0x00000001000fb824 */ /* 0x000fe200078e0215 */
[----:B------:R-:W-:Y:S01]  /*01e0*/  @!P3 IADD3 R21, PT, PT, R21, 0x80, RZ ;  /* 0x000000801515b810 */ /* 0x000fe20007ffe0ff */
[----:B------:R-:W4:Y:S03]  /*01f0*/  @!P3 LDC.64 R28, c[0x0][0x390] ;  /* 0x0000e400ff1cbb82 */ /* 0x000f260000000a00 */
[----:B------:R-:W-:-:S13]  /*0200*/  ISETP.GE.U32.AND P2, PT, R21, R2, PT ;  /* 0x000000021500720c */ /* 0x000fda0003f46070 */
[----:B------:R-:W-:Y:S01]  /*0210*/  @!P2 IMAD.IADD R26, R0, 0x1, R21 ;  /* 0x00000001001aa824 */ /* 0x000fe200078e0215 */
[----:B------:R-:W-:Y:S01]  /*0220*/  @!P2 IADD3 R21, PT, PT, R21, 0x80, RZ ;  /* 0x000000801515a810 */ /* 0x000fe20007ffe0ff */
[----:B0-----:R-:W-:Y:S01]  /*0230*/  @!P4 IMAD.WIDE.U32 R12, R23, 0x2, R12 ;  /* 0x00000002170cc825 */ /* 0x001fe200078e000c */
[----:B------:R-:W0:Y:S02]  /*0240*/  @!P2 LDC.64 R18, c[0x0][0x390] ;  /* 0x0000e400ff12ab82 */ /* 0x000e240000000a00 */
[----:B------:R-:W-:-:S13]  /*0250*/  ISETP.GE.U32.AND P1, PT, R21, R2, PT ;  /* 0x000000021500720c */ /* 0x000fda0003f26070 */
[----:B------:R-:W-:Y:S01]  /*0260*/  @!P1 IMAD.IADD R27, R0, 0x1, R21 ;  /* 0x00000001001b9824 */ /* 0x000fe200078e0215 */
[----:B------:R-:W-:Y:S01]  /*0270*/  @!P1 IADD3 R21, PT, PT, R21, 0x80, RZ ;  /* 0x0000008015159810 */ /* 0x000fe20007ffe0ff */
[----:B-1----:R-:W1:Y:S03]  /*0280*/  @!P1 LDC.64 R16, c[0x0][0x390] ;  /* 0x0000e400ff109b82 */ /* 0x002e660000000a00 */
[----:B------:R-:W-:-:S13]  /*0290*/  ISETP.GE.U32.AND P0, PT, R21, R2, PT ;  /* 0x000000021500720c */ /* 0x000fda0003f06070 */
[----:B------:R-:W-:Y:S01]  /*02a0*/  @!P0 IADD3 R25, PT, PT, R0, R21, RZ ;  /* 0x0000001500198210 */ /* 0x000fe20007ffe0ff */
[----:B------:R-:W-:-:S05]  /*02b0*/  @!P0 VIADD R21, R21, 0x80 ;  /* 0x0000008015158836 */ /* 0x000fca0000000000 */
[----:B------:R-:W-:Y:S02]  /*02c0*/  ISETP.GE.U32.AND P5, PT, R21, R2, PT ;  /* 0x000000021500720c */ /* 0x000fe40003fa6070 */
[----:B------:R-:W-:Y:S01]  /*02d0*/  PRMT R23, RZ, 0x7610, R23 ;  /* 0x00007610ff177816 */ /* 0x000fe20000000017 */
[----:B----4-:R-:W-:-:S05]  /*02e0*/  @!P3 IMAD.WIDE.U32 R28, R15, 0x2, R28 ;  /* 0x000000020f1cb825 */ /* 0x010fca00078e001c */
[----:B------:R4:W5:Y:S05]  /*02f0*/  @!P4 LDG.E.U16 R23, desc[UR4][R12.64] ;  /* 0x000000040c17c981 */ /* 0x00096a000c1e1500 */
[----:B------:R-:W1:Y:S08]  /*0300*/  @!P5 LDC.64 R14, c[0x0][0x390] ;  /* 0x0000e400ff0edb82 */ /* 0x000e700000000a00 */
[----:B----4-:R-:W4:Y:S01]  /*0310*/  @!P0 LDC.64 R12, c[0x0][0x390] ;  /* 0x0000e400ff0c8b82 */ /* 0x010f220000000a00 */
[----:B------:R-:W-:Y:S01]  /*0320*/  @!P5 IADD3 R21, PT, PT, R0, R21, RZ ;  /* 0x000000150015d210 */ /* 0x000fe20007ffe0ff */
[----:B0-----:R-:W-:Y:S01]  /*0330*/  @!P2 IMAD.WIDE.U32 R18, R26, 0x2, R18 ;  /* 0x000000021a12a825 */ /* 0x001fe200078e0012 */
[----:B------:R-:W-:-:S02]  /*0340*/  PRMT R24, RZ, 0x7610, R24 ;  /* 0x00007610ff187816 */ /* 0x000fc40000000018 */
[----:B------:R-:W-:Y:S01]  /*0350*/  PRMT R26, RZ, 0x7610, R26 ;  /* 0x00007610ff1a7816 */ /* 0x000fe2000000001a */
[----:B-1----:R-:W-:Y:S01]  /*0360*/  @!P1 IMAD.WIDE.U32 R16, R27, 0x2, R16 ;  /* 0x000000021b109825 */ /* 0x002fe200078e0010 */
[----:B------:R-:W-:Y:S02]  /*0370*/  PRMT R27, RZ, 0x7610, R27 ;  /* 0x00007610ff1b7816 */ /* 0x000fe4000000001b */
[----:B------:R-:W5:Y:S04]  /*0380*/  @!P3 LDG.E.U16 R24, desc[UR4][R28.64] ;  /* 0x000000041c18b981 */ /* 0x000f68000c1e1500 */
[----:B------:R0:W5:Y:S01]  /*0390*/  @!P2 LDG.E.U16 R26, desc[UR4][R18.64] ;  /* 0x00000004121aa981 */ /* 0x000162000c1e1500 */
[----:B------:R-:W-:Y:S01]  /*03a0*/  @!P5 IMAD.WIDE.U32 R14, R21, 0x2, R14 ;  /* 0x00000002150ed825 */ /* 0x000fe200078e000e */
[----:B------:R-:W-:-:S02]  /*03b0*/  PRMT R21, RZ, 0x7610, R21 ;  /* 0x00007610ff157816 */ /* 0x000fc40000000015 */
        /* <DEDUP_REMOVED lines=8> */
[C---:B-1----:R-:W-:Y:S01]  /*0440*/  VIADD R13, R3.reuse, 0x180 ;  /* 0x00000180030d7836 */ /* 0x042fe20000000000 */
[----:B------:R-:W-:-:S04]  /*0450*/  IADD3 R17, PT, PT, R3, 0x100, RZ ;  /* 0x0000010003117810 */ /* 0x000fc80007ffe0ff */
[-C--:B------:R-:W-:Y:S02]  /*0460*/  ISETP.GE.U32.AND P1, PT, R17, R2.reuse, PT ;  /* 0x000000021100720c */ /* 0x080fe40003f26070 */
[----:B------:R-:W-:Y:S02]  /*0470*/  ISETP.GE.U32.AND P2, PT, R13, R2, PT ;  /* 0x000000020d00720c */ /* 0x000fe40003f46070 */
[----:B------:R-:W-:-:S04]  /*0480*/  IADD3 R13, PT, PT, R3, 0x200, RZ ;  /* 0x00000200030d7810 */ /* 0x000fc80007ffe0ff */
        /* <DEDUP_REMOVED lines=8> */
[----:B--2---:R-:W-:Y:S02]  /*0510*/  @!P0 HADD2.F32 R16, -RZ, R22.H0_H0 ;  /* 0x20000016ff108230 */ /* 0x004fe40000004100 */
[----:B---3--:R-:W-:-:S04]  /*0520*/  @!P6 HADD2.F32 R20, -RZ, R20.H0_H0 ;  /* 0x20000014ff14e230 */ /* 0x008fc80000004100 */
[----:B------:R-:W1:Y:S08]  /*0530*/  @!P6 MUFU.RCP R18, R20 ;  /* 0x000000140012e308 */ /* 0x000e700000001000 */
[----:B------:R-:W2:Y:S01]  /*0540*/  @!P0 MUFU.RCP R16, R16 ;  /* 0x0000001000108308 */ /* 0x000ea20000001000 */
[----:B-1----:R-:W-:-:S05]  /*0550*/  @!P6 FADD.FTZ R18, R18, -RZ ;  /* 0x800000ff1212e221 */ /* 0x002fca0000010000 */
[----:B------:R-:W-:Y:S01]  /*0560*/  @!P6 F2FP.F16.F32.PACK_AB R4, RZ, R18 ;  /* 0x00000012ff04e23e */ /* 0x000fe200000000ff */
[----:B--2---:R-:W-:-:S05]  /*0570*/  @!P0 FADD.FTZ R20, R16, -RZ ;  /* 0x800000ff10148221 */ /* 0x004fca0000010000 */
[----:B------:R-:W-:-:S04]  /*0580*/  @!P0 F2FP.F16.F32.PACK_AB R11, RZ, R20 ;  /* 0x00000014ff0b823e */ /* 0x000fc800000000ff */
[----:B------:R-:W-:Y:S01]  /*0590*/  PRMT R20, R11, 0x7610, R20 ;  /* 0x000076100b147816 */ /* 0x000fe20000000014 */
[----:B-----5:R-:W-:Y:S01]  /*05a0*/  @!P1 HADD2.F32 R14, -RZ, R23.H0_H0 ;  /* 0x20000017ff0e9230 */ /* 0x020fe20000004100 */
[----:B------:R-:W-:-:S04]  /*05b0*/  IADD3 R23, PT, PT, R3, 0x380, RZ ;  /* 0x0000038003177810 */ /* 0x000fc80007ffe0ff */
[----:B------:R-:W-:Y:S01]  /*05c0*/  ISETP.GE.U32.AND P6, PT, R23, R2, PT ;  /* 0x000000021700720c */ /* 0x000fe20003fc6070 */
[----:B------:R-:W-:Y:S01]  /*05d0*/  @!P0 IMAD.IADD R23, R0, 0x1, R3 ;  /* 0x0000000100178824 */ /* 0x000fe200078e0203 */
[----:B------:R-:W1:Y:S01]  /*05e0*/  @!P1 MUFU.RCP R14, R14 ;  /* 0x0000000e000e9308 */ /* 0x000e620000001000 */
[----:B------:R-:W-:Y:S02]  /*05f0*/  @!P0 MOV R3, R19 ;  /* 0x0000001300038202 */ /* 0x000fe40000000f00 */
[----:B0-----:R-:W-:-:S04]  /*0600*/  @!P0 IMAD.WIDE.U32 R12, R23, 0x2, R12 ;  /* 0x00000002170c8825 */ /* 0x001fc800078e000c */
[----:B------:R-:W-:Y:S02]  /*0610*/  @!P2 HADD2.F32 R15, -RZ, R24.H0_H0 ;  /* 0x20000018ff0fa230 */ /* 0x000fe40000004100 */
[----:B------:R-:W-:Y:S02]  /*0620*/  @!P3 HADD2.F32 R17, -RZ, R26.H0_H0 ;  /* 0x2000001aff11b230 */ /* 0x000fe40000004100 */
[----:B------:R-:W-:Y:S02]  /*0630*/  @!P4 HADD2.F32 R18, -RZ, R27.H0_H0 ;  /* 0x2000001bff12c230 */ /* 0x000fe40000004100 */
[----:B------:R-:W0:Y:S01]  /*0640*/  @!P2 MUFU.RCP R15, R15 ;  /* 0x0000000f000fa308 */ /* 0x000e220000001000 */
[----:B------:R-:W-:-:S07]  /*0650*/  @!P6 HADD2.F32 R21, -RZ, R21.H0_H0 ;  /* 0x20000015ff15e230 */ /* 0x000fce0000004100 */
[----:B------:R-:W2:Y:S01]  /*0660*/  @!P3 MUFU.RCP R17, R17 ;  /* 0x000000110011b308 */ /* 0x000ea20000001000 */
[----:B----4-:R-:W-:-:S07]  /*0670*/  @!P5 HADD2.F32 R25, -RZ, R25.H0_H0 ;  /* 0x20000019ff19d230 */ /* 0x010fce0000004100 */
        /* <DEDUP_REMOVED lines=10> */
[----:B------:R-:W-:Y:S02]  /*0720*/  @!P1 F2FP.F16.F32.PACK_AB R5, RZ, R14 ;  /* 0x0000000eff05923e */ /* 0x000fe400000000ff */
[----:B------:R-:W-:Y:S01]  /*0730*/  @!P2 F2FP.F16.F32.PACK_AB R6, RZ, R15 ;  /* 0x0000000fff06a23e */ /* 0x000fe200000000ff */
[----:B----4-:R-:W-:Y:S01]  /*0740*/  @!P6 FADD.FTZ R11, R11, -RZ ;  /* 0x800000ff0b0be221 */ /* 0x010fe20000010000 */
[----:B------:R-:W-:-:S02]  /*0750*/  @!P3 F2FP.F16.F32.PACK_AB R7, RZ, R17 ;  /* 0x00000011ff07b23e */ /* 0x000fc400000000ff */
[----:B------:R-:W-:Y:S02]  /*0760*/  @!P4 F2FP.F16.F32.PACK_AB R8, RZ, R18 ;  /* 0x00000012ff08c23e */ /* 0x000fe400000000ff */
[----:B------:R-:W-:Y:S02]  /*0770*/  @!P5 F2FP.F16.F32.PACK_AB R9, RZ, R16 ;  /* 0x00000010ff09d23e */ /* 0x000fe400000000ff */
[----:B------:R-:W-:Y:S01]  /*0780*/  @!P6 F2FP.F16.F32.PACK_AB R10, RZ, R11 ;  /* 0x0000000bff0ae23e */ /* 0x000fe200000000ff */
        /* <DEDUP_REMOVED lines=13> */
.L_x_9051:
[----:B------:R-:W-:-:S13]  /*0860*/  ISETP.GE.U32.AND P0, PT, R3, R2, PT ;  /* 0x000000020300720c */ /* 0x000fda0003f06070 */
[----:B------:R-:W-:Y:S05]  /*0870*/  @P0 BRA `(.L_x_9053) ;  /* 0x0000000000300947 */ /* 0x000fea0003800000 */
[----:B0-----:R-:W0:Y:S01]  /*0880*/  LDC.64 R4, c[0x0][0x388] ;  /* 0x0000e200ff047b82 */ /* 0x001e220000000a00 */
[----:B------:R-:W-:Y:S01]  /*0890*/  IMAD.IADD R11, R0, 0x1, R3 ;  /* 0x00000001000b7824 */ /* 0x000fe200078e0203 */
[----:B------:R-:W-:-:S03]  /*08a0*/  IADD3 R3, PT, PT, R3, 0x80, RZ ;  /* 0x0000008003037810 */ /* 0x000fc60007ffe0ff */
[----:B0-----:R-:W-:-:S05]  /*08b0*/  IMAD.WIDE.U32 R4, R11, 0x2, R4 ;  /* 0x000000020b047825 */ /* 0x001fca00078e0004 */
[----:B------:R1:W-:Y:S02]  /*08c0*/  STG.E.U16 desc[UR4][R4.64], R6 ;  /* 0x0000000604007986 */ /* 0x0003e4000c101504 */
.L_x_9052:
[----:B------:R-:W-:-:S13]  /*08d0*/  ISETP.GE.U32.AND P0, PT, R3, R2, PT ;  /* 0x000000020300720c */ /* 0x000fda0003f06070 */
[----:B------:R-:W-:Y:S05]  /*08e0*/  @P0 BRA `(.L_x_9054) ;  /* 0x0000000000340947 */ /* 0x000fea0003800000 */
[----:B01----:R-:W0:Y:S01]  /*08f0*/  LDC.64 R4, c[0x0][0x388] ;  /* 0x0000e200ff047b82 */ /* 0x003e220000000a00 */
[----:B------:R-:W-:Y:S01]  /*0900*/  IADD3 R11, PT, PT, R0, R3, RZ ;  /* 0x00000003000b7210 */ /* 0x000fe20007ffe0ff */
[----:B------:R-:W-:-:S04]  /*0910*/  VIADD R3, R3, 0x80 ;  /* 0x0000008003037836 */ /* 0x000fc80000000000 */
[----:B0-----:R-:W-:-:S05]  /*0920*/  IMAD.WIDE.U32 R4, R11, 0x2, R4 ;  /* 0x000000020b047825 */ /* 0x001fca00078e0004 */
[----:B------:R1:W-:Y:S02]  /*0930*/  STG.E.U16 desc[UR4][R4.64], R7 ;  /* 0x0000000704007986 */ /* 0x0003e4000c101504 */
.L_x_9053:
[----:B------:R-:W-:-:S13]  /*0940*/  ISETP.GE.U32.AND P0, PT, R3, R2, PT ;  /* 0x000000020300720c */ /* 0x000fda0003f06070 */
[----:B------:R-:W-:Y:S05]  /*0950*/  @P0 BREAK.RELIABLE B1 ;  /* 0x0000000000010942 */ /* 0x000fea0003800100 */
[----:B------:R-:W-:Y:S05]  /*0960*/  @P0 BRA `(.L_x_9055) ;  /* 0x0000000000300947 */ /* 0x000fea0003800000 */
[----:B01----:R-:W0:Y:S01]  /*0970*/  LDC.64 R4, c[0x0][0x388] ;  /* 0x0000e200ff047b82 */ /* 0x003e220000000a00 */
[----:B------:R-:W-:Y:S02]  /*0980*/  IADD3 R7, PT, PT, R0, R3, RZ ;  /* 0x0000000300077210 */ /* 0x000fe40007ffe0ff */
[----:B------:R-:W-:-:S03]  /*0990*/  IADD3 R3, PT, PT, R3, 0x80, RZ ;  /* 0x0000008003037810 */ /* 0x000fc60007ffe0ff */
[----:B0-----:R-:W-:-:S05]  /*09a0*/  IMAD.WIDE.U32 R4, R7, 0x2, R4 ;  /* 0x0000000207047825 */ /* 0x001fca00078e0004 */
[----:B------:R2:W-:Y:S02]  /*09b0*/  STG.E.U16 desc[UR4][R4.64], R8 ;  /* 0x0000000804007986 */ /* 0x0005e4000c101504 */
.L_x_9054:
[----:B------:R-:W-:Y:S05]  /*09c0*/  BSYNC.RELIABLE B1 ;  /* 0x0000000000017941 */ /* 0x000fea0003800100 */
.L_x_9050:
[----:B------:R-:W-:-:S13]  /*09d0*/  ISETP.GE.U32.AND P0, PT, R3, R2, PT ;  /* 0x000000020300720c */ /* 0x000fda0003f06070 */
[----:B012---:R-:W0:Y:S01]  /*09e0*/  @!P0 LDC.64 R4, c[0x0][0x388] ;  /* 0x0000e200ff048b82 */ /* 0x007e220000000a00 */
[----:B------:R-:W-:Y:S01]  /*09f0*/  @!P0 IMAD.IADD R7, R0, 0x1, R3 ;  /* 0x0000000100078824 */ /* 0x000fe200078e0203 */
[----:B------:R-:W-:-:S03]  /*0a00*/  @!P0 IADD3 R3, PT, PT, R3, 0x80, RZ ;  /* 0x0000008003038810 */ /* 0x000fc60007ffe0ff */
[----:B0-----:R-:W-:-:S05]  /*0a10*/  @!P0 IMAD.WIDE.U32 R4, R7, 0x2, R4 ;  /* 0x0000000207048825 */ /* 0x001fca00078e0004 */
[----:B------:R2:W-:Y:S02]  /*0a20*/  @!P0 STG.E.U16 desc[UR4][R4.64], R9 ;  /* 0x0000000904008986 */ /* 0x0005e4000c101504 */
.L_x_9055:
[----:B------:R-:W-:Y:S05]  /*0a30*/  BSYNC.RECONVERGENT B0 ;  /* 0x0000000000007941 */ /* 0x000fea0003800200 */
.L_x_9049:
        /* <DEDUP_REMOVED lines=8> */
.L_x_9048:
        /* <DEDUP_REMOVED lines=11> */
[--C-:B--2---:R-:W-:Y:S02]  /*0b70*/  HADD2.F32 R9, -RZ, R3.reuse.H0_H0 ;  /* 0x20000003ff097230 */ /* 0x104fe40000004100 */
[----:B------:R-:W-:Y:S02]  /*0b80*/  HADD2.F32 R3, -RZ, R3.H1_H1 ;  /* 0x30000003ff037230 */ /* 0x000fe40000004100 */
[--C-:B---3--:R-:W-:Y:S02]  /*0b90*/  HADD2.F32 R10, -RZ, R6.reuse.H0_H0 ;  /* 0x20000006ff0a7230 */ /* 0x108fe40000004100 */
[----:B------:R-:W-:Y:S01]  /*0ba0*/  HADD2.F32 R6, -RZ, R6.H1_H1 ;  /* 0x30000006ff067230 */ /* 0x000fe20000004100 */
[----:B------:R-:W0:Y:S01]  /*0bb0*/  MUFU.RCP R9, R9 ;  /* 0x0000000900097308 */ /* 0x000e220000001000 */
[--C-:B----4-:R-:W-:Y:S02]  /*0bc0*/  HADD2.F32 R11, -RZ, R7.reuse.H0_H0 ;  /* 0x20000007ff0b7230 */ /* 0x110fe40000004100 */
[----:B------:R-:W-:-:S02]  /*0bd0*/  HADD2.F32 R12, -RZ, R7.H1_H1 ;  /* 0x30000007ff0c7230 */ /* 0x000fc40000004100 */
[--C-:B-----5:R-:W-:Y:S02]  /*0be0*/  HADD2.F32 R13, -RZ, R8.reuse.H0_H0 ;  /* 0x20000008ff0d7230 */ /* 0x120fe40000004100 */
[----:B------:R-:W-:Y:S01]  /*0bf0*/  HADD2.F32 R14, -RZ, R8.H1_H1 ;  /* 0x30000008ff0e7230 */ /* 0x000fe20000004100 */
[----:B------:R-:W-:Y:S08]  /*0c00*/  MUFU.RCP R10, R10 ;  /* 0x0000000a000a7308 */ /* 0x000ff00000001000 */
[----:B------:R-:W1:Y:S01]  /*0c10*/  MUFU.RCP R11, R11 ;  /* 0x0000000b000b7308 */ /* 0x000e620000001000 */
[----:B0-----:R-:W-:-:S07]  /*0c20*/  FADD.FTZ R0, R9, -RZ ;  /* 0x800000ff09007221 */ /* 0x001fce0000010000 */
[----:B------:R-:W0:Y:S08]  /*0c30*/  MUFU.RCP R3, R3 ;  /* 0x0000000300037308 */ /* 0x000e300000001000 */
[----:B------:R2:W3:Y:S01]  /*0c40*/  MUFU.RCP R15, R6 ;  /* 0x00000006000f7308 */ /* 0x0004e20000001000 */
[----:B-1----:R-:W-:-:S07]  /*0c50*/  FADD.FTZ R8, R11, -RZ ;  /* 0x800000ff0b087221 */ /* 0x002fce0000010000 */
[----:B------:R-:W1:Y:S01]  /*0c60*/  MUFU.RCP R12, R12 ;  /* 0x0000000c000c7308 */ /* 0x000e620000001000 */
[----:B--2---:R-:W-:Y:S01]  /*0c70*/  FADD.FTZ R6, R10, -RZ ;  /* 0x800000ff0a067221 */ /* 0x004fe20000010000 */
[----:B0-----:R-:W-:-:S05]  /*0c80*/  FADD.FTZ R3, R3, -RZ ;  /* 0x800000ff03037221 */ /* 0x001fca0000010000 */
[----:B------:R-:W-:Y:S01]  /*0c90*/  F2FP.F16.F32.PACK_AB R3, R3, R0 ;  /* 0x000000000303723e */ /* 0x000fe200000000ff */
[----:B------:R-:W0:Y:S01]  /*0ca0*/  MUFU.RCP R13, R13 ;  /* 0x0000000d000d7308 */ /* 0x000e220000001000 */
[----:B---3--:R-:W-:-:S03]  /*0cb0*/  FADD.FTZ R7, R15, -RZ ;  /* 0x800000ff0f077221 */ /* 0x008fc60000010000 */
[----:B------:R-:W-:Y:S02]  /*0cc0*/  STG.E desc[UR4][R4.64], R3 ;  /* 0x0000000304007986 */ /* 0x000fe4000c101904 */
[----:B------:R-:W-:Y:S02]  /*0cd0*/  F2FP.F16.F32.PACK_AB R7, R7, R6 ;  /* 0x000000060707723e */ /* 0x000fe400000000ff */
[----:B------:R-:W2:Y:S01]  /*0ce0*/  MUFU.RCP R14, R14 ;  /* 0x0000000e000e7308 */ /* 0x000ea20000001000 */
[----:B-1----:R-:W-:Y:S02]  /*0cf0*/  FADD.FTZ R9, R12, -RZ ;  /* 0x800000ff0c097221 */ /* 0x002fe40000010000 */
[----:B------:R-:W-:Y:S03]  /*0d00*/  STG.E desc[UR4][R4.64+0x200], R7 ;  /* 0x0002000704007986 */ /* 0x000fe6000c101904 */
[----:B------:R-:W-:Y:S01]  /*0d10*/  F2FP.F16.F32.PACK_AB R9, R9, R8 ;  /* 0x000000080909723e */ /* 0x000fe200000000ff */
[----:B0-----:R-:W-:-:S04]  /*0d20*/  FADD.FTZ R10, R13, -RZ ;  /* 0x800000ff0d0a7221 */ /* 0x001fc80000010000 */
[----:B------:R-:W-:Y:S01]  /*0d30*/  STG.E desc[UR4][R4.64+0x400], R9 ;  /* 0x0004000904007986 */ /* 0x000fe2000c101904 */
[----:B--2---:R-:W-:-:S05]  /*0d40*/  FADD.FTZ R11, R14, -RZ ;  /* 0x800000ff0e0b7221 */ /* 0x004fca0000010000 */
[----:B------:R-:W-:-:S05]  /*0d50*/  F2FP.F16.F32.PACK_AB R11, R11, R10 ;  /* 0x0000000a0b0b723e */ /* 0x000fca00000000ff */
[----:B------:R-:W-:Y:S01]  /*0d60*/  STG.E desc[UR4][R4.64+0x600], R11 ;  /* 0x0006000b04007986 */ /* 0x000fe2000c101904 */
[----:B------:R-:W-:Y:S05]  /*0d70*/  EXIT ;  /* 0x000000000000794d */ /* 0x000fea0003800000 */
.L_x_9056:
        /* <DEDUP_REMOVED lines=16> */
.L_x_19914:


//--------------------- .text._ZN2at6native29vectorized_elementwise_kernelILi4EZZZNS0_22reciprocal_kernel_cudaERNS_18TensorIteratorBaseEENKUlvE_clEvENKUlvE3_clEvEUlN3c104HalfEE_St5arrayIPcLm2EEEEviT0_T1_ --------------------------
	.section	.text._ZN2at6native29vectorized_elementwise_kernelILi4EZZZNS0_22reciprocal_kernel_cudaERNS_18TensorIteratorBaseEENKUlvE_clEvENKUlvE3_clEvEUlN3c104HalfEE_St5arrayIPcLm2EEEEviT0_T1_,"ax",@progbits
	.align	128
        .global         _ZN2at6native29vectorized_elementwise_kernelILi4EZZZNS0_22reciprocal_kernel_cudaERNS_18TensorIteratorBaseEENKUlvE_clEvENKUlvE3_clEvEUlN3c104HalfEE_St5arrayIPcLm2EEEEviT0_T1_
        .type           _ZN2at6native29vectorized_elementwise_kernelILi4EZZZNS0_22reciprocal_kernel_cudaERNS_18TensorIteratorBaseEENKUlvE_clEvENKUlvE3_clEvEUlN3c104HalfEE_St5arrayIPcLm2EEEEviT0_T1_,@function
        .size           _ZN2at6native29vectorized_elementwise_kernelILi4EZZZNS0_22reciprocal_kernel_cudaERNS_18TensorIteratorBaseEENKUlvE_clEvENKUlvE3_clEvEUlN3c104HalfEE_St5arrayIPcLm2EEEEviT0_T1_,(.L_x_19915 - _ZN2at6native29vectorized_elementwise_kernelILi4EZZZNS0_22reciprocal_kernel_cudaERNS_18TensorIteratorBaseEENKUlvE_clEvENKUlvE3_clEvEUlN3c104HalfEE_St5arrayIPcLm2EEEEviT0_T1_)
        .other          _ZN2at6native29vectorized_elementwise_kernelILi4EZZZNS0_22reciprocal_kernel_cudaERNS_18TensorIteratorBaseEENKUlvE_clEvENKUlvE3_clEvEUlN3c104HalfEE_St5arrayIPcLm2EEEEviT0_T1_,@"STO_CUDA_ENTRY STV_DEFAULT"
_ZN2at6native29vectorized_elementwise_kernelILi4EZZZNS0_22reciprocal_kernel_cudaERNS_18TensorIteratorBaseEENKUlvE_clEvENKUlvE3_clEvEUlN3c104HalfEE_St5arrayIPcLm2EEEEviT0_T1_:
.text._ZN2at6native29vectorized_elementwise_kernelILi4EZZZNS0_22reciprocal_kernel_cudaERNS_18TensorIteratorBaseEENKUlvE_clEvENKUlvE3_clEvEUlN3c104HalfEE_St5arrayIPcLm2EEEEviT0_T1_:
        /* <DEDUP_REMOVED lines=134> */
.L_x_9060:
[----:B------:R-:W-:-:S13]  /*0860*/  ISETP.GE.U32.AND P0, PT, R3, R2, PT ;  /* 0x000000020300720c */ /* 0x000fda0003f06070 */
[----:B------:R-:W-:Y:S05]  /*0870*/  @P0 BRA `(.L_x_9062) ;  /* 0x0000000000300947 */ /* 0x000fea0003800000 */
[----:B0-----:R-:W0:Y:S01]  /*0880*/  LDC.64 R4, c[0x0][0x388] ;  /* 0x0000e200ff047b82 */ /* 0x001e220000000a00 */
[----:B------:R-:W-:Y:S01]  /*0890*/  IMAD.IADD R11, R0, 0x1, R3 ;  /* 0x00000001000b7824 */ /* 0x000fe200078e0203 */
[----:B------:R-:W-:-:S03]  /*08a0*/  IADD3 R3, PT, PT, R3, 0x80, RZ ;  /* 0x0000008003037810 */ /* 0x000fc60007ffe0ff */
[----:B0-----:R-:W-:-:S05]  /*08b0*/  IMAD.WIDE.U32 R4, R11, 0x2, R4 ;  /* 0x000000020b047825 */ /* 0x001fca00078e0004 */
[----:B------:R1:W-:Y:S02]  /*08c0*/  STG.E.U16 desc[UR4][R4.64], R6 ;  /* 0x0000000604007986 */ /* 0x0003e4000c101504 */
.L_x_9061:
[----:B------:R-:W-:-:S13]  /*08d0*/  ISETP.GE.U32.AND P0, PT, R3, R2, PT ;  /* 0x000000020300720c */ /* 0x000fda0003f06070 */
[----:B------:R-:W-:Y:S05]  /*08e0*/  @P0 BRA `(.L_x_9063) ;  /* 0x0000000000340947 */ /* 0x000fea0003800000 */
[----:B01----:R-:W0:Y:S01]  /*08f0*/  LDC.64 R4, c[0x0][0x388] ;  /* 0x0000e200ff047b82 */ /* 0x003e220000000a00 */
[----:B------:R-:W-:Y:S01]  /*0900*/  IADD3 R11, PT, PT, R0, R3, RZ ;  /* 0x00000003000b7210 */ /* 0x000fe20007ffe0ff */
[----:B------:R-:W-:-:S04]  /*0910*/  VIADD R3, R3, 0x80 ;  /* 0x0000008003037836 */ /* 0x000fc80000000000 */
[----:B0-----:R-:W-:-:S05]  /*0920*/  IMAD.WIDE.U32 R4, R11, 0x2, R4 ;  /* 0x000000020b047825 */ /* 0x001fca00078e0004 */
[----:B------:R1:W-:Y:S02]  /*0930*/  STG.E.U16 desc[UR4][R4.64], R7 ;  /* 0x0000000704007986 */ /* 0x0003e4000c101504 */
.L_x_9062:
        /* <DEDUP_REMOVED lines=8> */
.L_x_9063:
[----:B------:R-:W-:Y:S05]  /*09c0*/  BSYNC.RELIABLE B1 ;  /* 0x0000000000017941 */ /* 0x000fea0003800100 */
.L_x_9059:
[----:B------:R-:W-:-:S13]  /*09d0*/  ISETP.GE.U32.AND P0, PT, R3, R2, PT ;  /* 0x000000020300720c */ /* 0x000fda0003f06070 */
[----:B012---:R-:W0:Y:S01]  /*09e0*/  @!P0 LDC.64 R4, c[0x0][0x388] ;  /* 0x0000e200ff048b82 */ /* 0x007e220000000a00 */
[----:B------:R-:W-:Y:S01]  /*09f0*/  @!P0 IMAD.IADD R7, R0, 0x1, R3 ;  /* 0x0000000100078824 */ /* 0x000fe200078e0203 */
[----:B------:R-:W-:-:S03]  /*0a00*/  @!P0 IADD3 R3, PT, PT, R3, 0x80, RZ ;  /* 0x0000008003038810 */ /* 0x000fc60007ffe0ff */
[----:B0-----:R-:W-:-:S05]  /*0a10*/  @!P0 IMAD.WIDE.U32 R4, R7, 0x2, R4 ;  /* 0x0000000207048825 */ /* 0x001fca00078e0004 */
[----:B------:R2:W-:Y:S02]  /*0a20*/  @!P0 STG.E.U16 desc[UR4][R4.64], R9 ;  /* 0x0000000904008986 */ /* 0x0005e4000c101504 */
.L_x_9064:
[----:B------:R-:W-:Y:S05]  /*0a30*/  BSYNC.RECONVERGENT B0 ;  /* 0x0000000000007941 */ /* 0x000fea0003800200 */
.L_x_9058:
        /* <DEDUP_REMOVED lines=8> */
.L_x_9057:
[----:B------:R-:W0:Y:S01]  /*0ac0*/  S2R R2, SR_TID.X ;  /* 0x0000000000027919 */ /* 0x000e220000002100 */
[----:B------:R-:W1:Y:S02]  /*0ad0*/  LDC.64 R4, c[0x0][0x390] ;  /* 0x0000e400ff047b82 */ /* 0x000e640000000a00 */
[----:B-1----:R-:W-:-:S04]  /*0ae0*/  IMAD.WIDE.U32 R4, R0, 0x2, R4 ;  /* 0x0000000200047825 */ /* 0x002fc800078e0004 */
[----:B0-----:R-:W-:-:S05]  /*0af0*/  IMAD.WIDE.U32 R6, R2, 0x8, R4 ;  /* 0x0000000802067825 */ /* 0x001fca00078e0004 */
[----:B------:R-:W2:Y:S04]  /*0b00*/  LDG.E.64 R10, desc[UR4][R6.64] ;  /* 0x00000004060a7981 */ /* 0x000ea8000c1e1b00 */
[----:B------:R0:W3:Y:S02]  /*0b10*/  LDG.E.64 R4, desc[UR4][R6.64+0x400] ;  /* 0x0004000406047981 */ /* 0x0000e4000c1e1b00 */
[----:B0-----:R-:W0:Y:S01]  /*0b20*/  LDC.64 R6, c[0x0][0x388] ;  /* 0x0000e200ff067b82 */ /* 0x001e220000000a00 */
[--C-:B--2---:R-:W-:Y:S02]  /*0b30*/  HADD2.F32 R3, -RZ, R10.reuse.H0_H0 ;  /* 0x2000000aff037230 */ /* 0x104fe40000004100 */
[----:B------:R-:W-:Y:S02]  /*0b40*/  HADD2.F32 R8, -RZ, R10.H1_H1 ;  /* 0x3000000aff087230 */ /* 0x000fe40000004100 */
[----:B------:R-:W-:-:S02]  /*0b50*/  HADD2.F32 R9, -RZ, R11.H0_H0 ;  /* 0x2000000bff097230 */ /* 0x000fc40000004100 */
[----:B------:R-:W-:Y:S01]  /*0b60*/  HADD2.F32 R10, -RZ, R11.H1_H1 ;  /* 0x3000000bff0a7230 */ /* 0x000fe20000004100 */
[----:B------:R-:W1:Y:S01]  /*0b70*/  MUFU.RCP R3, R3 ;  /* 0x0000000300037308 */ /* 0x000e620000001000 */
[--C-:B---3--:R-:W-:Y:S02]  /*0b80*/  HADD2.F32 R11, -RZ, R4.reuse.H0_H0 ;  /* 0x20000004ff0b7230 */ /* 0x108fe40000004100 */
[----:B------:R-:W-:Y:S02]  /*0b90*/  HADD2.F32 R12, -RZ, R4.H1_H1 ;  /* 0x30000004ff0c7230 */ /* 0x000fe40000004100 */
[--C-:B------:R-:W-:Y:S02]  /*0ba0*/  HADD2.F32 R13, -RZ, R5.reuse.H0_H0 ;  /* 0x20000005ff0d7230 */ /* 0x100fe40000004100 */
[----:B------:R-:W-:Y:S01]  /*0bb0*/  HADD2.F32 R14, -RZ, R5.H1_H1 ;  /* 0x30000005ff0e7230 */ /* 0x000fe20000004100 */
[----:B------:R-:W2:Y:S01]  /*0bc0*/  MUFU.RCP R8, R8 ;  /* 0x0000000800087308 */ /* 0x000ea20000001000 */
[----:B0-----:R-:W-:-:S04]  /*0bd0*/  IMAD.WIDE.U32 R4, R0, 0x2, R6 ;  /* 0x0000000200047825 */ /* 0x001fc800078e0006 */
[----:B------:R-:W-:-:S03]  /*0be0*/  IMAD.WIDE.U32 R4, R2, 0x8, R4 ;  /* 0x0000000802047825 */ /* 0x000fc600078e0004 */
[----:B------:R-:W0:Y:S01]  /*0bf0*/  MUFU.RCP R9, R9 ;  /* 0x0000000900097308 */ /* 0x000e220000001000 */
[----:B-1----:R-:W-:-:S07]  /*0c00*/  FADD.FTZ R0, R3, -RZ ;  /* 0x800000ff03007221 */ /* 0x002fce0000010000 */
[----:B------:R-:W1:Y:S01]  /*0c10*/  MUFU.RCP R10, R10 ;  /* 0x0000000a000a7308 */ /* 0x000e620000001000 */
[----:B--2---:R-:W-:-:S05]  /*0c20*/  FADD.FTZ R3, R8, -RZ ;  /* 0x800000ff08037221 */ /* 0x004fca0000010000 */
[----:B------:R-:W-:Y:S02]  /*0c30*/  F2FP.F16.F32.PACK_AB R2, R3, R0 ;  /* 0x000000000302723e */ /* 0x000fe400000000ff */
[----:B------:R-:W2:Y:S01]  /*0c40*/  MUFU.RCP R11, R11 ;  /* 0x0000000b000b7308 */ /* 0x000ea20000001000 */
[----:B0-----:R-:W-:-:S07]  /*0c50*/  FADD.FTZ R6, R9, -RZ ;  /* 0x800000ff09067221 */ /* 0x001fce0000010000 */
[----:B------:R-:W0:Y:S01]  /*0c60*/  MUFU.RCP R12, R12 ;  /* 0x0000000c000c7308 */ /* 0x000e220000001000 */
[----:B-1----:R-:W-:-:S05]  /*0c70*/  FADD.FTZ R7, R10, -RZ ;  /* 0x800000ff0a077221 */ /* 0x002fca0000010000 */
[----:B------:R-:W-:Y:S02]  /*0c80*/  F2FP.F16.F32.PACK_AB R3, R7, R6 ;  /* 0x000000060703723e */ /* 0x000fe400000000ff */
[----:B------:R-:W1:Y:S01]  /*0c90*/  MUFU.RCP R13, R13 ;  /* 0x0000000d000d7308 */ /* 0x000e620000001000 */
[----:B--2---:R-:W-:Y:S02]  /*0ca0*/  FADD.FTZ R8, R11, -RZ ;  /* 0x800000ff0b087221 */ /* 0x004fe40000010000 */
[----:B------:R-:W-:Y:S05]  /*0cb0*/  STG.E.64 desc[UR4][R4.64], R2 ;  /* 0x0000000204007986 */ /* 0x000fea000c101b04 */
[----:B------:R-:W2:Y:S01]  /*0cc0*/  MUFU.RCP R14, R14 ;  /* 0x0000000e000e7308 */ /* 0x000ea20000001000 */
[----:B0-----:R-:W-:-:S05]  /*0cd0*/  FADD.FTZ R9, R12, -RZ ;  /* 0x800000ff0c097221 */ /* 0x001fca0000010000 */
[----:B------:R-:W-:Y:S01]  /*0ce0*/  F2FP.F16.F32.PACK_AB R8, R9, R8 ;  /* 0x000000080908723e */ /* 0x000fe200000000ff */
[----:B-1----:R-:W-:Y:S01]  /*0cf0*/  FADD.FTZ R10, R13, -RZ ;  /* 0x800000ff0d0a7221 */ /* 0x002fe20000010000 */
[----:B--2---:R-:W-:-:S05]  /*0d00*/  FADD.FTZ R11, R14, -RZ ;  /* 0x800000ff0e0b7221 */ /* 0x004fca0000010000 */
[----:B------:R-:W-:-:S05]  /*0d10*/  F2FP.F16.F32.PACK_AB R9, R11, R10 ;  /* 0x0000000a0b09723e */ /* 0x000fca00000000ff */
[----:B------:R-:W-:Y:S01]  /*0d20*/  STG.E.64 desc[UR4][R4.64+0x400], R8 ;  /* 0x0004000804007986 */ /* 0x000fe2000c101b04 */
[----:B------:R-:W-:Y:S05]  /*0d30*/  EXIT ;  /* 0x000000000000794d */ /* 0x000fea0003800000 */
.L_x_9065:
        /* <DEDUP_REMOVED lines=12> */
.L_x_19915:


//--------------------- .text._ZN2at6native29vectorized_elementwise_kernelILi8EZZZNS0_22reciprocal_kernel_cudaERNS_18TensorIteratorBaseEENKUlvE_clEvENKUlvE3_clEvEUlN3c104HalfEE_St5arrayIPcLm2EEEEviT0_T1_ --------------------------
	.section	.text._ZN2at6native29vectorized_elementwise_kernelILi8EZZZNS0_22reciprocal_kernel_cudaERNS_18TensorIteratorBaseEENKUlvE_clEvENKUlvE3_clEvEUlN3c104HalfEE_St5arrayIPcLm2EEEEviT0_T1_,"ax",@progbits
	.align	128
        .global         _ZN2at6native29vectorized_elementwise_kernelILi8EZZZNS0_22reciprocal_kernel_cudaERNS_18TensorIteratorBaseEENKUlvE_clEvENKUlvE3_clEvEUlN3c104HalfEE_St5arrayIPcLm2EEEEviT0_T1_
        .type           _ZN2at6native29vectorized_elementwise_kernelILi8EZZZNS0_22reciprocal_kernel_cudaERNS_18TensorIteratorBaseEENKUlvE_clEvENKUlvE3_clEvEUlN3c104HalfEE_St5arrayIPcLm2EEEEviT0_T1_,@function
        .size           _ZN2at6native29vectorized_elementwise_kernelILi8EZZZNS0_22reciprocal_kernel_cudaERNS_18TensorIteratorBaseEENKUlvE_clEvENKUlvE3_clEvEUlN3c104HalfEE_St5arrayIPcLm2EEEEviT0_T1_,(.L_x_19916 - _ZN2at6native29vectorized_elementwise_kernelILi8EZZZNS0_22reciprocal_kernel_cudaERNS_18TensorIteratorBaseEENKUlvE_clEvENKUlvE3_clEvEUlN3c104HalfEE_St5arrayIPcLm2EEEEviT0_T1_)
        .other          _ZN2at6native29vectorized_elementwise_kernelILi8EZZZNS0_22reciprocal_kernel_cudaERNS_18TensorIteratorBaseEENKUlvE_clEvENKUlvE3_clEvEUlN3c104HalfEE_St5arrayIPcLm2EEEEviT0_T1_,@"STO_CUDA_ENTRY STV_DEFAULT"
_ZN2at6native29vectorized_elementwise_kernelILi8EZZZNS0_22reciprocal_kernel_cudaERNS_18TensorIteratorBaseEENKUlvE_clEvENKUlvE3_clEvEUlN3c104HalfEE_St5arrayIPcLm2EEEEviT0_T1_:
.text._ZN2at6native29vectorized_elementwise_kernelILi8EZZZNS0_22reciprocal_kernel_cudaERNS_18TensorIteratorBaseEENKUlvE_clEvENKUlvE3_clEvEUlN3c104HalfEE_St5arrayIPcLm2EEEEviT0_T1_:
        /* <DEDUP_REMOVED lines=134> */
.L_x_9069:
[----:B------:R-:W-:-:S13]  /*0860*/  ISETP.GE.U32.AND P0, PT, R3, R2, PT ;  /* 0x000000020300720c */ /* 0x000fda0003f06070 */
[----:B------:R-:W-:Y:S05]  /*0870*/  @P0 BRA `(.L_x_9071) ;  /* 0x0000000000300947 */ /* 0x000fea0003800000 */
[----:B0-----:R-:W0:Y:S01]  /*0880*/  LDC.64 R4, c[0x0][0x388] ;  /* 0x0000e200ff047b82 */ /* 0x001e220000000a00 */
[----:B------:R-:W-:Y:S01]  /*0890*/  IMAD.IADD R11, R0, 0x1, R3 ;  /* 0x00000001000b7824 */ /* 0x000fe200078e0203 */
[----:B------:R-:W-:-:S03]  /*08a0*/  IADD3 R3, PT, PT, R3, 0x80, RZ ;  /* 0x0000008003037810 */ /* 0x000fc60007ffe0ff */
[----:B0-----:R-:W-:-:S05]  /*08b0*/  IMAD.WIDE.U32 R4, R11, 0x2, R4 ;  /* 0x000000020b047825 */ /* 0x001fca00078e0004 */
[----:B------:R1:W-:Y:S02]  /*08c0*/  STG.E.U16 desc[UR4][R4.64], R6 ;  /* 0x0000000604007986 */ /* 0x0003e4000c101504 */
.L_x_9070:
[----:B------:R-:W-:-:S13]  /*08d0*/  ISETP.GE.U32.AND P0, PT, R3, R2, PT ;  /* 0x000000020300720c */ /* 0x000fda0003f06070 */
[----:B------:R-:W-:Y:S05]  /*08e0*/  @P0 BRA `(.L_x_9072) ;  /* 0x0000000000340947 */ /* 0x000fea0003800000 */
[----:B01----:R-:W0:Y:S01]  /*08f0*/  LDC.64 R4, c[0x0][0x388] ;  /* 0x0000e200ff047b82 */ /* 0x003e220000000a00 */
[----:B------:R-:W-:Y:S01]  /*0900*/  IADD3 R11, PT, PT, R0, R3, RZ ;  /* 0x00000003000b7210 */ /* 0x000fe20007ffe0ff */
[----:B------:R-:W-:-:S04]  /*0910*/  VIADD R3, R3, 0x80 ;  /* 0x0000008003037836 */ /* 0x000fc80000000000 */
[----:B0-----:R-:W-:-:S05]  /*0920*/  IMAD.WIDE.U32 R4, R11, 0x2, R4 ;  /* 0x000000020b047825 */ /* 0x001fca00078e0004 */
[----:B------:R1:W-:Y:S02]  /*0930*/  STG.E.U16 desc[UR4][R4.64], R7 ;  /* 0x0000000704007986 */ /* 0x0003e4000c101504 */
.L_x_9071:
        /* <DEDUP_REMOVED lines=8> */
.L_x_9072:
[----:B------:R-:W-:Y:S05]  /*09c0*/  BSYNC.RELIABLE B1 ;  /* 0x0000000000017941 */ /* 0x000fea0003800100 */
.L_x_9068:
[----:B------:R-:W-:-:S13]  /*09d0*/  ISETP.GE.U32.AND P0, PT, R3, R2, PT ;  /* 0x000000020300720c */ /* 0x000fda0003f06070 */
[----:B012---:R-:W0:Y:S01]  /*09e0*/  @!P0 LDC.64 R4, c[0x0][0x388] ;  /* 0x0000e200ff048b82 */ /* 0x007e220000000a00 */
[----:B------:R-:W-:Y:S01]  /*09f0*/  @!P0 IMAD.IADD R7, R0, 0x1, R3 ;  /* 0x0000000100078824 */ /* 0x000fe200078e0203 */
[----:B------:R-:W-:-:S03]  /*0a00*/  @!P0 IADD3 R3, PT, PT, R3, 0x80, RZ ;  /* 0x0000008003038810 */ /* 0x000fc60007ffe0ff */
[----:B0-----:R-:W-:-:S05]  /*0a10*/  @!P0 IMAD.WIDE.U32 R4, R7, 0x2, R4 ;  /* 0x0000000207048825 */ /* 0x001fca00078e0004 */
[----:B------:R2:W-:Y:S02]  /*0a20*/  @!P0 STG.E.U16 desc[UR4][R4.64], R9 ;  /* 0x0000000904008986 */ /* 0x0005e4000c101504 */
.L_x_9073:
[----:B------:R-:W-:Y:S05]  /*0a30*/  BSYNC.RECONVERGENT B0 ;  /* 0x0000000000007941 */ /* 0x000fea0003800200 */
.L_x_9067:
        /* <DEDUP_REMOVED lines=8> */
.L_x_9066:
        /* <DEDUP_REMOVED lines=8> */
[----:B------:R0:W-:Y:S01]  /*0b40*/  MUFU.RCP R14, R3 ;  /* 0x00000003000e7308 */ /* 0x0001e20000001000 */
[----:B------:R-:W-:Y:S02]  /*0b50*/  HADD2.F32 R10, -RZ, R5.H1_H1 ;  /* 0x30000005ff0a7230 */ /* 0x000fe40000004100 */
[----:B------:R-:W1:Y:S01]  /*0b60*/  LDC.64 R4, c[0x0][0x388] ;  /* 0x0000e200ff047b82 */ /* 0x000e620000000a00 */
[----:B------:R-:W-:-:S02]  /*0b70*/  HADD2.F32 R11, -RZ, R6.H0_H0 ;  /* 0x20000006ff0b7230 */ /* 0x000fc40000004100 */
[----:B------:R-:W-:Y:S02]  /*0b80*/  HADD2.F32 R12, -RZ, R6.H1_H1 ;  /* 0x30000006ff0c7230 */ /* 0x000fe40000004100 */
[--C-:B------:R-:W-:Y:S01]  /*0b90*/  HADD2.F32 R13, -RZ, R7.reuse.H1_H1 ;  /* 0x30000007ff0d7230 */ /* 0x100fe20000004100 */
[----:B------:R-:W2:Y:S01]  /*0ba0*/  MUFU.RCP R8, R8 ;  /* 0x0000000800087308 */ /* 0x000ea20000001000 */
[----:B0-----:R-:W-:-:S07]  /*0bb0*/  HADD2.F32 R3, -RZ, R7.H0_H0 ;  /* 0x20000007ff037230 */ /* 0x001fce0000004100 */
[----:B------:R-:W0:Y:S08]  /*0bc0*/  MUFU.RCP R9, R9 ;  /* 0x0000000900097308 */ /* 0x000e300000001000 */
[----:B------:R-:W3:Y:S01]  /*0bd0*/  MUFU.RCP R10, R10 ;  /* 0x0000000a000a7308 */ /* 0x000ee20000001000 */
[----:B--2---:R-:W-:Y:S01]  /*0be0*/  FADD.FTZ R7, R8, -RZ ;  /* 0x800000ff08077221 */ /* 0x004fe20000010000 */
[----:B-1----:R-:W-:-:S04]  /*0bf0*/  IMAD.WIDE.U32 R4, R0, 0x2, R4 ;  /* 0x0000000200047825 */ /* 0x002fc800078e0004 */
[----:B------:R-:W-:Y:S02]  /*0c00*/  FADD.FTZ R0, R14, -RZ ;  /* 0x800000ff0e007221 */ /* 0x000fe40000010000 */
[----:B------:R-:W1:Y:S01]  /*0c10*/  MUFU.RCP R11, R11 ;  /* 0x0000000b000b7308 */ /* 0x000e620000001000 */
[----:B0-----:R-:W-:-:S07]  /*0c20*/  FADD.FTZ R6, R9, -RZ ;  /* 0x800000ff09067221 */ /* 0x001fce0000010000 */
[----:B------:R-:W0:Y:S01]  /*0c30*/  MUFU.RCP R12, R12 ;  /* 0x0000000c000c7308 */ /* 0x000e220000001000 */
[----:B---3--:R-:W-:-:S07]  /*0c40*/  FADD.FTZ R9, R10, -RZ ;  /* 0x800000ff0a097221 */ /* 0x008fce0000010000 */
[----:B------:R-:W2:Y:S01]  /*0c50*/  MUFU.RCP R3, R3 ;  /* 0x0000000300037308 */ /* 0x000ea20000001000 */
[----:B-1----:R-:W-:-:S07]  /*0c60*/  FADD.FTZ R8, R11, -RZ ;  /* 0x800000ff0b087221 */ /* 0x002fce0000010000 */
[----:B------:R-:W1:Y:S01]  /*0c70*/  MUFU.RCP R13, R13 ;  /* 0x0000000d000d7308 */ /* 0x000e620000001000 */
[----:B0-----:R-:W-:Y:S01]  /*0c80*/  FADD.FTZ R11, R12, -RZ ;  /* 0x800000ff0c0b7221 */ /* 0x001fe20000010000 */
[----:B--2---:R-:W-:Y:S01]  /*0c90*/  FADD.FTZ R10, R3, -RZ ;  /* 0x800000ff030a7221 */ /* 0x004fe20000010000 */
[----:B------:R-:W-:Y:S01]  /*0ca0*/  IMAD.WIDE.U32 R2, R2, 0x10, R4 ;  /* 0x0000001002027825 */ /* 0x000fe200078e0004 */
[----:B------:R-:W-:Y:S02]  /*0cb0*/  F2FP.F16.F32.PACK_AB R4, R7, R0 ;  /* 0x000000000704723e */ /* 0x000fe400000000ff */
[----:B------:R-:W-:Y:S02]  /*0cc0*/  F2FP.F16.F32.PACK_AB R5, R9, R6 ;  /* 0x000000060905723e */ /* 0x000fe400000000ff */
[----:B------:R-:W-:Y:S01]  /*0cd0*/  F2FP.F16.F32.PACK_AB R6, R11, R8 ;  /* 0x000000080b06723e */ /* 0x000fe200000000ff */
[----:B-1----:R-:W-:-:S05]  /*0ce0*/  FADD.FTZ R15, R13, -RZ ;  /* 0x800000ff0d0f7221 */ /* 0x002fca0000010000 */
[----:B------:R-:W-:-:S05]  /*0cf0*/  F2FP.F16.F32.PACK_AB R7, R15, R10 ;  /* 0x0000000a0f07723e */ /* 0x000fca00000000ff */
[----:B------:R-:W-:Y:S01]  /*0d00*/  STG.E.128 desc[UR4][R2.64], R4 ;  /* 0x0000000402007986 */ /* 0x000fe2000c101d04 */
[----:B------:R-:W-:Y:S05]  /*0d10*/  EXIT ;  /* 0x000000000000794d */ /* 0x000fea0003800000 */
.L_x_9074:
        /* <DEDUP_REMOVED lines=14> */
.L_x_19916:


//--------------------- .text._ZN2at6native18elementwise_kernelILi128ELi4EZNS0_15gpu_kernel_implIZZZNS0_22reciprocal_kernel_cudaERNS_18TensorIteratorBaseEENKUlvE_clEvENKUlvE2_clEvEUlN3c107complexIfEEE_EEvS4_RKT_EUliE_EEviT1_ --------------------------
	.section	.text._ZN2at6native18elementwise_kernelILi128ELi4EZNS0_15gpu_kernel_implIZZZNS0_22reciprocal_kernel_cudaERNS_18TensorIteratorBaseEENKUlvE_clEvENKUlvE2_clEvEUlN3c107complexIfEEE_EEvS4_RKT_EUliE_EEviT1_,"ax",@progbits
	.align	128
        .global         _ZN2at6native18elementwise_kernelILi128ELi4EZNS0_15gpu_kernel_implIZZZNS0_22reciprocal_kernel_cudaERNS_18TensorIteratorBaseEENKUlvE_clEvENKUlvE2_clEvEUlN3c107complexIfEEE_EEvS4_RKT_EUliE_EEviT1_
        .type           _ZN2at6native18elementwise_kernelILi128ELi4EZNS0_15gpu_kernel_implIZZZNS0_22reciprocal_kernel_cudaERNS_18TensorIteratorBaseEENKUlvE_clEvENKUlvE2_clEvEUlN3c107complexIfEEE_EEvS4_RKT_EUliE_EEviT1_,@function
        .size           _ZN2at6native18elementwise_kernelILi128ELi4EZNS0_15gpu_kernel_implIZZZNS0_22reciprocal_kernel_cudaERNS_18TensorIteratorBaseEENKUlvE_clEvENKUlvE2_clEvEUlN3c107complexIfEEE_EEvS4_RKT_EUliE_EEviT1_,(.L_x_19917 - _ZN2at6native18elementwise_kernelILi128ELi4EZNS0_15gpu_kernel_implIZZZNS0_22reciprocal_kernel_cudaERNS_18TensorIteratorBaseEENKUlvE_clEvENKUlvE2_clEvEUlN3c107complexIfEEE_EEvS4_RKT_EUliE_EEviT1_)
        .other          _ZN2at6native18elementwise_kernelILi128ELi4EZNS0_15gpu_kernel_implIZZZNS0_22reciprocal_kernel_cudaERNS_18TensorIteratorBaseEENKUlvE_clEvENKUlvE2_clEvEUlN3c107complexIfEEE_EEvS4_RKT_EUliE_EEviT1_,@"STO_CUDA_ENTRY STV_DEFAULT"
_ZN2at6native18elementwise_kernelILi128ELi4EZNS0_15gpu_kernel_implIZZZNS0_22reciprocal_kernel_cudaERNS_18TensorIteratorBaseEENKUlvE_clEvENKUlvE2_clEvEUlN3c107complexIfEEE_EEvS4_RKT_EUliE_EEviT1_:
.text._ZN2at6native18elementwise_kernelILi128ELi4EZNS0_15gpu_kernel_implIZZZNS0_22reciprocal_kernel_cudaERNS_18TensorIteratorBaseEENKUlvE_clEvENKUlvE2_clEvEUlN3c107complexIfEEE_EEvS4_RKT_EUliE_EEviT1_:
        /* <DEDUP_REMOVED lines=319> */
.L_x_9077:
        /* <DEDUP_REMOVED lines=15> */
[----:B------:R-:W2:Y:S01]  /*14e0*/  LDG.E.S8 R2, desc[UR36][R4.64] ;  /* 0x0000002404027981 */ /* 0x000ea2000c1e1300 */
[----:B------:R-:W-:Y:S01]  /*14f0*/  MOV R3, RZ ;  /* 0x000000ff00037202 */ /* 0x000fe20000000f00 */
[----:B--2---:R-:W0:Y:S01]  /*1500*/  I2F.S16 R2, R2 ;  /* 0x0000000200027306 */ /* 0x004e220000101400 */
[----:B------:R-:W-:Y:S05]  /*1510*/  BRA `(.L_x_9084) ;  /* 0x0000000c007c7947 */ /* 0x000fea0003800000 */
.L_x_9082:
[----:B------:R-:W2:Y:S01]  /*1520*/  LDG.E.U8 R2, desc[UR36][R4.64] ;  /* 0x0000002404027981 */ /* 0x000ea2000c1e1100 */
[----:B------:R-:W-:Y:S01]  /*1530*/  IMAD.MOV.U32 R3, RZ, RZ, RZ ;  /* 0x000000ffff037224 */ /* 0x000fe200078e00ff */
[----:B--2---:R-:W-:Y:S01]  /*1540*/  I2FP.F32.U32 R2, R2 ;  /* 0x0000000200027245 */ /* 0x004fe20000201000 */
[----:B------:R-:W-:Y:S06]  /*1550*/  BRA `(.L_x_9084) ;  /* 0x0000000c006c7947 */ /* 0x000fec0003800000 */
.L_x_9081:
[----:B------:R-:W-:-:S09]  /*1560*/  UISETP.NE.AND UP0, UPT, UR4, 0x2, UPT ;  /* 0x000000020400788c */ /* 0x000fd2000bf05270 */
[----:B------:R-:W-:Y:S05]  /*1570*/  BRA.U !UP0, `(.L_x_9085) ;  /* 0x0000000108307547 */ /* 0x000fea000b800000 */
[----:B------:R-:W-:-:S09]  /*1580*/  UISETP.NE.AND UP0, UPT, UR4, 0x3, UPT ;  /* 0x000000030400788c */ /* 0x000fd2000bf05270 */
[----:B------:R-:W-:Y:S05]  /*1590*/  BRA.U !UP0, `(.L_x_9086) ;  /* 0x0000000108187547 */ /* 0x000fea000b800000 */
[----:B------:R-:W-:-:S09]  /*15a0*/  UISETP.NE.AND UP0, UPT, UR4, 0x4, UPT ;  /* 0x000000040400788c */ /* 0x000fd2000bf05270 */
[----:B------:R-:W-:Y:S05]  /*15b0*/  BRA.U UP0, `(.L_x_9083) ;  /* 0x0000000900cc7547 */ /* 0x000fea000b800000 */
[----:B------:R-:W2:Y:S01]  /*15c0*/  LDG.E.64 R4, desc[UR36][R4.64] ;  /* 0x0000002404047981 */ /* 0x000ea2000c1e1b00 */
[----:B------:R-:W-:Y:S01]  /*15d0*/  IMAD.MOV.U32 R3, RZ, RZ, RZ ;  /* 0x000000ffff037224 */ /* 0x000fe200078e00ff */
[----:B--2---:R4:W0:Y:S01]  /*15e0*/  I2F.S64 R2, R4 ;  /* 0x0000000400027312 */ /* 0x0048220000301400 */
[----:B------:R-:W-:Y:S05]  /*15f0*/  BRA `(.L_x_9084) ;  /* 0x0000000c00447947 */ /* 0x000fea0003800000 */
.L_x_9086:
[----:B------:R-:W2:Y:S01]  /*1600*/  LDG.E R2, desc[UR36][R4.64] ;  /* 0x0000002404027981 */ /* 0x000ea2000c1e1900 */
[----:B------:R-:W-:Y:S01]  /*1610*/  HFMA2 R3, -RZ, RZ, 0, 0 ;  /* 0x00000000ff037431 */ /* 0x000fe200000001ff */
[----:B--2---:R-:W-:Y:S01]  /*1620*/  I2FP.F32.S32 R2, R2 ;  /* 0x0000000200027245 */ /* 0x004fe20000201400 */
[----:B------:R-:W-:Y:S06]  /*1630*/  BRA `(.L_x_9084) ;  /* 0x0000000c00347947 */ /* 0x000fec0003800000 */
.L_x_9085:
[----:B------:R-:W2:Y:S01]  /*1640*/  LDG.E.U16 R2, desc[UR36][R4.64] ;  /* 0x0000002404027981 */ /* 0x000ea2000c1e1500 */
[----:B------:R-:W-:Y:S01]  /*1650*/  IMAD.MOV.U32 R3, RZ, RZ, RZ ;  /* 0x000000ffff037224 */ /* 0x000fe200078e00ff */
[----:B--2---:R-:W0:Y:S01]  /*1660*/  I2F.S16 R2, R2 ;  /* 0x0000000200027306 */ /* 0x004e220000101400 */
[----:B------:R-:W-:Y:S05]  /*1670*/  BRA `(.L_x_9084) ;  /* 0x0000000c00247947 */ /* 0x000fea0003800000 */
.L_x_9080:
[----:B------:R-:W-:-:S09]  /*1680*/  UISETP.GT.AND UP0, UPT, UR4, 0x6, UPT ;  /* 0x000000060400788c */ /* 0x000fd2000bf04270 */
[----:B------:R-:W-:Y:S05]  /*1690*/  BRA.U UP0, `(.L_x_9087) ;  /* 0x00000001002c7547 */ /* 0x000fea000b800000 */
[----:B------:R-:W-:-:S09]  /*16a0*/  UISETP.NE.AND UP0, UPT, UR4, 0x5, UPT ;  /* 0x000000050400788c */ /* 0x000fd2000bf05270 */
[----:B------:R-:W-:Y:S05]  /*16b0*/  BRA.U !UP0, `(.L_x_9088) ;  /* 0x0000000108147547 */ /* 0x000fea000b800000 */
[----:B------:R-:W-:-:S09]  /*16c0*/  UISETP.NE.AND UP0, UPT, UR4, 0x6, UPT ;  /* 0x000000060400788c */ /* 0x000fd2000bf05270 */
[----:B------:R-:W-:Y:S05]  /*16d0*/  BRA.U UP0, `(.L_x_9083) ;  /* 0x0000000900847547 */ /* 0x000fea000b800000 */
[----:B------:R2:W5:Y:S01]  /*16e0*/  LDG.E R2, desc[UR36][R4.64] ;  /* 0x0000002404027981 */ /* 0x000562000c1e1900 */
[----:B------:R-:W-:Y:S01]  /*16f0*/  IMAD.MOV.U32 R3, RZ, RZ, RZ ;  /* 0x000000ffff037224 */ /* 0x000fe200078e00ff */
[----:B------:R-:W-:Y:S06]  /*1700*/  BRA `(.L_x_9084) ;  /* 0x0000000c00007947 */ /* 0x000fec0003800000 */
.L_x_9088:
[----:B------:R-:W2:Y:S01]  /*1710*/  LDG.E.U16 R2, desc[UR36][R4.64] ;  /* 0x0000002404027981 */ /* 0x000ea2000c1e1500 */
[----:B------:R-:W-:Y:S01]  /*1720*/  MOV R3, RZ ;  /* 0x000000ff00037202 */ /* 0x000fe20000000f00 */
[----:B--2---:R-:W-:Y:S01]  /*1730*/  HADD2.F32 R2, -RZ, R2.H0_H0 ;  /* 0x20000002ff027230 */ /* 0x004fe20000004100 */
[----:B------:R-:W-:Y:S06]  /*1740*/  BRA `(.L_x_9084) ;  /* 0x0000000800f07947 */ /* 0x000fec0003800000 */
.L_x_9087:
[----:B------:R-:W-:-:S09]  /*1750*/  UISETP.NE.AND UP0, UPT, UR4, 0x7, UPT ;  /* 0x000000070400788c */ /* 0x000fd2000bf05270 */
[----:B------:R-:W-:Y:S05]  /*1760*/  BRA.U !UP0, `(.L_x_9089) ;  /* 0x0000000108287547 */ /* 0x000fea000b800000 */
[----:B------:R-:W-:-:S09]  /*1770*/  UISETP.NE.AND UP0, UPT, UR4, 0x8, UPT ;  /* 0x000000080400788c */ /* 0x000fd2000bf05270 */
[----:B------:R-:W-:Y:S05]  /*1780*/  BRA.U !UP0, `(.L_x_9090) ;  /* 0x0000000108107547 */ /* 0x000fea000b800000 */
[----:B------:R-:W-:-:S09]  /*1790*/  UISETP.NE.AND UP0, UPT, UR4, 0x9, UPT ;  /* 0x000000090400788c */ /* 0x000fd2000bf05270 */
[----:B------:R-:W-:Y:S05]  /*17a0*/  BRA.U UP0, `(.L_x_9083) ;  /* 0x0000000900507547 */ /* 0x000fea000b800000 */
[----:B------:R3:W5:Y:S01]  /*17b0*/  LDG.E.64 R2, desc[UR36][R4.64] ;  /* 0x0000002404027981 */ /* 0x000762000c1e1b00 */
[----:B------:R-:W-:Y:S05]  /*17c0*/  BRA `(.L_x_9084) ;  /* 0x0000000800d07947 */ /* 0x000fea0003800000 */
.L_x_9090:
[----:B------:R-:W2:Y:S02]  /*17d0*/  LDG.E R3, desc[UR36][R4.64] ;  /* 0x0000002404037981 */ /* 0x000ea4000c1e1900 */
[--C-:B--2---:R-:W-:Y:S02]  /*17e0*/  HADD2.F32 R2, -RZ, R3.reuse.H0_H0 ;  /* 0x20000003ff027230 */ /* 0x104fe40000004100 */
[----:B------:R-:W-:Y:S01]  /*17f0*/  HADD2.F32 R3, -RZ, R3.H1_H1 ;  /* 0x30000003ff037230 */ /* 0x000fe20000004100 */
[----:B------:R-:W-:Y:S06]  /*1800*/  BRA `(.L_x_9084) ;  /* 0x0000000800c07947 */ /* 0x000fec0003800000 */
.L_x_9089:
[----:B------:R-:W2:Y:S01]  /*1810*/  LDG.E.64 R4, desc[UR36][R4.64] ;  /* 0x0000002404047981 */ /* 0x000ea2000c1e1b00 */
[----:B------:R-:W-:Y:S01]  /*1820*/  UMOV UR4, 0xf0000000 ;  /* 0xf000000000047882 */ /* 0x000fe20000000000 */
[----:B------:R-:W-:Y:S01]  /*1830*/  UMOV UR5, 0x380fffff ;  /* 0x380fffff00057882 */ /* 0x000fe20000000000 */
[----:B------:R-:W-:Y:S01]  /*1840*/  IMAD.MOV.U32 R3, RZ, RZ, RZ ;  /* 0x000000ffff037224 */ /* 0x000fe200078e00ff */
[----:B--2---:R-:W0:Y:S01]  /*1850*/  F2F.F32.F64 R2, R4 ;  /* 0x0000000400027310 */ /* 0x004e220000301000 */
[----:B------:R-:W-:-:S14]  /*1860*/  DSETP.GEU.AND P0, PT, |R4|, UR4, PT ;  /* 0x0000000404007e2a */ /* 0x000fdc000bf0e200 */
[----:B0-----:R-:W-:Y:S01]  /*1870*/  @!P0 FMUL R2, R2, 1.175494350822287508e-38 ;  /* 0x0080000002028820 */ /* 0x001fe20000400000 */
[----:B------:R-:W-:Y:S06]  /*1880*/  BRA `(.L_x_9084) ;  /* 0x0000000800a07947 */ /* 0x000fec0003800000 */
.L_x_9079:
        /* <DEDUP_REMOVED lines=11> */
[----:B------:R-:W-:Y:S01]  /*1940*/  FSEL R2, RZ, 1, !P0 ;  /* 0x3f800000ff027808 */ /* 0x000fe20004000000 */
[----:B------:R-:W-:Y:S08]  /*1950*/  BRA `(.L_x_9084) ;  /* 0x00000008006c7947 */ /* 0x000ff00003800000 */
.L_x_9093:
[----:B------:R-:W2:Y:S01]  /*1960*/  LDG.E.128 R4, desc[UR36][R4.64] ;  /* 0x0000002404047981 */ /* 0x000ea2000c1e1d00 */
[----:B------:R-:W-:Y:S01]  /*1970*/  UMOV UR4, 0xf0000000 ;  /* 0xf000000000047882 */ /* 0x000fe20000000000 */
[----:B------:R-:W-:Y:S01]  /*1980*/  UMOV UR5, 0x380fffff ;  /* 0x380fffff00057882 */ /* 0x000fe20000000000 */
[----:B--2---:R-:W0:Y:S01]  /*1990*/  F2F.F32.F64 R2, R4 ;  /* 0x0000000400027310 */ /* 0x004e220000301000 */
[----:B------:R-:W-:Y:S02]  /*19a0*/  DSETP.GEU.AND P0, PT, |R4|, UR4, PT ;  /* 0x0000000404007e2a */ /* 0x000fe4000bf0e200 */
[----:B------:R-:W-:-:S05]  /*19b0*/  DSETP.GEU.AND P1, PT, |R6|, UR4, PT ;  /* 0x0000000406007e2a */ /* 0x000fca000bf2e200 */
[----:B------:R-:W1:Y:S07]  /*19c0*/  F2F.F32.F64 R3, R6 ;  /* 0x0000000600037310 */ /* 0x000e6e0000301000 */
[----:B0-----:R-:W-:Y:S02]  /*19d0*/  @!P0 FMUL R2, R2, 1.175494350822287508e-38 ;  /* 0x0080000002028820 */ /* 0x001fe40000400000 */
[----:B-1----:R-:W-:Y:S01]  /*19e0*/  @!P1 FMUL R3, R3, 1.175494350822287508e-38 ;  /* 0x0080000003039820 */ /* 0x002fe20000400000 */
[----:B------:R-:W-:Y:S06]  /*19f0*/  BRA `(.L_x_9084) ;  /* 0x0000000800447947 */ /* 0x000fec0003800000 */
.L_x_9092:
        /* <DEDUP_REMOVED lines=22> */
[----:B------:R-:W-:Y:S01]  /*1b60*/  SEL R5, R3, RZ, P0 ;  /* 0x000000ff03057207 */ /* 0x000fe20000000000 */
[----:B------:R-:W-:-:S03]  /*1b70*/  IMAD.MOV.U32 R3, RZ, RZ, RZ ;  /* 0x000000ffff037224 */ /* 0x000fc600078e00ff */
[----:B------:R-:W-:Y:S01]  /*1b80*/  LOP3.LUT R2, R5, 0x80000000, R2, 0xf8, !PT ;  /* 0x8000000005027812 */ /* 0x000fe200078ef802 */
[----:B------:R-:W-:Y:S06]  /*1b90*/  BRA `(.L_x_9084) ;  /* 0x0000000400dc7947 */ /* 0x000fec0003800000 */
.L_x_9095:
[----:B------:R-:W2:Y:S02]  /*1ba0*/  LDG.E.U8 R3, desc[UR36][R4.64] ;  /* 0x0000002404037981 */ /* 0x000ea4000c1e1100 */
[C---:B--2---:R-:W-:Y:S01]  /*1bb0*/  IMAD.SHL.U32 R2, R3.reuse, 0x2000000, RZ ;  /* 0x0200000003027824 */ /* 0x044fe200078e00ff */
[----:B------:R-:W-:-:S04]  /*1bc0*/  SHF.L.U32 R3, R3, 0x8, RZ ;  /* 0x0000000803037819 */ /* 0x000fc800000006ff */
[----:B------:R-:W-:Y:S02]  /*1bd0*/  ISETP.GT.U32.AND P0, PT, R2, 0x7ffffff, PT ;  /* 0x07ffffff0200780c */ /* 0x000fe40003f04070 */
[----:B------:R-:W-:-:S11]  /*1be0*/  PRMT R7, R3, 0x9910, RZ ;  /* 0x0000991003077816 */ /* 0x000fd600000000ff */
[----:B------:R-:W-:Y:S01]  /*1bf0*/  @!P0 LOP3.LUT R0, R3, 0x7f00, RZ, 0xc0, !PT ;  /* 0x00007f0003008812 */ /* 0x000fe200078ec0ff */
[----:B------:R-:W-:Y:S01]  /*1c00*/  IMAD.MOV.U32 R3, RZ, RZ, RZ ;  /* 0x000000ffff037224 */ /* 0x000fe200078e00ff */
[----:B------:R-:W-:Y:S02]  /*1c10*/  @P0 LEA.HI R2, R2, 0x70000000, RZ, 0x1c ;  /* 0x7000000002020811 */ /* 0x000fe400078fe0ff */
[----:B------:R-:W-:-:S05]  /*1c20*/  @!P0 LOP3.LUT R0, R0, 0x3f000000, RZ, 0xfc, !PT ;  /* 0x3f00000000008812 */ /* 0x000fca00078efcff */
[----:B------:R-:W-:Y:S01]  /*1c30*/  @!P0 FADD.FTZ R0, R0, -0.5 ;  /* 0xbf00000000008421 */ /* 0x000fe20000010000 */
[----:B------:R-:W-:-:S05]  /*1c40*/  @P0 FMUL.FTZ R0, R2, 1.9259299443872358531e-34 ;  /* 0x0780000002000820 */ /* 0x000fca0000410000 */
[----:B------:R-:W-:Y:S01]  /*1c50*/  LOP3.LUT R2, R0, 0x80000000, R7, 0xf8, !PT ;  /* 0x8000000000027812 */ /* 0x000fe200078ef807 */
[----:B------:R-:W-:Y:S06]  /*1c60*/  BRA `(.L_x_9084) ;  /* 0x0000000400a87947 */ /* 0x000fec0003800000 */
.L_x_9094:
[----:B------:R-:W2:Y:S01]  /*1c70*/  LDG.E.U16 R2, desc[UR36][R4.64] ;  /* 0x0000002404027981 */ /* 0x000ea2000c1e1500 */
[----:B------:R-:W-:Y:S01]  /*1c80*/  IMAD.MOV.U32 R3, RZ, RZ, RZ ;  /* 0x000000ffff037224 */ /* 0x000fe200078e00ff */
[----:B--2---:R-:W-:Y:S01]  /*1c90*/  SHF.L.U32 R2, R2, 0x10, RZ ;  /* 0x0000001002027819 */ /* 0x004fe200000006ff */
[----:B------:R-:W-:Y:S06]  /*1ca0*/  BRA `(.L_x_9084) ;  /* 0x0000000400987947 */ /* 0x000fec0003800000 */
.L_x_9091:
        /* <DEDUP_REMOVED lines=8> */
[----:B------:R-:W2:Y:S01]  /*1d30*/  LDG.E.U16 R2, desc[UR36][R4.64] ;  /* 0x0000002404027981 */ /* 0x000ea2000c1e1500 */
[----:B------:R-:W-:Y:S01]  /*1d40*/  IMAD.MOV.U32 R3, RZ, RZ, RZ ;  /* 0x000000ffff037224 */ /* 0x000fe200078e00ff */
[----:B--2---:R-:W-:Y:S01]  /*1d50*/  I2FP.F32.U32 R2, R2 ;  /* 0x0000000200027245 */ /* 0x004fe20000201000 */
[----:B------:R-:W-:Y:S06]  /*1d60*/  BRA `(.L_x_9084) ;  /* 0x0000000400687947 */ /* 0x000fec0003800000 */
.L_x_9098:
[----:B------:R-:W2:Y:S01]  /*1d70*/  LDG.E.U8 R4, desc[UR36][R4.64] ;  /* 0x0000002404047981 */ /* 0x000ea2000c1e1100 */
[----:B------:R-:W-:Y:S02]  /*1d80*/  CS2R R2, SRZ ;  /* 0x0000000000027805 */ /* 0x000fe4000001ff00 */
        /* <DEDUP_REMOVED lines=18> */
.L_x_9100:
[----:B------:R-:W-:Y:S05]  /*1eb0*/  BSYNC.RECONVERGENT B0 ;  /* 0x0000000000007941 */ /* 0x000fea0003800200 */
.L_x_9099:
[----:B------:R-:W-:Y:S01]  /*1ec0*/  IMAD.SHL.U32 R0, R0, 0x100000, RZ ;  /* 0x0010000000007824 */ /* 0x000fe200078e00ff */
[----:B------:R-:W-:-:S04]  /*1ed0*/  LEA R2, R2, 0x3b800000, 0x17 ;  /* 0x3b80000002027811 */ /* 0x000fc800078eb8ff */
[----:B------:R-:W-:Y:S01]  /*1ee0*/  LOP3.LUT R2, R2, R0, R9, 0xfe, !PT ;  /* 0x0000000002027212 */ /* 0x000fe200078efe09 */
[----:B------:R-:W-:Y:S06]  /*1ef0*/  BRA `(.L_x_9084) ;  /* 0x0000000400047947 */ /* 0x000fec0003800000 */
.L_x_9097:
[----:B------:R-:W2:Y:S01]  /*1f00*/  LDG.E.U8 R4, desc[UR36][R4.64] ;  /* 0x0000002404047981 */ /* 0x000ea2000c1e1100 */
[----:B------:R-:W-:Y:S02]  /*1f10*/  CS2R R2, SRZ ;  /* 0x0000000000027805 */ /* 0x000fe4000001ff00 */
        /* <DEDUP_REMOVED lines=18> */
.L_x_9102:
[----:B------:R-:W-:Y:S05]  /*2040*/  BSYNC.RECONVERGENT B0 ;  /* 0x0000000000007941 */ /* 0x000fea0003800200 */
.L_x_9101:
[----:B------:R-:W-:Y:S02]  /*2050*/  SHF.L.U32 R0, R0, 0x15, RZ ;  /* 0x0000001500007819 */ /* 0x000fe400000006ff */
[----:B------:R-:W-:-:S04]  /*2060*/  LEA R2, R2, 0x37800000, 0x17 ;  /* 0x3780000002027811 */ /* 0x000fc800078eb8ff */
[----:B------:R-:W-:Y:S01]  /*2070*/  LOP3.LUT R2, R2, R0, R9, 0xfe, !PT ;  /* 0x0000000002027212 */ /* 0x000fe200078efe09 */
[----:B------:R-:W-:Y:S06]  /*2080*/  BRA `(.L_x_9084) ;  /* 0x0000000000a07947 */ /* 0x000fec0003800000 */
.L_x_9096:
[----:B------:R-:W-:-:S09]  /*2090*/  UISETP.NE.AND UP0, UPT, UR4, 0x1c, UPT ;  /* 0x0000001c0400788c */ /* 0x000fd2000bf05270 */
[----:B------:R-:W-:Y:S05]  /*20a0*/  BRA.U !UP0, `(.L_x_9103) ;  /* 0x00000001088c7547 */ /* 0x000fea000b800000 */
[----:B------:R-:W-:-:S09]  /*20b0*/  UISETP.NE.AND UP0, UPT, UR4, 0x1d, UPT ;  /* 0x0000001d0400788c */ /* 0x000fd2000bf05270 */
[----:B------:R-:W-:Y:S05]  /*20c0*/  BRA.U !UP0, `(.L_x_9104) ;  /* 0x0000000108747547 */ /* 0x000fea000b800000 */
[----:B------:R-:W-:-:S09]  /*20d0*/  UISETP.NE.AND UP0, UPT, UR4, 0x2c, UPT ;  /* 0x0000002c0400788c */ /* 0x000fd2000bf05270 */
[----:B------:R-:W-:Y:S05]  /*20e0*/  BRA.U !UP0, `(.L_x_9105) ;  /* 0x0000000108487547 */ /* 0x000fea000b800000 */
.L_x_9083:
        /* <DEDUP_REMOVED lines=16> */
.L_x_9106:
[----:B------:R-:W-:Y:S01]  /*21f0*/  CS2R R2, SRZ ;  /* 0x0000000000027805 */ /* 0x000fe2000001ff00 */
[----:B------:R-:W-:Y:S06]  /*2200*/  BRA `(.L_x_9084) ;  /* 0x0000000000407947 */ /* 0x000fec0003800000 */
.L_x_9105:
[----:B------:R-:W2:Y:S01]  /*2210*/  LDG.E.U8 R4, desc[UR36][R4.64] ;  /* 0x0000002404047981 */ /* 0x000ea2000c1e1100 */
[----:B------:R-:W-:Y:S02]  /*2220*/  IMAD.MOV.U32 R2, RZ, RZ, 0x400000 ;  /* 0x00400000ff027424 */ /* 0x000fe400078e00ff */
[----:B------:R-:W-:Y:S01]  /*2230*/  IMAD.MOV.U32 R3, RZ, RZ, RZ ;  /* 0x000000ffff037224 */ /* 0x000fe200078e00ff */
[----:B--2---:R-:W-:-:S13]  /*2240*/  ISETP.NE.AND P0, PT, R4, RZ, PT ;  /* 0x000000ff0400720c */ /* 0x004fda0003f05270 */
[----:B------:R-:W-:Y:S05]  /*2250*/  @!P0 BRA `(.L_x_9084) ;  /* 0x00000000002c8947 */ /* 0x000fea0003800000 */
[----:B------:R-:W-:-:S13]  /*2260*/  ISETP.NE.AND P0, PT, R4, 0xff, PT ;  /* 0x000000ff0400780c */ /* 0x000fda0003f05270 */
[----:B------:R-:W-:Y:S01]  /*2270*/  @!P0 MOV R2, 0x7f800001 ;  /* 0x7f80000100028802 */ /* 0x000fe20000000f00 */
[----:B------:R-:W-:Y:S01]  /*2280*/  @P0 IMAD.SHL.U32 R2, R4, 0x800000, RZ ;  /* 0x0080000004020824 */ /* 0x000fe200078e00ff */
[----:B------:R-:W-:Y:S06]  /*2290*/  BRA `(.L_x_9084) ;  /* 0x00000000001c7947 */ /* 0x000fec0003800000 */
.L_x_9104:
[----:B------:R-:W2:Y:S01]  /*22a0*/  LDG.E.64 R4, desc[UR36][R4.64] ;  /* 0x0000002404047981 */ /* 0x000ea2000c1e1b00 */
[----:B------:R-:W-:Y:S01]  /*22b0*/  IMAD.MOV.U32 R3, RZ, RZ, RZ ;  /* 0x000000ffff037224 */ /* 0x000fe200078e00ff */
[----:B--2---:R0:W1:Y:S01]  /*22c0*/  I2F.U64 R2, R4 ;  /* 0x0000000400027312 */ /* 0x0040620000301000 */
[----:B------:R-:W-:Y:S05]  /*22d0*/  BRA `(.L_x_9084) ;  /* 0x00000000000c7947 */ /* 0x000fea0003800000 */
.L_x_9103:
[----:B------:R-:W2:Y:S01]  /*22e0*/  LDG.E R2, desc[UR36][R4.64] ;  /* 0x0000002404027981 */ /* 0x000ea2000c1e1900 */
[----:B------:R-:W-:Y:S01]  /*22f0*/  HFMA2 R3, -RZ, RZ, 0, 0 ;  /* 0x00000000ff037431 */ /* 0x000fe200000001ff */
[----:B--2---:R-:W-:-:S07]  /*2300*/  I2FP.F32.U32 R2, R2 ;  /* 0x0000000200027245 */ /* 0x004fce0000201000 */
.L_x_9084:
[----:B------:R-:W-:Y:S05]  /*2310*/  BSYNC.RECONVERGENT B6 ;  /* 0x0000000000067941 */ /* 0x000fea0003800200 */
.L_x_9078:
[C---:B01---5:R-:W-:Y:S01]  /*2320*/  FSETP.NAN.FTZ.AND P2, PT, |R2|.reuse, |R2|, PT ;  /* 0x400000020200720b */ /* 0x063fe20003f58200 */
[----:B------:R-:W-:Y:S01]  /*2330*/  BSSY.RECONVERGENT B0, `(.L_x_9107) ;  /* 0x0000029000007945 */ /* 0x000fe20003800200 */
[C---:B------:R-:W-:Y:S01]  /*2340*/  FSETP.NAN.FTZ.AND P3, PT, |R3|.reuse, |R3|, PT ;  /* 0x400000030300720b */ /* 0x040fe20003f78200 */
[----:B--234-:R-:W-:Y:S01]  /*2350*/  IMAD.MOV.U32 R4, RZ, RZ, 0x7fc00000 ;  /* 0x7fc00000ff047424 */ /* 0x01cfe200078e00ff */
[----:B------:R-:W-:Y:S01]  /*2360*/  FSETP.NEU.FTZ.AND P0, PT, |R2|, +INF , PT ;  /* 0x7f8000000200780b */ /* 0x000fe20003f1d200 */
[----:B------:R-:W-:Y:S01]  /*2370*/  IMAD.MOV.U32 R5, RZ, RZ, 0x7fc00000 ;  /* 0x7fc00000ff057424 */ /* 0x000fe200078e00ff */
[----:B------:R-:W-:Y:S02]  /*2380*/  FSETP.NEU.FTZ.AND P1, PT, |R3|, +INF , PT ;  /* 0x7f8000000300780b */ /* 0x000fe40003f3d200 */
[----:B------:R-:W-:-:S04]  /*2390*/  PLOP3.LUT P2, PT, P2, P3, PT, 0xf8, 0x8f ;  /* 0x00000000008f781c */ /* 0x000fc80001747f70 */
[----:B------:R-:W-:-:S13]  /*23a0*/  PLOP3.LUT P2, PT, P2, P0, P1, 0xf1, 0x0 ;  /* 0x000000000000781c */ /* 0x000fda0001741e11 */
[----:B------:R-:W-:Y:S05]  /*23b0*/  @P2 BRA `(.L_x_9108) ;  /* 0x0000000000802947 */ /* 0x000fea0003800000 */
[----:B------:R-:W-:Y:S02]  /*23c0*/  PLOP3.LUT P0, PT, P0, P1, PT, 0x2f, 0xf2 ;  /* 0x0000000000f2781c */ /* 0x000fe40000702577 */
[----:B------:R-:W-:-:S11]  /*23d0*/  CS2R R4, SRZ ;  /* 0x0000000000047805 */ /* 0x000fd6000001ff00 */
[----:B------:R-:W-:Y:S05]  /*23e0*/  @P0 BRA `(.L_x_9108) ;  /* 0x0000000000740947 */ /* 0x000fea0003800000 */
[----:B------:R-:W-:-:S13]  /*23f0*/  FSETP.GE.FTZ.AND P0, PT, |R2|, |R3|, PT ;  /* 0x400000030200720b */ /* 0x000fda0003f16200 */
[----:B------:R-:W-:Y:S05]  /*2400*/  @!P0 BRA `(.L_x_9109) ;  /* 0x00000000004c8947 */ /* 0x000fea0003800000 */
[C---:B------:R-:W-:Y:S01]  /*2410*/  FSETP.NEU.FTZ.AND P0, PT, |R2|.reuse, RZ, PT ;  /* 0x000000ff0200720b */ /* 0x040fe20003f1d200 */
[----:B------:R-:W-:Y:S01]  /*2420*/  FADD.FTZ R0, |R2|, -RZ ;  /* 0x800000ff02007221 */ /* 0x000fe20000010200 */
[C---:B------:R-:W-:Y:S01]  /*2430*/  FSETP.NEU.FTZ.AND P1, PT, |R3|.reuse, RZ, PT ;  /* 0x000000ff0300720b */ /* 0x040fe20003f3d200 */
[----:B------:R-:W-:-:S03]  /*2440*/  FADD.FTZ R6, |R3|, -RZ ;  /* 0x800000ff03067221 */ /* 0x000fc60000010200 */
[----:B------:R-:W-:-:S13]  /*2450*/  PLOP3.LUT P0, PT, P1, P0, PT, 0xf8, 0x8f ;  /* 0x00000000008f781c */ /* 0x000fda0000f01f70 */
[----:B------:R-:W0:Y:S08]  /*2460*/  @!P0 MUFU.RCP R4, R0 ;  /* 0x0000000000048308 */ /* 0x000e300000001000 */
[----:B------:R-:W1:Y:S01]  /*2470*/  @!P0 MUFU.RCP R5, R6 ;  /* 0x0000000600058308 */ /* 0x000e620000001000 */
[----:B0-----:R-:W-:Y:S01]  /*2480*/  @!P0 FADD.FTZ R4, R4, -RZ ;  /* 0x800000ff04048221 */ /* 0x001fe20000010000 */
[----:B-1----:R-:W-:Y:S01]  /*2490*/  @!P0 FMUL.FTZ R5, RZ, R5 ;  /* 0x00000005ff058220 */ /* 0x002fe20000410000 */
[----:B------:R-:W-:Y:S06]  /*24a0*/  @!P0 BRA `(.L_x_9108) ;  /* 0x0000000000448947 */ /* 0x000fec0003800000 */
[----:B------:R-:W0:Y:S02]  /*24b0*/  MUFU.RCP R0, R2 ;  /* 0x0000000200007308 */ /* 0x000e240000001000 */
[----:B0-----:R-:W-:-:S04]  /*24c0*/  FMUL.FTZ R5, R0, R3 ;  /* 0x0000000300057220 */ /* 0x001fc80000410000 */
[----:B------:R-:W-:Y:S01]  /*24d0*/  FFMA.FTZ R3, R5, R3, R2 ;  /* 0x0000000305037223 */ /* 0x000fe20000010002 */
[----:B------:R-:W-:Y:S01]  /*24e0*/  FFMA.FTZ R4, RZ, R5, 1 ;  /* 0x3f800000ff047423 */ /* 0x000fe20000010005 */
[----:B------:R-:W-:-:S04]  /*24f0*/  FADD.FTZ R0, RZ, -R5 ;  /* 0x80000005ff007221 */ /* 0x000fc80000010000 */
[----:B------:R-:W0:Y:S02]  /*2500*/  MUFU.RCP R3, R3 ;  /* 0x0000000300037308 */ /* 0x000e240000001000 */
[C---:B0-----:R-:W-:Y:S01]  /*2510*/  FMUL.FTZ R4, R3.reuse, R4 ;  /* 0x0000000403047220 */ /* 0x041fe20000410000 */
[----:B------:R-:W-:Y:S01]  /*2520*/  FMUL.FTZ R5, R3, R0 ;  /* 0x0000000003057220 */ /* 0x000fe20000410000 */
[----:B------:R-:W-:Y:S06]  /*2530*/  BRA `(.L_x_9108) ;  /* 0x0000000000207947 */ /* 0x000fec0003800000 */
.L_x_9109:
[----:B------:R-:W0:Y:S02]  /*2540*/  MUFU.RCP R5, R3 ;  /* 0x0000000300057308 */ /* 0x000e240000001000 */
[----:B0-----:R-:W-:-:S04]  /*2550*/  FMUL.FTZ R0, R5, R2 ;  /* 0x0000000205007220 */ /* 0x001fc80000410000 */
[----:B------:R-:W-:Y:S01]  /*2560*/  FFMA.FTZ R2, R0, R2, R3 ;  /* 0x0000000200027223 */ /* 0x000fe20000010003 */
[----:B------:R-:W-:Y:S01]  /*2570*/  FADD.FTZ R5, RZ, R0 ;  /* 0x00000000ff057221 */ /* 0x000fe20000010000 */
[----:B------:R-:W-:-:S04]  /*2580*/  FFMA.FTZ R7, RZ, R0, -1 ;  /* 0xbf800000ff077423 */ /* 0x000fc80000010000 */
[----:B------:R-:W0:Y:S02]  /*2590*/  MUFU.RCP R2, R2 ;  /* 0x0000000200027308 */ /* 0x000e240000001000 */
[C---:B0-----:R-:W-:Y:S01]  /*25a0*/  FMUL.FTZ R4, R2.reuse, R5 ;  /* 0x0000000502047220 */ /* 0x041fe20000410000 */
[----:B------:R-:W-:-:S07]  /*25b0*/  FMUL.FTZ R5, R2, R7 ;  /* 0x0000000702057220 */ /* 0x000fce0000410000 */
.L_x_9108:
[----:B------:R-:W-:Y:S05]  /*25c0*/  BSYNC.RECONVERGENT B0 ;  /* 0x0000000000007941 */ /* 0x000fea0003800200 */
.L_x_9107:
[----:B------:R-:W0:Y:S01]  /*25d0*/  LDCU.64 UR6, c[0x0][0x580] ;  /* 0x0000b000ff0677ac */ /* 0x000e220008000a00 */
[----:B------:R-:W-:-:S04]  /*25e0*/  UPRMT UR4, UR42, 0x9910, URZ ;  /* 0x000099102a047896 */ /* 0x000fc800080000ff */
[----:B------:R-:W-:Y:S01]  /*25f0*/  UISETP.GT.AND UP0, UPT, UR4, 0x9, UPT ;  /* 0x000000090400788c */ /* 0x000fe2000bf04270 */
[----:B0-----:R-:W-:-:S04]  /*2600*/  IADD3 R2, P0, PT, R16, UR6, RZ ;  /* 0x0000000610027c10 */ /* 0x001fc8000ff1e0ff */
        /* <DEDUP_REMOVED lines=13> */
.L_x_9113:
[----:B------:R-:W0:Y:S02]  /*26e0*/  F2I.S64.TRUNC R4, R4 ;  /* 0x0000000400047311 */ /* 0x000e24000020d900 */
[----:B0-----:R-:W-:-:S05]  /*26f0*/  IMAD.MOV.U32 R7, RZ, RZ, R4 ;  /* 0x000000ffff077224 */ /* 0x001fca00078e0004 */
[----:B------:R0:W-:Y:S01]  /*2700*/  STG.E.U8 desc[UR36][R2.64], R7 ;  /* 0x0000000702007986 */ /* 0x0001e2000c101124 */
[----:B------:R-:W-:Y:S05]  /*2710*/  BRA `(.L_x_9115) ;  /* 0x0000000c00307947 */ /* 0x000fea0003800000 */
.L_x_9112:
        /* <DEDUP_REMOVED lines=9> */
.L_x_9117:
[----:B------:R-:W0:Y:S02]  /*27b0*/  F2I.FTZ.TRUNC.NTZ R5, R4 ;  /* 0x0000000400057305 */ /* 0x000e24000021f100 */
[----:B0-----:R0:W-:Y:S01]  /*27c0*/  STG.E desc[UR36][R2.64], R5 ;  /* 0x0000000502007986 */ /* 0x0011e2000c101924 */
[----:B------:R-:W-:Y:S05]  /*27d0*/  BRA `(.L_x_9115) ;  /* 0x0000000c00007947 */ /* 0x000fea0003800000 */
.L_x_9116:
[----:B------:R-:W0:Y:S02]  /*27e0*/  F2I.FTZ.TRUNC.NTZ R5, R4 ;  /* 0x0000000400057305 */ /* 0x000e24000021f100 */
[----:B0-----:R0:W-:Y:S01]  /*27f0*/  STG.E.U16 desc[UR36][R2.64], R5 ;  /* 0x0000000502007986 */ /* 0x0011e2000c101524 */
[----:B------:R-:W-:Y:S05]  /*2800*/  BRA `(.L_x_9115) ;  /* 0x0000000800f47947 */ /* 0x000fea0003800000 */
.L_x_9111:
        /* <DEDUP_REMOVED lines=8> */
.L_x_9119:
[----:B------:R-:W-:-:S05]  /*2890*/  F2FP.F16.F32.PACK_AB R4, RZ, R4 ;  /* 0x00000004ff04723e */ /* 0x000fca00000000ff */
[----:B------:R0:W-:Y:S01]  /*28a0*/  STG.E.U16 desc[UR36][R2.64], R4 ;  /* 0x0000000402007986 */ /* 0x0001e2000c101524 */
[----:B------:R-:W-:Y:S05]  /*28b0*/  BRA `(.L_x_9115) ;  /* 0x0000000800c87947 */ /* 0x000fea0003800000 */
.L_x_9118:
[----:B------:R-:W-:-:S09]  /*28c0*/  UISETP.NE.AND UP0, UPT, UR4, 0x7, UPT ;  /* 0x000000070400788c */ /* 0x000fd2000bf05270 */
[----:B------:R-:W-:Y:S05]  /*28d0*/  BRA.U !UP0, `(.L_x_9120) ;  /* 0x0000000108247547 */ /* 0x000fea000b800000 */
[----:B------:R-:W-:-:S09]  /*28e0*/  UISETP.NE.AND UP0, UPT, UR4, 0x8, UPT ;  /* 0x000000080400788c */ /* 0x000fd2000bf05270 */
[----:B------:R-:W-:Y:S05]  /*28f0*/  BRA.U !UP0, `(.L_x_9121) ;  /* 0x0000000108107547 */ /* 0x000fea000b800000 */
[----:B------:R-:W-:-:S09]  /*2900*/  UISETP.NE.AND UP0, UPT, UR4, 0x9, UPT ;  /* 0x000000090400788c */ /* 0x000fd2000bf05270 */
[----:B------:R-:W-:Y:S05]  /*2910*/  BRA.U UP0, `(.L_x_9114) ;  /* 0x00000009001c7547 */ /* 0x000fea000b800000 */
[----:B------:R0:W-:Y:S01]  /*2920*/  STG.E.64 desc[UR36][R2.64], R4 ;  /* 0x0000000402007986 */ /* 0x0001e2000c101b24 */
[----:B------:R-:W-:Y:S05]  /*2930*/  BRA `(.L_x_9115) ;  /* 0x0000000800a87947 */ /* 0x000fea0003800000 */
.L_x_9121:
[----:B------:R-:W-:-:S05]  /*2940*/  F2FP.F16.F32.PACK_AB R5, R5, R4 ;  /* 0x000000040505723e */ /* 0x000fca00000000ff */
[----:B------:R0:W-:Y:S01]  /*2950*/  STG.E desc[UR36][R2.64], R5 ;  /* 0x0000000502007986 */ /* 0x0001e2000c101924 */
[----:B------:R-:W-:Y:S05]  /*2960*/  BRA `(.L_x_9115) ;  /* 0x00000008009c7947 */ /* 0x000fea0003800000 */
.L_x_9120:
[----:B------:R-:W-:-:S06]  /*2970*/  FMUL.FTZ R4, R4, 1 ;  /* 0x3f80000004047820 */ /* 0x000fcc0000410000 */
[----:B------:R-:W0:Y:S02]  /*2980*/  F2F.F64.F32 R4, R4 ;  /* 0x0000000400047310 */ /* 0x000e240000201800 */
[----:B0-----:R0:W-:Y:S01]  /*2990*/  STG.E.64 desc[UR36][R2.64], R4 ;  /* 0x0000000402007986 */ /* 0x0011e2000c101b24 */
[----:B------:R-:W-:Y:S05]  /*29a0*/  BRA `(.L_x_9115) ;  /* 0x00000008008c7947 */ /* 0x000fea0003800000 */
.L_x_9110:
        /* <DEDUP_REMOVED lines=8> */
[----:B------:R-:W-:Y:S02]  /*2a30*/  FSETP.NEU.FTZ.AND P0, PT, R4, RZ, PT ;  /* 0x000000ff0400720b */ /* 0x000fe40003f1d000 */
[----:B------:R-:W-:-:S04]  /*2a40*/  FSETP.NEU.FTZ.AND P1, PT, R5, RZ, PT ;  /* 0x000000ff0500720b */ /* 0x000fc80003f3d000 */
[----:B------:R-:W-:-:S04]  /*2a50*/  PLOP3.LUT P0, PT, P0, P1, PT, 0xf8, 0x8f ;  /* 0x00000000008f781c */ /* 0x000fc80000703f70 */
[----:B------:R-:W-:-:S05]  /*2a60*/  SEL R5, RZ, 0x1, !P0 ;  /* 0x00000001ff057807 */ /* 0x000fca0004000000 */
[----:B------:R4:W-:Y:S01]  /*2a70*/  STG.E.U8 desc[UR36][R2.64], R5 ;  /* 0x0000000502007986 */ /* 0x0009e2000c101124 */
[----:B------:R-:W-:Y:S05]  /*2a80*/  BRA `(.L_x_9115) ;  /* 0x0000000800547947 */ /* 0x000fea0003800000 */
.L_x_9124:
[----:B------:R-:W-:Y:S01]  /*2a90*/  FMUL.FTZ R8, R4, 1 ;  /* 0x3f80000004087820 */ /* 0x000fe20000410000 */
[----:B------:R-:W-:-:S05]  /*2aa0*/  FMUL.FTZ R10, R5, 1 ;  /* 0x3f800000050a7820 */ /* 0x000fca0000410000 */
[----:B------:R-:W-:Y:S08]  /*2ab0*/  F2F.F64.F32 R8, R8 ;  /* 0x0000000800087310 */ /* 0x000ff00000201800 */
[----:B------:R-:W0:Y:S02]  /*2ac0*/  F2F.F64.F32 R10, R10 ;  /* 0x0000000a000a7310 */ /* 0x000e240000201800 */
[----:B0-----:R3:W-:Y:S01]  /*2ad0*/  STG.E.128 desc[UR36][R2.64], R8 ;  /* 0x0000000802007986 */ /* 0x0017e2000c101d24 */
[----:B------:R-:W-:Y:S05]  /*2ae0*/  BRA `(.L_x_9115) ;  /* 0x00000008003c7947 */ /* 0x000fea0003800000 */
.L_x_9123:
        /* <DEDUP_REMOVED lines=18> */
.L_x_9128:
[----:B------:R-:W-:Y:S05]  /*2c10*/  BSYNC.RECONVERGENT B0 ;  /* 0x0000000000007941 */ /* 0x000fea0003800200 */
.L_x_9127:
[----:B------:R-:W-:-:S05]  /*2c20*/  LOP3.LUT R7, R0, 0x80, R7, 0xf8, !PT ;  /* 0x0000008000077812 */ /* 0x000fca00078ef807 */
[----:B------:R0:W-:Y:S01]  /*2c30*/  STG.E.U8 desc[UR36][R2.64], R7 ;  /* 0x0000000702007986 */ /* 0x0001e2000c101124 */
[----:B------:R-:W-:Y:S05]  /*2c40*/  BRA `(.L_x_9115) ;  /* 0x0000000400e47947 */ /* 0x000fea0003800000 */
.L_x_9126:
        /* <DEDUP_REMOVED lines=14> */
.L_x_9130:
[----:B------:R-:W-:Y:S05]  /*2d30*/  BSYNC.RECONVERGENT B0 ;  /* 0x0000000000007941 */ /* 0x000fea0003800200 */
.L_x_9129:
[----:B------:R-:W-:-:S05]  /*2d40*/  LOP3.LUT R5, R0, 0x80, R7, 0xf8, !PT ;  /* 0x0000008000057812 */ /* 0x000fca00078ef807 */
[----:B------:R1:W-:Y:S01]  /*2d50*/  STG.E.U8 desc[UR36][R2.64], R5 ;  /* 0x0000000502007986 */ /* 0x0003e2000c101124 */
[----:B------:R-:W-:Y:S05]  /*2d60*/  BRA `(.L_x_9115) ;  /* 0x00000004009c7947 */ /* 0x000fea0003800000 */
.L_x_9125:
[----:B------:R-:W-:-:S05]  /*2d70*/  F2FP.BF16.F32.PACK_AB R4, RZ, R4 ;  /* 0x00000004ff04723e */ /* 0x000fca00000010ff */
[----:B------:R2:W-:Y:S01]  /*2d80*/  STG.E.U16 desc[UR36][R2.64], R4 ;  /* 0x0000000402007986 */ /* 0x0005e2000c101524 */
[----:B------:R-:W-:Y:S05]  /*2d90*/  BRA `(.L_x_9115) ;  /* 0x0000000400907947 */ /* 0x000fea0003800000 */
.L_x_9122:
        /* <DEDUP_REMOVED lines=11> */
.L_x_9133:
        /* <DEDUP_REMOVED lines=12> */
.L_x_9136:
[----:B------:R-:W-:-:S04]  /*2f10*/  SHF.R.U32.HI R0, RZ, 0x14, R4 ;  /* 0x00000014ff007819 */ /* 0x000fc80000011604 */
[----:B------:R-:W-:-:S04]  /*2f20*/  LOP3.LUT R5, R0, 0x1, RZ, 0xc0, !PT ;  /* 0x0000000100057812 */ /* 0x000fc800078ec0ff */
[----:B------:R-:W-:-:S04]  /*2f30*/  IADD3 R0, PT, PT, R4, 0x487ffff, R5 ;  /* 0x0487ffff04007810 */ /* 0x000fc80007ffe005 */
[----:B------:R-:W-:-:S04]  /*2f40*/  SHF.R.U32.HI R0, RZ, 0x14, R0 ;  /* 0x00000014ff007819 */ /* 0x000fc80000011600 */
[----:B------:R-:W-:-:S07]  /*2f50*/  LOP3.LUT R5, R0, 0xff, RZ, 0xc0, !PT ;  /* 0x000000ff00057812 */ /* 0x000fce00078ec0ff */
.L_x_9137:
[----:B------:R-:W-:-:S04]  /*2f60*/  SHF.R.U32.HI R4, RZ, 0x18, R4 ;  /* 0x00000018ff047819 */ /* 0x000fc80000011604 */
[----:B------:R-:W-:-:S04]  /*2f70*/  LOP3.LUT R5, R5, 0x80, R4, 0xf8, !PT ;  /* 0x0000008005057812 */ /* 0x000fc800078ef804 */
[----:B------:R-:W-:-:S07]  /*2f80*/  PRMT R0, R5, 0x7610, R0 ;  /* 0x0000761005007816 */ /* 0x000fce0000000000 */
.L_x_9135:
[----:B------:R-:W-:Y:S05]  /*2f90*/  BSYNC.RECONVERGENT B0 ;  /* 0x0000000000007941 */ /* 0x000fea0003800200 */
.L_x_9134:
[----:B------:R0:W-:Y:S01]  /*2fa0*/  STG.E.U8 desc[UR36][R2.64], R0 ;  /* 0x0000000002007986 */ /* 0x0001e2000c101124 */
[----:B------:R-:W-:Y:S05]  /*2fb0*/  BRA `(.L_x_9115) ;  /* 0x0000000400087947 */ /* 0x000fea0003800000 */
.L_x_9132:
        /* <DEDUP_REMOVED lines=12> */
.L_x_9140:
[----:B------:R-:W-:-:S04]  /*3080*/  SHF.R.U32.HI R0, RZ, 0x15, R4 ;  /* 0x00000015ff007819 */ /* 0x000fc80000011604 */
[----:B------:R-:W-:-:S04]  /*3090*/  LOP3.LUT R5, R0, 0x1, RZ, 0xc0, !PT ;  /* 0x0000000100057812 */ /* 0x000fc800078ec0ff */
[----:B------:R-:W-:-:S04]  /*30a0*/  IADD3 R0, PT, PT, R4, 0x88fffff, R5 ;  /* 0x088fffff04007810 */ /* 0x000fc80007ffe005 */
[----:B------:R-:W-:-:S04]  /*30b0*/  SHF.R.U32.HI R0, RZ, 0x15, R0 ;  /* 0x00000015ff007819 */ /* 0x000fc80000011600 */
[----:B------:R-:W-:-:S07]  /*30c0*/  LOP3.LUT R5, R0, 0xff, RZ, 0xc0, !PT ;  /* 0x000000ff00057812 */ /* 0x000fce00078ec0ff */
.L_x_9141:
[----:B------:R-:W-:-:S04]  /*30d0*/  SHF.R.U32.HI R4, RZ, 0x18, R4 ;  /* 0x00000018ff047819 */ /* 0x000fc80000011604 */
[----:B------:R-:W-:-:S04]  /*30e0*/  LOP3.LUT R5, R5, 0x80, R4, 0xf8, !PT ;  /* 0x0000008005057812 */ /* 0x000fc800078ef804 */
[----:B------:R-:W-:-:S07]  /*30f0*/  PRMT R0, R5, 0x7610, R0 ;  /* 0x0000761005007816 */ /* 0x000fce0000000000 */
.L_x_9139:
[----:B------:R-:W-:Y:S05]  /*3100*/  BSYNC.RECONVERGENT B0 ;  /* 0x0000000000007941 */ /* 0x000fea0003800200 */
.L_x_9138:
[----:B------:R0:W-:Y:S01]  /*3110*/  STG.E.U8 desc[UR36][R2.64], R0 ;  /* 0x0000000002007986 */ /* 0x0001e2000c101124 */
[----:B------:R-:W-:Y:S05]  /*3120*/  BRA `(.L_x_9115) ;  /* 0x0000000000ac7947 */ /* 0x000fea0003800000 */
.L_x_9131:
[----:B------:R-:W-:-:S09]  /*3130*/  UISETP.NE.AND UP0, UPT, UR4, 0x1c, UPT ;  /* 0x0000001c0400788c */ /* 0x000fd2000bf05270 */
[----:B------:R-:W-:Y:S05]  /*3140*/  BRA.U !UP0, `(.L_x_9142) ;  /* 0x00000001089c7547 */ /* 0x000fea000b800000 */
[----:B------:R-:W-:-:S09]  /*3150*/  UISETP.NE.AND UP0, UPT, UR4, 0x1d, UPT ;  /* 0x0000001d0400788c */ /* 0x000fd2000bf05270 */
[----:B------:R-:W-:Y:S05]  /*3160*/  BRA.U !UP0, `(.L_x_9143) ;  /* 0x0000000108887547 */ /* 0x000fea000b800000 */
[----:B------:R-:W-:-:S09]  /*3170*/  UISETP.NE.AND UP0, UPT, UR4, 0x2c, UPT ;  /* 0x0000002c0400788c */ /* 0x000fd2000bf05270 */
[----:B------:R-:W-:Y:S05]  /*3180*/  BRA.U !UP0, `(.L_x_9144) ;  /* 0x0000000108447547 */ /* 0x000fea000b800000 */
.L_x_9114:
        /* <DEDUP_REMOVED lines=16> */
.L_x_9145:
[----:B------:R-:W-:Y:S05]  /*3290*/  BRA `(.L_x_9115) ;  /* 0x0000000000507947 */ /* 0x000fea0003800000 */
.L_x_9144:
        /* <DEDUP_REMOVED lines=15> */
.L_x_9143:
[----:B------:R-:W0:Y:S02]  /*3390*/  F2I.U64.TRUNC R4, R4 ;  /* 0x0000000400047311 */ /* 0x000e24000020d800 */
[----:B0-----:R0:W-:Y:S01]  /*33a0*/  STG.E.64 desc[UR36][R2.64], R4 ;  /* 0x0000000402007986 */ /* 0x0011e2000c101b24 */
[----:B------:R-:W-:Y:S05]  /*33b0*/  BRA `(.L_x_9115) ;  /* 0x0000000000087947 */ /* 0x000fea0003800000 */
.L_x_9142:
[----:B------:R-:W0:Y:S02]  /*33c0*/  F2I.FTZ.U32.TRUNC.NTZ R5, R4 ;  /* 0x0000000400057305 */ /* 0x000e24000021f000 */
[----:B0-----:R0:W-:Y:S02]  /*33d0*/  STG.E desc[UR36][R2.64], R5 ;  /* 0x0000000502007986 */ /* 0x0011e4000c101924 */
.L_x_9115:
[----:B------:R-:W-:-:S07]  /*33e0*/  VIADD R17, R17, 0x80 ;  /* 0x0000008011117836 */ /* 0x000fce0000000000 */
.L_x_9076:
[----:B------:R-:W-:Y:S05]  /*33f0*/  BSYNC.RECONVERGENT B7 ;  /* 0x0000000000077941 */ /* 0x000fea0003800200 */
.L_x_9075:
[----:B------:R-:W5:Y:S01]  /*3400*/  LDCU UR4, c[0x0][0x380] ;  /* 0x00007000ff0477ac */ /* 0x000f620008000800 */
[----:B------:R-:W-:Y:S01]  /*3410*/  BSSY.RECONVERGENT B7, `(.L_x_9146) ;  /* 0x0000331000077945 */ /* 0x000fe20003800200 */
[----:B-----5:R-:W-:-:S13]  /*3420*/  ISETP.GE.AND P0, PT, R17, UR4, PT ;  /* 0x0000000411007c0c */ /* 0x020fda000bf06270 */
[----:B------:R-:W-:Y:S05]  /*3430*/  @P0 BRA `(.L_x_9147) ;  /* 0x0000003000b80947 */ /* 0x000fea0003800000 */
        /* <DEDUP_REMOVED lines=303> */
.L_x_9148:
[----:B------:R-:W2:Y:S01]  /*4730*/  LDCU.64 UR6, c[0x0][0x588] ;  /* 0x0000b100ff0677ac */ /* 0x000ea20008000a00 */
[----:B------:R-:W-:Y:S01]  /*4740*/  BSSY.RECONVERGENT B6, `(.L_x_9149) ;  /* 0x00000f1000067945 */ /* 0x000fe20003800200 */
[----:B------:R-:W-:-:S04]  /*4750*/  UPRMT UR4, UR41, 0x9910, URZ ;  /* 0x0000991029047896 */ /* 0x000fc800080000ff */
[----:B------:R-:W-:Y:S01]  /*4760*/  UISETP.GT.AND UP0, UPT, UR4, 0x9, UPT ;  /* 0x000000090400788c */ /* 0x000fe2000bf04270 */
[----:B--2---:R-:W-:-:S04]  /*4770*/  IADD3 R4, P0, PT, R0, UR6, RZ ;  /* 0x0000000600047c10 */ /* 0x004fc8000ff1e0ff */
[----:B-1--4-:R-:W-:-:S04]  /*4780*/  IADD3.X R5, PT, PT, RZ, UR7, RZ, P0, !PT ;  /* 0x00000007ff057c10 */ /* 0x012fc800087fe4ff */
        /* <DEDUP_REMOVED lines=9> */
[----:B---3--:R-:W2:Y:S01]  /*4820*/  LDG.E.S8 R2, desc[UR36][R4.64] ;  /* 0x0000002404027981 */ /* 0x008ea2000c1e1300 */
[----:B------:R-:W-:Y:S01]  /*4830*/  IMAD.MOV.U32 R3, RZ, RZ, RZ ;  /* 0x000000ffff037224 */ /* 0x000fe200078e00ff */
[----:B--2---:R-:W3:Y:S01]  /*4840*/  I2F.S16 R2, R2 ;  /* 0x0000000200027306 */ /* 0x004ee20000101400 */
[----:B------:R-:W-:Y:S05]  /*4850*/  BRA `(.L_x_9155) ;  /* 0x0000000c007c7947 */ /* 0x000fea0003800000 */
.L_x_9153:
[----:B---3--:R-:W2:Y:S01]  /*4860*/  LDG.E.U8 R2, desc[UR36][R4.64] ;  /* 0x0000002404027981 */ /* 0x008ea2000c1e1100 */
[----:B------:R-:W-:Y:S01]  /*4870*/  IMAD.MOV.U32 R3, RZ, RZ, RZ ;  /* 0x000000ffff037224 */ /* 0x000fe200078e00ff */
[----:B--2---:R-:W-:Y:S01]  /*4880*/  I2FP.F32.U32 R2, R2 ;  /* 0x0000000200027245 */ /* 0x004fe20000201000 */
[----:B------:R-:W-:Y:S06]  /*4890*/  BRA `(.L_x_9155) ;  /* 0x0000000c006c7947 */ /* 0x000fec0003800000 */
.L_x_9152:
[----:B------:R-:W-:-:S09]  /*48a0*/  UISETP.NE.AND UP0, UPT, UR4, 0x2, UPT ;  /* 0x000000020400788c */ /* 0x000fd2000bf05270 */
[----:B------:R-:W-:Y:S05]  /*48b0*/  BRA.U !UP0, `(.L_x_9156) ;  /* 0x0000000108307547 */ /* 0x000fea000b800000 */
[----:B------:R-:W-:-:S09]  /*48c0*/  UISETP.NE.AND UP0, UPT, UR4, 0x3, UPT ;  /* 0x000000030400788c */ /* 0x000fd2000bf05270 */
[----:B------:R-:W-:Y:S05]  /*48d0*/  BRA.U !UP0, `(.L_x_9157) ;  /* 0x0000000108187547 */ /* 0x000fea000b800000 */
[----:B------:R-:W-:-:S09]  /*48e0*/  UISETP.NE.AND UP0, UPT, UR4, 0x4, UPT ;  /* 0x000000040400788c */ /* 0x000fd2000bf05270 */
[----:B------:R-:W-:Y:S05]  /*48f0*/  BRA.U UP0, `(.L_x_9154) ;  /* 0x0000000900f07547 */ /* 0x000fea000b800000 */
[----:B------:R-:W2:Y:S01]  /*4900*/  LDG.E.64 R4, desc[UR36][R4.64] ;  /* 0x0000002404047981 */ /* 0x000ea2000c1e1b00 */
[----:B---3--:R-:W-:Y:S01]  /*4910*/  MOV R3, RZ ;  /* 0x000000ff00037202 */ /* 0x008fe20000000f00 */
[----:B--2---:R0:W1:Y:S01]  /*4920*/  I2F.S64 R2, R4 ;  /* 0x0000000400027312 */ /* 0x0040620000301400 */
[----:B------:R-:W-:Y:S05]  /*4930*/  BRA `(.L_x_9155) ;  /* 0x0000000c00447947 */ /* 0x000fea0003800000 */
.L_x_9157:
[----:B---3--:R-:W2:Y:S01]  /*4940*/  LDG.E R2, desc[UR36][R4.64] ;  /* 0x0000002404027981 */ /* 0x008ea2000c1e1900 */
[----:B------:R-:W-:Y:S01]  /*4950*/  IMAD.MOV.U32 R3, RZ, RZ, RZ ;  /* 0x000000ffff037224 */ /* 0x000fe200078e00ff */
[----:B--2---:R-:W-:Y:S01]  /*4960*/  I2FP.F32.S32 R2, R2 ;  /* 0x0000000200027245 */ /* 0x004fe20000201400 */
[----:B------:R-:W-:Y:S06]  /*4970*/  BRA `(.L_x_9155) ;  /* 0x0000000c00347947 */ /* 0x000fec0003800000 */
.L_x_9156:
[----:B---3--:R-:W2:Y:S01]  /*4980*/  LDG.E.U16 R2, desc[UR36][R4.64] ;  /* 0x0000002404027981 */ /* 0x008ea2000c1e1500 */
[----:B------:R-:W-:Y:S01]  /*4990*/  IMAD.MOV.U32 R3, RZ, RZ, RZ ;  /* 0x000000ffff037224 */ /* 0x000fe200078e00ff */
[----:B--2---:R-:W2:Y:S01]  /*49a0*/  I2F.S16 R2, R2 ;  /* 0x0000000200027306 */ /* 0x004ea20000101400 */
[----:B------:R-:W-:Y:S05]  /*49b0*/  BRA `(.L_x_9155) ;  /* 0x0000000c00247947 */ /* 0x000fea0003800000 */
.L_x_9151:
[----:B------:R-:W-:-:S09]  /*49c0*/  UISETP.GT.AND UP0, UPT, UR4, 0x6, UPT ;  /* 0x000000060400788c */ /* 0x000fd2000bf04270 */
[----:B------:R-:W-:Y:S05]  /*49d0*/  BRA.U UP0, `(.L_x_9158) ;  /* 0x00000001002c7547 */ /* 0x000fea000b800000 */
[----:B------:R-:W-:-:S09]  /*49e0*/  UISETP.NE.AND UP0, UPT, UR4, 0x5, UPT ;  /* 0x000000050400788c */ /* 0x000fd2000bf05270 */
[----:B------:R-:W-:Y:S05]  /*49f0*/  BRA.U !UP0, `(.L_x_9159) ;  /* 0x0000000108147547 */ /* 0x000fea000b800000 */
[----:B------:R-:W-:-:S09]  /*4a00*/  UISETP.NE.AND UP0, UPT, UR4, 0x6, UPT ;  /* 0x000000060400788c */ /* 0x000fd2000bf05270 */
[----:B------:R-:W-:Y:S05]  /*4a10*/  BRA.U UP0, `(.L_x_9154) ;  /* 0x0000000900a87547 */ /* 0x000fea000b800000 */
[----:B---3--:R0:W5:Y:S01]  /*4a20*/  LDG.E R2, desc[UR36][R4.64] ;  /* 0x0000002404027981 */ /* 0x008162000c1e1900 */
[----:B------:R-:W-:Y:S01]  /*4a30*/  HFMA2 R3, -RZ, RZ, 0, 0 ;  /* 0x00000000ff037431 */ /* 0x000fe200000001ff */
[----:B------:R-:W-:Y:S06]  /*4a40*/  BRA `(.L_x_9155) ;  /* 0x0000000c00007947 */ /* 0x000fec0003800000 */
.L_x_9159:
[----:B---3--:R-:W2:Y:S01]  /*4a50*/  LDG.E.U16 R2, desc[UR36][R4.64] ;  /* 0x0000002404027981 */ /* 0x008ea2000c1e1500 */
[----:B------:R-:W-:Y:S02]  /*4a60*/  IMAD.MOV.U32 R3, RZ, RZ, RZ ;  /* 0x000000ffff037224 */ /* 0x000fe400078e00ff */
[----:B--2---:R-:W-:Y:S01]  /*4a70*/  HADD2.F32 R2, -RZ, R2.H0_H0 ;  /* 0x20000002ff027230 */ /* 0x004fe20000004100 */
[----:B------:R-:W-:Y:S06]  /*4a80*/  BRA `(.L_x_9155) ;  /* 0x0000000800f07947 */ /* 0x000fec0003800000 */
.L_x_9158:
[----:B------:R-:W-:-:S09]  /*4a90*/  UISETP.NE.AND UP0, UPT, UR4, 0x7, UPT ;  /* 0x000000070400788c */ /* 0x000fd2000bf05270 */
[----:B------:R-:W-:Y:S05]  /*4aa0*/  BRA.U !UP0, `(.L_x_9160) ;  /* 0x0000000108287547 */ /* 0x000fea000b800000 */
[----:B------:R-:W-:-:S09]  /*4ab0*/  UISETP.NE.AND UP0, UPT, UR4, 0x8, UPT ;  /* 0x000000080400788c */ /* 0x000fd2000bf05270 */
[----:B------:R-:W-:Y:S05]  /*4ac0*/  BRA.U !UP0, `(.L_x_9161) ;  /* 0x0000000108107547 */ /* 0x000fea000b800000 */
[----:B------:R-:W-:-:S09]  /*4ad0*/  UISETP.NE.AND UP0, UPT, UR4, 0x9, UPT ;  /* 0x000000090400788c */ /* 0x000fd2000bf05270 */
[----:B------:R-:W-:Y:S05]  /*4ae0*/  BRA.U UP0, `(.L_x_9154) ;  /* 0x0000000900747547 */ /* 0x000fea000b800000 */
[----:B---3--:R4:W5:Y:S01]  /*4af0*/  LDG.E.64 R2, desc[UR36][R4.64] ;  /* 0x0000002404027981 */ /* 0x008962000c1e1b00 */
[----:B------:R-:W-:Y:S05]  /*4b00*/  BRA `(.L_x_9155) ;  /* 0x0000000800d07947 */ /* 0x000fea0003800000 */
.L_x_9161:
[----:B---3--:R-:W2:Y:S02]  /*4b10*/  LDG.E R3, desc[UR36][R4.64] ;  /* 0x0000002404037981 */ /* 0x008ea4000c1e1900 */
[--C-:B--2---:R-:W-:Y:S02]  /*4b20*/  HADD2.F32 R2, -RZ, R3.reuse.H0_H0 ;  /* 0x20000003ff027230 */ /* 0x104fe40000004100 */
[----:B------:R-:W-:Y:S01]  /*4b30*/  HADD2.F32 R3, -RZ, R3.H1_H1 ;  /* 0x30000003ff037230 */ /* 0x000fe20000004100 */
[----:B------:R-:W-:Y:S06]  /*4b40*/  BRA `(.L_x_9155) ;  /* 0x0000000800c07947 */ /* 0x000fec0003800000 */
.L_x_9160:
[----:B------:R-:W2:Y:S01]  /*4b50*/  LDG.E.64 R4, desc[UR36][R4.64] ;  /* 0x0000002404047981 */ /* 0x000ea2000c1e1b00 */
[----:B------:R-:W-:Y:S01]  /*4b60*/  UMOV UR4, 0xf0000000 ;  /* 0xf000000000047882 */ /* 0x000fe20000000000 */
[----:B------:R-:W-:Y:S01]  /*4b70*/  UMOV UR5, 0x380fffff ;  /* 0x380fffff00057882 */ /* 0x000fe20000000000 */
[----:B---3--:R-:W-:Y:S01]  /*4b80*/  IMAD.MOV.U32 R3, RZ, RZ, RZ ;  /* 0x000000ffff037224 */ /* 0x008fe200078e00ff */
[----:B--2---:R-:W0:Y:S01]  /*4b90*/  F2F.F32.F64 R2, R4 ;  /* 0x0000000400027310 */ /* 0x004e220000301000 */
[----:B------:R-:W-:-:S14]  /*4ba0*/  DSETP.GEU.AND P0, PT, |R4|, UR4, PT ;  /* 0x0000000404007e2a */ /* 0x000fdc000bf0e200 */
[----:B0-----:R-:W-:Y:S01]  /*4bb0*/  @!P0 FMUL R2, R2, 1.175494350822287508e-38 ;  /* 0x0080000002028820 */ /* 0x001fe20000400000 */
[----:B------:R-:W-:Y:S06]  /*4bc0*/  BRA `(.L_x_9155) ;  /* 0x0000000800a07947 */ /* 0x000fec0003800000 */
.L_x_9150:
        /* <DEDUP_REMOVED lines=9> */
[----:B---3--:R-:W-:Y:S02]  /*4c60*/  MOV R3, RZ ;  /* 0x000000ff00037202 */ /* 0x008fe40000000f00 */
[----:B--2---:R-:W-:-:S04]  /*4c70*/  ISETP.NE.AND P0, PT, R4, RZ, PT ;  /* 0x000000ff0400720c */ /* 0x004fc80003f05270 */
[----:B------:R-:W-:Y:S01]  /*4c80*/  FSEL R2, RZ, 1, !P0 ;  /* 0x3f800000ff027808 */ /* 0x000fe20004000000 */
[----:B------:R-:W-:Y:S08]  /*4c90*/  BRA `(.L_x_9155) ;  /* 0x00000008006c7947 */ /* 0x000ff00003800000 */
.L_x_9164:
[----:B------:R-:W3:Y:S01]  /*4ca0*/  LDG.E.128 R4, desc[UR36][R4.64] ;  /* 0x0000002404047981 */ /* 0x000ee2000c1e1d00 */
[----:B------:R-:W-:Y:S01]  /*4cb0*/  UMOV UR4, 0xf0000000 ;  /* 0xf000000000047882 */ /* 0x000fe20000000000 */
[----:B------:R-:W-:Y:S01]  /*4cc0*/  UMOV UR5, 0x380fffff ;  /* 0x380fffff00057882 */ /* 0x000fe20000000000 */
[----:B---3--:R-:W0:Y:S01]  /*4cd0*/  F2F.F32.F64 R2, R4 ;  /* 0x0000000400027310 */ /* 0x008e220000301000 */
[----:B------:R-:W-:Y:S02]  /*4ce0*/  DSETP.GEU.AND P0, PT, |R4|, UR4, PT ;  /* 0x0000000404007e2a */ /* 0x000fe4000bf0e200 */
[----:B------:R-:W-:-:S05]  /*4cf0*/  DSETP.GEU.AND P1, PT, |R6|, UR4, PT ;  /* 0x0000000406007e2a */ /* 0x000fca000bf2e200 */
[----:B------:R-:W1:Y:S07]  /*4d00*/  F2F.F32.F64 R3, R6 ;  /* 0x0000000600037310 */ /* 0x000e6e0000301000 */
[----:B0-----:R-:W-:Y:S02]  /*4d10*/  @!P0 FMUL R2, R2, 1.175494350822287508e-38 ;  /* 0x0080000002028820 */ /* 0x001fe40000400000 */
[----:B-1----:R-:W-:Y:S01]  /*4d20*/  @!P1 FMUL R3, R3, 1.175494350822287508e-38 ;  /* 0x0080000003039820 */ /* 0x002fe20000400000 */
[----:B------:R-:W-:Y:S06]  /*4d30*/  BRA `(.L_x_9155) ;  /* 0x0000000800447947 */ /* 0x000fec0003800000 */
.L_x_9163:
[----:B------:R-:W-:-:S09]  /*4d40*/  UISETP.NE.AND UP0, UPT, UR4, 0xf, UPT ;  /* 0x0000000f0400788c */ /* 0x000fd2000bf05270 */
[----:B------:R-:W-:Y:S05]  /*4d50*/  BRA.U !UP0, `(.L_x_9165) ;  /* 0x0000000108947547 */ /* 0x000fea000b800000 */
[----:B------:R-:W-:-:S09]  /*4d60*/  UISETP.NE.AND UP0, UPT, UR4, 0x17, UPT ;  /* 0x000000170400788c */ /* 0x000fd2000bf05270 */
[----:B------:R-:W-:Y:S05]  /*4d70*/  BRA.U !UP0, `(.L_x_9166) ;  /* 0x0000000108587547 */ /* 0x000fea000b800000 */
[----:B------:R-:W-:-:S09]  /*4d80*/  UISETP.NE.AND UP0, UPT, UR4, 0x18, UPT ;  /* 0x000000180400788c */ /* 0x000fd2000bf05270 */
[----:B------:R-:W-:Y:S05]  /*4d90*/  BRA.U UP0, `(.L_x_9154) ;  /* 0x0000000500c87547 */ /* 0x000fea000b800000 */
[----:B---3--:R-:W2:Y:S01]  /*4da0*/  LDG.E.U8 R2, desc[UR36][R4.64] ;  /* 0x0000002404027981 */ /* 0x008ea2000c1e1100 */
        /* <DEDUP_REMOVED lines=15> */
[----:B------:R-:W-:Y:S01]  /*4ea0*/  SEL R5, R3, RZ, P0 ;  /* 0x000000ff03057207 */ /* 0x000fe20000000000 */
[----:B------:R-:W-:-:S03]  /*4eb0*/  IMAD.MOV.U32 R3, RZ, RZ, RZ ;  /* 0x000000ffff037224 */ /* 0x000fc600078e00ff */
[----:B------:R-:W-:Y:S01]  /*4ec0*/  LOP3.LUT R2, R5, 0x80000000, R2, 0xf8, !PT ;  /* 0x8000000005027812 */ /* 0x000fe200078ef802 */
[----:B------:R-:W-:Y:S06]  /*4ed0*/  BRA `(.L_x_9155) ;  /* 0x0000000400dc7947 */ /* 0x000fec0003800000 */
.L_x_9166:
[----:B---3--:R-:W2:Y:S02]  /*4ee0*/  LDG.E.U8 R3, desc[UR36][R4.64] ;  /* 0x0000002404037981 */ /* 0x008ea4000c1e1100 */
[C---:B--2---:R-:W-:Y:S01]  /*4ef0*/  SHF.L.U32 R0, R3.reuse, 0x19, RZ ;  /* 0x0000001903007819 */ /* 0x044fe200000006ff */
[----:B------:R-:W-:-:S03]  /*4f00*/  IMAD.SHL.U32 R3, R3, 0x100, RZ ;  /* 0x0000010003037824 */ /* 0x000fc600078e00ff */
[----:B------:R-:W-:Y:S02]  /*4f10*/  ISETP.GE.U32.AND P0, PT, R0, 0x8000000, PT ;  /* 0x080000000000780c */ /* 0x000fe40003f06070 */
[----:B------:R-:W-:-:S11]  /*4f20*/  PRMT R7, R3, 0x9910, RZ ;  /* 0x0000991003077816 */ /* 0x000fd600000000ff */
[----:B------:R-:W-:Y:S01]  /*4f30*/  @!P0 LOP3.LUT R2, R3, 0x7f00, RZ, 0xc0, !PT ;  /* 0x00007f0003028812 */ /* 0x000fe200078ec0ff */
[----:B------:R-:W-:Y:S01]  /*4f40*/  IMAD.MOV.U32 R3, RZ, RZ, RZ ;  /* 0x000000ffff037224 */ /* 0x000fe200078e00ff */
[----:B------:R-:W-:Y:S02]  /*4f50*/  @P0 LEA.HI R0, R0, 0x70000000, RZ, 0x1c ;  /* 0x7000000000000811 */ /* 0x000fe400078fe0ff */
[----:B------:R-:W-:-:S03]  /*4f60*/  @!P0 LOP3.LUT R2, R2, 0x3f000000, RZ, 0xfc, !PT ;  /* 0x3f00000002028812 */ /* 0x000fc600078efcff */
[----:B------:R-:W-:Y:S02]  /*4f70*/  @P0 FMUL.FTZ R0, R0, 1.9259299443872358531e-34 ;  /* 0x0780000000000820 */ /* 0x000fe40000410000 */
[----:B------:R-:W-:-:S05]  /*4f80*/  @!P0 FADD.FTZ R0, R2, -0.5 ;  /* 0xbf00000002008421 */ /* 0x000fca0000010000 */
[----:B------:R-:W-:Y:S01]  /*4f90*/  LOP3.LUT R2, R0, 0x80000000, R7, 0xf8, !PT ;  /* 0x8000000000027812 */ /* 0x000fe200078ef807 */
[----:B------:R-:W-:Y:S06]  /*4fa0*/  BRA `(.L_x_9155) ;  /* 0x0000000400a87947 */ /* 0x000fec0003800000 */
.L_x_9165:
[----:B---3--:R-:W2:Y:S01]  /*4fb0*/  LDG.E.U16 R2, desc[UR36][R4.64] ;  /* 0x0000002404027981 */ /* 0x008ea2000c1e1500 */
[----:B------:R-:W-:Y:S01]  /*4fc0*/  MOV R3, RZ ;  /* 0x000000ff00037202 */ /* 0x000fe20000000f00 */
[----:B--2---:R-:W-:Y:S01]  /*4fd0*/  IMAD.U32 R2, R2, 0x10000, RZ ;  /* 0x0001000002027824 */ /* 0x004fe200078e00ff */
[----:B------:R-:W-:Y:S06]  /*4fe0*/  BRA `(.L_x_9155) ;  /* 0x0000000400987947 */ /* 0x000fec0003800000 */
.L_x_9162:
        /* <DEDUP_REMOVED lines=8> */
[----:B---3--:R-:W2:Y:S01]  /*5070*/  LDG.E.U16 R2, desc[UR36][R4.64] ;  /* 0x0000002404027981 */ /* 0x008ea2000c1e1500 */
[----:B------:R-:W-:Y:S01]  /*5080*/  IMAD.MOV.U32 R3, RZ, RZ, RZ ;  /* 0x000000ffff037224 */ /* 0x000fe200078e00ff */
[----:B--2---:R-:W-:Y:S01]  /*5090*/  I2FP.F32.U32 R2, R2 ;  /* 0x0000000200027245 */ /* 0x004fe20000201000 */
[----:B------:R-:W-:Y:S06]  /*50a0*/  BRA `(.L_x_9155) ;  /* 0x0000000400687947 */ /* 0x000fec0003800000 */
.L_x_9169:
[----:B------:R-:W2:Y:S01]  /*50b0*/  LDG.E.U8 R4, desc[UR36][R4.64] ;  /* 0x0000002404047981 */ /* 0x000ea2000c1e1100 */
[----:B---3--:R-:W-:Y:S02]  /*50c0*/  CS2R R2, SRZ ;  /* 0x0000000000027805 */ /* 0x008fe4000001ff00 */
        /* <DEDUP_REMOVED lines=18> */
.L_x_9171:
[----:B------:R-:W-:Y:S05]  /*51f0*/  BSYNC.RECONVERGENT B0 ;  /* 0x0000000000007941 */ /* 0x000fea0003800200 */
.L_x_9170:
[----:B------:R-:W-:Y:S02]  /*5200*/  SHF.L.U32 R0, R0, 0x14, RZ ;  /* 0x0000001400007819 */ /* 0x000fe400000006ff */
[----:B------:R-:W-:-:S04]  /*5210*/  LEA R2, R2, 0x3b800000, 0x17 ;  /* 0x3b80000002027811 */ /* 0x000fc800078eb8ff */
[----:B------:R-:W-:Y:S01]  /*5220*/  LOP3.LUT R2, R2, R0, R9, 0xfe, !PT ;  /* 0x0000000002027212 */ /* 0x000fe200078efe09 */
[----:B------:R-:W-:Y:S06]  /*5230*/  BRA `(.L_x_9155) ;  /* 0x0000000400047947 */ /* 0x000fec0003800000 */
.L_x_9168:
[----:B------:R-:W2:Y:S01]  /*5240*/  LDG.E.U8 R4, desc[UR36][R4.64] ;  /* 0x0000002404047981 */ /* 0x000ea2000c1e1100 */
[----:B---3--:R-:W-:Y:S02]  /*5250*/  CS2R R2, SRZ ;  /* 0x0000000000027805 */ /* 0x008fe4000001ff00 */
        /* <DEDUP_REMOVED lines=18> */
.L_x_9173:
[----:B------:R-:W-:Y:S05]  /*5380*/  BSYNC.RECONVERGENT B0 ;  /* 0x0000000000007941 */ /* 0x000fea0003800200 */
.L_x_9172:
[----:B------:R-:W-:Y:S01]  /*5390*/  IMAD.SHL.U32 R0, R0, 0x200000, RZ ;  /* 0x0020000000007824 */ /* 0x000fe200078e00ff */
[----:B------:R-:W-:-:S04]  /*53a0*/  LEA R2, R2, 0x37800000, 0x17 ;  /* 0x3780000002027811 */ /* 0x000fc800078eb8ff */
[----:B------:R-:W-:Y:S01]  /*53b0*/  LOP3.LUT R2, R2, R0, R9, 0xfe, !PT ;  /* 0x0000000002027212 */ /* 0x000fe200078efe09 */
[----:B------:R-:W-:Y:S06]  /*53c0*/  BRA `(.L_x_9155) ;  /* 0x0000000000a07947 */ /* 0x000fec0003800000 */
.L_x_9167:
[----:B------:R-:W-:-:S09]  /*53d0*/  UISETP.NE.AND UP0, UPT, UR4, 0x1c, UPT ;  /* 0x0000001c0400788c */ /* 0x000fd2000bf05270 */
[----:B------:R-:W-:Y:S05]  /*53e0*/  BRA.U !UP0, `(.L_x_9174) ;  /* 0x00000001088c7547 */ /* 0x000fea000b800000 */
[----:B------:R-:W-:-:S09]  /*53f0*/  UISETP.NE.AND UP0, UPT, UR4, 0x1d, UPT ;  /* 0x0000001d0400788c */ /* 0x000fd2000bf05270 */
[----:B------:R-:W-:Y:S05]  /*5400*/  BRA.U !UP0, `(.L_x_9175) ;  /* 0x0000000108747547 */ /* 0x000fea000b800000 */
[----:B------:R-:W-:-:S09]  /*5410*/  UISETP.NE.AND UP0, UPT, UR4, 0x2c, UPT ;  /* 0x0000002c0400788c */ /* 0x000fd2000bf05270 */
[----:B------:R-:W-:Y:S05]  /*5420*/  BRA.U UP0, `(.L_x_9154) ;  /* 0x0000000100247547 */ /* 0x000fea000b800000 */
[----:B------:R-:W2:Y:S01]  /*5430*/  LDG.E.U8 R4, desc[UR36][R4.64] ;  /* 0x0000002404047981 */ /* 0x000ea2000c1e1100 */
[----:B---3--:R-:W-:Y:S02]  /*5440*/  HFMA2 R3, -RZ, RZ, 0, 0 ;  /* 0x00000000ff037431 */ /* 0x008fe400000001ff */
[----:B------:R-:W-:Y:S01]  /*5450*/  IMAD.MOV.U32 R2, RZ, RZ, 0x400000 ;  /* 0x00400000ff027424 */ /* 0x000fe200078e00ff */
[----:B--2---:R-:W-:-:S13]  /*5460*/  ISETP.NE.AND P0, PT, R4, RZ, PT ;  /* 0x000000ff0400720c */ /* 0x004fda0003f05270 */
[----:B------:R-:W-:Y:S05]  /*5470*/  @!P0 BRA `(.L_x_9155) ;  /* 0x0000000000748947 */ /* 0x000fea0003800000 */
[----:B------:R-:W-:-:S13]  /*5480*/  ISETP.NE.AND P0, PT, R4, 0xff, PT ;  /* 0x000000ff0400780c */ /* 0x000fda0003f05270 */
[----:B------:R-:W-:Y:S02]  /*5490*/  @!P0 IMAD.MOV.U32 R2, RZ, RZ, 0x7f800001 ;  /* 0x7f800001ff028424 */ /* 0x000fe400078e00ff */
[----:B------:R-:W-:Y:S01]  /*54a0*/  @P0 IMAD.SHL.U32 R2, R4, 0x800000, RZ ;  /* 0x0080000004020824 */ /* 0x000fe200078e00ff */
[----:B------:R-:W-:Y:S06]  /*54b0*/  BRA `(.L_x_9155) ;  /* 0x0000000000647947 */ /* 0x000fec0003800000 */
.L_x_9154:
[----:B---3--:R-:W-:Y:S01]  /*54c0*/  MOV R2, 0x0 ;  /* 0x0000000000027802 */ /* 0x008fe20000000f00 */
        /* <DEDUP_REMOVED lines=15> */
.L_x_9176:
[----:B------:R-:W-:Y:S01]  /*55c0*/  CS2R R2, SRZ ;  /* 0x0000000000027805 */ /* 0x000fe2000001ff00 */
[----:B------:R-:W-:Y:S06]  /*55d0*/  BRA `(.L_x_9155) ;  /* 0x00000000001c7947 */ /* 0x000fec0003800000 */
.L_x_9175:
[----:B------:R-:W2:Y:S01]  /*55e0*/  LDG.E.64 R4, desc[UR36][R4.64] ;  /* 0x0000002404047981 */ /* 0x000ea2000c1e1b00 */
[----:B---3--:R-:W-:Y:S01]  /*55f0*/  MOV R3, RZ ;  /* 0x000000ff00037202 */ /* 0x008fe20000000f00 */
[----:B--2---:R0:W1:Y:S01]  /*5600*/  I2F.U64 R2, R4 ;  /* 0x0000000400027312 */ /* 0x0040620000301000 */
[----:B------:R-:W-:Y:S05]  /*5610*/  BRA `(.L_x_9155) ;  /* 0x00000000000c7947 */ /* 0x000fea0003800000 */
.L_x_9174:
[----:B---3--:R-:W2:Y:S01]  /*5620*/  LDG.E R2, desc[UR36][R4.64] ;  /* 0x0000002404027981 */ /* 0x008ea2000c1e1900 */
[----:B------:R-:W-:Y:S01]  /*5630*/  IMAD.MOV.U32 R3, RZ, RZ, RZ ;  /* 0x000000ffff037224 */ /* 0x000fe200078e00ff */
[----:B--2---:R-:W-:-:S07]  /*5640*/  I2FP.F32.U32 R2, R2 ;  /* 0x0000000200027245 */ /* 0x004fce0000201000 */
.L_x_9155:
[----:B------:R-:W-:Y:S05]  /*5650*/  BSYNC.RECONVERGENT B6 ;  /* 0x0000000000067941 */ /* 0x000fea0003800200 */
.L_x_9149:
[C---:B-123-5:R-:W-:Y:S01]  /*5660*/  FSETP.NAN.FTZ.AND P2, PT, |R2|.reuse, |R2|, PT ;  /* 0x400000020200720b */ /* 0x06efe20003f58200 */
[----:B------:R-:W-:Y:S01]  /*5670*/  BSSY.RECONVERGENT B0, `(.L_x_9177) ;  /* 0x0000029000007945 */ /* 0x000fe20003800200 */
[C---:B------:R-:W-:Y:S01]  /*5680*/  FSETP.NAN.FTZ.AND P3, PT, |R3|.reuse, |R3|, PT ;  /* 0x400000030300720b */ /* 0x040fe20003f78200 */
[----:B0---4-:R-:W-:Y:S01]  /*5690*/  IMAD.MOV.U32 R4, RZ, RZ, 0x7fc00000 ;  /* 0x7fc00000ff047424 */ /* 0x011fe200078e00ff */
[----:B------:R-:W-:Y:S02]  /*56a0*/  FSETP.NEU.FTZ.AND P0, PT, |R2|, +INF , PT ;  /* 0x7f8000000200780b */ /* 0x000fe40003f1d200 */
[----:B------:R-:W-:Y:S02]  /*56b0*/  FSETP.NEU.FTZ.AND P1, PT, |R3|, +INF , PT ;  /* 0x7f8000000300780b */ /* 0x000fe40003f3d200 */
[----:B------:R-:W-:Y:S02]  /*56c0*/  PLOP3.LUT P2, PT, P2, P3, PT, 0xf8, 0x8f ;  /* 0x00000000008f781c */ /* 0x000fe40001747f70 */
[----:B------:R-:W-:-:S02]  /*56d0*/  MOV R5, 0x7fc00000 ;  /* 0x7fc0000000057802 */ /* 0x000fc40000000f00 */
        /* <DEDUP_REMOVED lines=10> */
[----:B------:R-:W-:-:S12]  /*5780*/  FADD.FTZ R6, |R3|, -RZ ;  /* 0x800000ff03067221 */ /* 0x000fd80000010200 */
[----:B------:R-:W-:Y:S05]  /*5790*/  @!P0 BRA !P1, `(.L_x_9180) ;  /* 0x0000000000248947 */ /* 0x000fea0004800000 */
        /* <DEDUP_REMOVED lines=9> */
.L_x_9180:
[----:B------:R-:W0:Y:S08]  /*5830*/  MUFU.RCP R4, R0 ;  /* 0x0000000000047308 */ /* 0x000e300000001000 */
[----:B------:R-:W1:Y:S01]  /*5840*/  MUFU.RCP R5, R6 ;  /* 0x0000000600057308 */ /* 0x000e620000001000 */
[----:B0-----:R-:W-:Y:S01]  /*5850*/  FADD.FTZ R4, R4, -RZ ;  /* 0x800000ff04047221 */ /* 0x001fe20000010000 */
[----:B-1----:R-:W-:Y:S01]  /*5860*/  FMUL.FTZ R5, RZ, R5 ;  /* 0x00000005ff057220 */ /* 0x002fe20000410000 */
[----:B------:R-:W-:Y:S06]  /*5870*/  BRA `(.L_x_9178) ;  /* 0x0000000000207947 */ /* 0x000fec0003800000 */
.L_x_9179:
        /* <DEDUP_REMOVED lines=8> */
.L_x_9178:
[----:B------:R-:W-:Y:S05]  /*5900*/  BSYNC.RECONVERGENT B0 ;  /* 0x0000000000007941 */ /* 0x000fea0003800200 */
.L_x_9177:
        /* <DEDUP_REMOVED lines=17> */
.L_x_9184:
[----:B------:R-:W0:Y:S02]  /*5a20*/  F2I.S64.TRUNC R4, R4 ;  /* 0x0000000400047311 */ /* 0x000e24000020d900 */
[----:B0-----:R-:W-:-:S05]  /*5a30*/  IMAD.MOV.U32 R7, RZ, RZ, R4 ;  /* 0x000000ffff077224 */ /* 0x001fca00078e0004 */
[----:B------:R0:W-:Y:S01]  /*5a40*/  STG.E.U8 desc[UR36][R2.64], R7 ;  /* 0x0000000702007986 */ /* 0x0001e2000c101124 */
[----:B------:R-:W-:Y:S05]  /*5a50*/  BRA `(.L_x_9186) ;  /* 0x0000000c002c7947 */ /* 0x000fea0003800000 */
.L_x_9183:
        /* <DEDUP_REMOVED lines=9> */
.L_x_9188:
[----:B------:R-:W0:Y:S02]  /*5af0*/  F2I.FTZ.TRUNC.NTZ R5, R4 ;  /* 0x0000000400057305 */ /* 0x000e24000021f100 */
[----:B0-----:R0:W-:Y:S01]  /*5b00*/  STG.E desc[UR36][R2.64], R5 ;  /* 0x0000000502007986 */ /* 0x0011e2000c101924 */
[----:B------:R-:W-:Y:S05]  /*5b10*/  BRA `(.L_x_9186) ;  /* 0x0000000800fc7947 */ /* 0x000fea0003800000 */
.L_x_9187:
[----:B------:R-:W0:Y:S02]  /*5b20*/  F2I.FTZ.TRUNC.NTZ R5, R4 ;  /* 0x0000000400057305 */ /* 0x000e24000021f100 */
[----:B0-----:R0:W-:Y:S01]  /*5b30*/  STG.E.U16 desc[UR36][R2.64], R5 ;  /* 0x0000000502007986 */ /* 0x0011e2000c101524 */
[----:B------:R-:W-:Y:S05]  /*5b40*/  BRA `(.L_x_9186) ;  /* 0x0000000800f07947 */ /* 0x000fea0003800000 */
.L_x_9182:
        /* <DEDUP_REMOVED lines=8> */
.L_x_9190:
[----:B------:R-:W-:-:S05]  /*5bd0*/  F2FP.F16.F32.PACK_AB R4, RZ, R4 ;  /* 0x00000004ff04723e */ /* 0x000fca00000000ff */
[----:B------:R0:W-:Y:S01]  /*5be0*/  STG.E.U16 desc[UR36][R2.64], R4 ;  /* 0x0000000402007986 */ /* 0x0001e2000c101524 */
[----:B------:R-:W-:Y:S05]  /*5bf0*/  BRA `(.L_x_9186) ;  /* 0x0000000800c47947 */ /* 0x000fea0003800000 */
.L_x_9189:
        /* <DEDUP_REMOVED lines=8> */
.L_x_9192:
[----:B------:R-:W-:-:S05]  /*5c80*/  F2FP.F16.F32.PACK_AB R5, R5, R4 ;  /* 0x000000040505723e */ /* 0x000fca00000000ff */
[----:B------:R0:W-:Y:S01]  /*5c90*/  STG.E desc[UR36][R2.64], R5 ;  /* 0x0000000502007986 */ /* 0x0001e2000c101924 */
[----:B------:R-:W-:Y:S05]  /*5ca0*/  BRA `(.L_x_9186) ;  /* 0x0000000800987947 */ /* 0x000fea0003800000 */
.L_x_9191:
[----:B------:R-:W-:-:S06]  /*5cb0*/  FMUL.FTZ R4, R4, 1 ;  /* 0x3f80000004047820 */ /* 0x000fcc0000410000 */
[----:B------:R-:W0:Y:S02]  /*5cc0*/  F2F.F64.F32 R4, R4 ;  /* 0x0000000400047310 */ /* 0x000e240000201800 */
[----:B0-----:R0:W-:Y:S01]  /*5cd0*/  STG.E.64 desc[UR36][R2.64], R4 ;  /* 0x0000000402007986 */ /* 0x0011e2000c101b24 */
[----:B------:R-:W-:Y:S05]  /*5ce0*/  BRA `(.L_x_9186) ;  /* 0x0000000800887947 */ /* 0x000fea0003800000 */
.L_x_9181:
        /* <DEDUP_REMOVED lines=13> */
.L_x_9196:
        /* <DEDUP_REMOVED lines=16> */
.L_x_9199:
[----:B------:R-:W-:-:S04]  /*5ec0*/  SHF.R.U32.HI R4, RZ, 0x18, R4 ;  /* 0x00000018ff047819 */ /* 0x000fc80000011604 */
[----:B------:R-:W-:-:S04]  /*5ed0*/  LOP3.LUT R4, R5, 0x80, R4, 0xf8, !PT ;  /* 0x0000008005047812 */ /* 0x000fc800078ef804 */
[----:B------:R-:W-:-:S07]  /*5ee0*/  PRMT R0, R4, 0x7610, R0 ;  /* 0x0000761004007816 */ /* 0x000fce0000000000 */
.L_x_9198:
[----:B------:R-:W-:Y:S05]  /*5ef0*/  BSYNC.RECONVERGENT B0 ;  /* 0x0000000000007941 */ /* 0x000fea0003800200 */
.L_x_9197:
[----:B------:R0:W-:Y:S01]  /*5f00*/  STG.E.U8 desc[UR36][R2.64], R0 ;  /* 0x0000000002007986 */ /* 0x0001e2000c101124 */
[----:B------:R-:W-:Y:S05]  /*5f10*/  BRA `(.L_x_9186) ;  /* 0x0000000400fc7947 */ /* 0x000fea0003800000 */
.L_x_9195:
        /* <DEDUP_REMOVED lines=16> */
.L_x_9202:
[----:B------:R-:W-:-:S04]  /*6020*/  SHF.R.U32.HI R4, RZ, 0x18, R4 ;  /* 0x00000018ff047819 */ /* 0x000fc80000011604 */
[----:B------:R-:W-:-:S04]  /*6030*/  LOP3.LUT R5, R5, 0x80, R4, 0xf8, !PT ;  /* 0x0000008005057812 */ /* 0x000fc800078ef804 */
[----:B------:R-:W-:-:S07]  /*6040*/  PRMT R0, R5, 0x7610, R0 ;  /* 0x0000761005007816 */ /* 0x000fce0000000000 */
.L_x_9201:
[----:B------:R-:W-:Y:S05]  /*6050*/  BSYNC.RECONVERGENT B0 ;  /* 0x0000000000007941 */ /* 0x000fea0003800200 */
.L_x_9200:
[----:B------:R0:W-:Y:S01]  /*6060*/  STG.E.U8 desc[UR36][R2.64], R0 ;  /* 0x0000000002007986 */ /* 0x0001e2000c101124 */
[----:B------:R-:W-:Y:S05]  /*6070*/  BRA `(.L_x_9186) ;  /* 0x0000000400a47947 */ /* 0x000fea0003800000 */
.L_x_9194:
        /* <DEDUP_REMOVED lines=21> */
.L_x_9204:
[----:B------:R-:W0:Y:S02]  /*61d0*/  F2I.U64.TRUNC R4, R4 ;  /* 0x0000000400047311 */ /* 0x000e24000020d800 */
[----:B0-----:R0:W-:Y:S01]  /*61e0*/  STG.E.64 desc[UR36][R2.64], R4 ;  /* 0x0000000402007986 */ /* 0x0011e2000c101b24 */
[----:B------:R-:W-:Y:S05]  /*61f0*/  BRA `(.L_x_9186) ;  /* 0x0000000400447947 */ /* 0x000fea0003800000 */
.L_x_9203:
[----:B------:R-:W0:Y:S02]  /*6200*/  F2I.FTZ.U32.TRUNC.NTZ R5, R4 ;  /* 0x0000000400057305 */ /* 0x000e24000021f000 */
[----:B0-----:R0:W-:Y:S01]  /*6210*/  STG.E desc[UR36][R2.64], R5 ;  /* 0x0000000502007986 */ /* 0x0011e2000c101924 */
[----:B------:R-:W-:Y:S05]  /*6220*/  BRA `(.L_x_9186) ;  /* 0x0000000400387947 */ /* 0x000fea0003800000 */
.L_x_9193:
        /* <DEDUP_REMOVED lines=12> */
.L_x_9206:
[----:B------:R-:W-:Y:S01]  /*62f0*/  FMUL.FTZ R8, R4, 1 ;  /* 0x3f80000004087820 */ /* 0x000fe20000410000 */
[----:B------:R-:W-:-:S05]  /*6300*/  FMUL.FTZ R10, R5, 1 ;  /* 0x3f800000050a7820 */ /* 0x000fca0000410000 */
[----:B------:R-:W-:Y:S08]  /*6310*/  F2F.F64.F32 R8, R8 ;  /* 0x0000000800087310 */ /* 0x000ff00000201800 */
[----:B------:R-:W0:Y:S02]  /*6320*/  F2F.F64.F32 R10, R10 ;  /* 0x0000000a000a7310 */ /* 0x000e240000201800 */
[----:B0-----:R4:W-:Y:S01]  /*6330*/  STG.E.128 desc[UR36][R2.64], R8 ;  /* 0x0000000802007986 */ /* 0x0019e2000c101d24 */
[----:B------:R-:W-:Y:S05]  /*6340*/  BRA `(.L_x_9186) ;  /* 0x0000000000f07947 */ /* 0x000fea0003800000 */
.L_x_9205:
[----:B------:R-:W-:-:S09]  /*6350*/  UISETP.NE.AND UP0, UPT, UR4, 0xf, UPT ;  /* 0x0000000f0400788c */ /* 0x000fd2000bf05270 */
[----:B------:R-:W-:Y:S05]  /*6360*/  BRA.U !UP0, `(.L_x_9207) ;  /* 0x0000000108e07547 */ /* 0x000fea000b800000 */
[----:B------:R-:W-:-:S09]  /*6370*/  UISETP.NE.AND UP0, UPT, UR4, 0x17, UPT ;  /* 0x000000170400788c */ /* 0x000fd2000bf05270 */
[----:B------:R-:W-:Y:S05]  /*6380*/  BRA.U !UP0, `(.L_x_9208) ;  /* 0x00000001088c7547 */ /* 0x000fea000b800000 */
[----:B------:R-:W-:-:S09]  /*6390*/  UISETP.NE.AND UP0, UPT, UR4, 0x18, UPT ;  /* 0x000000180400788c */ /* 0x000fd2000bf05270 */
[----:B------:R-:W-:Y:S05]  /*63a0*/  BRA.U !UP0, `(.L_x_9209) ;  /* 0x0000000108447547 */ /* 0x000fea000b800000 */
.L_x_9185:
        /* <DEDUP_REMOVED lines=16> */
.L_x_9210:
[----:B------:R-:W-:Y:S05]  /*64b0*/  BRA `(.L_x_9186) ;  /* 0x0000000000947947 */ /* 0x000fea0003800000 */
.L_x_9209:
        /* <DEDUP_REMOVED lines=12> */
.L_x_9212:
[----:B------:R-:W-:Y:S05]  /*6580*/  BSYNC.RECONVERGENT B0 ;  /* 0x0000000000007941 */ /* 0x000fea0003800200 */
.L_x_9211:
[----:B------:R-:W-:-:S05]  /*6590*/  LOP3.LUT R5, R0, 0x80, R7, 0xf8, !PT ;  /* 0x0000008000057812 */ /* 0x000fca00078ef807 */
[----:B------:R1:W-:Y:S01]  /*65a0*/  STG.E.U8 desc[UR36][R2.64], R5 ;  /* 0x0000000502007986 */ /* 0x0003e2000c101124 */
[----:B------:R-:W-:Y:S05]  /*65b0*/  BRA `(.L_x_9186) ;  /* 0x0000000000547947 */ /* 0x000fea0003800000 */
.L_x_9208:
        /* <DEDUP_REMOVED lines=11> */
.L_x_9214:
[----:B------:R-:W-:Y:S01]  /*6670*/  IMAD.MOV.U32 R0, RZ, RZ, 0x7f ;  /* 0x0000007fff007424 */ /* 0x000fe200078e00ff */
[----:B------:R-:W-:-:S04]  /*6680*/  ISETP.GT.U32.AND P0, PT, R6, 0x7f800000, PT ;  /* 0x7f8000000600780c */ /* 0x000fc80003f04070 */
[----:B------:R-:W-:-:S09]  /*6690*/  SEL R0, R0, 0x7c, P0 ;  /* 0x0000007c00007807 */ /* 0x000fd20000000000 */
.L_x_9215:
[----:B------:R-:W-:Y:S05]  /*66a0*/  BSYNC.RECONVERGENT B0 ;  /* 0x0000000000007941 */ /* 0x000fea0003800200 */
.L_x_9213:
[----:B------:R-:W-:-:S04]  /*66b0*/  SHF.R.U32.HI R5, RZ, 0x18, R4 ;  /* 0x00000018ff057819 */ /* 0x000fc80000011604 */
[----:B------:R-:W-:-:S05]  /*66c0*/  LOP3.LUT R5, R0, 0x80, R5, 0xf8, !PT ;  /* 0x0000008000057812 */ /* 0x000fca00078ef805 */
[----:B------:R2:W-:Y:S01]  /*66d0*/  STG.E.U8 desc[UR36][R2.64], R5 ;  /* 0x0000000502007986 */ /* 0x0005e2000c101124 */
[----:B------:R-:W-:Y:S05]  /*66e0*/  BRA `(.L_x_9186) ;  /* 0x0000000000087947 */ /* 0x000fea0003800000 */
.L_x_9207:
[----:B------:R-:W-:-:S05]  /*66f0*/  F2FP.BF16.F32.PACK_AB R4, RZ, R4 ;  /* 0x00000004ff04723e */ /* 0x000fca00000010ff */
[----:B------:R0:W-:Y:S02]  /*6700*/  STG.E.U16 desc[UR36][R2.64], R4 ;  /* 0x0000000402007986 */ /* 0x0001e4000c101524 */
.L_x_9186:
[----:B------:R-:W-:-:S07]  /*6710*/  VIADD R17, R17, 0x80 ;  /* 0x0000008011117836 */ /* 0x000fce0000000000 */
.L_x_9147:
[----:B------:R-:W-:Y:S05]  /*6720*/  BSYNC.RECONVERGENT B7 ;  /* 0x0000000000077941 */ /* 0x000fea0003800200 */
.L_x_9146:
        /* <DEDUP_REMOVED lines=307> */
.L_x_9218:
[----:B------:R-:W2:Y:S01]  /*7a60*/  LDCU.64 UR6, c[0x0][0x588] ;  /* 0x0000b100ff0677ac */ /* 0x000ea20008000a00 */
[----:B------:R-:W-:Y:S01]  /*7a70*/  BSSY.RECONVERGENT B6, `(.L_x_9219) ;  /* 0x00000f1000067945 */ /* 0x000fe20003800200 */
[----:B------:R-:W-:-:S04]  /*7a80*/  UPRMT UR4, UR41, 0x9910, URZ ;  /* 0x0000991029047896 */ /* 0x000fc800080000ff */
[----:B------:R-:W-:Y:S01]  /*7a90*/  UISETP.GT.AND UP0, UPT, UR4, 0x9, UPT ;  /* 0x000000090400788c */ /* 0x000fe2000bf04270 */
[----:B--2---:R-:W-:-:S04]  /*7aa0*/  IADD3 R4, P0, PT, R0, UR6, RZ ;  /* 0x0000000600047c10 */ /* 0x004fc8000ff1e0ff */
[----:B-1-34-:R-:W-:-:S04]  /*7ab0*/  IADD3.X R5, PT, PT, RZ, UR7, RZ, P0, !PT ;  /* 0x00000007ff057c10 */ /* 0x01afc800087fe4ff */
        /* <DEDUP_REMOVED lines=10> */
[----:B------:R-:W-:Y:S01]  /*7b60*/  IMAD.MOV.U32 R3, RZ, RZ, RZ ;  /* 0x000000ffff037224 */ /* 0x000fe200078e00ff */
[----:B--2---:R-:W0:Y:S01]  /*7b70*/  I2F.S16 R2, R2 ;  /* 0x0000000200027306 */ /* 0x004e220000101400 */
[----:B------:R-:W-:Y:S05]  /*7b80*/  BRA `(.L_x_9225) ;  /* 0x0000000c007c7947 */ /* 0x000fea0003800000 */
.L_x_9223:
[----:B------:R-:W2:Y:S01]  /*7b90*/  LDG.E.U8 R2, desc[UR36][R4.64] ;  /* 0x0000002404027981 */ /* 0x000ea2000c1e1100 */
[----:B------:R-:W-:Y:S02]  /*7ba0*/  MOV R3, RZ ;  /* 0x000000ff00037202 */ /* 0x000fe40000000f00 */
[----:B--2---:R-:W-:Y:S01]  /*7bb0*/  I2FP.F32.U32 R2, R2 ;  /* 0x0000000200027245 */ /* 0x004fe20000201000 */
[----:B------:R-:W-:Y:S06]  /*7bc0*/  BRA `(.L_x_9225) ;  /* 0x0000000c006c7947 */ /* 0x000fec0003800000 */
.L_x_9222:
        /* <DEDUP_REMOVED lines=8> */
[----:B--2---:R3:W4:Y:S01]  /*7c50*/  I2F.S64 R2, R4 ;  /* 0x0000000400027312 */ /* 0x0047220000301400 */
[----:B------:R-:W-:Y:S05]  /*7c60*/  BRA `(.L_x_9225) ;  /* 0x0000000c00447947 */ /* 0x000fea0003800000 */
.L_x_9227:
[----:B------:R-:W2:Y:S01]  /*7c70*/  LDG.E R2, desc[UR36][R4.64] ;  /* 0x0000002404027981 */ /* 0x000ea2000c1e1900 */
[----:B------:R-:W-:Y:S01]  /*7c80*/  HFMA2 R3, -RZ, RZ, 0, 0 ;  /* 0x00000000ff037431 */ /* 0x000fe200000001ff */
[----:B--2---:R-:W-:Y:S01]  /*7c90*/  I2FP.F32.S32 R2, R2 ;  /* 0x0000000200027245 */ /* 0x004fe20000201400 */
[----:B------:R-:W-:Y:S06]  /*7ca0*/  BRA `(.L_x_9225) ;  /* 0x0000000c00347947 */ /* 0x000fec0003800000 */
.L_x_9226:
[----:B------:R-:W2:Y:S01]  /*7cb0*/  LDG.E.U16 R2, desc[UR36][R4.64] ;  /* 0x0000002404027981 */ /* 0x000ea2000c1e1500 */
[----:B------:R-:W-:Y:S01]  /*7cc0*/  IMAD.MOV.U32 R3, RZ, RZ, RZ ;  /* 0x000000ffff037224 */ /* 0x000fe200078e00ff */
[----:B--2---:R-:W2:Y:S01]  /*7cd0*/  I2F.S16 R2, R2 ;  /* 0x0000000200027306 */ /* 0x004ea20000101400 */
[----:B------:R-:W-:Y:S05]  /*7ce0*/  BRA `(.L_x_9225) ;  /* 0x0000000c00247947 */ /* 0x000fea0003800000 */
.L_x_9221:
[----:B------:R-:W-:-:S09]  /*7cf0*/  UISETP.GT.AND UP0, UPT, UR4, 0x6, UPT ;  /* 0x000000060400788c */ /* 0x000fd2000bf04270 */
[----:B------:R-:W-:Y:S05]  /*7d00*/  BRA.U UP0, `(.L_x_9228) ;  /* 0x00000001002c7547 */ /* 0x000fea000b800000 */
[----:B------:R-:W-:-:S09]  /*7d10*/  UISETP.NE.AND UP0, UPT, UR4, 0x5, UPT ;  /* 0x000000050400788c */ /* 0x000fd2000bf05270 */
[----:B------:R-:W-:Y:S05]  /*7d20*/  BRA.U !UP0, `(.L_x_9229) ;  /* 0x0000000108147547 */ /* 0x000fea000b800000 */
[----:B------:R-:W-:-:S09]  /*7d30*/  UISETP.NE.AND UP0, UPT, UR4, 0x6, UPT ;  /* 0x000000060400788c */ /* 0x000fd2000bf05270 */
[----:B------:R-:W-:Y:S05]  /*7d40*/  BRA.U UP0, `(.L_x_9224) ;  /* 0x0000000900a87547 */ /* 0x000fea000b800000 */
[----:B------:R0:W5:Y:S01]  /*7d50*/  LDG.E R2, desc[UR36][R4.64] ;  /* 0x0000002404027981 */ /* 0x000162000c1e1900 */
[----:B------:R-:W-:Y:S01]  /*7d60*/  MOV R3, RZ ;  /* 0x000000ff00037202 */ /* 0x000fe20000000f00 */
[----:B------:R-:W-:Y:S06]  /*7d70*/  BRA `(.L_x_9225) ;  /* 0x0000000c00007947 */ /* 0x000fec0003800000 */
.L_x_9229:
[----:B------:R-:W2:Y:S01]  /*7d80*/  LDG.E.U16 R2, desc[UR36][R4.64] ;  /* 0x0000002404027981 */ /* 0x000ea2000c1e1500 */
[----:B------:R-:W-:Y:S02]  /*7d90*/  IMAD.MOV.U32 R3, RZ, RZ, RZ ;  /* 0x000000ffff037224 */ /* 0x000fe400078e00ff */
[----:B--2---:R-:W-:Y:S01]  /*7da0*/  HADD2.F32 R2, -RZ, R2.H0_H0 ;  /* 0x20000002ff027230 */ /* 0x004fe20000004100 */
[----:B------:R-:W-:Y:S06]  /*7db0*/  BRA `(.L_x_9225) ;  /* 0x0000000800f07947 */ /* 0x000fec0003800000 */
.L_x_9228:
        /* <DEDUP_REMOVED lines=8> */
.L_x_9231:
[----:B------:R-:W2:Y:S02]  /*7e40*/  LDG.E R3, desc[UR36][R4.64] ;  /* 0x0000002404037981 */ /* 0x000ea4000c1e1900 */
[--C-:B--2---:R-:W-:Y:S02]  /*7e50*/  HADD2.F32 R2, -RZ, R3.reuse.H0_H0 ;  /* 0x20000003ff027230 */ /* 0x104fe40000004100 */
[----:B------:R-:W-:Y:S01]  /*7e60*/  HADD2.F32 R3, -RZ, R3.H1_H1 ;  /* 0x30000003ff037230 */ /* 0x000fe20000004100 */
[----:B------:R-:W-:Y:S06]  /*7e70*/  BRA `(.L_x_9225) ;  /* 0x0000000800c07947 */ /* 0x000fec0003800000 */
.L_x_9230:
[----:B------:R-:W2:Y:S01]  /*7e80*/  LDG.E.64 R4, desc[UR36][R4.64] ;  /* 0x0000002404047981 */ /* 0x000ea2000c1e1b00 */
[----:B------:R-:W-:Y:S01]  /*7e90*/  UMOV UR4, 0xf0000000 ;  /* 0xf000000000047882 */ /* 0x000fe20000000000 */
[----:B------:R-:W-:Y:S01]  /*7ea0*/  UMOV UR5, 0x380fffff ;  /* 0x380fffff00057882 */ /* 0x000fe20000000000 */
[----:B------:R-:W-:Y:S01]  /*7eb0*/  MOV R3, RZ ;  /* 0x000000ff00037202 */ /* 0x000fe20000000f00 */
[----:B--2---:R-:W0:Y:S01]  /*7ec0*/  F2F.F32.F64 R2, R4 ;  /* 0x0000000400027310 */ /* 0x004e220000301000 */
[----:B------:R-:W-:-:S14]  /*7ed0*/  DSETP.GEU.AND P0, PT, |R4|, UR4, PT ;  /* 0x0000000404007e2a */ /* 0x000fdc000bf0e200 */
[----:B0-----:R-:W-:Y:S01]  /*7ee0*/  @!P0 FMUL R2, R2, 1.175494350822287508e-38 ;  /* 0x0080000002028820 */ /* 0x001fe20000400000 */
[----:B------:R-:W-:Y:S06]  /*7ef0*/  BRA `(.L_x_9225) ;  /* 0x0000000800a07947 */ /* 0x000fec0003800000 */
.L_x_9220:
        /* <DEDUP_REMOVED lines=13> */
.L_x_9234:
        /* <DEDUP_REMOVED lines=10> */
.L_x_9233:
        /* <DEDUP_REMOVED lines=26> */
.L_x_9236:
[----:B------:R-:W2:Y:S02]  /*8210*/  LDG.E.U8 R3, desc[UR36][R4.64] ;  /* 0x0000002404037981 */ /* 0x000ea4000c1e1100 */
[C---:B--2---:R-:W-:Y:S01]  /*8220*/  SHF.L.U32 R0, R3.reuse, 0x19, RZ ;  /* 0x0000001903007819 */ /* 0x044fe200000006ff */
[----:B------:R-:W-:-:S03]  /*8230*/  IMAD.SHL.U32 R3, R3, 0x100, RZ ;  /* 0x0000010003037824 */ /* 0x000fc600078e00ff */
[----:B------:R-:W-:Y:S02]  /*8240*/  ISETP.GE.U32.AND P0, PT, R0, 0x8000000, PT ;  /* 0x080000000000780c */ /* 0x000fe40003f06070 */
[----:B------:R-:W-:-:S11]  /*8250*/  PRMT R7, R3, 0x9910, RZ ;  /* 0x0000991003077816 */ /* 0x000fd600000000ff */
[----:B------:R-:W-:Y:S02]  /*8260*/  @!P0 LOP3.LUT R2, R3, 0x7f00, RZ, 0xc0, !PT ;  /* 0x00007f0003028812 */ /* 0x000fe400078ec0ff */
[----:B------:R-:W-:Y:S02]  /*8270*/  @P0 LEA.HI R0, R0, 0x70000000, RZ, 0x1c ;  /* 0x7000000000000811 */ /* 0x000fe400078fe0ff */
[----:B------:R-:W-:Y:S02]  /*8280*/  @!P0 LOP3.LUT R2, R2, 0x3f000000, RZ, 0xfc, !PT ;  /* 0x3f00000002028812 */ /* 0x000fe400078efcff */
[----:B------:R-:W-:Y:S01]  /*8290*/  MOV R3, RZ ;  /* 0x000000ff00037202 */ /* 0x000fe20000000f00 */
[----:B------:R-:W-:Y:S02]  /*82a0*/  @P0 FMUL.FTZ R0, R0, 1.9259299443872358531e-34 ;  /* 0x0780000000000820 */ /* 0x000fe40000410000 */
[----:B------:R-:W-:-:S05]  /*82b0*/  @!P0 FADD.FTZ R0, R2, -0.5 ;  /* 0xbf00000002008421 */ /* 0x000fca0000010000 */
[----:B------:R-:W-:Y:S01]  /*82c0*/  LOP3.LUT R2, R0, 0x80000000, R7, 0xf8, !PT ;  /* 0x8000000000027812 */ /* 0x000fe200078ef807 */
[----:B------:R-:W-:Y:S06]  /*82d0*/  BRA `(.L_x_9225) ;  /* 0x0000000400a87947 */ /* 0x000fec0003800000 */
.L_x_9235:
[----:B------:R-:W2:Y:S01]  /*82e0*/  LDG.E.U16 R2, desc[UR36][R4.64] ;  /* 0x0000002404027981 */ /* 0x000ea2000c1e1500 */
[----:B------:R-:W-:Y:S01]  /*82f0*/  IMAD.MOV.U32 R3, RZ, RZ, RZ ;  /* 0x000000ffff037224 */ /* 0x000fe200078e00ff */
[----:B--2---:R-:W-:Y:S01]  /*8300*/  SHF.L.U32 R2, R2, 0x10, RZ ;  /* 0x0000001002027819 */ /* 0x004fe200000006ff */
[----:B------:R-:W-:Y:S06]  /*8310*/  BRA `(.L_x_9225) ;  /* 0x0000000400987947 */ /* 0x000fec0003800000 */
.L_x_9232:
        /* <DEDUP_REMOVED lines=12> */
.L_x_9239:
        /* <DEDUP_REMOVED lines=20> */
.L_x_9241:
[----:B------:R-:W-:Y:S05]  /*8520*/  BSYNC.RECONVERGENT B0 ;  /* 0x0000000000007941 */ /* 0x000fea0003800200 */
.L_x_9240:
[----:B------:R-:W-:Y:S01]  /*8530*/  IMAD.SHL.U32 R0, R0, 0x100000, RZ ;  /* 0x0010000000007824 */ /* 0x000fe200078e00ff */
[----:B------:R-:W-:-:S04]  /*8540*/  LEA R2, R2, 0x3b800000, 0x17 ;  /* 0x3b80000002027811 */ /* 0x000fc800078eb8ff */
[----:B------:R-:W-:Y:S01]  /*8550*/  LOP3.LUT R2, R2, R0, R9, 0xfe, !PT ;  /* 0x0000000002027212 */ /* 0x000fe200078efe09 */
[----:B------:R-:W-:Y:S06]  /*8560*/  BRA `(.L_x_9225) ;  /* 0x0000000400047947 */ /* 0x000fec0003800000 */
.L_x_9238:
        /* <DEDUP_REMOVED lines=20> */
.L_x_9243:
[----:B------:R-:W-:Y:S05]  /*86b0*/  BSYNC.RECONVERGENT B0 ;  /* 0x0000000000007941 */ /* 0x000fea0003800200 */
.L_x_9242:
[----:B------:R-:W-:Y:S01]  /*86c0*/  IMAD.SHL.U32 R0, R0, 0x200000, RZ ;  /* 0x0020000000007824 */ /* 0x000fe200078e00ff */
[----:B------:R-:W-:-:S04]  /*86d0*/  LEA R2, R2, 0x37800000, 0x17 ;  /* 0x3780000002027811 */ /* 0x000fc800078eb8ff */
[----:B------:R-:W-:Y:S01]  /*86e0*/  LOP3.LUT R2, R2, R0, R9, 0xfe, !PT ;  /* 0x0000000002027212 */ /* 0x000fe200078efe09 */
[----:B------:R-:W-:Y:S06]  /*86f0*/  BRA `(.L_x_9225) ;  /* 0x0000000000a07947 */ /* 0x000fec0003800000 */
.L_x_9237:
[----:B------:R-:W-:-:S09]  /*8700*/  UISETP.NE.AND UP0, UPT, UR4, 0x1c, UPT ;  /* 0x0000001c0400788c */ /* 0x000fd2000bf05270 */
[----:B------:R-:W-:Y:S05]  /*8710*/  BRA.U !UP0, `(.L_x_9244) ;  /* 0x00000001088c7547 */ /* 0x000fea000b800000 */
[----:B------:R-:W-:-:S09]  /*8720*/  UISETP.NE.AND UP0, UPT, UR4, 0x1d, UPT ;  /* 0x0000001d0400788c */ /* 0x000fd2000bf05270 */
[----:B------:R-:W-:Y:S05]  /*8730*/  BRA.U !UP0, `(.L_x_9245) ;  /* 0x0000000108747547 */ /* 0x000fea000b800000 */
[----:B------:R-:W-:-:S09]  /*8740*/  UISETP.NE.AND UP0, UPT, UR4, 0x2c, UPT ;  /* 0x0000002c0400788c */ /* 0x000fd2000bf05270 */
[----:B------:R-:W-:Y:S05]  /*8750*/  BRA.U UP0, `(.L_x_9224) ;  /* 0x0000000100247547 */ /* 0x000fea000b800000 */
[----:B------:R-:W2:Y:S01]  /*8760*/  LDG.E.U8 R4, desc[UR36][R4.64] ;  /* 0x0000002404047981 */ /* 0x000ea2000c1e1100 */
[----:B------:R-:W-:Y:S02]  /*8770*/  HFMA2 R2, -RZ, RZ, 3.814697265625e-06, 0 ;  /* 0x00400000ff027431 */ /* 0x000fe400000001ff */
[----:B------:R-:W-:Y:S01]  /*8780*/  IMAD.MOV.U32 R3, RZ, RZ, RZ ;  /* 0x000000ffff037224 */ /* 0x000fe200078e00ff */
[----:B--2---:R-:W-:-:S13]  /*8790*/  ISETP.NE.AND P0, PT, R4, RZ, PT ;  /* 0x000000ff0400720c */ /* 0x004fda0003f05270 */
[----:B------:R-:W-:Y:S05]  /*87a0*/  @!P0 BRA `(.L_x_9225) ;  /* 0x0000000000748947 */ /* 0x000fea0003800000 */
[----:B------:R-:W-:-:S13]  /*87b0*/  ISETP.NE.AND P0, PT, R4, 0xff, PT ;  /* 0x000000ff0400780c */ /* 0x000fda0003f05270 */
[----:B------:R-:W-:Y:S01]  /*87c0*/  @!P0 MOV R2, 0x7f800001 ;  /* 0x7f80000100028802 */ /* 0x000fe20000000f00 */
[----:B------:R-:W-:Y:S01]  /*87d0*/  @P0 IMAD.SHL.U32 R2, R4, 0x800000, RZ ;  /* 0x0080000004020824 */ /* 0x000fe200078e00ff */
[----:B------:R-:W-:Y:S06]  /*87e0*/  BRA `(.L_x_9225) ;  /* 0x0000000000647947 */ /* 0x000fec0003800000 */
.L_x_9224:
        /* <DEDUP_REMOVED lines=16> */
.L_x_9246:
[----:B------:R-:W-:Y:S01]  /*88f0*/  CS2R R2, SRZ ;  /* 0x0000000000027805 */ /* 0x000fe2000001ff00 */
[----:B------:R-:W-:Y:S06]  /*8900*/  BRA `(.L_x_9225) ;  /* 0x00000000001c7947 */ /* 0x000fec0003800000 */
.L_x_9245:
[----:B------:R-:W2:Y:S01]  /*8910*/  LDG.E.64 R4, desc[UR36][R4.64] ;  /* 0x0000002404047981 */ /* 0x000ea2000c1e1b00 */
[----:B------:R-:W-:Y:S01]  /*8920*/  IMAD.MOV.U32 R3, RZ, RZ, RZ ;  /* 0x000000ffff037224 */ /* 0x000fe200078e00ff */
[----:B--2---:R0:W1:Y:S01]  /*8930*/  I2F.U64 R2, R4 ;  /* 0x0000000400027312 */ /* 0x0040620000301000 */
[----:B------:R-:W-:Y:S05]  /*8940*/  BRA `(.L_x_9225) ;  /* 0x00000000000c7947 */ /* 0x000fea0003800000 */
.L_x_9244:
[----:B------:R-:W2:Y:S01]  /*8950*/  LDG.E R2, desc[UR36][R4.64] ;  /* 0x0000002404027981 */ /* 0x000ea2000c1e1900 */
[----:B------:R-:W-:Y:S01]  /*8960*/  HFMA2 R3, -RZ, RZ, 0, 0 ;  /* 0x00000000ff037431 */ /* 0x000fe200000001ff */
[----:B--2---:R-:W-:-:S07]  /*8970*/  I2FP.F32.U32 R2, R2 ;  /* 0x0000000200027245 */ /* 0x004fce0000201000 */
.L_x_9225:
[----:B------:R-:W-:Y:S05]  /*8980*/  BSYNC.RECONVERGENT B6 ;  /* 0x0000000000067941 */ /* 0x000fea0003800200 */
.L_x_9219:
[C---:B012-45:R-:W-:Y:S01]  /*8990*/  FSETP.NAN.FTZ.AND P2, PT, |R2|.reuse, |R2|, PT ;  /* 0x400000020200720b */ /* 0x077fe20003f58200 */
[----:B------:R-:W-:Y:S01]  /*89a0*/  BSSY.RECONVERGENT B0, `(.L_x_9247) ;  /* 0x0000029000007945 */ /* 0x000fe20003800200 */
[C---:B------:R-:W-:Y:S01]  /*89b0*/  FSETP.NAN.FTZ.AND P3, PT, |R3|.reuse, |R3|, PT ;  /* 0x400000030300720b */ /* 0x040fe20003f78200 */
[----:B---3--:R-:W-:Y:S01]  /*89c0*/  IMAD.MOV.U32 R4, RZ, RZ, 0x7fc00000 ;  /* 0x7fc00000ff047424 */ /* 0x008fe200078e00ff */
        /* <DEDUP_REMOVED lines=25> */
.L_x_9250:
[----:B------:R-:W0:Y:S08]  /*8b60*/  MUFU.RCP R4, R0 ;  /* 0x0000000000047308 */ /* 0x000e300000001000 */
[----:B------:R-:W1:Y:S01]  /*8b70*/  MUFU.RCP R5, R6 ;  /* 0x0000000600057308 */ /* 0x000e620000001000 */
[----:B0-----:R-:W-:Y:S01]  /*8b80*/  FADD.FTZ R4, R4, -RZ ;  /* 0x800000ff04047221 */ /* 0x001fe20000010000 */
[----:B-1----:R-:W-:Y:S01]  /*8b90*/  FMUL.FTZ R5, RZ, R5 ;  /* 0x00000005ff057220 */ /* 0x002fe20000410000 */
[----:B------:R-:W-:Y:S06]  /*8ba0*/  BRA `(.L_x_9248) ;  /* 0x0000000000207947 */ /* 0x000fec0003800000 */
.L_x_9249:
        /* <DEDUP_REMOVED lines=8> */
.L_x_9248:
[----:B------:R-:W-:Y:S05]  /*8c30*/  BSYNC.RECONVERGENT B0 ;  /* 0x0000000000007941 */ /* 0x000fea0003800200 */
.L_x_9247:
        /* <DEDUP_REMOVED lines=17> */
.L_x_9254:
[----:B------:R-:W0:Y:S02]  /*8d50*/  F2I.S64.TRUNC R4, R4 ;  /* 0x0000000400047311 */ /* 0x000e24000020d900 */
[----:B0-----:R-:W-:-:S05]  /*8d60*/  MOV R7, R4 ;  /* 0x0000000400077202 */ /* 0x001fca0000000f00 */
[----:B------:R0:W-:Y:S01]  /*8d70*/  STG.E.U8 desc[UR36][R2.64], R7 ;  /* 0x0000000702007986 */ /* 0x0001e2000c101124 */
[----:B------:R-:W-:Y:S05]  /*8d80*/  BRA `(.L_x_9256) ;  /* 0x0000000c002c7947 */ /* 0x000fea0003800000 */
.L_x_9253:
        /* <DEDUP_REMOVED lines=9> */
.L_x_9258:
[----:B------:R-:W0:Y:S02]  /*8e20*/  F2I.FTZ.TRUNC.NTZ R5, R4 ;  /* 0x0000000400057305 */ /* 0x000e24000021f100 */
[----:B0-----:R3:W-:Y:S01]  /*8e30*/  STG.E desc[UR36][R2.64], R5 ;  /* 0x0000000502007986 */ /* 0x0017e2000c101924 */
[----:B------:R-:W-:Y:S05]  /*8e40*/  BRA `(.L_x_9256) ;  /* 0x0000000800fc7947 */ /* 0x000fea0003800000 */
.L_x_9257:
[----:B------:R-:W0:Y:S02]  /*8e50*/  F2I.FTZ.TRUNC.NTZ R5, R4 ;  /* 0x0000000400057305 */ /* 0x000e24000021f100 */
[----:B0-----:R2:W-:Y:S01]  /*8e60*/  STG.E.U16 desc[UR36][R2.64], R5 ;  /* 0x0000000502007986 */ /* 0x0015e2000c101524 */
[----:B------:R-:W-:Y:S05]  /*8e70*/  BRA `(.L_x_9256) ;  /* 0x0000000800f07947 */ /* 0x000fea0003800000 */
.L_x_9252:
        /* <DEDUP_REMOVED lines=8> */
.L_x_9260:
[----:B------:R-:W-:-:S05]  /*8f00*/  F2FP.F16.F32.PACK_AB R4, RZ, R4 ;  /* 0x00000004ff04723e */ /* 0x000fca00000000ff */
[----:B------:R0:W-:Y:S01]  /*8f10*/  STG.E.U16 desc[UR36][R2.64], R4 ;  /* 0x0000000402007986 */ /* 0x0001e2000c101524 */
[----:B------:R-:W-:Y:S05]  /*8f20*/  BRA `(.L_x_9256) ;  /* 0x0000000800c47947 */ /* 0x000fea0003800000 */
.L_x_9259:
        /* <DEDUP_REMOVED lines=8> */
.L_x_9262:
[----:B------:R-:W-:-:S05]  /*8fb0*/  F2FP.F16.F32.PACK_AB R5, R5, R4 ;  /* 0x000000040505723e */ /* 0x000fca00000000ff */
[----:B------:R0:W-:Y:S01]  /*8fc0*/  STG.E desc[UR36][R2.64], R5 ;  /* 0x0000000502007986 */ /* 0x0001e2000c101924 */
[----:B------:R-:W-:Y:S05]  /*8fd0*/  BRA `(.L_x_9256) ;  /* 0x0000000800987947 */ /* 0x000fea0003800000 */
.L_x_9261:
[----:B------:R-:W-:-:S06]  /*8fe0*/  FMUL.FTZ R4, R4, 1 ;  /* 0x3f80000004047820 */ /* 0x000fcc0000410000 */
[----:B------:R-:W0:Y:S02]  /*8ff0*/  F2F.F64.F32 R4, R4 ;  /* 0x0000000400047310 */ /* 0x000e240000201800 */
[----:B0-----:R0:W-:Y:S01]  /*9000*/  STG.E.64 desc[UR36][R2.64], R4 ;  /* 0x0000000402007986 */ /* 0x0011e2000c101b24 */
[----:B------:R-:W-:Y:S05]  /*9010*/  BRA `(.L_x_9256) ;  /* 0x0000000800887947 */ /* 0x000fea0003800000 */
.L_x_9251:
        /* <DEDUP_REMOVED lines=13> */
.L_x_9266:
        /* <DEDUP_REMOVED lines=16> */
.L_x_9269:
[----:B------:R-:W-:-:S04]  /*91f0*/  SHF.R.U32.HI R4, RZ, 0x18, R4 ;  /* 0x00000018ff047819 */ /* 0x000fc80000011604 */
[----:B------:R-:W-:-:S04]  /*9200*/  LOP3.LUT R4, R5, 0x80, R4, 0xf8, !PT ;  /* 0x0000008005047812 */ /* 0x000fc800078ef804 */
[----:B------:R-:W-:-:S07]  /*9210*/  PRMT R0, R4, 0x7610, R0 ;  /* 0x0000761004007816 */ /* 0x000fce0000000000 */
.L_x_9268:
[----:B------:R-:W-:Y:S05]  /*9220*/  BSYNC.RECONVERGENT B0 ;  /* 0x0000000000007941 */ /* 0x000fea0003800200 */
.L_x_9267:
[----:B------:R0:W-:Y:S01]  /*9230*/  STG.E.U8 desc[UR36][R2.64], R0 ;  /* 0x0000000002007986 */ /* 0x0001e2000c101124 */
[----:B------:R-:W-:Y:S05]  /*9240*/  BRA `(.L_x_9256) ;  /* 0x0000000400fc7947 */ /* 0x000fea0003800000 */
.L_x_9265:
        /* <DEDUP_REMOVED lines=16> */
.L_x_9272:
[----:B------:R-:W-:-:S04]  /*9350*/  SHF.R.U32.HI R4, RZ, 0x18, R4 ;  /* 0x00000018ff047819 */ /* 0x000fc80000011604 */
[----:B------:R-:W-:-:S04]  /*9360*/  LOP3.LUT R5, R5, 0x80, R4, 0xf8, !PT ;  /* 0x0000008005057812 */ /* 0x000fc800078ef804 */
[----:B------:R-:W-:-:S07]  /*9370*/  PRMT R0, R5, 0x7610, R0 ;  /* 0x0000761005007816 */ /* 0x000fce0000000000 */
.L_x_9271:
[----:B------:R-:W-:Y:S05]  /*9380*/  BSYNC.RECONVERGENT B0 ;  /* 0x0000000000007941 */ /* 0x000fea0003800200 */
.L_x_9270:
[----:B------:R0:W-:Y:S01]  /*9390*/  STG.E.U8 desc[UR36][R2.64], R0 ;  /* 0x0000000002007986 */ /* 0x0001e2000c101124 */
[----:B------:R-:W-:Y:S05]  /*93a0*/  BRA `(.L_x_9256) ;  /* 0x0000000400a47947 */ /* 0x000fea0003800000 */
.L_x_9264:
        /* <DEDUP_REMOVED lines=21> */
.L_x_9274:
[----:B------:R-:W0:Y:S02]  /*9500*/  F2I.U64.TRUNC R4, R4 ;  /* 0x0000000400047311 */ /* 0x000e24000020d800 */
[----:B0-----:R0:W-:Y:S01]  /*9510*/  STG.E.64 desc[UR36][R2.64], R4 ;  /* 0x0000000402007986 */ /* 0x0011e2000c101b24 */
[----:B------:R-:W-:Y:S05]  /*9520*/  BRA `(.L_x_9256) ;  /* 0x0000000400447947 */ /* 0x000fea0003800000 */
.L_x_9273:
[----:B------:R-:W0:Y:S02]  /*9530*/  F2I.FTZ.U32.TRUNC.NTZ R5, R4 ;  /* 0x0000000400057305 */ /* 0x000e24000021f000 */
[----:B0-----:R0:W-:Y:S01]  /*9540*/  STG.E desc[UR36][R2.64], R5 ;  /* 0x0000000502007986 */ /* 0x0011e2000c101924 */
[----:B------:R-:W-:Y:S05]  /*9550*/  BRA `(.L_x_9256) ;  /* 0x0000000400387947 */ /* 0x000fea0003800000 */
.L_x_9263:
        /* <DEDUP_REMOVED lines=12> */
.L_x_9276:
[----:B------:R-:W-:Y:S01]  /*9620*/  FMUL.FTZ R8, R4, 1 ;  /* 0x3f80000004087820 */ /* 0x000fe20000410000 */
[----:B------:R-:W-:-:S05]  /*9630*/  FMUL.FTZ R10, R5, 1 ;  /* 0x3f800000050a7820 */ /* 0x000fca0000410000 */
[----:B------:R-:W-:Y:S08]  /*9640*/  F2F.F64.F32 R8, R8 ;  /* 0x0000000800087310 */ /* 0x000ff00000201800 */
[----:B------:R-:W0:Y:S02]  /*9650*/  F2F.F64.F32 R10, R10 ;  /* 0x0000000a000a7310 */ /* 0x000e240000201800 */
[----:B0-----:R0:W-:Y:S01]  /*9660*/  STG.E.128 desc[UR36][R2.64], R8 ;  /* 0x0000000802007986 */ /* 0x0011e2000c101d24 */
[----:B------:R-:W-:Y:S05]  /*9670*/  BRA `(.L_x_9256) ;  /* 0x0000000000f07947 */ /* 0x000fea0003800000 */
.L_x_9275:
[----:B------:R-:W-:-:S09]  /*9680*/  UISETP.NE.AND UP0, UPT, UR4, 0xf, UPT ;  /* 0x0000000f0400788c */ /* 0x000fd2000bf05270 */
[----:B------:R-:W-:Y:S05]  /*9690*/  BRA.U !UP0, `(.L_x_9277) ;  /* 0x0000000108e07547 */ /* 0x000fea000b800000 */
[----:B------:R-:W-:-:S09]  /*96a0*/  UISETP.NE.AND UP0, UPT, UR4, 0x17, UPT ;  /* 0x000000170400788c */ /* 0x000fd2000bf05270 */
[----:B------:R-:W-:Y:S05]  /*96b0*/  BRA.U !UP0, `(.L_x_9278) ;  /* 0x00000001088c7547 */ /* 0x000fea000b800000 */
[----:B------:R-:W-:-:S09]  /*96c0*/  UISETP.NE.AND UP0, UPT, UR4, 0x18, UPT ;  /* 0x000000180400788c */ /* 0x000fd2000bf05270 */
[----:B------:R-:W-:Y:S05]  /*96d0*/  BRA.U !UP0, `(.L_x_9279) ;  /* 0x0000000108447547 */ /* 0x000fea000b800000 */
.L_x_9255:
        /* <DEDUP_REMOVED lines=16> */
.L_x_9280:
[----:B------:R-:W-:Y:S05]  /*97e0*/  BRA `(.L_x_9256) ;  /* 0x0000000000947947 */ /* 0x000fea0003800000 */
.L_x_9279:
        /* <DEDUP_REMOVED lines=12> */
.L_x_9282:
[----:B------:R-:W-:Y:S05]  /*98b0*/  BSYNC.RECONVERGENT B0 ;  /* 0x0000000000007941 */ /* 0x000fea0003800200 */
.L_x_9281:
[----:B------:R-:W-:-:S05]  /*98c0*/  LOP3.LUT R5, R0, 0x80, R7, 0xf8, !PT ;  /* 0x0000008000057812 */ /* 0x000fca00078ef807 */
[----:B------:R0:W-:Y:S01]  /*98d0*/  STG.E.U8 desc[UR36][R2.64], R5 ;  /* 0x0000000502007986 */ /* 0x0001e2000c101124 */
[----:B------:R-:W-:Y:S05]  /*98e0*/  BRA `(.L_x_9256) ;  /* 0x0000000000547947 */ /* 0x000fea0003800000 */
.L_x_9278:
        /* <DEDUP_REMOVED lines=11> */
.L_x_9284:
[----:B------:R-:W-:Y:S01]  /*99a0*/  IMAD.MOV.U32 R0, RZ, RZ, 0x7f ;  /* 0x0000007fff007424 */ /* 0x000fe200078e00ff */
[----:B------:R-:W-:-:S04]  /*99b0*/  ISETP.GT.U32.AND P0, PT, R6, 0x7f800000, PT ;  /* 0x7f8000000600780c */ /* 0x000fc80003f04070 */
[----:B------:R-:W-:-:S09]  /*99c0*/  SEL R0, R0, 0x7c, P0 ;  /* 0x0000007c00007807 */ /* 0x000fd20000000000 */
.L_x_9285:
[----:B------:R-:W-:Y:S05]  /*99d0*/  BSYNC.RECONVERGENT B0 ;  /* 0x0000000000007941 */ /* 0x000fea0003800200 */
.L_x_9283:
[----:B------:R-:W-:-:S04]  /*99e0*/  SHF.R.U32.HI R5, RZ, 0x18, R4 ;  /* 0x00000018ff057819 */ /* 0x000fc80000011604 */
[----:B------:R-:W-:-:S05]  /*99f0*/  LOP3.LUT R5, R0, 0x80, R5, 0xf8, !PT ;  /* 0x0000008000057812 */ /* 0x000fca00078ef805 */
[----:B------:R0:W-:Y:S01]  /*9a00*/  STG.E.U8 desc[UR36][R2.64], R5 ;  /* 0x0000000502007986 */ /* 0x0001e2000c101124 */
[----:B------:R-:W-:Y:S05]  /*9a10*/  BRA `(.L_x_9256) ;  /* 0x0000000000087947 */ /* 0x000fea0003800000 */
.L_x_9277:
[----:B------:R-:W-:-:S05]  /*9a20*/  F2FP.BF16.F32.PACK_AB R4, RZ, R4 ;  /* 0x00000004ff04723e */ /* 0x000fca00000010ff */
[----:B------:R0:W-:Y:S02]  /*9a30*/  STG.E.U16 desc[UR36][R2.64], R4 ;  /* 0x0000000402007986 */ /* 0x0001e4000c101524 */
.L_x_9256:
[----:B------:R-:W-:-:S07]  /*9a40*/  IADD3 R17, PT, PT, R17, 0x80, RZ ;  /* 0x0000008011117810 */ /* 0x000fce0007ffe0ff */
.L_x_9217:
[----:B------:R-:W-:Y:S05]  /*9a50*/  BSYNC.RECONVERGENT B7 ;  /* 0x0000000000077941 */ /* 0x000fea0003800200 */
.L_x_9216:
        /* <DEDUP_REMOVED lines=306> */
.L_x_9286:
[----:B------:R-:W0:Y:S01]  /*ad80*/  LDCU.128 UR8, c[0x0][0x580] ;  /* 0x0000b000ff0877ac */ /* 0x000e220008000c00 */
[----:B------:R-:W-:Y:S01]  /*ad90*/  BSSY.RECONVERGENT B6, `(.L_x_9287) ;  /* 0x00000f3000067945 */ /* 0x000fe20003800200 */
[----:B------:R-:W-:-:S04]  /*ada0*/  UPRMT UR4, UR41, 0x9910, URZ ;  /* 0x0000991029047896 */ /* 0x000fc800080000ff */
[----:B------:R-:W-:Y:S01]  /*adb0*/  UISETP.GT.AND UP0, UPT, UR4, 0x9, UPT ;  /* 0x000000090400788c */ /* 0x000fe2000bf04270 */
[----:B0-----:R-:W-:Y:S02]  /*adc0*/  IADD3 R16, P0, PT, R16, UR8, RZ ;  /* 0x0000000810107c10 */ /* 0x001fe4000ff1e0ff */
[----:B--2-4-:R-:W-:-:S03]  /*add0*/  IADD3 R4, P1, PT, R0, UR10, RZ ;  /* 0x0000000a00047c10 */ /* 0x014fc6000ff3e0ff */
[----:B------:R-:W-:Y:S01]  /*ade0*/  IMAD.X R17, RZ, RZ, UR9, P0 ;  /* 0x00000009ff117e24 */ /* 0x000fe200080e06ff */
[----:B-1-3--:R-:W-:Y:S02]  /*adf0*/  IADD3.X R5, PT, PT, RZ, UR11, RZ, P1, !PT ;  /* 0x0000000bff057c10 */ /* 0x00afe40008ffe4ff */
        /* <DEDUP_REMOVED lines=13> */
.L_x_9291:
[----:B------:R-:W2:Y:S01]  /*aed0*/  LDG.E.U8 R2, desc[UR36][R4.64] ;  /* 0x0000002404027981 */ /* 0x000ea2000c1e1100 */
[----:B------:R-:W-:Y:S02]  /*aee0*/  MOV R3, RZ ;  /* 0x000000ff00037202 */ /* 0x000fe40000000f00 */
[----:B--2---:R-:W-:Y:S01]  /*aef0*/  I2FP.F32.U32 R2, R2 ;  /* 0x0000000200027245 */ /* 0x004fe20000201000 */
[----:B------:R-:W-:Y:S06]  /*af00*/  BRA `(.L_x_9293) ;  /* 0x0000000c006c7947 */ /* 0x000fec0003800000 */
.L_x_9290:
        /* <DEDUP_REMOVED lines=10> */
.L_x_9295:
[----:B------:R-:W2:Y:S01]  /*afb0*/  LDG.E R2, desc[UR36][R4.64] ;  /* 0x0000002404027981 */ /* 0x000ea2000c1e1900 */
[----:B------:R-:W-:Y:S01]  /*afc0*/  HFMA2 R3, -RZ, RZ, 0, 0 ;  /* 0x00000000ff037431 */ /* 0x000fe200000001ff */
[----:B--2---:R-:W-:Y:S01]  /*afd0*/  I2FP.F32.S32 R2, R2 ;  /* 0x0000000200027245 */ /* 0x004fe20000201400 */
[----:B------:R-:W-:Y:S06]  /*afe0*/  BRA `(.L_x_9293) ;  /* 0x0000000c00347947 */ /* 0x000fec0003800000 */
.L_x_9294:
[----:B------:R-:W2:Y:S01]  /*aff0*/  LDG.E.U16 R2, desc[UR36][R4.64] ;  /* 0x0000002404027981 */ /* 0x000ea2000c1e1500 */
[----:B------:R-:W-:Y:S01]  /*b000*/  IMAD.MOV.U32 R3, RZ, RZ, RZ ;  /* 0x000000ffff037224 */ /* 0x000fe200078e00ff */
[----:B--2---:R-:W2:Y:S01]  /*b010*/  I2F.S16 R2, R2 ;  /* 0x0000000200027306 */ /* 0x004ea20000101400 */
[----:B------:R-:W-:Y:S05]  /*b020*/  BRA `(.L_x_9293) ;  /* 0x0000000c00247947 */ /* 0x000fea0003800000 */
.L_x_9289:
        /* <DEDUP_REMOVED lines=9> */
.L_x_9297:
[----:B------:R-:W2:Y:S01]  /*b0c0*/  LDG.E.U16 R2, desc[UR36][R4.64] ;  /* 0x0000002404027981 */ /* 0x000ea2000c1e1500 */
[----:B------:R-:W-:Y:S02]  /*b0d0*/  IMAD.MOV.U32 R3, RZ, RZ, RZ ;  /* 0x000000ffff037224 */ /* 0x000fe400078e00ff */
[----:B--2---:R-:W-:Y:S01]  /*b0e0*/  HADD2.F32 R2, -RZ, R2.H0_H0 ;  /* 0x20000002ff027230 */ /* 0x004fe20000004100 */
[----:B------:R-:W-:Y:S06]  /*b0f0*/  BRA `(.L_x_9293) ;  /* 0x0000000800f07947 */ /* 0x000fec0003800000 */
.L_x_9296:
        /* <DEDUP_REMOVED lines=8> */
.L_x_9299:
[----:B------:R-:W2:Y:S02]  /*b180*/  LDG.E R3, desc[UR36][R4.64] ;  /* 0x0000002404037981 */ /* 0x000ea4000c1e1900 */
[--C-:B--2---:R-:W-:Y:S02]  /*b190*/  HADD2.F32 R2, -RZ, R3.reuse.H0_H0 ;  /* 0x20000003ff027230 */ /* 0x104fe40000004100 */
[----:B------:R-:W-:Y:S01]  /*b1a0*/  HADD2.F32 R3, -RZ, R3.H1_H1 ;  /* 0x30000003ff037230 */ /* 0x000fe20000004100 */
[----:B------:R-:W-:Y:S06]  /*b1b0*/  BRA `(.L_x_9293) ;  /* 0x0000000800c07947 */ /* 0x000fec0003800000 */
.L_x_9298:
        /* <DEDUP_REMOVED lines=8> */
.L_x_9288:
        /* <DEDUP_REMOVED lines=13> */
.L_x_9302:
        /* <DEDUP_REMOVED lines=10> */
.L_x_9301:
        /* <DEDUP_REMOVED lines=26> */
.L_x_9304:
        /* <DEDUP_REMOVED lines=13> */
.L_x_9303:
[----:B------:R-:W2:Y:S01]  /*b620*/  LDG.E.U16 R2, desc[UR36][R4.64] ;  /* 0x0000002404027981 */ /* 0x000ea2000c1e1500 */
[----:B------:R-:W-:Y:S01]  /*b630*/  IMAD.MOV.U32 R3, RZ, RZ, RZ ;  /* 0x000000ffff037224 */ /* 0x000fe200078e00ff */
[----:B--2---:R-:W-:Y:S01]  /*b640*/  SHF.L.U32 R2, R2, 0x10, RZ ;  /* 0x0000001002027819 */ /* 0x004fe200000006ff */
[----:B------:R-:W-:Y:S06]  /*b650*/  BRA `(.L_x_9293) ;  /* 0x0000000400987947 */ /* 0x000fec0003800000 */
.L_x_9300:
        /* <DEDUP_REMOVED lines=12> */
.L_x_9307:
        /* <DEDUP_REMOVED lines=20> */
.L_x_9309:
[----:B------:R-:W-:Y:S05]  /*b860*/  BSYNC.RECONVERGENT B0 ;  /* 0x0000000000007941 */ /* 0x000fea0003800200 */
.L_x_9308:
[----:B------:R-:W-:Y:S01]  /*b870*/  IMAD.SHL.U32 R0, R0, 0x100000, RZ ;  /* 0x0010000000007824 */ /* 0x000fe200078e00ff */
[----:B------:R-:W-:-:S04]  /*b880*/  LEA R2, R2, 0x3b800000, 0x17 ;  /* 0x3b80000002027811 */ /* 0x000fc800078eb8ff */
[----:B------:R-:W-:Y:S01]  /*b890*/  LOP3.LUT R2, R2, R0, R9, 0xfe, !PT ;  /* 0x0000000002027212 */ /* 0x000fe200078efe09 */
[----:B------:R-:W-:Y:S06]  /*b8a0*/  BRA `(.L_x_9293) ;  /* 0x0000000400047947 */ /* 0x000fec0003800000 */
.L_x_9306:
        /* <DEDUP_REMOVED lines=20> */
.L_x_9311:
[----:B------:R-:W-:Y:S05]  /*b9f0*/  BSYNC.RECONVERGENT B0 ;  /* 0x0000000000007941 */ /* 0x000fea0003800200 */
.L_x_9310:
[----:B------:R-:W-:Y:S01]  /*ba00*/  IMAD.SHL.U32 R0, R0, 0x200000, RZ ;  /* 0x0020000000007824 */ /* 0x000fe200078e00ff */
[----:B------:R-:W-:-:S04]  /*ba10*/  LEA R2, R2, 0x37800000, 0x17 ;  /* 0x3780000002027811 */ /* 0x000fc800078eb8ff */
[----:B------:R-:W-:Y:S01]  /*ba20*/  LOP3.LUT R2, R2, R0, R9, 0xfe, !PT ;  /* 0x0000000002027212 */ /* 0x000fe200078efe09 */
[----:B------:R-:W-:Y:S06]  /*ba30*/  BRA `(.L_x_9293) ;  /* 0x0000000000a07947 */ /* 0x000fec0003800000 */
.L_x_9305:
        /* <DEDUP_REMOVED lines=15> */
.L_x_9292:
        /* <DEDUP_REMOVED lines=16> */
.L_x_9314:
[----:B------:R-:W-:Y:S01]  /*bc30*/  CS2R R2, SRZ ;  /* 0x0000000000027805 */ /* 0x000fe2000001ff00 */
[----:B------:R-:W-:Y:S06]  /*bc40*/  BRA `(.L_x_9293) ;  /* 0x00000000001c7947 */ /* 0x000fec0003800000 */
.L_x_9313:
[----:B------:R-:W2:Y:S01]  /*bc50*/  LDG.E.64 R4, desc[UR36][R4.64] ;  /* 0x0000002404047981 */ /* 0x000ea2000c1e1b00 */
[----:B------:R-:W-:Y:S01]  /*bc60*/  IMAD.MOV.U32 R3, RZ, RZ, RZ ;  /* 0x000000ffff037224 */ /* 0x000fe200078e00ff */
[----:B--2---:R0:W1:Y:S01]  /*bc70*/  I2F.U64 R2, R4 ;  /* 0x0000000400027312 */ /* 0x0040620000301000 */
[----:B------:R-:W-:Y:S05]  /*bc80*/  BRA `(.L_x_9293) ;  /* 0x00000000000c7947 */ /* 0x000fea0003800000 */
.L_x_9312:
[----:B------:R-:W2:Y:S01]  /*bc90*/  LDG.E R2, desc[UR36][R4.64] ;  /* 0x0000002404027981 */ /* 0x000ea2000c1e1900 */
[----:B------:R-:W-:Y:S01]  /*bca0*/  HFMA2 R3, -RZ, RZ, 0, 0 ;  /* 0x00000000ff037431 */ /* 0x000fe200000001ff */
[----:B--2---:R-:W-:-:S07]  /*bcb0*/  I2FP.F32.U32 R2, R2 ;  /* 0x0000000200027245 */ /* 0x004fce0000201000 */
.L_x_9293:
[----:B------:R-:W-:Y:S05]  /*bcc0*/  BSYNC.RECONVERGENT B6 ;  /* 0x0000000000067941 */ /* 0x000fea0003800200 */
.L_x_9287:
        /* <DEDUP_REMOVED lines=29> */
.L_x_9318:
[----:B------:R-:W0:Y:S08]  /*bea0*/  MUFU.RCP R4, R0 ;  /* 0x0000000000047308 */ /* 0x000e300000001000 */
[----:B------:R-:W1:Y:S01]  /*beb0*/  MUFU.RCP R5, R6 ;  /* 0x0000000600057308 */ /* 0x000e620000001000 */
[----:B0-----:R-:W-:Y:S01]  /*bec0*/  FADD.FTZ R4, R4, -RZ ;  /* 0x800000ff04047221 */ /* 0x001fe20000010000 */
[----:B-1----:R-:W-:Y:S01]  /*bed0*/  FMUL.FTZ R5, RZ, R5 ;  /* 0x00000005ff057220 */ /* 0x002fe20000410000 */
[----:B------:R-:W-:Y:S06]  /*bee0*/  BRA `(.L_x_9316) ;  /* 0x0000000000207947 */ /* 0x000fec0003800000 */
.L_x_9317:
        /* <DEDUP_REMOVED lines=8> */
.L_x_9316:
[----:B------:R-:W-:Y:S05]  /*bf70*/  BSYNC.RECONVERGENT B0 ;  /* 0x0000000000007941 */ /* 0x000fea0003800200 */
.L_x_9315:
        /* <DEDUP_REMOVED lines=14> */
.L_x_9322:
[----:B------:R-:W0:Y:S02]  /*c060*/  F2I.S64.TRUNC R4, R4 ;  /* 0x0000000400047311 */ /* 0x000e24000020d900 */
[----:B0-----:R-:W-:-:S05]  /*c070*/  IMAD.MOV.U32 R3, RZ, RZ, R4 ;  /* 0x000000ffff037224 */ /* 0x001fca00078e0004 */
[----:B------:R-:W-:Y:S01]  /*c080*/  STG.E.U8 desc[UR36][R16.64], R3 ;  /* 0x0000000310007986 */ /* 0x000fe2000c101124 */
[----:B------:R-:W-:Y:S05]  /*c090*/  EXIT ;  /* 0x000000000000794d */ /* 0x000fea0003800000 */
.L_x_9321:
        /* <DEDUP_REMOVED lines=9> */
.L_x_9325:
[----:B------:R-:W0:Y:S02]  /*c130*/  F2I.FTZ.TRUNC.NTZ R3, R4 ;  /* 0x0000000400037305 */ /* 0x000e24000021f100 */
[----:B0-----:R-:W-:Y:S01]  /*c140*/  STG.E desc[UR36][R16.64], R3 ;  /* 0x0000000310007986 */ /* 0x001fe2000c101924 */
[----:B------:R-:W-:Y:S05]  /*c150*/  EXIT ;  /* 0x000000000000794d */ /* 0x000fea0003800000 */
.L_x_9324:
[----:B------:R-:W0:Y:S02]  /*c160*/  F2I.FTZ.TRUNC.NTZ R3, R4 ;  /* 0x0000000400037305 */ /* 0x000e24000021f100 */
[----:B0-----:R-:W-:Y:S01]  /*c170*/  STG.E.U16 desc[UR36][R16.64], R3 ;  /* 0x0000000310007986 */ /* 0x001fe2000c101524 */
[----:B------:R-:W-:Y:S05]  /*c180*/  EXIT ;  /* 0x000000000000794d */ /* 0x000fea0003800000 */
.L_x_9320:
        /* <DEDUP_REMOVED lines=8> */
.L_x_9327:
[----:B------:R-:W-:-:S05]  /*c210*/  F2FP.F16.F32.PACK_AB R4, RZ, R4 ;  /* 0x00000004ff04723e */ /* 0x000fca00000000ff */
[----:B------:R-:W-:Y:S01]  /*c220*/  STG.E.U16 desc[UR36][R16.64], R4 ;  /* 0x0000000410007986 */ /* 0x000fe2000c101524 */
[----:B------:R-:W-:Y:S05]  /*c230*/  EXIT ;  /* 0x000000000000794d */ /* 0x000fea0003800000 */
.L_x_9326:
[----:B------:R-:W-:-:S09]  /*c240*/  UISETP.NE.AND UP0, UPT, UR4, 0x7, UPT ;  /* 0x000000070400788c */ /* 0x000fd2000bf05270 */
[----:B------:R-:W-:Y:S05]  /*c250*/  BRA.U !UP0, `(.L_x_9328) ;  /* 0x0000000108247547 */ /* 0x000fea000b800000 */
[----:B------:R-:W-:-:S09]  /*c260*/  UISETP.NE.AND UP0, UPT, UR4, 0x8, UPT ;  /* 0x000000080400788c */ /* 0x000fd2000bf05270 */
[----:B------:R-:W-:Y:S05]  /*c270*/  BRA.U !UP0, `(.L_x_9329) ;  /* 0x0000000108107547 */ /* 0x000fea000b800000 */
[----:B------:R-:W-:-:S09]  /*c280*/  UISETP.NE.AND UP0, UPT, UR4, 0x9, UPT ;  /* 0x000000090400788c */ /* 0x000fd2000bf05270 */
[----:B------:R-:W-:Y:S05]  /*c290*/  BRA.U UP0, `(.L_x_9323) ;  /* 0x0000000500d47547 */ /* 0x000fea000b800000 */
[----:B------:R-:W-:Y:S01]  /*c2a0*/  STG.E.64 desc[UR36][R16.64], R4 ;  /* 0x0000000410007986 */ /* 0x000fe2000c101b24 */
[----:B------:R-:W-:Y:S05]  /*c2b0*/  EXIT ;  /* 0x000000000000794d */ /* 0x000fea0003800000 */
.L_x_9329:
[----:B------:R-:W-:-:S05]  /*c2c0*/  F2FP.F16.F32.PACK_AB R5, R5, R4 ;  /* 0x000000040505723e */ /* 0x000fca00000000ff */
[----:B------:R-:W-:Y:S01]  /*c2d0*/  STG.E desc[UR36][R16.64], R5 ;  /* 0x0000000510007986 */ /* 0x000fe2000c101924 */
[----:B------:R-:W-:Y:S05]  /*c2e0*/  EXIT ;  /* 0x000000000000794d */ /* 0x000fea0003800000 */
.L_x_9328:
[----:B------:R-:W-:-:S06]  /*c2f0*/  FMUL.FTZ R2, R4, 1 ;  /* 0x3f80000004027820 */ /* 0x000fcc0000410000 */
[----:B------:R-:W0:Y:S02]  /*c300*/  F2F.F64.F32 R2, R2 ;  /* 0x0000000200027310 */ /* 0x000e240000201800 */
[----:B0-----:R-:W-:Y:S01]  /*c310*/  STG.E.64 desc[UR36][R16.64], R2 ;  /* 0x0000000210007986 */ /* 0x001fe2000c101b24 */
[----:B------:R-:W-:Y:S05]  /*c320*/  EXIT ;  /* 0x000000000000794d */ /* 0x000fea0003800000 */
.L_x_9319:
        /* <DEDUP_REMOVED lines=13> */
.L_x_9333:
        /* <DEDUP_REMOVED lines=16> */
.L_x_9336:
[----:B------:R-:W-:-:S04]  /*c500*/  SHF.R.U32.HI R4, RZ, 0x18, R4 ;  /* 0x00000018ff047819 */ /* 0x000fc80000011604 */
[----:B------:R-:W-:-:S04]  /*c510*/  LOP3.LUT R3, R3, 0x80, R4, 0xf8, !PT ;  /* 0x0000008003037812 */ /* 0x000fc800078ef804 */
[----:B------:R-:W-:-:S07]  /*c520*/  PRMT R8, R3, 0x7610, R8 ;  /* 0x0000761003087816 */ /* 0x000fce0000000008 */
.L_x_9335:
[----:B------:R-:W-:Y:S05]  /*c530*/  BSYNC.RECONVERGENT B0 ;  /* 0x0000000000007941 */ /* 0x000fea0003800200 */
.L_x_9334:
[----:B------:R-:W-:Y:S01]  /*c540*/  STG.E.U8 desc[UR36][R16.64], R8 ;  /* 0x0000000810007986 */ /* 0x000fe2000c101124 */
[----:B------:R-:W-:Y:S05]  /*c550*/  EXIT ;  /* 0x000000000000794d */ /* 0x000fea0003800000 */
.L_x_9332:
        /* <DEDUP_REMOVED lines=16> */
.L_x_9339:
[----:B------:R-:W-:-:S04]  /*c660*/  SHF.R.U32.HI R4, RZ, 0x18, R4 ;  /* 0x00000018ff047819 */ /* 0x000fc80000011604 */
[----:B------:R-:W-:-:S04]  /*c670*/  LOP3.LUT R3, R3, 0x80, R4, 0xf8, !PT ;  /* 0x0000008003037812 */ /* 0x000fc800078ef804 */
[----:B------:R-:W-:-:S07]  /*c680*/  PRMT R8, R3, 0x7610, R8 ;  /* 0x0000761003087816 */ /* 0x000fce0000000008 */
.L_x_9338:
[----:B------:R-:W-:Y:S05]  /*c690*/  BSYNC.RECONVERGENT B0 ;  /* 0x0000000000007941 */ /* 0x000fea0003800200 */
.L_x_9337:
[----:B------:R-:W-:Y:S01]  /*c6a0*/  STG.E.U8 desc[UR36][R16.64], R8 ;  /* 0x0000000810007986 */ /* 0x000fe2000c101124 */
[----:B------:R-:W-:Y:S05]  /*c6b0*/  EXIT ;  /* 0x000000000000794d */ /* 0x000fea0003800000 */
.L_x_9331:
        /* <DEDUP_REMOVED lines=21> */
.L_x_9341:
[----:B------:R-:W0:Y:S02]  /*c810*/  F2I.U64.TRUNC R4, R4 ;  /* 0x0000000400047311 */ /* 0x000e24000020d800 */
[----:B0-----:R-:W-:Y:S01]  /*c820*/  STG.E.64 desc[UR36][R16.64], R4 ;  /* 0x0000000410007986 */ /* 0x001fe2000c101b24 */
[----:B------:R-:W-:Y:S05]  /*c830*/  EXIT ;  /* 0x000000000000794d */ /* 0x000fea0003800000 */
.L_x_9340:
[----:B------:R-:W0:Y:S02]  /*c840*/  F2I.FTZ.U32.TRUNC.NTZ R3, R4 ;  /* 0x0000000400037305 */ /* 0x000e24000021f000 */
[----:B0-----:R-:W-:Y:S01]  /*c850*/  STG.E desc[UR36][R16.64], R3 ;  /* 0x0000000310007986 */ /* 0x001fe2000c101924 */
[----:B------:R-:W-:Y:S05]  /*c860*/  EXIT ;  /* 0x000000000000794d */ /* 0x000fea0003800000 */
.L_x_9330:
        /* <DEDUP_REMOVED lines=10> */
[----:B------:R-:W-:Y:S01]  /*c910*/  STG.E.U8 desc[UR36][R16.64], R3 ;  /* 0x0000000310007986 */ /* 0x000fe2000c101124 */
[----:B------:R-:W-:Y:S05]  /*c920*/  EXIT ;  /* 0x000000000000794d */ /* 0x000fea0003800000 */
.L_x_9343:
[----:B------:R-:W-:Y:S01]  /*c930*/  FMUL.FTZ R8, R4, 1 ;  /* 0x3f80000004087820 */ /* 0x000fe20000410000 */
[----:B------:R-:W-:-:S05]  /*c940*/  FMUL.FTZ R10, R5, 1 ;  /* 0x3f800000050a7820 */ /* 0x000fca0000410000 */
[----:B------:R-:W-:Y:S08]  /*c950*/  F2F.F64.F32 R8, R8 ;  /* 0x0000000800087310 */ /* 0x000ff00000201800 */
[----:B------:R-:W0:Y:S02]  /*c960*/  F2F.F64.F32 R10, R10 ;  /* 0x0000000a000a7310 */ /* 0x000e240000201800 */
[----:B0-----:R-:W-:Y:S01]  /*c970*/  STG.E.128 desc[UR36][R16.64], R8 ;  /* 0x0000000810007986 */ /* 0x001fe2000c101d24 */
[----:B------:R-:W-:Y:S05]  /*c980*/  EXIT ;  /* 0x000000000000794d */ /* 0x000fea0003800000 */
.L_x_9342:
[----:B------:R-:W-:-:S09]  /*c990*/  UISETP.NE.AND UP0, UPT, UR4, 0xf, UPT ;  /* 0x0000000f0400788c */ /* 0x000fd2000bf05270 */
[----:B------:R-:W-:Y:S05]  /*c9a0*/  BRA.U !UP0, `(.L_x_9344) ;  /* 0x0000000108e07547 */ /* 0x000fea000b800000 */
[----:B------:R-:W-:-:S09]  /*c9b0*/  UISETP.NE.AND UP0, UPT, UR4, 0x17, UPT ;  /* 0x000000170400788c */ /* 0x000fd2000bf05270 */
[----:B------:R-:W-:Y:S05]  /*c9c0*/  BRA.U !UP0, `(.L_x_9345) ;  /* 0x00000001088c7547 */ /* 0x000fea000b800000 */
[----:B------:R-:W-:-:S09]  /*c9d0*/  UISETP.NE.AND UP0, UPT, UR4, 0x18, UPT ;  /* 0x000000180400788c */ /* 0x000fd2000bf05270 */
[----:B------:R-:W-:Y:S05]  /*c9e0*/  BRA.U !UP0, `(.L_x_9346) ;  /* 0x0000000108447547 */ /* 0x000fea000b800000 */
.L_x_9323:
        /* <DEDUP_REMOVED lines=16> */
.L_x_9347:
[----:B------:R-:W-:Y:S05]  /*caf0*/  EXIT ;  /* 0x000000000000794d */ /* 0x000fea0003800000 */
.L_x_9346:
        /* <DEDUP_REMOVED lines=12> */
.L_x_9349:
[----:B------:R-:W-:Y:S05]  /*cbc0*/  BSYNC.RECONVERGENT B0 ;  /* 0x0000000000007941 */ /* 0x000fea0003800200 */
.L_x_9348:
[----:B------:R-:W-:-:S05]  /*cbd0*/  LOP3.LUT R3, R0, 0x80, R5, 0xf8, !PT ;  /* 0x0000008000037812 */ /* 0x000fca00078ef805 */
[----:B------:R-:W-:Y:S01]  /*cbe0*/  STG.E.U8 desc[UR36][R16.64], R3 ;  /* 0x0000000310007986 */ /* 0x000fe2000c101124 */
[----:B------:R-:W-:Y:S05]  /*cbf0*/  EXIT ;  /* 0x000000000000794d */ /* 0x000fea0003800000 */
.L_x_9345:
        /* <DEDUP_REMOVED lines=11> */
.L_x_9351:
[----:B------:R-:W-:Y:S01]  /*ccb0*/  HFMA2 R0, -RZ, RZ, 0, 7.569789886474609375e-06 ;  /* 0x0000007fff007431 */ /* 0x000fe200000001ff */
[----:B------:R-:W-:-:S04]  /*ccc0*/  ISETP.GT.U32.AND P0, PT, R2, 0x7f800000, PT ;  /* 0x7f8000000200780c */ /* 0x000fc80003f04070 */
[----:B------:R-:W-:-:S09]  /*ccd0*/  SEL R0, R0, 0x7c, P0 ;  /* 0x0000007c00007807 */ /* 0x000fd20000000000 */
.L_x_9352:
[----:B------:R-:W-:Y:S05]  /*cce0*/  BSYNC.RECONVERGENT B0 ;  /* 0x0000000000007941 */ /* 0x000fea0003800200 */
.L_x_9350:
[----:B------:R-:W-:-:S04]  /*ccf0*/  SHF.R.U32.HI R3, RZ, 0x18, R4 ;  /* 0x00000018ff037819 */ /* 0x000fc80000011604 */
[----:B------:R-:W-:-:S05]  /*cd00*/  LOP3.LUT R3, R0, 0x80, R3, 0xf8, !PT ;  /* 0x0000008000037812 */ /* 0x000fca00078ef803 */
[----:B------:R-:W-:Y:S01]  /*cd10*/  STG.E.U8 desc[UR36][R16.64], R3 ;  /* 0x0000000310007986 */ /* 0x000fe2000c101124 */
[----:B------:R-:W-:Y:S05]  /*cd20*/  EXIT ;  /* 0x000000000000794d */ /* 0x000fea0003800000 */
.L_x_9344:
[----:B------:R-:W-:-:S05]  /*cd30*/  F2FP.BF16.F32.PACK_AB R4, RZ, R4 ;  /* 0x00000004ff04723e */ /* 0x000fca00000010ff */
[----:B------:R-:W-:Y:S01]  /*cd40*/  STG.E.U16 desc[UR36][R16.64], R4 ;  /* 0x0000000410007986 */ /* 0x000fe2000c101524 */
[----:B------:R-:W-:Y:S05]  /*cd50*/  EXIT ;  /* 0x000000000000794d */ /* 0x000fea0003800000 */
.L_x_9353:
        /* <DEDUP_REMOVED lines=10> */
.L_x_19917:


//--------------------- .text._ZN2at6native27unrolled_elementwise_kernelIZZZNS0_22reciprocal_kernel_cudaERNS_18TensorIteratorBaseEENKUlvE_clEvENKUlvE2_clEvEUlN3c107complexIfEEE_St5arrayIPcLm2EELi4E23TrivialOffsetCalculatorILi1EjESE_NS0_6memory12LoadWithCastILi1EEENSF_13StoreWithCastILi1EEEEEviT_T0_T2_T3_T4_T5_ --------------------------
	.section	.text._ZN2at6native27unrolled_elementwise_kernelIZZZNS0_22reciprocal_kernel_cudaERNS_18TensorIteratorBaseEENKUlvE_clEvENKUlvE2_clEvEUlN3c107complexIfEEE_St5arrayIPcLm2EELi4E23TrivialOffsetCalculatorILi1EjESE_NS0_6memory12LoadWithCastILi1EEENSF_13StoreWithCastILi1EEEEEviT_T0_T2_T3_T4_T5_,"ax",@progbits
	.align	128
        .global         _ZN2at6native27unrolled_elementwise_kernelIZZZNS0_22reciprocal_kernel_cudaERNS_18TensorIteratorBaseEENKUlvE_clEvENKUlvE2_clEvEUlN3c107complexIfEEE_St5arrayIPcLm2EELi4E23TrivialOffsetCalculatorILi1EjESE_NS0_6memory12LoadWithCastILi1EEENSF_13StoreWithCastILi1EEEEEviT_T0_T2_T3_T4_T5_
        .type           _ZN2at6native27unrolled_elementwise_kernelIZZZNS0_22reciprocal_kernel_cudaERNS_18TensorIteratorBaseEENKUlvE_clEvENKUlvE2_clEvEUlN3c107complexIfEEE_St5arrayIPcLm2EELi4E23TrivialOffsetCalculatorILi1EjESE_NS0_6memory12LoadWithCastILi1EEENSF_13StoreWithCastILi1EEEEEviT_T0_T2_T3_T4_T5_,@function
        .size           _ZN2at6native27unrolled_elementwise_kernelIZZZNS0_22reciprocal_kernel_cudaERNS_18TensorIteratorBaseEENKUlvE_clEvENKUlvE2_clEvEUlN3c107complexIfEEE_St5arrayIPcLm2EELi4E23TrivialOffsetCalculatorILi1EjESE_NS0_6memory12LoadWithCastILi1EEENSF_13StoreWithCastILi1EEEEEviT_T0_T2_T3_T4_T5_,(.L_x_19918 - _ZN2at6native27unrolled_elementwise_kernelIZZZNS0_22reciprocal_kernel_cudaERNS_18TensorIteratorBaseEENKUlvE_clEvENKUlvE2_clEvEUlN3c107complexIfEEE_St5arrayIPcLm2EELi4E23TrivialOffsetCalculatorILi1EjESE_NS0_6memory12LoadWithCastILi1EEENSF_13StoreWithCastILi1EEEEEviT_T0_T2_T3_T4_T5_)
        .other          _ZN2at6native27unrolled_elementwise_kernelIZZZNS0_22reciprocal_kernel_cudaERNS_18TensorIteratorBaseEENKUlvE_clEvENKUlvE2_clEvEUlN3c107complexIfEEE_St5arrayIPcLm2EELi4E23TrivialOffsetCalculatorILi1EjESE_NS0_6memory12LoadWithCastILi1EEENSF_13StoreWithCastILi1EEEEEviT_T0_T2_T3_T4_T5_,@"STO_CUDA_ENTRY STV_DEFAULT"
_ZN2at6native27unrolled_elementwise_kernelIZZZNS0_22reciprocal_kernel_cudaERNS_18TensorIteratorBaseEENKUlvE_clEvENKUlvE2_clEvEUlN3c107complexIfEEE_St5arrayIPcLm2EELi4E23TrivialOffsetCalculatorILi1EjESE_NS0_6memory12LoadWithCastILi1EEENSF_13StoreWithCastILi1EEEEEviT_T0_T2_T3_T4_T5_:
.text._ZN2at6native27unrolled_elementwise_kernelIZZZNS0_22reciprocal_kernel_cudaERNS_18TensorIteratorBaseEENKUlvE_clEvENKUlvE2_clEvEUlN3c107complexIfEEE_St5arrayIPcLm2EELi4E23TrivialOffsetCalculatorILi1EjESE_NS0_6memory12LoadWithCastILi1EEENSF_13StoreWithCastILi1EEEEEviT_T0_T2_T3_T4_T5_:
        /* <DEDUP_REMOVED lines=32> */
[----:B--2---:R4:W0:Y:S01]  /*0200*/  I2F.S16 R16, R4 ;  /* 0x0000000400107306 */ /* 0x0048220000101400 */
[----:B------:R-:W-:Y:S05]  /*0210*/  BRA `(.L_x_9362) ;  /* 0x0000000c00807947 */ /* 0x000fea0003800000 */
.L_x_9360:
[----:B------:R-:W2:Y:S01]  /*0220*/  LDG.E.U8 R4, desc[UR36][R4.64] ;  /* 0x0000002404047981 */ /* 0x000ea2000c1e1100 */
[----:B------:R-:W-:Y:S01]  /*0230*/  IMAD.MOV.U32 R17, RZ, RZ, RZ ;  /* 0x000000ffff117224 */ /* 0x000fe200078e00ff */
[----:B--2---:R-:W-:Y:S01]  /*0240*/  I2FP.F32.U32 R16, R4 ;  /* 0x0000000400107245 */ /* 0x004fe20000201000 */
[----:B------:R-:W-:Y:S06]  /*0250*/  BRA `(.L_x_9362) ;  /* 0x0000000c00707947 */ /* 0x000fec0003800000 */
.L_x_9359:
        /* <DEDUP_REMOVED lines=8> */
[----:B--2---:R0:W1:Y:S01]  /*02e0*/  I2F.S64 R16, R4 ;  /* 0x0000000400107312 */ /* 0x0040620000301400 */
[----:B------:R-:W-:Y:S05]  /*02f0*/  BRA `(.L_x_9362) ;  /* 0x0000000c00487947 */ /* 0x000fea0003800000 */
.L_x_9364:
[----:B------:R-:W2:Y:S01]  /*0300*/  LDG.E R4, desc[UR36][R4.64] ;  /* 0x0000002404047981 */ /* 0x000ea2000c1e1900 */
[----:B------:R-:W-:Y:S01]  /*0310*/  IMAD.MOV.U32 R17, RZ, RZ, RZ ;  /* 0x000000ffff117224 */ /* 0x000fe200078e00ff */
[----:B--2---:R-:W-:Y:S01]  /*0320*/  I2FP.F32.S32 R16, R4 ;  /* 0x0000000400107245 */ /* 0x004fe20000201400 */
[----:B------:R-:W-:Y:S06]  /*0330*/  BRA `(.L_x_9362) ;  /* 0x0000000c00387947 */ /* 0x000fec0003800000 */
.L_x_9363:
[----:B------:R-:W2:Y:S01]  /*0340*/  LDG.E.U16 R4, desc[UR36][R4.64] ;  /* 0x0000002404047981 */ /* 0x000ea2000c1e1500 */
[----:B------:R-:W-:Y:S01]  /*0350*/  IMAD.MOV.U32 R17, RZ, RZ, RZ ;  /* 0x000000ffff117224 */ /* 0x000fe200078e00ff */
[----:B--2---:R2:W3:Y:S01]  /*0360*/  I2F.S16 R16, R4 ;  /* 0x0000000400107306 */ /* 0x0044e20000101400 */
[----:B------:R-:W-:Y:S05]  /*0370*/  BRA `(.L_x_9362) ;  /* 0x0000000c00287947 */ /* 0x000fea0003800000 */
.L_x_9358:
        /* <DEDUP_REMOVED lines=9> */
.L_x_9366:
[----:B------:R-:W2:Y:S01]  /*0410*/  LDG.E.U16 R4, desc[UR36][R4.64] ;  /* 0x0000002404047981 */ /* 0x000ea2000c1e1500 */
[----:B------:R-:W-:Y:S02]  /*0420*/  IMAD.MOV.U32 R17, RZ, RZ, RZ ;  /* 0x000000ffff117224 */ /* 0x000fe400078e00ff */
[----:B--2---:R-:W-:Y:S01]  /*0430*/  HADD2.F32 R16, -RZ, R4.H0_H0 ;  /* 0x20000004ff107230 */ /* 0x004fe20000004100 */
[----:B------:R-:W-:Y:S06]  /*0440*/  BRA `(.L_x_9362) ;  /* 0x0000000800f47947 */ /* 0x000fec0003800000 */
.L_x_9365:
        /* <DEDUP_REMOVED lines=8> */
.L_x_9368:
[----:B------:R-:W2:Y:S02]  /*04d0*/  LDG.E R4, desc[UR36][R4.64] ;  /* 0x0000002404047981 */ /* 0x000ea4000c1e1900 */
[--C-:B--2---:R-:W-:Y:S02]  /*04e0*/  HADD2.F32 R16, -RZ, R4.reuse.H0_H0 ;  /* 0x20000004ff107230 */ /* 0x104fe40000004100 */
[----:B------:R-:W-:Y:S01]  /*04f0*/  HADD2.F32 R17, -RZ, R4.H1_H1 ;  /* 0x30000004ff117230 */ /* 0x000fe20000004100 */
[----:B------:R-:W-:Y:S06]  /*0500*/  BRA `(.L_x_9362) ;  /* 0x0000000800c47947 */ /* 0x000fec0003800000 */
.L_x_9367:
        /* <DEDUP_REMOVED lines=8> */
.L_x_9357:
        /* <DEDUP_REMOVED lines=13> */
.L_x_9371:
        /* <DEDUP_REMOVED lines=10> */
.L_x_9370:
        /* <DEDUP_REMOVED lines=8> */
[----:B------:R-:W-:Y:S02]  /*0780*/  IMAD.MOV.U32 R17, RZ, RZ, RZ ;  /* 0x000000ffff117224 */ /* 0x000fe400078e00ff */
        /* <DEDUP_REMOVED lines=17> */
.L_x_9373:
[----:B------:R-:W2:Y:S01]  /*08a0*/  LDG.E.U8 R4, desc[UR36][R4.64] ;  /* 0x0000002404047981 */ /* 0x000ea2000c1e1100 */
[----:B------:R-:W-:Y:S02]  /*08b0*/  IMAD.MOV.U32 R17, RZ, RZ, RZ ;  /* 0x000000ffff117224 */ /* 0x000fe400078e00ff */
        /* <DEDUP_REMOVED lines=12> */
.L_x_9372:
[----:B------:R-:W2:Y:S01]  /*0980*/  LDG.E.U16 R4, desc[UR36][R4.64] ;  /* 0x0000002404047981 */ /* 0x000ea2000c1e1500 */
[----:B------:R-:W-:Y:S02]  /*0990*/  IMAD.MOV.U32 R17, RZ, RZ, RZ ;  /* 0x000000ffff117224 */ /* 0x000fe400078e00ff */
[----:B--2---:R-:W-:Y:S01]  /*09a0*/  IMAD.U32 R16, R4, 0x10000, RZ ;  /* 0x0001000004107824 */ /* 0x004fe200078e00ff */
[----:B------:R-:W-:Y:S06]  /*09b0*/  BRA `(.L_x_9362) ;  /* 0x0000000400987947 */ /* 0x000fec0003800000 */
.L_x_9369:
        /* <DEDUP_REMOVED lines=12> */
.L_x_9376:
        /* <DEDUP_REMOVED lines=20> */
.L_x_9378:
[----:B------:R-:W-:Y:S05]  /*0bc0*/  BSYNC.RECONVERGENT B0 ;  /* 0x0000000000007941 */ /* 0x000fea0003800200 */
.L_x_9377:
[----:B------:R-:W-:Y:S01]  /*0bd0*/  IMAD.SHL.U32 R0, R0, 0x100000, RZ ;  /* 0x0010000000007824 */ /* 0x000fe200078e00ff */
[----:B------:R-:W-:-:S04]  /*0be0*/  LEA R3, R3, 0x3b800000, 0x17 ;  /* 0x3b80000003037811 */ /* 0x000fc800078eb8ff */
[----:B------:R-:W-:Y:S01]  /*0bf0*/  LOP3.LUT R16, R3, R0, R7, 0xfe, !PT ;  /* 0x0000000003107212 */ /* 0x000fe200078efe07 */
[----:B------:R-:W-:Y:S06]  /*0c00*/  BRA `(.L_x_9362) ;  /* 0x0000000400047947 */ /* 0x000fec0003800000 */
.L_x_9375:
        /* <DEDUP_REMOVED lines=20> */
.L_x_9380:
[----:B------:R-:W-:Y:S05]  /*0d50*/  BSYNC.RECONVERGENT B0 ;  /* 0x0000000000007941 */ /* 0x000fea0003800200 */
.L_x_9379:
[----:B------:R-:W-:Y:S01]  /*0d60*/  IMAD.SHL.U32 R0, R0, 0x200000, RZ ;  /* 0x0020000000007824 */ /* 0x000fe200078e00ff */
[----:B------:R-:W-:-:S04]  /*0d70*/  LEA R3, R3, 0x37800000, 0x17 ;  /* 0x3780000003037811 */ /* 0x000fc800078eb8ff */
[----:B------:R-:W-:Y:S01]  /*0d80*/  LOP3.LUT R16, R3, R0, R7, 0xfe, !PT ;  /* 0x0000000003107212 */ /* 0x000fe200078efe07 */
[----:B------:R-:W-:Y:S06]  /*0d90*/  BRA `(.L_x_9362) ;  /* 0x0000000000a07947 */ /* 0x000fec0003800000 */
.L_x_9374:
[----:B------:R-:W-:-:S09]  /*0da0*/  UISETP.NE.AND UP0, UPT, UR4, 0x1c, UPT ;  /* 0x0000001c0400788c */ /* 0x000fd2000bf05270 */
[----:B------:R-:W-:Y:S05]  /*0db0*/  BRA.U !UP0, `(.L_x_9381) ;  /* 0x00000001088c7547 */ /* 0x000fea000b800000 */
[----:B------:R-:W-:-:S09]  /*0dc0*/  UISETP.NE.AND UP0, UPT, UR4, 0x1d, UPT ;  /* 0x0000001d0400788c */ /* 0x000fd2000bf05270 */
[----:B------:R-:W-:Y:S05]  /*0dd0*/  BRA.U !UP0, `(.L_x_9382) ;  /* 0x0000000108747547 */ /* 0x000fea000b800000 */
[----:B------:R-:W-:-:S09]  /*0de0*/  UISETP.NE.AND UP0, UPT, UR4, 0x2c, UPT ;  /* 0x0000002c0400788c */ /* 0x000fd2000bf05270 */
[----:B------:R-:W-:Y:S05]  /*0df0*/  BRA.U !UP0, `(.L_x_9383) ;  /* 0x0000000108487547 */ /* 0x000fea000b800000 */
.L_x_9361:
        /* <DEDUP_REMOVED lines=16> */
.L_x_9384:
[----:B------:R-:W-:Y:S01]  /*0f00*/  CS2R R16, SRZ ;  /* 0x0000000000107805 */ /* 0x000fe2000001ff00 */
[----:B------:R-:W-:Y:S06]  /*0f10*/  BRA `(.L_x_9362) ;  /* 0x0000000000407947 */ /* 0x000fec0003800000 */
.L_x_9383:
[----:B------:R-:W2:Y:S01]  /*0f20*/  LDG.E.U8 R4, desc[UR36][R4.64] ;  /* 0x0000002404047981 */ /* 0x000ea2000c1e1100 */
[----:B------:R-:W-:Y:S02]  /*0f30*/  IMAD.MOV.U32 R17, RZ, RZ, RZ ;  /* 0x000000ffff117224 */ /* 0x000fe400078e00ff */
[----:B------:R-:W-:Y:S01]  /*0f40*/  IMAD.MOV.U32 R16, RZ, RZ, 0x400000 ;  /* 0x00400000ff107424 */ /* 0x000fe200078e00ff */
[----:B--2---:R-:W-:-:S13]  /*0f50*/  ISETP.NE.AND P0, PT, R4, RZ, PT ;  /* 0x000000ff0400720c */ /* 0x004fda0003f05270 */
[----:B------:R-:W-:Y:S05]  /*0f60*/  @!P0 BRA `(.L_x_9362) ;  /* 0x00000000002c8947 */ /* 0x000fea0003800000 */
[----:B------:R-:W-:-:S13]  /*0f70*/  ISETP.NE.AND P0, PT, R4, 0xff, PT ;  /* 0x000000ff0400780c */ /* 0x000fda0003f05270 */
[----:B------:R-:W-:Y:S02]  /*0f80*/  @!P0 IMAD.MOV.U32 R16, RZ, RZ, 0x7f800001 ;  /* 0x7f800001ff108424 */ /* 0x000fe400078e00ff */
[----:B------:R-:W-:Y:S01]  /*0f90*/  @P0 IMAD.SHL.U32 R16, R4, 0x800000, RZ ;  /* 0x0080000004100824 */ /* 0x000fe200078e00ff */
[----:B------:R-:W-:Y:S06]  /*0fa0*/  BRA `(.L_x_9362) ;  /* 0x00000000001c7947 */ /* 0x000fec0003800000 */
.L_x_9382:
[----:B------:R-:W2:Y:S01]  /*0fb0*/  LDG.E.64 R4, desc[UR36][R4.64] ;  /* 0x0000002404047981 */ /* 0x000ea2000c1e1b00 */
[----:B------:R-:W-:Y:S01]  /*0fc0*/  IMAD.MOV.U32 R17, RZ, RZ, RZ ;  /* 0x000000ffff117224 */ /* 0x000fe200078e00ff */
[----:B--2---:R0:W1:Y:S01]  /*0fd0*/  I2F.U64 R16, R4 ;  /* 0x0000000400107312 */ /* 0x0040620000301000 */
[----:B------:R-:W-:Y:S05]  /*0fe0*/  BRA `(.L_x_9362) ;  /* 0x00000000000c7947 */ /* 0x000fea0003800000 */
.L_x_9381:
[----:B------:R-:W2:Y:S01]  /*0ff0*/  LDG.E R4, desc[UR36][R4.64] ;  /* 0x0000002404047981 */ /* 0x000ea2000c1e1900 */
[----:B------:R-:W-:Y:S01]  /*1000*/  IMAD.MOV.U32 R17, RZ, RZ, RZ ;  /* 0x000000ffff117224 */ /* 0x000fe200078e00ff */
[----:B--2---:R-:W-:-:S07]  /*1010*/  I2FP.F32.U32 R16, R4 ;  /* 0x0000000400107245 */ /* 0x004fce0000201000 */
.L_x_9362:
[----:B------:R-:W-:Y:S05]  /*1020*/  BSYNC.RECONVERGENT B6 ;  /* 0x0000000000067941 */ /* 0x000fea0003800200 */
.L_x_9356:
[----:B------:R-:W-:-:S07]  /*1030*/  VIADD R29, R27, 0x80 ;  /* 0x000000801b1d7836 */ /* 0x000fce0000000000 */
.L_x_9355:
[----:B------:R-:W-:Y:S05]  /*1040*/  BSYNC.RECONVERGENT B7 ;  /* 0x0000000000077941 */ /* 0x000fea0003800200 */
.L_x_9354:
[----:B------:R-:W-:Y:S01]  /*1050*/  ISETP.GE.AND P0, PT, R29, R26, PT ;  /* 0x0000001a1d00720c */ /* 0x000fe20003f06270 */
[----:B------:R-:W-:Y:S01]  /*1060*/  BSSY.RECONVERGENT B7, `(.L_x_9385) ;  /* 0x00000fb000077945 */ /* 0x000fe20003800200 */
[----:B------:R-:W-:-:S11]  /*1070*/  CS2R R24, SRZ ;  /* 0x0000000000187805 */ /* 0x000fd6000001ff00 */
        /* <DEDUP_REMOVED lines=23> */
.L_x_9391:
[----:B------:R-:W2:Y:S01]  /*11f0*/  LDG.E.U8 R4, desc[UR36][R4.64] ;  /* 0x0000002404047981 */ /* 0x000ea2000c1e1100 */
[----:B------:R-:W-:Y:S01]  /*1200*/  IMAD.MOV.U32 R25, RZ, RZ, RZ ;  /* 0x000000ffff197224 */ /* 0x000fe200078e00ff */
[----:B--2---:R-:W-:Y:S01]  /*1210*/  I2FP.F32.U32 R24, R4 ;  /* 0x0000000400187245 */ /* 0x004fe20000201000 */
[----:B------:R-:W-:Y:S06]  /*1220*/  BRA `(.L_x_9393) ;  /* 0x0000000c00707947 */ /* 0x000fec0003800000 */
.L_x_9390:
        /* <DEDUP_REMOVED lines=8> */
[----:B--2---:R0:W2:Y:S01]  /*12b0*/  I2F.S64 R24, R4 ;  /* 0x0000000400187312 */ /* 0x0040a20000301400 */
[----:B------:R-:W-:Y:S05]  /*12c0*/  BRA `(.L_x_9393) ;  /* 0x0000000c00487947 */ /* 0x000fea0003800000 */
.L_x_9395:
[----:B------:R-:W2:Y:S01]  /*12d0*/  LDG.E R4, desc[UR36][R4.64] ;  /* 0x0000002404047981 */ /* 0x000ea2000c1e1900 */
[----:B------:R-:W-:Y:S01]  /*12e0*/  IMAD.MOV.U32 R25, RZ, RZ, RZ ;  /* 0x000000ffff197224 */ /* 0x000fe200078e00ff */
[----:B--2---:R-:W-:Y:S01]  /*12f0*/  I2FP.F32.S32 R24, R4 ;  /* 0x0000000400187245 */ /* 0x004fe20000201400 */
[----:B------:R-:W-:Y:S06]  /*1300*/  BRA `(.L_x_9393) ;  /* 0x0000000c00387947 */ /* 0x000fec0003800000 */
.L_x_9394:
[----:B------:R-:W2:Y:S01]  /*1310*/  LDG.E.U16 R4, desc[UR36][R4.64] ;  /* 0x0000002404047981 */ /* 0x000ea2000c1e1500 */
[----:B------:R-:W-:Y:S01]  /*1320*/  IMAD.MOV.U32 R25, RZ, RZ, RZ ;  /* 0x000000ffff197224 */ /* 0x000fe200078e00ff */
[----:B--2---:R0:W2:Y:S01]  /*1330*/  I2F.S16 R24, R4 ;  /* 0x0000000400187306 */ /* 0x0040a20000101400 */
[----:B------:R-:W-:Y:S05]  /*1340*/  BRA `(.L_x_9393) ;  /* 0x0000000c00287947 */ /* 0x000fea0003800000 */
.L_x_9389:
        /* <DEDUP_REMOVED lines=9> */
.L_x_9397:
[----:B------:R-:W2:Y:S01]  /*13e0*/  LDG.E.U16 R4, desc[UR36][R4.64] ;  /* 0x0000002404047981 */ /* 0x000ea2000c1e1500 */
[----:B------:R-:W-:Y:S02]  /*13f0*/  IMAD.MOV.U32 R25, RZ, RZ, RZ ;  /* 0x000000ffff197224 */ /* 0x000fe400078e00ff */
[----:B--2---:R-:W-:Y:S01]  /*1400*/  HADD2.F32 R24, -RZ, R4.H0_H0 ;  /* 0x20000004ff187230 */ /* 0x004fe20000004100 */
[----:B------:R-:W-:Y:S06]  /*1410*/  BRA `(.L_x_9393) ;  /* 0x0000000800f47947 */ /* 0x000fec0003800000 */
.L_x_9396:
        /* <DEDUP_REMOVED lines=8> */
.L_x_9399:
[----:B------:R-:W2:Y:S02]  /*14a0*/  LDG.E R4, desc[UR36][R4.64] ;  /* 0x0000002404047981 */ /* 0x000ea4000c1e1900 */
[--C-:B--2---:R-:W-:Y:S02]  /*14b0*/  HADD2.F32 R24, -RZ, R4.reuse.H0_H0 ;  /* 0x20000004ff187230 */ /* 0x104fe40000004100 */
[----:B------:R-:W-:Y:S01]  /*14c0*/  HADD2.F32 R25, -RZ, R4.H1_H1 ;  /* 0x30000004ff197230 */ /* 0x000fe20000004100 */
[----:B------:R-:W-:Y:S06]  /*14d0*/  BRA `(.L_x_9393) ;  /* 0x0000000800c47947 */ /* 0x000fec0003800000 */
.L_x_9398:
        /* <DEDUP_REMOVED lines=8> */
.L_x_9388:
        /* <DEDUP_REMOVED lines=13> */
.L_x_9402:
[----:B------:R-:W2:Y:S01]  /*1630*/  LDG.E.128 R4, desc[UR36][R4.64] ;  /* 0x0000002404047981 */ /* 0x000ea2000c1e1d00 */
[----:B------:R-:W-:Y:S01]  /*1640*/  UMOV UR4, 0xf0000000 ;  /* 0xf000000000047882 */ /* 0x000fe20000000000 */
[----:B------:R-:W-:Y:S01]  /*1650*/  UMOV UR5, 0x380fffff ;  /* 0x380fffff00057882 */ /* 0x000fe20000000000 */
[----:B--2---:R-:W0:Y:S01]  /*1660*/  F2F.F32.F64 R24, R4 ;  /* 0x0000000400187310 */ /* 0x004e220000301000 */
[----:B------:R-:W-:Y:S02]  /*1670*/  DSETP.GEU.AND P0, PT, |R4|, UR4, PT ;  /* 0x0000000404007e2a */ /* 0x000fe4000bf0e200 */
[----:B------:R-:W-:-:S05]  /*1680*/  DSETP.GEU.AND P1, PT, |R6|, UR4, PT ;  /* 0x0000000406007e2a */ /* 0x000fca000bf2e200 */
[----:B------:R-:W2:Y:S07]  /*1690*/  F2F.F32.F64 R25, R6 ;  /* 0x0000000600197310 */ /* 0x000eae0000301000 */
[----:B0-----:R-:W-:Y:S02]  /*16a0*/  @!P0 FMUL R24, R24, 1.175494350822287508e-38 ;  /* 0x0080000018188820 */ /* 0x001fe40000400000 */
[----:B--2---:R-:W-:Y:S01]  /*16b0*/  @!P1 FMUL R25, R25, 1.175494350822287508e-38 ;  /* 0x0080000019199820 */ /* 0x004fe20000400000 */
[----:B------:R-:W-:Y:S06]  /*16c0*/  BRA `(.L_x_9393) ;  /* 0x0000000800487947 */ /* 0x000fec0003800000 */
.L_x_9401:
        /* <DEDUP_REMOVED lines=26> */
.L_x_9404:
[----:B------:R-:W2:Y:S01]  /*1870*/  LDG.E.U8 R4, desc[UR36][R4.64] ;  /* 0x0000002404047981 */ /* 0x000ea2000c1e1100 */
[----:B------:R-:W-:Y:S02]  /*1880*/  IMAD.MOV.U32 R25, RZ, RZ, RZ ;  /* 0x000000ffff197224 */ /* 0x000fe400078e00ff */
        /* <DEDUP_REMOVED lines=12> */
.L_x_9403:
[----:B------:R-:W2:Y:S01]  /*1950*/  LDG.E.U16 R4, desc[UR36][R4.64] ;  /* 0x0000002404047981 */ /* 0x000ea2000c1e1500 */
[----:B------:R-:W-:Y:S02]  /*1960*/  IMAD.MOV.U32 R25, RZ, RZ, RZ ;  /* 0x000000ffff197224 */ /* 0x000fe400078e00ff */
[----:B--2---:R-:W-:Y:S01]  /*1970*/  IMAD.U32 R24, R4, 0x10000, RZ ;  /* 0x0001000004187824 */ /* 0x004fe200078e00ff */
[----:B------:R-:W-:Y:S06]  /*1980*/  BRA `(.L_x_9393) ;  /* 0x0000000400987947 */ /* 0x000fec0003800000 */
.L_x_9400:
        /* <DEDUP_REMOVED lines=12> */
.L_x_9407:
        /* <DEDUP_REMOVED lines=20> */
.L_x_9409:
[----:B------:R-:W-:Y:S05]  /*1b90*/  BSYNC.RECONVERGENT B0 ;  /* 0x0000000000007941 */ /* 0x000fea0003800200 */
.L_x_9408:
[----:B------:R-:W-:Y:S01]  /*1ba0*/  IMAD.SHL.U32 R0, R0, 0x100000, RZ ;  /* 0x0010000000007824 */ /* 0x000fe200078e00ff */
[----:B------:R-:W-:-:S04]  /*1bb0*/  LEA R3, R3, 0x3b800000, 0x17 ;  /* 0x3b80000003037811 */ /* 0x000fc800078eb8ff */
[----:B------:R-:W-:Y:S01]  /*1bc0*/  LOP3.LUT R24, R3, R0, R7, 0xfe, !PT ;  /* 0x0000000003187212 */ /* 0x000fe200078efe07 */
[----:B------:R-:W-:Y:S06]  /*1bd0*/  BRA `(.L_x_9393) ;  /* 0x0000000400047947 */ /* 0x000fec0003800000 */
.L_x_9406:
        /* <DEDUP_REMOVED lines=20> */
.L_x_9411:
[----:B------:R-:W-:Y:S05]  /*1d20*/  BSYNC.RECONVERGENT B0 ;  /* 0x0000000000007941 */ /* 0x000fea0003800200 */
.L_x_9410:
[----:B------:R-:W-:Y:S01]  /*1d30*/  IMAD.SHL.U32 R0, R0, 0x200000, RZ ;  /* 0x0020000000007824 */ /* 0x000fe200078e00ff */
[----:B------:R-:W-:-:S04]  /*1d40*/  LEA R3, R3, 0x37800000, 0x17 ;  /* 0x3780000003037811 */ /* 0x000fc800078eb8ff */
[----:B------:R-:W-:Y:S01]  /*1d50*/  LOP3.LUT R24, R3, R0, R7, 0xfe, !PT ;  /* 0x0000000003187212 */ /* 0x000fe200078efe07 */
[----:B------:R-:W-:Y:S06]  /*1d60*/  BRA `(.L_x_9393) ;  /* 0x0000000000a07947 */ /* 0x000fec0003800000 */
.L_x_9405:
[----:B------:R-:W-:-:S09]  /*1d70*/  UISETP.NE.AND UP0, UPT, UR4, 0x1c, UPT ;  /* 0x0000001c0400788c */ /* 0x000fd2000bf05270 */
[----:B------:R-:W-:Y:S05]  /*1d80*/  BRA.U !UP0, `(.L_x_9412) ;  /* 0x00000001088c7547 */ /* 0x000fea000b800000 */
[----:B------:R-:W-:-:S09]  /*1d90*/  UISETP.NE.AND UP0, UPT, UR4, 0x1d, UPT ;  /* 0x0000001d0400788c */ /* 0x000fd2000bf05270 */
[----:B------:R-:W-:Y:S05]  /*1da0*/  BRA.U !UP0, `(.L_x_9413) ;  /* 0x0000000108747547 */ /* 0x000fea000b800000 */
[----:B------:R-:W-:-:S09]  /*1db0*/  UISETP.NE.AND UP0, UPT, UR4, 0x2c, UPT ;  /* 0x0000002c0400788c */ /* 0x000fd2000bf05270 */
[----:B------:R-:W-:Y:S05]  /*1dc0*/  BRA.U UP0, `(.L_x_9392) ;  /* 0x0000000100247547 */ /* 0x000fea000b800000 */
        /* <DEDUP_REMOVED lines=9> */
.L_x_9392:
        /* <DEDUP_REMOVED lines=16> */
.L_x_9414:
[----:B------:R-:W-:Y:S01]  /*1f60*/  CS2R R24, SRZ ;  /* 0x0000000000187805 */ /* 0x000fe2000001ff00 */
[----:B------:R-:W-:Y:S06]  /*1f70*/  BRA `(.L_x_9393) ;  /* 0x00000000001c7947 */ /* 0x000fec0003800000 */
.L_x_9413:
[----:B------:R-:W2:Y:S01]  /*1f80*/  LDG.E.64 R4, desc[UR36][R4.64] ;  /* 0x0000002404047981 */ /* 0x000ea2000c1e1b00 */
[----:B------:R-:W-:Y:S01]  /*1f90*/  IMAD.MOV.U32 R25, RZ, RZ, RZ ;  /* 0x000000ffff197224 */ /* 0x000fe200078e00ff */
[----:B--2---:R0:W2:Y:S01]  /*1fa0*/  I2F.U64 R24, R4 ;  /* 0x0000000400187312 */ /* 0x0040a20000301000 */
[----:B------:R-:W-:Y:S05]  /*1fb0*/  BRA `(.L_x_9393) ;  /* 0x00000000000c7947 */ /* 0x000fea0003800000 */
.L_x_9412:
[----:B------:R-:W2:Y:S01]  /*1fc0*/  LDG.E R4, desc[UR36][R4.64] ;  /* 0x0000002404047981 */ /* 0x000ea2000c1e1900 */
[----:B------:R-:W-:Y:S01]  /*1fd0*/  IMAD.MOV.U32 R25, RZ, RZ, RZ ;  /* 0x000000ffff197224 */ /* 0x000fe200078e00ff */
[----:B--2---:R-:W-:-:S07]  /*1fe0*/  I2FP.F32.U32 R24, R4 ;  /* 0x0000000400187245 */ /* 0x004fce0000201000 */
.L_x_9393:
[----:B------:R-:W-:Y:S05]  /*1ff0*/  BSYNC.RECONVERGENT B6 ;  /* 0x0000000000067941 */ /* 0x000fea0003800200 */
.L_x_9387:
[----:B------:R-:W-:-:S07]  /*2000*/  VIADD R29, R29, 0x80 ;  /* 0x000000801d1d7836 */ /* 0x000fce0000000000 */
.L_x_9386:
[----:B------:R-:W-:Y:S05]  /*2010*/  BSYNC.RECONVERGENT B7 ;  /* 0x0000000000077941 */ /* 0x000fea0003800200 */
.L_x_9385:
        /* <DEDUP_REMOVED lines=24> */
[----:B--2---:R0:W2:Y:S01]  /*21a0*/  I2F.S16 R22, R4 ;  /* 0x0000000400167306 */ /* 0x0040a20000101400 */
[----:B------:R-:W-:Y:S05]  /*21b0*/  BRA `(.L_x_9423) ;  /* 0x0000000c00807947 */ /* 0x000fea0003800000 */
.L_x_9421:
[----:B------:R-:W2:Y:S01]  /*21c0*/  LDG.E.U8 R4, desc[UR36][R4.64] ;  /* 0x0000002404047981 */ /* 0x000ea2000c1e1100 */
[----:B------:R-:W-:Y:S01]  /*21d0*/  IMAD.MOV.U32 R23, RZ, RZ, RZ ;  /* 0x000000ffff177224 */ /* 0x000fe200078e00ff */
[----:B--2---:R-:W-:Y:S01]  /*21e0*/  I2FP.F32.U32 R22, R4 ;  /* 0x0000000400167245 */ /* 0x004fe20000201000 */
[----:B------:R-:W-:Y:S06]  /*21f0*/  BRA `(.L_x_9423) ;  /* 0x0000000c00707947 */ /* 0x000fec0003800000 */
.L_x_9420:
        /* <DEDUP_REMOVED lines=10> */
.L_x_9425:
[----:B------:R-:W2:Y:S01]  /*22a0*/  LDG.E R4, desc[UR36][R4.64] ;  /* 0x0000002404047981 */ /* 0x000ea2000c1e1900 */
[----:B------:R-:W-:Y:S01]  /*22b0*/  IMAD.MOV.U32 R23, RZ, RZ, RZ ;  /* 0x000000ffff177224 */ /* 0x000fe200078e00ff */
[----:B--2---:R-:W-:Y:S01]  /*22c0*/  I2FP.F32.S32 R22, R4 ;  /* 0x0000000400167245 */ /* 0x004fe20000201400 */
[----:B------:R-:W-:Y:S06]  /*22d0*/  BRA `(.L_x_9423) ;  /* 0x0000000c00387947 */ /* 0x000fec0003800000 */
.L_x_9424:
[----:B------:R-:W2:Y:S01]  /*22e0*/  LDG.E.U16 R4, desc[UR36][R4.64] ;  /* 0x0000002404047981 */ /* 0x000ea2000c1e1500 */
[----:B------:R-:W-:Y:S01]  /*22f0*/  IMAD.MOV.U32 R23, RZ, RZ, RZ ;  /* 0x000000ffff177224 */ /* 0x000fe200078e00ff */
[----:B--2---:R4:W0:Y:S01]  /*2300*/  I2F.S16 R22, R4 ;  /* 0x0000000400167306 */ /* 0x0048220000101400 */
[----:B------:R-:W-:Y:S05]  /*2310*/  BRA `(.L_x_9423) ;  /* 0x0000000c00287947 */ /* 0x000fea0003800000 */
.L_x_9419:
        /* <DEDUP_REMOVED lines=9> */
.L_x_9427:
[----:B------:R-:W2:Y:S01]  /*23b0*/  LDG.E.U16 R4, desc[UR36][R4.64] ;  /* 0x0000002404047981 */ /* 0x000ea2000c1e1500 */
[----:B------:R-:W-:Y:S02]  /*23c0*/  IMAD.MOV.U32 R23, RZ, RZ, RZ ;  /* 0x000000ffff177224 */ /* 0x000fe400078e00ff */
[----:B--2---:R-:W-:Y:S01]  /*23d0*/  HADD2.F32 R22, -RZ, R4.H0_H0 ;  /* 0x20000004ff167230 */ /* 0x004fe20000004100 */
[----:B------:R-:W-:Y:S06]  /*23e0*/  BRA `(.L_x_9423) ;  /* 0x0000000800f47947 */ /* 0x000fec0003800000 */
.L_x_9426:
        /* <DEDUP_REMOVED lines=8> */
.L_x_9429:
[----:B------:R-:W2:Y:S02]  /*2470*/  LDG.E R4, desc[UR36][R4.64] ;  /* 0x0000002404047981 */ /* 0x000ea4000c1e1900 */
[--C-:B--2---:R-:W-:Y:S02]  /*2480*/  HADD2.F32 R22, -RZ, R4.reuse.H0_H0 ;  /* 0x20000004ff167230 */ /* 0x104fe40000004100 */
[----:B------:R-:W-:Y:S01]  /*2490*/  HADD2.F32 R23, -RZ, R4.H1_H1 ;  /* 0x30000004ff177230 */ /* 0x000fe20000004100 */
[----:B------:R-:W-:Y:S06]  /*24a0*/  BRA `(.L_x_9423) ;  /* 0x0000000800c47947 */ /* 0x000fec0003800000 */
.L_x_9428:
        /* <DEDUP_REMOVED lines=8> */
.L_x_9418:
        /* <DEDUP_REMOVED lines=13> */
.L_x_9432:
        /* <DEDUP_REMOVED lines=10> */
.L_x_9431:
        /* <DEDUP_REMOVED lines=26> */
.L_x_9434:
        /* <DEDUP_REMOVED lines=14> */
.L_x_9433:
[----:B------:R-:W2:Y:S01]  /*2920*/  LDG.E.U16 R4, desc[UR36][R4.64] ;  /* 0x0000002404047981 */ /* 0x000ea2000c1e1500 */
[----:B------:R-:W-:Y:S02]  /*2930*/  IMAD.MOV.U32 R23, RZ, RZ, RZ ;  /* 0x000000ffff177224 */ /* 0x000fe400078e00ff */
[----:B--2---:R-:W-:Y:S01]  /*2940*/  IMAD.U32 R22, R4, 0x10000, RZ ;  /* 0x0001000004167824 */ /* 0x004fe200078e00ff */
[----:B------:R-:W-:Y:S06]  /*2950*/  BRA `(.L_x_9423) ;  /* 0x0000000400987947 */ /* 0x000fec0003800000 */
.L_x_9430:
        /* <DEDUP_REMOVED lines=12> */
.L_x_9437:
        /* <DEDUP_REMOVED lines=20> */
.L_x_9439:
[----:B------:R-:W-:Y:S05]  /*2b60*/  BSYNC.RECONVERGENT B0 ;  /* 0x0000000000007941 */ /* 0x000fea0003800200 */
.L_x_9438:
[----:B------:R-:W-:Y:S01]  /*2b70*/  IMAD.SHL.U32 R0, R0, 0x100000, RZ ;  /* 0x0010000000007824 */ /* 0x000fe200078e00ff */
[----:B------:R-:W-:-:S04]  /*2b80*/  LEA R3, R3, 0x3b800000, 0x17 ;  /* 0x3b80000003037811 */ /* 0x000fc800078eb8ff */
[----:B------:R-:W-:Y:S01]  /*2b90*/  LOP3.LUT R22, R3, R0, R7, 0xfe, !PT ;  /* 0x0000000003167212 */ /* 0x000fe200078efe07 */
[----:B------:R-:W-:Y:S06]  /*2ba0*/  BRA `(.L_x_9423) ;  /* 0x0000000400047947 */ /* 0x000fec0003800000 */
.L_x_9436:
        /* <DEDUP_REMOVED lines=20> */
.L_x_9441:
[----:B------:R-:W-:Y:S05]  /*2cf0*/  BSYNC.RECONVERGENT B0 ;  /* 0x0000000000007941 */ /* 0x000fea0003800200 */
.L_x_9440:
[----:B------:R-:W-:Y:S01]  /*2d00*/  IMAD.SHL.U32 R0, R0, 0x200000, RZ ;  /* 0x0020000000007824 */ /* 0x000fe200078e00ff */
[----:B------:R-:W-:-:S04]  /*2d10*/  LEA R3, R3, 0x37800000, 0x17 ;  /* 0x3780000003037811 */ /* 0x000fc800078eb8ff */
[----:B------:R-:W-:Y:S01]  /*2d20*/  LOP3.LUT R22, R3, R0, R7, 0xfe, !PT ;  /* 0x0000000003167212 */ /* 0x000fe200078efe07 */
[----:B------:R-:W-:Y:S06]  /*2d30*/  BRA `(.L_x_9423) ;  /* 0x0000000000a07947 */ /* 0x000fec0003800000 */
.L_x_9435:
        /* <DEDUP_REMOVED lines=15> */
.L_x_9422:
        /* <DEDUP_REMOVED lines=16> */
.L_x_9444:
[----:B------:R-:W-:Y:S01]  /*2f30*/  CS2R R22, SRZ ;  /* 0x0000000000167805 */ /* 0x000fe2000001ff00 */
[----:B------:R-:W-:Y:S06]  /*2f40*/  BRA `(.L_x_9423) ;  /* 0x00000000001c7947 */ /* 0x000fec0003800000 */
.L_x_9443:
[----:B------:R-:W2:Y:S01]  /*2f50*/  LDG.E.64 R4, desc[UR36][R4.64] ;  /* 0x0000002404047981 */ /* 0x000ea2000c1e1b00 */
[----:B------:R-:W-:Y:S01]  /*2f60*/  IMAD.MOV.U32 R23, RZ, RZ, RZ ;  /* 0x000000ffff177224 */ /* 0x000fe200078e00ff */
[----:B--2---:R0:W2:Y:S01]  /*2f70*/  I2F.U64 R22, R4 ;  /* 0x0000000400167312 */ /* 0x0040a20000301000 */
[----:B------:R-:W-:Y:S05]  /*2f80*/  BRA `(.L_x_9423) ;  /* 0x00000000000c7947 */ /* 0x000fea0003800000 */
.L_x_9442:
[----:B------:R-:W2:Y:S01]  /*2f90*/  LDG.E R4, desc[UR36][R4.64] ;  /* 0x0000002404047981 */ /* 0x000ea2000c1e1900 */
[----:B------:R-:W-:Y:S01]  /*2fa0*/  IMAD.MOV.U32 R23, RZ, RZ, RZ ;  /* 0x000000ffff177224 */ /* 0x000fe200078e00ff */
[----:B--2---:R-:W-:-:S07]  /*2fb0*/  I2FP.F32.U32 R22, R4 ;  /* 0x0000000400167245 */ /* 0x004fce0000201000 */
.L_x_9423:
[----:B------:R-:W-:Y:S05]  /*2fc0*/  BSYNC.RECONVERGENT B6 ;  /* 0x0000000000067941 */ /* 0x000fea0003800200 */
.L_x_9417:
[----:B------:R-:W-:-:S07]  /*2fd0*/  VIADD R29, R29, 0x80 ;  /* 0x000000801d1d7836 */ /* 0x000fce0000000000 */
.L_x_9416:
[----:B------:R-:W-:Y:S05]  /*2fe0*/  BSYNC.RECONVERGENT B7 ;  /* 0x0000000000077941 */ /* 0x000fea0003800200 */
.L_x_9415:
[----:B------:R-:W-:Y:S01]  /*2ff0*/  ISETP.GE.AND P0, PT, R29, R26, PT ;  /* 0x0000001a1d00720c */ /* 0x000fe20003f06270 */
[----:B------:R-:W-:Y:S01]  /*3000*/  BSSY.RECONVERGENT B6, `(.L_x_9445) ;  /* 0x00000e8000067945 */ /* 0x000fe20003800200 */
[----:B------:R-:W-:-:S11]  /*3010*/  CS2R R18, SRZ ;  /* 0x0000000000127805 */ /* 0x000fd6000001ff00 */
        /* <DEDUP_REMOVED lines=21> */
.L_x_9450:
[----:B------:R-:W2:Y:S02]  /*3170*/  LDG.E.U8 R4, desc[UR36][R4.64] ;  /* 0x0000002404047981 */ /* 0x000ea4000c1e1100 */
[----:B--2---:R-:W-:Y:S01]  /*3180*/  I2FP.F32.U32 R18, R4 ;  /* 0x0000000400127245 */ /* 0x004fe20000201000 */
[----:B------:R-:W-:Y:S06]  /*3190*/  BRA `(.L_x_9446) ;  /* 0x0000000c00387947 */ /* 0x000fec0003800000 */
.L_x_9449:
        /* <DEDUP_REMOVED lines=9> */
.L_x_9453:
[----:B------:R-:W2:Y:S02]  /*3230*/  LDG.E R4, desc[UR36][R4.64] ;  /* 0x0000002404047981 */ /* 0x000ea4000c1e1900 */
[----:B--2---:R-:W-:Y:S01]  /*3240*/  I2FP.F32.S32 R18, R4 ;  /* 0x0000000400127245 */ /* 0x004fe20000201400 */
[----:B------:R-:W-:Y:S06]  /*3250*/  BRA `(.L_x_9446) ;  /* 0x0000000c00087947 */ /* 0x000fec0003800000 */
.L_x_9452:
[----:B------:R-:W2:Y:S02]  /*3260*/  LDG.E.U16 R4, desc[UR36][R4.64] ;  /* 0x0000002404047981 */ /* 0x000ea4000c1e1500 */
[----:B--2---:R0:W2:Y:S01]  /*3270*/  I2F.S16 R18, R4 ;  /* 0x0000000400127306 */ /* 0x0040a20000101400 */
[----:B------:R-:W-:Y:S05]  /*3280*/  BRA `(.L_x_9446) ;  /* 0x0000000800fc7947 */ /* 0x000fea0003800000 */
.L_x_9448:
        /* <DEDUP_REMOVED lines=8> */
.L_x_9455:
[----:B------:R-:W2:Y:S02]  /*3310*/  LDG.E.U16 R4, desc[UR36][R4.64] ;  /* 0x0000002404047981 */ /* 0x000ea4000c1e1500 */
[----:B--2---:R-:W-:Y:S01]  /*3320*/  HADD2.F32 R18, -RZ, R4.H0_H0 ;  /* 0x20000004ff127230 */ /* 0x004fe20000004100 */
[----:B------:R-:W-:Y:S06]  /*3330*/  BRA `(.L_x_9446) ;  /* 0x0000000800d07947 */ /* 0x000fec0003800000 */
.L_x_9454:
        /* <DEDUP_REMOVED lines=8> */
.L_x_9457:
[----:B------:R-:W2:Y:S02]  /*33c0*/  LDG.E R4, desc[UR36][R4.64] ;  /* 0x0000002404047981 */ /* 0x000ea4000c1e1900 */
[--C-:B--2---:R-:W-:Y:S02]  /*33d0*/  HADD2.F32 R18, -RZ, R4.reuse.H0_H0 ;  /* 0x20000004ff127230 */ /* 0x104fe40000004100 */
[----:B------:R-:W-:Y:S01]  /*33e0*/  HADD2.F32 R19, -RZ, R4.H1_H1 ;  /* 0x30000004ff137230 */ /* 0x000fe20000004100 */
[----:B------:R-:W-:Y:S06]  /*33f0*/  BRA `(.L_x_9446) ;  /* 0x0000000800a07947 */ /* 0x000fec0003800000 */
.L_x_9456:
[----:B------:R-:W2:Y:S01]  /*3400*/  LDG.E.64 R4, desc[UR36][R4.64] ;  /* 0x0000002404047981 */ /* 0x000ea2000c1e1b00 */
[----:B------:R-:W-:Y:S01]  /*3410*/  UMOV UR4, 0xf0000000 ;  /* 0xf000000000047882 */ /* 0x000fe20000000000 */
[----:B------:R-:W-:Y:S01]  /*3420*/  UMOV UR5, 0x380fffff ;  /* 0x380fffff00057882 */ /* 0x000fe20000000000 */
[----:B--2---:R-:W0:Y:S01]  /*3430*/  F2F.F32.F64 R18, R4 ;  /* 0x0000000400127310 */ /* 0x004e220000301000 */
[----:B------:R-:W-:-:S14]  /*3440*/  DSETP.GEU.AND P0, PT, |R4|, UR4, PT ;  /* 0x0000000404007e2a */ /* 0x000fdc000bf0e200 */
[----:B0-----:R-:W-:Y:S01]  /*3450*/  @!P0 FMUL R18, R18, 1.175494350822287508e-38 ;  /* 0x0080000012128820 */ /* 0x001fe20000400000 */
[----:B------:R-:W-:Y:S06]  /*3460*/  BRA `(.L_x_9446) ;  /* 0x0000000800847947 */ /* 0x000fec0003800000 */
.L_x_9447:
        /* <DEDUP_REMOVED lines=12> */
.L_x_9460:
        /* <DEDUP_REMOVED lines=10> */
.L_x_9459:
        /* <DEDUP_REMOVED lines=25> */
.L_x_9462:
        /* <DEDUP_REMOVED lines=13> */
.L_x_9461:
[----:B------:R-:W2:Y:S02]  /*3830*/  LDG.E.U16 R4, desc[UR36][R4.64] ;  /* 0x0000002404047981 */ /* 0x000ea4000c1e1500 */
[----:B--2---:R-:W-:Y:S01]  /*3840*/  IMAD.U32 R18, R4, 0x10000, RZ ;  /* 0x0001000004127824 */ /* 0x004fe200078e00ff */
[----:B------:R-:W-:Y:S06]  /*3850*/  BRA `(.L_x_9446) ;  /* 0x0000000400887947 */ /* 0x000fec0003800000 */
.L_x_9458:
        /* <DEDUP_REMOVED lines=11> */
.L_x_9465:
        /* <DEDUP_REMOVED lines=20> */
.L_x_9467:
[----:B------:R-:W-:Y:S05]  /*3a50*/  BSYNC.RECONVERGENT B0 ;  /* 0x0000000000007941 */ /* 0x000fea0003800200 */
.L_x_9466:
[----:B------:R-:W-:Y:S01]  /*3a60*/  IMAD.SHL.U32 R0, R0, 0x100000, RZ ;  /* 0x0010000000007824 */ /* 0x000fe200078e00ff */
[----:B------:R-:W-:-:S04]  /*3a70*/  LEA R3, R3, 0x3b800000, 0x17 ;  /* 0x3b80000003037811 */ /* 0x000fc800078eb8ff */
[----:B------:R-:W-:Y:S01]  /*3a80*/  LOP3.LUT R18, R3, R0, R7, 0xfe, !PT ;  /* 0x0000000003127212 */ /* 0x000fe200078efe07 */
[----:B------:R-:W-:Y:S06]  /*3a90*/  BRA `(.L_x_9446) ;  /* 0x0000000000f87947 */ /* 0x000fec0003800000 */
.L_x_9464:
        /* <DEDUP_REMOVED lines=20> */
.L_x_9469:
[----:B------:R-:W-:Y:S05]  /*3be0*/  BSYNC.RECONVERGENT B0 ;  /* 0x0000000000007941 */ /* 0x000fea0003800200 */
.L_x_9468:
[----:B------:R-:W-:Y:S01]  /*3bf0*/  IMAD.SHL.U32 R0, R0, 0x200000, RZ ;  /* 0x0020000000007824 */ /* 0x000fe200078e00ff */
[----:B------:R-:W-:-:S04]  /*3c00*/  LEA R3, R3, 0x37800000, 0x17 ;  /* 0x3780000003037811 */ /* 0x000fc800078eb8ff */
[----:B------:R-:W-:Y:S01]  /*3c10*/  LOP3.LUT R18, R3, R0, R7, 0xfe, !PT ;  /* 0x0000000003127212 */ /* 0x000fe200078efe07 */
[----:B------:R-:W-:Y:S06]  /*3c20*/  BRA `(.L_x_9446) ;  /* 0x0000000000947947 */ /* 0x000fec0003800000 */
.L_x_9463:
        /* <DEDUP_REMOVED lines=14> */
.L_x_9451:
        /* <DEDUP_REMOVED lines=16> */
.L_x_9472:
[----:B------:R-:W-:Y:S01]  /*3e10*/  IMAD.MOV.U32 R18, RZ, RZ, RZ ;  /* 0x000000ffff127224 */ /* 0x000fe200078e00ff */
[----:B------:R-:W-:Y:S06]  /*3e20*/  BRA `(.L_x_9446) ;  /* 0x0000000000147947 */ /* 0x000fec0003800000 */
.L_x_9471:
[----:B------:R-:W2:Y:S02]  /*3e30*/  LDG.E.64 R4, desc[UR36][R4.64] ;  /* 0x0000002404047981 */ /* 0x000ea4000c1e1b00 */
[----:B--2---:R0:W2:Y:S01]  /*3e40*/  I2F.U64 R18, R4 ;  /* 0x0000000400127312 */ /* 0x0040a20000301000 */
[----:B------:R-:W-:Y:S05]  /*3e50*/  BRA `(.L_x_9446) ;  /* 0x0000000000087947 */ /* 0x000fea0003800000 */
.L_x_9470:
[----:B------:R-:W2:Y:S02]  /*3e60*/  LDG.E R4, desc[UR36][R4.64] ;  /* 0x0000002404047981 */ /* 0x000ea4000c1e1900 */
[----:B--2---:R-:W-:-:S07]  /*3e70*/  I2FP.F32.U32 R18, R4 ;  /* 0x0000000400127245 */ /* 0x004fce0000201000 */
.L_x_9446:
[----:B------:R-:W-:Y:S05]  /*3e80*/  BSYNC.RECONVERGENT B6 ;  /* 0x0000000000067941 */ /* 0x000fea0003800200 */
.L_x_9445:
[----:B------:R-:W-:Y:S01]  /*3e90*/  ISETP.GE.AND P2, PT, R27, R26, PT ;  /* 0x0000001a1b00720c */ /* 0x000fe20003f46270 */
[----:B------:R-:W-:Y:S01]  /*3ea0*/  BSSY.RECONVERGENT B0, `(.L_x_9473) ;  /* 0x000002f000007945 */ /* 0x000fe20003800200 */
[----:B------:R-:W-:-:S11]  /*3eb0*/  CS2R R6, SRZ ;  /* 0x0000000000067805 */ /* 0x000fd6000001ff00 */
[----:B------:R-:W-:Y:S05]  /*3ec0*/  @P2 BRA `(.L_x_9474) ;  /* 0x0000000000b02947 */ /* 0x000fea0003800000 */
[----:B01-3-5:R-:W-:Y:S01]  /*3ed0*/  FSETP.NAN.FTZ.AND P0, PT, |R16|, |R16|, PT ;  /* 0x400000101000720b */ /* 0x02bfe20003f18200 */
[----:B------:R-:W-:Y:S01]  /*3ee0*/  IMAD.MOV.U32 R7, RZ, RZ, 0x7fc00000 ;  /* 0x7fc00000ff077424 */ /* 0x000fe200078e00ff */
[----:B------:R-:W-:Y:S01]  /*3ef0*/  FSETP.NAN.FTZ.AND P1, PT, |R17|, |R17|, PT ;  /* 0x400000111100720b */ /* 0x000fe20003f38200 */
[----:B------:R-:W-:-:S03]  /*3f00*/  IMAD.MOV.U32 R6, RZ, RZ, 0x7fc00000 ;  /* 0x7fc00000ff067424 */ /* 0x000fc600078e00ff */
[----:B------:R-:W-:-:S13]  /*3f10*/  PLOP3.LUT P0, PT, P0, P1, PT, 0xf8, 0x8f ;  /* 0x00000000008f781c */ /* 0x000fda0000703f70 */
[----:B------:R-:W-:Y:S05]  /*3f20*/  @P0 BRA `(.L_x_9474) ;  /* 0x0000000000980947 */ /* 0x000fea0003800000 */
[C---:B------:R-:W-:Y:S01]  /*3f30*/  FSETP.NEU.FTZ.AND P3, PT, |R16|.reuse, +INF , PT ;  /* 0x7f8000001000780b */ /* 0x040fe20003f7d200 */
[C---:B------:R-:W-:Y:S01]  /*3f40*/  FADD.FTZ R0, |R16|.reuse, -RZ ;  /* 0x800000ff10007221 */ /* 0x040fe20000010200 */
[C---:B------:R-:W-:Y:S01]  /*3f50*/  FSETP.NEU.FTZ.AND P1, PT, |R17|.reuse, +INF , PT ;  /* 0x7f8000001100780b */ /* 0x040fe20003f3d200 */
[----:B------:R-:W-:Y:S01]  /*3f60*/  FADD.FTZ R3, |R17|, -RZ ;  /* 0x800000ff11037221 */ /* 0x000fe20000010200 */
[----:B------:R-:W-:Y:S01]  /*3f70*/  FSETP.NEU.FTZ.AND P0, PT, |R16|, +INF , PT ;  /* 0x7f8000001000780b */ /* 0x000fe20003f1d200 */
[----:B------:R-:W-:Y:S02]  /*3f80*/  IMAD.MOV.U32 R7, RZ, RZ, 0x7fc00000 ;  /* 0x7fc00000ff077424 */ /* 0x000fe400078e00ff */
[----:B------:R-:W-:-:S08]  /*3f90*/  IMAD.MOV.U32 R6, RZ, RZ, 0x7fc00000 ;  /* 0x7fc00000ff067424 */ /* 0x000fd000078e00ff */
[----:B------:R-:W-:Y:S05]  /*3fa0*/  @!P1 BRA !P3, `(.L_x_9474) ;  /* 0x0000000000789947 */ /* 0x000fea0005800000 */
[----:B------:R-:W-:Y:S02]  /*3fb0*/  PLOP3.LUT P0, PT, P0, P1, PT, 0x2f, 0xf2 ;  /* 0x0000000000f2781c */ /* 0x000fe40000702577 */
[----:B------:R-:W-:-:S11]  /*3fc0*/  CS2R R6, SRZ ;  /* 0x0000000000067805 */ /* 0x000fd6000001ff00 */
[----:B------:R-:W-:Y:S05]  /*3fd0*/  @P0 BRA `(.L_x_9474) ;  /* 0x00000000006c0947 */ /* 0x000fea0003800000 */
[----:B------:R-:W-:-:S13]  /*3fe0*/  FSETP.GE.FTZ.AND P0, PT, |R16|, |R17|, PT ;  /* 0x400000111000720b */ /* 0x000fda0003f16200 */
[----:B------:R-:W-:Y:S05]  /*3ff0*/  @!P0 BRA `(.L_x_9475) ;  /* 0x0000000000448947 */ /* 0x000fea0003800000 */
[----:B------:R-:W-:Y:S02]  /*4000*/  FSETP.NEU.FTZ.AND P0, PT, |R16|, RZ, PT ;  /* 0x000000ff1000720b */ /* 0x000fe40003f1d200 */
[----:B------:R-:W-:-:S04]  /*4010*/  FSETP.NEU.FTZ.AND P1, PT, |R17|, RZ, PT ;  /* 0x000000ff1100720b */ /* 0x000fc80003f3d200 */
        /* <DEDUP_REMOVED lines=15> */
.L_x_9475:
        /* <DEDUP_REMOVED lines=8> */
.L_x_9474:
[----:B------:R-:W-:Y:S05]  /*4190*/  BSYNC.RECONVERGENT B0 ;  /* 0x0000000000007941 */ /* 0x000fea0003800200 */
.L_x_9473:
[----:B------:R-:W-:Y:S01]  /*41a0*/  VIADD R29, R27, 0x80 ;  /* 0x000000801b1d7836 */ /* 0x000fe20000000000 */
[----:B------:R-:W-:Y:S01]  /*41b0*/  BSSY.RECONVERGENT B0, `(.L_x_9476) ;  /* 0x0000030000007945 */ /* 0x000fe20003800200 */
[----:B01-3-5:R-:W-:-:S03]  /*41c0*/  CS2R R16, SRZ ;  /* 0x0000000000107805 */ /* 0x02bfc6000001ff00 */
[----:B------:R-:W-:-:S13]  /*41d0*/  ISETP.GE.AND P0, PT, R29, R26, PT ;  /* 0x0000001a1d00720c */ /* 0x000fda0003f06270 */
[----:B------:R-:W-:Y:S05]  /*41e0*/  @P0 BRA `(.L_x_9477) ;  /* 0x0000000000b00947 */ /* 0x000fea0003800000 */
[----:B--2---:R-:W-:Y:S01]  /*41f0*/  FSETP.NAN.FTZ.AND P0, PT, |R24|, |R24|, PT ;  /* 0x400000181800720b */ /* 0x004fe20003f18200 */
        /* <DEDUP_REMOVED lines=19> */
[----:B------:R-:W-:-:S13]  /*4330*/  FSETP.NEU.FTZ.AND P0, PT, |R25|, RZ, PT ;  /* 0x000000ff1900720b */ /* 0x000fda0003f1d200 */
        /* <DEDUP_REMOVED lines=10> */
.L_x_9479:
[----:B------:R-:W0:Y:S08]  /*43e0*/  MUFU.RCP R16, R0 ;  /* 0x0000000000107308 */ /* 0x000e300000001000 */
[----:B------:R-:W1:Y:S01]  /*43f0*/  MUFU.RCP R17, R3 ;  /* 0x0000000300117308 */ /* 0x000e620000001000 */
[----:B0-----:R-:W-:Y:S01]  /*4400*/  FADD.FTZ R16, R16, -RZ ;  /* 0x800000ff10107221 */ /* 0x001fe20000010000 */
[----:B-1----:R-:W-:Y:S01]  /*4410*/  FMUL.FTZ R17, RZ, R17 ;  /* 0x00000011ff117220 */ /* 0x002fe20000410000 */
[----:B------:R-:W-:Y:S06]  /*4420*/  BRA `(.L_x_9477) ;  /* 0x0000000000207947 */ /* 0x000fec0003800000 */
.L_x_9478:
        /* <DEDUP_REMOVED lines=8> */
.L_x_9477:
[----:B------:R-:W-:Y:S05]  /*44b0*/  BSYNC.RECONVERGENT B0 ;  /* 0x0000000000007941 */ /* 0x000fea0003800200 */
.L_x_9476:
[----:B------:R-:W-:Y:S01]  /*44c0*/  VIADD R3, R27, 0x100 ;  /* 0x000001001b037836 */ /* 0x000fe20000000000 */
[----:B------:R-:W-:Y:S01]  /*44d0*/  BSSY.RECONVERGENT B0, `(.L_x_9480) ;  /* 0x0000030000007945 */ /* 0x000fe20003800200 */
[----:B--2---:R-:W-:-:S03]  /*44e0*/  CS2R R24, SRZ ;  /* 0x0000000000187805 */ /* 0x004fc6000001ff00 */
[----:B------:R-:W-:-:S13]  /*44f0*/  ISETP.GE.AND P0, PT, R3, R26, PT ;  /* 0x0000001a0300720c */ /* 0x000fda0003f06270 */
[----:B------:R-:W-:Y:S05]  /*4500*/  @P0 BRA `(.L_x_9481) ;  /* 0x0000000000b00947 */ /* 0x000fea0003800000 */
[----:B------:R-:W-:Y:S01]  /*4510*/  FSETP.NAN.FTZ.AND P0, PT, |R22|, |R22|, PT ;  /* 0x400000161600720b */ /* 0x000fe20003f18200 */
        /* <DEDUP_REMOVED lines=30> */
.L_x_9483:
[----:B------:R-:W0:Y:S08]  /*4700*/  MUFU.RCP R24, R0 ;  /* 0x0000000000187308 */ /* 0x000e300000001000 */
[----:B------:R-:W1:Y:S01]  /*4710*/  MUFU.RCP R25, R3 ;  /* 0x0000000300197308 */ /* 0x000e620000001000 */
[----:B0-----:R-:W-:Y:S01]  /*4720*/  FADD.FTZ R24, R24, -RZ ;  /* 0x800000ff18187221 */ /* 0x001fe20000010000 */
[----:B-1----:R-:W-:Y:S01]  /*4730*/  FMUL.FTZ R25, RZ, R25 ;  /* 0x00000019ff197220 */ /* 0x002fe20000410000 */
[----:B------:R-:W-:Y:S06]  /*4740*/  BRA `(.L_x_9481) ;  /* 0x0000000000207947 */ /* 0x000fec0003800000 */
.L_x_9482:
        /* <DEDUP_REMOVED lines=8> */
.L_x_9481:
[----:B------:R-:W-:Y:S05]  /*47d0*/  BSYNC.RECONVERGENT B0 ;  /* 0x0000000000007941 */ /* 0x000fea0003800200 */
.L_x_9480:
[----:B------:R-:W-:Y:S01]  /*47e0*/  VIADD R3, R27, 0x180 ;  /* 0x000001801b037836 */ /* 0x000fe20000000000 */
[----:B------:R-:W-:Y:S01]  /*47f0*/  BSSY.RECONVERGENT B0, `(.L_x_9484) ;  /* 0x0000030000007945 */ /* 0x000fe20003800200 */
[----:B------:R-:W-:-:S03]  /*4800*/  CS2R R22, SRZ ;  /* 0x0000000000167805 */ /* 0x000fc6000001ff00 */
        /* <DEDUP_REMOVED lines=33> */
.L_x_9487:
[----:B------:R-:W0:Y:S08]  /*4a20*/  MUFU.RCP R22, R0 ;  /* 0x0000000000167308 */ /* 0x000e300000001000 */
[----:B------:R-:W1:Y:S01]  /*4a30*/  MUFU.RCP R23, R3 ;  /* 0x0000000300177308 */ /* 0x000e620000001000 */
[----:B0-----:R-:W-:Y:S01]  /*4a40*/  FADD.FTZ R22, R22, -RZ ;  /* 0x800000ff16167221 */ /* 0x001fe20000010000 */
[----:B-1----:R-:W-:Y:S01]  /*4a50*/  FMUL.FTZ R23, RZ, R23 ;  /* 0x00000017ff177220 */ /* 0x002fe20000410000 */
[----:B------:R-:W-:Y:S06]  /*4a60*/  BRA `(.L_x_9485) ;  /* 0x0000000000207947 */ /* 0x000fec0003800000 */
.L_x_9486:
        /* <DEDUP_REMOVED lines=8> */
.L_x_9485:
[----:B------:R-:W-:Y:S05]  /*4af0*/  BSYNC.RECONVERGENT B0 ;  /* 0x0000000000007941 */ /* 0x000fea0003800200 */
.L_x_9484:
[----:B------:R-:W0:Y:S01]  /*4b00*/  LDC.U8 R18, c[0x0][0x3a4] ;  /* 0x0000e900ff127b82 */ /* 0x000e220000000000 */
[----:B------:R-:W-:Y:S04]  /*4b10*/  BSSY.RECONVERGENT B6, `(.L_x_9488) ;  /* 0x00000fd000067945 */ /* 0x000fe80003800200 */
[----:B------:R-:W-:Y:S05]  /*4b20*/  @P2 BRA `(.L_x_9489) ;  /* 0x0000000c00ec2947 */ /* 0x000fea0003800000 */
[----:B------:R-:W1:Y:S01]  /*4b30*/  LDCU UR4, c[0x0][0x3a8] ;  /* 0x00007500ff0477ac */ /* 0x000e620008000800 */
[----:B------:R-:W2:Y:S01]  /*4b40*/  LDC.64 R8, c[0x0][0x388] ;  /* 0x0000e200ff087b82 */ /* 0x000ea20000000a00 */
[----:B------:R-:W-:Y:S01]  /*4b50*/  IMAD R0, R2, 0x200, R27 ;  /* 0x0000020002007824 */ /* 0x000fe200078e021b */
[----:B0---4-:R-:W-:-:S03]  /*4b60*/  PRMT R4, R18, 0x9910, RZ ;  /* 0x0000991012047816 */ /* 0x011fc600000000ff */
        /* <DEDUP_REMOVED lines=14> */
[----:B------:R-:W0:Y:S01]  /*4c50*/  F2I.FTZ.TRUNC.NTZ R3, R6 ;  /* 0x0000000600037305 */ /* 0x000e22000021f100 */
[----:B------:R-:W-:Y:S01]  /*4c60*/  IMAD.MOV.U32 R27, RZ, RZ, R29 ;  /* 0x000000ffff1b7224 */ /* 0x000fe200078e001d */
[----:B0-----:R2:W-:Y:S01]  /*4c70*/  STG.E.U8 desc[UR36][R8.64], R3 ;  /* 0x0000000308007986 */ /* 0x0015e2000c101124 */
[----:B------:R-:W-:Y:S05]  /*4c80*/  BRA `(.L_x_9489) ;  /* 0x0000000c00947947 */ /* 0x000fea0003800000 */
.L_x_9493:
[----:B------:R-:W0:Y:S01]  /*4c90*/  F2I.S64.TRUNC R6, R6 ;  /* 0x0000000600067311 */ /* 0x000e22000020d900 */
[----:B------:R-:W-:Y:S02]  /*4ca0*/  IMAD.MOV.U32 R27, RZ, RZ, R29 ;  /* 0x000000ffff1b7224 */ /* 0x000fe400078e001d */
[----:B0-----:R-:W-:-:S05]  /*4cb0*/  IMAD.MOV.U32 R3, RZ, RZ, R6 ;  /* 0x000000ffff037224 */ /* 0x001fca00078e0006 */
[----:B------:R1:W-:Y:S01]  /*4cc0*/  STG.E.U8 desc[UR36][R8.64], R3 ;  /* 0x0000000308007986 */ /* 0x0003e2000c101124 */
[----:B------:R-:W-:Y:S05]  /*4cd0*/  BRA `(.L_x_9489) ;  /* 0x0000000c00807947 */ /* 0x000fea0003800000 */
.L_x_9492:
[----:B------:R-:W-:-:S13]  /*4ce0*/  ISETP.NE.AND P0, PT, R0, 0x2, PT ;  /* 0x000000020000780c */ /* 0x000fda0003f05270 */
[----:B------:R-:W-:Y:S05]  /*4cf0*/  @!P0 BRA `(.L_x_9495) ;  /* 0x0000000000308947 */ /* 0x000fea0003800000 */
[----:B------:R-:W-:-:S13]  /*4d00*/  ISETP.NE.AND P0, PT, R0, 0x3, PT ;  /* 0x000000030000780c */ /* 0x000fda0003f05270 */
[----:B------:R-:W-:Y:S05]  /*4d10*/  @!P0 BRA `(.L_x_9496) ;  /* 0x0000000000188947 */ /* 0x000fea0003800000 */
[----:B------:R-:W-:-:S13]  /*4d20*/  ISETP.NE.AND P0, PT, R0, 0x4, PT ;  /* 0x000000040000780c */ /* 0x000fda0003f05270 */
[----:B------:R-:W-:Y:S05]  /*4d30*/  @P0 BRA `(.L_x_9494) ;  /* 0x0000000800c40947 */ /* 0x000fea0003800000 */
[----:B------:R-:W0:Y:S01]  /*4d40*/  F2I.S64.TRUNC R6, R6 ;  /* 0x0000000600067311 */ /* 0x000e22000020d900 */
[----:B------:R-:W-:Y:S01]  /*4d50*/  IMAD.MOV.U32 R27, RZ, RZ, R29 ;  /* 0x000000ffff1b7224 */ /* 0x000fe200078e001d */
[----:B0-----:R0:W-:Y:S01]  /*4d60*/  STG.E.64 desc[UR36][R8.64], R6 ;  /* 0x0000000608007986 */ /* 0x0011e2000c101b24 */
[----:B------:R-:W-:Y:S05]  /*4d70*/  BRA `(.L_x_9489) ;  /* 0x0000000c00587947 */ /* 0x000fea0003800000 */
.L_x_9496:
[----:B------:R-:W0:Y:S01]  /*4d80*/  F2I.FTZ.TRUNC.NTZ R3, R6 ;  /* 0x0000000600037305 */ /* 0x000e22000021f100 */
[----:B------:R-:W-:Y:S01]  /*4d90*/  IMAD.MOV.U32 R27, RZ, RZ, R29 ;  /* 0x000000ffff1b7224 */ /* 0x000fe200078e001d */
[----:B0-----:R0:W-:Y:S01]  /*4da0*/  STG.E desc[UR36][R8.64], R3 ;  /* 0x0000000308007986 */ /* 0x0011e2000c101924 */
[----:B------:R-:W-:Y:S05]  /*4db0*/  BRA `(.L_x_9489) ;  /* 0x0000000c00487947 */ /* 0x000fea0003800000 */
.L_x_9495:
[----:B------:R-:W0:Y:S01]  /*4dc0*/  F2I.FTZ.TRUNC.NTZ R3, R6 ;  /* 0x0000000600037305 */ /* 0x000e22000021f100 */
[----:B------:R-:W-:Y:S01]  /*4dd0*/  IMAD.MOV.U32 R27, RZ, RZ, R29 ;  /* 0x000000ffff1b7224 */ /* 0x000fe200078e001d */
[----:B0-----:R3:W-:Y:S01]  /*4de0*/  STG.E.U16 desc[UR36][R8.64], R3 ;  /* 0x0000000308007986 */ /* 0x0017e2000c101524 */
[----:B------:R-:W-:Y:S05]  /*4df0*/  BRA `(.L_x_9489) ;  /* 0x0000000c00387947 */ /* 0x000fea0003800000 */
.L_x_9491:
[----:B------:R-:W-:-:S13]  /*4e00*/  ISETP.GT.AND P0, PT, R0, 0x6, PT ;  /* 0x000000060000780c */ /* 0x000fda0003f04270 */
[----:B------:R-:W-:Y:S05]  /*4e10*/  @P0 BRA `(.L_x_9497) ;  /* 0x00000000002c0947 */ /* 0x000fea0003800000 */
[----:B------:R-:W-:-:S13]  /*4e20*/  ISETP.NE.AND P0, PT, R0, 0x5, PT ;  /* 0x000000050000780c */ /* 0x000fda0003f05270 */
[----:B------:R-:W-:Y:S05]  /*4e30*/  @!P0 BRA `(.L_x_9498) ;  /* 0x0000000000148947 */ /* 0x000fea0003800000 */
[----:B------:R-:W-:-:S13]  /*4e40*/  ISETP.NE.AND P0, PT, R0, 0x6, PT ;  /* 0x000000060000780c */ /* 0x000fda0003f05270 */
[----:B------:R-:W-:Y:S05]  /*4e50*/  @P0 BRA `(.L_x_9494) ;  /* 0x00000008007c0947 */ /* 0x000fea0003800000 */
[----:B------:R0:W-:Y:S01]  /*4e60*/  STG.E desc[UR36][R8.64], R6 ;  /* 0x0000000608007986 */ /* 0x0001e2000c101924 */
[----:B------:R-:W-:Y:S01]  /*4e70*/  IMAD.MOV.U32 R27, RZ, RZ, R29 ;  /* 0x000000ffff1b7224 */ /* 0x000fe200078e001d */
[----:B------:R-:W-:Y:S06]  /*4e80*/  BRA `(.L_x_9489) ;  /* 0x0000000c00147947 */ /* 0x000fec0003800000 */
.L_x_9498:
[----:B------:R-:W-:Y:S01]  /*4e90*/  F2FP.F16.F32.PACK_AB R6, RZ, R6 ;  /* 0x00000006ff06723e */ /* 0x000fe200000000ff */
[----:B------:R-:W-:-:S04]  /*4ea0*/  IMAD.MOV.U32 R27, RZ, RZ, R29 ;  /* 0x000000ffff1b7224 */ /* 0x000fc800078e001d */
[----:B------:R0:W-:Y:S01]  /*4eb0*/  STG.E.U16 desc[UR36][R8.64], R6 ;  /* 0x0000000608007986 */ /* 0x0001e2000c101524 */
[----:B------:R-:W-:Y:S05]  /*4ec0*/  BRA `(.L_x_9489) ;  /* 0x0000000c00047947 */ /* 0x000fea0003800000 */
.L_x_9497:
[----:B------:R-:W-:-:S13]  /*4ed0*/  ISETP.NE.AND P0, PT, R0, 0x7, PT ;  /* 0x000000070000780c */ /* 0x000fda0003f05270 */
[----:B------:R-:W-:Y:S05]  /*4ee0*/  @!P0 BRA `(.L_x_9499) ;  /* 0x00000000002c8947 */ /* 0x000fea0003800000 */
[----:B------:R-:W-:-:S13]  /*4ef0*/  ISETP.NE.AND P0, PT, R0, 0x8, PT ;  /* 0x000000080000780c */ /* 0x000fda0003f05270 */
[----:B------:R-:W-:Y:S05]  /*4f00*/  @!P0 BRA `(.L_x_9500) ;  /* 0x0000000000148947 */ /* 0x000fea0003800000 */
[----:B------:R-:W-:-:S13]  /*4f10*/  ISETP.NE.AND P0, PT, R0, 0x9, PT ;  /* 0x000000090000780c */ /* 0x000fda0003f05270 */
[----:B------:R-:W-:Y:S05]  /*4f20*/  @P0 BRA `(.L_x_9494) ;  /* 0x0000000800480947 */ /* 0x000fea0003800000 */
[----:B------:R0:W-:Y:S01]  /*4f30*/  STG.E.64 desc[UR36][R8.64], R6 ;  /* 0x0000000608007986 */ /* 0x0001e2000c101b24 */
[----:B------:R-:W-:Y:S01]  /*4f40*/  IMAD.MOV.U32 R27, RZ, RZ, R29 ;  /* 0x000000ffff1b7224 */ /* 0x000fe200078e001d */
[----:B------:R-:W-:Y:S06]  /*4f50*/  BRA `(.L_x_9489) ;  /* 0x0000000800e07947 */ /* 0x000fec0003800000 */
.L_x_9500:
[----:B------:R-:W-:Y:S01]  /*4f60*/  F2FP.F16.F32.PACK_AB R7, R7, R6 ;  /* 0x000000060707723e */ /* 0x000fe200000000ff */
[----:B------:R-:W-:-:S04]  /*4f70*/  IMAD.MOV.U32 R27, RZ, RZ, R29 ;  /* 0x000000ffff1b7224 */ /* 0x000fc800078e001d */
[----:B------:R0:W-:Y:S01]  /*4f80*/  STG.E desc[UR36][R8.64], R7 ;  /* 0x0000000708007986 */ /* 0x0001e2000c101924 */
[----:B------:R-:W-:Y:S05]  /*4f90*/  BRA `(.L_x_9489) ;  /* 0x0000000800d07947 */ /* 0x000fea0003800000 */
.L_x_9499:
[----:B------:R-:W-:Y:S01]  /*4fa0*/  FMUL.FTZ R4, R6, 1 ;  /* 0x3f80000006047820 */ /* 0x000fe20000410000 */
[----:B------:R-:W-:-:S05]  /*4fb0*/  IMAD.MOV.U32 R27, RZ, RZ, R29 ;  /* 0x000000ffff1b7224 */ /* 0x000fca00078e001d */
[----:B------:R-:W0:Y:S02]  /*4fc0*/  F2F.F64.F32 R4, R4 ;  /* 0x0000000400047310 */ /* 0x000e240000201800 */
[----:B0-----:R0:W-:Y:S01]  /*4fd0*/  STG.E.64 desc[UR36][R8.64], R4 ;  /* 0x0000000408007986 */ /* 0x0011e2000c101b24 */
[----:B------:R-:W-:Y:S05]  /*4fe0*/  BRA `(.L_x_9489) ;  /* 0x0000000800bc7947 */ /* 0x000fea0003800000 */
.L_x_9490:
        /* <DEDUP_REMOVED lines=8> */
[----:B------:R-:W-:Y:S01]  /*5070*/  FSETP.NEU.FTZ.AND P0, PT, R6, RZ, PT ;  /* 0x000000ff0600720b */ /* 0x000fe20003f1d000 */
[----:B------:R-:W-:Y:S01]  /*5080*/  IMAD.MOV.U32 R27, RZ, RZ, R29 ;  /* 0x000000ffff1b7224 */ /* 0x000fe200078e001d */
[----:B------:R-:W-:-:S04]  /*5090*/  FSETP.NEU.FTZ.AND P1, PT, R7, RZ, PT ;  /* 0x000000ff0700720b */ /* 0x000fc80003f3d000 */
[----:B------:R-:W-:-:S04]  /*50a0*/  PLOP3.LUT P0, PT, P0, P1, PT, 0xf8, 0x8f ;  /* 0x00000000008f781c */ /* 0x000fc80000703f70 */
[----:B------:R-:W-:-:S05]  /*50b0*/  SEL R3, RZ, 0x1, !P0 ;  /* 0x00000001ff037807 */ /* 0x000fca0004000000 */
[----:B------:R0:W-:Y:S01]  /*50c0*/  STG.E.U8 desc[UR36][R8.64], R3 ;  /* 0x0000000308007986 */ /* 0x0001e2000c101124 */
[----:B------:R-:W-:Y:S05]  /*50d0*/  BRA `(.L_x_9489) ;  /* 0x0000000800807947 */ /* 0x000fea0003800000 */
.L_x_9503:
[----:B------:R-:W-:Y:S01]  /*50e0*/  FMUL.FTZ R4, R6, 1 ;  /* 0x3f80000006047820 */ /* 0x000fe20000410000 */
[----:B------:R-:W-:Y:S01]  /*50f0*/  FMUL.FTZ R7, R7, 1 ;  /* 0x3f80000007077820 */ /* 0x000fe20000410000 */
[----:B------:R-:W-:-:S04]  /*5100*/  IMAD.MOV.U32 R27, RZ, RZ, R29 ;  /* 0x000000ffff1b7224 */ /* 0x000fc800078e001d */
[----:B------:R-:W-:Y:S08]  /*5110*/  F2F.F64.F32 R4, R4 ;  /* 0x0000000400047310 */ /* 0x000ff00000201800 */
[----:B------:R-:W0:Y:S02]  /*5120*/  F2F.F64.F32 R6, R7 ;  /* 0x0000000700067310 */ /* 0x000e240000201800 */
[----:B0-----:R0:W-:Y:S01]  /*5130*/  STG.E.128 desc[UR36][R8.64], R4 ;  /* 0x0000000408007986 */ /* 0x0011e2000c101d24 */
[----:B------:R-:W-:Y:S05]  /*5140*/  BRA `(.L_x_9489) ;  /* 0x0000000800647947 */ /* 0x000fea0003800000 */
.L_x_9502:
        /* <DEDUP_REMOVED lines=18> */
.L_x_9507:
[----:B------:R-:W-:Y:S05]  /*5270*/  BSYNC.RECONVERGENT B0 ;  /* 0x0000000000007941 */ /* 0x000fea0003800200 */
.L_x_9506:
[----:B------:R-:W-:Y:S01]  /*5280*/  LOP3.LUT R5, R0, 0x80, R5, 0xf8, !PT ;  /* 0x0000008000057812 */ /* 0x000fe200078ef805 */
[----:B------:R-:W-:-:S04]  /*5290*/  IMAD.MOV.U32 R27, RZ, RZ, R29 ;  /* 0x000000ffff1b7224 */ /* 0x000fc800078e001d */
[----:B------:R0:W-:Y:S01]  /*52a0*/  STG.E.U8 desc[UR36][R8.64], R5 ;  /* 0x0000000508007986 */ /* 0x0001e2000c101124 */
[----:B------:R-:W-:Y:S05]  /*52b0*/  BRA `(.L_x_9489) ;  /* 0x0000000800087947 */ /* 0x000fea0003800000 */
.L_x_9505:
        /* <DEDUP_REMOVED lines=14> */
.L_x_9509:
[----:B------:R-:W-:Y:S05]  /*53a0*/  BSYNC.RECONVERGENT B0 ;  /* 0x0000000000007941 */ /* 0x000fea0003800200 */
.L_x_9508:
[----:B------:R-:W-:Y:S01]  /*53b0*/  LOP3.LUT R3, R0, 0x80, R5, 0xf8, !PT ;  /* 0x0000008000037812 */ /* 0x000fe200078ef805 */
[----:B------:R-:W-:-:S04]  /*53c0*/  IMAD.MOV.U32 R27, RZ, RZ, R29 ;  /* 0x000000ffff1b7224 */ /* 0x000fc800078e001d */
[----:B------:R0:W-:Y:S01]  /*53d0*/  STG.E.U8 desc[UR36][R8.64], R3 ;  /* 0x0000000308007986 */ /* 0x0001e2000c101124 */
[----:B------:R-:W-:Y:S05]  /*53e0*/  BRA `(.L_x_9489) ;  /* 0x0000000400bc7947 */ /* 0x000fea0003800000 */
.L_x_9504:
[----:B------:R-:W-:Y:S01]  /*53f0*/  F2FP.BF16.F32.PACK_AB R6, RZ, R6 ;  /* 0x00000006ff06723e */ /* 0x000fe200000010ff */
[----:B------:R-:W-:-:S04]  /*5400*/  IMAD.MOV.U32 R27, RZ, RZ, R29 ;  /* 0x000000ffff1b7224 */ /* 0x000fc800078e001d */
[----:B------:R0:W-:Y:S01]  /*5410*/  STG.E.U16 desc[UR36][R8.64], R6 ;  /* 0x0000000608007986 */ /* 0x0001e2000c101524 */
[----:B------:R-:W-:Y:S05]  /*5420*/  BRA `(.L_x_9489) ;  /* 0x0000000400ac7947 */ /* 0x000fea0003800000 */
.L_x_9501:
        /* <DEDUP_REMOVED lines=8> */
[----:B------:R-:W0:Y:S01]  /*54b0*/  F2I.FTZ.U32.TRUNC.NTZ R3, R6 ;  /* 0x0000000600037305 */ /* 0x000e22000021f000 */
[----:B------:R-:W-:Y:S01]  /*54c0*/  IMAD.MOV.U32 R27, RZ, RZ, R29 ;  /* 0x000000ffff1b7224 */ /* 0x000fe200078e001d */
[----:B0-----:R0:W-:Y:S01]  /*54d0*/  STG.E.U16 desc[UR36][R8.64], R3 ;  /* 0x0000000308007986 */ /* 0x0011e2000c101524 */
[----:B------:R-:W-:Y:S05]  /*54e0*/  BRA `(.L_x_9489) ;  /* 0x00000004007c7947 */ /* 0x000fea0003800000 */
.L_x_9512:
[----:B------:R-:W-:Y:S01]  /*54f0*/  LOP3.LUT R0, R6, 0x7fffffff, RZ, 0xc0, !PT ;  /* 0x7fffffff06007812 */ /* 0x000fe200078ec0ff */
[----:B------:R-:W-:Y:S01]  /*5500*/  BSSY.RECONVERGENT B0, `(.L_x_9513) ;  /* 0x0000013000007945 */ /* 0x000fe20003800200 */
[----:B------:R-:W-:Y:S02]  /*5510*/  IMAD.MOV.U32 R4, RZ, RZ, 0x80 ;  /* 0x00000080ff047424 */ /* 0x000fe400078e00ff */
        /* <DEDUP_REMOVED lines=9> */
.L_x_9515:
[----:B------:R-:W-:-:S04]  /*55b0*/  SHF.R.U32.HI R0, RZ, 0x14, R6 ;  /* 0x00000014ff007819 */ /* 0x000fc80000011606 */
[----:B------:R-:W-:-:S04]  /*55c0*/  LOP3.LUT R3, R0, 0x1, RZ, 0xc0, !PT ;  /* 0x0000000100037812 */ /* 0x000fc800078ec0ff */
[----:B------:R-:W-:-:S04]  /*55d0*/  IADD3 R0, PT, PT, R6, 0x487ffff, R3 ;  /* 0x0487ffff06007810 */ /* 0x000fc80007ffe003 */
[----:B------:R-:W-:-:S04]  /*55e0*/  SHF.R.U32.HI R0, RZ, 0x14, R0 ;  /* 0x00000014ff007819 */ /* 0x000fc80000011600 */
[----:B------:R-:W-:-:S07]  /*55f0*/  LOP3.LUT R0, R0, 0xff, RZ, 0xc0, !PT ;  /* 0x000000ff00007812 */ /* 0x000fce00078ec0ff */
.L_x_9516:
[----:B------:R-:W-:-:S04]  /*5600*/  SHF.R.U32.HI R3, RZ, 0x18, R6 ;  /* 0x00000018ff037819 */ /* 0x000fc80000011606 */
[----:B------:R-:W-:-:S04]  /*5610*/  LOP3.LUT R0, R0, 0x80, R3, 0xf8, !PT ;  /* 0x0000008000007812 */ /* 0x000fc800078ef803 */
[----:B------:R-:W-:-:S07]  /*5620*/  PRMT R4, R0, 0x7610, R4 ;  /* 0x0000761000047816 */ /* 0x000fce0000000004 */
.L_x_9514:
[----:B------:R-:W-:Y:S05]  /*5630*/  BSYNC.RECONVERGENT B0 ;  /* 0x0000000000007941 */ /* 0x000fea0003800200 */
.L_x_9513:
[----:B------:R0:W-:Y:S01]  /*5640*/  STG.E.U8 desc[UR36][R8.64], R4 ;  /* 0x0000000408007986 */ /* 0x0001e2000c101124 */
[----:B------:R-:W-:Y:S01]  /*5650*/  IMAD.MOV.U32 R27, RZ, RZ, R29 ;  /* 0x000000ffff1b7224 */ /* 0x000fe200078e001d */
[----:B------:R-:W-:Y:S06]  /*5660*/  BRA `(.L_x_9489) ;  /* 0x00000004001c7947 */ /* 0x000fec0003800000 */
.L_x_9511:
        /* <DEDUP_REMOVED lines=12> */
.L_x_9519:
[----:B------:R-:W-:-:S04]  /*5730*/  SHF.R.U32.HI R0, RZ, 0x15, R6 ;  /* 0x00000015ff007819 */ /* 0x000fc80000011606 */
[----:B------:R-:W-:-:S04]  /*5740*/  LOP3.LUT R3, R0, 0x1, RZ, 0xc0, !PT ;  /* 0x0000000100037812 */ /* 0x000fc800078ec0ff */
[----:B------:R-:W-:-:S04]  /*5750*/  IADD3 R0, PT, PT, R6, 0x88fffff, R3 ;  /* 0x088fffff06007810 */ /* 0x000fc80007ffe003 */
[----:B------:R-:W-:-:S04]  /*5760*/  SHF.R.U32.HI R0, RZ, 0x15, R0 ;  /* 0x00000015ff007819 */ /* 0x000fc80000011600 */
[----:B------:R-:W-:-:S07]  /*5770*/  LOP3.LUT R0, R0, 0xff, RZ, 0xc0, !PT ;  /* 0x000000ff00007812 */ /* 0x000fce00078ec0ff */
.L_x_9520:
[----:B------:R-:W-:-:S04]  /*5780*/  SHF.R.U32.HI R3, RZ, 0x18, R6 ;  /* 0x00000018ff037819 */ /* 0x000fc80000011606 */
[----:B------:R-:W-:-:S04]  /*5790*/  LOP3.LUT R0, R0, 0x80, R3, 0xf8, !PT ;  /* 0x0000008000007812 */ /* 0x000fc800078ef803 */
[----:B------:R-:W-:-:S07]  /*57a0*/  PRMT R4, R0, 0x7610, R4 ;  /* 0x0000761000047816 */ /* 0x000fce0000000004 */
.L_x_9518:
[----:B------:R-:W-:Y:S05]  /*57b0*/  BSYNC.RECONVERGENT B0 ;  /* 0x0000000000007941 */ /* 0x000fea0003800200 */
.L_x_9517:
[----:B------:R0:W-:Y:S01]  /*57c0*/  STG.E.U8 desc[UR36][R8.64], R4 ;  /* 0x0000000408007986 */ /* 0x0001e2000c101124 */
[----:B------:R-:W-:Y:S01]  /*57d0*/  IMAD.MOV.U32 R27, RZ, RZ, R29 ;  /* 0x000000ffff1b7224 */ /* 0x000fe200078e001d */
[----:B------:R-:W-:Y:S06]  /*57e0*/  BRA `(.L_x_9489) ;  /* 0x0000000000bc7947 */ /* 0x000fec0003800000 */
.L_x_9510:
[----:B------:R-:W-:-:S13]  /*57f0*/  ISETP.NE.AND P0, PT, R0, 0x1c, PT ;  /* 0x0000001c0000780c */ /* 0x000fda0003f05270 */
[----:B------:R-:W-:Y:S05]  /*5800*/  @!P0 BRA `(.L_x_9521) ;  /* 0x0000000000a88947 */ /* 0x000fea0003800000 */
[----:B------:R-:W-:-:S13]  /*5810*/  ISETP.NE.AND P0, PT, R0, 0x1d, PT ;  /* 0x0000001d0000780c */ /* 0x000fda0003f05270 */
[----:B------:R-:W-:Y:S05]  /*5820*/  @!P0 BRA `(.L_x_9522) ;  /* 0x0000000000908947 */ /* 0x000fea0003800000 */
[----:B------:R-:W-:-:S13]  /*5830*/  ISETP.NE.AND P0, PT, R0, 0x2c, PT ;  /* 0x0000002c0000780c */ /* 0x000fda0003f05270 */
[----:B------:R-:W-:Y:S05]  /*5840*/  @!P0 BRA `(.L_x_9523) ;  /* 0x0000000000488947 */ /* 0x000fea0003800000 */
.L_x_9494:
        /* <DEDUP_REMOVED lines=16> */
.L_x_9524:
[----:B------:R-:W-:Y:S01]  /*5950*/  IMAD.MOV.U32 R27, RZ, RZ, R29 ;  /* 0x000000ffff1b7224 */ /* 0x000fe200078e001d */
[----:B------:R-:W-:Y:S06]  /*5960*/  BRA `(.L_x_9489) ;  /* 0x00000000005c7947 */ /* 0x000fec0003800000 */
.L_x_9523:
[----:B------:R-:W-:Y:S01]  /*5970*/  SHF.R.U32.HI R4, RZ, 0x17, R6 ;  /* 0x00000017ff047819 */ /* 0x000fe20000011606 */
[----:B------:R-:W-:-:S03]  /*5980*/  IMAD.MOV.U32 R27, RZ, RZ, R29 ;  /* 0x000000ffff1b7224 */ /* 0x000fc600078e001d */
        /* <DEDUP_REMOVED lines=14> */
.L_x_9522:
[----:B------:R-:W0:Y:S01]  /*5a70*/  F2I.U64.TRUNC R6, R6 ;  /* 0x0000000600067311 */ /* 0x000e22000020d800 */
[----:B------:R-:W-:Y:S01]  /*5a80*/  IMAD.MOV.U32 R27, RZ, RZ, R29 ;  /* 0x000000ffff1b7224 */ /* 0x000fe200078e001d */
[----:B0-----:R0:W-:Y:S01]  /*5a90*/  STG.E.64 desc[UR36][R8.64], R6 ;  /* 0x0000000608007986 */ /* 0x0011e2000c101b24 */
[----:B------:R-:W-:Y:S05]  /*5aa0*/  BRA `(.L_x_9489) ;  /* 0x00000000000c7947 */ /* 0x000fea0003800000 */
.L_x_9521:
[----:B------:R-:W0:Y:S01]  /*5ab0*/  F2I.FTZ.U32.TRUNC.NTZ R3, R6 ;  /* 0x0000000600037305 */ /* 0x000e22000021f000 */
[----:B------:R-:W-:Y:S01]  /*5ac0*/  IMAD.MOV.U32 R27, RZ, RZ, R29 ;  /* 0x000000ffff1b7224 */ /* 0x000fe200078e001d */
[----:B0-----:R0:W-:Y:S06]  /*5ad0*/  STG.E desc[UR36][R8.64], R3 ;  /* 0x0000000308007986 */ /* 0x0011ec000c101924 */
.L_x_9489:
[----:B------:R-:W-:Y:S05]  /*5ae0*/  BSYNC.RECONVERGENT B6 ;  /* 0x0000000000067941 */ /* 0x000fea0003800200 */
.L_x_9488:
[----:B------:R-:W-:Y:S01]  /*5af0*/  ISETP.GE.AND P0, PT, R27, R26, PT ;  /* 0x0000001a1b00720c */ /* 0x000fe20003f06270 */
[----:B------:R-:W-:-:S12]  /*5b00*/  BSSY.RECONVERGENT B6, `(.L_x_9525) ;  /* 0x00001ce000067945 */ /* 0x000fd80003800200 */
[----:B------:R-:W-:Y:S05]  /*5b10*/  @P0 BRA `(.L_x_9526) ;  /* 0x0000001c00300947 */ /* 0x000fea0003800000 */
[----:B------:R-:W5:Y:S01]  /*5b20*/  LDCU UR4, c[0x0][0x3a8] ;  /* 0x00007500ff0477ac */ /* 0x000f620008000800 */
[----:B0123--:R-:W0:Y:S01]  /*5b30*/  LDC.64 R8, c[0x0][0x388] ;  /* 0x0000e200ff087b82 */ /* 0x00fe220000000a00 */
[----:B------:R-:W-:Y:S01]  /*5b40*/  IMAD R0, R2, 0x200, R27 ;  /* 0x0000020002007824 */ /* 0x000fe200078e021b */
[----:B----4-:R-:W-:-:S03]  /*5b50*/  PRMT R4, R18, 0x9910, RZ ;  /* 0x0000991012047816 */ /* 0x010fc600000000ff */
        /* <DEDUP_REMOVED lines=17> */
.L_x_9530:
[----:B------:R-:W0:Y:S02]  /*5c70*/  F2I.S64.TRUNC R16, R16 ;  /* 0x0000001000107311 */ /* 0x000e24000020d900 */
[----:B0-----:R-:W-:-:S05]  /*5c80*/  IMAD.MOV.U32 R3, RZ, RZ, R16 ;  /* 0x000000ffff037224 */ /* 0x001fca00078e0010 */
[----:B------:R0:W-:Y:S01]  /*5c90*/  STG.E.U8 desc[UR36][R8.64], R3 ;  /* 0x0000000308007986 */ /* 0x0001e2000c101124 */
[----:B------:R-:W-:Y:S05]  /*5ca0*/  BRA `(.L_x_9532) ;  /* 0x0000000c002c7947 */ /* 0x000fea0003800000 */
.L_x_9529:
        /* <DEDUP_REMOVED lines=9> */
.L_x_9534:
[----:B------:R-:W0:Y:S02]  /*5d40*/  F2I.FTZ.TRUNC.NTZ R3, R16 ;  /* 0x0000001000037305 */ /* 0x000e24000021f100 */
[----:B0-----:R0:W-:Y:S01]  /*5d50*/  STG.E desc[UR36][R8.64], R3 ;  /* 0x0000000308007986 */ /* 0x0011e2000c101924 */
[----:B------:R-:W-:Y:S05]  /*5d60*/  BRA `(.L_x_9532) ;  /* 0x0000000800fc7947 */ /* 0x000fea0003800000 */
.L_x_9533:
[----:B------:R-:W0:Y:S02]  /*5d70*/  F2I.FTZ.TRUNC.NTZ R3, R16 ;  /* 0x0000001000037305 */ /* 0x000e24000021f100 */
[----:B0-----:R0:W-:Y:S01]  /*5d80*/  STG.E.U16 desc[UR36][R8.64], R3 ;  /* 0x0000000308007986 */ /* 0x0011e2000c101524 */
[----:B------:R-:W-:Y:S05]  /*5d90*/  BRA `(.L_x_9532) ;  /* 0x0000000800f07947 */ /* 0x000fea0003800000 */
.L_x_9528:
        /* <DEDUP_REMOVED lines=8> */
.L_x_9536:
[----:B------:R-:W-:-:S05]  /*5e20*/  F2FP.F16.F32.PACK_AB R16, RZ, R16 ;  /* 0x00000010ff10723e */ /* 0x000fca00000000ff */
[----:B------:R0:W-:Y:S01]  /*5e30*/  STG.E.U16 desc[UR36][R8.64], R16 ;  /* 0x0000001008007986 */ /* 0x0001e2000c101524 */
[----:B------:R-:W-:Y:S05]  /*5e40*/  BRA `(.L_x_9532) ;  /* 0x0000000800c47947 */ /* 0x000fea0003800000 */
.L_x_9535:
[----:B------:R-:W-:-:S13]  /*5e50*/  ISETP.NE.AND P0, PT, R0, 0x7, PT ;  /* 0x000000070000780c */ /* 0x000fda0003f05270 */
[----:B------:R-:W-:Y:S05]  /*5e60*/  @!P0 BRA `(.L_x_9537) ;  /* 0x0000000000248947 */ /* 0x000fea0003800000 */
[----:B------:R-:W-:-:S13]  /*5e70*/  ISETP.NE.AND P0, PT, R0, 0x8, PT ;  /* 0x000000080000780c */ /* 0x000fda0003f05270 */
[----:B------:R-:W-:Y:S05]  /*5e80*/  @!P0 BRA `(.L_x_9538) ;  /* 0x0000000000108947 */ /* 0x000fea0003800000 */
[----:B------:R-:W-:-:S13]  /*5e90*/  ISETP.NE.AND P0, PT, R0, 0x9, PT ;  /* 0x000000090000780c */ /* 0x000fda0003f05270 */
[----:B------:R-:W-:Y:S05]  /*5ea0*/  @P0 BRA `(.L_x_9531) ;  /* 0x0000000400d40947 */ /* 0x000fea0003800000 */
[----:B------:R0:W-:Y:S01]  /*5eb0*/  STG.E.64 desc[UR36][R8.64], R16 ;  /* 0x0000001008007986 */ /* 0x0001e2000c101b24 */
[----:B------:R-:W-:Y:S05]  /*5ec0*/  BRA `(.L_x_9532) ;  /* 0x0000000800a47947 */ /* 0x000fea0003800000 */
.L_x_9538:
[----:B------:R-:W-:-:S05]  /*5ed0*/  F2FP.F16.F32.PACK_AB R17, R17, R16 ;  /* 0x000000101111723e */ /* 0x000fca00000000ff */
[----:B------:R0:W-:Y:S01]  /*5ee0*/  STG.E desc[UR36][R8.64], R17 ;  /* 0x0000001108007986 */ /* 0x0001e2000c101924 */
[----:B------:R-:W-:Y:S05]  /*5ef0*/  BRA `(.L_x_9532) ;  /* 0x0000000800987947 */ /* 0x000fea0003800000 */
.L_x_9537:
[----:B------:R-:W-:-:S06]  /*5f00*/  FMUL.FTZ R4, R16, 1 ;  /* 0x3f80000010047820 */ /* 0x000fcc0000410000 */
[----:B------:R-:W0:Y:S02]  /*5f10*/  F2F.F64.F32 R4, R4 ;  /* 0x0000000400047310 */ /* 0x000e240000201800 */
[----:B0-----:R0:W-:Y:S01]  /*5f20*/  STG.E.64 desc[UR36][R8.64], R4 ;  /* 0x0000000408007986 */ /* 0x0011e2000c101b24 */
[----:B------:R-:W-:Y:S05]  /*5f30*/  BRA `(.L_x_9532) ;  /* 0x0000000800887947 */ /* 0x000fea0003800000 */
.L_x_9527:
        /* <DEDUP_REMOVED lines=13> */
.L_x_9542:
        /* <DEDUP_REMOVED lines=16> */
.L_x_9545:
[----:B------:R-:W-:-:S04]  /*6110*/  SHF.R.U32.HI R16, RZ, 0x18, R16 ;  /* 0x00000018ff107819 */ /* 0x000fc80000011610 */
[----:B------:R-:W-:-:S04]  /*6120*/  LOP3.LUT R3, R3, 0x80, R16, 0xf8, !PT ;  /* 0x0000008003037812 */ /* 0x000fc800078ef810 */
[----:B------:R-:W-:-:S07]  /*6130*/  PRMT R4, R3, 0x7610, R4 ;  /* 0x0000761003047816 */ /* 0x000fce0000000004 */
.L_x_9544:
[----:B------:R-:W-:Y:S05]  /*6140*/  BSYNC.RECONVERGENT B0 ;  /* 0x0000000000007941 */ /* 0x000fea0003800200 */
.L_x_9543:
[----:B------:R0:W-:Y:S01]  /*6150*/  STG.E.U8 desc[UR36][R8.64], R4 ;  /* 0x0000000408007986 */ /* 0x0001e2000c101124 */
[----:B------:R-:W-:Y:S05]  /*6160*/  BRA `(.L_x_9532) ;  /* 0x0000000400fc7947 */ /* 0x000fea0003800000 */
.L_x_9541:
        /* <DEDUP_REMOVED lines=16> */
.L_x_9548:
[----:B------:R-:W-:-:S04]  /*6270*/  SHF.R.U32.HI R16, RZ, 0x18, R16 ;  /* 0x00000018ff107819 */ /* 0x000fc80000011610 */
[----:B------:R-:W-:-:S04]  /*6280*/  LOP3.LUT R3, R3, 0x80, R16, 0xf8, !PT ;  /* 0x0000008003037812 */ /* 0x000fc800078ef810 */
[----:B------:R-:W-:-:S07]  /*6290*/  PRMT R4, R3, 0x7610, R4 ;  /* 0x0000761003047816 */ /* 0x000fce0000000004 */
.L_x_9547:
[----:B------:R-:W-:Y:S05]  /*62a0*/  BSYNC.RECONVERGENT B0 ;  /* 0x0000000000007941 */ /* 0x000fea0003800200 */
.L_x_9546:
[----:B------:R0:W-:Y:S01]  /*62b0*/  STG.E.U8 desc[UR36][R8.64], R4 ;  /* 0x0000000408007986 */ /* 0x0001e2000c101124 */
[----:B------:R-:W-:Y:S05]  /*62c0*/  BRA `(.L_x_9532) ;  /* 0x0000000400a47947 */ /* 0x000fea0003800000 */
.L_x_9540:
        /* <DEDUP_REMOVED lines=21> */
.L_x_9550:
[----:B------:R-:W0:Y:S02]  /*6420*/  F2I.U64.TRUNC R16, R16 ;  /* 0x0000001000107311 */ /* 0x000e24000020d800 */
[----:B0-----:R0:W-:Y:S01]  /*6430*/  STG.E.64 desc[UR36][R8.64], R16 ;  /* 0x0000001008007986 */ /* 0x0011e2000c101b24 */
[----:B------:R-:W-:Y:S05]  /*6440*/  BRA `(.L_x_9532) ;  /* 0x0000000400447947 */ /* 0x000fea0003800000 */
.L_x_9549:
[----:B------:R-:W0:Y:S02]  /*6450*/  F2I.FTZ.U32.TRUNC.NTZ R3, R16 ;  /* 0x0000001000037305 */ /* 0x000e24000021f000 */
[----:B0-----:R0:W-:Y:S01]  /*6460*/  STG.E desc[UR36][R8.64], R3 ;  /* 0x0000000308007986 */ /* 0x0011e2000c101924 */
[----:B------:R-:W-:Y:S05]  /*6470*/  BRA `(.L_x_9532) ;  /* 0x0000000400387947 */ /* 0x000fea0003800000 */
.L_x_9539:
[----:B------:R-:W-:-:S13]  /*6480*/  ISETP.GT.AND P0, PT, R0, 0xe, PT ;  /* 0x0000000e0000780c */ /* 0x000fda0003f04270 */
[----:B------:R-:W-:Y:S05]  /*6490*/  @P0 BRA `(.L_x_9551) ;  /* 0x0000000000400947 */ /* 0x000fea0003800000 */
[----:B------:R-:W-:-:S13]  /*64a0*/  ISETP.NE.AND P0, PT, R0, 0xa, PT ;  /* 0x0000000a0000780c */ /* 0x000fda0003f05270 */
[----:B------:R-:W-:Y:S05]  /*64b0*/  @!P0 BRA `(.L_x_9552) ;  /* 0x0000000000208947 */ /* 0x000fea0003800000 */
[----:B------:R-:W-:-:S13]  /*64c0*/  ISETP.NE.AND P0, PT, R0, 0xb, PT ;  /* 0x0000000b0000780c */ /* 0x000fda0003f05270 */
[----:B------:R-:W-:Y:S05]  /*64d0*/  @P0 BRA `(.L_x_9531) ;  /* 0x0000000000480947 */ /* 0x000fea0003800000 */
[----:B------:R-:W-:Y:S02]  /*64e0*/  FSETP.NEU.FTZ.AND P0, PT, R16, RZ, PT ;  /* 0x000000ff1000720b */ /* 0x000fe40003f1d000 */
[----:B------:R-:W-:-:S04]  /*64f0*/  FSETP.NEU.FTZ.AND P1, PT, R17, RZ, PT ;  /* 0x000000ff1100720b */ /* 0x000fc80003f3d000 */
[----:B------:R-:W-:-:S04]  /*6500*/  PLOP3.LUT P0, PT, P0, P1, PT, 0xf8, 0x8f ;  /* 0x00000000008f781c */ /* 0x000fc80000703f70 */
[----:B------:R-:W-:-:S05]  /*6510*/  SEL R3, RZ, 0x1, !P0 ;  /* 0x00000001ff037807 */ /* 0x000fca0004000000 */
[----:B------:R1:W-:Y:S01]  /*6520*/  STG.E.U8 desc[UR36][R8.64], R3 ;  /* 0x0000000308007986 */ /* 0x0003e2000c101124 */
[----:B------:R-:W-:Y:S05]  /*6530*/  BRA `(.L_x_9532) ;  /* 0x0000000400087947 */ /* 0x000fea0003800000 */
.L_x_9552:
[----:B------:R-:W-:Y:S01]  /*6540*/  FMUL.FTZ R4, R16, 1 ;  /* 0x3f80000010047820 */ /* 0x000fe20000410000 */
[----:B------:R-:W-:-:S05]  /*6550*/  FMUL.FTZ R6, R17, 1 ;  /* 0x3f80000011067820 */ /* 0x000fca0000410000 */
[----:B------:R-:W-:Y:S08]  /*6560*/  F2F.F64.F32 R4, R4 ;  /* 0x0000000400047310 */ /* 0x000ff00000201800 */
[----:B------:R-:W0:Y:S02]  /*6570*/  F2F.F64.F32 R6, R6 ;  /* 0x0000000600067310 */ /* 0x000e240000201800 */
[----:B0-----:R0:W-:Y:S01]  /*6580*/  STG.E.128 desc[UR36][R8.64], R4 ;  /* 0x0000000408007986 */ /* 0x0011e2000c101d24 */
[----:B------:R-:W-:Y:S05]  /*6590*/  BRA `(.L_x_9532) ;  /* 0x0000000000f07947 */ /* 0x000fea0003800000 */
.L_x_9551:
[----:B------:R-:W-:-:S13]  /*65a0*/  ISETP.NE.AND P0, PT, R0, 0xf, PT ;  /* 0x0000000f0000780c */ /* 0x000fda0003f05270 */
[----:B------:R-:W-:Y:S05]  /*65b0*/  @!P0 BRA `(.L_x_9553) ;  /* 0x0000000000e08947 */ /* 0x000fea0003800000 */
[----:B------:R-:W-:-:S13]  /*65c0*/  ISETP.NE.AND P0, PT, R0, 0x17, PT ;  /* 0x000000170000780c */ /* 0x000fda0003f05270 */
[----:B------:R-:W-:Y:S05]  /*65d0*/  @!P0 BRA `(.L_x_9554) ;  /* 0x00000000008c8947 */ /* 0x000fea0003800000 */
[----:B------:R-:W-:-:S13]  /*65e0*/  ISETP.NE.AND P0, PT, R0, 0x18, PT ;  /* 0x000000180000780c */ /* 0x000fda0003f05270 */
[----:B------:R-:W-:Y:S05]  /*65f0*/  @!P0 BRA `(.L_x_9555) ;  /* 0x0000000000448947 */ /* 0x000fea0003800000 */
.L_x_9531:
        /* <DEDUP_REMOVED lines=16> */
.L_x_9556:
[----:B------:R-:W-:Y:S05]  /*6700*/  BRA `(.L_x_9532) ;  /* 0x0000000000947947 */ /* 0x000fea0003800000 */
.L_x_9555:
        /* <DEDUP_REMOVED lines=12> */
.L_x_9558:
[----:B------:R-:W-:Y:S05]  /*67d0*/  BSYNC.RECONVERGENT B0 ;  /* 0x0000000000007941 */ /* 0x000fea0003800200 */
.L_x_9557:
[----:B------:R-:W-:-:S05]  /*67e0*/  LOP3.LUT R3, R0, 0x80, R5, 0xf8, !PT ;  /* 0x0000008000037812 */ /* 0x000fca00078ef805 */
[----:B------:R3:W-:Y:S01]  /*67f0*/  STG.E.U8 desc[UR36][R8.64], R3 ;  /* 0x0000000308007986 */ /* 0x0007e2000c101124 */
[----:B------:R-:W-:Y:S05]  /*6800*/  BRA `(.L_x_9532) ;  /* 0x0000000000547947 */ /* 0x000fea0003800000 */
.L_x_9554:
        /* <DEDUP_REMOVED lines=11> */
.L_x_9560:
[----:B------:R-:W-:Y:S01]  /*68c0*/  IMAD.MOV.U32 R0, RZ, RZ, 0x7f ;  /* 0x0000007fff007424 */ /* 0x000fe200078e00ff */
[----:B------:R-:W-:-:S04]  /*68d0*/  ISETP.GT.U32.AND P0, PT, R4, 0x7f800000, PT ;  /* 0x7f8000000400780c */ /* 0x000fc80003f04070 */
[----:B------:R-:W-:-:S09]  /*68e0*/  SEL R0, R0, 0x7c, P0 ;  /* 0x0000007c00007807 */ /* 0x000fd20000000000 */
.L_x_9561:
[----:B------:R-:W-:Y:S05]  /*68f0*/  BSYNC.RECONVERGENT B0 ;  /* 0x0000000000007941 */ /* 0x000fea0003800200 */
.L_x_9559:
[----:B------:R-:W-:-:S04]  /*6900*/  SHF.R.U32.HI R3, RZ, 0x18, R16 ;  /* 0x00000018ff037819 */ /* 0x000fc80000011610 */
[----:B------:R-:W-:-:S05]  /*6910*/  LOP3.LUT R3, R0, 0x80, R3, 0xf8, !PT ;  /* 0x0000008000037812 */ /* 0x000fca00078ef803 */
[----:B------:R2:W-:Y:S01]  /*6920*/  STG.E.U8 desc[UR36][R8.64], R3 ;  /* 0x0000000308007986 */ /* 0x0005e2000c101124 */
[----:B------:R-:W-:Y:S05]  /*6930*/  BRA `(.L_x_9532) ;  /* 0x0000000000087947 */ /* 0x000fea0003800000 */
.L_x_9553:
[----:B------:R-:W-:-:S05]  /*6940*/  F2FP.BF16.F32.PACK_AB R16, RZ, R16 ;  /* 0x00000010ff10723e */ /* 0x000fca00000010ff */
[----:B------:R4:W-:Y:S02]  /*6950*/  STG.E.U16 desc[UR36][R8.64], R16 ;  /* 0x0000001008007986 */ /* 0x0009e4000c101524 */
.L_x_9532:
        /* <DEDUP_REMOVED lines=24> */
.L_x_9565:
[----:B------:R-:W0:Y:S02]  /*6ae0*/  F2I.S64.TRUNC R24, R24 ;  /* 0x0000001800187311 */ /* 0x000e24000020d900 */
[----:B0-----:R-:W-:-:S05]  /*6af0*/  IMAD.MOV.U32 R3, RZ, RZ, R24 ;  /* 0x000000ffff037224 */ /* 0x001fca00078e0018 */
[----:B------:R4:W-:Y:S01]  /*6b00*/  STG.E.U8 desc[UR36][R8.64], R3 ;  /* 0x0000000308007986 */ /* 0x0009e2000c101124 */
[----:B------:R-:W-:Y:S05]  /*6b10*/  BRA `(.L_x_9567) ;  /* 0x0000000c002c7947 */ /* 0x000fea0003800000 */
.L_x_9564:
        /* <DEDUP_REMOVED lines=9> */
.L_x_9569:
[----:B------:R-:W0:Y:S02]  /*6bb0*/  F2I.FTZ.TRUNC.NTZ R3, R24 ;  /* 0x0000001800037305 */ /* 0x000e24000021f100 */
[----:B0-----:R2:W-:Y:S01]  /*6bc0*/  STG.E desc[UR36][R8.64], R3 ;  /* 0x0000000308007986 */ /* 0x0015e2000c101924 */
[----:B------:R-:W-:Y:S05]  /*6bd0*/  BRA `(.L_x_9567) ;  /* 0x0000000800fc7947 */ /* 0x000fea0003800000 */
.L_x_9568:
[----:B------:R-:W0:Y:S02]  /*6be0*/  F2I.FTZ.TRUNC.NTZ R3, R24 ;  /* 0x0000001800037305 */ /* 0x000e24000021f100 */
[----:B0-----:R0:W-:Y:S01]  /*6bf0*/  STG.E.U16 desc[UR36][R8.64], R3 ;  /* 0x0000000308007986 */ /* 0x0011e2000c101524 */
[----:B------:R-:W-:Y:S05]  /*6c00*/  BRA `(.L_x_9567) ;  /* 0x0000000800f07947 */ /* 0x000fea0003800000 */
.L_x_9563:
        /* <DEDUP_REMOVED lines=8> */
.L_x_9571:
[----:B------:R-:W-:-:S05]  /*6c90*/  F2FP.F16.F32.PACK_AB R24, RZ, R24 ;  /* 0x00000018ff18723e */ /* 0x000fca00000000ff */
[----:B------:R0:W-:Y:S01]  /*6ca0*/  STG.E.U16 desc[UR36][R8.64], R24 ;  /* 0x0000001808007986 */ /* 0x0001e2000c101524 */
[----:B------:R-:W-:Y:S05]  /*6cb0*/  BRA `(.L_x_9567) ;  /* 0x0000000800c47947 */ /* 0x000fea0003800000 */
.L_x_9570:
        /* <DEDUP_REMOVED lines=8> */
.L_x_9573:
[----:B------:R-:W-:-:S05]  /*6d40*/  F2FP.F16.F32.PACK_AB R25, R25, R24 ;  /* 0x000000181919723e */ /* 0x000fca00000000ff */
[----:B------:R0:W-:Y:S01]  /*6d50*/  STG.E desc[UR36][R8.64], R25 ;  /* 0x0000001908007986 */ /* 0x0001e2000c101924 */
[----:B------:R-:W-:Y:S05]  /*6d60*/  BRA `(.L_x_9567) ;  /* 0x0000000800987947 */ /* 0x000fea0003800000 */
.L_x_9572:
[----:B------:R-:W-:-:S06]  /*6d70*/  FMUL.FTZ R4, R24, 1 ;  /* 0x3f80000018047820 */ /* 0x000fcc0000410000 */
[----:B------:R-:W0:Y:S02]  /*6d80*/  F2F.F64.F32 R4, R4 ;  /* 0x0000000400047310 */ /* 0x000e240000201800 */
[----:B0-----:R0:W-:Y:S01]  /*6d90*/  STG.E.64 desc[UR36][R8.64], R4 ;  /* 0x0000000408007986 */ /* 0x0011e2000c101b24 */
[----:B------:R-:W-:Y:S05]  /*6da0*/  BRA `(.L_x_9567) ;  /* 0x0000000800887947 */ /* 0x000fea0003800000 */
.L_x_9562:
        /* <DEDUP_REMOVED lines=13> */
.L_x_9577:
        /* <DEDUP_REMOVED lines=16> */
.L_x_9580:
[----:B------:R-:W-:-:S04]  /*6f80*/  SHF.R.U32.HI R24, RZ, 0x18, R24 ;  /* 0x00000018ff187819 */ /* 0x000fc80000011618 */
[----:B------:R-:W-:-:S04]  /*6f90*/  LOP3.LUT R3, R3, 0x80, R24, 0xf8, !PT ;  /* 0x0000008003037812 */ /* 0x000fc800078ef818 */
[----:B------:R-:W-:-:S07]  /*6fa0*/  PRMT R4, R3, 0x7610, R4 ;  /* 0x0000761003047816 */ /* 0x000fce0000000004 */
.L_x_9579:
[----:B------:R-:W-:Y:S05]  /*6fb0*/  BSYNC.RECONVERGENT B0 ;  /* 0x0000000000007941 */ /* 0x000fea0003800200 */
.L_x_9578:
[----:B------:R0:W-:Y:S01]  /*6fc0*/  STG.E.U8 desc[UR36][R8.64], R4 ;  /* 0x0000000408007986 */ /* 0x0001e2000c101124 */
[----:B------:R-:W-:Y:S05]  /*6fd0*/  BRA `(.L_x_9567) ;  /* 0x0000000400fc7947 */ /* 0x000fea0003800000 */
.L_x_9576:
        /* <DEDUP_REMOVED lines=16> */
.L_x_9583:
[----:B------:R-:W-:-:S04]  /*70e0*/  SHF.R.U32.HI R24, RZ, 0x18, R24 ;  /* 0x00000018ff187819 */ /* 0x000fc80000011618 */
[----:B------:R-:W-:-:S04]  /*70f0*/  LOP3.LUT R3, R3, 0x80, R24, 0xf8, !PT ;  /* 0x0000008003037812 */ /* 0x000fc800078ef818 */
[----:B------:R-:W-:-:S07]  /*7100*/  PRMT R4, R3, 0x7610, R4 ;  /* 0x0000761003047816 */ /* 0x000fce0000000004 */
.L_x_9582:
[----:B------:R-:W-:Y:S05]  /*7110*/  BSYNC.RECONVERGENT B0 ;  /* 0x0000000000007941 */ /* 0x000fea0003800200 */
.L_x_9581:
[----:B------:R0:W-:Y:S01]  /*7120*/  STG.E.U8 desc[UR36][R8.64], R4 ;  /* 0x0000000408007986 */ /* 0x0001e2000c101124 */
[----:B------:R-:W-:Y:S05]  /*7130*/  BRA `(.L_x_9567) ;  /* 0x0000000400a47947 */ /* 0x000fea0003800000 */
.L_x_9575:
        /* <DEDUP_REMOVED lines=21> */
.L_x_9585:
[----:B------:R-:W0:Y:S02]  /*7290*/  F2I.U64.TRUNC R24, R24 ;  /* 0x0000001800187311 */ /* 0x000e24000020d800 */
[----:B0-----:R0:W-:Y:S01]  /*72a0*/  STG.E.64 desc[UR36][R8.64], R24 ;  /* 0x0000001808007986 */ /* 0x0011e2000c101b24 */
[----:B------:R-:W-:Y:S05]  /*72b0*/  BRA `(.L_x_9567) ;  /* 0x0000000400447947 */ /* 0x000fea0003800000 */
.L_x_9584:
[----:B------:R-:W0:Y:S02]  /*72c0*/  F2I.FTZ.U32.TRUNC.NTZ R3, R24 ;  /* 0x0000001800037305 */ /* 0x000e24000021f000 */
[----:B0-----:R0:W-:Y:S01]  /*72d0*/  STG.E desc[UR36][R8.64], R3 ;  /* 0x0000000308007986 */ /* 0x0011e2000c101924 */
[----:B------:R-:W-:Y:S05]  /*72e0*/  BRA `(.L_x_9567) ;  /* 0x0000000400387947 */ /* 0x000fea0003800000 */
.L_x_9574:
        /* <DEDUP_REMOVED lines=12> */
.L_x_9587:
[----:B------:R-:W-:Y:S01]  /*73b0*/  FMUL.FTZ R4, R24, 1 ;  /* 0x3f80000018047820 */ /* 0x000fe20000410000 */
[----:B------:R-:W-:-:S05]  /*73c0*/  FMUL.FTZ R6, R25, 1 ;  /* 0x3f80000019067820 */ /* 0x000fca0000410000 */
[----:B------:R-:W-:Y:S08]  /*73d0*/  F2F.F64.F32 R4, R4 ;  /* 0x0000000400047310 */ /* 0x000ff00000201800 */
[----:B------:R-:W0:Y:S02]  /*73e0*/  F2F.F64.F32 R6, R6 ;  /* 0x0000000600067310 */ /* 0x000e240000201800 */
[----:B0-----:R0:W-:Y:S01]  /*73f0*/  STG.E.128 desc[UR36][R8.64], R4 ;  /* 0x0000000408007986 */ /* 0x0011e2000c101d24 */
[----:B------:R-:W-:Y:S05]  /*7400*/  BRA `(.L_x_9567) ;  /* 0x0000000000f07947 */ /* 0x000fea0003800000 */
.L_x_9586:
[----:B------:R-:W-:-:S13]  /*7410*/  ISETP.NE.AND P0, PT, R0, 0xf, PT ;  /* 0x0000000f0000780c */ /* 0x000fda0003f05270 */
[----:B------:R-:W-:Y:S05]  /*7420*/  @!P0 BRA `(.L_x_9588) ;  /* 0x0000000000e08947 */ /* 0x000fea0003800000 */
[----:B------:R-:W-:-:S13]  /*7430*/  ISETP.NE.AND P0, PT, R0, 0x17, PT ;  /* 0x000000170000780c */ /* 0x000fda0003f05270 */
[----:B------:R-:W-:Y:S05]  /*7440*/  @!P0 BRA `(.L_x_9589) ;  /* 0x00000000008c8947 */ /* 0x000fea0003800000 */
[----:B------:R-:W-:-:S13]  /*7450*/  ISETP.NE.AND P0, PT, R0, 0x18, PT ;  /* 0x000000180000780c */ /* 0x000fda0003f05270 */
[----:B------:R-:W-:Y:S05]  /*7460*/  @!P0 BRA `(.L_x_9590) ;  /* 0x0000000000448947 */ /* 0x000fea0003800000 */
.L_x_9566:
        /* <DEDUP_REMOVED lines=16> */
.L_x_9591:
[----:B------:R-:W-:Y:S05]  /*7570*/  BRA `(.L_x_9567) ;  /* 0x0000000000947947 */ /* 0x000fea0003800000 */
.L_x_9590:
        /* <DEDUP_REMOVED lines=12> */
.L_x_9593:
[----:B------:R-:W-:Y:S05]  /*7640*/  BSYNC.RECONVERGENT B0 ;  /* 0x0000000000007941 */ /* 0x000fea0003800200 */
.L_x_9592:
[----:B------:R-:W-:-:S05]  /*7650*/  LOP3.LUT R3, R0, 0x80, R5, 0xf8, !PT ;  /* 0x0000008000037812 */ /* 0x000fca00078ef805 */
[----:B------:R0:W-:Y:S01]  /*7660*/  STG.E.U8 desc[UR36][R8.64], R3 ;  /* 0x0000000308007986 */ /* 0x0001e2000c101124 */
[----:B------:R-:W-:Y:S05]  /*7670*/  BRA `(.L_x_9567) ;  /* 0x0000000000547947 */ /* 0x000fea0003800000 */
.L_x_9589:
        /* <DEDUP_REMOVED lines=11> */
.L_x_9595:
[----:B------:R-:W-:Y:S01]  /*7730*/  IMAD.MOV.U32 R0, RZ, RZ, 0x7f ;  /* 0x0000007fff007424 */ /* 0x000fe200078e00ff */
[----:B------:R-:W-:-:S04]  /*7740*/  ISETP.GT.U32.AND P0, PT, R4, 0x7f800000, PT ;  /* 0x7f8000000400780c */ /* 0x000fc80003f04070 */
[----:B------:R-:W-:-:S09]  /*7750*/  SEL R0, R0, 0x7c, P0 ;  /* 0x0000007c00007807 */ /* 0x000fd20000000000 */
.L_x_9596:
[----:B------:R-:W-:Y:S05]  /*7760*/  BSYNC.RECONVERGENT B0 ;  /* 0x0000000000007941 */ /* 0x000fea0003800200 */
.L_x_9594:
[----:B------:R-:W-:-:S04]  /*7770*/  SHF.R.U32.HI R3, RZ, 0x18, R24 ;  /* 0x00000018ff037819 */ /* 0x000fc80000011618 */
[----:B------:R-:W-:-:S05]  /*7780*/  LOP3.LUT R3, R0, 0x80, R3, 0xf8, !PT ;  /* 0x0000008000037812 */ /* 0x000fca00078ef803 */
[----:B------:R0:W-:Y:S01]  /*7790*/  STG.E.U8 desc[UR36][R8.64], R3 ;  /* 0x0000000308007986 */ /* 0x0001e2000c101124 */
[----:B------:R-:W-:Y:S05]  /*77a0*/  BRA `(.L_x_9567) ;  /* 0x0000000000087947 */ /* 0x000fea0003800000 */
.L_x_9588:
[----:B------:R-:W-:-:S05]  /*77b0*/  F2FP.BF16.F32.PACK_AB R24, RZ, R24 ;  /* 0x00000018ff18723e */ /* 0x000fca00000010ff */
[----:B------:R0:W-:Y:S02]  /*77c0*/  STG.E.U16 desc[UR36][R8.64], R24 ;  /* 0x0000001808007986 */ /* 0x0001e4000c101524 */
.L_x_9567:
[----:B------:R-:W-:-:S07]  /*77d0*/  VIADD R27, R27, 0x80 ;  /* 0x000000801b1b7836 */ /* 0x000fce0000000000 */
.L_x_9526:
[----:B------:R-:W-:Y:S05]  /*77e0*/  BSYNC.RECONVERGENT B6 ;  /* 0x0000000000067941 */ /* 0x000fea0003800200 */
.L_x_9525:
[----:B------:R-:W-:-:S13]  /*77f0*/  ISETP.GE.AND P0, PT, R27, R26, PT ;  /* 0x0000001a1b00720c */ /* 0x000fda0003f06270 */
[----:B------:R-:W-:Y:S05]  /*7800*/  @P0 EXIT ;  /* 0x000000000000094d */ /* 0x000fea0003800000 */
[----:B0---4-:R-:W0:Y:S01]  /*7810*/  LDC.64 R4, c[0x0][0x388] ;  /* 0x0000e200ff047b82 */ /* 0x011e220000000a00 */
[----:B------:R-:W1:Y:S01]  /*7820*/  LDCU UR4, c[0x0][0x3a8] ;  /* 0x00007500ff0477ac */ /* 0x000e620008000800 */
[----:B------:R-:W-:Y:S01]  /*7830*/  PRMT R0, R18, 0x9910, RZ ;  /* 0x0000991012007816 */ /* 0x000fe200000000ff */
[----:B------:R-:W-:-:S03]  /*7840*/  IMAD R2, R2, 0x200, R27 ;  /* 0x0000020002027824 */ /* 0x000fc600078e021b */
[----:B------:R-:W-:Y:S01]  /*7850*/  ISETP.GT.AND P1, PT, R0, 0x9, PT ;  /* 0x000000090000780c */ /* 0x000fe20003f24270 */
[----:B-123--:R-:W-:-:S05]  /*7860*/  IMAD R3, R2, UR4, RZ ;  /* 0x0000000402037c24 */ /* 0x00efca000f8e02ff */
        /* <DEDUP_REMOVED lines=14> */
.L_x_9600:
[----:B------:R-:W0:Y:S02]  /*7950*/  F2I.S64.TRUNC R22, R22 ;  /* 0x0000001600167311 */ /* 0x000e24000020d900 */
[----:B0-----:R-:W-:-:S05]  /*7960*/  IMAD.MOV.U32 R5, RZ, RZ, R22 ;  /* 0x000000ffff057224 */ /* 0x001fca00078e0016 */
[----:B------:R-:W-:Y:S01]  /*7970*/  STG.E.U8 desc[UR36][R2.64], R5 ;  /* 0x0000000502007986 */ /* 0x000fe2000c101124 */
[----:B------:R-:W-:Y:S05]  /*7980*/  EXIT ;  /* 0x000000000000794d */ /* 0x000fea0003800000 */
.L_x_9599:
        /* <DEDUP_REMOVED lines=9> */
.L_x_9603:
[----:B------:R-:W0:Y:S02]  /*7a20*/  F2I.FTZ.TRUNC.NTZ R5, R22 ;  /* 0x0000001600057305 */ /* 0x000e24000021f100 */
[----:B0-----:R-:W-:Y:S01]  /*7a30*/  STG.E desc[UR36][R2.64], R5 ;  /* 0x0000000502007986 */ /* 0x001fe2000c101924 */
[----:B------:R-:W-:Y:S05]  /*7a40*/  EXIT ;  /* 0x000000000000794d */ /* 0x000fea0003800000 */
.L_x_9602:
[----:B------:R-:W0:Y:S02]  /*7a50*/  F2I.FTZ.TRUNC.NTZ R5, R22 ;  /* 0x0000001600057305 */ /* 0x000e24000021f100 */
[----:B0-----:R-:W-:Y:S01]  /*7a60*/  STG.E.U16 desc[UR36][R2.64], R5 ;  /* 0x0000000502007986 */ /* 0x001fe2000c101524 */
[----:B------:R-:W-:Y:S05]  /*7a70*/  EXIT ;  /* 0x000000000000794d */ /* 0x000fea0003800000 */
.L_x_9598:
        /* <DEDUP_REMOVED lines=8> */
.L_x_9605:
[----:B------:R-:W-:-:S05]  /*7b00*/  F2FP.F16.F32.PACK_AB R22, RZ, R22 ;  /* 0x00000016ff16723e */ /* 0x000fca00000000ff */
[----:B------:R-:W-:Y:S01]  /*7b10*/  STG.E.U16 desc[UR36][R2.64], R22 ;  /* 0x0000001602007986 */ /* 0x000fe2000c101524 */
[----:B------:R-:W-:Y:S05]  /*7b20*/  EXIT ;  /* 0x000000000000794d */ /* 0x000fea0003800000 */
.L_x_9604:
[----:B------:R-:W-:-:S13]  /*7b30*/  ISETP.NE.AND P0, PT, R0, 0x7, PT ;  /* 0x000000070000780c */ /* 0x000fda0003f05270 */
[----:B------:R-:W-:Y:S05]  /*7b40*/  @!P0 BRA `(.L_x_9606) ;  /* 0x0000000000248947 */ /* 0x000fea0003800000 */
[----:B------:R-:W-:-:S13]  /*7b50*/  ISETP.NE.AND P0, PT, R0, 0x8, PT ;  /* 0x000000080000780c */ /* 0x000fda0003f05270 */
[----:B------:R-:W-:Y:S05]  /*7b60*/  @!P0 BRA `(.L_x_9607) ;  /* 0x0000000000108947 */ /* 0x000fea0003800000 */
[----:B------:R-:W-:-:S13]  /*7b70*/  ISETP.NE.AND P0, PT, R0, 0x9, PT ;  /* 0x000000090000780c */ /* 0x000fda0003f05270 */
[----:B------:R-:W-:Y:S05]  /*7b80*/  @P0 BRA `(.L_x_9601) ;  /* 0x0000000400d40947 */ /* 0x000fea0003800000 */
[----:B------:R-:W-:Y:S01]  /*7b90*/  STG.E.64 desc[UR36][R2.64], R22 ;  /* 0x0000001602007986 */ /* 0x000fe2000c101b24 */
[----:B------:R-:W-:Y:S05]  /*7ba0*/  EXIT ;  /* 0x000000000000794d */ /* 0x000fea0003800000 */
.L_x_9607:
[----:B------:R-:W-:-:S05]  /*7bb0*/  F2FP.F16.F32.PACK_AB R23, R23, R22 ;  /* 0x000000161717723e */ /* 0x000fca00000000ff */
[----:B------:R-:W-:Y:S01]  /*7bc0*/  STG.E desc[UR36][R2.64], R23 ;  /* 0x0000001702007986 */ /* 0x000fe2000c101924 */
[----:B------:R-:W-:Y:S05]  /*7bd0*/  EXIT ;  /* 0x000000000000794d */ /* 0x000fea0003800000 */
.L_x_9606:
[----:B------:R-:W-:-:S06]  /*7be0*/  FMUL.FTZ R4, R22, 1 ;  /* 0x3f80000016047820 */ /* 0x000fcc0000410000 */
[----:B------:R-:W0:Y:S02]  /*7bf0*/  F2F.F64.F32 R4, R4 ;  /* 0x0000000400047310 */ /* 0x000e240000201800 */
[----:B0-----:R-:W-:Y:S01]  /*7c00*/  STG.E.64 desc[UR36][R2.64], R4 ;  /* 0x0000000402007986 */ /* 0x001fe2000c101b24 */
[----:B------:R-:W-:Y:S05]  /*7c10*/  EXIT ;  /* 0x000000000000794d */ /* 0x000fea0003800000 */
.L_x_9597:
        /* <DEDUP_REMOVED lines=13> */
.L_x_9611:
        /* <DEDUP_REMOVED lines=16> */
.L_x_9614:
[----:B------:R-:W-:-:S04]  /*7df0*/  SHF.R.U32.HI R22, RZ, 0x18, R22 ;  /* 0x00000018ff167819 */ /* 0x000fc80000011616 */
[----:B------:R-:W-:-:S04]  /*7e00*/  LOP3.LUT R5, R5, 0x80, R22, 0xf8, !PT ;  /* 0x0000008005057812 */ /* 0x000fc800078ef816 */
[----:B------:R-:W-:-:S07]  /*7e10*/  PRMT R0, R5, 0x7610, R0 ;  /* 0x0000761005007816 */ /* 0x000fce0000000000 */
.L_x_9613:
[----:B------:R-:W-:Y:S05]  /*7e20*/  BSYNC.RECONVERGENT B0 ;  /* 0x0000000000007941 */ /* 0x000fea0003800200 */
.L_x_9612:
[----:B------:R-:W-:Y:S01]  /*7e30*/  STG.E.U8 desc[UR36][R2.64], R0 ;  /* 0x0000000002007986 */ /* 0x000fe2000c101124 */
[----:B------:R-:W-:Y:S05]  /*7e40*/  EXIT ;  /* 0x000000000000794d */ /* 0x000fea0003800000 */
.L_x_9610:
        /* <DEDUP_REMOVED lines=16> */
.L_x_9617:
[----:B------:R-:W-:-:S04]  /*7f50*/  SHF.R.U32.HI R22, RZ, 0x18, R22 ;  /* 0x00000018ff167819 */ /* 0x000fc80000011616 */
[----:B------:R-:W-:-:S04]  /*7f60*/  LOP3.LUT R5, R5, 0x80, R22, 0xf8, !PT ;  /* 0x0000008005057812 */ /* 0x000fc800078ef816 */
[----:B------:R-:W-:-:S07]  /*7f70*/  PRMT R0, R5, 0x7610, R0 ;  /* 0x0000761005007816 */ /* 0x000fce0000000000 */
.L_x_9616:
[----:B------:R-:W-:Y:S05]  /*7f80*/  BSYNC.RECONVERGENT B0 ;  /* 0x0000000000007941 */ /* 0x000fea0003800200 */
.L_x_9615:
[----:B------:R-:W-:Y:S01]  /*7f90*/  STG.E.U8 desc[UR36][R2.64], R0 ;  /* 0x0000000002007986 */ /* 0x000fe2000c101124 */
[----:B------:R-:W-:Y:S05]  /*7fa0*/  EXIT ;  /* 0x000000000000794d */ /* 0x000fea0003800000 */
.L_x_9609:
        /* <DEDUP_REMOVED lines=21> */
.L_x_9619:
[----:B------:R-:W0:Y:S02]  /*8100*/  F2I.U64.TRUNC R22, R22 ;  /* 0x0000001600167311 */ /* 0x000e24000020d800 */
[----:B0-----:R-:W-:Y:S01]  /*8110*/  STG.E.64 desc[UR36][R2.64], R22 ;  /* 0x0000001602007986 */ /* 0x001fe2000c101b24 */
[----:B------:R-:W-:Y:S05]  /*8120*/  EXIT ;  /* 0x000000000000794d */ /* 0x000fea0003800000 */
.L_x_9618:
[----:B------:R-:W0:Y:S02]  /*8130*/  F2I.FTZ.U32.TRUNC.NTZ R5, R22 ;  /* 0x0000001600057305 */ /* 0x000e24000021f000 */
[----:B0-----:R-:W-:Y:S01]  /*8140*/  STG.E desc[UR36][R2.64], R5 ;  /* 0x0000000502007986 */ /* 0x001fe2000c101924 */
[----:B------:R-:W-:Y:S05]  /*8150*/  EXIT ;  /* 0x000000000000794d */ /* 0x000fea0003800000 */
.L_x_9608:
        /* <DEDUP_REMOVED lines=10> */
[----:B------:R-:W-:Y:S01]  /*8200*/  STG.E.U8 desc[UR36][R2.64], R5 ;  /* 0x0000000502007986 */ /* 0x000fe2000c101124 */
[----:B------:R-:W-:Y:S05]  /*8210*/  EXIT ;  /* 0x000000000000794d */ /* 0x000fea0003800000 */
.L_x_9621:
[----:B------:R-:W-:Y:S01]  /*8220*/  FMUL.FTZ R4, R22, 1 ;  /* 0x3f80000016047820 */ /* 0x000fe20000410000 */
[----:B------:R-:W-:-:S05]  /*8230*/  FMUL.FTZ R6, R23, 1 ;  /* 0x3f80000017067820 */ /* 0x000fca0000410000 */
[----:B------:R-:W-:Y:S08]  /*8240*/  F2F.F64.F32 R4, R4 ;  /* 0x0000000400047310 */ /* 0x000ff00000201800 */
[----:B------:R-:W0:Y:S02]  /*8250*/  F2F.F64.F32 R6, R6 ;  /* 0x0000000600067310 */ /* 0x000e240000201800 */
[----:B0-----:R-:W-:Y:S01]  /*8260*/  STG.E.128 desc[UR36][R2.64], R4 ;  /* 0x0000000402007986 */ /* 0x001fe2000c101d24 */
[----:B------:R-:W-:Y:S05]  /*8270*/  EXIT ;  /* 0x000000000000794d */ /* 0x000fea0003800000 */
.L_x_9620:
[----:B------:R-:W-:-:S13]  /*8280*/  ISETP.NE.AND P0, PT, R0, 0xf, PT ;  /* 0x0000000f0000780c */ /* 0x000fda0003f05270 */
[----:B------:R-:W-:Y:S05]  /*8290*/  @!P0 BRA `(.L_x_9622) ;  /* 0x0000000000e08947 */ /* 0x000fea0003800000 */
[----:B------:R-:W-:-:S13]  /*82a0*/  ISETP.NE.AND P0, PT, R0, 0x17, PT ;  /* 0x000000170000780c */ /* 0x000fda0003f05270 */
[----:B------:R-:W-:Y:S05]  /*82b0*/  @!P0 BRA `(.L_x_9623) ;  /* 0x00000000008c8947 */ /* 0x000fea0003800000 */
[----:B------:R-:W-:-:S13]  /*82c0*/  ISETP.NE.AND P0, PT, R0, 0x18, PT ;  /* 0x000000180000780c */ /* 0x000fda0003f05270 */
[----:B------:R-:W-:Y:S05]  /*82d0*/  @!P0 BRA `(.L_x_9624) ;  /* 0x0000000000448947 */ /* 0x000fea0003800000 */
.L_x_9601:
        /* <DEDUP_REMOVED lines=16> */
.L_x_9625:
[----:B------:R-:W-:Y:S05]  /*83e0*/  EXIT ;  /* 0x000000000000794d */ /* 0x000fea0003800000 */
.L_x_9624:
        /* <DEDUP_REMOVED lines=12> */
.L_x_9627:
[----:B------:R-:W-:Y:S05]  /*84b0*/  BSYNC.RECONVERGENT B0 ;  /* 0x0000000000007941 */ /* 0x000fea0003800200 */
.L_x_9626:
[----:B------:R-:W-:-:S05]  /*84c0*/  LOP3.LUT R5, R0, 0x80, R7, 0xf8, !PT ;  /* 0x0000008000057812 */ /* 0x000fca00078ef807 */
[----:B------:R-:W-:Y:S01]  /*84d0*/  STG.E.U8 desc[UR36][R2.64], R5 ;  /* 0x0000000502007986 */ /* 0x000fe2000c101124 */
[----:B------:R-:W-:Y:S05]  /*84e0*/  EXIT ;  /* 0x000000000000794d */ /* 0x000fea0003800000 */
.L_x_9623:
        /* <DEDUP_REMOVED lines=11> */
.L_x_9629:
[----:B------:R-:W-:Y:S01]  /*85a0*/  IMAD.MOV.U32 R0, RZ, RZ, 0x7f ;  /* 0x0000007fff007424 */ /* 0x000fe200078e00ff */
[----:B------:R-:W-:-:S04]  /*85b0*/  ISETP.GT.U32.AND P0, PT, R4, 0x7f800000, PT ;  /* 0x7f8000000400780c */ /* 0x000fc80003f04070 */
[----:B------:R-:W-:-:S09]  /*85c0*/  SEL R0, R0, 0x7c, P0 ;  /* 0x0000007c00007807 */ /* 0x000fd20000000000 */
.L_x_9630:
[----:B------:R-:W-:Y:S05]  /*85d0*/  BSYNC.RECONVERGENT B0 ;  /* 0x0000000000007941 */ /* 0x000fea0003800200 */
.L_x_9628:
[----:B------:R-:W-:-:S04]  /*85e0*/  SHF.R.U32.HI R5, RZ, 0x18, R22 ;  /* 0x00000018ff057819 */ /* 0x000fc80000011616 */
[----:B------:R-:W-:-:S05]  /*85f0*/  LOP3.LUT R5, R0, 0x80, R5, 0xf8, !PT ;  /* 0x0000008000057812 */ /* 0x000fca00078ef805 */
[----:B------:R-:W-:Y:S01]  /*8600*/  STG.E.U8 desc[UR36][R2.64], R5 ;  /* 0x0000000502007986 */ /* 0x000fe2000c101124 */
[----:B------:R-:W-:Y:S05]  /*8610*/  EXIT ;  /* 0x000000000000794d */ /* 0x000fea0003800000 */
.L_x_9622:
[----:B------:R-:W-:-:S05]  /*8620*/  F2FP.BF16.F32.PACK_AB R22, RZ, R22 ;  /* 0x00000016ff16723e */ /* 0x000fca00000010ff */
[----:B------:R-:W-:Y:S01]  /*8630*/  STG.E.U16 desc[UR36][R2.64], R22 ;  /* 0x0000001602007986 */ /* 0x000fe2000c101524 */
[----:B------:R-:W-:Y:S05]  /*8640*/  EXIT ;  /* 0x000000000000794d */ /* 0x000fea0003800000 */
.L_x_9631:
        /* <DEDUP_REMOVED lines=11> */
.L_x_19918:


//--------------------- .text._ZN2at6native18elementwise_kernelILi128ELi2EZNS0_22gpu_kernel_impl_nocastIZZZNS0_22reciprocal_kernel_cudaERNS_18TensorIteratorBaseEENKUlvE_clEvENKUlvE2_clEvEUlN3c107complexIfEEE_EEvS4_RKT_EUliE_EEviT1_ --------------------------
	.section	.text._ZN2at6native18elementwise_kernelILi128ELi2EZNS0_22gpu_kernel_impl_nocastIZZZNS0_22reciprocal_kernel_cudaERNS_18TensorIteratorBaseEENKUlvE_clEvENKUlvE2_clEvEUlN3c107complexIfEEE_EEvS4_RKT_EUliE_EEviT1_,"ax",@progbits
	.align	128
        .global         _ZN2at6native18elementwise_kernelILi128ELi2EZNS0_22gpu_kernel_impl_nocastIZZZNS0_22reciprocal_kernel_cudaERNS_18TensorIteratorBaseEENKUlvE_clEvENKUlvE2_clEvEUlN3c107complexIfEEE_EEvS4_RKT_EUliE_EEviT1_
        .type           _ZN2at6native18elementwise_kernelILi128ELi2EZNS0_22gpu_kernel_impl_nocastIZZZNS0_22reciprocal_kernel_cudaERNS_18TensorIteratorBaseEENKUlvE_clEvENKUlvE2_clEvEUlN3c107complexIfEEE_EEvS4_RKT_EUliE_EEviT1_,@function
        .size           _ZN2at6native18elementwise_kernelILi128ELi2EZNS0_22gpu_kernel_impl_nocastIZZZNS0_22reciprocal_kernel_cudaERNS_18TensorIteratorBaseEENKUlvE_clEvENKUlvE2_clEvEUlN3c107complexIfEEE_EEvS4_RKT_EUliE_EEviT1_,(.L_x_19919 - _ZN2at6native18elementwise_kernelILi128ELi2EZNS0_22gpu_kernel_impl_nocastIZZZNS0_22reciprocal_kernel_cudaERNS_18TensorIteratorBaseEENKUlvE_clEvENKUlvE2_clEvEUlN3c107complexIfEEE_EEvS4_RKT_EUliE_EEviT1_)
        .other          _ZN2at6native18elementwise_kernelILi128ELi2EZNS0_22gpu_kernel_impl_nocastIZZZNS0_22reciprocal_kernel_cudaERNS_18TensorIteratorBaseEENKUlvE_clEvENKUlvE2_clEvEUlN3c107complexIfEEE_EEvS4_RKT_EUliE_EEviT1_,@"STO_CUDA_ENTRY STV_DEFAULT"
_ZN2at6native18elementwise_kernelILi128ELi2EZNS0_22gpu_kernel_impl_nocastIZZZNS0_22reciprocal_kernel_cudaERNS_18TensorIteratorBaseEENKUlvE_clEvENKUlvE2_clEvEUlN3c107complexIfEEE_EEvS4_RKT_EUliE_EEviT1_:
.text._ZN2at6native18elementwise_kernelILi128ELi2EZNS0_22gpu_kernel_impl_nocastIZZZNS0_22reciprocal_kernel_cudaERNS_18TensorIteratorBaseEENKUlvE_clEvENKUlvE2_clEvEUlN3c107complexIfEEE_EEvS4_RKT_EUliE_EEviT1_:
        /* <DEDUP_REMOVED lines=14> */
[----:B0-----:R-:W2:Y:S01]  /*00e0*/  LDG.E.64 R4, desc[UR6][R4.64] ;  /* 0x0000000604047981 */ /* 0x001ea2000c1e1b00 */
[----:B------:R-:W-:Y:S02]  /*00f0*/  MOV R6, 0x7fc00000 ;  /* 0x7fc0000000067802 */ /* 0x000fe40000000f00 */
[----:B------:R-:W-:Y:S02]  /*0100*/  MOV R7, 0x7fc00000 ;  /* 0x7fc0000000077802 */ /* 0x000fe40000000f00 */
[C---:B--2---:R-:W-:Y:S02]  /*0110*/  FSETP.NAN.FTZ.AND P2, PT, |R4|.reuse, |R4|, PT ;  /* 0x400000040400720b */ /* 0x044fe40003f58200 */
[----:B------:R-:W-:Y:S02]  /*0120*/  FSETP.NAN.FTZ.AND P3, PT, |R5|, |R5|, PT ;  /* 0x400000050500720b */ /* 0x000fe40003f78200 */
[----:B------:R-:W-:-:S02]  /*0130*/  FSETP.NEU.FTZ.AND P0, PT, |R4|, +INF , PT ;  /* 0x7f8000000400780b */ /* 0x000fc40003f1d200 */
        /* <DEDUP_REMOVED lines=16> */
[-C--:B------:R-:W-:Y:S01]  /*0240*/  FFMA.FTZ R5, R5, R0.reuse, R4 ;  /* 0x0000000005057223 */ /* 0x080fe20000010004 */
[----:B------:R-:W-:Y:S01]  /*0250*/  FFMA.FTZ R6, RZ, R0, 1 ;  /* 0x3f800000ff067423 */ /* 0x000fe20000010000 */
[----:B------:R-:W-:-:S04]  /*0260*/  FADD.FTZ R0, RZ, -R0 ;  /* 0x80000000ff007221 */ /* 0x000fc80000010000 */
[----:B------:R-:W0:Y:S02]  /*0270*/  MUFU.RCP R5, R5 ;  /* 0x0000000500057308 */ /* 0x000e240000001000 */
[C---:B0-----:R-:W-:Y:S01]  /*0280*/  FMUL.FTZ R6, R5.reuse, R6 ;  /* 0x0000000605067220 */ /* 0x041fe20000410000 */
[----:B------:R-:W-:Y:S01]  /*0290*/  FMUL.FTZ R7, R5, R0 ;  /* 0x0000000005077220 */ /* 0x000fe20000410000 */
[----:B------:R-:W-:Y:S06]  /*02a0*/  BRA `(.L_x_9635) ;  /* 0x0000000000347947 */ /* 0x000fec0003800000 */
.L_x_9637:
[----:B------:R-:W0:Y:S08]  /*02b0*/  MUFU.RCP R0, R0 ;  /* 0x0000000000007308 */ /* 0x000e300000001000 */
[----:B------:R-:W1:Y:S01]  /*02c0*/  MUFU.RCP R2, R2 ;  /* 0x0000000200027308 */ /* 0x000e620000001000 */
[----:B0-----:R-:W-:Y:S01]  /*02d0*/  FADD.FTZ R6, R0, -RZ ;  /* 0x800000ff00067221 */ /* 0x001fe20000010000 */
[----:B-1----:R-:W-:Y:S01]  /*02e0*/  FMUL.FTZ R7, RZ, R2 ;  /* 0x00000002ff077220 */ /* 0x002fe20000410000 */
[----:B------:R-:W-:Y:S06]  /*02f0*/  BRA `(.L_x_9635) ;  /* 0x0000000000207947 */ /* 0x000fec0003800000 */
.L_x_9636:
[----:B------:R-:W0:Y:S02]  /*0300*/  MUFU.RCP R7, R5 ;  /* 0x0000000500077308 */ /* 0x000e240000001000 */
[----:B0-----:R-:W-:-:S04]  /*0310*/  FMUL.FTZ R0, R4, R7 ;  /* 0x0000000704007220 */ /* 0x001fc80000410000 */
[-C--:B------:R-:W-:Y:S01]  /*0320*/  FFMA.FTZ R4, R4, R0.reuse, R5 ;  /* 0x0000000004047223 */ /* 0x080fe20000010005 */
[----:B------:R-:W-:Y:S01]  /*0330*/  FADD.FTZ R7, RZ, R0 ;  /* 0x00000000ff077221 */ /* 0x000fe20000010000 */
[----:B------:R-:W-:-:S04]  /*0340*/  FFMA.FTZ R9, RZ, R0, -1 ;  /* 0xbf800000ff097423 */ /* 0x000fc80000010000 */
[----:B------:R-:W0:Y:S02]  /*0350*/  MUFU.RCP R4, R4 ;  /* 0x0000000400047308 */ /* 0x000e240000001000 */
[C---:B0-----:R-:W-:Y:S01]  /*0360*/  FMUL.FTZ R6, R4.reuse, R7 ;  /* 0x0000000704067220 */ /* 0x041fe20000410000 */
[----:B------:R-:W-:-:S07]  /*0370*/  FMUL.FTZ R7, R4, R9 ;  /* 0x0000000904077220 */ /* 0x000fce0000410000 */
.L_x_9635:
[----:B------:R-:W0:Y:S01]  /*0380*/  LDC.64 R4, c[0x0][0x580] ;  /* 0x00016000ff047b82 */ /* 0x000e220000000a00 */
[----:B------:R-:W-:Y:S01]  /*0390*/  IADD3 R3, PT, PT, R3, 0x80, RZ ;  /* 0x0000008003037810 */ /* 0x000fe20007ffe0ff */
[----:B0-----:R0:W-:Y:S06]  /*03a0*/  STG.E.64 desc[UR6][R4.64], R6 ;  /* 0x0000000604007986 */ /* 0x0011ec000c101b06 */
.L_x_9634:
[----:B------:R-:W-:Y:S05]  /*03b0*/  BSYNC.RECONVERGENT B0 ;  /* 0x0000000000007941 */ /* 0x000fea0003800200 */
.L_x_9633:
[----:B------:R-:W-:-:S13]  /*03c0*/  ISETP.GE.AND P0, PT, R3, UR4, PT ;  /* 0x0000000403007c0c */ /* 0x000fda000bf06270 */
[----:B------:R-:W-:Y:S05]  /*03d0*/  @P0 EXIT ;  /* 0x000000000000094d */ /* 0x000fea0003800000 */
[----:B------:R-:W1:Y:S02]  /*03e0*/  LDC.64 R2, c[0x0][0x588] ;  /* 0x00016200ff027b82 */ /* 0x000e640000000a00 */
[----:B-1----:R-:W2:Y:S01]  /*03f0*/  LDG.E.64 R2, desc[UR6][R2.64] ;  /* 0x0000000602027981 */ /* 0x002ea2000c1e1b00 */
[----:B0-----:R-:W-:Y:S02]  /*0400*/  MOV R4, 0x7fc00000 ;  /* 0x7fc0000000047802 */ /* 0x001fe40000000f00 */
        /* <DEDUP_REMOVED lines=27> */
.L_x_9640:
[----:B------:R-:W0:Y:S08]  /*05c0*/  MUFU.RCP R0, R0 ;  /* 0x0000000000007308 */ /* 0x000e300000001000 */
[----:B------:R-:W1:Y:S01]  /*05d0*/  MUFU.RCP R6, R6 ;  /* 0x0000000600067308 */ /* 0x000e620000001000 */
[----:B0-----:R-:W-:Y:S01]  /*05e0*/  FADD.FTZ R4, R0, -RZ ;  /* 0x800000ff00047221 */ /* 0x001fe20000010000 */
[----:B-1----:R-:W-:Y:S01]  /*05f0*/  FMUL.FTZ R5, RZ, R6 ;  /* 0x00000006ff057220 */ /* 0x002fe20000410000 */
[----:B------:R-:W-:Y:S06]  /*0600*/  BRA `(.L_x_9638) ;  /* 0x0000000000207947 */ /* 0x000fec0003800000 */
.L_x_9639:
        /* <DEDUP_REMOVED lines=8> */
.L_x_9638:
[----:B------:R-:W0:Y:S02]  /*0690*/  LDC.64 R2, c[0x0][0x580] ;  /* 0x00016000ff027b82 */ /* 0x000e240000000a00 */
[----:B0-----:R-:W-:Y:S01]  /*06a0*/  STG.E.64 desc[UR6][R2.64], R4 ;  /* 0x0000000402007986 */ /* 0x001fe2000c101b06 */
[----:B------:R-:W-:Y:S05]  /*06b0*/  EXIT ;  /* 0x000000000000794d */ /* 0x000fea0003800000 */
.L_x_9632:
        /* <DEDUP_REMOVED lines=305> */
.L_x_9643:
[----:B------:R-:W0:Y:S02]  /*19d0*/  LDCU.64 UR8, c[0x0][0x588] ;  /* 0x0000b100ff0877ac */ /* 0x000e240008000a00 */
[----:B0-----:R-:W-:-:S04]  /*19e0*/  IADD3 R6, P0, PT, R4, UR8, RZ ;  /* 0x0000000804067c10 */ /* 0x001fc8000ff1e0ff */
[----:B------:R-:W-:-:S05]  /*19f0*/  IADD3.X R7, PT, PT, RZ, UR9, RZ, P0, !PT ;  /* 0x00000009ff077c10 */ /* 0x000fca00087fe4ff */
[----:B------:R-:W2:Y:S01]  /*1a00*/  LDG.E.64 R10, desc[UR6][R6.64] ;  /* 0x00000006060a7981 */ /* 0x000ea2000c1e1b00 */
[----:B------:R-:W-:Y:S01]  /*1a10*/  BSSY.RECONVERGENT B1, `(.L_x_9644) ;  /* 0x000002a000017945 */ /* 0x000fe20003800200 */
        /* <DEDUP_REMOVED lines=33> */
.L_x_9646:
        /* <DEDUP_REMOVED lines=8> */
.L_x_9645:
[----:B------:R-:W-:Y:S05]  /*1cb0*/  BSYNC.RECONVERGENT B1 ;  /* 0x0000000000017941 */ /* 0x000fea0003800200 */
.L_x_9644:
[----:B------:R-:W0:Y:S01]  /*1cc0*/  LDCU.64 UR8, c[0x0][0x580] ;  /* 0x0000b000ff0877ac */ /* 0x000e220008000a00 */
[----:B------:R-:W-:Y:S02]  /*1cd0*/  IADD3 R3, PT, PT, R3, 0x80, RZ ;  /* 0x0000008003037810 */ /* 0x000fe40007ffe0ff */
[----:B0-----:R-:W-:-:S04]  /*1ce0*/  IADD3 R4, P0, PT, R5, UR8, RZ ;  /* 0x0000000805047c10 */ /* 0x001fc8000ff1e0ff */
[----:B------:R-:W-:-:S05]  /*1cf0*/  IADD3.X R5, PT, PT, RZ, UR9, RZ, P0, !PT ;  /* 0x00000009ff057c10 */ /* 0x000fca00087fe4ff */
[----:B------:R0:W-:Y:S04]  /*1d00*/  STG.E.64 desc[UR6][R4.64], R8 ;  /* 0x0000000804007986 */ /* 0x0001e8000c101b06 */
.L_x_9642:
[----:B------:R-:W-:Y:S05]  /*1d10*/  BSYNC.RECONVERGENT B0 ;  /* 0x0000000000007941 */ /* 0x000fea0003800200 */
.L_x_9641:
[----:B------:R-:W-:-:S13]  /*1d20*/  ISETP.GE.AND P0, PT, R3, UR4, PT ;  /* 0x0000000403007c0c */ /* 0x000fda000bf06270 */
[----:B------:R-:W-:Y:S05]  /*1d30*/  @P0 EXIT ;  /* 0x000000000000094d */ /* 0x000fea0003800000 */
        /* <DEDUP_REMOVED lines=298> */
.L_x_9647:
[----:B------:R-:W0:Y:S02]  /*2fe0*/  LDCU.128 UR8, c[0x0][0x580] ;  /* 0x0000b000ff0877ac */ /* 0x000e240008000c00 */
        /* <DEDUP_REMOVED lines=10> */
[----:B------:R-:W-:Y:S02]  /*3090*/  PLOP3.LUT P2, PT, P2, P3, PT, 0xf8, 0x8f ;  /* 0x00000000008f781c */ /* 0x000fe40001747f70 */
[----:B------:R-:W-:Y:S02]  /*30a0*/  IADD3 R2, P3, PT, R3, UR8, RZ ;  /* 0x0000000803027c10 */ /* 0x000fe4000ff7e0ff */
[----:B------:R-:W-:Y:S02]  /*30b0*/  PLOP3.LUT P2, PT, P2, P0, P1, 0xf1, 0x0 ;  /* 0x000000000000781c */ /* 0x000fe40001741e11 */
[----:B------:R-:W-:-:S11]  /*30c0*/  IADD3.X R3, PT, PT, RZ, UR9, RZ, P3, !PT ;  /* 0x00000009ff037c10 */ /* 0x000fd60009ffe4ff */
        /* <DEDUP_REMOVED lines=20> */
.L_x_9651:
[----:B------:R-:W0:Y:S08]  /*3210*/  MUFU.RCP R6, R0 ;  /* 0x0000000000067308 */ /* 0x000e300000001000 */
[----:B------:R-:W1:Y:S01]  /*3220*/  MUFU.RCP R7, R4 ;  /* 0x0000000400077308 */ /* 0x000e620000001000 */
[----:B0-----:R-:W-:Y:S01]  /*3230*/  FADD.FTZ R6, R6, -RZ ;  /* 0x800000ff06067221 */ /* 0x001fe20000010000 */
[----:B-1----:R-:W-:Y:S01]  /*3240*/  FMUL.FTZ R7, RZ, R7 ;  /* 0x00000007ff077220 */ /* 0x002fe20000410000 */
[----:B------:R-:W-:Y:S06]  /*3250*/  BRA `(.L_x_9649) ;  /* 0x0000000000207947 */ /* 0x000fec0003800000 */
.L_x_9650:
        /* <DEDUP_REMOVED lines=8> */
.L_x_9649:
[----:B------:R-:W-:Y:S05]  /*32e0*/  BSYNC.RECONVERGENT B0 ;  /* 0x0000000000007941 */ /* 0x000fea0003800200 */
.L_x_9648:
[----:B------:R-:W-:Y:S01]  /*32f0*/  STG.E.64 desc[UR6][R2.64], R6 ;  /* 0x0000000602007986 */ /* 0x000fe2000c101b06 */
[----:B------:R-:W-:Y:S05]  /*3300*/  EXIT ;  /* 0x000000000000794d */ /* 0x000fea0003800000 */
.L_x_9652:
        /* <DEDUP_REMOVED lines=15> */
.L_x_19919:


//--------------------- .text._ZN2at6native27unrolled_elementwise_kernelIZZZNS0_22reciprocal_kernel_cudaERNS_18TensorIteratorBaseEENKUlvE_clEvENKUlvE2_clEvEUlN3c107complexIfEEE_St5arrayIPcLm2EELi4E23TrivialOffsetCalculatorILi1EjESE_NS0_6memory15LoadWithoutCastENSF_16StoreWithoutCastEEEviT_T0_T2_T3_T4_T5_ --------------------------
	.section	.text._ZN2at6native27unrolled_elementwise_kernelIZZZNS0_22reciprocal_kernel_cudaERNS_18TensorIteratorBaseEENKUlvE_clEvENKUlvE2_clEvEUlN3c107complexIfEEE_St5arrayIPcLm2EELi4E23TrivialOffsetCalculatorILi1EjESE_NS0_6memory15LoadWithoutCastENSF_16StoreWithoutCastEEEviT_T0_T2_T3_T4_T5_,"ax",@progbits
	.align	128
        .global         _ZN2at6native27unrolled_elementwise_kernelIZZZNS0_22reciprocal_kernel_cudaERNS_18TensorIteratorBaseEENKUlvE_clEvENKUlvE2_clEvEUlN3c107complexIfEEE_St5arrayIPcLm2EELi4E23TrivialOffsetCalculatorILi1EjESE_NS0_6memory15LoadWithoutCastENSF_16StoreWithoutCastEEEviT_T0_T2_T3_T4_T5_
        .type           _ZN2at6native27unrolled_elementwise_kernelIZZZNS0_22reciprocal_kernel_cudaERNS_18TensorIteratorBaseEENKUlvE_clEvENKUlvE2_clEvEUlN3c107complexIfEEE_St5arrayIPcLm2EELi4E23TrivialOffsetCalculatorILi1EjESE_NS0_6memory15LoadWithoutCastENSF_16StoreWithoutCastEEEviT_T0_T2_T3_T4_T5_,@function
        .size           _ZN2at6native27unrolled_elementwise_kernelIZZZNS0_22reciprocal_kernel_cudaERNS_18TensorIteratorBaseEENKUlvE_clEvENKUlvE2_clEvEUlN3c107complexIfEEE_St5arrayIPcLm2EELi4E23TrivialOffsetCalculatorILi1EjESE_NS0_6memory15LoadWithoutCastENSF_16StoreWithoutCastEEEviT_T0_T2_T3_T4_T5_,(.L_x_19920 - _ZN2at6native27unrolled_elementwise_kernelIZZZNS0_22reciprocal_kernel_cudaERNS_18TensorIteratorBaseEENKUlvE_clEvENKUlvE2_clEvEUlN3c107complexIfEEE_St5arrayIPcLm2EELi4E23TrivialOffsetCalculatorILi1EjESE_NS0_6memory15LoadWithoutCastENSF_16StoreWithoutCastEEEviT_T0_T2_T3_T4_T5_)
        .other          _ZN2at6native27unrolled_elementwise_kernelIZZZNS0_22reciprocal_kernel_cudaERNS_18TensorIteratorBaseEENKUlvE_clEvENKUlvE2_clEvEUlN3c107complexIfEEE_St5arrayIPcLm2EELi4E23TrivialOffsetCalculatorILi1EjESE_NS0_6memory15LoadWithoutCastENSF_16StoreWithoutCastEEEviT_T0_T2_T3_T4_T5_,@"STO_CUDA_ENTRY STV_DEFAULT"
_ZN2at6native27unrolled_elementwise_kernelIZZZNS0_22reciprocal_kernel_cudaERNS_18TensorIteratorBaseEENKUlvE_clEvENKUlvE2_clEvEUlN3c107complexIfEEE_St5arrayIPcLm2EELi4E23TrivialOffsetCalculatorILi1EjESE_NS0_6memory15LoadWithoutCastENSF_16StoreWithoutCastEEEviT_T0_T2_T3_T4_T5_:
.text._ZN2at6native27unrolled_elementwise_kernelIZZZNS0_22reciprocal_kernel_cudaERNS_18TensorIteratorBaseEENKUlvE_clEvENKUlvE2_clEvEUlN3c107complexIfEEE_St5arrayIPcLm2EELi4E23TrivialOffsetCalculatorILi1EjESE_NS0_6memory15LoadWithoutCastENSF_16StoreWithoutCastEEEviT_T0_T2_T3_T4_T5_:
        /* <DEDUP_REMOVED lines=16> */
[----:B0-----:R-:W-:-:S12]  /*0100*/  @!P0 IMAD.WIDE.U32 R8, R13, 0x8, R8 ;  /* 0x000000080d088825 */ /* 0x001fd800078e0008 */
[----:B------:R-:W0:Y:S01]  /*0110*/  @!P3 LDC.64 R6, c[0x0][0x390] ;  /* 0x0000e400ff06bb82 */ /* 0x000e220000000a00 */
[----:B------:R-:W-:Y:S01]  /*0120*/  @!P3 LEA R21, R0, R11, 0x9 ;  /* 0x0000000b0015b211 */ /* 0x000fe200078e48ff */
[----:B------:R-:W-:-:S05]  /*0130*/  @!P3 VIADD R11, R11, 0x80 ;  /* 0x000000800b0bb836 */ /* 0x000fca0000000000 */
[----:B------:R-:W-:Y:S01]  /*0140*/  ISETP.GE.AND P2, PT, R11, R4, PT ;  /* 0x000000040b00720c */ /* 0x000fe20003f46270 */
[----:B--2---:R-:W-:Y:S01]  /*0150*/  @!P1 IMAD.WIDE.U32 R16, R15, 0x8, R16 ;  /* 0x000000080f109825 */ /* 0x004fe200078e0010 */
[----:B------:R-:W-:-:S06]  /*0160*/  CS2R R14, SRZ ;  /* 0x00000000000e7805 */ /* 0x000fcc000001ff00 */
[----:B-1----:R1:W5:Y:S05]  /*0170*/  @!P0 LDG.E.64 R14, desc[UR4][R8.64] ;  /* 0x00000004080e8981 */ /* 0x00236a000c1e1b00 */
[----:B------:R-:W-:Y:S02]  /*0180*/  @!P2 LEA R19, R0, R11, 0x9 ;  /* 0x0000000b0013a211 */ /* 0x000fe400078e48ff */
[----:B------:R-:W-:Y:S01]  /*0190*/  CS2R R10, SRZ ;  /* 0x00000000000a7805 */ /* 0x000fe2000001ff00 */
[----:B------:R-:W2:Y:S01]  /*01a0*/  @!P2 LDC.64 R2, c[0x0][0x390] ;  /* 0x0000e400ff02ab82 */ /* 0x000ea20000000a00 */
[----:B0-----:R-:W-:Y:S01]  /*01b0*/  @!P3 IMAD.WIDE.U32 R20, R21, 0x8, R6 ;  /* 0x000000081514b825 */ /* 0x001fe200078e0006 */
[----:B------:R-:W-:-:S03]  /*01c0*/  CS2R R6, SRZ ;  /* 0x0000000000067805 */ /* 0x000fc6000001ff00 */
[----:B------:R1:W5:Y:S04]  /*01d0*/  @!P1 LDG.E.64 R10, desc[UR4][R16.64] ;  /* 0x00000004100a9981 */ /* 0x000368000c1e1b00 */
[----:B------:R1:W5:Y:S01]  /*01e0*/  @!P3 LDG.E.64 R6, desc[UR4][R20.64] ;  /* 0x000000041406b981 */ /* 0x000362000c1e1b00 */
[----:B--2---:R-:W-:Y:S01]  /*01f0*/  @!P2 IMAD.WIDE.U32 R18, R19, 0x8, R2 ;  /* 0x000000081312a825 */ /* 0x004fe200078e0002 */
[----:B------:R-:W-:-:S06]  /*0200*/  CS2R R2, SRZ ;  /* 0x0000000000027805 */ /* 0x000fcc000001ff00 */
[----:B------:R1:W5:Y:S01]  /*0210*/  @!P2 LDG.E.64 R2, desc[UR4][R18.64] ;  /* 0x000000041202a981 */ /* 0x000362000c1e1b00 */
[----:B------:R-:W-:Y:S01]  /*0220*/  ISETP.GE.AND P2, PT, R5, R4, PT ;  /* 0x000000040500720c */ /* 0x000fe20003f46270 */
[----:B------:R-:W-:Y:S01]  /*0230*/  BSSY.RECONVERGENT B0, `(.L_x_9653) ;  /* 0x000002d000007945 */ /* 0x000fe20003800200 */
[----:B------:R-:W-:-:S11]  /*0240*/  CS2R R12, SRZ ;  /* 0x00000000000c7805 */ /* 0x000fd6000001ff00 */
[----:B-1----:R-:W-:Y:S05]  /*0250*/  @P2 BRA `(.L_x_9654) ;  /* 0x0000000000a82947 */ /* 0x002fea0003800000 */
[----:B-----5:R-:W-:Y:S01]  /*0260*/  FSETP.NAN.FTZ.AND P0, PT, |R14|, |R14|, PT ;  /* 0x4000000e0e00720b */ /* 0x020fe20003f18200 */
[----:B------:R-:W-:Y:S01]  /*0270*/  IMAD.MOV.U32 R13, RZ, RZ, 0x7fc00000 ;  /* 0x7fc00000ff0d7424 */ /* 0x000fe200078e00ff */
[----:B------:R-:W-:Y:S02]  /*0280*/  FSETP.NAN.FTZ.AND P1, PT, |R15|, |R15|, PT ;  /* 0x4000000f0f00720b */ /* 0x000fe40003f38200 */
[----:B------:R-:W-:Y:S02]  /*0290*/  MOV R12, 0x7fc00000 ;  /* 0x7fc00000000c7802 */ /* 0x000fe40000000f00 */
[----:B------:R-:W-:-:S13]  /*02a0*/  PLOP3.LUT P0, PT, P0, P1, PT, 0xf8, 0x8f ;  /* 0x00000000008f781c */ /* 0x000fda0000703f70 */
[----:B------:R-:W-:Y:S05]  /*02b0*/  @P0 BRA `(.L_x_9654) ;  /* 0x0000000000900947 */ /* 0x000fea0003800000 */
[C---:B------:R-:W-:Y:S01]  /*02c0*/  FSETP.NEU.FTZ.AND P3, PT, |R14|.reuse, +INF , PT ;  /* 0x7f8000000e00780b */ /* 0x040fe20003f7d200 */
[C---:B------:R-:W-:Y:S01]  /*02d0*/  FADD.FTZ R8, |R14|.reuse, -RZ ;  /* 0x800000ff0e087221 */ /* 0x040fe20000010200 */
[C---:B------:R-:W-:Y:S01]  /*02e0*/  FSETP.NEU.FTZ.AND P1, PT, |R15|.reuse, +INF , PT ;  /* 0x7f8000000f00780b */ /* 0x040fe20003f3d200 */
[----:B------:R-:W-:Y:S01]  /*02f0*/  FADD.FTZ R9, |R15|, -RZ ;  /* 0x800000ff0f097221 */ /* 0x000fe20000010200 */
[----:B------:R-:W-:-:S11]  /*0300*/  FSETP.NEU.FTZ.AND P0, PT, |R14|, +INF , PT ;  /* 0x7f8000000e00780b */ /* 0x000fd60003f1d200 */
        /* <DEDUP_REMOVED lines=23> */
.L_x_9655:
        /* <DEDUP_REMOVED lines=8> */
.L_x_9654:
[----:B------:R-:W-:Y:S05]  /*0500*/  BSYNC.RECONVERGENT B0 ;  /* 0x0000000000007941 */ /* 0x000fea0003800200 */
.L_x_9653:
[----:B-----5:R-:W-:Y:S01]  /*0510*/  IADD3 R15, PT, PT, R5, 0x80, RZ ;  /* 0x00000080050f7810 */ /* 0x020fe20007ffe0ff */
[----:B------:R-:W-:Y:S01]  /*0520*/  BSSY.RECONVERGENT B0, `(.L_x_9656) ;  /* 0x000002e000007945 */ /* 0x000fe20003800200 */
[----:B------:R-:W-:Y:S02]  /*0530*/  CS2R R8, SRZ ;  /* 0x0000000000087805 */ /* 0x000fe4000001ff00 */
[----:B------:R-:W-:-:S13]  /*0540*/  ISETP.GE.AND P0, PT, R15, R4, PT ;  /* 0x000000040f00720c */ /* 0x000fda0003f06270 */
[----:B------:R-:W-:Y:S05]  /*0550*/  @P0 BRA `(.L_x_9657) ;  /* 0x0000000000a80947 */ /* 0x000fea0003800000 */
[----:B------:R-:W-:Y:S01]  /*0560*/  FSETP.NAN.FTZ.AND P0, PT, |R10|, |R10|, PT ;  /* 0x4000000a0a00720b */ /* 0x000fe20003f18200 */
        /* <DEDUP_REMOVED lines=28> */
.L_x_9659:
[----:B------:R-:W0:Y:S08]  /*0730*/  MUFU.RCP R8, R14 ;  /* 0x0000000e00087308 */ /* 0x000e300000001000 */
[----:B------:R-:W1:Y:S01]  /*0740*/  MUFU.RCP R9, R16 ;  /* 0x0000001000097308 */ /* 0x000e620000001000 */
[----:B0-----:R-:W-:Y:S01]  /*0750*/  FADD.FTZ R8, R8, -RZ ;  /* 0x800000ff08087221 */ /* 0x001fe20000010000 */
[----:B-1----:R-:W-:Y:S01]  /*0760*/  FMUL.FTZ R9, RZ, R9 ;  /* 0x00000009ff097220 */ /* 0x002fe20000410000 */
[----:B------:R-:W-:Y:S06]  /*0770*/  BRA `(.L_x_9657) ;  /* 0x0000000000207947 */ /* 0x000fec0003800000 */
.L_x_9658:
        /* <DEDUP_REMOVED lines=8> */
.L_x_9657:
[----:B------:R-:W-:Y:S05]  /*0800*/  BSYNC.RECONVERGENT B0 ;  /* 0x0000000000007941 */ /* 0x000fea0003800200 */
.L_x_9656:
[----:B------:R-:W-:Y:S01]  /*0810*/  IADD3 R11, PT, PT, R5, 0x100, RZ ;  /* 0x00000100050b7810 */ /* 0x000fe20007ffe0ff */
[----:B------:R-:W-:Y:S03]  /*0820*/  BSSY.RECONVERGENT B0, `(.L_x_9660) ;  /* 0x000002e000007945 */ /* 0x000fe60003800200 */
[----:B------:R-:W-:Y:S02]  /*0830*/  ISETP.GE.AND P0, PT, R11, R4, PT ;  /* 0x000000040b00720c */ /* 0x000fe40003f06270 */
[----:B------:R-:W-:-:S11]  /*0840*/  CS2R R10, SRZ ;  /* 0x00000000000a7805 */ /* 0x000fd6000001ff00 */
        /* <DEDUP_REMOVED lines=30> */
.L_x_9663:
[----:B------:R-:W0:Y:S08]  /*0a30*/  MUFU.RCP R10, R14 ;  /* 0x0000000e000a7308 */ /* 0x000e300000001000 */
[----:B------:R-:W1:Y:S01]  /*0a40*/  MUFU.RCP R11, R16 ;  /* 0x00000010000b7308 */ /* 0x000e620000001000 */
[----:B0-----:R-:W-:Y:S01]  /*0a50*/  FADD.FTZ R10, R10, -RZ ;  /* 0x800000ff0a0a7221 */ /* 0x001fe20000010000 */
[----:B-1----:R-:W-:Y:S01]  /*0a60*/  FMUL.FTZ R11, RZ, R11 ;  /* 0x0000000bff0b7220 */ /* 0x002fe20000410000 */
[----:B------:R-:W-:Y:S06]  /*0a70*/  BRA `(.L_x_9661) ;  /* 0x0000000000207947 */ /* 0x000fec0003800000 */
.L_x_9662:
        /* <DEDUP_REMOVED lines=8> */
.L_x_9661:
[----:B------:R-:W-:Y:S05]  /*0b00*/  BSYNC.RECONVERGENT B0 ;  /* 0x0000000000007941 */ /* 0x000fea0003800200 */
.L_x_9660:
        /* <DEDUP_REMOVED lines=34> */
.L_x_9667:
[----:B------:R-:W0:Y:S08]  /*0d30*/  MUFU.RCP R6, R14 ;  /* 0x0000000e00067308 */ /* 0x000e300000001000 */
[----:B------:R-:W1:Y:S01]  /*0d40*/  MUFU.RCP R7, R16 ;  /* 0x0000001000077308 */ /* 0x000e620000001000 */
[----:B0-----:R-:W-:Y:S01]  /*0d50*/  FADD.FTZ R6, R6, -RZ ;  /* 0x800000ff06067221 */ /* 0x001fe20000010000 */
[----:B-1----:R-:W-:Y:S01]  /*0d60*/  FMUL.FTZ R7, RZ, R7 ;  /* 0x00000007ff077220 */ /* 0x002fe20000410000 */
[----:B------:R-:W-:Y:S06]  /*0d70*/  BRA `(.L_x_9665) ;  /* 0x0000000000207947 */ /* 0x000fec0003800000 */
.L_x_9666:
        /* <DEDUP_REMOVED lines=8> */
.L_x_9665:
[----:B------:R-:W-:Y:S05]  /*0e00*/  BSYNC.RECONVERGENT B0 ;  /* 0x0000000000007941 */ /* 0x000fea0003800200 */
.L_x_9664:
[----:B------:R-:W0:Y:S01]  /*0e10*/  @!P2 LDC.64 R2, c[0x0][0x388] ;  /* 0x0000e200ff02ab82 */ /* 0x000e220000000a00 */
[----:B------:R-:W-:Y:S01]  /*0e20*/  @!P2 LEA R17, R0, R5, 0x9 ;  /* 0x000000050011a211 */ /* 0x000fe200078e48ff */
[----:B------:R-:W-:Y:S01]  /*0e30*/  @!P2 IMAD.MOV.U32 R5, RZ, RZ, R15 ;  /* 0x000000ffff05a224 */ /* 0x000fe200078e000f */
[----:B------:R-:W-:Y:S04]  /*0e40*/  BSSY.RECONVERGENT B0, `(.L_x_9668) ;  /* 0x000000f000007945 */ /* 0x000fe80003800200 */
[----:B------:R-:W-:Y:S01]  /*0e50*/  ISETP.GE.AND P0, PT, R5, R4, PT ;  /* 0x000000040500720c */ /* 0x000fe20003f06270 */
[----:B0-----:R-:W-:-:S05]  /*0e60*/  @!P2 IMAD.WIDE.U32 R2, R17, 0x8, R2 ;  /* 0x000000081102a825 */ /* 0x001fca00078e0002 */
[----:B------:R0:W-:Y:S07]  /*0e70*/  @!P2 STG.E.64 desc[UR4][R2.64], R12 ;  /* 0x0000000c0200a986 */ /* 0x0001ee000c101b04 */
        /* <DEDUP_REMOVED lines=9> */
[----:B------:R1:W-:Y:S04]  /*0f10*/  STG.E.64 desc[UR4][R12.64], R8 ;  /* 0x000000080c007986 */ /* 0x0003e8000c101b04 */
[----:B------:R1:W-:Y:S02]  /*0f20*/  @!P0 STG.E.64 desc[UR4][R2.64], R10 ;  /* 0x0000000a02008986 */ /* 0x0003e4000c101b04 */
.L_x_9669:
[----:B------:R-:W-:Y:S05]  /*0f30*/  BSYNC.RECONVERGENT B0 ;  /* 0x0000000000007941 */ /* 0x000fea0003800200 */
.L_x_9668:
[----:B------:R-:W-:-:S13]  /*0f40*/  ISETP.GE.AND P0, PT, R5, R4, PT ;  /* 0x000000040500720c */ /* 0x000fda0003f06270 */
[----:B------:R-:W-:Y:S05]  /*0f50*/  @P0 EXIT ;  /* 0x000000000000094d */ /* 0x000fea0003800000 */
[----:B01----:R-:W0:Y:S01]  /*0f60*/  LDC.64 R2, c[0x0][0x388] ;  /* 0x0000e200ff027b82 */ /* 0x003e220000000a00 */
[----:B------:R-:W-:-:S05]  /*0f70*/  LEA R5, R0, R5, 0x9 ;  /* 0x0000000500057211 */ /* 0x000fca00078e48ff */
[----:B0-----:R-:W-:-:S05]  /*0f80*/  IMAD.WIDE.U32 R2, R5, 0x8, R2 ;  /* 0x0000000805027825 */ /* 0x001fca00078e0002 */
[----:B------:R-:W-:Y:S01]  /*0f90*/  STG.E.64 desc[UR4][R2.64], R6 ;  /* 0x0000000602007986 */ /* 0x000fe2000c101b04 */
[----:B------:R-:W-:Y:S05]  /*0fa0*/  EXIT ;  /* 0x000000000000794d */ /* 0x000fea0003800000 */
.L_x_9670:
        /* <DEDUP_REMOVED lines=13> */
.L_x_19920:


//--------------------- .text._ZN2at6native29vectorized_elementwise_kernelILi2EZZZNS0_22reciprocal_kernel_cudaERNS_18TensorIteratorBaseEENKUlvE_clEvENKUlvE2_clEvEUlN3c107complexIfEEE_St5arrayIPcLm2EEEEviT0_T1_ --------------------------
	.section	.text._ZN2at6native29vectorized_elementwise_kernelILi2EZZZNS0_22reciprocal_kernel_cudaERNS_18TensorIteratorBaseEENKUlvE_clEvENKUlvE2_clEvEUlN3c107complexIfEEE_St5arrayIPcLm2EEEEviT0_T1_,"ax",@progbits
	.align	128
        .global         _ZN2at6native29vectorized_elementwise_kernelILi2EZZZNS0_22reciprocal_kernel_cudaERNS_18TensorIteratorBaseEENKUlvE_clEvENKUlvE2_clEvEUlN3c107complexIfEEE_St5arrayIPcLm2EEEEviT0_T1_
        .type           _ZN2at6native29vectorized_elementwise_kernelILi2EZZZNS0_22reciprocal_kernel_cudaERNS_18TensorIteratorBaseEENKUlvE_clEvENKUlvE2_clEvEUlN3c107complexIfEEE_St5arrayIPcLm2EEEEviT0_T1_,@function
        .size           _ZN2at6native29vectorized_elementwise_kernelILi2EZZZNS0_22reciprocal_kernel_cudaERNS_18TensorIteratorBaseEENKUlvE_clEvENKUlvE2_clEvEUlN3c107complexIfEEE_St5arrayIPcLm2EEEEviT0_T1_,(.L_x_19921 - _ZN2at6native29vectorized_elementwise_kernelILi2EZZZNS0_22reciprocal_kernel_cudaERNS_18TensorIteratorBaseEENKUlvE_clEvENKUlvE2_clEvEUlN3c107complexIfEEE_St5arrayIPcLm2EEEEviT0_T1_)
        .other          _ZN2at6native29vectorized_elementwise_kernelILi2EZZZNS0_22reciprocal_kernel_cudaERNS_18TensorIteratorBaseEENKUlvE_clEvENKUlvE2_clEvEUlN3c107complexIfEEE_St5arrayIPcLm2EEEEviT0_T1_,@"STO_CUDA_ENTRY STV_DEFAULT"
_ZN2at6native29vectorized_elementwise_kernelILi2EZZZNS0_22reciprocal_kernel_cudaERNS_18TensorIteratorBaseEENKUlvE_clEvENKUlvE2_clEvEUlN3c107complexIfEEE_St5arrayIPcLm2EEEEviT0_T1_:
.text._ZN2at6native29vectorized_elementwise_kernelILi2EZZZNS0_22reciprocal_kernel_cudaERNS_18TensorIteratorBaseEENKUlvE_clEvENKUlvE2_clEvEUlN3c107complexIfEEE_St5arrayIPcLm2EEEEviT0_T1_:
[----:B------:R-:W-:Y:S01]  /*0000*/  LDC R1, c[0x0][0x37c] ;  /* 0x0000df00ff017b82 */ /* 0x000fe20000000800 */
[----:B------:R-:W0:Y:S01]  /*0010*/  S2R R2, SR_CTAID.X ;  /* 0x0000000000027919 */ /* 0x000e220000002500 */
[----:B------:R-:W1:Y:S01]  /*0020*/  LDCU UR6, c[0x0][0x380] ;  /* 0x00007000ff0677ac */ /* 0x000e620008000800 */
[----:B------:R-:W-:Y:S02]  /*0030*/  MOV R20, 0x7fc00000 ;  /* 0x7fc0000000147802 */ /* 0x000fe40000000f00 */
[----:B------:R-:W-:Y:S01]  /*0040*/  MOV R21, 0x7fc00000 ;  /* 0x7fc0000000157802 */ /* 0x000fe20000000f00 */
[----:B------:R-:W2:Y:S01]  /*0050*/  LDCU.64 UR4, c[0x0][0x358] ;  /* 0x00006b00ff0477ac */ /* 0x000ea20008000a00 */
[----:B0-----:R-:W-:-:S04]  /*0060*/  SHF.L.U32 R2, R2, 0xa, RZ ;  /* 0x0000000a02027819 */ /* 0x001fc800000006ff */
[----:B-1----:R-:W-:-:S04]  /*0070*/  IADD3 R0, PT, PT, -R2, UR6, RZ ;  /* 0x0000000602007c10 */ /* 0x002fc8000fffe1ff */
[----:B------:R-:W-:-:S13]  /*0080*/  ISETP.GT.U32.AND P0, PT, R0, 0x3ff, PT ;  /* 0x000003ff0000780c */ /* 0x000fda0003f04070 */
[----:B--2---:R-:W-:Y:S05]  /*0090*/  @P0 BRA `(.L_x_9671) ;  /* 0x0000001c00cc0947 */ /* 0x004fea0003800000 */
[----:B------:R-:W0:Y:S01]  /*00a0*/  S2R R27, SR_TID.X ;  /* 0x00000000001b7919 */ /* 0x000e220000002100 */
[----:B------:R-:W-:Y:S02]  /*00b0*/  CS2R R8, SRZ ;  /* 0x0000000000087805 */ /* 0x000fe4000001ff00 */
        /* <DEDUP_REMOVED lines=11> */
[----:B------:R-:W5:Y:S07]  /*0170*/  @!P6 LDG.E.64 R8, desc[UR4][R12.64] ;  /* 0x000000040c08e981 */ /* 0x000f6e000c1e1b00 */
[----:B------:R-:W-:Y:S01]  /*0180*/  @!P4 IADD3 R4, PT, PT, R2, R27, RZ ;  /* 0x0000001b0204c210 */ /* 0x000fe20007ffe0ff */
[----:B------:R-:W0:Y:S01]  /*0190*/  @!P4 LDC.64 R22, c[0x0][0x390] ;  /* 0x0000e400ff16cb82 */ /* 0x000e220000000a00 */
[----:B------:R-:W-:-:S04]  /*01a0*/  @!P4 IADD3 R27, PT, PT, R27, 0x80, RZ ;  /* 0x000000801b1bc810 */ /* 0x000fc80007ffe0ff */
[----:B------:R-:W-:-:S13]  /*01b0*/  ISETP.GE.U32.AND P3, PT, R27, R0, PT ;  /* 0x000000001b00720c */ /* 0x000fda0003f66070 */
[----:B------:R-:W-:Y:S01]  /*01c0*/  @!P3 IMAD.IADD R5, R2, 0x1, R27 ;  /* 0x000000010205b824 */ /* 0x000fe200078e021b */
[----:B------:R-:W-:Y:S01]  /*01d0*/  @!P3 IADD3 R27, PT, PT, R27, 0x80, RZ ;  /* 0x000000801b1bb810 */ /* 0x000fe20007ffe0ff */
[----:B------:R-:W2:Y:S03]  /*01e0*/  @!P3 LDC.64 R14, c[0x0][0x390] ;  /* 0x0000e400ff0ebb82 */ /* 0x000ea60000000a00 */
[----:B------:R-:W-:-:S13]  /*01f0*/  ISETP.GE.U32.AND P2, PT, R27, R0, PT ;  /* 0x000000001b00720c */ /* 0x000fda0003f46070 */
[----:B------:R-:W-:Y:S02]  /*0200*/  @!P2 IADD3 R29, PT, PT, R2, R27, RZ ;  /* 0x0000001b021da210 */ /* 0x000fe40007ffe0ff */
[----:B------:R-:W-:-:S04]  /*0210*/  @!P2 IADD3 R27, PT, PT, R27, 0x80, RZ ;  /* 0x000000801b1ba810 */ /* 0x000fc80007ffe0ff */
[----:B------:R-:W-:-:S13]  /*0220*/  ISETP.GE.U32.AND P1, PT, R27, R0, PT ;  /* 0x000000001b00720c */ /* 0x000fda0003f26070 */
[----:B------:R-:W-:Y:S01]  /*0230*/  @!P1 IADD3 R21, PT, PT, R2, R27, RZ ;  /* 0x0000001b02159210 */ /* 0x000fe20007ffe0ff */
[----:B-1----:R-:W-:Y:S01]  /*0240*/  @!P5 IMAD.WIDE.U32 R10, R17, 0x8, R10 ;  /* 0x00000008110ad825 */ /* 0x002fe200078e000a */
[----:B------:R-:W-:Y:S02]  /*0250*/  @!P1 IADD3 R27, PT, PT, R27, 0x80, RZ ;  /* 0x000000801b1b9810 */ /* 0x000fe40007ffe0ff */
[----:B------:R-:W-:Y:S01]  /*0260*/  CS2R R6, SRZ ;  /* 0x0000000000067805 */ /* 0x000fe2000001ff00 */
[----:B------:R-:W1:Y:S01]  /*0270*/  @!P2 LDC.64 R16, c[0x0][0x390] ;  /* 0x0000e400ff10ab82 */ /* 0x000e620000000a00 */
[----:B------:R-:W-:-:S04]  /*0280*/  ISETP.GE.U32.AND P0, PT, R27, R0, PT ;  /* 0x000000001b00720c */ /* 0x000fc80003f06070 */
[----:B------:R3:W5:Y:S03]  /*0290*/  @!P5 LDG.E.64 R6, desc[UR4][R10.64] ;  /* 0x000000040a06d981 */ /* 0x000766000c1e1b00 */
[----:B------:R-:W4:Y:S06]  /*02a0*/  @!P1 LDC.64 R18, c[0x0][0x390] ;  /* 0x0000e400ff129b82 */ /* 0x000f2c0000000a00 */
[----:B------:R-:W-:Y:S01]  /*02b0*/  @!P0 IADD3 R25, PT, PT, R2, R27, RZ ;  /* 0x0000001b02198210 */ /* 0x000fe20007ffe0ff */
[----:B------:R-:W-:Y:S01]  /*02c0*/  @!P0 VIADD R27, R27, 0x80 ;  /* 0x000000801b1b8836 */ /* 0x000fe20000000000 */
[----:B---3--:R-:W3:Y:S04]  /*02d0*/  @!P0 LDC.64 R10, c[0x0][0x390] ;  /* 0x0000e400ff0a8b82 */ /* 0x008ee80000000a00 */
[----:B------:R-:W-:-:S13]  /*02e0*/  ISETP.GE.U32.AND P6, PT, R27, R0, PT ;  /* 0x000000001b00720c */ /* 0x000fda0003fc6070 */
[----:B------:R-:W4:Y:S01]  /*02f0*/  @!P6 LDC.64 R12, c[0x0][0x390] ;  /* 0x0000e400ff0ceb82 */ /* 0x000f220000000a00 */
[----:B0-----:R-:W-:-:S04]  /*0300*/  @!P4 IMAD.WIDE.U32 R22, R4, 0x8, R22 ;  /* 0x000000080416c825 */ /* 0x001fc800078e0016 */
[----:B--2---:R-:W-:Y:S01]  /*0310*/  @!P3 IMAD.WIDE.U32 R14, R5, 0x8, R14 ;  /* 0x00000008050eb825 */ /* 0x004fe200078e000e */
[----:B------:R-:W-:-:S03]  /*0320*/  CS2R R4, SRZ ;  /* 0x0000000000047805 */ /* 0x000fc6000001ff00 */
[----:B-1----:R-:W-:Y:S01]  /*0330*/  @!P2 IMAD.WIDE.U32 R16, R29, 0x8, R16 ;  /* 0x000000081d10a825 */ /* 0x002fe200078e0010 */
[----:B------:R-:W-:Y:S02]  /*0340*/  @!P6 IADD3 R29, PT, PT, R2, R27, RZ ;  /* 0x0000001b021de210 */ /* 0x000fe40007ffe0ff */
[----:B------:R0:W5:Y:S01]  /*0350*/  @!P4 LDG.E.64 R4, desc[UR4][R22.64] ;  /* 0x000000041604c981 */ /* 0x000162000c1e1b00 */
[----:B---3--:R-:W-:Y:S01]  /*0360*/  @!P0 IMAD.WIDE.U32 R10, R25, 0x8, R10 ;  /* 0x00000008190a8825 */ /* 0x008fe200078e000a */
[----:B------:R-:W-:-:S03]  /*0370*/  CS2R R24, SRZ ;  /* 0x0000000000187805 */ /* 0x000fc6000001ff00 */
[----:B----4-:R-:W-:-:S03]  /*0380*/  @!P1 IMAD.WIDE.U32 R18, R21, 0x8, R18 ;  /* 0x0000000815129825 */ /* 0x010fc600078e0012 */
[----:B------:R-:W5:Y:S01]  /*0390*/  @!P0 LDG.E.64 R24, desc[UR4][R10.64] ;  /* 0x000000040a188981 */ /* 0x000f62000c1e1b00 */
[----:B0-----:R-:W-:Y:S01]  /*03a0*/  CS2R R22, SRZ ;  /* 0x0000000000167805 */ /* 0x001fe2000001ff00 */
[----:B------:R-:W-:Y:S01]  /*03b0*/  @!P6 IMAD.WIDE.U32 R12, R29, 0x8, R12 ;  /* 0x000000081d0ce825 */ /* 0x000fe200078e000c */
[----:B------:R-:W-:-:S04]  /*03c0*/  CS2R R28, SRZ ;  /* 0x00000000001c7805 */ /* 0x000fc8000001ff00 */
[----:B------:R-:W5:Y:S04]  /*03d0*/  @!P6 LDG.E.64 R22, desc[UR4][R12.64] ;  /* 0x000000040c16e981 */ /* 0x000f68000c1e1b00 */
[----:B------:R-:W5:Y:S01]  /*03e0*/  @!P1 LDG.E.64 R28, desc[UR4][R18.64] ;  /* 0x00000004121c9981 */ /* 0x000f62000c1e1b00 */
[----:B------:R-:W-:-:S06]  /*03f0*/  CS2R R26, SRZ ;  /* 0x00000000001a7805 */ /* 0x000fcc000001ff00 */
[----:B------:R-:W5:Y:S01]  /*0400*/  @!P2 LDG.E.64 R26, desc[UR4][R16.64] ;  /* 0x00000004101aa981 */ /* 0x000f62000c1e1b00 */
[----:B------:R-:W-:Y:S02]  /*0410*/  ISETP.GE.U32.AND P2, PT, R3, R0, PT ;  /* 0x000000000300720c */ /* 0x000fe40003f46070 */
[----:B------:R-:W-:Y:S01]  /*0420*/  CS2R R20, SRZ ;  /* 0x0000000000147805 */ /* 0x000fe2000001ff00 */
[----:B------:R-:W-:Y:S05]  /*0430*/  BSSY.RECONVERGENT B0, `(.L_x_9672) ;  /* 0x000002e000007945 */ /* 0x000fea0003800200 */
[----:B------:R0:W5:Y:S02]  /*0440*/  @!P3 LDG.E.64 R20, desc[UR4][R14.64] ;  /* 0x000000040e14b981 */ /* 0x000164000c1e1b00 */
[----:B0-----:R-:W-:-:S03]  /*0450*/  CS2R R14, SRZ ;  /* 0x00000000000e7805 */ /* 0x001fc6000001ff00 */
[----:B------:R-:W-:Y:S05]  /*0460*/  @P2 BRA `(.L_x_9673) ;  /* 0x0000000000a82947 */ /* 0x000fea0003800000 */
[----:B-----5:R-:W-:Y:S02]  /*0470*/  FSETP.NAN.FTZ.AND P0, PT, |R8|, |R8|, PT ;  /* 0x400000080800720b */ /* 0x020fe40003f18200 */
[----:B------:R-:W-:Y:S02]  /*0480*/  FSETP.NAN.FTZ.AND P1, PT, |R9|, |R9|, PT ;  /* 0x400000090900720b */ /* 0x000fe40003f38200 */
[----:B------:R-:W-:Y:S02]  /*0490*/  MOV R15, 0x7fc00000 ;  /* 0x7fc00000000f7802 */ /* 0x000fe40000000f00 */
[----:B------:R-:W-:Y:S02]  /*04a0*/  PLOP3.LUT P0, PT, P0, P1, PT, 0xf8, 0x8f ;  /* 0x00000000008f781c */ /* 0x000fe40000703f70 */
[----:B------:R-:W-:-:S11]  /*04b0*/  MOV R14, 0x7fc00000 ;  /* 0x7fc00000000e7802 */ /* 0x000fd60000000f00 */
        /* <DEDUP_REMOVED lines=29> */
.L_x_9674:
        /* <DEDUP_REMOVED lines=8> */
.L_x_9673:
[----:B------:R-:W-:Y:S05]  /*0710*/  BSYNC.RECONVERGENT B0 ;  /* 0x0000000000007941 */ /* 0x000fea0003800200 */
.L_x_9672:
[----:B------:R-:W-:Y:S01]  /*0720*/  IADD3 R11, PT, PT, R3, 0x80, RZ ;  /* 0x00000080030b7810 */ /* 0x000fe20007ffe0ff */
[----:B------:R-:W-:Y:S01]  /*0730*/  BSSY.RECONVERGENT B0, `(.L_x_9675) ;  /* 0x000002e000007945 */ /* 0x000fe20003800200 */
[----:B-----5:R-:W-:Y:S02]  /*0740*/  CS2R R8, SRZ ;  /* 0x0000000000087805 */ /* 0x020fe4000001ff00 */
[----:B------:R-:W-:-:S13]  /*0750*/  ISETP.GE.U32.AND P0, PT, R11, R0, PT ;  /* 0x000000000b00720c */ /* 0x000fda0003f06070 */
[----:B------:R-:W-:Y:S05]  /*0760*/  @P0 BRA `(.L_x_9676) ;  /* 0x0000000000a80947 */ /* 0x000fea0003800000 */
[----:B------:R-:W-:Y:S02]  /*0770*/  FSETP.NAN.FTZ.AND P0, PT, |R6|, |R6|, PT ;  /* 0x400000060600720b */ /* 0x000fe40003f18200 */
        /* <DEDUP_REMOVED lines=28> */
.L_x_9678:
[----:B------:R-:W0:Y:S08]  /*0940*/  MUFU.RCP R8, R10 ;  /* 0x0000000a00087308 */ /* 0x000e300000001000 */
[----:B------:R-:W1:Y:S01]  /*0950*/  MUFU.RCP R9, R12 ;  /* 0x0000000c00097308 */ /* 0x000e620000001000 */
[----:B0-----:R-:W-:Y:S01]  /*0960*/  FADD.FTZ R8, R8, -RZ ;  /* 0x800000ff08087221 */ /* 0x001fe20000010000 */
[----:B-1----:R-:W-:Y:S01]  /*0970*/  FMUL.FTZ R9, RZ, R9 ;  /* 0x00000009ff097220 */ /* 0x002fe20000410000 */
[----:B------:R-:W-:Y:S06]  /*0980*/  BRA `(.L_x_9676) ;  /* 0x0000000000207947 */ /* 0x000fec0003800000 */
.L_x_9677:
        /* <DEDUP_REMOVED lines=8> */
.L_x_9676:
[----:B------:R-:W-:Y:S05]  /*0a10*/  BSYNC.RECONVERGENT B0 ;  /* 0x0000000000007941 */ /* 0x000fea0003800200 */
.L_x_9675:
[----:B------:R-:W-:Y:S01]  /*0a20*/  IADD3 R7, PT, PT, R3, 0x100, RZ ;  /* 0x0000010003077810 */ /* 0x000fe20007ffe0ff */
[----:B------:R-:W-:Y:S03]  /*0a30*/  BSSY.RECONVERGENT B0, `(.L_x_9679) ;  /* 0x000002e000007945 */ /* 0x000fe60003800200 */
[----:B------:R-:W-:Y:S02]  /*0a40*/  ISETP.GE.U32.AND P0, PT, R7, R0, PT ;  /* 0x000000000700720c */ /* 0x000fe40003f06070 */
        /* <DEDUP_REMOVED lines=31> */
.L_x_9682:
[----:B------:R-:W0:Y:S08]  /*0c40*/  MUFU.RCP R6, R10 ;  /* 0x0000000a00067308 */ /* 0x000e300000001000 */
[----:B------:R-:W1:Y:S01]  /*0c50*/  MUFU.RCP R7, R12 ;  /* 0x0000000c00077308 */ /* 0x000e620000001000 */
[----:B0-----:R-:W-:Y:S01]  /*0c60*/  FADD.FTZ R6, R6, -RZ ;  /* 0x800000ff06067221 */ /* 0x001fe20000010000 */
[----:B-1----:R-:W-:Y:S01]  /*0c70*/  FMUL.FTZ R7, RZ, R7 ;  /* 0x00000007ff077220 */ /* 0x002fe20000410000 */
[----:B------:R-:W-:Y:S06]  /*0c80*/  BRA `(.L_x_9680) ;  /* 0x0000000000207947 */ /* 0x000fec0003800000 */
.L_x_9681:
        /* <DEDUP_REMOVED lines=8> */
.L_x_9680:
[----:B------:R-:W-:Y:S05]  /*0d10*/  BSYNC.RECONVERGENT B0 ;  /* 0x0000000000007941 */ /* 0x000fea0003800200 */
.L_x_9679:
[----:B------:R-:W-:Y:S01]  /*0d20*/  IADD3 R5, PT, PT, R3, 0x180, RZ ;  /* 0x0000018003057810 */ /* 0x000fe20007ffe0ff */
[----:B------:R-:W-:Y:S03]  /*0d30*/  BSSY.RECONVERGENT B0, `(.L_x_9683) ;  /* 0x000002e000007945 */ /* 0x000fe60003800200 */
[----:B------:R-:W-:Y:S02]  /*0d40*/  ISETP.GE.U32.AND P0, PT, R5, R0, PT ;  /* 0x000000000500720c */ /* 0x000fe40003f06070 */
[----:B------:R-:W-:-:S11]  /*0d50*/  CS2R R4, SRZ ;  /* 0x0000000000047805 */ /* 0x000fd6000001ff00 */
        /* <DEDUP_REMOVED lines=30> */
.L_x_9686:
[----:B------:R-:W0:Y:S08]  /*0f40*/  MUFU.RCP R4, R10 ;  /* 0x0000000a00047308 */ /* 0x000e300000001000 */
[----:B------:R-:W1:Y:S01]  /*0f50*/  MUFU.RCP R5, R12 ;  /* 0x0000000c00057308 */ /* 0x000e620000001000 */
[----:B0-----:R-:W-:Y:S01]  /*0f60*/  FADD.FTZ R4, R4, -RZ ;  /* 0x800000ff04047221 */ /* 0x001fe20000010000 */
[----:B-1----:R-:W-:Y:S01]  /*0f70*/  FMUL.FTZ R5, RZ, R5 ;  /* 0x00000005ff057220 */ /* 0x002fe20000410000 */
[----:B------:R-:W-:Y:S06]  /*0f80*/  BRA `(.L_x_9684) ;  /* 0x0000000000207947 */ /* 0x000fec0003800000 */
.L_x_9685:
        /* <DEDUP_REMOVED lines=8> */
.L_x_9684:
[----:B------:R-:W-:Y:S05]  /*1010*/  BSYNC.RECONVERGENT B0 ;  /* 0x0000000000007941 */ /* 0x000fea0003800200 */
.L_x_9683:
        /* <DEDUP_REMOVED lines=34> */
.L_x_9690:
[----:B------:R-:W0:Y:S08]  /*1240*/  MUFU.RCP R12, R10 ;  /* 0x0000000a000c7308 */ /* 0x000e300000001000 */
[----:B------:R-:W1:Y:S01]  /*1250*/  MUFU.RCP R13, R16 ;  /* 0x00000010000d7308 */ /* 0x000e620000001000 */
[----:B0-----:R-:W-:Y:S01]  /*1260*/  FADD.FTZ R12, R12, -RZ ;  /* 0x800000ff0c0c7221 */ /* 0x001fe20000010000 */
[----:B-1----:R-:W-:Y:S01]  /*1270*/  FMUL.FTZ R13, RZ, R13 ;  /* 0x0000000dff0d7220 */ /* 0x002fe20000410000 */
[----:B------:R-:W-:Y:S06]  /*1280*/  BRA `(.L_x_9688) ;  /* 0x0000000000207947 */ /* 0x000fec0003800000 */
.L_x_9689:
        /* <DEDUP_REMOVED lines=8> */
.L_x_9688:
[----:B------:R-:W-:Y:S05]  /*1310*/  BSYNC.RECONVERGENT B0 ;  /* 0x0000000000007941 */ /* 0x000fea0003800200 */
.L_x_9687:
        /* <DEDUP_REMOVED lines=34> */
.L_x_9694:
[----:B------:R-:W0:Y:S08]  /*1540*/  MUFU.RCP R16, R10 ;  /* 0x0000000a00107308 */ /* 0x000e300000001000 */
[----:B------:R-:W1:Y:S01]  /*1550*/  MUFU.RCP R17, R18 ;  /* 0x0000001200117308 */ /* 0x000e620000001000 */
[----:B0-----:R-:W-:Y:S01]  /*1560*/  FADD.FTZ R16, R16, -RZ ;  /* 0x800000ff10107221 */ /* 0x001fe20000010000 */
[----:B-1----:R-:W-:Y:S01]  /*1570*/  FMUL.FTZ R17, RZ, R17 ;  /* 0x00000011ff117220 */ /* 0x002fe20000410000 */
[----:B------:R-:W-:Y:S06]  /*1580*/  BRA `(.L_x_9692) ;  /* 0x0000000000207947 */ /* 0x000fec0003800000 */
.L_x_9693:
        /* <DEDUP_REMOVED lines=8> */
.L_x_9692:
[----:B------:R-:W-:Y:S05]  /*1610*/  BSYNC.RECONVERGENT B0 ;  /* 0x0000000000007941 */ /* 0x000fea0003800200 */
.L_x_9691:
        /* <DEDUP_REMOVED lines=34> */
.L_x_9698:
[----:B------:R-:W0:Y:S08]  /*1840*/  MUFU.RCP R18, R10 ;  /* 0x0000000a00127308 */ /* 0x000e300000001000 */
[----:B------:R-:W1:Y:S01]  /*1850*/  MUFU.RCP R19, R20 ;  /* 0x0000001400137308 */ /* 0x000e620000001000 */
[----:B0-----:R-:W-:Y:S01]  /*1860*/  FADD.FTZ R18, R18, -RZ ;  /* 0x800000ff12127221 */ /* 0x001fe20000010000 */
[----:B-1----:R-:W-:Y:S01]  /*1870*/  FMUL.FTZ R19, RZ, R19 ;  /* 0x00000013ff137220 */ /* 0x002fe20000410000 */
[----:B------:R-:W-:Y:S06]  /*1880*/  BRA `(.L_x_9696) ;  /* 0x0000000000207947 */ /* 0x000fec0003800000 */
.L_x_9697:
        /* <DEDUP_REMOVED lines=8> */
.L_x_9696:
[----:B------:R-:W-:Y:S05]  /*1910*/  BSYNC.RECONVERGENT B0 ;  /* 0x0000000000007941 */ /* 0x000fea0003800200 */
.L_x_9695:
        /* <DEDUP_REMOVED lines=34> */
.L_x_9702:
[----:B------:R-:W0:Y:S08]  /*1b40*/  MUFU.RCP R20, R10 ;  /* 0x0000000a00147308 */ /* 0x000e300000001000 */
[----:B------:R-:W1:Y:S01]  /*1b50*/  MUFU.RCP R21, R24 ;  /* 0x0000001800157308 */ /* 0x000e620000001000 */
[----:B0-----:R-:W-:Y:S01]  /*1b60*/  FADD.FTZ R20, R20, -RZ ;  /* 0x800000ff14147221 */ /* 0x001fe20000010000 */
[----:B-1----:R-:W-:Y:S01]  /*1b70*/  FMUL.FTZ R21, RZ, R21 ;  /* 0x00000015ff157220 */ /* 0x002fe20000410000 */
[----:B------:R-:W-:Y:S06]  /*1b80*/  BRA `(.L_x_9700) ;  /* 0x0000000000207947 */ /* 0x000fec0003800000 */
.L_x_9701:
        /* <DEDUP_REMOVED lines=8> */
.L_x_9700:
[----:B------:R-:W-:Y:S05]  /*1c10*/  BSYNC.RECONVERGENT B0 ;  /* 0x0000000000007941 */ /* 0x000fea0003800200 */
.L_x_9699:
[----:B------:R-:W0:Y:S01]  /*1c20*/  @!P2 LDC.64 R22, c[0x0][0x388] ;  /* 0x0000e200ff16ab82 */ /* 0x000e220000000a00 */
[----:B------:R-:W-:Y:S01]  /*1c30*/  @!P2 IADD3 R25, PT, PT, R2, R3, RZ ;  /* 0x000000030219a210 */ /* 0x000fe20007ffe0ff */
[----:B------:R-:W-:Y:S01]  /*1c40*/  BSSY.RECONVERGENT B0, `(.L_x_9703) ;  /* 0x0000030000007945 */ /* 0x000fe20003800200 */
[----:B------:R-:W-:-:S03]  /*1c50*/  @!P2 MOV R3, R11 ;  /* 0x0000000b0003a202 */ /* 0x000fc60000000f00 */
[----:B------:R-:W-:Y:S01]  /*1c60*/  BSSY.RELIABLE B1, `(.L_x_9704) ;  /* 0x0000027000017945 */ /* 0x000fe20003800100 */
[----:B------:R-:W-:Y:S01]  /*1c70*/  ISETP.GE.U32.AND P0, PT, R3, R0, PT ;  /* 0x000000000300720c */ /* 0x000fe20003f06070 */
[----:B0-----:R-:W-:-:S05]  /*1c80*/  @!P2 IMAD.WIDE.U32 R22, R25, 0x8, R22 ;  /* 0x000000081916a825 */ /* 0x001fca00078e0016 */
[----:B------:R0:W-:Y:S07]  /*1c90*/  @!P2 STG.E.64 desc[UR4][R22.64], R14 ;  /* 0x0000000e1600a986 */ /* 0x0001ee000c101b04 */
[----:B------:R-:W-:Y:S05]  /*1ca0*/  @P0 BRA `(.L_x_9705) ;  /* 0x0000000000300947 */ /* 0x000fea0003800000 */
[----:B------:R-:W1:Y:S01]  /*1cb0*/  LDC.64 R10, c[0x0][0x388] ;  /* 0x0000e200ff0a7b82 */ /* 0x000e620000000a00 */
[----:B0-----:R-:W-:Y:S01]  /*1cc0*/  IMAD.IADD R15, R2, 0x1, R3 ;  /* 0x00000001020f7824 */ /* 0x001fe200078e0203 */
[----:B------:R-:W-:-:S04]  /*1cd0*/  IADD3 R3, PT, PT, R3, 0x80, RZ ;  /* 0x0000008003037810 */ /* 0x000fc80007ffe0ff */
[----:B------:R-:W-:Y:S01]  /*1ce0*/  ISETP.GE.U32.AND P0, PT, R3, R0, PT ;  /* 0x000000000300720c */ /* 0x000fe20003f06070 */
[----:B-1----:R-:W-:-:S05]  /*1cf0*/  IMAD.WIDE.U32 R10, R15, 0x8, R10 ;  /* 0x000000080f0a7825 */ /* 0x002fca00078e000a */
[----:B------:R0:W-:Y:S07]  /*1d00*/  STG.E.64 desc[UR4][R10.64], R8 ;  /* 0x000000080a007986 */ /* 0x0001ee000c101b04 */
[----:B------:R-:W-:Y:S05]  /*1d10*/  @P0 BRA `(.L_x_9706) ;  /* 0x0000000000300947 */ /* 0x000fea0003800000 */
[----:B0-----:R-:W0:Y:S01]  /*1d20*/  LDC.64 R8, c[0x0][0x388] ;  /* 0x0000e200ff087b82 */ /* 0x001e220000000a00 */
[----:B------:R-:W-:Y:S02]  /*1d30*/  IADD3 R11, PT, PT, R2, R3, RZ ;  /* 0x00000003020b7210 */ /* 0x000fe40007ffe0ff */
[----:B------:R-:W-:-:S03]  /*1d40*/  IADD3 R3, PT, PT, R3, 0x80, RZ ;  /* 0x0000008003037810 */ /* 0x000fc60007ffe0ff */
[----:B0-----:R-:W-:-:S05]  /*1d50*/  IMAD.WIDE.U32 R8, R11, 0x8, R8 ;  /* 0x000000080b087825 */ /* 0x001fca00078e0008 */
[----:B------:R1:W-:Y:S02]  /*1d60*/  STG.E.64 desc[UR4][R8.64], R6 ;  /* 0x0000000608007986 */ /* 0x0003e4000c101b04 */
.L_x_9705:
[----:B------:R-:W-:-:S13]  /*1d70*/  ISETP.GE.U32.AND P0, PT, R3, R0, PT ;  /* 0x000000000300720c */ /* 0x000fda0003f06070 */
[----:B------:R-:W-:Y:S05]  /*1d80*/  @P0 BRA `(.L_x_9707) ;  /* 0x0000000000300947 */ /* 0x000fea0003800000 */
[----:B-1----:R-:W1:Y:S01]  /*1d90*/  LDC.64 R6, c[0x0][0x388] ;  /* 0x0000e200ff067b82 */ /* 0x002e620000000a00 */
[----:B------:R-:W-:Y:S02]  /*1da0*/  IADD3 R9, PT, PT, R2, R3, RZ ;  /* 0x0000000302097210 */ /* 0x000fe40007ffe0ff */
[----:B------:R-:W-:-:S03]  /*1db0*/  IADD3 R3, PT, PT, R3, 0x80, RZ ;  /* 0x0000008003037810 */ /* 0x000fc60007ffe0ff */
[----:B-1----:R-:W-:-:S05]  /*1dc0*/  IMAD.WIDE.U32 R6, R9, 0x8, R6 ;  /* 0x0000000809067825 */ /* 0x002fca00078e0006 */
[----:B------:R1:W-:Y:S02]  /*1dd0*/  STG.E.64 desc[UR4][R6.64], R4 ;  /* 0x0000000406007986 */ /* 0x0003e4000c101b04 */
.L_x_9706:
[----:B------:R-:W-:-:S13]  /*1de0*/  ISETP.GE.U32.AND P0, PT, R3, R0, PT ;  /* 0x000000000300720c */ /* 0x000fda0003f06070 */
[----:B------:R-:W-:Y:S05]  /*1df0*/  @P0 BRA `(.L_x_9708) ;  /* 0x0000000000340947 */ /* 0x000fea0003800000 */
[----:B-1----:R-:W1:Y:S01]  /*1e00*/  LDC.64 R4, c[0x0][0x388] ;  /* 0x0000e200ff047b82 */ /* 0x002e620000000a00 */
[----:B------:R-:W-:Y:S02]  /*1e10*/  IADD3 R7, PT, PT, R2, R3, RZ ;  /* 0x0000000302077210 */ /* 0x000fe40007ffe0ff */
[----:B------:R-:W-:-:S03]  /*1e20*/  IADD3 R3, PT, PT, R3, 0x80, RZ ;  /* 0x0000008003037810 */ /* 0x000fc60007ffe0ff */
[----:B-1----:R-:W-:-:S05]  /*1e30*/  IMAD.WIDE.U32 R4, R7, 0x8, R4 ;  /* 0x0000000807047825 */ /* 0x002fca00078e0004 */
[----:B------:R2:W-:Y:S02]  /*1e40*/  STG.E.64 desc[UR4][R4.64], R12 ;  /* 0x0000000c04007986 */ /* 0x0005e4000c101b04 */
.L_x_9707:
[----:B------:R-:W-:-:S13]  /*1e50*/  ISETP.GE.U32.AND P0, PT, R3, R0, PT ;  /* 0x000000000300720c */ /* 0x000fda0003f06070 */
[----:B------:R-:W-:Y:S05]  /*1e60*/  @P0 BREAK.RELIABLE B1 ;  /* 0x0000000000010942 */ /* 0x000fea0003800100 */
[----:B------:R-:W-:Y:S05]  /*1e70*/  @P0 BRA `(.L_x_9709) ;  /* 0x0000000000300947 */ /* 0x000fea0003800000 */
[----:B--2---:R-:W2:Y:S01]  /*1e80*/  LDC.64 R4, c[0x0][0x388] ;  /* 0x0000e200ff047b82 */ /* 0x004ea20000000a00 */
[----:B-1----:R-:W-:Y:S01]  /*1e90*/  IADD3 R7, PT, PT, R2, R3, RZ ;  /* 0x0000000302077210 */ /* 0x002fe20007ffe0ff */
[----:B------:R-:W-:-:S04]  /*1ea0*/  VIADD R3, R3, 0x80 ;  /* 0x0000008003037836 */ /* 0x000fc80000000000 */
[----:B--2---:R-:W-:-:S05]  /*1eb0*/  IMAD.WIDE.U32 R4, R7, 0x8, R4 ;  /* 0x0000000807047825 */ /* 0x004fca00078e0004 */
[----:B------:R2:W-:Y:S02]  /*1ec0*/  STG.E.64 desc[UR4][R4.64], R16 ;  /* 0x0000001004007986 */ /* 0x0005e4000c101b04 */
.L_x_9708:
[----:B------:R-:W-:Y:S05]  /*1ed0*/  BSYNC.RELIABLE B1 ;  /* 0x0000000000017941 */ /* 0x000fea0003800100 */
.L_x_9704:
[----:B------:R-:W-:-:S13]  /*1ee0*/  ISETP.GE.U32.AND P0, PT, R3, R0, PT ;  /* 0x000000000300720c */ /* 0x000fda0003f06070 */
[----:B-12---:R-:W1:Y:S01]  /*1ef0*/  @!P0 LDC.64 R4, c[0x0][0x388] ;  /* 0x0000e200ff048b82 */ /* 0x006e620000000a00 */
[----:B------:R-:W-:Y:S02]  /*1f00*/  @!P0 IADD3 R7, PT, PT, R2, R3, RZ ;  /* 0x0000000302078210 */ /* 0x000fe40007ffe0ff */
[----:B------:R-:W-:-:S03]  /*1f10*/  @!P0 IADD3 R3, PT, PT, R3, 0x80, RZ ;  /* 0x0000008003038810 */ /* 0x000fc60007ffe0ff */
[----:B-1----:R-:W-:-:S05]  /*1f20*/  @!P0 IMAD.WIDE.U32 R4, R7, 0x8, R4 ;  /* 0x0000000807048825 */ /* 0x002fca00078e0004 */
[----:B------:R3:W-:Y:S02]  /*1f30*/  @!P0 STG.E.64 desc[UR4][R4.64], R18 ;  /* 0x0000001204008986 */ /* 0x0007e4000c101b04 */
.L_x_9709:
[----:B------:R-:W-:Y:S05]  /*1f40*/  BSYNC.RECONVERGENT B0 ;  /* 0x0000000000007941 */ /* 0x000fea0003800200 */
.L_x_9703:
[----:B------:R-:W-:Y:S05]  /*1f50*/  WARPSYNC.ALL ;  /* 0x0000000000007948 */ /* 0x000fea0003800000 */
[----:B------:R-:W-:-:S13]  /*1f60*/  ISETP.GE.U32.AND P0, PT, R3, R0, PT ;  /* 0x000000000300720c */ /* 0x000fda0003f06070 */
[----:B------:R-:W-:Y:S05]  /*1f70*/  @P0 EXIT ;  /* 0x000000000000094d */ /* 0x000fea0003800000 */
[----:B--23--:R-:W2:Y:S01]  /*1f80*/  LDC.64 R4, c[0x0][0x388] ;  /* 0x0000e200ff047b82 */ /* 0x00cea20000000a00 */
[----:B------:R-:W-:-:S05]  /*1f90*/  IADD3 R3, PT, PT, R2, R3, RZ ;  /* 0x0000000302037210 */ /* 0x000fca0007ffe0ff */
[----:B--2---:R-:W-:-:S05]  /*1fa0*/  IMAD.WIDE.U32 R2, R3, 0x8, R4 ;  /* 0x0000000803027825 */ /* 0x004fca00078e0004 */
[----:B------:R-:W-:Y:S01]  /*1fb0*/  STG.E.64 desc[UR4][R2.64], R20 ;  /* 0x0000001402007986 */ /* 0x000fe2000c101b04 */
[----:B------:R-:W-:Y:S05]  /*1fc0*/  EXIT ;  /* 0x000000000000794d */ /* 0x000fea0003800000 */
.L_x_9671:
[----:B------:R-:W0:Y:S01]  /*1fd0*/  S2R R0, SR_TID.X ;  /* 0x0000000000007919 */ /* 0x000e220000002100 */
[----:B------:R-:W1:Y:S02]  /*1fe0*/  LDC.64 R4, c[0x0][0x390] ;  /* 0x0000e400ff047b82 */ /* 0x000e640000000a00 */
[----:B-1----:R-:W-:-:S04]  /*1ff0*/  IMAD.WIDE.U32 R4, R2, 0x8, R4 ;  /* 0x0000000802047825 */ /* 0x002fc800078e0004 */
[----:B0-----:R-:W-:-:S05]  /*2000*/  IMAD.WIDE.U32 R22, R0, 0x10, R4 ;  /* 0x0000001000167825 */ /* 0x001fca00078e0004 */
[----:B------:R-:W2:Y:S04]  /*2010*/  LDG.E.128 R4, desc[UR4][R22.64] ;  /* 0x0000000416047981 */ /* 0x000ea8000c1e1d00 */
[----:B------:R0:W5:Y:S04]  /*2020*/  LDG.E.128 R8, desc[UR4][R22.64+0x800] ;  /* 0x0008000416087981 */ /* 0x000168000c1e1d00 */
[----:B------:R0:W5:Y:S04]  /*2030*/  LDG.E.128 R12, desc[UR4][R22.64+0x1000] ;  /* 0x00100004160c7981 */ /* 0x000168000c1e1d00 */
[----:B------:R0:W5:Y:S01]  /*2040*/  LDG.E.128 R16, desc[UR4][R22.64+0x1800] ;  /* 0x0018000416107981 */ /* 0x000162000c1e1d00 */
[----:B------:R-:W-:Y:S01]  /*2050*/  BSSY.RECONVERGENT B0, `(.L_x_9710) ;  /* 0x0000028000007945 */ /* 0x000fe20003800200 */
[----:B--2---:R-:W-:-:S02]  /*2060*/  FSETP.NAN.FTZ.AND P0, PT, |R4|, |R4|, PT ;  /* 0x400000040400720b */ /* 0x004fc40003f18200 */
[C---:B------:R-:W-:Y:S02]  /*2070*/  FSETP.NAN.FTZ.AND P1, PT, |R5|.reuse, |R5|, PT ;  /* 0x400000050500720b */ /* 0x040fe40003f38200 */
[----:B------:R-:W-:Y:S02]  /*2080*/  FSETP.NEU.FTZ.AND P2, PT, |R4|, +INF , PT ;  /* 0x7f8000000400780b */ /* 0x000fe40003f5d200 */
[----:B------:R-:W-:Y:S02]  /*2090*/  FSETP.NEU.FTZ.AND P3, PT, |R5|, +INF , PT ;  /* 0x7f8000000500780b */ /* 0x000fe40003f7d200 */
[----:B------:R-:W-:-:S04]  /*20a0*/  PLOP3.LUT P0, PT, P0, P1, PT, 0xf8, 0x8f ;  /* 0x00000000008f781c */ /* 0x000fc80000703f70 */
[----:B------:R-:W-:-:S13]  /*20b0*/  PLOP3.LUT P0, PT, P0, P2, P3, 0xf1, 0x0 ;  /* 0x000000000000781c */ /* 0x000fda0000705e31 */
[----:B0-----:R-:W-:Y:S05]  /*20c0*/  @P0 BRA `(.L_x_9711) ;  /* 0x0000000000800947 */ /* 0x001fea0003800000 */
        /* <DEDUP_REMOVED lines=24> */
.L_x_9712:
        /* <DEDUP_REMOVED lines=8> */
.L_x_9711:
[----:B------:R-:W-:Y:S05]  /*22d0*/  BSYNC.RECONVERGENT B0 ;  /* 0x0000000000007941 */ /* 0x000fea0003800200 */
.L_x_9710:
[C---:B------:R-:W-:Y:S01]  /*22e0*/  FSETP.NAN.FTZ.AND P0, PT, |R6|.reuse, |R6|, PT ;  /* 0x400000060600720b */ /* 0x040fe20003f18200 */
[----:B------:R-:W-:Y:S01]  /*22f0*/  BSSY.RECONVERGENT B0, `(.L_x_9713) ;  /* 0x0000029000007945 */ /* 0x000fe20003800200 */
[C---:B------:R-:W-:Y:S02]  /*2300*/  FSETP.NAN.FTZ.AND P1, PT, |R7|.reuse, |R7|, PT ;  /* 0x400000070700720b */ /* 0x040fe40003f38200 */
[----:B------:R-:W-:Y:S02]  /*2310*/  FSETP.NEU.FTZ.AND P2, PT, |R6|, +INF , PT ;  /* 0x7f8000000600780b */ /* 0x000fe40003f5d200 */
[----:B------:R-:W-:Y:S02]  /*2320*/  FSETP.NEU.FTZ.AND P3, PT, |R7|, +INF , PT ;  /* 0x7f8000000700780b */ /* 0x000fe40003f7d200 */
[----:B------:R-:W-:Y:S02]  /*2330*/  PLOP3.LUT P0, PT, P0, P1, PT, 0xf8, 0x8f ;  /* 0x00000000008f781c */ /* 0x000fe40000703f70 */
[----:B------:R-:W-:-:S02]  /*2340*/  MOV R22, 0x7fc00000 ;  /* 0x7fc0000000167802 */ /* 0x000fc40000000f00 */
[----:B------:R-:W-:Y:S02]  /*2350*/  PLOP3.LUT P0, PT, P0, P2, P3, 0xf1, 0x0 ;  /* 0x000000000000781c */ /* 0x000fe40000705e31 */
[----:B------:R-:W-:-:S11]  /*2360*/  MOV R23, 0x7fc00000 ;  /* 0x7fc0000000177802 */ /* 0x000fd60000000f00 */
        /* <DEDUP_REMOVED lines=20> */
.L_x_9716:
[----:B------:R-:W0:Y:S08]  /*24b0*/  MUFU.RCP R3, R3 ;  /* 0x0000000300037308 */ /* 0x000e300000001000 */
[----:B------:R-:W1:Y:S01]  /*24c0*/  MUFU.RCP R4, R4 ;  /* 0x0000000400047308 */ /* 0x000e620000001000 */
[----:B0-----:R-:W-:Y:S01]  /*24d0*/  FADD.FTZ R22, R3, -RZ ;  /* 0x800000ff03167221 */ /* 0x001fe20000010000 */
[----:B-1----:R-:W-:Y:S01]  /*24e0*/  FMUL.FTZ R23, RZ, R4 ;  /* 0x00000004ff177220 */ /* 0x002fe20000410000 */
[----:B------:R-:W-:Y:S06]  /*24f0*/  BRA `(.L_x_9714) ;  /* 0x0000000000207947 */ /* 0x000fec0003800000 */
.L_x_9715:
        /* <DEDUP_REMOVED lines=8> */
.L_x_9714:
[----:B------:R-:W-:Y:S05]  /*2580*/  BSYNC.RECONVERGENT B0 ;  /* 0x0000000000007941 */ /* 0x000fea0003800200 */
.L_x_9713:
[C---:B-----5:R-:W-:Y:S01]  /*2590*/  FSETP.NAN.FTZ.AND P0, PT, |R8|.reuse, |R8|, PT ;  /* 0x400000080800720b */ /* 0x060fe20003f18200 */
        /* <DEDUP_REMOVED lines=28> */
.L_x_9720:
[----:B------:R-:W0:Y:S08]  /*2760*/  MUFU.RCP R3, R3 ;  /* 0x0000000300037308 */ /* 0x000e300000001000 */
[----:B------:R-:W1:Y:S01]  /*2770*/  MUFU.RCP R6, R6 ;  /* 0x0000000600067308 */ /* 0x000e620000001000 */
[----:B0-----:R-:W-:Y:S01]  /*2780*/  FADD.FTZ R4, R3, -RZ ;  /* 0x800000ff03047221 */ /* 0x001fe20000010000 */
[----:B-1----:R-:W-:Y:S01]  /*2790*/  FMUL.FTZ R5, RZ, R6 ;  /* 0x00000006ff057220 */ /* 0x002fe20000410000 */
[----:B------:R-:W-:Y:S06]  /*27a0*/  BRA `(.L_x_9718) ;  /* 0x0000000000207947 */ /* 0x000fec0003800000 */
.L_x_9719:
        /* <DEDUP_REMOVED lines=8> */
.L_x_9718:
[----:B------:R-:W-:Y:S05]  /*2830*/  BSYNC.RECONVERGENT B0 ;  /* 0x0000000000007941 */ /* 0x000fea0003800200 */
.L_x_9717:
[C---:B------:R-:W-:Y:S01]  /*2840*/  FSETP.NAN.FTZ.AND P0, PT, |R10|.reuse, |R10|, PT ;  /* 0x4000000a0a00720b */ /* 0x040fe20003f18200 */
[----:B------:R-:W-:Y:S01]  /*2850*/  BSSY.RECONVERGENT B0, `(.L_x_9721) ;  /* 0x0000029000007945 */ /* 0x000fe20003800200 */
[C---:B------:R-:W-:Y:S01]  /*2860*/  FSETP.NAN.FTZ.AND P1, PT, |R11|.reuse, |R11|, PT ;  /* 0x4000000b0b00720b */ /* 0x040fe20003f38200 */
[----:B------:R-:W-:Y:S01]  /*2870*/  IMAD.MOV.U32 R7, RZ, RZ, 0x7fc00000 ;  /* 0x7fc00000ff077424 */ /* 0x000fe200078e00ff */
        /* <DEDUP_REMOVED lines=25> */
.L_x_9724:
[----:B------:R-:W0:Y:S08]  /*2a10*/  MUFU.RCP R3, R3 ;  /* 0x0000000300037308 */ /* 0x000e300000001000 */
[----:B------:R-:W1:Y:S01]  /*2a20*/  MUFU.RCP R8, R8 ;  /* 0x0000000800087308 */ /* 0x000e620000001000 */
[----:B0-----:R-:W-:Y:S01]  /*2a30*/  FADD.FTZ R6, R3, -RZ ;  /* 0x800000ff03067221 */ /* 0x001fe20000010000 */
[----:B-1----:R-:W-:Y:S01]  /*2a40*/  FMUL.FTZ R7, RZ, R8 ;  /* 0x00000008ff077220 */ /* 0x002fe20000410000 */
[----:B------:R-:W-:Y:S06]  /*2a50*/  BRA `(.L_x_9722) ;  /* 0x0000000000207947 */ /* 0x000fec0003800000 */
.L_x_9723:
        /* <DEDUP_REMOVED lines=8> */
.L_x_9722:
[----:B------:R-:W-:Y:S05]  /*2ae0*/  BSYNC.RECONVERGENT B0 ;  /* 0x0000000000007941 */ /* 0x000fea0003800200 */
.L_x_9721:
        /* <DEDUP_REMOVED lines=29> */
.L_x_9728:
[----:B------:R-:W0:Y:S08]  /*2cc0*/  MUFU.RCP R3, R3 ;  /* 0x0000000300037308 */ /* 0x000e300000001000 */
[----:B------:R-:W1:Y:S01]  /*2cd0*/  MUFU.RCP R10, R10 ;  /* 0x0000000a000a7308 */ /* 0x000e620000001000 */
[----:B0-----:R-:W-:Y:S01]  /*2ce0*/  FADD.FTZ R8, R3, -RZ ;  /* 0x800000ff03087221 */ /* 0x001fe20000010000 */
[----:B-1----:R-:W-:Y:S01]  /*2cf0*/  FMUL.FTZ R9, RZ, R10 ;  /* 0x0000000aff097220 */ /* 0x002fe20000410000 */
[----:B------:R-:W-:Y:S06]  /*2d00*/  BRA `(.L_x_9726) ;  /* 0x0000000000207947 */ /* 0x000fec0003800000 */
.L_x_9727:
        /* <DEDUP_REMOVED lines=8> */
.L_x_9726:
[----:B------:R-:W-:Y:S05]  /*2d90*/  BSYNC.RECONVERGENT B0 ;  /* 0x0000000000007941 */ /* 0x000fea0003800200 */
.L_x_9725:
        /* <DEDUP_REMOVED lines=29> */
.L_x_9732:
[----:B------:R-:W0:Y:S08]  /*2f70*/  MUFU.RCP R3, R3 ;  /* 0x0000000300037308 */ /* 0x000e300000001000 */
[----:B------:R-:W1:Y:S01]  /*2f80*/  MUFU.RCP R12, R12 ;  /* 0x0000000c000c7308 */ /* 0x000e620000001000 */
[----:B0-----:R-:W-:Y:S01]  /*2f90*/  FADD.FTZ R10, R3, -RZ ;  /* 0x800000ff030a7221 */ /* 0x001fe20000010000 */
[----:B-1----:R-:W-:Y:S01]  /*2fa0*/  FMUL.FTZ R11, RZ, R12 ;  /* 0x0000000cff0b7220 */ /* 0x002fe20000410000 */
[----:B------:R-:W-:Y:S06]  /*2fb0*/  BRA `(.L_x_9730) ;  /* 0x0000000000207947 */ /* 0x000fec0003800000 */
.L_x_9731:
        /* <DEDUP_REMOVED lines=8> */
.L_x_9730:
[----:B------:R-:W-:Y:S05]  /*3040*/  BSYNC.RECONVERGENT B0 ;  /* 0x0000000000007941 */ /* 0x000fea0003800200 */
.L_x_9729:
        /* <DEDUP_REMOVED lines=29> */
.L_x_9736:
[----:B------:R-:W0:Y:S08]  /*3220*/  MUFU.RCP R3, R3 ;  /* 0x0000000300037308 */ /* 0x000e300000001000 */
[----:B------:R-:W1:Y:S01]  /*3230*/  MUFU.RCP R14, R14 ;  /* 0x0000000e000e7308 */ /* 0x000e620000001000 */
[----:B0-----:R-:W-:Y:S01]  /*3240*/  FADD.FTZ R12, R3, -RZ ;  /* 0x800000ff030c7221 */ /* 0x001fe20000010000 */
[----:B-1----:R-:W-:Y:S01]  /*3250*/  FMUL.FTZ R13, RZ, R14 ;  /* 0x0000000eff0d7220 */ /* 0x002fe20000410000 */
[----:B------:R-:W-:Y:S06]  /*3260*/  BRA `(.L_x_9734) ;  /* 0x0000000000207947 */ /* 0x000fec0003800000 */
.L_x_9735:
        /* <DEDUP_REMOVED lines=8> */
.L_x_9734:
[----:B------:R-:W-:Y:S05]  /*32f0*/  BSYNC.RECONVERGENT B0 ;  /* 0x0000000000007941 */ /* 0x000fea0003800200 */
.L_x_9733:
        /* <DEDUP_REMOVED lines=29> */
.L_x_9740:
[----:B------:R-:W0:Y:S08]  /*34d0*/  MUFU.RCP R3, R3 ;  /* 0x0000000300037308 */ /* 0x000e300000001000 */
[----:B------:R-:W1:Y:S01]  /*34e0*/  MUFU.RCP R16, R16 ;  /* 0x0000001000107308 */ /* 0x000e620000001000 */
[----:B0-----:R-:W-:Y:S01]  /*34f0*/  FADD.FTZ R14, R3, -RZ ;  /* 0x800000ff030e7221 */ /* 0x001fe20000010000 */
[----:B-1----:R-:W-:Y:S01]  /*3500*/  FMUL.FTZ R15, RZ, R16 ;  /* 0x00000010ff0f7220 */ /* 0x002fe20000410000 */
[----:B------:R-:W-:Y:S06]  /*3510*/  BRA `(.L_x_9738) ;  /* 0x0000000000207947 */ /* 0x000fec0003800000 */
.L_x_9739:
        /* <DEDUP_REMOVED lines=8> */
.L_x_9738:
[----:B------:R-:W-:Y:S05]  /*35a0*/  BSYNC.RECONVERGENT B0 ;  /* 0x0000000000007941 */ /* 0x000fea0003800200 */
.L_x_9737:
[----:B------:R-:W0:Y:S02]  /*35b0*/  LDC.64 R16, c[0x0][0x388] ;  /* 0x0000e200ff107b82 */ /* 0x000e240000000a00 */
[----:B0-----:R-:W-:-:S04]  /*35c0*/  IMAD.WIDE.U32 R2, R2, 0x8, R16 ;  /* 0x0000000802027825 */ /* 0x001fc800078e0010 */
[----:B------:R-:W-:-:S05]  /*35d0*/  IMAD.WIDE.U32 R2, R0, 0x10, R2 ;  /* 0x0000001000027825 */ /* 0x000fca00078e0002 */
[----:B------:R-:W-:Y:S04]  /*35e0*/  STG.E.128 desc[UR4][R2.64], R20 ;  /* 0x0000001402007986 */ /* 0x000fe8000c101d04 */
[----:B------:R-:W-:Y:S04]  /*35f0*/  STG.E.128 desc[UR4][R2.64+0x800], R4 ;  /* 0x0008000402007986 */ /* 0x000fe8000c101d04 */
[----:B------:R-:W-:Y:S04]  /*3600*/  STG.E.128 desc[UR4][R2.64+0x1000], R8 ;  /* 0x0010000802007986 */ /* 0x000fe8000c101d04 */
[----:B------:R-:W-:Y:S01]  /*3610*/  STG.E.128 desc[UR4][R2.64+0x1800], R12 ;  /* 0x0018000c02007986 */ /* 0x000fe2000c101d04 */
[----:B------:R-:W-:Y:S05]  /*3620*/  EXIT ;  /* 0x000000000000794d */ /* 0x000fea0003800000 */
.L_x_9741:
        /* <DEDUP_REMOVED lines=13> */
.L_x_19921:


//--------------------- .text._ZN2at6native29vectorized_elementwise_kernelILi4EZZZNS0_22reciprocal_kernel_cudaERNS_18TensorIteratorBaseEENKUlvE_clEvENKUlvE2_clEvEUlN3c107complexIfEEE_St5arrayIPcLm2EEEEviT0_T1_ --------------------------
	.section	.text._ZN2at6native29vectorized_elementwise_kernelILi4EZZZNS0_22reciprocal_kernel_cudaERNS_18TensorIteratorBaseEENKUlvE_clEvENKUlvE2_clEvEUlN3c107complexIfEEE_St5arrayIPcLm2EEEEviT0_T1_,"ax",@progbits
	.align	128
        .global         _ZN2at6native29vectorized_elementwise_kernelILi4EZZZNS0_22reciprocal_kernel_cudaERNS_18TensorIteratorBaseEENKUlvE_clEvENKUlvE2_clEvEUlN3c107complexIfEEE_St5arrayIPcLm2EEEEviT0_T1_
        .type           _ZN2at6native29vectorized_elementwise_kernelILi4EZZZNS0_22reciprocal_kernel_cudaERNS_18TensorIteratorBaseEENKUlvE_clEvENKUlvE2_clEvEUlN3c107complexIfEEE_St5arrayIPcLm2EEEEviT0_T1_,@function
        .size           _ZN2at6native29vectorized_elementwise_kernelILi4EZZZNS0_22reciprocal_kernel_cudaERNS_18TensorIteratorBaseEENKUlvE_clEvENKUlvE2_clEvEUlN3c107complexIfEEE_St5arrayIPcLm2EEEEviT0_T1_,(.L_x_19922 - _ZN2at6native29vectorized_elementwise_kernelILi4EZZZNS0_22reciprocal_kernel_cudaERNS_18TensorIteratorBaseEENKUlvE_clEvENKUlvE2_clEvEUlN3c107complexIfEEE_St5arrayIPcLm2EEEEviT0_T1_)
        .other          _ZN2at6native29vectorized_elementwise_kernelILi4EZZZNS0_22reciprocal_kernel_cudaERNS_18TensorIteratorBaseEENKUlvE_clEvENKUlvE2_clEvEUlN3c107complexIfEEE_St5arrayIPcLm2EEEEviT0_T1_,@"STO_CUDA_ENTRY STV_DEFAULT"
_ZN2at6native29vectorized_elementwise_kernelILi4EZZZNS0_22reciprocal_kernel_cudaERNS_18TensorIteratorBaseEENKUlvE_clEvENKUlvE2_clEvEUlN3c107complexIfEEE_St5arrayIPcLm2EEEEviT0_T1_:
.text._ZN2at6native29vectorized_elementwise_kernelILi4EZZZNS0_22reciprocal_kernel_cudaERNS_18TensorIteratorBaseEENKUlvE_clEvENKUlvE2_clEvEUlN3c107complexIfEEE_St5arrayIPcLm2EEEEviT0_T1_:
        /* <DEDUP_REMOVED lines=105> */
.L_x_9745:
        /* <DEDUP_REMOVED lines=8> */
.L_x_9744:
[----:B------:R-:W-:Y:S05]  /*0710*/  BSYNC.RECONVERGENT B0 ;  /* 0x0000000000007941 */ /* 0x000fea0003800200 */
.L_x_9743:
        /* <DEDUP_REMOVED lines=34> */
.L_x_9749:
[----:B------:R-:W0:Y:S08]  /*0940*/  MUFU.RCP R8, R10 ;  /* 0x0000000a00087308 */ /* 0x000e300000001000 */
[----:B------:R-:W1:Y:S01]  /*0950*/  MUFU.RCP R9, R12 ;  /* 0x0000000c00097308 */ /* 0x000e620000001000 */
[----:B0-----:R-:W-:Y:S01]  /*0960*/  FADD.FTZ R8, R8, -RZ ;  /* 0x800000ff08087221 */ /* 0x001fe20000010000 */
[----:B-1----:R-:W-:Y:S01]  /*0970*/  FMUL.FTZ R9, RZ, R9 ;  /* 0x00000009ff097220 */ /* 0x002fe20000410000 */
[----:B------:R-:W-:Y:S06]  /*0980*/  BRA `(.L_x_9747) ;  /* 0x0000000000207947 */ /* 0x000fec0003800000 */
.L_x_9748:
        /* <DEDUP_REMOVED lines=8> */
.L_x_9747:
[----:B------:R-:W-:Y:S05]  /*0a10*/  BSYNC.RECONVERGENT B0 ;  /* 0x0000000000007941 */ /* 0x000fea0003800200 */
.L_x_9746:
        /* <DEDUP_REMOVED lines=34> */
.L_x_9753:
[----:B------:R-:W0:Y:S08]  /*0c40*/  MUFU.RCP R6, R10 ;  /* 0x0000000a00067308 */ /* 0x000e300000001000 */
[----:B------:R-:W1:Y:S01]  /*0c50*/  MUFU.RCP R7, R12 ;  /* 0x0000000c00077308 */ /* 0x000e620000001000 */
[----:B0-----:R-:W-:Y:S01]  /*0c60*/  FADD.FTZ R6, R6, -RZ ;  /* 0x800000ff06067221 */ /* 0x001fe20000010000 */
[----:B-1----:R-:W-:Y:S01]  /*0c70*/  FMUL.FTZ R7, RZ, R7 ;  /* 0x00000007ff077220 */ /* 0x002fe20000410000 */
[----:B------:R-:W-:Y:S06]  /*0c80*/  BRA `(.L_x_9751) ;  /* 0x0000000000207947 */ /* 0x000fec0003800000 */
.L_x_9752:
        /* <DEDUP_REMOVED lines=8> */
.L_x_9751:
[----:B------:R-:W-:Y:S05]  /*0d10*/  BSYNC.RECONVERGENT B0 ;  /* 0x0000000000007941 */ /* 0x000fea0003800200 */
.L_x_9750:
        /* <DEDUP_REMOVED lines=34> */
.L_x_9757:
[----:B------:R-:W0:Y:S08]  /*0f40*/  MUFU.RCP R4, R10 ;  /* 0x0000000a00047308 */ /* 0x000e300000001000 */
[----:B------:R-:W1:Y:S01]  /*0f50*/  MUFU.RCP R5, R12 ;  /* 0x0000000c00057308 */ /* 0x000e620000001000 */
[----:B0-----:R-:W-:Y:S01]  /*0f60*/  FADD.FTZ R4, R4, -RZ ;  /* 0x800000ff04047221 */ /* 0x001fe20000010000 */
[----:B-1----:R-:W-:Y:S01]  /*0f70*/  FMUL.FTZ R5, RZ, R5 ;  /* 0x00000005ff057220 */ /* 0x002fe20000410000 */
[----:B------:R-:W-:Y:S06]  /*0f80*/  BRA `(.L_x_9755) ;  /* 0x0000000000207947 */ /* 0x000fec0003800000 */
.L_x_9756:
        /* <DEDUP_REMOVED lines=8> */
.L_x_9755:
[----:B------:R-:W-:Y:S05]  /*1010*/  BSYNC.RECONVERGENT B0 ;  /* 0x0000000000007941 */ /* 0x000fea0003800200 */
.L_x_9754:
        /* <DEDUP_REMOVED lines=34> */
.L_x_9761:
[----:B------:R-:W0:Y:S08]  /*1240*/  MUFU.RCP R12, R10 ;  /* 0x0000000a000c7308 */ /* 0x000e300000001000 */
[----:B------:R-:W1:Y:S01]  /*1250*/  MUFU.RCP R13, R16 ;  /* 0x00000010000d7308 */ /* 0x000e620000001000 */
[----:B0-----:R-:W-:Y:S01]  /*1260*/  FADD.FTZ R12, R12, -RZ ;  /* 0x800000ff0c0c7221 */ /* 0x001fe20000010000 */
[----:B-1----:R-:W-:Y:S01]  /*1270*/  FMUL.FTZ R13, RZ, R13 ;  /* 0x0000000dff0d7220 */ /* 0x002fe20000410000 */
[----:B------:R-:W-:Y:S06]  /*1280*/  BRA `(.L_x_9759) ;  /* 0x0000000000207947 */ /* 0x000fec0003800000 */
.L_x_9760:
        /* <DEDUP_REMOVED lines=8> */
.L_x_9759:
[----:B------:R-:W-:Y:S05]  /*1310*/  BSYNC.RECONVERGENT B0 ;  /* 0x0000000000007941 */ /* 0x000fea0003800200 */
.L_x_9758:
        /* <DEDUP_REMOVED lines=34> */
.L_x_9765:
[----:B------:R-:W0:Y:S08]  /*1540*/  MUFU.RCP R16, R10 ;  /* 0x0000000a00107308 */ /* 0x000e300000001000 */
[----:B------:R-:W1:Y:S01]  /*1550*/  MUFU.RCP R17, R18 ;  /* 0x0000001200117308 */ /* 0x000e620000001000 */
[----:B0-----:R-:W-:Y:S01]  /*1560*/  FADD.FTZ R16, R16, -RZ ;  /* 0x800000ff10107221 */ /* 0x001fe20000010000 */
[----:B-1----:R-:W-:Y:S01]  /*1570*/  FMUL.FTZ R17, RZ, R17 ;  /* 0x00000011ff117220 */ /* 0x002fe20000410000 */
[----:B------:R-:W-:Y:S06]  /*1580*/  BRA `(.L_x_9763) ;  /* 0x0000000000207947 */ /* 0x000fec0003800000 */
.L_x_9764:
        /* <DEDUP_REMOVED lines=8> */
.L_x_9763:
[----:B------:R-:W-:Y:S05]  /*1610*/  BSYNC.RECONVERGENT B0 ;  /* 0x0000000000007941 */ /* 0x000fea0003800200 */
.L_x_9762:
        /* <DEDUP_REMOVED lines=34> */
.L_x_9769:
[----:B------:R-:W0:Y:S08]  /*1840*/  MUFU.RCP R18, R10 ;  /* 0x0000000a00127308 */ /* 0x000e300000001000 */
[----:B------:R-:W1:Y:S01]  /*1850*/  MUFU.RCP R19, R20 ;  /* 0x0000001400137308 */ /* 0x000e620000001000 */
[----:B0-----:R-:W-:Y:S01]  /*1860*/  FADD.FTZ R18, R18, -RZ ;  /* 0x800000ff12127221 */ /* 0x001fe20000010000 */
[----:B-1----:R-:W-:Y:S01]  /*1870*/  FMUL.FTZ R19, RZ, R19 ;  /* 0x00000013ff137220 */ /* 0x002fe20000410000 */
[----:B------:R-:W-:Y:S06]  /*1880*/  BRA `(.L_x_9767) ;  /* 0x0000000000207947 */ /* 0x000fec0003800000 */
.L_x_9768:
        /* <DEDUP_REMOVED lines=8> */
.L_x_9767:
[----:B------:R-:W-:Y:S05]  /*1910*/  BSYNC.RECONVERGENT B0 ;  /* 0x0000000000007941 */ /* 0x000fea0003800200 */
.L_x_9766:
        /* <DEDUP_REMOVED lines=34> */
.L_x_9773:
[----:B------:R-:W0:Y:S08]  /*1b40*/  MUFU.RCP R20, R10 ;  /* 0x0000000a00147308 */ /* 0x000e300000001000 */
[----:B------:R-:W1:Y:S01]  /*1b50*/  MUFU.RCP R21, R24 ;  /* 0x0000001800157308 */ /* 0x000e620000001000 */
[----:B0-----:R-:W-:Y:S01]  /*1b60*/  FADD.FTZ R20, R20, -RZ ;  /* 0x800000ff14147221 */ /* 0x001fe20000010000 */
[----:B-1----:R-:W-:Y:S01]  /*1b70*/  FMUL.FTZ R21, RZ, R21 ;  /* 0x00000015ff157220 */ /* 0x002fe20000410000 */
[----:B------:R-:W-:Y:S06]  /*1b80*/  BRA `(.L_x_9771) ;  /* 0x0000000000207947 */ /* 0x000fec0003800000 */
.L_x_9772:
        /* <DEDUP_REMOVED lines=8> */
.L_x_9771:
[----:B------:R-:W-:Y:S05]  /*1c10*/  BSYNC.RECONVERGENT B0 ;  /* 0x0000000000007941 */ /* 0x000fea0003800200 */
.L_x_9770:
        /* <DEDUP_REMOVED lines=21> */
.L_x_9776:
[----:B------:R-:W-:-:S13]  /*1d70*/  ISETP.GE.U32.AND P0, PT, R3, R0, PT ;  /* 0x000000000300720c */ /* 0x000fda0003f06070 */
[----:B------:R-:W-:Y:S05]  /*1d80*/  @P0 BRA `(.L_x_9778) ;  /* 0x0000000000300947 */ /* 0x000fea0003800000 */
[----:B-1----:R-:W1:Y:S01]  /*1d90*/  LDC.64 R6, c[0x0][0x388] ;  /* 0x0000e200ff067b82 */ /* 0x002e620000000a00 */
[----:B------:R-:W-:Y:S02]  /*1da0*/  IADD3 R9, PT, PT, R2, R3, RZ ;  /* 0x0000000302097210 */ /* 0x000fe40007ffe0ff */
[----:B------:R-:W-:-:S03]  /*1db0*/  IADD3 R3, PT, PT, R3, 0x80, RZ ;  /* 0x0000008003037810 */ /* 0x000fc60007ffe0ff */
[----:B-1----:R-:W-:-:S05]  /*1dc0*/  IMAD.WIDE.U32 R6, R9, 0x8, R6 ;  /* 0x0000000809067825 */ /* 0x002fca00078e0006 */
[----:B------:R1:W-:Y:S02]  /*1dd0*/  STG.E.64 desc[UR4][R6.64], R4 ;  /* 0x0000000406007986 */ /* 0x0003e4000c101b04 */
.L_x_9777:
[----:B------:R-:W-:-:S13]  /*1de0*/  ISETP.GE.U32.AND P0, PT, R3, R0, PT ;  /* 0x000000000300720c */ /* 0x000fda0003f06070 */
[----:B------:R-:W-:Y:S05]  /*1df0*/  @P0 BRA `(.L_x_9779) ;  /* 0x0000000000340947 */ /* 0x000fea0003800000 */
[----:B-1----:R-:W1:Y:S01]  /*1e00*/  LDC.64 R4, c[0x0][0x388] ;  /* 0x0000e200ff047b82 */ /* 0x002e620000000a00 */
[----:B------:R-:W-:Y:S02]  /*1e10*/  IADD3 R7, PT, PT, R2, R3, RZ ;  /* 0x0000000302077210 */ /* 0x000fe40007ffe0ff */
[----:B------:R-:W-:-:S03]  /*1e20*/  IADD3 R3, PT, PT, R3, 0x80, RZ ;  /* 0x0000008003037810 */ /* 0x000fc60007ffe0ff */
[----:B-1----:R-:W-:-:S05]  /*1e30*/  IMAD.WIDE.U32 R4, R7, 0x8, R4 ;  /* 0x0000000807047825 */ /* 0x002fca00078e0004 */
[----:B------:R2:W-:Y:S02]  /*1e40*/  STG.E.64 desc[UR4][R4.64], R12 ;  /* 0x0000000c04007986 */ /* 0x0005e4000c101b04 */
.L_x_9778:
        /* <DEDUP_REMOVED lines=8> */
.L_x_9779:
[----:B------:R-:W-:Y:S05]  /*1ed0*/  BSYNC.RELIABLE B1 ;  /* 0x0000000000017941 */ /* 0x000fea0003800100 */
.L_x_9775:
[----:B------:R-:W-:-:S13]  /*1ee0*/  ISETP.GE.U32.AND P0, PT, R3, R0, PT ;  /* 0x000000000300720c */ /* 0x000fda0003f06070 */
[----:B-12---:R-:W1:Y:S01]  /*1ef0*/  @!P0 LDC.64 R4, c[0x0][0x388] ;  /* 0x0000e200ff048b82 */ /* 0x006e620000000a00 */
[----:B------:R-:W-:Y:S02]  /*1f00*/  @!P0 IADD3 R7, PT, PT, R2, R3, RZ ;  /* 0x0000000302078210 */ /* 0x000fe40007ffe0ff */
[----:B------:R-:W-:-:S03]  /*1f10*/  @!P0 IADD3 R3, PT, PT, R3, 0x80, RZ ;  /* 0x0000008003038810 */ /* 0x000fc60007ffe0ff */
[----:B-1----:R-:W-:-:S05]  /*1f20*/  @!P0 IMAD.WIDE.U32 R4, R7, 0x8, R4 ;  /* 0x0000000807048825 */ /* 0x002fca00078e0004 */
[----:B------:R3:W-:Y:S02]  /*1f30*/  @!P0 STG.E.64 desc[UR4][R4.64], R18 ;  /* 0x0000001204008986 */ /* 0x0007e4000c101b04 */
.L_x_9780:
[----:B------:R-:W-:Y:S05]  /*1f40*/  BSYNC.RECONVERGENT B0 ;  /* 0x0000000000007941 */ /* 0x000fea0003800200 */
.L_x_9774:
        /* <DEDUP_REMOVED lines=8> */
.L_x_9742:
[----:B------:R-:W0:Y:S01]  /*1fd0*/  S2R R0, SR_TID.X ;  /* 0x0000000000007919 */ /* 0x000e220000002100 */
[----:B------:R-:W1:Y:S02]  /*1fe0*/  LDC.64 R4, c[0x0][0x390] ;  /* 0x0000e400ff047b82 */ /* 0x000e640000000a00 */
[----:B-1----:R-:W-:-:S04]  /*1ff0*/  IMAD.WIDE.U32 R4, R2, 0x8, R4 ;  /* 0x0000000802047825 */ /* 0x002fc800078e0004 */
[----:B0-----:R-:W-:-:S05]  /*2000*/  IMAD.WIDE.U32 R22, R0, 0x20, R4 ;  /* 0x0000002000167825 */ /* 0x001fca00078e0004 */
[----:B------:R-:W2:Y:S04]  /*2010*/  LDG.E.ENL2.256 R8, R4, desc[UR4][R22.64] ;  /* 0xfe0000041604797e */ /* 0x000ea80008121908 */
[----:B------:R0:W5:Y:S01]  /*2020*/  LDG.E.ENL2.256 R16, R12, desc[UR4][R22.64+0x1000] ;  /* 0xfe008004160c797e */ /* 0x0001620008121910 */
[----:B------:R-:W-:Y:S01]  /*2030*/  BSSY.RECONVERGENT B0, `(.L_x_9781) ;  /* 0x0000028000007945 */ /* 0x000fe20003800200 */
[C---:B--2---:R-:W-:Y:S02]  /*2040*/  FSETP.NAN.FTZ.AND P0, PT, |R4|.reuse, |R4|, PT ;  /* 0x400000040400720b */ /* 0x044fe40003f18200 */
[----:B------:R-:W-:Y:S02]  /*2050*/  FSETP.NAN.FTZ.AND P1, PT, |R5|, |R5|, PT ;  /* 0x400000050500720b */ /* 0x000fe40003f38200 */
[----:B------:R-:W-:-:S02]  /*2060*/  FSETP.NEU.FTZ.AND P2, PT, |R4|, +INF , PT ;  /* 0x7f8000000400780b */ /* 0x000fc40003f5d200 */
        /* <DEDUP_REMOVED lines=28> */
.L_x_9783:
        /* <DEDUP_REMOVED lines=8> */
.L_x_9782:
[----:B------:R-:W-:Y:S05]  /*22b0*/  BSYNC.RECONVERGENT B0 ;  /* 0x0000000000007941 */ /* 0x000fea0003800200 */
.L_x_9781:
        /* <DEDUP_REMOVED lines=29> */
.L_x_9787:
[----:B------:R-:W0:Y:S08]  /*2490*/  MUFU.RCP R3, R3 ;  /* 0x0000000300037308 */ /* 0x000e300000001000 */
[----:B------:R-:W1:Y:S01]  /*24a0*/  MUFU.RCP R4, R4 ;  /* 0x0000000400047308 */ /* 0x000e620000001000 */
[----:B0-----:R-:W-:Y:S01]  /*24b0*/  FADD.FTZ R22, R3, -RZ ;  /* 0x800000ff03167221 */ /* 0x001fe20000010000 */
[----:B-1----:R-:W-:Y:S01]  /*24c0*/  FMUL.FTZ R23, RZ, R4 ;  /* 0x00000004ff177220 */ /* 0x002fe20000410000 */
[----:B------:R-:W-:Y:S06]  /*24d0*/  BRA `(.L_x_9785) ;  /* 0x0000000000207947 */ /* 0x000fec0003800000 */
.L_x_9786:
        /* <DEDUP_REMOVED lines=8> */
.L_x_9785:
[----:B------:R-:W-:Y:S05]  /*2560*/  BSYNC.RECONVERGENT B0 ;  /* 0x0000000000007941 */ /* 0x000fea0003800200 */
.L_x_9784:
        /* <DEDUP_REMOVED lines=29> */
.L_x_9791:
[----:B------:R-:W0:Y:S08]  /*2740*/  MUFU.RCP R3, R3 ;  /* 0x0000000300037308 */ /* 0x000e300000001000 */
[----:B------:R-:W1:Y:S01]  /*2750*/  MUFU.RCP R6, R6 ;  /* 0x0000000600067308 */ /* 0x000e620000001000 */
[----:B0-----:R-:W-:Y:S01]  /*2760*/  FADD.FTZ R4, R3, -RZ ;  /* 0x800000ff03047221 */ /* 0x001fe20000010000 */
[----:B-1----:R-:W-:Y:S01]  /*2770*/  FMUL.FTZ R5, RZ, R6 ;  /* 0x00000006ff057220 */ /* 0x002fe20000410000 */
[----:B------:R-:W-:Y:S06]  /*2780*/  BRA `(.L_x_9789) ;  /* 0x0000000000207947 */ /* 0x000fec0003800000 */
.L_x_9790:
        /* <DEDUP_REMOVED lines=8> */
.L_x_9789:
[----:B------:R-:W-:Y:S05]  /*2810*/  BSYNC.RECONVERGENT B0 ;  /* 0x0000000000007941 */ /* 0x000fea0003800200 */
.L_x_9788:
        /* <DEDUP_REMOVED lines=29> */
.L_x_9795:
[----:B------:R-:W0:Y:S08]  /*29f0*/  MUFU.RCP R3, R3 ;  /* 0x0000000300037308 */ /* 0x000e300000001000 */
[----:B------:R-:W1:Y:S01]  /*2a00*/  MUFU.RCP R8, R8 ;  /* 0x0000000800087308 */ /* 0x000e620000001000 */
[----:B0-----:R-:W-:Y:S01]  /*2a10*/  FADD.FTZ R6, R3, -RZ ;  /* 0x800000ff03067221 */ /* 0x001fe20000010000 */
[----:B-1----:R-:W-:Y:S01]  /*2a20*/  FMUL.FTZ R7, RZ, R8 ;  /* 0x00000008ff077220 */ /* 0x002fe20000410000 */
[----:B------:R-:W-:Y:S06]  /*2a30*/  BRA `(.L_x_9793) ;  /* 0x0000000000207947 */ /* 0x000fec0003800000 */
.L_x_9794:
        /* <DEDUP_REMOVED lines=8> */
.L_x_9793:
[----:B------:R-:W-:Y:S05]  /*2ac0*/  BSYNC.RECONVERGENT B0 ;  /* 0x0000000000007941 */ /* 0x000fea0003800200 */
.L_x_9792:
        /* <DEDUP_REMOVED lines=29> */
.L_x_9799:
[----:B------:R-:W0:Y:S08]  /*2ca0*/  MUFU.RCP R3, R3 ;  /* 0x0000000300037308 */ /* 0x000e300000001000 */
[----:B------:R-:W1:Y:S01]  /*2cb0*/  MUFU.RCP R10, R10 ;  /* 0x0000000a000a7308 */ /* 0x000e620000001000 */
[----:B0-----:R-:W-:Y:S01]  /*2cc0*/  FADD.FTZ R8, R3, -RZ ;  /* 0x800000ff03087221 */ /* 0x001fe20000010000 */
[----:B-1----:R-:W-:Y:S01]  /*2cd0*/  FMUL.FTZ R9, RZ, R10 ;  /* 0x0000000aff097220 */ /* 0x002fe20000410000 */
[----:B------:R-:W-:Y:S06]  /*2ce0*/  BRA `(.L_x_9797) ;  /* 0x0000000000207947 */ /* 0x000fec0003800000 */
.L_x_9798:
        /* <DEDUP_REMOVED lines=8> */
.L_x_9797:
[----:B------:R-:W-:Y:S05]  /*2d70*/  BSYNC.RECONVERGENT B0 ;  /* 0x0000000000007941 */ /* 0x000fea0003800200 */
.L_x_9796:
        /* <DEDUP_REMOVED lines=29> */
.L_x_9803:
[----:B------:R-:W0:Y:S08]  /*2f50*/  MUFU.RCP R3, R3 ;  /* 0x0000000300037308 */ /* 0x000e300000001000 */
[----:B------:R-:W1:Y:S01]  /*2f60*/  MUFU.RCP R12, R12 ;  /* 0x0000000c000c7308 */ /* 0x000e620000001000 */
[----:B0-----:R-:W-:Y:S01]  /*2f70*/  FADD.FTZ R10, R3, -RZ ;  /* 0x800000ff030a7221 */ /* 0x001fe20000010000 */
[----:B-1----:R-:W-:Y:S01]  /*2f80*/  FMUL.FTZ R11, RZ, R12 ;  /* 0x0000000cff0b7220 */ /* 0x002fe20000410000 */
[----:B------:R-:W-:Y:S06]  /*2f90*/  BRA `(.L_x_9801) ;  /* 0x0000000000207947 */ /* 0x000fec0003800000 */
.L_x_9802:
        /* <DEDUP_REMOVED lines=8> */
.L_x_9801:
[----:B------:R-:W-:Y:S05]  /*3020*/  BSYNC.RECONVERGENT B0 ;  /* 0x0000000000007941 */ /* 0x000fea0003800200 */
.L_x_9800:
        /* <DEDUP_REMOVED lines=29> */
.L_x_9807:
[----:B------:R-:W0:Y:S08]  /*3200*/  MUFU.RCP R3, R3 ;  /* 0x0000000300037308 */ /* 0x000e300000001000 */
[----:B------:R-:W1:Y:S01]  /*3210*/  MUFU.RCP R14, R14 ;  /* 0x0000000e000e7308 */ /* 0x000e620000001000 */
[----:B0-----:R-:W-:Y:S01]  /*3220*/  FADD.FTZ R12, R3, -RZ ;  /* 0x800000ff030c7221 */ /* 0x001fe20000010000 */
[----:B-1----:R-:W-:Y:S01]  /*3230*/  FMUL.FTZ R13, RZ, R14 ;  /* 0x0000000eff0d7220 */ /* 0x002fe20000410000 */
[----:B------:R-:W-:Y:S06]  /*3240*/  BRA `(.L_x_9805) ;  /* 0x0000000000207947 */ /* 0x000fec0003800000 */
.L_x_9806:
        /* <DEDUP_REMOVED lines=8> */
.L_x_9805:
[----:B------:R-:W-:Y:S05]  /*32d0*/  BSYNC.RECONVERGENT B0 ;  /* 0x0000000000007941 */ /* 0x000fea0003800200 */
.L_x_9804:
        /* <DEDUP_REMOVED lines=29> */
.L_x_9811:
[----:B------:R-:W0:Y:S08]  /*34b0*/  MUFU.RCP R3, R3 ;  /* 0x0000000300037308 */ /* 0x000e300000001000 */
[----:B------:R-:W1:Y:S01]  /*34c0*/  MUFU.RCP R16, R16 ;  /* 0x0000001000107308 */ /* 0x000e620000001000 */
[----:B0-----:R-:W-:Y:S01]  /*34d0*/  FADD.FTZ R14, R3, -RZ ;  /* 0x800000ff030e7221 */ /* 0x001fe20000010000 */
[----:B-1----:R-:W-:Y:S01]  /*34e0*/  FMUL.FTZ R15, RZ, R16 ;  /* 0x00000010ff0f7220 */ /* 0x002fe20000410000 */
[----:B------:R-:W-:Y:S06]  /*34f0*/  BRA `(.L_x_9809) ;  /* 0x0000000000207947 */ /* 0x000fec0003800000 */
.L_x_9810:
        /* <DEDUP_REMOVED lines=8> */
.L_x_9809:
[----:B------:R-:W-:Y:S05]  /*3580*/  BSYNC.RECONVERGENT B0 ;  /* 0x0000000000007941 */ /* 0x000fea0003800200 */
.L_x_9808:
[----:B------:R-:W0:Y:S02]  /*3590*/  LDC.64 R16, c[0x0][0x388] ;  /* 0x0000e200ff107b82 */ /* 0x000e240000000a00 */
[----:B0-----:R-:W-:-:S04]  /*35a0*/  IMAD.WIDE.U32 R2, R2, 0x8, R16 ;  /* 0x0000000802027825 */ /* 0x001fc800078e0010 */
[----:B------:R-:W-:-:S05]  /*35b0*/  IMAD.WIDE.U32 R2, R0, 0x20, R2 ;  /* 0x0000002000027825 */ /* 0x000fca00078e0002 */
[----:B------:R-:W-:Y:S04]  /*35c0*/  STG.E.ENL2.256 desc[UR4][R2.64], R20, R4 ;  /* 0xf80000140204797f */ /* 0x000fe8000f121804 */
[----:B------:R-:W-:Y:S01]  /*35d0*/  STG.E.ENL2.256 desc[UR4][R2.64+0x1000], R8, R12 ;  /* 0xf8008008020c797f */ /* 0x000fe2000f121804 */
[----:B------:R-:W-:Y:S05]  /*35e0*/  EXIT ;  /* 0x000000000000794d */ /* 0x000fea0003800000 */
.L_x_9812:
        /* <DEDUP_REMOVED lines=9> */
.L_x_19922:


//--------------------- .text._ZN2at6native29vectorized_elementwise_kernelILi8EZZZNS0_22reciprocal_kernel_cudaERNS_18TensorIteratorBaseEENKUlvE_clEvENKUlvE2_clEvEUlN3c107complexIfEEE_St5arrayIPcLm2EEEEviT0_T1_ --------------------------
	.section	.text._ZN2at6native29vectorized_elementwise_kernelILi8EZZZNS0_22reciprocal_kernel_cudaERNS_18TensorIteratorBaseEENKUlvE_clEvENKUlvE2_clEvEUlN3c107complexIfEEE_St5arrayIPcLm2EEEEviT0_T1_,"ax",@progbits
	.align	128
        .global         _ZN2at6native29vectorized_elementwise_kernelILi8EZZZNS0_22reciprocal_kernel_cudaERNS_18TensorIteratorBaseEENKUlvE_clEvENKUlvE2_clEvEUlN3c107complexIfEEE_St5arrayIPcLm2EEEEviT0_T1_
        .type           _ZN2at6native29vectorized_elementwise_kernelILi8EZZZNS0_22reciprocal_kernel_cudaERNS_18TensorIteratorBaseEENKUlvE_clEvENKUlvE2_clEvEUlN3c107complexIfEEE_St5arrayIPcLm2EEEEviT0_T1_,@function
        .size           _ZN2at6native29vectorized_elementwise_kernelILi8EZZZNS0_22reciprocal_kernel_cudaERNS_18TensorIteratorBaseEENKUlvE_clEvENKUlvE2_clEvEUlN3c107complexIfEEE_St5arrayIPcLm2EEEEviT0_T1_,(.L_x_19923 - _ZN2at6native29vectorized_elementwise_kernelILi8EZZZNS0_22reciprocal_kernel_cudaERNS_18TensorIteratorBaseEENKUlvE_clEvENKUlvE2_clEvEUlN3c107complexIfEEE_St5arrayIPcLm2EEEEviT0_T1_)
        .other          _ZN2at6native29vectorized_elementwise_kernelILi8EZZZNS0_22reciprocal_kernel_cudaERNS_18TensorIteratorBaseEENKUlvE_clEvENKUlvE2_clEvEUlN3c107complexIfEEE_St5arrayIPcLm2EEEEviT0_T1_,@"STO_CUDA_ENTRY STV_DEFAULT"
_ZN2at6native29vectorized_elementwise_kernelILi8EZZZNS0_22reciprocal_kernel_cudaERNS_18TensorIteratorBaseEENKUlvE_clEvENKUlvE2_clEvEUlN3c107complexIfEEE_St5arrayIPcLm2EEEEviT0_T1_:
.text._ZN2at6native29vectorized_elementwise_kernelILi8EZZZNS0_22reciprocal_kernel_cudaERNS_18TensorIteratorBaseEENKUlvE_clEvENKUlvE2_clEvEUlN3c107complexIfEEE_St5arrayIPcLm2EEEEviT0_T1_:
        /* <DEDUP_REMOVED lines=105> */
.L_x_9816:
        /* <DEDUP_REMOVED lines=8> */
.L_x_9815:
[----:B------:R-:W-:Y:S05]  /*0710*/  BSYNC.RECONVERGENT B0 ;  /* 0x0000000000007941 */ /* 0x000fea0003800200 */
.L_x_9814:
        /* <DEDUP_REMOVED lines=34> */
.L_x_9820:
[----:B------:R-:W0:Y:S08]  /*0940*/  MUFU.RCP R8, R10 ;  /* 0x0000000a00087308 */ /* 0x000e300000001000 */
[----:B------:R-:W1:Y:S01]  /*0950*/  MUFU.RCP R9, R12 ;  /* 0x0000000c00097308 */ /* 0x000e620000001000 */
[----:B0-----:R-:W-:Y:S01]  /*0960*/  FADD.FTZ R8, R8, -RZ ;  /* 0x800000ff08087221 */ /* 0x001fe20000010000 */
[----:B-1----:R-:W-:Y:S01]  /*0970*/  FMUL.FTZ R9, RZ, R9 ;  /* 0x00000009ff097220 */ /* 0x002fe20000410000 */
[----:B------:R-:W-:Y:S06]  /*0980*/  BRA `(.L_x_9818) ;  /* 0x0000000000207947 */ /* 0x000fec0003800000 */
.L_x_9819:
        /* <DEDUP_REMOVED lines=8> */
.L_x_9818:
[----:B------:R-:W-:Y:S05]  /*0a10*/  BSYNC.RECONVERGENT B0 ;  /* 0x0000000000007941 */ /* 0x000fea0003800200 */
.L_x_9817:
        /* <DEDUP_REMOVED lines=34> */
.L_x_9824:
[----:B------:R-:W0:Y:S08]  /*0c40*/  MUFU.RCP R6, R10 ;  /* 0x0000000a00067308 */ /* 0x000e300000001000 */
[----:B------:R-:W1:Y:S01]  /*0c50*/  MUFU.RCP R7, R12 ;  /* 0x0000000c00077308 */ /* 0x000e620000001000 */
[----:B0-----:R-:W-:Y:S01]  /*0c60*/  FADD.FTZ R6, R6, -RZ ;  /* 0x800000ff06067221 */ /* 0x001fe20000010000 */
[----:B-1----:R-:W-:Y:S01]  /*0c70*/  FMUL.FTZ R7, RZ, R7 ;  /* 0x00000007ff077220 */ /* 0x002fe20000410000 */
[----:B------:R-:W-:Y:S06]  /*0c80*/  BRA `(.L_x_9822) ;  /* 0x0000000000207947 */ /* 0x000fec0003800000 */
.L_x_9823:
        /* <DEDUP_REMOVED lines=8> */
.L_x_9822:
[----:B------:R-:W-:Y:S05]  /*0d10*/  BSYNC.RECONVERGENT B0 ;  /* 0x0000000000007941 */ /* 0x000fea0003800200 */
.L_x_9821:
        /* <DEDUP_REMOVED lines=34> */
.L_x_9828:
[----:B------:R-:W0:Y:S08]  /*0f40*/  MUFU.RCP R4, R10 ;  /* 0x0000000a00047308 */ /* 0x000e300000001000 */
[----:B------:R-:W1:Y:S01]  /*0f50*/  MUFU.RCP R5, R12 ;  /* 0x0000000c00057308 */ /* 0x000e620000001000 */
[----:B0-----:R-:W-:Y:S01]  /*0f60*/  FADD.FTZ R4, R4, -RZ ;  /* 0x800000ff04047221 */ /* 0x001fe20000010000 */
[----:B-1----:R-:W-:Y:S01]  /*0f70*/  FMUL.FTZ R5, RZ, R5 ;  /* 0x00000005ff057220 */ /* 0x002fe20000410000 */
[----:B------:R-:W-:Y:S06]  /*0f80*/  BRA `(.L_x_9826) ;  /* 0x0000000000207947 */ /* 0x000fec0003800000 */
.L_x_9827:
        /* <DEDUP_REMOVED lines=8> */
.L_x_9826:
[----:B------:R-:W-:Y:S05]  /*1010*/  BSYNC.RECONVERGENT B0 ;  /* 0x0000000000007941 */ /* 0x000fea0003800200 */
.L_x_9825:
        /* <DEDUP_REMOVED lines=34> */
.L_x_9832:
[----:B------:R-:W0:Y:S08]  /*1240*/  MUFU.RCP R12, R10 ;  /* 0x0000000a000c7308 */ /* 0x000e300000001000 */
[----:B------:R-:W1:Y:S01]  /*1250*/  MUFU.RCP R13, R16 ;  /* 0x00000010000d7308 */ /* 0x000e620000001000 */
[----:B0-----:R-:W-:Y:S01]  /*1260*/  FADD.FTZ R12, R12, -RZ ;  /* 0x800000ff0c0c7221 */ /* 0x001fe20000010000 */
[----:B-1----:R-:W-:Y:S01]  /*1270*/  FMUL.FTZ R13, RZ, R13 ;  /* 0x0000000dff0d7220 */ /* 0x002fe20000410000 */
[----:B------:R-:W-:Y:S06]  /*1280*/  BRA `(.L_x_9830) ;  /* 0x0000000000207947 */ /* 0x000fec0003800000 */
.L_x_9831:
        /* <DEDUP_REMOVED lines=8> */
.L_x_9830:
[----:B------:R-:W-:Y:S05]  /*1310*/  BSYNC.RECONVERGENT B0 ;  /* 0x0000000000007941 */ /* 0x000fea0003800200 */
.L_x_9829:
        /* <DEDUP_REMOVED lines=34> */
.L_x_9836:
[----:B------:R-:W0:Y:S08]  /*1540*/  MUFU.RCP R16, R10 ;  /* 0x0000000a00107308 */ /* 0x000e300000001000 */
[----:B------:R-:W1:Y:S01]  /*1550*/  MUFU.RCP R17, R18 ;  /* 0x0000001200117308 */ /* 0x000e620000001000 */
[----:B0-----:R-:W-:Y:S01]  /*1560*/  FADD.FTZ R16, R16, -RZ ;  /* 0x800000ff10107221 */ /* 0x001fe20000010000 */
[----:B-1----:R-:W-:Y:S01]  /*1570*/  FMUL.FTZ R17, RZ, R17 ;  /* 0x00000011ff117220 */ /* 0x002fe20000410000 */
[----:B------:R-:W-:Y:S06]  /*1580*/  BRA `(.L_x_9834) ;  /* 0x0000000000207947 */ /* 0x000fec0003800000 */
.L_x_9835:
        /* <DEDUP_REMOVED lines=8> */
.L_x_9834:
[----:B------:R-:W-:Y:S05]  /*1610*/  BSYNC.RECONVERGENT B0 ;  /* 0x0000000000007941 */ /* 0x000fea0003800200 */
.L_x_9833:
        /* <DEDUP_REMOVED lines=34> */
.L_x_9840:
[----:B------:R-:W0:Y:S08]  /*1840*/  MUFU.RCP R18, R10 ;  /* 0x0000000a00127308 */ /* 0x000e300000001000 */
[----:B------:R-:W1:Y:S01]  /*1850*/  MUFU.RCP R19, R20 ;  /* 0x0000001400137308 */ /* 0x000e620000001000 */
[----:B0-----:R-:W-:Y:S01]  /*1860*/  FADD.FTZ R18, R18, -RZ ;  /* 0x800000ff12127221 */ /* 0x001fe20000010000 */
[----:B-1----:R-:W-:Y:S01]  /*1870*/  FMUL.FTZ R19, RZ, R19 ;  /* 0x00000013ff137220 */ /* 0x002fe20000410000 */
[----:B------:R-:W-:Y:S06]  /*1880*/  BRA `(.L_x_9838) ;  /* 0x0000000000207947 */ /* 0x000fec0003800000 */
.L_x_9839:
        /* <DEDUP_REMOVED lines=8> */
.L_x_9838:
[----:B------:R-:W-:Y:S05]  /*1910*/  BSYNC.RECONVERGENT B0 ;  /* 0x0000000000007941 */ /* 0x000fea0003800200 */
.L_x_9837:
        /* <DEDUP_REMOVED lines=34> */
.L_x_9844:
[----:B------:R-:W0:Y:S08]  /*1b40*/  MUFU.RCP R20, R10 ;  /* 0x0000000a00147308 */ /* 0x000e300000001000 */
[----:B------:R-:W1:Y:S01]  /*1b50*/  MUFU.RCP R21, R24 ;  /* 0x0000001800157308 */ /* 0x000e620000001000 */
[----:B0-----:R-:W-:Y:S01]  /*1b60*/  FADD.FTZ R20, R20, -RZ ;  /* 0x800000ff14147221 */ /* 0x001fe20000010000 */
[----:B-1----:R-:W-:Y:S01]  /*1b70*/  FMUL.FTZ R21, RZ, R21 ;  /* 0x00000015ff157220 */ /* 0x002fe20000410000 */
[----:B------:R-:W-:Y:S06]  /*1b80*/  BRA `(.L_x_9842) ;  /* 0x0000000000207947 */ /* 0x000fec0003800000 */
.L_x_9843:
        /* <DEDUP_REMOVED lines=8> */
.L_x_9842:
[----:B------:R-:W-:Y:S05]  /*1c10*/  BSYNC.RECONVERGENT B0 ;  /* 0x0000000000007941 */ /* 0x000fea0003800200 */
.L_x_9841:
        /* <DEDUP_REMOVED lines=21> */
.L_x_9847:
[----:B------:R-:W-:-:S13]  /*1d70*/  ISETP.GE.U32.AND P0, PT, R3, R0, PT ;  /* 0x000000000300720c */ /* 0x000fda0003f06070 */
[----:B------:R-:W-:Y:S05]  /*1d80*/  @P0 BRA `(.L_x_9849) ;  /* 0x0000000000300947 */ /* 0x000fea0003800000 */
[----:B-1----:R-:W1:Y:S01]  /*1d90*/  LDC.64 R6, c[0x0][0x388] ;  /* 0x0000e200ff067b82 */ /* 0x002e620000000a00 */
[----:B------:R-:W-:Y:S02]  /*1da0*/  IADD3 R9, PT, PT, R2, R3, RZ ;  /* 0x0000000302097210 */ /* 0x000fe40007ffe0ff */
[----:B------:R-:W-:-:S03]  /*1db0*/  IADD3 R3, PT, PT, R3, 0x80, RZ ;  /* 0x0000008003037810 */ /* 0x000fc60007ffe0ff */
[----:B-1----:R-:W-:-:S05]  /*1dc0*/  IMAD.WIDE.U32 R6, R9, 0x8, R6 ;  /* 0x0000000809067825 */ /* 0x002fca00078e0006 */
[----:B------:R1:W-:Y:S02]  /*1dd0*/  STG.E.64 desc[UR4][R6.64], R4 ;  /* 0x0000000406007986 */ /* 0x0003e4000c101b04 */
.L_x_9848:
[----:B------:R-:W-:-:S13]  /*1de0*/  ISETP.GE.U32.AND P0, PT, R3, R0, PT ;  /* 0x000000000300720c */ /* 0x000fda0003f06070 */
[----:B------:R-:W-:Y:S05]  /*1df0*/  @P0 BRA `(.L_x_9850) ;  /* 0x0000000000340947 */ /* 0x000fea0003800000 */
[----:B-1----:R-:W1:Y:S01]  /*1e00*/  LDC.64 R4, c[0x0][0x388] ;  /* 0x0000e200ff047b82 */ /* 0x002e620000000a00 */
[----:B------:R-:W-:Y:S02]  /*1e10*/  IADD3 R7, PT, PT, R2, R3, RZ ;  /* 0x0000000302077210 */ /* 0x000fe40007ffe0ff */
[----:B------:R-:W-:-:S03]  /*1e20*/  IADD3 R3, PT, PT, R3, 0x80, RZ ;  /* 0x0000008003037810 */ /* 0x000fc60007ffe0ff */
[----:B-1----:R-:W-:-:S05]  /*1e30*/  IMAD.WIDE.U32 R4, R7, 0x8, R4 ;  /* 0x0000000807047825 */ /* 0x002fca00078e0004 */
[----:B------:R2:W-:Y:S02]  /*1e40*/  STG.E.64 desc[UR4][R4.64], R12 ;  /* 0x0000000c04007986 */ /* 0x0005e4000c101b04 */
.L_x_9849:
        /* <DEDUP_REMOVED lines=8> */
.L_x_9850:
[----:B------:R-:W-:Y:S05]  /*1ed0*/  BSYNC.RELIABLE B1 ;  /* 0x0000000000017941 */ /* 0x000fea0003800100 */
.L_x_9846:
[----:B------:R-:W-:-:S13]  /*1ee0*/  ISETP.GE.U32.AND P0, PT, R3, R0, PT ;  /* 0x000000000300720c */ /* 0x000fda0003f06070 */
[----:B-12---:R-:W1:Y:S01]  /*1ef0*/  @!P0 LDC.64 R4, c[0x0][0x388] ;  /* 0x0000e200ff048b82 */ /* 0x006e620000000a00 */
[----:B------:R-:W-:Y:S02]  /*1f00*/  @!P0 IADD3 R7, PT, PT, R2, R3, RZ ;  /* 0x0000000302078210 */ /* 0x000fe40007ffe0ff */
[----:B------:R-:W-:-:S03]  /*1f10*/  @!P0 IADD3 R3, PT, PT, R3, 0x80, RZ ;  /* 0x0000008003038810 */ /* 0x000fc60007ffe0ff */
[----:B-1----:R-:W-:-:S05]  /*1f20*/  @!P0 IMAD.WIDE.U32 R4, R7, 0x8, R4 ;  /* 0x0000000807048825 */ /* 0x002fca00078e0004 */
[----:B------:R3:W-:Y:S02]  /*1f30*/  @!P0 STG.E.64 desc[UR4][R4.64], R18 ;  /* 0x0000001204008986 */ /* 0x0007e4000c101b04 */
.L_x_9851:
[----:B------:R-:W-:Y:S05]  /*1f40*/  BSYNC.RECONVERGENT B0 ;  /* 0x0000000000007941 */ /* 0x000fea0003800200 */
.L_x_9845:
        /* <DEDUP_REMOVED lines=8> */
.L_x_9813:
        /* <DEDUP_REMOVED lines=38> */
.L_x_9854:
        /* <DEDUP_REMOVED lines=8> */
.L_x_9853:
[----:B------:R-:W-:Y:S05]  /*22b0*/  BSYNC.RECONVERGENT B0 ;  /* 0x0000000000007941 */ /* 0x000fea0003800200 */
.L_x_9852:
        /* <DEDUP_REMOVED lines=29> */
.L_x_9858:
[----:B------:R-:W0:Y:S08]  /*2490*/  MUFU.RCP R3, R3 ;  /* 0x0000000300037308 */ /* 0x000e300000001000 */
[----:B------:R-:W1:Y:S01]  /*24a0*/  MUFU.RCP R4, R4 ;  /* 0x0000000400047308 */ /* 0x000e620000001000 */
[----:B0-----:R-:W-:Y:S01]  /*24b0*/  FADD.FTZ R22, R3, -RZ ;  /* 0x800000ff03167221 */ /* 0x001fe20000010000 */
[----:B-1----:R-:W-:Y:S01]  /*24c0*/  FMUL.FTZ R23, RZ, R4 ;  /* 0x00000004ff177220 */ /* 0x002fe20000410000 */
[----:B------:R-:W-:Y:S06]  /*24d0*/  BRA `(.L_x_9856) ;  /* 0x0000000000207947 */ /* 0x000fec0003800000 */
.L_x_9857:
        /* <DEDUP_REMOVED lines=8> */
.L_x_9856:
[----:B------:R-:W-:Y:S05]  /*2560*/  BSYNC.RECONVERGENT B0 ;  /* 0x0000000000007941 */ /* 0x000fea0003800200 */
.L_x_9855:
        /* <DEDUP_REMOVED lines=29> */
.L_x_9862:
[----:B------:R-:W0:Y:S08]  /*2740*/  MUFU.RCP R3, R3 ;  /* 0x0000000300037308 */ /* 0x000e300000001000 */
[----:B------:R-:W1:Y:S01]  /*2750*/  MUFU.RCP R6, R6 ;  /* 0x0000000600067308 */ /* 0x000e620000001000 */
[----:B0-----:R-:W-:Y:S01]  /*2760*/  FADD.FTZ R4, R3, -RZ ;  /* 0x800000ff03047221 */ /* 0x001fe20000010000 */
[----:B-1----:R-:W-:Y:S01]  /*2770*/  FMUL.FTZ R5, RZ, R6 ;  /* 0x00000006ff057220 */ /* 0x002fe20000410000 */
[----:B------:R-:W-:Y:S06]  /*2780*/  BRA `(.L_x_9860) ;  /* 0x0000000000207947 */ /* 0x000fec0003800000 */
.L_x_9861:
        /* <DEDUP_REMOVED lines=8> */
.L_x_9860:
[----:B------:R-:W-:Y:S05]  /*2810*/  BSYNC.RECONVERGENT B0 ;  /* 0x0000000000007941 */ /* 0x000fea0003800200 */
.L_x_9859:
        /* <DEDUP_REMOVED lines=29> */
.L_x_9866:
[----:B------:R-:W0:Y:S08]  /*29f0*/  MUFU.RCP R3, R3 ;  /* 0x0000000300037308 */ /* 0x000e300000001000 */
[----:B------:R-:W1:Y:S01]  /*2a00*/  MUFU.RCP R8, R8 ;  /* 0x0000000800087308 */ /* 0x000e620000001000 */
[----:B0-----:R-:W-:Y:S01]  /*2a10*/  FADD.FTZ R6, R3, -RZ ;  /* 0x800000ff03067221 */ /* 0x001fe20000010000 */
[----:B-1----:R-:W-:Y:S01]  /*2a20*/  FMUL.FTZ R7, RZ, R8 ;  /* 0x00000008ff077220 */ /* 0x002fe20000410000 */
[----:B------:R-:W-:Y:S06]  /*2a30*/  BRA `(.L_x_9864) ;  /* 0x0000000000207947 */ /* 0x000fec0003800000 */
.L_x_9865:
        /* <DEDUP_REMOVED lines=8> */
.L_x_9864:
[----:B------:R-:W-:Y:S05]  /*2ac0*/  BSYNC.RECONVERGENT B0 ;  /* 0x0000000000007941 */ /* 0x000fea0003800200 */
.L_x_9863:
        /* <DEDUP_REMOVED lines=29> */
.L_x_9870:
[----:B------:R-:W0:Y:S08]  /*2ca0*/  MUFU.RCP R3, R3 ;  /* 0x0000000300037308 */ /* 0x000e300000001000 */
[----:B------:R-:W1:Y:S01]  /*2cb0*/  MUFU.RCP R10, R10 ;  /* 0x0000000a000a7308 */ /* 0x000e620000001000 */
[----:B0-----:R-:W-:Y:S01]  /*2cc0*/  FADD.FTZ R8, R3, -RZ ;  /* 0x800000ff03087221 */ /* 0x001fe20000010000 */
[----:B-1----:R-:W-:Y:S01]  /*2cd0*/  FMUL.FTZ R9, RZ, R10 ;  /* 0x0000000aff097220 */ /* 0x002fe20000410000 */
[----:B------:R-:W-:Y:S06]  /*2ce0*/  BRA `(.L_x_9868) ;  /* 0x0000000000207947 */ /* 0x000fec0003800000 */
.L_x_9869:
        /* <DEDUP_REMOVED lines=8> */
.L_x_9868:
[----:B------:R-:W-:Y:S05]  /*2d70*/  BSYNC.RECONVERGENT B0 ;  /* 0x0000000000007941 */ /* 0x000fea0003800200 */
.L_x_9867:
        /* <DEDUP_REMOVED lines=29> */
.L_x_9874:
[----:B------:R-:W0:Y:S08]  /*2f50*/  MUFU.RCP R3, R3 ;  /* 0x0000000300037308 */ /* 0x000e300000001000 */
[----:B------:R-:W1:Y:S01]  /*2f60*/  MUFU.RCP R12, R12 ;  /* 0x0000000c000c7308 */ /* 0x000e620000001000 */
[----:B0-----:R-:W-:Y:S01]  /*2f70*/  FADD.FTZ R10, R3, -RZ ;  /* 0x800000ff030a7221 */ /* 0x001fe20000010000 */
[----:B-1----:R-:W-:Y:S01]  /*2f80*/  FMUL.FTZ R11, RZ, R12 ;  /* 0x0000000cff0b7220 */ /* 0x002fe20000410000 */
[----:B------:R-:W-:Y:S06]  /*2f90*/  BRA `(.L_x_9872) ;  /* 0x0000000000207947 */ /* 0x000fec0003800000 */
.L_x_9873:
        /* <DEDUP_REMOVED lines=8> */
.L_x_9872:
[----:B------:R-:W-:Y:S05]  /*3020*/  BSYNC.RECONVERGENT B0 ;  /* 0x0000000000007941 */ /* 0x000fea0003800200 */
.L_x_9871:
        /* <DEDUP_REMOVED lines=29> */
.L_x_9878:
[----:B------:R-:W0:Y:S08]  /*3200*/  MUFU.RCP R3, R3 ;  /* 0x0000000300037308 */ /* 0x000e300000001000 */
[----:B------:R-:W1:Y:S01]  /*3210*/  MUFU.RCP R14, R14 ;  /* 0x0000000e000e7308 */ /* 0x000e620000001000 */
[----:B0-----:R-:W-:Y:S01]  /*3220*/  FADD.FTZ R12, R3, -RZ ;  /* 0x800000ff030c7221 */ /* 0x001fe20000010000 */
[----:B-1----:R-:W-:Y:S01]  /*3230*/  FMUL.FTZ R13, RZ, R14 ;  /* 0x0000000eff0d7220 */ /* 0x002fe20000410000 */
[----:B------:R-:W-:Y:S06]  /*3240*/  BRA `(.L_x_9876) ;  /* 0x0000000000207947 */ /* 0x000fec0003800000 */
.L_x_9877:
        /* <DEDUP_REMOVED lines=8> */
.L_x_9876:
[----:B------:R-:W-:Y:S05]  /*32d0*/  BSYNC.RECONVERGENT B0 ;  /* 0x0000000000007941 */ /* 0x000fea0003800200 */
.L_x_9875:
        /* <DEDUP_REMOVED lines=29> */
.L_x_9882:
[----:B------:R-:W0:Y:S08]  /*34b0*/  MUFU.RCP R3, R3 ;  /* 0x0000000300037308 */ /* 0x000e300000001000 */
[----:B------:R-:W1:Y:S01]  /*34c0*/  MUFU.RCP R16, R16 ;  /* 0x0000001000107308 */ /* 0x000e620000001000 */
[----:B0-----:R-:W-:Y:S01]  /*34d0*/  FADD.FTZ R14, R3, -RZ ;  /* 0x800000ff030e7221 */ /* 0x001fe20000010000 */
[----:B-1----:R-:W-:Y:S01]  /*34e0*/  FMUL.FTZ R15, RZ, R16 ;  /* 0x00000010ff0f7220 */ /* 0x002fe20000410000 */
[----:B------:R-:W-:Y:S06]  /*34f0*/  BRA `(.L_x_9880) ;  /* 0x0000000000207947 */ /* 0x000fec0003800000 */
.L_x_9881:
        /* <DEDUP_REMOVED lines=8> */
.L_x_9880:
[----:B------:R-:W-:Y:S05]  /*3580*/  BSYNC.RECONVERGENT B0 ;  /* 0x0000000000007941 */ /* 0x000fea0003800200 */
.L_x_9879:
[----:B------:R-:W0:Y:S02]  /*3590*/  LDC.64 R16, c[0x0][0x388] ;  /* 0x0000e200ff107b82 */ /* 0x000e240000000a00 */
[----:B0-----:R-:W-:-:S04]  /*35a0*/  IMAD.WIDE.U32 R2, R2, 0x8, R16 ;  /* 0x0000000802027825 */ /* 0x001fc800078e0010 */
[----:B------:R-:W-:-:S05]  /*35b0*/  IMAD.WIDE.U32 R2, R0, 0x40, R2 ;  /* 0x0000004000027825 */ /* 0x000fca00078e0002 */
[----:B------:R-:W-:Y:S04]  /*35c0*/  STG.E.ENL2.256 desc[UR4][R2.64], R20, R4 ;  /* 0xf80000140204797f */ /* 0x000fe8000f121804 */
[----:B------:R-:W-:Y:S01]  /*35d0*/  STG.E.ENL2.256 desc[UR4][R2.64+0x20], R8, R12 ;  /* 0xf8000108020c797f */ /* 0x000fe2000f121804 */
[----:B------:R-:W-:Y:S05]  /*35e0*/  EXIT ;  /* 0x000000000000794d */ /* 0x000fea0003800000 */
.L_x_9883:
        /* <DEDUP_REMOVED lines=9> */
.L_x_19923:


//--------------------- .text._ZN2at6native18elementwise_kernelILi128ELi4EZNS0_15gpu_kernel_implIZZZNS0_22reciprocal_kernel_cudaERNS_18TensorIteratorBaseEENKUlvE_clEvENKUlvE1_clEvEUlN3c107complexIdEEE_EEvS4_RKT_EUliE_EEviT1_ --------------------------
	.section	.text._ZN2at6native18elementwise_kernelILi128ELi4EZNS0_15gpu_kernel_implIZZZNS0_22reciprocal_kernel_cudaERNS_18TensorIteratorBaseEENKUlvE_clEvENKUlvE1_clEvEUlN3c107complexIdEEE_EEvS4_RKT_EUliE_EEviT1_,"ax",@progbits
	.align	128
        .global         _ZN2at6native18elementwise_kernelILi128ELi4EZNS0_15gpu_kernel_implIZZZNS0_22reciprocal_kernel_cudaERNS_18TensorIteratorBaseEENKUlvE_clEvENKUlvE1_clEvEUlN3c107complexIdEEE_EEvS4_RKT_EUliE_EEviT1_
        .type           _ZN2at6native18elementwise_kernelILi128ELi4EZNS0_15gpu_kernel_implIZZZNS0_22reciprocal_kernel_cudaERNS_18TensorIteratorBaseEENKUlvE_clEvENKUlvE1_clEvEUlN3c107complexIdEEE_EEvS4_RKT_EUliE_EEviT1_,@function
        .size           _ZN2at6native18elementwise_kernelILi128ELi4EZNS0_15gpu_kernel_implIZZZNS0_22reciprocal_kernel_cudaERNS_18TensorIteratorBaseEENKUlvE_clEvENKUlvE1_clEvEUlN3c107complexIdEEE_EEvS4_RKT_EUliE_EEviT1_,(.L_x_19799 - _ZN2at6native18elementwise_kernelILi128ELi4EZNS0_15gpu_kernel_implIZZZNS0_22reciprocal_kernel_cudaERNS_18TensorIteratorBaseEENKUlvE_clEvENKUlvE1_clEvEUlN3c107complexIdEEE_EEvS4_RKT_EUliE_EEviT1_)
        .other          _ZN2at6native18elementwise_kernelILi128ELi4EZNS0_15gpu_kernel_implIZZZNS0_22reciprocal_kernel_cudaERNS_18TensorIteratorBaseEENKUlvE_clEvENKUlvE1_clEvEUlN3c107complexIdEEE_EEvS4_RKT_EUliE_EEviT1_,@"STO_CUDA_ENTRY STV_DEFAULT"
_ZN2at6native18elementwise_kernelILi128ELi4EZNS0_15gpu_kernel_implIZZZNS0_22reciprocal_kernel_cudaERNS_18TensorIteratorBaseEENKUlvE_clEvENKUlvE1_clEvEUlN3c107complexIdEEE_EEvS4_RKT_EUliE_EEviT1_:
.text._ZN2at6native18elementwise_kernelILi128ELi4EZNS0_15gpu_kernel_implIZZZNS0_22reciprocal_kernel_cudaERNS_18TensorIteratorBaseEENKUlvE_clEvENKUlvE1_clEvEUlN3c107complexIdEEE_EEvS4_RKT_EUliE_EEviT1_:
        /* <DEDUP_REMOVED lines=319> */
.L_x_9886:
        /* <DEDUP_REMOVED lines=16> */
[----:B------:R-:W-:Y:S01]  /*14f0*/  CS2R R14, SRZ ;  /* 0x00000000000e7805 */ /* 0x000fe2000001ff00 */
[----:B--2---:R0:W1:Y:S01]  /*1500*/  I2F.F64.S16 R12, R2 ;  /* 0x00000002000c7312 */ /* 0x0040620000101c00 */
[----:B------:R-:W-:Y:S05]  /*1510*/  BRA `(.L_x_9893) ;  /* 0x0000000c00c87947 */ /* 0x000fea0003800000 */
.L_x_9891:
[----:B------:R-:W2:Y:S01]  /*1520*/  LDG.E.U8 R2, desc[UR36][R2.64] ;  /* 0x0000002402027981 */ /* 0x000ea2000c1e1100 */
[----:B------:R-:W-:Y:S01]  /*1530*/  CS2R R14, SRZ ;  /* 0x00000000000e7805 */ /* 0x000fe2000001ff00 */
[----:B--2---:R0:W1:Y:S01]  /*1540*/  I2F.F64.U16 R12, R2 ;  /* 0x00000002000c7312 */ /* 0x0040620000101800 */
[----:B------:R-:W-:Y:S05]  /*1550*/  BRA `(.L_x_9893) ;  /* 0x0000000c00b87947 */ /* 0x000fea0003800000 */
.L_x_9890:
[----:B------:R-:W-:-:S09]  /*1560*/  UISETP.NE.AND UP0, UPT, UR4, 0x2, UPT ;  /* 0x000000020400788c */ /* 0x000fd2000bf05270 */
[----:B------:R-:W-:Y:S05]  /*1570*/  BRA.U !UP0, `(.L_x_9894) ;  /* 0x0000000108307547 */ /* 0x000fea000b800000 */
[----:B------:R-:W-:-:S09]  /*1580*/  UISETP.NE.AND UP0, UPT, UR4, 0x3, UPT ;  /* 0x000000030400788c */ /* 0x000fd2000bf05270 */
[----:B------:R-:W-:Y:S05]  /*1590*/  BRA.U !UP0, `(.L_x_9895) ;  /* 0x0000000108187547 */ /* 0x000fea000b800000 */
[----:B------:R-:W-:-:S09]  /*15a0*/  UISETP.NE.AND UP0, UPT, UR4, 0x4, UPT ;  /* 0x000000040400788c */ /* 0x000fd2000bf05270 */
[----:B------:R-:W-:Y:S05]  /*15b0*/  BRA.U UP0, `(.L_x_9892) ;  /* 0x0000000d00047547 */ /* 0x000fea000b800000 */
[----:B------:R-:W2:Y:S01]  /*15c0*/  LDG.E.64 R12, desc[UR36][R2.64] ;  /* 0x00000024020c7981 */ /* 0x000ea2000c1e1b00 */
[----:B------:R-:W-:Y:S01]  /*15d0*/  CS2R R14, SRZ ;  /* 0x00000000000e7805 */ /* 0x000fe2000001ff00 */
[----:B--2---:R-:W0:Y:S01]  /*15e0*/  I2F.F64.S64 R12, R12 ;  /* 0x0000000c000c7312 */ /* 0x004e220000301c00 */
[----:B------:R-:W-:Y:S05]  /*15f0*/  BRA `(.L_x_9893) ;  /* 0x0000000c00907947 */ /* 0x000fea0003800000 */
.L_x_9895:
[----:B------:R-:W2:Y:S01]  /*1600*/  LDG.E R2, desc[UR36][R2.64] ;  /* 0x0000002402027981 */ /* 0x000ea2000c1e1900 */
[----:B------:R-:W-:Y:S01]  /*1610*/  CS2R R14, SRZ ;  /* 0x00000000000e7805 */ /* 0x000fe2000001ff00 */
[----:B--2---:R0:W1:Y:S01]  /*1620*/  I2F.F64 R12, R2 ;  /* 0x00000002000c7312 */ /* 0x0040620000201c00 */
[----:B------:R-:W-:Y:S05]  /*1630*/  BRA `(.L_x_9893) ;  /* 0x0000000c00807947 */ /* 0x000fea0003800000 */
.L_x_9894:
[----:B------:R-:W2:Y:S01]  /*1640*/  LDG.E.U16 R2, desc[UR36][R2.64] ;  /* 0x0000002402027981 */ /* 0x000ea2000c1e1500 */
[----:B------:R-:W-:Y:S01]  /*1650*/  CS2R R14, SRZ ;  /* 0x00000000000e7805 */ /* 0x000fe2000001ff00 */
[----:B--2---:R0:W1:Y:S01]  /*1660*/  I2F.F64.S16 R12, R2 ;  /* 0x00000002000c7312 */ /* 0x0040620000101c00 */
[----:B------:R-:W-:Y:S05]  /*1670*/  BRA `(.L_x_9893) ;  /* 0x0000000c00707947 */ /* 0x000fea0003800000 */
.L_x_9889:
[----:B------:R-:W-:-:S09]  /*1680*/  UISETP.GT.AND UP0, UPT, UR4, 0x6, UPT ;  /* 0x000000060400788c */ /* 0x000fd2000bf04270 */
[----:B------:R-:W-:Y:S05]  /*1690*/  BRA.U UP0, `(.L_x_9896) ;  /* 0x00000001003c7547 */ /* 0x000fea000b800000 */
[----:B------:R-:W-:-:S09]  /*16a0*/  UISETP.NE.AND UP0, UPT, UR4, 0x5, UPT ;  /* 0x000000050400788c */ /* 0x000fd2000bf05270 */
[----:B------:R-:W-:Y:S05]  /*16b0*/  BRA.U !UP0, `(.L_x_9897) ;  /* 0x00000001081c7547 */ /* 0x000fea000b800000 */
[----:B------:R-:W-:-:S09]  /*16c0*/  UISETP.NE.AND UP0, UPT, UR4, 0x6, UPT ;  /* 0x000000060400788c */ /* 0x000fd2000bf05270 */
[----:B------:R-:W-:Y:S05]  /*16d0*/  BRA.U UP0, `(.L_x_9892) ;  /* 0x0000000900bc7547 */ /* 0x000fea000b800000 */
[----:B------:R-:W2:Y:S01]  /*16e0*/  LDG.E R12, desc[UR36][R2.64] ;  /* 0x00000024020c7981 */ /* 0x000ea2000c1e1900 */
[----:B------:R-:W-:Y:S01]  /*16f0*/  CS2R R14, SRZ ;  /* 0x00000000000e7805 */ /* 0x000fe2000001ff00 */
[----:B--2---:R-:W-:-:S06]  /*1700*/  FMUL.FTZ R12, R12, 1 ;  /* 0x3f8000000c0c7820 */ /* 0x004fcc0000410000 */
[----:B------:R-:W0:Y:S01]  /*1710*/  F2F.F64.F32 R12, R12 ;  /* 0x0000000c000c7310 */ /* 0x000e220000201800 */
[----:B------:R-:W-:Y:S05]  /*1720*/  BRA `(.L_x_9893) ;  /* 0x0000000c00447947 */ /* 0x000fea0003800000 */
.L_x_9897:
[----:B------:R-:W2:Y:S01]  /*1730*/  LDG.E.U16 R0, desc[UR36][R2.64] ;  /* 0x0000002402007981 */ /* 0x000ea2000c1e1500 */
[----:B------:R-:W-:Y:S01]  /*1740*/  CS2R R14, SRZ ;  /* 0x00000000000e7805 */ /* 0x000fe2000001ff00 */
[----:B--2---:R-:W-:-:S05]  /*1750*/  HADD2.F32 R0, -RZ, R0.H0_H0 ;  /* 0x20000000ff007230 */ /* 0x004fca0000004100 */
[----:B------:R-:W-:-:S04]  /*1760*/  FMUL.FTZ R0, R0, 1 ;  /* 0x3f80000000007820 */ /* 0x000fc80000410000 */
[----:B------:R0:W1:Y:S01]  /*1770*/  F2F.F64.F32 R12, R0 ;  /* 0x00000000000c7310 */ /* 0x0000620000201800 */
[----:B------:R-:W-:Y:S05]  /*1780*/  BRA `(.L_x_9893) ;  /* 0x0000000c002c7947 */ /* 0x000fea0003800000 */
.L_x_9896:
[----:B------:R-:W-:-:S09]  /*1790*/  UISETP.NE.AND UP0, UPT, UR4, 0x7, UPT ;  /* 0x000000070400788c */ /* 0x000fd2000bf05270 */
[----:B------:R-:W-:Y:S05]  /*17a0*/  BRA.U !UP0, `(.L_x_9898) ;  /* 0x0000000108487547 */ /* 0x000fea000b800000 */
[----:B------:R-:W-:-:S09]  /*17b0*/  UISETP.NE.AND UP0, UPT, UR4, 0x8, UPT ;  /* 0x000000080400788c */ /* 0x000fd2000bf05270 */
[----:B------:R-:W-:Y:S05]  /*17c0*/  BRA.U !UP0, `(.L_x_9899) ;  /* 0x0000000108207547 */ /* 0x000fea000b800000 */
[----:B------:R-:W-:-:S09]  /*17d0*/  UISETP.NE.AND UP0, UPT, UR4, 0x9, UPT ;  /* 0x000000090400788c */ /* 0x000fd2000bf05270 */
[----:B------:R-:W-:Y:S05]  /*17e0*/  BRA.U UP0, `(.L_x_9892) ;  /* 0x0000000900787547 */ /* 0x000fea000b800000 */
[----:B------:R-:W2:Y:S02]  /*17f0*/  LDG.E.64 R2, desc[UR36][R2.64] ;  /* 0x0000002402027981 */ /* 0x000ea4000c1e1b00 */
[----:B--2---:R-:W-:Y:S01]  /*1800*/  FMUL.FTZ R12, R2, 1 ;  /* 0x3f800000020c7820 */ /* 0x004fe20000410000 */
[----:B------:R-:W-:-:S05]  /*1810*/  FMUL.FTZ R14, R3, 1 ;  /* 0x3f800000030e7820 */ /* 0x000fca0000410000 */
[----:B------:R-:W0:Y:S08]  /*1820*/  F2F.F64.F32 R12, R12 ;  /* 0x0000000c000c7310 */ /* 0x000e300000201800 */
[----:B------:R-:W1:Y:S01]  /*1830*/  F2F.F64.F32 R14, R14 ;  /* 0x0000000e000e7310 */ /* 0x000e620000201800 */
[----:B------:R-:W-:Y:S05]  /*1840*/  BRA `(.L_x_9893) ;  /* 0x0000000800fc7947 */ /* 0x000fea0003800000 */
.L_x_9899:
[----:B------:R-:W2:Y:S02]  /*1850*/  LDG.E R2, desc[UR36][R2.64] ;  /* 0x0000002402027981 */ /* 0x000ea4000c1e1900 */
[--C-:B--2---:R-:W-:Y:S02]  /*1860*/  HADD2.F32 R0, -RZ, R2.reuse.H0_H0 ;  /* 0x20000002ff007230 */ /* 0x104fe40000004100 */
[----:B------:R-:W-:-:S03]  /*1870*/  HADD2.F32 R4, -RZ, R2.H1_H1 ;  /* 0x30000002ff047230 */ /* 0x000fc60000004100 */
[----:B------:R-:W-:Y:S02]  /*1880*/  FMUL.FTZ R0, R0, 1 ;  /* 0x3f80000000007820 */ /* 0x000fe40000410000 */
[----:B------:R-:W-:Y:S02]  /*1890*/  FMUL.FTZ R4, R4, 1 ;  /* 0x3f80000004047820 */ /* 0x000fe40000410000 */
[----:B------:R0:W1:Y:S08]  /*18a0*/  F2F.F64.F32 R12, R0 ;  /* 0x00000000000c7310 */ /* 0x0000700000201800 */
[----:B------:R0:W2:Y:S01]  /*18b0*/  F2F.F64.F32 R14, R4 ;  /* 0x00000004000e7310 */ /* 0x0000a20000201800 */
[----:B------:R-:W-:Y:S05]  /*18c0*/  BRA `(.L_x_9893) ;  /* 0x0000000800dc7947 */ /* 0x000fea0003800000 */
.L_x_9898:
[----:B------:R0:W5:Y:S01]  /*18d0*/  LDG.E.64 R12, desc[UR36][R2.64] ;  /* 0x00000024020c7981 */ /* 0x000162000c1e1b00 */
[----:B------:R-:W-:Y:S01]  /*18e0*/  CS2R R14, SRZ ;  /* 0x00000000000e7805 */ /* 0x000fe2000001ff00 */
[----:B------:R-:W-:Y:S06]  /*18f0*/  BRA `(.L_x_9893) ;  /* 0x0000000800d07947 */ /* 0x000fec0003800000 */
.L_x_9888:
        /* <DEDUP_REMOVED lines=9> */
[----:B------:R-:W-:Y:S02]  /*1990*/  CS2R R14, SRZ ;  /* 0x00000000000e7805 */ /* 0x000fe4000001ff00 */
[----:B------:R-:W-:Y:S02]  /*19a0*/  MOV R12, RZ ;  /* 0x000000ff000c7202 */ /* 0x000fe40000000f00 */
[----:B--2---:R-:W-:-:S04]  /*19b0*/  ISETP.NE.AND P0, PT, R2, RZ, PT ;  /* 0x000000ff0200720c */ /* 0x004fc80003f05270 */
[----:B------:R-:W-:Y:S01]  /*19c0*/  FSEL R13, RZ, 1.875, !P0 ;  /* 0x3ff00000ff0d7808 */ /* 0x000fe20004000000 */
[----:B------:R-:W-:Y:S08]  /*19d0*/  BRA `(.L_x_9893) ;  /* 0x0000000800987947 */ /* 0x000ff00003800000 */
.L_x_9902:
[----:B------:R0:W5:Y:S01]  /*19e0*/  LDG.E.128 R12, desc[UR36][R2.64] ;  /* 0x00000024020c7981 */ /* 0x000162000c1e1d00 */
[----:B------:R-:W-:Y:S05]  /*19f0*/  BRA `(.L_x_9893) ;  /* 0x0000000800907947 */ /* 0x000fea0003800000 */
.L_x_9901:
        /* <DEDUP_REMOVED lines=8> */
[----:B------:R-:W-:Y:S01]  /*1a80*/  CS2R R14, SRZ ;  /* 0x00000000000e7805 */ /* 0x000fe2000001ff00 */
        /* <DEDUP_REMOVED lines=19> */
.L_x_9904:
[----:B------:R-:W2:Y:S01]  /*1bc0*/  LDG.E.U8 R2, desc[UR36][R2.64] ;  /* 0x0000002402027981 */ /* 0x000ea2000c1e1100 */
[----:B------:R-:W-:Y:S01]  /*1bd0*/  CS2R R14, SRZ ;  /* 0x00000000000e7805 */ /* 0x000fe2000001ff00 */
        /* <DEDUP_REMOVED lines=13> */
.L_x_9903:
[----:B------:R-:W2:Y:S01]  /*1cb0*/  LDG.E.U16 R0, desc[UR36][R2.64] ;  /* 0x0000002402007981 */ /* 0x000ea2000c1e1500 */
[----:B------:R-:W-:Y:S01]  /*1cc0*/  CS2R R14, SRZ ;  /* 0x00000000000e7805 */ /* 0x000fe2000001ff00 */
[----:B--2---:R-:W-:-:S04]  /*1cd0*/  IMAD.U32 R0, R0, 0x10000, RZ ;  /* 0x0001000000007824 */ /* 0x004fc800078e00ff */
[----:B------:R-:W-:-:S04]  /*1ce0*/  FMUL.FTZ R0, R0, 1 ;  /* 0x3f80000000007820 */ /* 0x000fc80000410000 */
[----:B------:R0:W1:Y:S01]  /*1cf0*/  F2F.F64.F32 R12, R0 ;  /* 0x00000000000c7310 */ /* 0x0000620000201800 */
[----:B------:R-:W-:Y:S05]  /*1d00*/  BRA `(.L_x_9893) ;  /* 0x0000000400cc7947 */ /* 0x000fea0003800000 */
.L_x_9900:
        /* <DEDUP_REMOVED lines=9> */
[----:B------:R-:W-:Y:S01]  /*1da0*/  CS2R R14, SRZ ;  /* 0x00000000000e7805 */ /* 0x000fe2000001ff00 */
[----:B--2---:R0:W1:Y:S01]  /*1db0*/  I2F.F64.U16 R12, R2 ;  /* 0x00000002000c7312 */ /* 0x0040620000101800 */
[----:B------:R-:W-:Y:S05]  /*1dc0*/  BRA `(.L_x_9893) ;  /* 0x00000004009c7947 */ /* 0x000fea0003800000 */
.L_x_9907:
[----:B------:R-:W2:Y:S01]  /*1dd0*/  LDG.E.U8 R3, desc[UR36][R2.64] ;  /* 0x0000002402037981 */ /* 0x000ea2000c1e1100 */
[----:B------:R-:W-:Y:S02]  /*1de0*/  CS2R R14, SRZ ;  /* 0x00000000000e7805 */ /* 0x000fe4000001ff00 */
        /* <DEDUP_REMOVED lines=20> */
.L_x_9909:
[----:B------:R-:W-:Y:S05]  /*1f30*/  BSYNC.RECONVERGENT B0 ;  /* 0x0000000000007941 */ /* 0x000fea0003800200 */
.L_x_9908:
[----:B------:R-:W-:Y:S02]  /*1f40*/  SHF.L.U32 R0, R0, 0x14, RZ ;  /* 0x0000001400007819 */ /* 0x000fe400000006ff */
[----:B------:R-:W-:-:S04]  /*1f50*/  LEA R2, R2, 0x3b800000, 0x17 ;  /* 0x3b80000002027811 */ /* 0x000fc800078eb8ff */
[----:B------:R-:W-:-:S05]  /*1f60*/  LOP3.LUT R0, R2, R0, R7, 0xfe, !PT ;  /* 0x0000000002007212 */ /* 0x000fca00078efe07 */
[----:B------:R-:W-:-:S04]  /*1f70*/  FMUL.FTZ R0, R0, 1 ;  /* 0x3f80000000007820 */ /* 0x000fc80000410000 */
[----:B------:R0:W1:Y:S01]  /*1f80*/  F2F.F64.F32 R12, R0 ;  /* 0x00000000000c7310 */ /* 0x0000620000201800 */
[----:B------:R-:W-:Y:S05]  /*1f90*/  BRA `(.L_x_9893) ;  /* 0x0000000400287947 */ /* 0x000fea0003800000 */
.L_x_9906:
[----:B------:R-:W2:Y:S01]  /*1fa0*/  LDG.E.U8 R3, desc[UR36][R2.64] ;  /* 0x0000002402037981 */ /* 0x000ea2000c1e1100 */
[----:B------:R-:W-:Y:S02]  /*1fb0*/  CS2R R14, SRZ ;  /* 0x00000000000e7805 */ /* 0x000fe4000001ff00 */
        /* <DEDUP_REMOVED lines=20> */
.L_x_9911:
[----:B------:R-:W-:Y:S05]  /*2100*/  BSYNC.RECONVERGENT B0 ;  /* 0x0000000000007941 */ /* 0x000fea0003800200 */
.L_x_9910:
[----:B------:R-:W-:Y:S01]  /*2110*/  IMAD.SHL.U32 R0, R0, 0x200000, RZ ;  /* 0x0020000000007824 */ /* 0x000fe200078e00ff */
[----:B------:R-:W-:-:S04]  /*2120*/  LEA R2, R2, 0x37800000, 0x17 ;  /* 0x3780000002027811 */ /* 0x000fc800078eb8ff */
[----:B------:R-:W-:-:S05]  /*2130*/  LOP3.LUT R0, R2, R0, R7, 0xfe, !PT ;  /* 0x0000000002007212 */ /* 0x000fca00078efe07 */
[----:B------:R-:W-:-:S04]  /*2140*/  FMUL.FTZ R0, R0, 1 ;  /* 0x3f80000000007820 */ /* 0x000fc80000410000 */
[----:B------:R0:W1:Y:S01]  /*2150*/  F2F.F64.F32 R12, R0 ;  /* 0x00000000000c7310 */ /* 0x0000620000201800 */
[----:B------:R-:W-:Y:S05]  /*2160*/  BRA `(.L_x_9893) ;  /* 0x0000000000b47947 */ /* 0x000fea0003800000 */
.L_x_9905:
[----:B------:R-:W-:-:S09]  /*2170*/  UISETP.NE.AND UP0, UPT, UR4, 0x1c, UPT ;  /* 0x0000001c0400788c */ /* 0x000fd2000bf05270 */
[----:B------:R-:W-:Y:S05]  /*2180*/  BRA.U !UP0, `(.L_x_9912) ;  /* 0x0000000108a07547 */ /* 0x000fea000b800000 */
[----:B------:R-:W-:-:S09]  /*2190*/  UISETP.NE.AND UP0, UPT, UR4, 0x1d, UPT ;  /* 0x0000001d0400788c */ /* 0x000fd2000bf05270 */
[----:B------:R-:W-:Y:S05]  /*21a0*/  BRA.U !UP0, `(.L_x_9913) ;  /* 0x0000000108887547 */ /* 0x000fea000b800000 */
[----:B------:R-:W-:-:S09]  /*21b0*/  UISETP.NE.AND UP0, UPT, UR4, 0x2c, UPT ;  /* 0x0000002c0400788c */ /* 0x000fd2000bf05270 */
[----:B------:R-:W-:Y:S05]  /*21c0*/  BRA.U !UP0, `(.L_x_9914) ;  /* 0x00000001084c7547 */ /* 0x000fea000b800000 */
.L_x_9892:
[----:B------:R-:W-:Y:S01]  /*21d0*/  MOV R0, 0x0 ;  /* 0x0000000000007802 */ /* 0x000fe20000000f00 */
[----:B------:R-:W0:Y:S01]  /*21e0*/  LDCU.64 UR4, c[0x4][0x148] ;  /* 0x01002900ff0477ac */ /* 0x000e220008000a00 */
[----:B------:R-:W-:Y:S02]  /*21f0*/  HFMA2 R8, -RZ, RZ, 0, 4.64916229248046875e-06 ;  /* 0x0000004eff087431 */ /* 0x000fe400000001ff */
        /* <DEDUP_REMOVED lines=13> */
.L_x_9915:
[----:B------:R-:W-:Y:S02]  /*22d0*/  CS2R R14, SRZ ;  /* 0x00000000000e7805 */ /* 0x000fe4000001ff00 */
[----:B------:R-:W-:Y:S01]  /*22e0*/  CS2R R12, SRZ ;  /* 0x00000000000c7805 */ /* 0x000fe2000001ff00 */
[----:B------:R-:W-:Y:S06]  /*22f0*/  BRA `(.L_x_9893) ;  /* 0x0000000000507947 */ /* 0x000fec0003800000 */
.L_x_9914:
[----:B------:R-:W2:Y:S01]  /*2300*/  LDG.E.U8 R0, desc[UR36][R2.64] ;  /* 0x0000002402007981 */ /* 0x000ea2000c1e1100 */
[----:B------:R-:W-:Y:S01]  /*2310*/  MOV R12, 0x0 ;  /* 0x00000000000c7802 */ /* 0x000fe20000000f00 */
[----:B------:R-:W-:Y:S01]  /*2320*/  IMAD.MOV.U32 R13, RZ, RZ, 0x38000000 ;  /* 0x38000000ff0d7424 */ /* 0x000fe200078e00ff */
[----:B------:R-:W-:Y:S02]  /*2330*/  CS2R R14, SRZ ;  /* 0x00000000000e7805 */ /* 0x000fe4000001ff00 */
        /* <DEDUP_REMOVED lines=9> */
.L_x_9913:
[----:B------:R-:W2:Y:S01]  /*23d0*/  LDG.E.64 R12, desc[UR36][R2.64] ;  /* 0x00000024020c7981 */ /* 0x000ea2000c1e1b00 */
[----:B------:R-:W-:Y:S01]  /*23e0*/  CS2R R14, SRZ ;  /* 0x00000000000e7805 */ /* 0x000fe2000001ff00 */
[----:B--2---:R-:W4:Y:S01]  /*23f0*/  I2F.F64.U64 R12, R12 ;  /* 0x0000000c000c7312 */ /* 0x004f220000301800 */
[----:B------:R-:W-:Y:S05]  /*2400*/  BRA `(.L_x_9893) ;  /* 0x00000000000c7947 */ /* 0x000fea0003800000 */
.L_x_9912:
[----:B------:R-:W2:Y:S01]  /*2410*/  LDG.E R2, desc[UR36][R2.64] ;  /* 0x0000002402027981 */ /* 0x000ea2000c1e1900 */
[----:B------:R-:W-:Y:S01]  /*2420*/  CS2R R14, SRZ ;  /* 0x00000000000e7805 */ /* 0x000fe2000001ff00 */
[----:B--2---:R0:W1:Y:S06]  /*2430*/  I2F.F64.U32 R12, R2 ;  /* 0x00000002000c7312 */ /* 0x00406c0000201800 */
.L_x_9893:
[----:B------:R-:W-:Y:S05]  /*2440*/  BSYNC.RECONVERGENT B7 ;  /* 0x0000000000077941 */ /* 0x000fea0003800200 */
.L_x_9887:
[----:B-12--5:R-:W-:Y:S01]  /*2450*/  DSETP.NAN.AND P0, PT, R14, R14, PT ;  /* 0x0000000e0e00722a */ /* 0x026fe20003f08000 */
[----:B------:R-:W-:Y:S01]  /*2460*/  BSSY.RECONVERGENT B1, `(.L_x_9916) ;  /* 0x000008b000017945 */ /* 0x000fe20003800200 */
[----:B------:R-:W-:Y:S01]  /*2470*/  IMAD.MOV.U32 R20, RZ, RZ, 0x0 ;  /* 0x00000000ff147424 */ /* 0x000fe200078e00ff */
[----:B------:R-:W-:Y:S01]  /*2480*/  MOV R21, 0x7ff80000 ;  /* 0x7ff8000000157802 */ /* 0x000fe20000000f00 */
[----:B------:R-:W-:Y:S02]  /*2490*/  IMAD.MOV.U32 R22, RZ, RZ, 0x0 ;  /* 0x00000000ff167424 */ /* 0x000fe400078e00ff */
[----:B0--34-:R-:W-:Y:S01]  /*24a0*/  DSETP.NAN.OR P0, PT, R12, R12, P0 ;  /* 0x0000000c0c00722a */ /* 0x019fe20000708400 */
[----:B------:R-:W-:-:S13]  /*24b0*/  IMAD.MOV.U32 R23, RZ, RZ, 0x7ff80000 ;  /* 0x7ff80000ff177424 */ /* 0x000fda00078e00ff */
[----:B------:R-:W-:Y:S05]  /*24c0*/  @P0 BRA `(.L_x_9917) ;  /* 0x0000000800100947 */ /* 0x000fea0003800000 */
[----:B------:R-:W-:Y:S02]  /*24d0*/  DSETP.NEU.AND P0, PT, |R14|, +INF , PT ;  /* 0x7ff000000e00742a */ /* 0x000fe40003f0d200 */
[----:B------:R-:W-:Y:S02]  /*24e0*/  DSETP.EQ.AND P1, PT, |R12|, +INF , PT ;  /* 0x7ff000000c00742a */ /* 0x000fe40003f22200 */
[----:B------:R-:W-:-:S12]  /*24f0*/  DADD R6, -RZ, |R12| ;  /* 0x00000000ff067229 */ /* 0x000fd8000000050c */
[----:B------:R-:W-:Y:S05]  /*2500*/  @!P0 BRA P1, `(.L_x_9917) ;  /* 0x0000000800008947 */ /* 0x000fea0000800000 */
[----:B------:R-:W-:Y:S01]  /*2510*/  DSETP.EQ.OR P0, PT, |R12|, +INF , !P0 ;  /* 0x7ff000000c00742a */ /* 0x000fe20004702600 */
[----:B------:R-:W-:Y:S02]  /*2520*/  CS2R R20, SRZ ;  /* 0x0000000000147805 */ /* 0x000fe4000001ff00 */
[----:B------:R-:W-:-:S11]  /*2530*/  CS2R R22, SRZ ;  /* 0x0000000000167805 */ /* 0x000fd6000001ff00 */
[----:B------:R-:W-:Y:S05]  /*2540*/  @P0 BRA `(.L_x_9917) ;  /* 0x0000000400f00947 */ /* 0x000fea0003800000 */
[----:B------:R-:W-:-:S14]  /*2550*/  DSETP.GE.AND P0, PT, |R12|, |R14|, PT ;  /* 0x4000000e0c00722a */ /* 0x000fdc0003f06200 */
[----:B------:R-:W-:Y:S05]  /*2560*/  @!P0 BRA `(.L_x_9918) ;  /* 0x0000000400288947 */ /* 0x000fea0003800000 */
[----:B------:R-:W-:-:S06]  /*2570*/  DSETP.NEU.AND P0, PT, R12, RZ, PT ;  /* 0x000000ff0c00722a */ /* 0x000fcc0003f0d000 */
[----:B------:R-:W-:-:S14]  /*2580*/  DSETP.NEU.OR P0, PT, R14, RZ, P0 ;  /* 0x000000ff0e00722a */ /* 0x000fdc000070d400 */
[----:B------:R-:W-:Y:S05]  /*2590*/  @P0 BRA `(.L_x_9919) ;  /* 0x0000000000580947 */ /* 0x000fea0003800000 */
[----:B------:R-:W0:Y:S01]  /*25a0*/  MUFU.RCP64H R3, R7 ;  /* 0x0000000700037308 */ /* 0x000e220000001800 */
[----:B------:R-:W-:Y:S01]  /*25b0*/  IADD3 R2, PT, PT, R7, 0x300402, RZ ;  /* 0x0030040207027810 */ /* 0x000fe20007ffe0ff */
[----:B------:R-:W-:Y:S03]  /*25c0*/  BSSY.RECONVERGENT B2, `(.L_x_9920) ;  /* 0x000000e000027945 */ /* 0x000fe60003800200 */
[----:B------:R-:W-:Y:S02]  /*25d0*/  FSETP.GEU.AND P0, PT, |R2|, 5.8789094863358348022e-39, PT ;  /* 0x004004020200780b */ /* 0x000fe40003f0e200 */
[----:B0-----:R-:W-:-:S08]  /*25e0*/  DFMA R4, R2, -|R12|, 1 ;  /* 0x3ff000000204742b */ /* 0x001fd00000000c0c */
[----:B------:R-:W-:-:S08]  /*25f0*/  DFMA R4, R4, R4, R4 ;  /* 0x000000040404722b */ /* 0x000fd00000000004 */
[----:B------:R-:W-:-:S08]  /*2600*/  DFMA R4, R2, R4, R2 ;  /* 0x000000040204722b */ /* 0x000fd00000000002 */
[----:B------:R-:W-:-:S08]  /*2610*/  DFMA R12, R4, -|R12|, 1 ;  /* 0x3ff00000040c742b */ /* 0x000fd00000000c0c */
[----:B------:R-:W-:Y:S01]  /*2620*/  DFMA R20, R4, R12, R4 ;  /* 0x0000000c0414722b */ /* 0x000fe20000000004 */
[----:B------:R-:W-:Y:S10]  /*2630*/  @P0 BRA `(.L_x_9921) ;  /* 0x0000000000180947 */ /* 0x000ff40003800000 */
[----:B------:R-:W-:Y:S01]  /*2640*/  LOP3.LUT R0, R7, 0x7fffffff, RZ, 0xc0, !PT ;  /* 0x7fffffff07007812 */ /* 0x000fe200078ec0ff */
[----:B------:R-:W-:Y:S01]  /*2650*/  IMAD.MOV.U32 R4, RZ, RZ, R6 ;  /* 0x000000ffff047224 */ /* 0x000fe200078e0006 */
[----:B------:R-:W-:Y:S01]  /*2660*/  MOV R6, 0x26a0 ;  /* 0x000026a000067802 */ /* 0x000fe20000000f00 */
[----:B------:R-:W-:Y:S01]  /*2670*/  IMAD.MOV.U32 R5, RZ, RZ, R7 ;  /* 0x000000ffff057224 */ /* 0x000fe200078e0007 */
[----:B------:R-:W-:-:S07]  /*2680*/  IADD3 R0, PT, PT, R0, -0x100000, RZ ;  /* 0xfff0000000007810 */ /* 0x000fce0007ffe0ff */
[----:B------:R-:W-:Y:S05]  /*2690*/  CALL.REL.NOINC `($__internal_7_$__cuda_sm20_dblrcp_rn_slowpath_v3) ;  /* 0x000000d000107944 */ /* 0x000fea0003c00000 */
.L_x_9921:
[----:B------:R-:W-:Y:S05]  /*26a0*/  BSYNC.RECONVERGENT B2 ;  /* 0x0000000000027941 */ /* 0x000fea0003800200 */
.L_x_9920:
[----:B------:R-:W-:Y:S01]  /*26b0*/  DADD R8, -RZ, |R14| ;  /* 0x00000000ff087229 */ /* 0x000fe2000000050e */
[----:B------:R-:W-:Y:S02]  /*26c0*/  CS2R R6, SRZ ;  /* 0x0000000000067805 */ /* 0x000fe4000001ff00 */
[----:B------:R-:W-:-:S08]  /*26d0*/  MOV R0, 0x26f0 ;  /* 0x000026f000007802 */ /* 0x000fd00000000f00 */
[----:B------:R-:W-:Y:S05]  /*26e0*/  CALL.REL.NOINC `($__internal_8_$__cuda_sm20_div_rn_f64_full) ;  /* 0x000000d000a47944 */ /* 0x000fea0003c00000 */
[----:B------:R-:W-:Y:S05]  /*26f0*/  BRA `(.L_x_9917) ;  /* 0x0000000400847947 */ /* 0x000fea0003800000 */
.L_x_9919:
[----:B------:R-:W0:Y:S01]  /*2700*/  MUFU.RCP64H R3, R13 ;  /* 0x0000000d00037308 */ /* 0x000e220000001800 */
[----:B------:R-:W-:Y:S01]  /*2710*/  IMAD.MOV.U32 R2, RZ, RZ, 0x1 ;  /* 0x00000001ff027424 */ /* 0x000fe200078e00ff */
[----:B------:R-:W-:Y:S01]  /*2720*/  FSETP.GEU.AND P1, PT, |R15|, 6.5827683646048100446e-37, PT ;  /* 0x036000000f00780b */ /* 0x000fe20003f2e200 */
[----:B------:R-:W-:Y:S04]  /*2730*/  BSSY.RECONVERGENT B2, `(.L_x_9922) ;  /* 0x0000014000027945 */ /* 0x000fe80003800200 */
        /* <DEDUP_REMOVED lines=8> */
[----:B------:R-:W-:-:S05]  /*27c0*/  FFMA R0, RZ, R13, R3 ;  /* 0x0000000dff007223 */ /* 0x000fca0000000003 */
[----:B------:R-:W-:-:S13]  /*27d0*/  FSETP.GT.AND P0, PT, |R0|, 1.469367938527859385e-39, PT ;  /* 0x001000000000780b */ /* 0x000fda0003f04200 */
[----:B------:R-:W-:Y:S05]  /*27e0*/  @P0 BRA P1, `(.L_x_9923) ;  /* 0x0000000000200947 */ /* 0x000fea0000800000 */
[----:B------:R-:W-:Y:S01]  /*27f0*/  IMAD.MOV.U32 R6, RZ, RZ, R14 ;  /* 0x000000ffff067224 */ /* 0x000fe200078e000e */
[----:B------:R-:W-:Y:S01]  /*2800*/  MOV R7, R15 ;  /* 0x0000000f00077202 */ /* 0x000fe20000000f00 */
[----:B------:R-:W-:Y:S01]  /*2810*/  IMAD.MOV.U32 R8, RZ, RZ, R12 ;  /* 0x000000ffff087224 */ /* 0x000fe200078e000c */
[----:B------:R-:W-:Y:S01]  /*2820*/  MOV R0, 0x2850 ;  /* 0x0000285000007802 */ /* 0x000fe20000000f00 */
[----:B------:R-:W-:-:S07]  /*2830*/  IMAD.MOV.U32 R9, RZ, RZ, R13 ;  /* 0x000000ffff097224 */ /* 0x000fce00078e000d */
[----:B------:R-:W-:Y:S05]  /*2840*/  CALL.REL.NOINC `($__internal_8_$__cuda_sm20_div_rn_f64_full) ;  /* 0x000000d0004c7944 */ /* 0x000fea0003c00000 */
[----:B------:R-:W-:Y:S01]  /*2850*/  MOV R2, R22 ;  /* 0x0000001600027202 */ /* 0x000fe20000000f00 */
[----:B------:R-:W-:-:S07]  /*2860*/  IMAD.MOV.U32 R3, RZ, RZ, R23 ;  /* 0x000000ffff037224 */ /* 0x000fce00078e0017 */
.L_x_9923:
[----:B------:R-:W-:Y:S05]  /*2870*/  BSYNC.RECONVERGENT B2 ;  /* 0x0000000000027941 */ /* 0x000fea0003800200 */
.L_x_9922:
[----:B------:R-:W-:Y:S01]  /*2880*/  DFMA R12, R2, R14, R12 ;  /* 0x0000000e020c722b */ /* 0x000fe2000000000c */
[----:B------:R-:W-:Y:S05]  /*2890*/  BSSY.RECONVERGENT B2, `(.L_x_9924) ;  /* 0x0000012000027945 */ /* 0x000fea0003800200 */
[----:B------:R-:W0:Y:S04]  /*28a0*/  MUFU.RCP64H R5, R13 ;  /* 0x0000000d00057308 */ /* 0x000e280000001800 */
[----:B------:R-:W-:-:S05]  /*28b0*/  VIADD R4, R13, 0x300402 ;  /* 0x003004020d047836 */ /* 0x000fca0000000000 */
[----:B------:R-:W-:Y:S01]  /*28c0*/  FSETP.GEU.AND P0, PT, |R4|, 5.8789094863358348022e-39, PT ;  /* 0x004004020400780b */ /* 0x000fe20003f0e200 */
[----:B0-----:R-:W-:-:S08]  /*28d0*/  DFMA R6, -R12, R4, 1 ;  /* 0x3ff000000c06742b */ /* 0x001fd00000000104 */
[----:B------:R-:W-:-:S08]  /*28e0*/  DFMA R6, R6, R6, R6 ;  /* 0x000000060606722b */ /* 0x000fd00000000006 */
[----:B------:R-:W-:-:S08]  /*28f0*/  DFMA R6, R4, R6, R4 ;  /* 0x000000060406722b */ /* 0x000fd00000000004 */
[----:B------:R-:W-:-:S08]  /*2900*/  DFMA R8, -R12, R6, 1 ;  /* 0x3ff000000c08742b */ /* 0x000fd00000000106 */
[----:B------:R-:W-:Y:S01]  /*2910*/  DFMA R6, R6, R8, R6 ;  /* 0x000000080606722b */ /* 0x000fe20000000006 */
[----:B------:R-:W-:Y:S10]  /*2920*/  @P0 BRA `(.L_x_9925) ;  /* 0x0000000000200947 */ /* 0x000ff40003800000 */
[----:B------:R-:W-:Y:S01]  /*2930*/  LOP3.LUT R0, R13, 0x7fffffff, RZ, 0xc0, !PT ;  /* 0x7fffffff0d007812 */ /* 0x000fe200078ec0ff */
[----:B------:R-:W-:Y:S01]  /*2940*/  IMAD.MOV.U32 R5, RZ, RZ, R13 ;  /* 0x000000ffff057224 */ /* 0x000fe200078e000d */
[----:B------:R-:W-:Y:S02]  /*2950*/  MOV R4, R12 ;  /* 0x0000000c00047202 */ /* 0x000fe40000000f00 */
[----:B------:R-:W-:Y:S01]  /*2960*/  MOV R6, 0x2990 ;  /* 0x0000299000067802 */ /* 0x000fe20000000f00 */
[----:B------:R-:W-:-:S07]  /*2970*/  VIADD R0, R0, 0xfff00000 ;  /* 0xfff0000000007836 */ /* 0x000fce0000000000 */
[----:B------:R-:W-:Y:S05]  /*2980*/  CALL.REL.NOINC `($__internal_7_$__cuda_sm20_dblrcp_rn_slowpath_v3) ;  /* 0x000000cc00547944 */ /* 0x000fea0003c00000 */
[----:B------:R-:W-:Y:S01]  /*2990*/  MOV R6, R20 ;  /* 0x0000001400067202 */ /* 0x000fe20000000f00 */
[----:B------:R-:W-:-:S07]  /*29a0*/  IMAD.MOV.U32 R7, RZ, RZ, R21 ;  /* 0x000000ffff077224 */ /* 0x000fce00078e0015 */
.L_x_9925:
[----:B------:R-:W-:Y:S05]  /*29b0*/  BSYNC.RECONVERGENT B2 ;  /* 0x0000000000027941 */ /* 0x000fea0003800200 */
.L_x_9924:
[----:B------:R-:W-:Y:S02]  /*29c0*/  DFMA R20, RZ, R2, 1 ;  /* 0x3ff00000ff14742b */ /* 0x000fe40000000002 */
[----:B------:R-:W-:-:S06]  /*29d0*/  DADD R2, RZ, -R2 ;  /* 0x00000000ff027229 */ /* 0x000fcc0000000802 */
[-C--:B------:R-:W-:Y:S02]  /*29e0*/  DMUL R20, R20, R6.reuse ;  /* 0x0000000614147228 */ /* 0x080fe40000000000 */
[----:B------:R-:W-:Y:S01]  /*29f0*/  DMUL R22, R2, R6 ;  /* 0x0000000602167228 */ /* 0x000fe20000000000 */
[----:B------:R-:W-:Y:S10]  /*2a00*/  BRA `(.L_x_9917) ;  /* 0x0000000000c07947 */ /* 0x000ff40003800000 */
.L_x_9918:
        /* <DEDUP_REMOVED lines=15> */
[----:B------:R-:W-:Y:S01]  /*2b00*/  MOV R6, R12 ;  /* 0x0000000c00067202 */ /* 0x000fe20000000f00 */
[----:B------:R-:W-:Y:S01]  /*2b10*/  IMAD.MOV.U32 R7, RZ, RZ, R13 ;  /* 0x000000ffff077224 */ /* 0x000fe200078e000d */
[----:B------:R-:W-:Y:S01]  /*2b20*/  MOV R9, R15 ;  /* 0x0000000f00097202 */ /* 0x000fe20000000f00 */
[----:B------:R-:W-:Y:S01]  /*2b30*/  IMAD.MOV.U32 R8, RZ, RZ, R14 ;  /* 0x000000ffff087224 */ /* 0x000fe200078e000e */
[----:B------:R-:W-:-:S07]  /*2b40*/  MOV R0, 0x2b60 ;  /* 0x00002b6000007802 */ /* 0x000fce0000000f00 */
[----:B------:R-:W-:Y:S05]  /*2b50*/  CALL.REL.NOINC `($__internal_8_$__cuda_sm20_div_rn_f64_full) ;  /* 0x000000cc00887944 */ /* 0x000fea0003c00000 */
[----:B------:R-:W-:Y:S02]  /*2b60*/  IMAD.MOV.U32 R2, RZ, RZ, R22 ;  /* 0x000000ffff027224 */ /* 0x000fe400078e0016 */
[----:B------:R-:W-:-:S07]  /*2b70*/  IMAD.MOV.U32 R3, RZ, RZ, R23 ;  /* 0x000000ffff037224 */ /* 0x000fce00078e0017 */
.L_x_9927:
[----:B------:R-:W-:Y:S05]  /*2b80*/  BSYNC.RECONVERGENT B2 ;  /* 0x0000000000027941 */ /* 0x000fea0003800200 */
.L_x_9926:
[----:B------:R-:W-:Y:S01]  /*2b90*/  DFMA R12, R2, R12, R14 ;  /* 0x0000000c020c722b */ /* 0x000fe2000000000e */
[----:B------:R-:W-:Y:S05]  /*2ba0*/  BSSY.RECONVERGENT B2, `(.L_x_9928) ;  /* 0x0000012000027945 */ /* 0x000fea0003800200 */
[----:B------:R-:W0:Y:S04]  /*2bb0*/  MUFU.RCP64H R5, R13 ;  /* 0x0000000d00057308 */ /* 0x000e280000001800 */
[----:B------:R-:W-:-:S04]  /*2bc0*/  IADD3 R4, PT, PT, R13, 0x300402, RZ ;  /* 0x003004020d047810 */ /* 0x000fc80007ffe0ff */
[----:B------:R-:W-:Y:S02]  /*2bd0*/  FSETP.GEU.AND P0, PT, |R4|, 5.8789094863358348022e-39, PT ;  /* 0x004004020400780b */ /* 0x000fe40003f0e200 */
        /* <DEDUP_REMOVED lines=12> */
[----:B------:R-:W-:Y:S02]  /*2ca0*/  IMAD.MOV.U32 R6, RZ, RZ, R20 ;  /* 0x000000ffff067224 */ /* 0x000fe400078e0014 */
[----:B------:R-:W-:-:S07]  /*2cb0*/  IMAD.MOV.U32 R7, RZ, RZ, R21 ;  /* 0x000000ffff077224 */ /* 0x000fce00078e0015 */
.L_x_9929:
[----:B------:R-:W-:Y:S05]  /*2cc0*/  BSYNC.RECONVERGENT B2 ;  /* 0x0000000000027941 */ /* 0x000fea0003800200 */
.L_x_9928:
[----:B------:R-:W-:Y:S02]  /*2cd0*/  DADD R20, RZ, R2 ;  /* 0x00000000ff147229 */ /* 0x000fe40000000002 */
[----:B------:R-:W-:-:S06]  /*2ce0*/  DFMA R2, RZ, R2, -1 ;  /* 0xbff00000ff02742b */ /* 0x000fcc0000000002 */
[-C--:B------:R-:W-:Y:S02]  /*2cf0*/  DMUL R20, R20, R6.reuse ;  /* 0x0000000614147228 */ /* 0x080fe40000000000 */
[----:B------:R-:W-:-:S11]  /*2d00*/  DMUL R22, R2, R6 ;  /* 0x0000000602167228 */ /* 0x000fd60000000000 */
.L_x_9917:
[----:B------:R-:W-:Y:S05]  /*2d10*/  BSYNC.RECONVERGENT B1 ;  /* 0x0000000000017941 */ /* 0x000fea0003800200 */
.L_x_9916:
        /* <DEDUP_REMOVED lines=17> */
.L_x_9933:
[----:B------:R-:W0:Y:S02]  /*2e30*/  F2I.S64.F64.TRUNC R20, R20 ;  /* 0x0000001400147311 */ /* 0x000e24000030d900 */
[----:B0-----:R-:W-:-:S05]  /*2e40*/  IMAD.MOV.U32 R5, RZ, RZ, R20 ;  /* 0x000000ffff057224 */ /* 0x001fca00078e0014 */
[----:B------:R1:W-:Y:S01]  /*2e50*/  STG.E.U8 desc[UR36][R2.64], R5 ;  /* 0x0000000502007986 */ /* 0x0003e2000c101124 */
[----:B------:R-:W-:Y:S05]  /*2e60*/  BRA `(.L_x_9935) ;  /* 0x0000000c00f47947 */ /* 0x000fea0003800000 */
.L_x_9932:
        /* <DEDUP_REMOVED lines=9> */
.L_x_9937:
[----:B------:R-:W0:Y:S02]  /*2f00*/  F2I.F64.TRUNC R21, R20 ;  /* 0x0000001400157311 */ /* 0x000e24000030d100 */
[----:B0-----:R3:W-:Y:S01]  /*2f10*/  STG.E desc[UR36][R2.64], R21 ;  /* 0x0000001502007986 */ /* 0x0017e2000c101924 */
[----:B------:R-:W-:Y:S05]  /*2f20*/  BRA `(.L_x_9935) ;  /* 0x0000000c00c47947 */ /* 0x000fea0003800000 */
.L_x_9936:
[----:B------:R-:W0:Y:S02]  /*2f30*/  F2I.F64.TRUNC R21, R20 ;  /* 0x0000001400157311 */ /* 0x000e24000030d100 */
[----:B0-----:R2:W-:Y:S01]  /*2f40*/  STG.E.U16 desc[UR36][R2.64], R21 ;  /* 0x0000001502007986 */ /* 0x0015e2000c101524 */
[----:B------:R-:W-:Y:S05]  /*2f50*/  BRA `(.L_x_9935) ;  /* 0x0000000c00b87947 */ /* 0x000fea0003800000 */
.L_x_9931:
        /* <DEDUP_REMOVED lines=13> */
.L_x_9939:
        /* <DEDUP_REMOVED lines=8> */
.L_x_9938:
        /* <DEDUP_REMOVED lines=9> */
[----:B------:R-:W-:Y:S02]  /*3140*/  DSETP.GEU.AND P1, PT, |R20|, UR4, PT ;  /* 0x0000000414007e2a */ /* 0x000fe4000bf2e200 */
[----:B------:R-:W-:-:S05]  /*3150*/  DSETP.GEU.AND P0, PT, |R22|, UR4, PT ;  /* 0x0000000416007e2a */ /* 0x000fca000bf0e200 */
[----:B------:R-:W1:Y:S07]  /*3160*/  F2F.F32.F64 R5, R22 ;  /* 0x0000001600057310 */ /* 0x000e6e0000301000 */
[----:B0-----:R-:W-:Y:S02]  /*3170*/  @!P1 FMUL R4, R4, 1.175494350822287508e-38 ;  /* 0x0080000004049820 */ /* 0x001fe40000400000 */
[----:B-1----:R-:W-:-:S05]  /*3180*/  @!P0 FMUL R5, R5, 1.175494350822287508e-38 ;  /* 0x0080000005058820 */ /* 0x002fca0000400000 */
[----:B------:R0:W-:Y:S01]  /*3190*/  STG.E.64 desc[UR36][R2.64], R4 ;  /* 0x0000000402007986 */ /* 0x0001e2000c101b24 */
[----:B------:R-:W-:Y:S05]  /*31a0*/  BRA `(.L_x_9935) ;  /* 0x0000000c00247947 */ /* 0x000fea0003800000 */
.L_x_9941:
        /* <DEDUP_REMOVED lines=8> */
[----:B------:R-:W-:-:S05]  /*3230*/  F2FP.F16.F32.PACK_AB R5, R0, R5 ;  /* 0x000000050005723e */ /* 0x000fca00000000ff */
[----:B------:R0:W-:Y:S01]  /*3240*/  STG.E desc[UR36][R2.64], R5 ;  /* 0x0000000502007986 */ /* 0x0001e2000c101924 */
[----:B------:R-:W-:Y:S05]  /*3250*/  BRA `(.L_x_9935) ;  /* 0x0000000800f87947 */ /* 0x000fea0003800000 */
.L_x_9940:
[----:B------:R0:W-:Y:S01]  /*3260*/  STG.E.64 desc[UR36][R2.64], R20 ;  /* 0x0000001402007986 */ /* 0x0001e2000c101b24 */
[----:B------:R-:W-:Y:S05]  /*3270*/  BRA `(.L_x_9935) ;  /* 0x0000000800f07947 */ /* 0x000fea0003800000 */
.L_x_9930:
        /* <DEDUP_REMOVED lines=9> */
[----:B------:R-:W-:-:S06]  /*3310*/  DSETP.NEU.OR P0, PT, R20, RZ, P0 ;  /* 0x000000ff1400722a */ /* 0x000fcc000070d400 */
[----:B------:R-:W-:-:S05]  /*3320*/  SEL R5, RZ, 0x1, !P0 ;  /* 0x00000001ff057807 */ /* 0x000fca0004000000 */
[----:B------:R0:W-:Y:S01]  /*3330*/  STG.E.U8 desc[UR36][R2.64], R5 ;  /* 0x0000000502007986 */ /* 0x0001e2000c101124 */
[----:B------:R-:W-:Y:S05]  /*3340*/  BRA `(.L_x_9935) ;  /* 0x0000000800bc7947 */ /* 0x000fea0003800000 */
.L_x_9944:
[----:B------:R0:W-:Y:S01]  /*3350*/  STG.E.128 desc[UR36][R2.64], R20 ;  /* 0x0000001402007986 */ /* 0x0001e2000c101d24 */
[----:B------:R-:W-:Y:S05]  /*3360*/  BRA `(.L_x_9935) ;  /* 0x0000000800b47947 */ /* 0x000fea0003800000 */
.L_x_9943:
        /* <DEDUP_REMOVED lines=23> */
.L_x_9948:
[----:B------:R-:W-:Y:S05]  /*34e0*/  BSYNC.RECONVERGENT B0 ;  /* 0x0000000000007941 */ /* 0x000fea0003800200 */
.L_x_9947:
[----:B------:R-:W-:-:S05]  /*34f0*/  LOP3.LUT R5, R0, 0x80, R5, 0xf8, !PT ;  /* 0x0000008000057812 */ /* 0x000fca00078ef805 */
[----:B------:R0:W-:Y:S01]  /*3500*/  STG.E.U8 desc[UR36][R2.64], R5 ;  /* 0x0000000502007986 */ /* 0x0001e2000c101124 */
[----:B------:R-:W-:Y:S05]  /*3510*/  BRA `(.L_x_9935) ;  /* 0x0000000800487947 */ /* 0x000fea0003800000 */
.L_x_9946:
        /* <DEDUP_REMOVED lines=19> */
.L_x_9950:
[----:B------:R-:W-:Y:S05]  /*3650*/  BSYNC.RECONVERGENT B0 ;  /* 0x0000000000007941 */ /* 0x000fea0003800200 */
.L_x_9949:
[----:B------:R-:W-:-:S05]  /*3660*/  LOP3.LUT R5, R0, 0x80, R5, 0xf8, !PT ;  /* 0x0000008000057812 */ /* 0x000fca00078ef805 */
[----:B------:R0:W-:Y:S01]  /*3670*/  STG.E.U8 desc[UR36][R2.64], R5 ;  /* 0x0000000502007986 */ /* 0x0001e2000c101124 */
[----:B------:R-:W-:Y:S05]  /*3680*/  BRA `(.L_x_9935) ;  /* 0x0000000400ec7947 */ /* 0x000fea0003800000 */
.L_x_9945:
        /* <DEDUP_REMOVED lines=8> */
.L_x_9942:
        /* <DEDUP_REMOVED lines=11> */
.L_x_9953:
        /* <DEDUP_REMOVED lines=17> */
.L_x_9956:
[----:B------:R-:W-:-:S04]  /*38d0*/  SHF.R.U32.HI R0, RZ, 0x14, R5 ;  /* 0x00000014ff007819 */ /* 0x000fc80000011605 */
[----:B------:R-:W-:-:S04]  /*38e0*/  LOP3.LUT R0, R0, 0x1, RZ, 0xc0, !PT ;  /* 0x0000000100007812 */ /* 0x000fc800078ec0ff */
[----:B------:R-:W-:-:S04]  /*38f0*/  IADD3 R0, PT, PT, R5, 0x487ffff, R0 ;  /* 0x0487ffff05007810 */ /* 0x000fc80007ffe000 */
[----:B------:R-:W-:-:S04]  /*3900*/  SHF.R.U32.HI R0, RZ, 0x14, R0 ;  /* 0x00000014ff007819 */ /* 0x000fc80000011600 */
[----:B------:R-:W-:-:S07]  /*3910*/  LOP3.LUT R4, R0, 0xff, RZ, 0xc0, !PT ;  /* 0x000000ff00047812 */ /* 0x000fce00078ec0ff */
.L_x_9957:
[----:B------:R-:W-:-:S04]  /*3920*/  SHF.R.U32.HI R5, RZ, 0x18, R5 ;  /* 0x00000018ff057819 */ /* 0x000fc80000011605 */
[----:B------:R-:W-:-:S04]  /*3930*/  LOP3.LUT R4, R4, 0x80, R5, 0xf8, !PT ;  /* 0x0000008004047812 */ /* 0x000fc800078ef805 */
[----:B------:R-:W-:-:S07]  /*3940*/  PRMT R0, R4, 0x7610, R0 ;  /* 0x0000761004007816 */ /* 0x000fce0000000000 */
.L_x_9955:
[----:B------:R-:W-:Y:S05]  /*3950*/  BSYNC.RECONVERGENT B0 ;  /* 0x0000000000007941 */ /* 0x000fea0003800200 */
.L_x_9954:
[----:B------:R0:W-:Y:S01]  /*3960*/  STG.E.U8 desc[UR36][R2.64], R0 ;  /* 0x0000000002007986 */ /* 0x0001e2000c101124 */
[----:B------:R-:W-:Y:S05]  /*3970*/  BRA `(.L_x_9935) ;  /* 0x0000000400307947 */ /* 0x000fea0003800000 */
.L_x_9952:
        /* <DEDUP_REMOVED lines=17> */
.L_x_9960:
[----:B------:R-:W-:-:S04]  /*3a90*/  SHF.R.U32.HI R0, RZ, 0x15, R5 ;  /* 0x00000015ff007819 */ /* 0x000fc80000011605 */
[----:B------:R-:W-:-:S04]  /*3aa0*/  LOP3.LUT R0, R0, 0x1, RZ, 0xc0, !PT ;  /* 0x0000000100007812 */ /* 0x000fc800078ec0ff */
[----:B------:R-:W-:-:S04]  /*3ab0*/  IADD3 R0, PT, PT, R5, 0x88fffff, R0 ;  /* 0x088fffff05007810 */ /* 0x000fc80007ffe000 */
[----:B------:R-:W-:-:S04]  /*3ac0*/  SHF.R.U32.HI R0, RZ, 0x15, R0 ;  /* 0x00000015ff007819 */ /* 0x000fc80000011600 */
[----:B------:R-:W-:-:S07]  /*3ad0*/  LOP3.LUT R4, R0, 0xff, RZ, 0xc0, !PT ;  /* 0x000000ff00047812 */ /* 0x000fce00078ec0ff */
.L_x_9961:
[----:B------:R-:W-:-:S04]  /*3ae0*/  SHF.R.U32.HI R5, RZ, 0x18, R5 ;  /* 0x00000018ff057819 */ /* 0x000fc80000011605 */
[----:B------:R-:W-:-:S04]  /*3af0*/  LOP3.LUT R4, R4, 0x80, R5, 0xf8, !PT ;  /* 0x0000008004047812 */ /* 0x000fc800078ef805 */
[----:B------:R-:W-:-:S07]  /*3b00*/  PRMT R0, R4, 0x7610, R0 ;  /* 0x0000761004007816 */ /* 0x000fce0000000000 */
.L_x_9959:
[----:B------:R-:W-:Y:S05]  /*3b10*/  BSYNC.RECONVERGENT B0 ;  /* 0x0000000000007941 */ /* 0x000fea0003800200 */
.L_x_9958:
[----:B------:R0:W-:Y:S01]  /*3b20*/  STG.E.U8 desc[UR36][R2.64], R0 ;  /* 0x0000000002007986 */ /* 0x0001e2000c101124 */
[----:B------:R-:W-:Y:S05]  /*3b30*/  BRA `(.L_x_9935) ;  /* 0x0000000000c07947 */ /* 0x000fea0003800000 */
.L_x_9951:
[----:B------:R-:W-:-:S09]  /*3b40*/  UISETP.NE.AND UP0, UPT, UR4, 0x1c, UPT ;  /* 0x0000001c0400788c */ /* 0x000fd2000bf05270 */
[----:B------:R-:W-:Y:S05]  /*3b50*/  BRA.U !UP0, `(.L_x_9962) ;  /* 0x0000000108b07547 */ /* 0x000fea000b800000 */
[----:B------:R-:W-:-:S09]  /*3b60*/  UISETP.NE.AND UP0, UPT, UR4, 0x1d, UPT ;  /* 0x0000001d0400788c */ /* 0x000fd2000bf05270 */
[----:B------:R-:W-:Y:S05]  /*3b70*/  BRA.U !UP0, `(.L_x_9963) ;  /* 0x00000001089c7547 */ /* 0x000fea000b800000 */
[----:B------:R-:W-:-:S09]  /*3b80*/  UISETP.NE.AND UP0, UPT, UR4, 0x2c, UPT ;  /* 0x0000002c0400788c */ /* 0x000fd2000bf05270 */
[----:B------:R-:W-:Y:S05]  /*3b90*/  BRA.U !UP0, `(.L_x_9964) ;  /* 0x0000000108447547 */ /* 0x000fea000b800000 */
.L_x_9934:
        /* <DEDUP_REMOVED lines=16> */
.L_x_9965:
[----:B------:R-:W-:Y:S05]  /*3ca0*/  BRA `(.L_x_9935) ;  /* 0x0000000000647947 */ /* 0x000fea0003800000 */
.L_x_9964:
        /* <DEDUP_REMOVED lines=20> */
.L_x_9963:
[----:B------:R-:W0:Y:S02]  /*3df0*/  F2I.U64.F64.TRUNC R20, R20 ;  /* 0x0000001400147311 */ /* 0x000e24000030d800 */
[----:B0-----:R0:W-:Y:S01]  /*3e00*/  STG.E.64 desc[UR36][R2.64], R20 ;  /* 0x0000001402007986 */ /* 0x0011e2000c101b24 */
[----:B------:R-:W-:Y:S05]  /*3e10*/  BRA `(.L_x_9935) ;  /* 0x0000000000087947 */ /* 0x000fea0003800000 */
.L_x_9962:
[----:B------:R-:W0:Y:S02]  /*3e20*/  F2I.U32.F64.TRUNC R21, R20 ;  /* 0x0000001400157311 */ /* 0x000e24000030d000 */
[----:B0-----:R0:W-:Y:S02]  /*3e30*/  STG.E desc[UR36][R2.64], R21 ;  /* 0x0000001502007986 */ /* 0x0011e4000c101924 */
.L_x_9935:
[----:B------:R-:W-:-:S07]  /*3e40*/  VIADD R17, R17, 0x80 ;  /* 0x0000008011117836 */ /* 0x000fce0000000000 */
.L_x_9885:
[----:B------:R-:W-:Y:S05]  /*3e50*/  BSYNC.RECONVERGENT B6 ;  /* 0x0000000000067941 */ /* 0x000fea0003800200 */
.L_x_9884:
        /* <DEDUP_REMOVED lines=307> */
.L_x_9968:
[----:B------:R-:W1:Y:S01]  /*5190*/  LDCU.64 UR6, c[0x0][0x588] ;  /* 0x0000b100ff0677ac */ /* 0x000e620008000a00 */
[----:B------:R-:W-:Y:S01]  /*51a0*/  BSSY.RECONVERGENT B7, `(.L_x_9969) ;  /* 0x0000104000077945 */ /* 0x000fe20003800200 */
        /* <DEDUP_REMOVED lines=17> */
.L_x_9973:
[----:B------:R-:W2:Y:S01]  /*52c0*/  LDG.E.U8 R2, desc[UR36][R2.64] ;  /* 0x0000002402027981 */ /* 0x000ea2000c1e1100 */
[----:B------:R-:W-:Y:S01]  /*52d0*/  CS2R R14, SRZ ;  /* 0x00000000000e7805 */ /* 0x000fe2000001ff00 */
[----:B--2---:R0:W1:Y:S01]  /*52e0*/  I2F.F64.U16 R12, R2 ;  /* 0x00000002000c7312 */ /* 0x0040620000101800 */
[----:B------:R-:W-:Y:S05]  /*52f0*/  BRA `(.L_x_9975) ;  /* 0x0000000c00b87947 */ /* 0x000fea0003800000 */
.L_x_9972:
        /* <DEDUP_REMOVED lines=10> */
.L_x_9977:
[----:B------:R-:W2:Y:S01]  /*53a0*/  LDG.E R2, desc[UR36][R2.64] ;  /* 0x0000002402027981 */ /* 0x000ea2000c1e1900 */
[----:B------:R-:W-:Y:S01]  /*53b0*/  CS2R R14, SRZ ;  /* 0x00000000000e7805 */ /* 0x000fe2000001ff00 */
[----:B--2---:R0:W1:Y:S01]  /*53c0*/  I2F.F64 R12, R2 ;  /* 0x00000002000c7312 */ /* 0x0040620000201c00 */
[----:B------:R-:W-:Y:S05]  /*53d0*/  BRA `(.L_x_9975) ;  /* 0x0000000c00807947 */ /* 0x000fea0003800000 */
.L_x_9976:
[----:B------:R-:W2:Y:S01]  /*53e0*/  LDG.E.U16 R2, desc[UR36][R2.64] ;  /* 0x0000002402027981 */ /* 0x000ea2000c1e1500 */
[----:B------:R-:W-:Y:S01]  /*53f0*/  CS2R R14, SRZ ;  /* 0x00000000000e7805 */ /* 0x000fe2000001ff00 */
[----:B--2---:R0:W1:Y:S01]  /*5400*/  I2F.F64.S16 R12, R2 ;  /* 0x00000002000c7312 */ /* 0x0040620000101c00 */
[----:B------:R-:W-:Y:S05]  /*5410*/  BRA `(.L_x_9975) ;  /* 0x0000000c00707947 */ /* 0x000fea0003800000 */
.L_x_9971:
        /* <DEDUP_REMOVED lines=9> */
[----:B------:R-:W2:Y:S01]  /*54b0*/  F2F.F64.F32 R12, R12 ;  /* 0x0000000c000c7310 */ /* 0x000ea20000201800 */
[----:B------:R-:W-:Y:S05]  /*54c0*/  BRA `(.L_x_9975) ;  /* 0x0000000c00447947 */ /* 0x000fea0003800000 */
.L_x_9979:
[----:B------:R-:W2:Y:S01]  /*54d0*/  LDG.E.U16 R0, desc[UR36][R2.64] ;  /* 0x0000002402007981 */ /* 0x000ea2000c1e1500 */
[----:B------:R-:W-:Y:S01]  /*54e0*/  CS2R R14, SRZ ;  /* 0x00000000000e7805 */ /* 0x000fe2000001ff00 */
[----:B--2---:R-:W-:-:S05]  /*54f0*/  HADD2.F32 R0, -RZ, R0.H0_H0 ;  /* 0x20000000ff007230 */ /* 0x004fca0000004100 */
[----:B------:R-:W-:-:S04]  /*5500*/  FMUL.FTZ R0, R0, 1 ;  /* 0x3f80000000007820 */ /* 0x000fc80000410000 */
[----:B------:R0:W1:Y:S01]  /*5510*/  F2F.F64.F32 R12, R0 ;  /* 0x00000000000c7310 */ /* 0x0000620000201800 */
[----:B------:R-:W-:Y:S05]  /*5520*/  BRA `(.L_x_9975) ;  /* 0x0000000c002c7947 */ /* 0x000fea0003800000 */
.L_x_9978:
        /* <DEDUP_REMOVED lines=12> */
.L_x_9981:
[----:B------:R-:W2:Y:S02]  /*55f0*/  LDG.E R2, desc[UR36][R2.64] ;  /* 0x0000002402027981 */ /* 0x000ea4000c1e1900 */
[--C-:B--2---:R-:W-:Y:S02]  /*5600*/  HADD2.F32 R0, -RZ, R2.reuse.H0_H0 ;  /* 0x20000002ff007230 */ /* 0x104fe40000004100 */
[----:B------:R-:W-:-:S03]  /*5610*/  HADD2.F32 R4, -RZ, R2.H1_H1 ;  /* 0x30000002ff047230 */ /* 0x000fc60000004100 */
[----:B------:R-:W-:Y:S02]  /*5620*/  FMUL.FTZ R0, R0, 1 ;  /* 0x3f80000000007820 */ /* 0x000fe40000410000 */
[----:B------:R-:W-:Y:S02]  /*5630*/  FMUL.FTZ R4, R4, 1 ;  /* 0x3f80000004047820 */ /* 0x000fe40000410000 */
[----:B------:R3:W4:Y:S08]  /*5640*/  F2F.F64.F32 R12, R0 ;  /* 0x00000000000c7310 */ /* 0x0007300000201800 */
[----:B------:R3:W0:Y:S01]  /*5650*/  F2F.F64.F32 R14, R4 ;  /* 0x00000004000e7310 */ /* 0x0006220000201800 */
[----:B------:R-:W-:Y:S05]  /*5660*/  BRA `(.L_x_9975) ;  /* 0x0000000800dc7947 */ /* 0x000fea0003800000 */
.L_x_9980:
[----:B------:R0:W5:Y:S01]  /*5670*/  LDG.E.64 R12, desc[UR36][R2.64] ;  /* 0x00000024020c7981 */ /* 0x000162000c1e1b00 */
[----:B------:R-:W-:Y:S01]  /*5680*/  CS2R R14, SRZ ;  /* 0x00000000000e7805 */ /* 0x000fe2000001ff00 */
[----:B------:R-:W-:Y:S06]  /*5690*/  BRA `(.L_x_9975) ;  /* 0x0000000800d07947 */ /* 0x000fec0003800000 */
.L_x_9970:
        /* <DEDUP_REMOVED lines=9> */
[----:B------:R-:W-:Y:S01]  /*5730*/  CS2R R14, SRZ ;  /* 0x00000000000e7805 */ /* 0x000fe2000001ff00 */
[----:B------:R-:W-:Y:S01]  /*5740*/  IMAD.MOV.U32 R12, RZ, RZ, RZ ;  /* 0x000000ffff0c7224 */ /* 0x000fe200078e00ff */
[----:B--2---:R-:W-:-:S04]  /*5750*/  ISETP.NE.AND P0, PT, R2, RZ, PT ;  /* 0x000000ff0200720c */ /* 0x004fc80003f05270 */
[----:B------:R-:W-:Y:S01]  /*5760*/  FSEL R13, RZ, 1.875, !P0 ;  /* 0x3ff00000ff0d7808 */ /* 0x000fe20004000000 */
[----:B------:R-:W-:Y:S08]  /*5770*/  BRA `(.L_x_9975) ;  /* 0x0000000800987947 */ /* 0x000ff00003800000 */
.L_x_9984:
[----:B------:R0:W5:Y:S01]  /*5780*/  LDG.E.128 R12, desc[UR36][R2.64] ;  /* 0x00000024020c7981 */ /* 0x000162000c1e1d00 */
[----:B------:R-:W-:Y:S05]  /*5790*/  BRA `(.L_x_9975) ;  /* 0x0000000800907947 */ /* 0x000fea0003800000 */
.L_x_9983:
[----:B------:R-:W-:-:S09]  /*57a0*/  UISETP.NE.AND UP0, UPT, UR4, 0xf, UPT ;  /* 0x0000000f0400788c */ /* 0x000fd2000bf05270 */
[----:B------:R-:W-:Y:S05]  /*57b0*/  BRA.U !UP0, `(.L_x_9985) ;  /* 0x0000000108a47547 */ /* 0x000fea000b800000 */
[----:B------:R-:W-:-:S09]  /*57c0*/  UISETP.NE.AND UP0, UPT, UR4, 0x17, UPT ;  /* 0x000000170400788c */ /* 0x000fd2000bf05270 */
[----:B------:R-:W-:Y:S05]  /*57d0*/  BRA.U !UP0, `(.L_x_9986) ;  /* 0x0000000108607547 */ /* 0x000fea000b800000 */
[----:B------:R-:W-:-:S09]  /*57e0*/  UISETP.NE.AND UP0, UPT, UR4, 0x18, UPT ;  /* 0x000000180400788c */ /* 0x000fd2000bf05270 */
[----:B------:R-:W-:Y:S05]  /*57f0*/  BRA.U UP0, `(.L_x_9974) ;  /* 0x0000000900107547 */ /* 0x000fea000b800000 */
[----:B------:R-:W2:Y:S01]  /*5800*/  LDG.E.U8 R0, desc[UR36][R2.64] ;  /* 0x0000002402007981 */ /* 0x000ea2000c1e1100 */
[----:B------:R-:W-:Y:S02]  /*5810*/  MOV R6, 0x1f ;  /* 0x0000001f00067802 */ /* 0x000fe40000000f00 */
[----:B------:R-:W-:Y:S01]  /*5820*/  CS2R R14, SRZ ;  /* 0x00000000000e7805 */ /* 0x000fe2000001ff00 */
        /* <DEDUP_REMOVED lines=19> */
.L_x_9986:
[----:B------:R-:W2:Y:S01]  /*5960*/  LDG.E.U8 R2, desc[UR36][R2.64] ;  /* 0x0000002402027981 */ /* 0x000ea2000c1e1100 */
[----:B------:R-:W-:Y:S02]  /*5970*/  CS2R R14, SRZ ;  /* 0x00000000000e7805 */ /* 0x000fe4000001ff00 */
        /* <DEDUP_REMOVED lines=13> */
.L_x_9985:
[----:B------:R-:W2:Y:S01]  /*5a50*/  LDG.E.U16 R0, desc[UR36][R2.64] ;  /* 0x0000002402007981 */ /* 0x000ea2000c1e1500 */
[----:B------:R-:W-:Y:S01]  /*5a60*/  CS2R R14, SRZ ;  /* 0x00000000000e7805 */ /* 0x000fe2000001ff00 */
[----:B--2---:R-:W-:-:S04]  /*5a70*/  IMAD.U32 R0, R0, 0x10000, RZ ;  /* 0x0001000000007824 */ /* 0x004fc800078e00ff */
[----:B------:R-:W-:-:S04]  /*5a80*/  FMUL.FTZ R0, R0, 1 ;  /* 0x3f80000000007820 */ /* 0x000fc80000410000 */
[----:B------:R0:W1:Y:S01]  /*5a90*/  F2F.F64.F32 R12, R0 ;  /* 0x00000000000c7310 */ /* 0x0000620000201800 */
[----:B------:R-:W-:Y:S05]  /*5aa0*/  BRA `(.L_x_9975) ;  /* 0x0000000400cc7947 */ /* 0x000fea0003800000 */
.L_x_9982:
        /* <DEDUP_REMOVED lines=12> */
.L_x_9989:
[----:B------:R-:W2:Y:S01]  /*5b70*/  LDG.E.U8 R3, desc[UR36][R2.64] ;  /* 0x0000002402037981 */ /* 0x000ea2000c1e1100 */
[----:B------:R-:W-:Y:S02]  /*5b80*/  CS2R R14, SRZ ;  /* 0x00000000000e7805 */ /* 0x000fe4000001ff00 */
        /* <DEDUP_REMOVED lines=20> */
.L_x_9991:
[----:B------:R-:W-:Y:S05]  /*5cd0*/  BSYNC.RECONVERGENT B0 ;  /* 0x0000000000007941 */ /* 0x000fea0003800200 */
.L_x_9990:
[----:B------:R-:W-:Y:S01]  /*5ce0*/  IMAD.SHL.U32 R0, R0, 0x100000, RZ ;  /* 0x0010000000007824 */ /* 0x000fe200078e00ff */
[----:B------:R-:W-:-:S04]  /*5cf0*/  LEA R2, R2, 0x3b800000, 0x17 ;  /* 0x3b80000002027811 */ /* 0x000fc800078eb8ff */
[----:B------:R-:W-:-:S05]  /*5d00*/  LOP3.LUT R0, R2, R0, R7, 0xfe, !PT ;  /* 0x0000000002007212 */ /* 0x000fca00078efe07 */
[----:B------:R-:W-:-:S04]  /*5d10*/  FMUL.FTZ R0, R0, 1 ;  /* 0x3f80000000007820 */ /* 0x000fc80000410000 */
[----:B------:R0:W1:Y:S01]  /*5d20*/  F2F.F64.F32 R12, R0 ;  /* 0x00000000000c7310 */ /* 0x0000620000201800 */
[----:B------:R-:W-:Y:S05]  /*5d30*/  BRA `(.L_x_9975) ;  /* 0x0000000400287947 */ /* 0x000fea0003800000 */
.L_x_9988:
        /* <DEDUP_REMOVED lines=22> */
.L_x_9993:
[----:B------:R-:W-:Y:S05]  /*5ea0*/  BSYNC.RECONVERGENT B0 ;  /* 0x0000000000007941 */ /* 0x000fea0003800200 */
.L_x_9992:
[----:B------:R-:W-:Y:S02]  /*5eb0*/  SHF.L.U32 R0, R0, 0x15, RZ ;  /* 0x0000001500007819 */ /* 0x000fe400000006ff */
[----:B------:R-:W-:-:S04]  /*5ec0*/  LEA R2, R2, 0x37800000, 0x17 ;  /* 0x3780000002027811 */ /* 0x000fc800078eb8ff */
[----:B------:R-:W-:-:S05]  /*5ed0*/  LOP3.LUT R0, R2, R0, R7, 0xfe, !PT ;  /* 0x0000000002007212 */ /* 0x000fca00078efe07 */
[----:B------:R-:W-:-:S04]  /*5ee0*/  FMUL.FTZ R0, R0, 1 ;  /* 0x3f80000000007820 */ /* 0x000fc80000410000 */
[----:B------:R0:W1:Y:S01]  /*5ef0*/  F2F.F64.F32 R12, R0 ;  /* 0x00000000000c7310 */ /* 0x0000620000201800 */
[----:B------:R-:W-:Y:S05]  /*5f00*/  BRA `(.L_x_9975) ;  /* 0x0000000000b47947 */ /* 0x000fea0003800000 */
.L_x_9987:
        /* <DEDUP_REMOVED lines=17> */
[----:B------:R0:W1:Y:S01]  /*6020*/  @P0 F2F.F64.F32 R12, R0 ;  /* 0x00000000000c0310 */ /* 0x0000620000201800 */
[----:B------:R-:W-:Y:S05]  /*6030*/  BRA `(.L_x_9975) ;  /* 0x0000000000687947 */ /* 0x000fea0003800000 */
.L_x_9974:
        /* <DEDUP_REMOVED lines=16> */
.L_x_9996:
[----:B------:R-:W-:Y:S02]  /*6140*/  CS2R R14, SRZ ;  /* 0x00000000000e7805 */ /* 0x000fe4000001ff00 */
[----:B------:R-:W-:Y:S01]  /*6150*/  CS2R R12, SRZ ;  /* 0x00000000000c7805 */ /* 0x000fe2000001ff00 */
[----:B------:R-:W-:Y:S06]  /*6160*/  BRA `(.L_x_9975) ;  /* 0x00000000001c7947 */ /* 0x000fec0003800000 */
.L_x_9995:
[----:B------:R-:W2:Y:S01]  /*6170*/  LDG.E.64 R12, desc[UR36][R2.64] ;  /* 0x00000024020c7981 */ /* 0x000ea2000c1e1b00 */
[----:B------:R-:W-:Y:S01]  /*6180*/  CS2R R14, SRZ ;  /* 0x00000000000e7805 */ /* 0x000fe2000001ff00 */
[----:B--2---:R-:W0:Y:S01]  /*6190*/  I2F.F64.U64 R12, R12 ;  /* 0x0000000c000c7312 */ /* 0x004e220000301800 */
[----:B------:R-:W-:Y:S05]  /*61a0*/  BRA `(.L_x_9975) ;  /* 0x00000000000c7947 */ /* 0x000fea0003800000 */
.L_x_9994:
[----:B------:R-:W2:Y:S01]  /*61b0*/  LDG.E R2, desc[UR36][R2.64] ;  /* 0x0000002402027981 */ /* 0x000ea2000c1e1900 */
[----:B------:R-:W-:Y:S01]  /*61c0*/  CS2R R14, SRZ ;  /* 0x00000000000e7805 */ /* 0x000fe2000001ff00 */
[----:B--2---:R0:W1:Y:S06]  /*61d0*/  I2F.F64.U32 R12, R2 ;  /* 0x00000002000c7312 */ /* 0x00406c0000201800 */
.L_x_9975:
[----:B------:R-:W-:Y:S05]  /*61e0*/  BSYNC.RECONVERGENT B7 ;  /* 0x0000000000077941 */ /* 0x000fea0003800200 */
.L_x_9969:
[----:B01---5:R-:W-:Y:S01]  /*61f0*/  DSETP.NAN.AND P0, PT, R14, R14, PT ;  /* 0x0000000e0e00722a */ /* 0x023fe20003f08000 */
[----:B------:R-:W-:Y:S01]  /*6200*/  BSSY.RECONVERGENT B1, `(.L_x_9997) ;  /* 0x000008b000017945 */ /* 0x000fe20003800200 */
[----:B------:R-:W-:Y:S01]  /*6210*/  MOV R20, 0x0 ;  /* 0x0000000000147802 */ /* 0x000fe20000000f00 */
[----:B------:R-:W-:Y:S01]  /*6220*/  IMAD.MOV.U32 R21, RZ, RZ, 0x7ff80000 ;  /* 0x7ff80000ff157424 */ /* 0x000fe200078e00ff */
[----:B------:R-:W-:Y:S01]  /*6230*/  MOV R23, 0x7ff80000 ;  /* 0x7ff8000000177802 */ /* 0x000fe20000000f00 */
[----:B------:R-:W-:Y:S01]  /*6240*/  IMAD.MOV.U32 R22, RZ, RZ, 0x0 ;  /* 0x00000000ff167424 */ /* 0x000fe200078e00ff */
[----:B--2-4-:R-:W-:-:S14]  /*6250*/  DSETP.NAN.OR P0, PT, R12, R12, P0 ;  /* 0x0000000c0c00722a */ /* 0x014fdc0000708400 */
        /* <DEDUP_REMOVED lines=11> */
[----:B------:R-:W-:Y:S02]  /*6310*/  DSETP.NEU.AND P0, PT, R12, RZ, PT ;  /* 0x000000ff0c00722a */ /* 0x000fe40003f0d000 */
[----:B------:R-:W-:-:S14]  /*6320*/  DSETP.EQ.AND P1, PT, R14, RZ, PT ;  /* 0x000000ff0e00722a */ /* 0x000fdc0003f22000 */
[----:B------:R-:W-:Y:S05]  /*6330*/  @!P0 BRA P1, `(.L_x_10000) ;  /* 0x0000000000c48947 */ /* 0x000fea0000800000 */
[----:B------:R-:W3:Y:S01]  /*6340*/  MUFU.RCP64H R3, R13 ;  /* 0x0000000d00037308 */ /* 0x000ee20000001800 */
[----:B------:R-:W-:Y:S01]  /*6350*/  IMAD.MOV.U32 R2, RZ, RZ, 0x1 ;  /* 0x00000001ff027424 */ /* 0x000fe200078e00ff */
[----:B------:R-:W-:Y:S01]  /*6360*/  FSETP.GEU.AND P1, PT, |R15|, 6.5827683646048100446e-37, PT ;  /* 0x036000000f00780b */ /* 0x000fe20003f2e200 */
[----:B------:R-:W-:Y:S04]  /*6370*/  BSSY.RECONVERGENT B2, `(.L_x_10001) ;  /* 0x0000014000027945 */ /* 0x000fe80003800200 */
        /* <DEDUP_REMOVED lines=19> */
.L_x_10002:
[----:B------:R-:W-:Y:S05]  /*64b0*/  BSYNC.RECONVERGENT B2 ;  /* 0x0000000000027941 */ /* 0x000fea0003800200 */
.L_x_10001:
        /* <DEDUP_REMOVED lines=19> */
.L_x_10004:
[----:B------:R-:W-:Y:S05]  /*65f0*/  BSYNC.RECONVERGENT B2 ;  /* 0x0000000000027941 */ /* 0x000fea0003800200 */
.L_x_10003:
[----:B------:R-:W-:Y:S02]  /*6600*/  DFMA R20, RZ, R2, 1 ;  /* 0x3ff00000ff14742b */ /* 0x000fe40000000002 */
[----:B------:R-:W-:-:S06]  /*6610*/  DADD R2, RZ, -R2 ;  /* 0x00000000ff027229 */ /* 0x000fcc0000000802 */
[-C--:B------:R-:W-:Y:S02]  /*6620*/  DMUL R20, R20, R6.reuse ;  /* 0x0000000614147228 */ /* 0x080fe40000000000 */
[----:B------:R-:W-:Y:S01]  /*6630*/  DMUL R22, R2, R6 ;  /* 0x0000000602167228 */ /* 0x000fe20000000000 */
[----:B------:R-:W-:Y:S10]  /*6640*/  BRA `(.L_x_9998) ;  /* 0x0000000400187947 */ /* 0x000ff40003800000 */
.L_x_10000:
[----:B------:R-:W3:Y:S01]  /*6650*/  MUFU.RCP64H R3, R7 ;  /* 0x0000000700037308 */ /* 0x000ee20000001800 */
[----:B------:R-:W-:Y:S01]  /*6660*/  VIADD R2, R7, 0x300402 ;  /* 0x0030040207027836 */ /* 0x000fe20000000000 */
[----:B------:R-:W-:Y:S04]  /*6670*/  BSSY.RECONVERGENT B2, `(.L_x_10005) ;  /* 0x000000e000027945 */ /* 0x000fe80003800200 */
[----:B------:R-:W-:Y:S01]  /*6680*/  FSETP.GEU.AND P0, PT, |R2|, 5.8789094863358348022e-39, PT ;  /* 0x004004020200780b */ /* 0x000fe20003f0e200 */
[----:B---3--:R-:W-:-:S08]  /*6690*/  DFMA R4, R2, -|R12|, 1 ;  /* 0x3ff000000204742b */ /* 0x008fd00000000c0c */
[----:B------:R-:W-:-:S08]  /*66a0*/  DFMA R4, R4, R4, R4 ;  /* 0x000000040404722b */ /* 0x000fd00000000004 */
[----:B------:R-:W-:-:S08]  /*66b0*/  DFMA R4, R2, R4, R2 ;  /* 0x000000040204722b */ /* 0x000fd00000000002 */
[----:B------:R-:W-:-:S08]  /*66c0*/  DFMA R12, R4, -|R12|, 1 ;  /* 0x3ff00000040c742b */ /* 0x000fd00000000c0c */
        /* <DEDUP_REMOVED lines=8> */
.L_x_10006:
[----:B------:R-:W-:Y:S05]  /*6750*/  BSYNC.RECONVERGENT B2 ;  /* 0x0000000000027941 */ /* 0x000fea0003800200 */
.L_x_10005:
[----:B------:R-:W-:Y:S01]  /*6760*/  DADD R8, -RZ, |R14| ;  /* 0x00000000ff087229 */ /* 0x000fe2000000050e */
[----:B------:R-:W-:Y:S02]  /*6770*/  CS2R R6, SRZ ;  /* 0x0000000000067805 */ /* 0x000fe4000001ff00 */
[----:B------:R-:W-:-:S08]  /*6780*/  MOV R0, 0x67a0 ;  /* 0x000067a000007802 */ /* 0x000fd00000000f00 */
[----:B------:R-:W-:Y:S05]  /*6790*/  CALL.REL.NOINC `($__internal_8_$__cuda_sm20_div_rn_f64_full) ;  /* 0x0000009000787944 */ /* 0x000fea0003c00000 */
[----:B------:R-:W-:Y:S05]  /*67a0*/  BRA `(.L_x_9998) ;  /* 0x0000000000c07947 */ /* 0x000fea0003800000 */
.L_x_9999:
[----:B------:R-:W3:Y:S01]  /*67b0*/  MUFU.RCP64H R3, R15 ;  /* 0x0000000f00037308 */ /* 0x000ee20000001800 */
[----:B------:R-:W-:Y:S01]  /*67c0*/  MOV R2, 0x1 ;  /* 0x0000000100027802 */ /* 0x000fe20000000f00 */
[----:B------:R-:W-:Y:S01]  /*67d0*/  BSSY.RECONVERGENT B2, `(.L_x_10007) ;  /* 0x0000015000027945 */ /* 0x000fe20003800200 */
[----:B------:R-:W-:-:S04]  /*67e0*/  FSETP.GEU.AND P1, PT, |R13|, 6.5827683646048100446e-37, PT ;  /* 0x036000000d00780b */ /* 0x000fc80003f2e200 */
        /* <DEDUP_REMOVED lines=17> */
[----:B------:R-:W-:Y:S01]  /*6900*/  IMAD.MOV.U32 R2, RZ, RZ, R22 ;  /* 0x000000ffff027224 */ /* 0x000fe200078e0016 */
[----:B------:R-:W-:-:S07]  /*6910*/  MOV R3, R23 ;  /* 0x0000001700037202 */ /* 0x000fce0000000f00 */
.L_x_10008:
[----:B------:R-:W-:Y:S05]  /*6920*/  BSYNC.RECONVERGENT B2 ;  /* 0x0000000000027941 */ /* 0x000fea0003800200 */
.L_x_10007:
        /* <DEDUP_REMOVED lines=17> */
[----:B------:R-:W-:Y:S01]  /*6a40*/  IMAD.MOV.U32 R6, RZ, RZ, R20 ;  /* 0x000000ffff067224 */ /* 0x000fe200078e0014 */
[----:B------:R-:W-:-:S07]  /*6a50*/  MOV R7, R21 ;  /* 0x0000001500077202 */ /* 0x000fce0000000f00 */
.L_x_10010:
[----:B------:R-:W-:Y:S05]  /*6a60*/  BSYNC.RECONVERGENT B2 ;  /* 0x0000000000027941 */ /* 0x000fea0003800200 */
.L_x_10009:
[----:B------:R-:W-:Y:S02]  /*6a70*/  DADD R20, RZ, R2 ;  /* 0x00000000ff147229 */ /* 0x000fe40000000002 */
[----:B------:R-:W-:-:S06]  /*6a80*/  DFMA R2, RZ, R2, -1 ;  /* 0xbff00000ff02742b */ /* 0x000fcc0000000002 */
[-C--:B------:R-:W-:Y:S02]  /*6a90*/  DMUL R20, R20, R6.reuse ;  /* 0x0000000614147228 */ /* 0x080fe40000000000 */
[----:B------:R-:W-:-:S11]  /*6aa0*/  DMUL R22, R2, R6 ;  /* 0x0000000602167228 */ /* 0x000fd60000000000 */
.L_x_9998:
[----:B------:R-:W-:Y:S05]  /*6ab0*/  BSYNC.RECONVERGENT B1 ;  /* 0x0000000000017941 */ /* 0x000fea0003800200 */
.L_x_9997:
        /* <DEDUP_REMOVED lines=17> */
.L_x_10014:
[----:B------:R-:W0:Y:S02]  /*6bd0*/  F2I.S64.F64.TRUNC R20, R20 ;  /* 0x0000001400147311 */ /* 0x000e24000030d900 */
[----:B0-----:R-:W-:-:S05]  /*6be0*/  IMAD.MOV.U32 R5, RZ, RZ, R20 ;  /* 0x000000ffff057224 */ /* 0x001fca00078e0014 */
[----:B------:R0:W-:Y:S01]  /*6bf0*/  STG.E.U8 desc[UR36][R2.64], R5 ;  /* 0x0000000502007986 */ /* 0x0001e2000c101124 */
[----:B------:R-:W-:Y:S05]  /*6c00*/  BRA `(.L_x_10016) ;  /* 0x0000000c00f07947 */ /* 0x000fea0003800000 */
.L_x_10013:
        /* <DEDUP_REMOVED lines=9> */
.L_x_10018:
[----:B------:R-:W0:Y:S02]  /*6ca0*/  F2I.F64.TRUNC R21, R20 ;  /* 0x0000001400157311 */ /* 0x000e24000030d100 */
[----:B0-----:R0:W-:Y:S01]  /*6cb0*/  STG.E desc[UR36][R2.64], R21 ;  /* 0x0000001502007986 */ /* 0x0011e2000c101924 */
[----:B------:R-:W-:Y:S05]  /*6cc0*/  BRA `(.L_x_10016) ;  /* 0x0000000c00c07947 */ /* 0x000fea0003800000 */
.L_x_10017:
[----:B------:R-:W0:Y:S02]  /*6cd0*/  F2I.F64.TRUNC R21, R20 ;  /* 0x0000001400157311 */ /* 0x000e24000030d100 */
[----:B0-----:R0:W-:Y:S01]  /*6ce0*/  STG.E.U16 desc[UR36][R2.64], R21 ;  /* 0x0000001502007986 */ /* 0x0011e2000c101524 */
[----:B------:R-:W-:Y:S05]  /*6cf0*/  BRA `(.L_x_10016) ;  /* 0x0000000c00b47947 */ /* 0x000fea0003800000 */
.L_x_10012:
        /* <DEDUP_REMOVED lines=13> */
.L_x_10020:
[----:B------:R-:W-:Y:S01]  /*6dd0*/  UMOV UR4, 0xf0000000 ;  /* 0xf000000000047882 */ /* 0x000fe20000000000 */
[----:B------:R-:W-:Y:S01]  /*6de0*/  UMOV UR5, 0x380fffff ;  /* 0x380fffff00057882 */ /* 0x000fe20000000000 */
[----:B---3--:R-:W0:Y:S01]  /*6df0*/  F2F.F32.F64 R0, R20 ;  /* 0x0000001400007310 */ /* 0x008e220000301000 */
[----:B------:R-:W-:-:S14]  /*6e00*/  DSETP.GEU.AND P0, PT, |R20|, UR4, PT ;  /* 0x0000000414007e2a */ /* 0x000fdc000bf0e200 */
[----:B0-----:R-:W-:-:S05]  /*6e10*/  @!P0 FMUL R0, R0, 1.175494350822287508e-38 ;  /* 0x0080000000008820 */ /* 0x001fca0000400000 */
[----:B------:R-:W-:-:S05]  /*6e20*/  F2FP.F16.F32.PACK_AB R0, RZ, R0 ;  /* 0x00000000ff00723e */ /* 0x000fca00000000ff */
[----:B------:R0:W-:Y:S01]  /*6e30*/  STG.E.U16 desc[UR36][R2.64], R0 ;  /* 0x0000000002007986 */ /* 0x0001e2000c101524 */
[----:B------:R-:W-:Y:S05]  /*6e40*/  BRA `(.L_x_10016) ;  /* 0x0000000c00607947 */ /* 0x000fea0003800000 */
.L_x_10019:
        /* <DEDUP_REMOVED lines=8> */
[----:B---3--:R-:W0:Y:S01]  /*6ed0*/  F2F.F32.F64 R4, R20 ;  /* 0x0000001400047310 */ /* 0x008e220000301000 */
[----:B------:R-:W-:Y:S02]  /*6ee0*/  DSETP.GEU.AND P1, PT, |R20|, UR4, PT ;  /* 0x0000000414007e2a */ /* 0x000fe4000bf2e200 */
[----:B------:R-:W-:-:S05]  /*6ef0*/  DSETP.GEU.AND P0, PT, |R22|, UR4, PT ;  /* 0x0000000416007e2a */ /* 0x000fca000bf0e200 */
[----:B------:R-:W1:Y:S07]  /*6f00*/  F2F.F32.F64 R5, R22 ;  /* 0x0000001600057310 */ /* 0x000e6e0000301000 */
[----:B0-----:R-:W-:Y:S02]  /*6f10*/  @!P1 FMUL R4, R4, 1.175494350822287508e-38 ;  /* 0x0080000004049820 */ /* 0x001fe40000400000 */
[----:B-1----:R-:W-:-:S05]  /*6f20*/  @!P0 FMUL R5, R5, 1.175494350822287508e-38 ;  /* 0x0080000005058820 */ /* 0x002fca0000400000 */
[----:B------:R0:W-:Y:S01]  /*6f30*/  STG.E.64 desc[UR36][R2.64], R4 ;  /* 0x0000000402007986 */ /* 0x0001e2000c101b24 */
[----:B------:R-:W-:Y:S05]  /*6f40*/  BRA `(.L_x_10016) ;  /* 0x0000000c00207947 */ /* 0x000fea0003800000 */
.L_x_10022:
[----:B------:R-:W-:Y:S01]  /*6f50*/  UMOV UR4, 0xf0000000 ;  /* 0xf000000000047882 */ /* 0x000fe20000000000 */
[----:B------:R-:W-:Y:S01]  /*6f60*/  UMOV UR5, 0x380fffff ;  /* 0x380fffff00057882 */ /* 0x000fe20000000000 */
[----:B------:R-:W0:Y:S01]  /*6f70*/  F2F.F32.F64 R5, R20 ;  /* 0x0000001400057310 */ /* 0x000e220000301000 */
[----:B------:R-:W-:Y:S02]  /*6f80*/  DSETP.GEU.AND P0, PT, |R20|, UR4, PT ;  /* 0x0000000414007e2a */ /* 0x000fe4000bf0e200 */
[----:B------:R-:W-:-:S05]  /*6f90*/  DSETP.GEU.AND P1, PT, |R22|, UR4, PT ;  /* 0x0000000416007e2a */ /* 0x000fca000bf2e200 */
[----:B---3--:R-:W1:Y:S07]  /*6fa0*/  F2F.F32.F64 R0, R22 ;  /* 0x0000001600007310 */ /* 0x008e6e0000301000 */
[----:B0-----:R-:W-:Y:S02]  /*6fb0*/  @!P0 FMUL R5, R5, 1.175494350822287508e-38 ;  /* 0x0080000005058820 */ /* 0x001fe40000400000 */
[----:B-1----:R-:W-:-:S05]  /*6fc0*/  @!P1 FMUL R0, R0, 1.175494350822287508e-38 ;  /* 0x0080000000009820 */ /* 0x002fca0000400000 */
[----:B------:R-:W-:-:S05]  /*6fd0*/  F2FP.F16.F32.PACK_AB R5, R0, R5 ;  /* 0x000000050005723e */ /* 0x000fca00000000ff */
[----:B------:R0:W-:Y:S01]  /*6fe0*/  STG.E desc[UR36][R2.64], R5 ;  /* 0x0000000502007986 */ /* 0x0001e2000c101924 */
[----:B------:R-:W-:Y:S05]  /*6ff0*/  BRA `(.L_x_10016) ;  /* 0x0000000800f47947 */ /* 0x000fea0003800000 */
.L_x_10021:
[----:B------:R0:W-:Y:S01]  /*7000*/  STG.E.64 desc[UR36][R2.64], R20 ;  /* 0x0000001402007986 */ /* 0x0001e2000c101b24 */
[----:B------:R-:W-:Y:S05]  /*7010*/  BRA `(.L_x_10016) ;  /* 0x0000000800ec7947 */ /* 0x000fea0003800000 */
.L_x_10011:
        /* <DEDUP_REMOVED lines=13> */
.L_x_10026:
[----:B------:R-:W-:Y:S01]  /*70f0*/  UMOV UR4, 0xf0000000 ;  /* 0xf000000000047882 */ /* 0x000fe20000000000 */
[----:B------:R-:W-:Y:S01]  /*7100*/  UMOV UR5, 0x380fffff ;  /* 0x380fffff00057882 */ /* 0x000fe20000000000 */
[----:B------:R-:W0:Y:S01]  /*7110*/  F2F.F32.F64 R5, R20 ;  /* 0x0000001400057310 */ /* 0x000e220000301000 */
[----:B------:R-:W-:Y:S01]  /*7120*/  DSETP.GEU.AND P0, PT, |R20|, UR4, PT ;  /* 0x0000000414007e2a */ /* 0x000fe2000bf0e200 */
[----:B------:R-:W-:Y:S01]  /*7130*/  BSSY.RECONVERGENT B0, `(.L_x_10027) ;  /* 0x0000014000007945 */ /* 0x000fe20003800200 */
[----:B---3--:R-:W-:-:S12]  /*7140*/  MOV R0, 0x80 ;  /* 0x0000008000007802 */ /* 0x008fd80000000f00 */
        /* <DEDUP_REMOVED lines=16> */
.L_x_10029:
[----:B------:R-:W-:-:S04]  /*7250*/  SHF.R.U32.HI R5, RZ, 0x18, R5 ;  /* 0x00000018ff057819 */ /* 0x000fc80000011605 */
[----:B------:R-:W-:-:S07]  /*7260*/  LOP3.LUT R0, R0, 0x80, R5, 0xf8, !PT ;  /* 0x0000008000007812 */ /* 0x000fce00078ef805 */
.L_x_10028:
[----:B------:R-:W-:Y:S05]  /*7270*/  BSYNC.RECONVERGENT B0 ;  /* 0x0000000000007941 */ /* 0x000fea0003800200 */
.L_x_10027:
[----:B------:R4:W-:Y:S01]  /*7280*/  STG.E.U8 desc[UR36][R2.64], R0 ;  /* 0x0000000002007986 */ /* 0x0009e2000c101124 */
[----:B------:R-:W-:Y:S05]  /*7290*/  BRA `(.L_x_10016) ;  /* 0x00000008004c7947 */ /* 0x000fea0003800000 */
.L_x_10025:
[----:B------:R-:W-:Y:S01]  /*72a0*/  UMOV UR4, 0xf0000000 ;  /* 0xf000000000047882 */ /* 0x000fe20000000000 */
[----:B------:R-:W-:Y:S01]  /*72b0*/  UMOV UR5, 0x380fffff ;  /* 0x380fffff00057882 */ /* 0x000fe20000000000 */
[----:B------:R-:W0:Y:S01]  /*72c0*/  F2F.F32.F64 R5, R20 ;  /* 0x0000001400057310 */ /* 0x000e220000301000 */
[----:B------:R-:W-:Y:S01]  /*72d0*/  DSETP.GEU.AND P0, PT, |R20|, UR4, PT ;  /* 0x0000000414007e2a */ /* 0x000fe2000bf0e200 */
[----:B------:R-:W-:Y:S01]  /*72e0*/  BSSY.RECONVERGENT B0, `(.L_x_10030) ;  /* 0x0000014000007945 */ /* 0x000fe20003800200 */
[----:B---3--:R-:W-:-:S12]  /*72f0*/  IMAD.MOV.U32 R0, RZ, RZ, 0x80 ;  /* 0x00000080ff007424 */ /* 0x008fd800078e00ff */
        /* <DEDUP_REMOVED lines=16> */
.L_x_10032:
[----:B------:R-:W-:-:S04]  /*7400*/  SHF.R.U32.HI R5, RZ, 0x18, R5 ;  /* 0x00000018ff057819 */ /* 0x000fc80000011605 */
[----:B------:R-:W-:-:S07]  /*7410*/  LOP3.LUT R0, R0, 0x80, R5, 0xf8, !PT ;  /* 0x0000008000007812 */ /* 0x000fce00078ef805 */
.L_x_10031:
[----:B------:R-:W-:Y:S05]  /*7420*/  BSYNC.RECONVERGENT B0 ;  /* 0x0000000000007941 */ /* 0x000fea0003800200 */
.L_x_10030:
[----:B------:R0:W-:Y:S01]  /*7430*/  STG.E.U8 desc[UR36][R2.64], R0 ;  /* 0x0000000002007986 */ /* 0x0001e2000c101124 */
[----:B------:R-:W-:Y:S05]  /*7440*/  BRA `(.L_x_10016) ;  /* 0x0000000400e07947 */ /* 0x000fea0003800000 */
.L_x_10024:
        /* <DEDUP_REMOVED lines=11> */
[----:B---3--:R-:W-:-:S04]  /*7500*/  SHF.R.U32.HI R4, RZ, 0x17, R6 ;  /* 0x00000017ff047819 */ /* 0x008fc80000011606 */
        /* <DEDUP_REMOVED lines=14> */
.L_x_10034:
[----:B------:R-:W0:Y:S02]  /*75f0*/  F2I.U64.F64.TRUNC R20, R20 ;  /* 0x0000001400147311 */ /* 0x000e24000030d800 */
[----:B0-----:R1:W-:Y:S01]  /*7600*/  STG.E.64 desc[UR36][R2.64], R20 ;  /* 0x0000001402007986 */ /* 0x0013e2000c101b24 */
[----:B------:R-:W-:Y:S05]  /*7610*/  BRA `(.L_x_10016) ;  /* 0x00000004006c7947 */ /* 0x000fea0003800000 */
.L_x_10033:
[----:B------:R-:W0:Y:S02]  /*7620*/  F2I.U32.F64.TRUNC R21, R20 ;  /* 0x0000001400157311 */ /* 0x000e24000030d000 */
[----:B0-----:R0:W-:Y:S01]  /*7630*/  STG.E desc[UR36][R2.64], R21 ;  /* 0x0000001502007986 */ /* 0x0011e2000c101924 */
[----:B------:R-:W-:Y:S05]  /*7640*/  BRA `(.L_x_10016) ;  /* 0x0000000400607947 */ /* 0x000fea0003800000 */
.L_x_10023:
        /* <DEDUP_REMOVED lines=11> */
.L_x_10036:
[----:B------:R0:W-:Y:S01]  /*7700*/  STG.E.128 desc[UR36][R2.64], R20 ;  /* 0x0000001402007986 */ /* 0x0001e2000c101d24 */
[----:B------:R-:W-:Y:S05]  /*7710*/  BRA `(.L_x_10016) ;  /* 0x00000004002c7947 */ /* 0x000fea0003800000 */
.L_x_10035:
[----:B------:R-:W-:-:S09]  /*7720*/  UISETP.NE.AND UP0, UPT, UR4, 0xf, UPT ;  /* 0x0000000f0400788c */ /* 0x000fd2000bf05270 */
[----:B------:R-:W-:Y:S05]  /*7730*/  BRA.U !UP0, `(.L_x_10037) ;  /* 0x0000000508087547 */ /* 0x000fea000b800000 */
[----:B------:R-:W-:-:S09]  /*7740*/  UISETP.NE.AND UP0, UPT, UR4, 0x17, UPT ;  /* 0x000000170400788c */ /* 0x000fd2000bf05270 */
[----:B------:R-:W-:Y:S05]  /*7750*/  BRA.U !UP0, `(.L_x_10038) ;  /* 0x0000000108a07547 */ /* 0x000fea000b800000 */
[----:B------:R-:W-:-:S09]  /*7760*/  UISETP.NE.AND UP0, UPT, UR4, 0x18, UPT ;  /* 0x000000180400788c */ /* 0x000fd2000bf05270 */
[----:B------:R-:W-:Y:S05]  /*7770*/  BRA.U !UP0, `(.L_x_10039) ;  /* 0x0000000108447547 */ /* 0x000fea000b800000 */
.L_x_10015:
[----:B---3--:R-:W-:Y:S01]  /*7780*/  MOV R0, 0x0 ;  /* 0x0000000000007802 */ /* 0x008fe20000000f00 */
        /* <DEDUP_REMOVED lines=15> */
.L_x_10040:
[----:B------:R-:W-:Y:S05]  /*7880*/  BRA `(.L_x_10016) ;  /* 0x0000000000d07947 */ /* 0x000fea0003800000 */
.L_x_10039:
[----:B------:R-:W-:Y:S01]  /*7890*/  UMOV UR4, 0xf0000000 ;  /* 0xf000000000047882 */ /* 0x000fe20000000000 */
[----:B------:R-:W-:Y:S01]  /*78a0*/  UMOV UR5, 0x380fffff ;  /* 0x380fffff00057882 */ /* 0x000fe20000000000 */
[----:B------:R-:W0:Y:S01]  /*78b0*/  F2F.F32.F64 R7, R20 ;  /* 0x0000001400077310 */ /* 0x000e220000301000 */
[----:B------:R-:W-:Y:S01]  /*78c0*/  DSETP.GEU.AND P0, PT, |R20|, UR4, PT ;  /* 0x0000000414007e2a */ /* 0x000fe2000bf0e200 */
[----:B------:R-:W-:Y:S01]  /*78d0*/  BSSY.RECONVERGENT B0, `(.L_x_10041) ;  /* 0x000000d000007945 */ /* 0x000fe20003800200 */
[----:B---3--:R-:W-:-:S12]  /*78e0*/  IMAD.MOV.U32 R0, RZ, RZ, 0x7f ;  /* 0x0000007fff007424 */ /* 0x008fd800078e00ff */
        /* <DEDUP_REMOVED lines=11> */
.L_x_10042:
[----:B------:R-:W-:Y:S05]  /*79a0*/  BSYNC.RECONVERGENT B0 ;  /* 0x0000000000007941 */ /* 0x000fea0003800200 */
.L_x_10041:
[----:B------:R-:W-:-:S05]  /*79b0*/  LOP3.LUT R5, R0, 0x80, R5, 0xf8, !PT ;  /* 0x0000008000057812 */ /* 0x000fca00078ef805 */
[----:B------:R0:W-:Y:S01]  /*79c0*/  STG.E.U8 desc[UR36][R2.64], R5 ;  /* 0x0000000502007986 */ /* 0x0001e2000c101124 */
[----:B------:R-:W-:Y:S05]  /*79d0*/  BRA `(.L_x_10016) ;  /* 0x00000000007c7947 */ /* 0x000fea0003800000 */
.L_x_10038:
[----:B------:R-:W-:Y:S01]  /*79e0*/  UMOV UR4, 0xf0000000 ;  /* 0xf000000000047882 */ /* 0x000fe20000000000 */
[----:B------:R-:W-:Y:S01]  /*79f0*/  UMOV UR5, 0x380fffff ;  /* 0x380fffff00057882 */ /* 0x000fe20000000000 */
[----:B------:R-:W0:Y:S01]  /*7a00*/  F2F.F32.F64 R5, R20 ;  /* 0x0000001400057310 */ /* 0x000e220000301000 */
[----:B------:R-:W-:Y:S01]  /*7a10*/  DSETP.GEU.AND P0, PT, |R20|, UR4, PT ;  /* 0x0000000414007e2a */ /* 0x000fe2000bf0e200 */
[----:B------:R-:W-:-:S13]  /*7a20*/  BSSY.RECONVERGENT B0, `(.L_x_10043) ;  /* 0x000000f000007945 */ /* 0x000fda0003800200 */
[----:B0-----:R-:W-:-:S05]  /*7a30*/  @!P0 FMUL R5, R5, 1.175494350822287508e-38 ;  /* 0x0080000005058820 */ /* 0x001fca0000400000 */
[----:B---3--:R-:W-:-:S04]  /*7a40*/  LOP3.LUT R4, R5, 0x7fffffff, RZ, 0xc0, !PT ;  /* 0x7fffffff05047812 */ /* 0x008fc800078ec0ff */
        /* <DEDUP_REMOVED lines=9> */
.L_x_10044:
[----:B------:R-:W-:Y:S02]  /*7ae0*/  ISETP.GT.U32.AND P0, PT, R4, 0x7f800000, PT ;  /* 0x7f8000000400780c */ /* 0x000fe40003f04070 */
[----:B------:R-:W-:-:S04]  /*7af0*/  MOV R0, 0x7f ;  /* 0x0000007f00007802 */ /* 0x000fc80000000f00 */
[----:B------:R-:W-:-:S07]  /*7b00*/  SEL R0, R0, 0x7c, P0 ;  /* 0x0000007c00007807 */ /* 0x000fce0000000000 */
.L_x_10045:
[----:B------:R-:W-:Y:S05]  /*7b10*/  BSYNC.RECONVERGENT B0 ;  /* 0x0000000000007941 */ /* 0x000fea0003800200 */
.L_x_10043:
[----:B------:R-:W-:-:S04]  /*7b20*/  SHF.R.U32.HI R5, RZ, 0x18, R5 ;  /* 0x00000018ff057819 */ /* 0x000fc80000011605 */
[----:B------:R-:W-:-:S05]  /*7b30*/  LOP3.LUT R5, R0, 0x80, R5, 0xf8, !PT ;  /* 0x0000008000057812 */ /* 0x000fca00078ef805 */
[----:B------:R0:W-:Y:S01]  /*7b40*/  STG.E.U8 desc[UR36][R2.64], R5 ;  /* 0x0000000502007986 */ /* 0x0001e2000c101124 */
[----:B------:R-:W-:Y:S05]  /*7b50*/  BRA `(.L_x_10016) ;  /* 0x00000000001c7947 */ /* 0x000fea0003800000 */
.L_x_10037:
[----:B------:R-:W-:Y:S01]  /*7b60*/  UMOV UR4, 0xf0000000 ;  /* 0xf000000000047882 */ /* 0x000fe20000000000 */
[----:B------:R-:W-:Y:S01]  /*7b70*/  UMOV UR5, 0x380fffff ;  /* 0x380fffff00057882 */ /* 0x000fe20000000000 */
[----:B---3--:R-:W0:Y:S01]  /*7b80*/  F2F.F32.F64 R0, R20 ;  /* 0x0000001400007310 */ /* 0x008e220000301000 */
[----:B------:R-:W-:-:S14]  /*7b90*/  DSETP.GEU.AND P0, PT, |R20|, UR4, PT ;  /* 0x0000000414007e2a */ /* 0x000fdc000bf0e200 */
[----:B0-----:R-:W-:-:S05]  /*7ba0*/  @!P0 FMUL R0, R0, 1.175494350822287508e-38 ;  /* 0x0080000000008820 */ /* 0x001fca0000400000 */
[----:B------:R-:W-:-:S05]  /*7bb0*/  F2FP.BF16.F32.PACK_AB R0, RZ, R0 ;  /* 0x00000000ff00723e */ /* 0x000fca00000010ff */
[----:B------:R0:W-:Y:S02]  /*7bc0*/  STG.E.U16 desc[UR36][R2.64], R0 ;  /* 0x0000000002007986 */ /* 0x0001e4000c101524 */
.L_x_10016:
[----:B------:R-:W-:-:S07]  /*7bd0*/  VIADD R17, R17, 0x80 ;  /* 0x0000008011117836 */ /* 0x000fce0000000000 */
.L_x_9967:
[----:B------:R-:W-:Y:S05]  /*7be0*/  BSYNC.RECONVERGENT B6 ;  /* 0x0000000000067941 */ /* 0x000fea0003800200 */
.L_x_9966:
[----:B------:R-:W5:Y:S01]  /*7bf0*/  LDCU UR4, c[0x0][0x380] ;  /* 0x00007000ff0477ac */ /* 0x000f620008000800 */
[----:B------:R-:W-:Y:S01]  /*7c00*/  BSSY.RECONVERGENT B6, `(.L_x_10046) ;  /* 0x00003d7000067945 */ /* 0x000fe20003800200 */
[----:B-----5:R-:W-:-:S13]  /*7c10*/  ISETP.GE.AND P0, PT, R17, UR4, PT ;  /* 0x0000000411007c0c */ /* 0x020fda000bf06270 */
[----:B------:R-:W-:Y:S05]  /*7c20*/  @P0 BRA `(.L_x_10047) ;  /* 0x0000003c00500947 */ /* 0x000fea0003800000 */
        /* <DEDUP_REMOVED lines=303> */
.L_x_10048:
        /* <DEDUP_REMOVED lines=17> */
[----:B--2---:R2:W3:Y:S01]  /*9030*/  I2F.F64.S16 R12, R2 ;  /* 0x00000002000c7312 */ /* 0x0044e20000101c00 */
[----:B------:R-:W-:Y:S05]  /*9040*/  BRA `(.L_x_10055) ;  /* 0x0000000c00c87947 */ /* 0x000fea0003800000 */
.L_x_10053:
[----:B------:R-:W2:Y:S01]  /*9050*/  LDG.E.U8 R2, desc[UR36][R2.64] ;  /* 0x0000002402027981 */ /* 0x000ea2000c1e1100 */
[----:B------:R-:W-:Y:S01]  /*9060*/  CS2R R14, SRZ ;  /* 0x00000000000e7805 */ /* 0x000fe2000001ff00 */
[----:B--2---:R0:W1:Y:S01]  /*9070*/  I2F.F64.U16 R12, R2 ;  /* 0x00000002000c7312 */ /* 0x0040620000101800 */
[----:B------:R-:W-:Y:S05]  /*9080*/  BRA `(.L_x_10055) ;  /* 0x0000000c00b87947 */ /* 0x000fea0003800000 */
.L_x_10052:
        /* <DEDUP_REMOVED lines=10> */
.L_x_10057:
[----:B------:R-:W2:Y:S01]  /*9130*/  LDG.E R2, desc[UR36][R2.64] ;  /* 0x0000002402027981 */ /* 0x000ea2000c1e1900 */
[----:B------:R-:W-:Y:S01]  /*9140*/  CS2R R14, SRZ ;  /* 0x00000000000e7805 */ /* 0x000fe2000001ff00 */
[----:B--2---:R0:W1:Y:S01]  /*9150*/  I2F.F64 R12, R2 ;  /* 0x00000002000c7312 */ /* 0x0040620000201c00 */
[----:B------:R-:W-:Y:S05]  /*9160*/  BRA `(.L_x_10055) ;  /* 0x0000000c00807947 */ /* 0x000fea0003800000 */
.L_x_10056:
[----:B------:R-:W2:Y:S01]  /*9170*/  LDG.E.U16 R2, desc[UR36][R2.64] ;  /* 0x0000002402027981 */ /* 0x000ea2000c1e1500 */
[----:B------:R-:W-:Y:S01]  /*9180*/  CS2R R14, SRZ ;  /* 0x00000000000e7805 */ /* 0x000fe2000001ff00 */
[----:B--2---:R4:W0:Y:S01]  /*9190*/  I2F.F64.S16 R12, R2 ;  /* 0x00000002000c7312 */ /* 0x0048220000101c00 */
[----:B------:R-:W-:Y:S05]  /*91a0*/  BRA `(.L_x_10055) ;  /* 0x0000000c00707947 */ /* 0x000fea0003800000 */
.L_x_10051:
        /* <DEDUP_REMOVED lines=11> */
.L_x_10059:
[----:B------:R-:W2:Y:S01]  /*9260*/  LDG.E.U16 R0, desc[UR36][R2.64] ;  /* 0x0000002402007981 */ /* 0x000ea2000c1e1500 */
[----:B------:R-:W-:Y:S01]  /*9270*/  CS2R R14, SRZ ;  /* 0x00000000000e7805 */ /* 0x000fe2000001ff00 */
[----:B--2---:R-:W-:-:S05]  /*9280*/  HADD2.F32 R0, -RZ, R0.H0_H0 ;  /* 0x20000000ff007230 */ /* 0x004fca0000004100 */
[----:B------:R-:W-:-:S04]  /*9290*/  FMUL.FTZ R0, R0, 1 ;  /* 0x3f80000000007820 */ /* 0x000fc80000410000 */
[----:B------:R0:W1:Y:S01]  /*92a0*/  F2F.F64.F32 R12, R0 ;  /* 0x00000000000c7310 */ /* 0x0000620000201800 */
[----:B------:R-:W-:Y:S05]  /*92b0*/  BRA `(.L_x_10055) ;  /* 0x0000000c002c7947 */ /* 0x000fea0003800000 */
.L_x_10058:
        /* <DEDUP_REMOVED lines=12> */
.L_x_10061:
        /* <DEDUP_REMOVED lines=8> */
.L_x_10060:
[----:B------:R0:W5:Y:S01]  /*9400*/  LDG.E.64 R12, desc[UR36][R2.64] ;  /* 0x00000024020c7981 */ /* 0x000162000c1e1b00 */
[----:B------:R-:W-:Y:S01]  /*9410*/  CS2R R14, SRZ ;  /* 0x00000000000e7805 */ /* 0x000fe2000001ff00 */
[----:B------:R-:W-:Y:S06]  /*9420*/  BRA `(.L_x_10055) ;  /* 0x0000000800d07947 */ /* 0x000fec0003800000 */
.L_x_10050:
        /* <DEDUP_REMOVED lines=14> */
.L_x_10064:
[----:B------:R0:W5:Y:S01]  /*9510*/  LDG.E.128 R12, desc[UR36][R2.64] ;  /* 0x00000024020c7981 */ /* 0x000162000c1e1d00 */
[----:B------:R-:W-:Y:S05]  /*9520*/  BRA `(.L_x_10055) ;  /* 0x0000000800907947 */ /* 0x000fea0003800000 */
.L_x_10063:
[----:B------:R-:W-:-:S09]  /*9530*/  UISETP.NE.AND UP0, UPT, UR4, 0xf, UPT ;  /* 0x0000000f0400788c */ /* 0x000fd2000bf05270 */
[----:B------:R-:W-:Y:S05]  /*9540*/  BRA.U !UP0, `(.L_x_10065) ;  /* 0x0000000108a47547 */ /* 0x000fea000b800000 */
[----:B------:R-:W-:-:S09]  /*9550*/  UISETP.NE.AND UP0, UPT, UR4, 0x17, UPT ;  /* 0x000000170400788c */ /* 0x000fd2000bf05270 */
[----:B------:R-:W-:Y:S05]  /*9560*/  BRA.U !UP0, `(.L_x_10066) ;  /* 0x0000000108607547 */ /* 0x000fea000b800000 */
[----:B------:R-:W-:-:S09]  /*9570*/  UISETP.NE.AND UP0, UPT, UR4, 0x18, UPT ;  /* 0x000000180400788c */ /* 0x000fd2000bf05270 */
[----:B------:R-:W-:Y:S05]  /*9580*/  BRA.U UP0, `(.L_x_10054) ;  /* 0x0000000900107547 */ /* 0x000fea000b800000 */
[----:B------:R-:W2:Y:S01]  /*9590*/  LDG.E.U8 R0, desc[UR36][R2.64] ;  /* 0x0000002402007981 */ /* 0x000ea2000c1e1100 */
[----:B------:R-:W-:Y:S01]  /*95a0*/  HFMA2 R6, -RZ, RZ, 0, 1.847743988037109375e-06 ;  /* 0x0000001fff067431 */ /* 0x000fe200000001ff */
        /* <DEDUP_REMOVED lines=20> */
.L_x_10066:
        /* <DEDUP_REMOVED lines=15> */
.L_x_10065:
[----:B------:R-:W2:Y:S01]  /*97e0*/  LDG.E.U16 R0, desc[UR36][R2.64] ;  /* 0x0000002402007981 */ /* 0x000ea2000c1e1500 */
[----:B------:R-:W-:Y:S01]  /*97f0*/  CS2R R14, SRZ ;  /* 0x00000000000e7805 */ /* 0x000fe2000001ff00 */
[----:B--2---:R-:W-:-:S04]  /*9800*/  IMAD.U32 R0, R0, 0x10000, RZ ;  /* 0x0001000000007824 */ /* 0x004fc800078e00ff */
[----:B------:R-:W-:-:S04]  /*9810*/  FMUL.FTZ R0, R0, 1 ;  /* 0x3f80000000007820 */ /* 0x000fc80000410000 */
[----:B------:R0:W1:Y:S01]  /*9820*/  F2F.F64.F32 R12, R0 ;  /* 0x00000000000c7310 */ /* 0x0000620000201800 */
[----:B------:R-:W-:Y:S05]  /*9830*/  BRA `(.L_x_10055) ;  /* 0x0000000400cc7947 */ /* 0x000fea0003800000 */
.L_x_10062:
        /* <DEDUP_REMOVED lines=12> */
.L_x_10069:
        /* <DEDUP_REMOVED lines=22> */
.L_x_10071:
[----:B------:R-:W-:Y:S05]  /*9a60*/  BSYNC.RECONVERGENT B0 ;  /* 0x0000000000007941 */ /* 0x000fea0003800200 */
.L_x_10070:
[----:B------:R-:W-:Y:S01]  /*9a70*/  IMAD.SHL.U32 R0, R0, 0x100000, RZ ;  /* 0x0010000000007824 */ /* 0x000fe200078e00ff */
[----:B------:R-:W-:-:S04]  /*9a80*/  LEA R2, R2, 0x3b800000, 0x17 ;  /* 0x3b80000002027811 */ /* 0x000fc800078eb8ff */
[----:B------:R-:W-:-:S05]  /*9a90*/  LOP3.LUT R0, R2, R0, R7, 0xfe, !PT ;  /* 0x0000000002007212 */ /* 0x000fca00078efe07 */
[----:B------:R-:W-:-:S04]  /*9aa0*/  FMUL.FTZ R0, R0, 1 ;  /* 0x3f80000000007820 */ /* 0x000fc80000410000 */
[----:B------:R0:W1:Y:S01]  /*9ab0*/  F2F.F64.F32 R12, R0 ;  /* 0x00000000000c7310 */ /* 0x0000620000201800 */
[----:B------:R-:W-:Y:S05]  /*9ac0*/  BRA `(.L_x_10055) ;  /* 0x0000000400287947 */ /* 0x000fea0003800000 */
.L_x_10068:
        /* <DEDUP_REMOVED lines=22> */
.L_x_10073:
[----:B------:R-:W-:Y:S05]  /*9c30*/  BSYNC.RECONVERGENT B0 ;  /* 0x0000000000007941 */ /* 0x000fea0003800200 */
.L_x_10072:
[----:B------:R-:W-:Y:S02]  /*9c40*/  SHF.L.U32 R0, R0, 0x15, RZ ;  /* 0x0000001500007819 */ /* 0x000fe400000006ff */
[----:B------:R-:W-:-:S04]  /*9c50*/  LEA R2, R2, 0x37800000, 0x17 ;  /* 0x3780000002027811 */ /* 0x000fc800078eb8ff */
[----:B------:R-:W-:-:S05]  /*9c60*/  LOP3.LUT R0, R2, R0, R7, 0xfe, !PT ;  /* 0x0000000002007212 */ /* 0x000fca00078efe07 */
[----:B------:R-:W-:-:S04]  /*9c70*/  FMUL.FTZ R0, R0, 1 ;  /* 0x3f80000000007820 */ /* 0x000fc80000410000 */
[----:B------:R0:W1:Y:S01]  /*9c80*/  F2F.F64.F32 R12, R0 ;  /* 0x00000000000c7310 */ /* 0x0000620000201800 */
[----:B------:R-:W-:Y:S05]  /*9c90*/  BRA `(.L_x_10055) ;  /* 0x0000000000b47947 */ /* 0x000fea0003800000 */
.L_x_10067:
        /* <DEDUP_REMOVED lines=19> */
.L_x_10054:
        /* <DEDUP_REMOVED lines=16> */
.L_x_10076:
[----:B------:R-:W-:Y:S02]  /*9ed0*/  CS2R R14, SRZ ;  /* 0x00000000000e7805 */ /* 0x000fe4000001ff00 */
[----:B------:R-:W-:Y:S01]  /*9ee0*/  CS2R R12, SRZ ;  /* 0x00000000000c7805 */ /* 0x000fe2000001ff00 */
[----:B------:R-:W-:Y:S06]  /*9ef0*/  BRA `(.L_x_10055) ;  /* 0x00000000001c7947 */ /* 0x000fec0003800000 */
.L_x_10075:
[----:B------:R-:W2:Y:S01]  /*9f00*/  LDG.E.64 R12, desc[UR36][R2.64] ;  /* 0x00000024020c7981 */ /* 0x000ea2000c1e1b00 */
[----:B------:R-:W-:Y:S01]  /*9f10*/  CS2R R14, SRZ ;  /* 0x00000000000e7805 */ /* 0x000fe2000001ff00 */
[----:B--2---:R-:W0:Y:S01]  /*9f20*/  I2F.F64.U64 R12, R12 ;  /* 0x0000000c000c7312 */ /* 0x004e220000301800 */
[----:B------:R-:W-:Y:S05]  /*9f30*/  BRA `(.L_x_10055) ;  /* 0x00000000000c7947 */ /* 0x000fea0003800000 */
.L_x_10074:
[----:B------:R-:W2:Y:S01]  /*9f40*/  LDG.E R2, desc[UR36][R2.64] ;  /* 0x0000002402027981 */ /* 0x000ea2000c1e1900 */
[----:B------:R-:W-:Y:S01]  /*9f50*/  CS2R R14, SRZ ;  /* 0x00000000000e7805 */ /* 0x000fe2000001ff00 */
[----:B--2---:R0:W1:Y:S06]  /*9f60*/  I2F.F64.U32 R12, R2 ;  /* 0x00000002000c7312 */ /* 0x00406c0000201800 */
.L_x_10055:
[----:B------:R-:W-:Y:S05]  /*9f70*/  BSYNC.RECONVERGENT B7 ;  /* 0x0000000000077941 */ /* 0x000fea0003800200 */
.L_x_10049:
[----:B-12--5:R-:W-:Y:S01]  /*9f80*/  DSETP.NAN.AND P0, PT, R14, R14, PT ;  /* 0x0000000e0e00722a */ /* 0x026fe20003f08000 */
[----:B------:R-:W-:Y:S01]  /*9f90*/  BSSY.RECONVERGENT B1, `(.L_x_10077) ;  /* 0x000008b000017945 */ /* 0x000fe20003800200 */
[----:B------:R-:W-:Y:S01]  /*9fa0*/  MOV R20, 0x0 ;  /* 0x0000000000147802 */ /* 0x000fe20000000f00 */
[----:B------:R-:W-:Y:S01]  /*9fb0*/  IMAD.MOV.U32 R21, RZ, RZ, 0x7ff80000 ;  /* 0x7ff80000ff157424 */ /* 0x000fe200078e00ff */
[----:B------:R-:W-:Y:S01]  /*9fc0*/  MOV R23, 0x7ff80000 ;  /* 0x7ff8000000177802 */ /* 0x000fe20000000f00 */
[----:B------:R-:W-:Y:S01]  /*9fd0*/  IMAD.MOV.U32 R22, RZ, RZ, 0x0 ;  /* 0x00000000ff167424 */ /* 0x000fe200078e00ff */
[----:B0--3--:R-:W-:-:S14]  /*9fe0*/  DSETP.NAN.OR P0, PT, R12, R12, P0 ;  /* 0x0000000c0c00722a */ /* 0x009fdc0000708400 */
        /* <DEDUP_REMOVED lines=14> */
[----:B------:R-:W0:Y:S01]  /*a0d0*/  MUFU.RCP64H R3, R13 ;  /* 0x0000000d00037308 */ /* 0x000e220000001800 */
[----:B----4-:R-:W-:Y:S01]  /*a0e0*/  IMAD.MOV.U32 R2, RZ, RZ, 0x1 ;  /* 0x00000001ff027424 */ /* 0x010fe200078e00ff */
        /* <DEDUP_REMOVED lines=21> */
.L_x_10082:
[----:B------:R-:W-:Y:S05]  /*a240*/  BSYNC.RECONVERGENT B2 ;  /* 0x0000000000027941 */ /* 0x000fea0003800200 */
.L_x_10081:
        /* <DEDUP_REMOVED lines=19> */
.L_x_10084:
[----:B------:R-:W-:Y:S05]  /*a380*/  BSYNC.RECONVERGENT B2 ;  /* 0x0000000000027941 */ /* 0x000fea0003800200 */
.L_x_10083:
[----:B------:R-:W-:Y:S02]  /*a390*/  DFMA R20, RZ, R2, 1 ;  /* 0x3ff00000ff14742b */ /* 0x000fe40000000002 */
[----:B------:R-:W-:-:S06]  /*a3a0*/  DADD R2, RZ, -R2 ;  /* 0x00000000ff027229 */ /* 0x000fcc0000000802 */
[-C--:B------:R-:W-:Y:S02]  /*a3b0*/  DMUL R20, R20, R6.reuse ;  /* 0x0000000614147228 */ /* 0x080fe40000000000 */
[----:B------:R-:W-:Y:S01]  /*a3c0*/  DMUL R22, R2, R6 ;  /* 0x0000000602167228 */ /* 0x000fe20000000000 */
[----:B------:R-:W-:Y:S10]  /*a3d0*/  BRA `(.L_x_10078) ;  /* 0x0000000400187947 */ /* 0x000ff40003800000 */
.L_x_10080:
[----:B------:R-:W0:Y:S01]  /*a3e0*/  MUFU.RCP64H R3, R7 ;  /* 0x0000000700037308 */ /* 0x000e220000001800 */
[----:B----4-:R-:W-:Y:S01]  /*a3f0*/  VIADD R2, R7, 0x300402 ;  /* 0x0030040207027836 */ /* 0x010fe20000000000 */
[----:B------:R-:W-:Y:S04]  /*a400*/  BSSY.RECONVERGENT B2, `(.L_x_10085) ;  /* 0x000000e000027945 */ /* 0x000fe80003800200 */
[----:B------:R-:W-:Y:S01]  /*a410*/  FSETP.GEU.AND P0, PT, |R2|, 5.8789094863358348022e-39, PT ;  /* 0x004004020200780b */ /* 0x000fe20003f0e200 */
        /* <DEDUP_REMOVED lines=12> */
.L_x_10086:
[----:B------:R-:W-:Y:S05]  /*a4e0*/  BSYNC.RECONVERGENT B2 ;  /* 0x0000000000027941 */ /* 0x000fea0003800200 */
.L_x_10085:
[----:B------:R-:W-:Y:S01]  /*a4f0*/  DADD R8, -RZ, |R14| ;  /* 0x00000000ff087229 */ /* 0x000fe2000000050e */
[----:B------:R-:W-:Y:S02]  /*a500*/  CS2R R6, SRZ ;  /* 0x0000000000067805 */ /* 0x000fe4000001ff00 */
[----:B------:R-:W-:-:S08]  /*a510*/  MOV R0, 0xa530 ;  /* 0x0000a53000007802 */ /* 0x000fd00000000f00 */
[----:B------:R-:W-:Y:S05]  /*a520*/  CALL.REL.NOINC `($__internal_8_$__cuda_sm20_div_rn_f64_full) ;  /* 0x0000005400147944 */ /* 0x000fea0003c00000 */
[----:B------:R-:W-:Y:S05]  /*a530*/  BRA `(.L_x_10078) ;  /* 0x0000000000c07947 */ /* 0x000fea0003800000 */
.L_x_10079:
[----:B------:R-:W0:Y:S01]  /*a540*/  MUFU.RCP64H R3, R15 ;  /* 0x0000000f00037308 */ /* 0x000e220000001800 */
[----:B----4-:R-:W-:Y:S01]  /*a550*/  MOV R2, 0x1 ;  /* 0x0000000100027802 */ /* 0x010fe20000000f00 */
[----:B------:R-:W-:Y:S01]  /*a560*/  BSSY.RECONVERGENT B2, `(.L_x_10087) ;  /* 0x0000015000027945 */ /* 0x000fe20003800200 */
[----:B------:R-:W-:-:S04]  /*a570*/  FSETP.GEU.AND P1, PT, |R13|, 6.5827683646048100446e-37, PT ;  /* 0x036000000d00780b */ /* 0x000fc80003f2e200 */
        /* <DEDUP_REMOVED lines=19> */
.L_x_10088:
[----:B------:R-:W-:Y:S05]  /*a6b0*/  BSYNC.RECONVERGENT B2 ;  /* 0x0000000000027941 */ /* 0x000fea0003800200 */
.L_x_10087:
        /* <DEDUP_REMOVED lines=19> */
.L_x_10090:
[----:B------:R-:W-:Y:S05]  /*a7f0*/  BSYNC.RECONVERGENT B2 ;  /* 0x0000000000027941 */ /* 0x000fea0003800200 */
.L_x_10089:
[----:B------:R-:W-:Y:S02]  /*a800*/  DADD R20, RZ, R2 ;  /* 0x00000000ff147229 */ /* 0x000fe40000000002 */
[----:B------:R-:W-:-:S06]  /*a810*/  DFMA R2, RZ, R2, -1 ;  /* 0xbff00000ff02742b */ /* 0x000fcc0000000002 */
[-C--:B------:R-:W-:Y:S02]  /*a820*/  DMUL R20, R20, R6.reuse ;  /* 0x0000000614147228 */ /* 0x080fe40000000000 */
[----:B------:R-:W-:-:S11]  /*a830*/  DMUL R22, R2, R6 ;  /* 0x0000000602167228 */ /* 0x000fd60000000000 */
.L_x_10078:
[----:B------:R-:W-:Y:S05]  /*a840*/  BSYNC.RECONVERGENT B1 ;  /* 0x0000000000017941 */ /* 0x000fea0003800200 */
.L_x_10077:
[----:B------:R-:W4:Y:S01]  /*a850*/  LDCU.64 UR6, c[0x0][0x580] ;  /* 0x0000b000ff0677ac */ /* 0x000f220008000a00 */
[----:B------:R-:W-:-:S04]  /*a860*/  UPRMT UR4, UR42, 0x9910, URZ ;  /* 0x000099102a047896 */ /* 0x000fc800080000ff */
[----:B------:R-:W-:Y:S01]  /*a870*/  UISETP.GT.AND UP0, UPT, UR4, 0x9, UPT ;  /* 0x000000090400788c */ /* 0x000fe2000bf04270 */
[----:B----4-:R-:W-:-:S05]  /*a880*/  IADD3 R2, P0, PT, R16, UR6, RZ ;  /* 0x0000000610027c10 */ /* 0x010fca000ff1e0ff */
        /* <DEDUP_REMOVED lines=13> */
.L_x_10094:
[----:B------:R-:W0:Y:S02]  /*a960*/  F2I.S64.F64.TRUNC R20, R20 ;  /* 0x0000001400147311 */ /* 0x000e24000030d900 */
[----:B0-----:R-:W-:-:S05]  /*a970*/  IMAD.MOV.U32 R5, RZ, RZ, R20 ;  /* 0x000000ffff057224 */ /* 0x001fca00078e0014 */
[----:B------:R0:W-:Y:S01]  /*a980*/  STG.E.U8 desc[UR36][R2.64], R5 ;  /* 0x0000000502007986 */ /* 0x0001e2000c101124 */
[----:B------:R-:W-:Y:S05]  /*a990*/  BRA `(.L_x_10096) ;  /* 0x0000000c00f07947 */ /* 0x000fea0003800000 */
.L_x_10093:
        /* <DEDUP_REMOVED lines=9> */
.L_x_10098:
[----:B------:R-:W0:Y:S02]  /*aa30*/  F2I.F64.TRUNC R21, R20 ;  /* 0x0000001400157311 */ /* 0x000e24000030d100 */
[----:B0-----:R0:W-:Y:S01]  /*aa40*/  STG.E desc[UR36][R2.64], R21 ;  /* 0x0000001502007986 */ /* 0x0011e2000c101924 */
[----:B------:R-:W-:Y:S05]  /*aa50*/  BRA `(.L_x_10096) ;  /* 0x0000000c00c07947 */ /* 0x000fea0003800000 */
.L_x_10097:
[----:B------:R-:W0:Y:S02]  /*aa60*/  F2I.F64.TRUNC R21, R20 ;  /* 0x0000001400157311 */ /* 0x000e24000030d100 */
[----:B0-----:R0:W-:Y:S01]  /*aa70*/  STG.E.U16 desc[UR36][R2.64], R21 ;  /* 0x0000001502007986 */ /* 0x0011e2000c101524 */
[----:B------:R-:W-:Y:S05]  /*aa80*/  BRA `(.L_x_10096) ;  /* 0x0000000c00b47947 */ /* 0x000fea0003800000 */
.L_x_10092:
        /* <DEDUP_REMOVED lines=13> */
.L_x_10100:
        /* <DEDUP_REMOVED lines=8> */
.L_x_10099:
        /* <DEDUP_REMOVED lines=16> */
.L_x_10102:
        /* <DEDUP_REMOVED lines=11> */
.L_x_10101:
[----:B------:R0:W-:Y:S01]  /*ad90*/  STG.E.64 desc[UR36][R2.64], R20 ;  /* 0x0000001402007986 */ /* 0x0001e2000c101b24 */
[----:B------:R-:W-:Y:S05]  /*ada0*/  BRA `(.L_x_10096) ;  /* 0x0000000800ec7947 */ /* 0x000fea0003800000 */
.L_x_10091:
        /* <DEDUP_REMOVED lines=13> */
.L_x_10106:
        /* <DEDUP_REMOVED lines=22> */
.L_x_10109:
[----:B------:R-:W-:-:S04]  /*afe0*/  SHF.R.U32.HI R5, RZ, 0x18, R5 ;  /* 0x00000018ff057819 */ /* 0x000fc80000011605 */
[----:B------:R-:W-:-:S07]  /*aff0*/  LOP3.LUT R0, R0, 0x80, R5, 0xf8, !PT ;  /* 0x0000008000007812 */ /* 0x000fce00078ef805 */
.L_x_10108:
[----:B------:R-:W-:Y:S05]  /*b000*/  BSYNC.RECONVERGENT B0 ;  /* 0x0000000000007941 */ /* 0x000fea0003800200 */
.L_x_10107:
[----:B------:R0:W-:Y:S01]  /*b010*/  STG.E.U8 desc[UR36][R2.64], R0 ;  /* 0x0000000002007986 */ /* 0x0001e2000c101124 */
[----:B------:R-:W-:Y:S05]  /*b020*/  BRA `(.L_x_10096) ;  /* 0x00000008004c7947 */ /* 0x000fea0003800000 */
.L_x_10105:
        /* <DEDUP_REMOVED lines=22> */
.L_x_10112:
[----:B------:R-:W-:-:S04]  /*b190*/  SHF.R.U32.HI R5, RZ, 0x18, R5 ;  /* 0x00000018ff057819 */ /* 0x000fc80000011605 */
[----:B------:R-:W-:-:S07]  /*b1a0*/  LOP3.LUT R0, R0, 0x80, R5, 0xf8, !PT ;  /* 0x0000008000007812 */ /* 0x000fce00078ef805 */
.L_x_10111:
[----:B------:R-:W-:Y:S05]  /*b1b0*/  BSYNC.RECONVERGENT B0 ;  /* 0x0000000000007941 */ /* 0x000fea0003800200 */
.L_x_10110:
[----:B------:R0:W-:Y:S01]  /*b1c0*/  STG.E.U8 desc[UR36][R2.64], R0 ;  /* 0x0000000002007986 */ /* 0x0001e2000c101124 */
[----:B------:R-:W-:Y:S05]  /*b1d0*/  BRA `(.L_x_10096) ;  /* 0x0000000400e07947 */ /* 0x000fea0003800000 */
.L_x_10104:
        /* <DEDUP_REMOVED lines=26> */
.L_x_10114:
[----:B------:R-:W0:Y:S02]  /*b380*/  F2I.U64.F64.TRUNC R20, R20 ;  /* 0x0000001400147311 */ /* 0x000e24000030d800 */
[----:B0-----:R0:W-:Y:S01]  /*b390*/  STG.E.64 desc[UR36][R2.64], R20 ;  /* 0x0000001402007986 */ /* 0x0011e2000c101b24 */
[----:B------:R-:W-:Y:S05]  /*b3a0*/  BRA `(.L_x_10096) ;  /* 0x00000004006c7947 */ /* 0x000fea0003800000 */
.L_x_10113:
[----:B------:R-:W0:Y:S02]  /*b3b0*/  F2I.U32.F64.TRUNC R21, R20 ;  /* 0x0000001400157311 */ /* 0x000e24000030d000 */
[----:B0-----:R0:W-:Y:S01]  /*b3c0*/  STG.E desc[UR36][R2.64], R21 ;  /* 0x0000001502007986 */ /* 0x0011e2000c101924 */
[----:B------:R-:W-:Y:S05]  /*b3d0*/  BRA `(.L_x_10096) ;  /* 0x0000000400607947 */ /* 0x000fea0003800000 */
.L_x_10103:
        /* <DEDUP_REMOVED lines=11> */
.L_x_10116:
[----:B------:R0:W-:Y:S01]  /*b490*/  STG.E.128 desc[UR36][R2.64], R20 ;  /* 0x0000001402007986 */ /* 0x0001e2000c101d24 */
[----:B------:R-:W-:Y:S05]  /*b4a0*/  BRA `(.L_x_10096) ;  /* 0x00000004002c7947 */ /* 0x000fea0003800000 */
.L_x_10115:
[----:B------:R-:W-:-:S09]  /*b4b0*/  UISETP.NE.AND UP0, UPT, UR4, 0xf, UPT ;  /* 0x0000000f0400788c */ /* 0x000fd2000bf05270 */
[----:B------:R-:W-:Y:S05]  /*b4c0*/  BRA.U !UP0, `(.L_x_10117) ;  /* 0x0000000508087547 */ /* 0x000fea000b800000 */
[----:B------:R-:W-:-:S09]  /*b4d0*/  UISETP.NE.AND UP0, UPT, UR4, 0x17, UPT ;  /* 0x000000170400788c */ /* 0x000fd2000bf05270 */
[----:B------:R-:W-:Y:S05]  /*b4e0*/  BRA.U !UP0, `(.L_x_10118) ;  /* 0x0000000108a07547 */ /* 0x000fea000b800000 */
[----:B------:R-:W-:-:S09]  /*b4f0*/  UISETP.NE.AND UP0, UPT, UR4, 0x18, UPT ;  /* 0x000000180400788c */ /* 0x000fd2000bf05270 */
[----:B------:R-:W-:Y:S05]  /*b500*/  BRA.U !UP0, `(.L_x_10119) ;  /* 0x0000000108447547 */ /* 0x000fea000b800000 */
.L_x_10095:
        /* <DEDUP_REMOVED lines=16> */
.L_x_10120:
[----:B------:R-:W-:Y:S05]  /*b610*/  BRA `(.L_x_10096) ;  /* 0x0000000000d07947 */ /* 0x000fea0003800000 */
.L_x_10119:
        /* <DEDUP_REMOVED lines=17> */
.L_x_10122:
[----:B------:R-:W-:Y:S05]  /*b730*/  BSYNC.RECONVERGENT B0 ;  /* 0x0000000000007941 */ /* 0x000fea0003800200 */
.L_x_10121:
[----:B------:R-:W-:-:S05]  /*b740*/  LOP3.LUT R5, R0, 0x80, R5, 0xf8, !PT ;  /* 0x0000008000057812 */ /* 0x000fca00078ef805 */
[----:B------:R3:W-:Y:S01]  /*b750*/  STG.E.U8 desc[UR36][R2.64], R5 ;  /* 0x0000000502007986 */ /* 0x0007e2000c101124 */
[----:B------:R-:W-:Y:S05]  /*b760*/  BRA `(.L_x_10096) ;  /* 0x00000000007c7947 */ /* 0x000fea0003800000 */
.L_x_10118:
        /* <DEDUP_REMOVED lines=16> */
.L_x_10124:
[----:B------:R-:W-:Y:S02]  /*b870*/  ISETP.GT.U32.AND P0, PT, R4, 0x7f800000, PT ;  /* 0x7f8000000400780c */ /* 0x000fe40003f04070 */
[----:B------:R-:W-:-:S04]  /*b880*/  MOV R0, 0x7f ;  /* 0x0000007f00007802 */ /* 0x000fc80000000f00 */
[----:B------:R-:W-:-:S07]  /*b890*/  SEL R0, R0, 0x7c, P0 ;  /* 0x0000007c00007807 */ /* 0x000fce0000000000 */
.L_x_10125:
[----:B------:R-:W-:Y:S05]  /*b8a0*/  BSYNC.RECONVERGENT B0 ;  /* 0x0000000000007941 */ /* 0x000fea0003800200 */
.L_x_10123:
[----:B------:R-:W-:-:S04]  /*b8b0*/  SHF.R.U32.HI R5, RZ, 0x18, R5 ;  /* 0x00000018ff057819 */ /* 0x000fc80000011605 */
[----:B------:R-:W-:-:S05]  /*b8c0*/  LOP3.LUT R5, R0, 0x80, R5, 0xf8, !PT ;  /* 0x0000008000057812 */ /* 0x000fca00078ef805 */
[----:B------:R2:W-:Y:S01]  /*b8d0*/  STG.E.U8 desc[UR36][R2.64], R5 ;  /* 0x0000000502007986 */ /* 0x0005e2000c101124 */
[----:B------:R-:W-:Y:S05]  /*b8e0*/  BRA `(.L_x_10096) ;  /* 0x00000000001c7947 */ /* 0x000fea0003800000 */
.L_x_10117:
[----:B------:R-:W-:Y:S01]  /*b8f0*/  UMOV UR4, 0xf0000000 ;  /* 0xf000000000047882 */ /* 0x000fe20000000000 */
[----:B------:R-:W-:Y:S01]  /*b900*/  UMOV UR5, 0x380fffff ;  /* 0x380fffff00057882 */ /* 0x000fe20000000000 */
[----:B------:R-:W0:Y:S01]  /*b910*/  F2F.F32.F64 R0, R20 ;  /* 0x0000001400007310 */ /* 0x000e220000301000 */
[----:B------:R-:W-:-:S14]  /*b920*/  DSETP.GEU.AND P0, PT, |R20|, UR4, PT ;  /* 0x0000000414007e2a */ /* 0x000fdc000bf0e200 */
[----:B0-----:R-:W-:-:S05]  /*b930*/  @!P0 FMUL R0, R0, 1.175494350822287508e-38 ;  /* 0x0080000000008820 */ /* 0x001fca0000400000 */
[----:B------:R-:W-:-:S05]  /*b940*/  F2FP.BF16.F32.PACK_AB R0, RZ, R0 ;  /* 0x00000000ff00723e */ /* 0x000fca00000010ff */
[----:B------:R4:W-:Y:S02]  /*b950*/  STG.E.U16 desc[UR36][R2.64], R0 ;  /* 0x0000000002007986 */ /* 0x0009e4000c101524 */
.L_x_10096:
[----:B------:R-:W-:-:S07]  /*b960*/  VIADD R17, R17, 0x80 ;  /* 0x0000008011117836 */ /* 0x000fce0000000000 */
.L_x_10047:
[----:B------:R-:W-:Y:S05]  /*b970*/  BSYNC.RECONVERGENT B6 ;  /* 0x0000000000067941 */ /* 0x000fea0003800200 */
.L_x_10046:
        /* <DEDUP_REMOVED lines=306> */
.L_x_10126:
        /* <DEDUP_REMOVED lines=21> */
.L_x_10131:
[----:B------:R-:W2:Y:S01]  /*cdf0*/  LDG.E.U8 R2, desc[UR36][R2.64] ;  /* 0x0000002402027981 */ /* 0x000ea2000c1e1100 */
[----:B------:R-:W-:Y:S01]  /*ce00*/  CS2R R14, SRZ ;  /* 0x00000000000e7805 */ /* 0x000fe2000001ff00 */
[----:B--2---:R0:W1:Y:S01]  /*ce10*/  I2F.F64.U16 R12, R2 ;  /* 0x00000002000c7312 */ /* 0x0040620000101800 */
[----:B------:R-:W-:Y:S05]  /*ce20*/  BRA `(.L_x_10133) ;  /* 0x0000000c00b87947 */ /* 0x000fea0003800000 */
.L_x_10130:
        /* <DEDUP_REMOVED lines=10> */
.L_x_10135:
[----:B------:R-:W2:Y:S01]  /*ced0*/  LDG.E R2, desc[UR36][R2.64] ;  /* 0x0000002402027981 */ /* 0x000ea2000c1e1900 */
[----:B------:R-:W-:Y:S01]  /*cee0*/  CS2R R14, SRZ ;  /* 0x00000000000e7805 */ /* 0x000fe2000001ff00 */
[----:B--2---:R0:W1:Y:S01]  /*cef0*/  I2F.F64 R12, R2 ;  /* 0x00000002000c7312 */ /* 0x0040620000201c00 */
[----:B------:R-:W-:Y:S05]  /*cf00*/  BRA `(.L_x_10133) ;  /* 0x0000000c00807947 */ /* 0x000fea0003800000 */
.L_x_10134:
[----:B------:R-:W2:Y:S01]  /*cf10*/  LDG.E.U16 R2, desc[UR36][R2.64] ;  /* 0x0000002402027981 */ /* 0x000ea2000c1e1500 */
[----:B------:R-:W-:Y:S01]  /*cf20*/  CS2R R14, SRZ ;  /* 0x00000000000e7805 */ /* 0x000fe2000001ff00 */
[----:B--2---:R0:W1:Y:S01]  /*cf30*/  I2F.F64.S16 R12, R2 ;  /* 0x00000002000c7312 */ /* 0x0040620000101c00 */
[----:B------:R-:W-:Y:S05]  /*cf40*/  BRA `(.L_x_10133) ;  /* 0x0000000c00707947 */ /* 0x000fea0003800000 */
.L_x_10129:
        /* <DEDUP_REMOVED lines=11> */
.L_x_10137:
[----:B------:R-:W2:Y:S01]  /*d000*/  LDG.E.U16 R0, desc[UR36][R2.64] ;  /* 0x0000002402007981 */ /* 0x000ea2000c1e1500 */
[----:B------:R-:W-:Y:S01]  /*d010*/  CS2R R14, SRZ ;  /* 0x00000000000e7805 */ /* 0x000fe2000001ff00 */
[----:B--2---:R-:W-:-:S05]  /*d020*/  HADD2.F32 R0, -RZ, R0.H0_H0 ;  /* 0x20000000ff007230 */ /* 0x004fca0000004100 */
[----:B------:R-:W-:-:S04]  /*d030*/  FMUL.FTZ R0, R0, 1 ;  /* 0x3f80000000007820 */ /* 0x000fc80000410000 */
[----:B------:R0:W1:Y:S01]  /*d040*/  F2F.F64.F32 R12, R0 ;  /* 0x00000000000c7310 */ /* 0x0000620000201800 */
[----:B------:R-:W-:Y:S05]  /*d050*/  BRA `(.L_x_10133) ;  /* 0x0000000c002c7947 */ /* 0x000fea0003800000 */
.L_x_10136:
        /* <DEDUP_REMOVED lines=12> */
.L_x_10139:
        /* <DEDUP_REMOVED lines=8> */
.L_x_10138:
[----:B------:R0:W5:Y:S01]  /*d1a0*/  LDG.E.64 R12, desc[UR36][R2.64] ;  /* 0x00000024020c7981 */ /* 0x000162000c1e1b00 */
[----:B------:R-:W-:Y:S01]  /*d1b0*/  CS2R R14, SRZ ;  /* 0x00000000000e7805 */ /* 0x000fe2000001ff00 */
[----:B------:R-:W-:Y:S06]  /*d1c0*/  BRA `(.L_x_10133) ;  /* 0x0000000800d07947 */ /* 0x000fec0003800000 */
.L_x_10128:
        /* <DEDUP_REMOVED lines=14> */
.L_x_10142:
[----:B------:R0:W5:Y:S01]  /*d2b0*/  LDG.E.128 R12, desc[UR36][R2.64] ;  /* 0x00000024020c7981 */ /* 0x000162000c1e1d00 */
[----:B------:R-:W-:Y:S05]  /*d2c0*/  BRA `(.L_x_10133) ;  /* 0x0000000800907947 */ /* 0x000fea0003800000 */
.L_x_10141:
        /* <DEDUP_REMOVED lines=8> */
[----:B------:R-:W-:Y:S02]  /*d350*/  CS2R R14, SRZ ;  /* 0x00000000000e7805 */ /* 0x000fe4000001ff00 */
        /* <DEDUP_REMOVED lines=19> */
.L_x_10144:
[----:B------:R-:W2:Y:S01]  /*d490*/  LDG.E.U8 R2, desc[UR36][R2.64] ;  /* 0x0000002402027981 */ /* 0x000ea2000c1e1100 */
[----:B------:R-:W-:Y:S01]  /*d4a0*/  CS2R R14, SRZ ;  /* 0x00000000000e7805 */ /* 0x000fe2000001ff00 */
        /* <DEDUP_REMOVED lines=13> */
.L_x_10143:
[----:B------:R-:W2:Y:S01]  /*d580*/  LDG.E.U16 R0, desc[UR36][R2.64] ;  /* 0x0000002402007981 */ /* 0x000ea2000c1e1500 */
[----:B------:R-:W-:Y:S02]  /*d590*/  CS2R R14, SRZ ;  /* 0x00000000000e7805 */ /* 0x000fe4000001ff00 */
[----:B--2---:R-:W-:-:S05]  /*d5a0*/  SHF.L.U32 R0, R0, 0x10, RZ ;  /* 0x0000001000007819 */ /* 0x004fca00000006ff */
[----:B------:R-:W-:-:S04]  /*d5b0*/  FMUL.FTZ R0, R0, 1 ;  /* 0x3f80000000007820 */ /* 0x000fc80000410000 */
[----:B------:R0:W1:Y:S01]  /*d5c0*/  F2F.F64.F32 R12, R0 ;  /* 0x00000000000c7310 */ /* 0x0000620000201800 */
[----:B------:R-:W-:Y:S05]  /*d5d0*/  BRA `(.L_x_10133) ;  /* 0x0000000400cc7947 */ /* 0x000fea0003800000 */
.L_x_10140:
        /* <DEDUP_REMOVED lines=12> */
.L_x_10147:
        /* <DEDUP_REMOVED lines=22> */
.L_x_10149:
[----:B------:R-:W-:Y:S05]  /*d800*/  BSYNC.RECONVERGENT B0 ;  /* 0x0000000000007941 */ /* 0x000fea0003800200 */
.L_x_10148:
[----:B------:R-:W-:Y:S01]  /*d810*/  IMAD.SHL.U32 R0, R0, 0x100000, RZ ;  /* 0x0010000000007824 */ /* 0x000fe200078e00ff */
[----:B------:R-:W-:-:S04]  /*d820*/  LEA R2, R2, 0x3b800000, 0x17 ;  /* 0x3b80000002027811 */ /* 0x000fc800078eb8ff */
[----:B------:R-:W-:-:S05]  /*d830*/  LOP3.LUT R0, R2, R0, R7, 0xfe, !PT ;  /* 0x0000000002007212 */ /* 0x000fca00078efe07 */
[----:B------:R-:W-:-:S04]  /*d840*/  FMUL.FTZ R0, R0, 1 ;  /* 0x3f80000000007820 */ /* 0x000fc80000410000 */
[----:B------:R0:W1:Y:S01]  /*d850*/  F2F.F64.F32 R12, R0 ;  /* 0x00000000000c7310 */ /* 0x0000620000201800 */
[----:B------:R-:W-:Y:S05]  /*d860*/  BRA `(.L_x_10133) ;  /* 0x0000000400287947 */ /* 0x000fea0003800000 */
.L_x_10146:
        /* <DEDUP_REMOVED lines=22> */
.L_x_10151:
[----:B------:R-:W-:Y:S05]  /*d9d0*/  BSYNC.RECONVERGENT B0 ;  /* 0x0000000000007941 */ /* 0x000fea0003800200 */
.L_x_10150:
[----:B------:R-:W-:Y:S01]  /*d9e0*/  IMAD.SHL.U32 R0, R0, 0x200000, RZ ;  /* 0x0020000000007824 */ /* 0x000fe200078e00ff */
[----:B------:R-:W-:-:S04]  /*d9f0*/  LEA R2, R2, 0x37800000, 0x17 ;  /* 0x3780000002027811 */ /* 0x000fc800078eb8ff */
[----:B------:R-:W-:-:S05]  /*da00*/  LOP3.LUT R0, R2, R0, R7, 0xfe, !PT ;  /* 0x0000000002007212 */ /* 0x000fca00078efe07 */
[----:B------:R-:W-:-:S04]  /*da10*/  FMUL.FTZ R0, R0, 1 ;  /* 0x3f80000000007820 */ /* 0x000fc80000410000 */
[----:B------:R0:W1:Y:S01]  /*da20*/  F2F.F64.F32 R12, R0 ;  /* 0x00000000000c7310 */ /* 0x0000620000201800 */
[----:B------:R-:W-:Y:S05]  /*da30*/  BRA `(.L_x_10133) ;  /* 0x0000000000b47947 */ /* 0x000fea0003800000 */
.L_x_10145:
        /* <DEDUP_REMOVED lines=19> */
.L_x_10132:
        /* <DEDUP_REMOVED lines=16> */
.L_x_10154:
[----:B------:R-:W-:Y:S02]  /*dc70*/  CS2R R14, SRZ ;  /* 0x00000000000e7805 */ /* 0x000fe4000001ff00 */
[----:B------:R-:W-:Y:S01]  /*dc80*/  CS2R R12, SRZ ;  /* 0x00000000000c7805 */ /* 0x000fe2000001ff00 */
[----:B------:R-:W-:Y:S06]  /*dc90*/  BRA `(.L_x_10133) ;  /* 0x00000000001c7947 */ /* 0x000fec0003800000 */
.L_x_10153:
[----:B------:R-:W2:Y:S01]  /*dca0*/  LDG.E.64 R12, desc[UR36][R2.64] ;  /* 0x00000024020c7981 */ /* 0x000ea2000c1e1b00 */
[----:B------:R-:W-:Y:S01]  /*dcb0*/  CS2R R14, SRZ ;  /* 0x00000000000e7805 */ /* 0x000fe2000001ff00 */
[----:B--2---:R-:W0:Y:S01]  /*dcc0*/  I2F.F64.U64 R12, R12 ;  /* 0x0000000c000c7312 */ /* 0x004e220000301800 */
[----:B------:R-:W-:Y:S05]  /*dcd0*/  BRA `(.L_x_10133) ;  /* 0x00000000000c7947 */ /* 0x000fea0003800000 */
.L_x_10152:
[----:B------:R-:W2:Y:S01]  /*dce0*/  LDG.E R2, desc[UR36][R2.64] ;  /* 0x0000002402027981 */ /* 0x000ea2000c1e1900 */
[----:B------:R-:W-:Y:S01]  /*dcf0*/  CS2R R14, SRZ ;  /* 0x00000000000e7805 */ /* 0x000fe2000001ff00 */
[----:B--2---:R0:W1:Y:S06]  /*dd00*/  I2F.F64.U32 R12, R2 ;  /* 0x00000002000c7312 */ /* 0x00406c0000201800 */
.L_x_10133:
[----:B------:R-:W-:Y:S05]  /*dd10*/  BSYNC.RECONVERGENT B6 ;  /* 0x0000000000067941 */ /* 0x000fea0003800200 */
.L_x_10127:
[----:B01---5:R-:W-:Y:S01]  /*dd20*/  DSETP.NAN.AND P0, PT, R14, R14, PT ;  /* 0x0000000e0e00722a */ /* 0x023fe20003f08000 */
[----:B------:R-:W-:Y:S01]  /*dd30*/  BSSY.RECONVERGENT B1, `(.L_x_10155) ;  /* 0x000008b000017945 */ /* 0x000fe20003800200 */
[----:B------:R-:W-:Y:S01]  /*dd40*/  IMAD.MOV.U32 R20, RZ, RZ, 0x0 ;  /* 0x00000000ff147424 */ /* 0x000fe200078e00ff */
[----:B------:R-:W-:Y:S01]  /*dd50*/  MOV R22, 0x0 ;  /* 0x0000000000167802 */ /* 0x000fe20000000f00 */
[----:B------:R-:W-:Y:S02]  /*dd60*/  IMAD.MOV.U32 R21, RZ, RZ, 0x7ff80000 ;  /* 0x7ff80000ff157424 */ /* 0x000fe400078e00ff */
[----:B--2-4-:R-:W-:Y:S01]  /*dd70*/  DSETP.NAN.OR P0, PT, R12, R12, P0 ;  /* 0x0000000c0c00722a */ /* 0x014fe20000708400 */
        /* <DEDUP_REMOVED lines=38> */
.L_x_10160:
[----:B------:R-:W-:Y:S05]  /*dfe0*/  BSYNC.RECONVERGENT B2 ;  /* 0x0000000000027941 */ /* 0x000fea0003800200 */
.L_x_10159:
        /* <DEDUP_REMOVED lines=19> */
.L_x_10162:
[----:B------:R-:W-:Y:S05]  /*e120*/  BSYNC.RECONVERGENT B2 ;  /* 0x0000000000027941 */ /* 0x000fea0003800200 */
.L_x_10161:
[----:B------:R-:W-:Y:S02]  /*e130*/  DFMA R20, RZ, R2, 1 ;  /* 0x3ff00000ff14742b */ /* 0x000fe40000000002 */
[----:B------:R-:W-:-:S06]  /*e140*/  DADD R2, RZ, -R2 ;  /* 0x00000000ff027229 */ /* 0x000fcc0000000802 */
[-C--:B------:R-:W-:Y:S02]  /*e150*/  DMUL R20, R20, R6.reuse ;  /* 0x0000000614147228 */ /* 0x080fe40000000000 */
[----:B------:R-:W-:Y:S01]  /*e160*/  DMUL R22, R2, R6 ;  /* 0x0000000602167228 */ /* 0x000fe20000000000 */
[----:B------:R-:W-:Y:S10]  /*e170*/  BRA `(.L_x_10156) ;  /* 0x0000000400187947 */ /* 0x000ff40003800000 */
.L_x_10158:
[----:B------:R-:W3:Y:S01]  /*e180*/  MUFU.RCP64H R3, R7 ;  /* 0x0000000700037308 */ /* 0x000ee20000001800 */
[----:B------:R-:W-:Y:S01]  /*e190*/  IADD3 R2, PT, PT, R7, 0x300402, RZ ;  /* 0x0030040207027810 */ /* 0x000fe20007ffe0ff */
[----:B------:R-:W-:Y:S03]  /*e1a0*/  BSSY.RECONVERGENT B2, `(.L_x_10163) ;  /* 0x000000e000027945 */ /* 0x000fe60003800200 */
[----:B------:R-:W-:Y:S02]  /*e1b0*/  FSETP.GEU.AND P0, PT, |R2|, 5.8789094863358348022e-39, PT ;  /* 0x004004020200780b */ /* 0x000fe40003f0e200 */
        /* <DEDUP_REMOVED lines=12> */
.L_x_10164:
[----:B------:R-:W-:Y:S05]  /*e280*/  BSYNC.RECONVERGENT B2 ;  /* 0x0000000000027941 */ /* 0x000fea0003800200 */
.L_x_10163:
[----:B------:R-:W-:Y:S01]  /*e290*/  DADD R8, -RZ, |R14| ;  /* 0x00000000ff087229 */ /* 0x000fe2000000050e */
[----:B------:R-:W-:Y:S02]  /*e2a0*/  CS2R R6, SRZ ;  /* 0x0000000000067805 */ /* 0x000fe4000001ff00 */
[----:B------:R-:W-:-:S08]  /*e2b0*/  MOV R0, 0xe2d0 ;  /* 0x0000e2d000007802 */ /* 0x000fd00000000f00 */
[----:B------:R-:W-:Y:S05]  /*e2c0*/  CALL.REL.NOINC `($__internal_8_$__cuda_sm20_div_rn_f64_full) ;  /* 0x0000001400ac7944 */ /* 0x000fea0003c00000 */
[----:B------:R-:W-:Y:S05]  /*e2d0*/  BRA `(.L_x_10156) ;  /* 0x0000000000c07947 */ /* 0x000fea0003800000 */
.L_x_10157:
        /* <DEDUP_REMOVED lines=23> */
.L_x_10166:
[----:B------:R-:W-:Y:S05]  /*e450*/  BSYNC.RECONVERGENT B2 ;  /* 0x0000000000027941 */ /* 0x000fea0003800200 */
.L_x_10165:
        /* <DEDUP_REMOVED lines=19> */
.L_x_10168:
[----:B------:R-:W-:Y:S05]  /*e590*/  BSYNC.RECONVERGENT B2 ;  /* 0x0000000000027941 */ /* 0x000fea0003800200 */
.L_x_10167:
[----:B------:R-:W-:Y:S02]  /*e5a0*/  DADD R20, RZ, R2 ;  /* 0x00000000ff147229 */ /* 0x000fe40000000002 */
[----:B------:R-:W-:-:S06]  /*e5b0*/  DFMA R2, RZ, R2, -1 ;  /* 0xbff00000ff02742b */ /* 0x000fcc0000000002 */
[-C--:B------:R-:W-:Y:S02]  /*e5c0*/  DMUL R20, R20, R6.reuse ;  /* 0x0000000614147228 */ /* 0x080fe40000000000 */
[----:B------:R-:W-:-:S11]  /*e5d0*/  DMUL R22, R2, R6 ;  /* 0x0000000602167228 */ /* 0x000fd60000000000 */
.L_x_10156:
[----:B------:R-:W-:Y:S05]  /*e5e0*/  BSYNC.RECONVERGENT B1 ;  /* 0x0000000000017941 */ /* 0x000fea0003800200 */
.L_x_10155:
        /* <DEDUP_REMOVED lines=14> */
.L_x_10172:
[----:B------:R-:W0:Y:S02]  /*e6d0*/  F2I.S64.F64.TRUNC R20, R20 ;  /* 0x0000001400147311 */ /* 0x000e24000030d900 */
[----:B0-----:R-:W-:-:S05]  /*e6e0*/  IMAD.MOV.U32 R3, RZ, RZ, R20 ;  /* 0x000000ffff037224 */ /* 0x001fca00078e0014 */
[----:B------:R-:W-:Y:S01]  /*e6f0*/  STG.E.U8 desc[UR36][R16.64], R3 ;  /* 0x0000000310007986 */ /* 0x000fe2000c101124 */
[----:B------:R-:W-:Y:S05]  /*e700*/  EXIT ;  /* 0x000000000000794d */ /* 0x000fea0003800000 */
.L_x_10171:
        /* <DEDUP_REMOVED lines=9> */
.L_x_10175:
[----:B------:R-:W0:Y:S02]  /*e7a0*/  F2I.F64.TRUNC R21, R20 ;  /* 0x0000001400157311 */ /* 0x000e24000030d100 */
[----:B0-----:R-:W-:Y:S01]  /*e7b0*/  STG.E desc[UR36][R16.64], R21 ;  /* 0x0000001510007986 */ /* 0x001fe2000c101924 */
[----:B------:R-:W-:Y:S05]  /*e7c0*/  EXIT ;  /* 0x000000000000794d */ /* 0x000fea0003800000 */
.L_x_10174:
[----:B------:R-:W0:Y:S02]  /*e7d0*/  F2I.F64.TRUNC R21, R20 ;  /* 0x0000001400157311 */ /* 0x000e24000030d100 */
[----:B0-----:R-:W-:Y:S01]  /*e7e0*/  STG.E.U16 desc[UR36][R16.64], R21 ;  /* 0x0000001510007986 */ /* 0x001fe2000c101524 */
[----:B------:R-:W-:Y:S05]  /*e7f0*/  EXIT ;  /* 0x000000000000794d */ /* 0x000fea0003800000 */
.L_x_10170:
        /* <DEDUP_REMOVED lines=13> */
.L_x_10177:
[----:B------:R-:W-:Y:S01]  /*e8d0*/  UMOV UR4, 0xf0000000 ;  /* 0xf000000000047882 */ /* 0x000fe20000000000 */
[----:B------:R-:W-:Y:S01]  /*e8e0*/  UMOV UR5, 0x380fffff ;  /* 0x380fffff00057882 */ /* 0x000fe20000000000 */
[----:B---3--:R-:W0:Y:S01]  /*e8f0*/  F2F.F32.F64 R0, R20 ;  /* 0x0000001400007310 */ /* 0x008e220000301000 */
[----:B------:R-:W-:-:S14]  /*e900*/  DSETP.GEU.AND P0, PT, |R20|, UR4, PT ;  /* 0x0000000414007e2a */ /* 0x000fdc000bf0e200 */
[----:B0-----:R-:W-:-:S05]  /*e910*/  @!P0 FMUL R0, R0, 1.175494350822287508e-38 ;  /* 0x0080000000008820 */ /* 0x001fca0000400000 */
[----:B------:R-:W-:-:S05]  /*e920*/  F2FP.F16.F32.PACK_AB R0, RZ, R0 ;  /* 0x00000000ff00723e */ /* 0x000fca00000000ff */
[----:B------:R-:W-:Y:S01]  /*e930*/  STG.E.U16 desc[UR36][R16.64], R0 ;  /* 0x0000000010007986 */ /* 0x000fe2000c101524 */
[----:B------:R-:W-:Y:S05]  /*e940*/  EXIT ;  /* 0x000000000000794d */ /* 0x000fea0003800000 */
.L_x_10176:
        /* <DEDUP_REMOVED lines=14> */
[----:B------:R-:W-:Y:S01]  /*ea30*/  STG.E.64 desc[UR36][R16.64], R2 ;  /* 0x0000000210007986 */ /* 0x000fe2000c101b24 */
[----:B------:R-:W-:Y:S05]  /*ea40*/  EXIT ;  /* 0x000000000000794d */ /* 0x000fea0003800000 */
.L_x_10179:
        /* <DEDUP_REMOVED lines=9> */
[----:B------:R-:W-:Y:S01]  /*eae0*/  STG.E desc[UR36][R16.64], R3 ;  /* 0x0000000310007986 */ /* 0x000fe2000c101924 */
[----:B------:R-:W-:Y:S05]  /*eaf0*/  EXIT ;  /* 0x000000000000794d */ /* 0x000fea0003800000 */
.L_x_10178:
[----:B------:R-:W-:Y:S01]  /*eb00*/  STG.E.64 desc[UR36][R16.64], R20 ;  /* 0x0000001410007986 */ /* 0x000fe2000c101b24 */
[----:B------:R-:W-:Y:S05]  /*eb10*/  EXIT ;  /* 0x000000000000794d */ /* 0x000fea0003800000 */
.L_x_10169:
        /* <DEDUP_REMOVED lines=13> */
.L_x_10183:
        /* <DEDUP_REMOVED lines=11> */
[----:B---3--:R-:W-:-:S04]  /*eca0*/  @P0 SHF.R.U32.HI R0, RZ, 0x14, R3 ;  /* 0x00000014ff000819 */ /* 0x008fc80000011603 */
        /* <DEDUP_REMOVED lines=9> */
.L_x_10186:
[----:B------:R-:W-:-:S04]  /*ed40*/  SHF.R.U32.HI R3, RZ, 0x18, R3 ;  /* 0x00000018ff037819 */ /* 0x000fc80000011603 */
[----:B------:R-:W-:-:S04]  /*ed50*/  LOP3.LUT R0, R0, 0x80, R3, 0xf8, !PT ;  /* 0x0000008000007812 */ /* 0x000fc800078ef803 */
[----:B------:R-:W-:-:S07]  /*ed60*/  PRMT R8, R0, 0x7610, R8 ;  /* 0x0000761000087816 */ /* 0x000fce0000000008 */
.L_x_10185:
[----:B------:R-:W-:Y:S05]  /*ed70*/  BSYNC.RECONVERGENT B0 ;  /* 0x0000000000007941 */ /* 0x000fea0003800200 */
.L_x_10184:
[----:B------:R-:W-:Y:S01]  /*ed80*/  STG.E.U8 desc[UR36][R16.64], R8 ;  /* 0x0000000810007986 */ /* 0x000fe2000c101124 */
[----:B------:R-:W-:Y:S05]  /*ed90*/  EXIT ;  /* 0x000000000000794d */ /* 0x000fea0003800000 */
.L_x_10182:
        /* <DEDUP_REMOVED lines=21> */
.L_x_10189:
[----:B------:R-:W-:-:S04]  /*eef0*/  SHF.R.U32.HI R3, RZ, 0x18, R3 ;  /* 0x00000018ff037819 */ /* 0x000fc80000011603 */
[----:B------:R-:W-:-:S04]  /*ef00*/  LOP3.LUT R0, R0, 0x80, R3, 0xf8, !PT ;  /* 0x0000008000007812 */ /* 0x000fc800078ef803 */
[----:B------:R-:W-:-:S07]  /*ef10*/  PRMT R8, R0, 0x7610, R8 ;  /* 0x0000761000087816 */ /* 0x000fce0000000008 */
.L_x_10188:
[----:B------:R-:W-:Y:S05]  /*ef20*/  BSYNC.RECONVERGENT B0 ;  /* 0x0000000000007941 */ /* 0x000fea0003800200 */
.L_x_10187:
[----:B------:R-:W-:Y:S01]  /*ef30*/  STG.E.U8 desc[UR36][R16.64], R8 ;  /* 0x0000000810007986 */ /* 0x000fe2000c101124 */
[----:B------:R-:W-:Y:S05]  /*ef40*/  EXIT ;  /* 0x000000000000794d */ /* 0x000fea0003800000 */
.L_x_10181:
        /* <DEDUP_REMOVED lines=26> */
.L_x_10191:
[----:B------:R-:W0:Y:S02]  /*f0f0*/  F2I.U64.F64.TRUNC R20, R20 ;  /* 0x0000001400147311 */ /* 0x000e24000030d800 */
[----:B0-----:R-:W-:Y:S01]  /*f100*/  STG.E.64 desc[UR36][R16.64], R20 ;  /* 0x0000001410007986 */ /* 0x001fe2000c101b24 */
[----:B------:R-:W-:Y:S05]  /*f110*/  EXIT ;  /* 0x000000000000794d */ /* 0x000fea0003800000 */
.L_x_10190:
[----:B------:R-:W0:Y:S02]  /*f120*/  F2I.U32.F64.TRUNC R21, R20 ;  /* 0x0000001400157311 */ /* 0x000e24000030d000 */
[----:B0-----:R-:W-:Y:S01]  /*f130*/  STG.E desc[UR36][R16.64], R21 ;  /* 0x0000001510007986 */ /* 0x001fe2000c101924 */
[----:B------:R-:W-:Y:S05]  /*f140*/  EXIT ;  /* 0x000000000000794d */ /* 0x000fea0003800000 */
.L_x_10180:
        /* <DEDUP_REMOVED lines=9> */
[----:B------:R-:W-:Y:S01]  /*f1e0*/  STG.E.U8 desc[UR36][R16.64], R3 ;  /* 0x0000000310007986 */ /* 0x000fe2000c101124 */
[----:B------:R-:W-:Y:S05]  /*f1f0*/  EXIT ;  /* 0x000000000000794d */ /* 0x000fea0003800000 */
.L_x_10193:
[----:B------:R-:W-:Y:S01]  /*f200*/  STG.E.128 desc[UR36][R16.64], R20 ;  /* 0x0000001410007986 */ /* 0x000fe2000c101d24 */
[----:B------:R-:W-:Y:S05]  /*f210*/  EXIT ;  /* 0x000000000000794d */ /* 0x000fea0003800000 */
.L_x_10192:
[----:B------:R-:W-:-:S09]  /*f220*/  UISETP.NE.AND UP0, UPT, UR4, 0xf, UPT ;  /* 0x0000000f0400788c */ /* 0x000fd2000bf05270 */
[----:B------:R-:W-:Y:S05]  /*f230*/  BRA.U !UP0, `(.L_x_10194) ;  /* 0x0000000508087547 */ /* 0x000fea000b800000 */
[----:B------:R-:W-:-:S09]  /*f240*/  UISETP.NE.AND UP0, UPT, UR4, 0x17, UPT ;  /* 0x000000170400788c */ /* 0x000fd2000bf05270 */
[----:B------:R-:W-:Y:S05]  /*f250*/  BRA.U !UP0, `(.L_x_10195) ;  /* 0x0000000108a07547 */ /* 0x000fea000b800000 */
[----:B------:R-:W-:-:S09]  /*f260*/  UISETP.NE.AND UP0, UPT, UR4, 0x18, UPT ;  /* 0x000000180400788c */ /* 0x000fd2000bf05270 */
[----:B------:R-:W-:Y:S05]  /*f270*/  BRA.U !UP0, `(.L_x_10196) ;  /* 0x0000000108447547 */ /* 0x000fea000b800000 */
.L_x_10173:
[----:B---3--:R-:W-:Y:S01]  /*f280*/  MOV R0, 0x0 ;  /* 0x0000000000007802 */ /* 0x008fe20000000f00 */
        /* <DEDUP_REMOVED lines=15> */
.L_x_10197:
[----:B------:R-:W-:Y:S05]  /*f380*/  EXIT ;  /* 0x000000000000794d */ /* 0x000fea0003800000 */
.L_x_10196:
[----:B------:R-:W-:Y:S01]  /*f390*/  UMOV UR4, 0xf0000000 ;  /* 0xf000000000047882 */ /* 0x000fe20000000000 */
[----:B------:R-:W-:Y:S01]  /*f3a0*/  UMOV UR5, 0x380fffff ;  /* 0x380fffff00057882 */ /* 0x000fe20000000000 */
[----:B------:R-:W0:Y:S01]  /*f3b0*/  F2F.F32.F64 R5, R20 ;  /* 0x0000001400057310 */ /* 0x000e220000301000 */
[----:B------:R-:W-:Y:S01]  /*f3c0*/  DSETP.GEU.AND P0, PT, |R20|, UR4, PT ;  /* 0x0000000414007e2a */ /* 0x000fe2000bf0e200 */
[----:B------:R-:W-:Y:S01]  /*f3d0*/  BSSY.RECONVERGENT B0, `(.L_x_10198) ;  /* 0x000000d000007945 */ /* 0x000fe20003800200 */
[----:B---3--:R-:W-:-:S12]  /*f3e0*/  MOV R0, 0x7f ;  /* 0x0000007f00007802 */ /* 0x008fd80000000f00 */
        /* <DEDUP_REMOVED lines=11> */
.L_x_10199:
[----:B------:R-:W-:Y:S05]  /*f4a0*/  BSYNC.RECONVERGENT B0 ;  /* 0x0000000000007941 */ /* 0x000fea0003800200 */
.L_x_10198:
[----:B------:R-:W-:-:S05]  /*f4b0*/  LOP3.LUT R3, R0, 0x80, R3, 0xf8, !PT ;  /* 0x0000008000037812 */ /* 0x000fca00078ef803 */
[----:B------:R-:W-:Y:S01]  /*f4c0*/  STG.E.U8 desc[UR36][R16.64], R3 ;  /* 0x0000000310007986 */ /* 0x000fe2000c101124 */
[----:B------:R-:W-:Y:S05]  /*f4d0*/  EXIT ;  /* 0x000000000000794d */ /* 0x000fea0003800000 */
.L_x_10195:
        /* <DEDUP_REMOVED lines=13> */
[----:B------:R-:W-:Y:S01]  /*f5b0*/  @P0 SHF.R.U32.HI R0, RZ, 0x15, R0 ;  /* 0x00000015ff000819 */ /* 0x000fe20000011600 */
[----:B------:R-:W-:Y:S01]  /*f5c0*/  @!P0 FADD.FTZ R0, R2, 128 ;  /* 0x4300000002008421 */ /* 0x000fe20000010000 */
[----:B------:R-:W-:Y:S06]  /*f5d0*/  BRA `(.L_x_10202) ;  /* 0x00000000000c7947 */ /* 0x000fec0003800000 */
.L_x_10201:
[----:B---3--:R-:W-:Y:S01]  /*f5e0*/  IMAD.MOV.U32 R0, RZ, RZ, 0x7f ;  /* 0x0000007fff007424 */ /* 0x008fe200078e00ff */
[----:B------:R-:W-:-:S04]  /*f5f0*/  ISETP.GT.U32.AND P0, PT, R2, 0x7f800000, PT ;  /* 0x7f8000000200780c */ /* 0x000fc80003f04070 */
[----:B------:R-:W-:-:S09]  /*f600*/  SEL R0, R0, 0x7c, P0 ;  /* 0x0000007c00007807 */ /* 0x000fd20000000000 */
.L_x_10202:
[----:B------:R-:W-:Y:S05]  /*f610*/  BSYNC.RECONVERGENT B0 ;  /* 0x0000000000007941 */ /* 0x000fea0003800200 */
.L_x_10200:
[----:B------:R-:W-:-:S04]  /*f620*/  SHF.R.U32.HI R3, RZ, 0x18, R3 ;  /* 0x00000018ff037819 */ /* 0x000fc80000011603 */
[----:B------:R-:W-:-:S05]  /*f630*/  LOP3.LUT R3, R0, 0x80, R3, 0xf8, !PT ;  /* 0x0000008000037812 */ /* 0x000fca00078ef803 */
[----:B------:R-:W-:Y:S01]  /*f640*/  STG.E.U8 desc[UR36][R16.64], R3 ;  /* 0x0000000310007986 */ /* 0x000fe2000c101124 */
[----:B------:R-:W-:Y:S05]  /*f650*/  EXIT ;  /* 0x000000000000794d */ /* 0x000fea0003800000 */
.L_x_10194:
[----:B------:R-:W-:Y:S01]  /*f660*/  UMOV UR4, 0xf0000000 ;  /* 0xf000000000047882 */ /* 0x000fe20000000000 */
[----:B------:R-:W-:Y:S01]  /*f670*/  UMOV UR5, 0x380fffff ;  /* 0x380fffff00057882 */ /* 0x000fe20000000000 */
[----:B---3--:R-:W0:Y:S01]  /*f680*/  F2F.F32.F64 R0, R20 ;  /* 0x0000001400007310 */ /* 0x008e220000301000 */
[----:B------:R-:W-:-:S14]  /*f690*/  DSETP.GEU.AND P0, PT, |R20|, UR4, PT ;  /* 0x0000000414007e2a */ /* 0x000fdc000bf0e200 */
[----:B0-----:R-:W-:-:S05]  /*f6a0*/  @!P0 FMUL R0, R0, 1.175494350822287508e-38 ;  /* 0x0080000000008820 */ /* 0x001fca0000400000 */
[----:B------:R-:W-:-:S05]  /*f6b0*/  F2FP.BF16.F32.PACK_AB R0, RZ, R0 ;  /* 0x00000000ff00723e */ /* 0x000fca00000010ff */
[----:B------:R-:W-:Y:S01]  /*f6c0*/  STG.E.U16 desc[UR36][R16.64], R0 ;  /* 0x0000000010007986 */ /* 0x000fe2000c101524 */
[----:B------:R-:W-:Y:S05]  /*f6d0*/  EXIT ;  /* 0x000000000000794d */ /* 0x000fea0003800000 */
        .weak           $__internal_7_$__cuda_sm20_dblrcp_rn_slowpath_v3
        .type           $__internal_7_$__cuda_sm20_dblrcp_rn_slowpath_v3,@function
        .size           $__internal_7_$__cuda_sm20_dblrcp_rn_slowpath_v3,($__internal_8_$__cuda_sm20_div_rn_f64_full - $__internal_7_$__cuda_sm20_dblrcp_rn_slowpath_v3)
$__internal_7_$__cuda_sm20_dblrcp_rn_slowpath_v3:
[----:B------:R-:W-:Y:S01]  /*f6e0*/  DSETP.GTU.AND P0, PT, |R4|, +INF , PT ;  /* 0x7ff000000400742a */ /* 0x000fe20003f0c200 */
[----:B------:R-:W-:-:S13]  /*f6f0*/  BSSY.RECONVERGENT B0, `(.L_x_10203) ;  /* 0x0000024000007945 */ /* 0x000fda0003800200 */
[----:B------:R-:W-:Y:S05]  /*f700*/  @P0 BRA `(.L_x_10204) ;  /* 0x0000000000800947 */ /* 0x000fea0003800000 */
[----:B------:R-:W-:-:S05]  /*f710*/  LOP3.LUT R10, R5, 0x7fffffff, RZ, 0xc0, !PT ;  /* 0x7fffffff050a7812 */ /* 0x000fca00078ec0ff */
[----:B------:R-:W-:-:S05]  /*f720*/  VIADD R7, R10, 0xffffffff ;  /* 0xffffffff0a077836 */ /* 0x000fca0000000000 */
[----:B------:R-:W-:-:S13]  /*f730*/  ISETP.GE.U32.AND P0, PT, R7, 0x7fefffff, PT ;  /* 0x7fefffff0700780c */ /* 0x000fda0003f06070 */
[----:B------:R-:W-:Y:S02]  /*f740*/  @P0 LOP3.LUT R9, R5, 0x7ff00000, RZ, 0x3c, !PT ;  /* 0x7ff0000005090812 */ /* 0x000fe400078e3cff */
[----:B------:R-:W-:Y:S01]  /*f750*/  @P0 MOV R8, RZ ;  /* 0x000000ff00080202 */ /* 0x000fe20000000f00 */
[----:B------:R-:W-:Y:S06]  /*f760*/  @P0 BRA `(.L_x_10205) ;  /* 0x0000000000700947 */ /* 0x000fec0003800000 */
[----:B------:R-:W-:-:S13]  /*f770*/  ISETP.GE.U32.AND P0, PT, R10, 0x1000001, PT ;  /* 0x010000010a00780c */ /* 0x000fda0003f06070 */
[----:B------:R-:W-:Y:S05]  /*f780*/  @!P0 BRA `(.L_x_10206) ;  /* 0x0000000000388947 */ /* 0x000fea0003800000 */
[----:B------:R-:W-:Y:S01]  /*f790*/  VIADD R9, R5, 0xc0200000 ;  /* 0xc020000005097836 */ /* 0x000fe20000000000 */
[----:B------:R-:W-:Y:S01]  /*f7a0*/  MOV R10, R0 ;  /* 0x00000000000a7202 */ /* 0x000fe20000000f00 */
[----:B------:R-:W-:Y:S02]  /*f7b0*/  IMAD.MOV.U32 R8, RZ, RZ, R4 ;  /* 0x000000ffff087224 */ /* 0x000fe400078e0004 */
[----:B------:R-:W0:Y:S04]  /*f7c0*/  MUFU.RCP64H R11, R9 ;  /* 0x00000009000b7308 */ /* 0x000e280000001800 */
[----:B0-----:R-:W-:-:S08]  /*f7d0*/  DFMA R12, -R8, R10, 1 ;  /* 0x3ff00000080c742b */ /* 0x001fd0000000010a */
[----:B------:R-:W-:-:S08]  /*f7e0*/  DFMA R12, R12, R12, R12 ;  /* 0x0000000c0c0c722b */ /* 0x000fd0000000000c */
[----:B------:R-:W-:-:S08]  /*f7f0*/  DFMA R12, R10, R12, R10 ;  /* 0x0000000c0a0c722b */ /* 0x000fd0000000000a */
[----:B------:R-:W-:-:S08]  /*f800*/  DFMA R10, -R8, R12, 1 ;  /* 0x3ff00000080a742b */ /* 0x000fd0000000010c */
[----:B------:R-:W-:-:S08]  /*f810*/  DFMA R10, R12, R10, R12 ;  /* 0x0000000a0c0a722b */ /* 0x000fd0000000000c */
[----:B------:R-:W-:-:S08]  /*f820*/  DMUL R10, R10, 2.2250738585072013831e-308 ;  /* 0x001000000a0a7828 */ /* 0x000fd00000000000 */
[----:B------:R-:W-:-:S08]  /*f830*/  DFMA R4, -R4, R10, 1 ;  /* 0x3ff000000404742b */ /* 0x000fd0000000010a */
[----:B------:R-:W-:-:S08]  /*f840*/  DFMA R4, R4, R4, R4 ;  /* 0x000000040404722b */ /* 0x000fd00000000004 */
[----:B------:R-:W-:Y:S01]  /*f850*/  DFMA R8, R10, R4, R10 ;  /* 0x000000040a08722b */ /* 0x000fe2000000000a */
[----:B------:R-:W-:Y:S10]  /*f860*/  BRA `(.L_x_10205) ;  /* 0x0000000000307947 */ /* 0x000ff40003800000 */
.L_x_10206:
[----:B------:R-:W-:Y:S01]  /*f870*/  DMUL R4, R4, 8.11296384146066816958e+31 ;  /* 0x4690000004047828 */ /* 0x000fe20000000000 */
[----:B------:R-:W-:-:S05]  /*f880*/  IMAD.MOV.U32 R8, RZ, RZ, R0 ;  /* 0x000000ffff087224 */ /* 0x000fca00078e0000 */
[----:B------:R-:W0:Y:S02]  /*f890*/  MUFU.RCP64H R9, R5 ;  /* 0x0000000500097308 */ /* 0x000e240000001800 */
[----:B0-----:R-:W-:-:S08]  /*f8a0*/  DFMA R10, -R4, R8, 1 ;  /* 0x3ff00000040a742b */ /* 0x001fd00000000108 */
[----:B------:R-:W-:-:S08]  /*f8b0*/  DFMA R10, R10, R10, R10 ;  /* 0x0000000a0a0a722b */ /* 0x000fd0000000000a */
[----:B------:R-:W-:-:S08]  /*f8c0*/  DFMA R10, R8, R10, R8 ;  /* 0x0000000a080a722b */ /* 0x000fd00000000008 */
[----:B------:R-:W-:-:S08]  /*f8d0*/  DFMA R8, -R4, R10, 1 ;  /* 0x3ff000000408742b */ /* 0x000fd0000000010a */
[----:B------:R-:W-:-:S08]  /*f8e0*/  DFMA R8, R10, R8, R10 ;  /* 0x000000080a08722b */ /* 0x000fd0000000000a */
[----:B------:R-:W-:Y:S01]  /*f8f0*/  DMUL R8, R8, 8.11296384146066816958e+31 ;  /* 0x4690000008087828 */ /* 0x000fe20000000000 */
[----:B------:R-:W-:Y:S10]  /*f900*/  BRA `(.L_x_10205) ;  /* 0x0000000000087947 */ /* 0x000ff40003800000 */
.L_x_10204:
[----:B------:R-:W-:Y:S01]  /*f910*/  LOP3.LUT R9, R5, 0x80000, RZ, 0xfc, !PT ;  /* 0x0008000005097812 */ /* 0x000fe200078efcff */
[----:B------:R-:W-:-:S07]  /*f920*/  IMAD.MOV.U32 R8, RZ, RZ, R4 ;  /* 0x000000ffff087224 */ /* 0x000fce00078e0004 */
.L_x_10205:
[----:B------:R-:W-:Y:S05]  /*f930*/  BSYNC.RECONVERGENT B0 ;  /* 0x0000000000007941 */ /* 0x000fea0003800200 */
.L_x_10203:
[----:B------:R-:W-:Y:S01]  /*f940*/  IMAD.MOV.U32 R7, RZ, RZ, 0x0 ;  /* 0x00000000ff077424 */ /* 0x000fe200078e00ff */
[----:B------:R-:W-:Y:S01]  /*f950*/  MOV R20, R8 ;  /* 0x0000000800147202 */ /* 0x000fe20000000f00 */
[----:B------:R-:W-:Y:S02]  /*f960*/  IMAD.MOV.U32 R21, RZ, RZ, R9 ;  /* 0x000000ffff157224 */ /* 0x000fe400078e0009 */
[----:B------:R-:W-:Y:S05]  /*f970*/  RET.REL.NODEC R6 `(_ZN2at6native18elementwise_kernelILi128ELi4EZNS0_15gpu_kernel_implIZZZNS0_22reciprocal_kernel_cudaERNS_18TensorIteratorBaseEENKUlvE_clEvENKUlvE1_clEvEUlN3c107complexIdEEE_EEvS4_RKT_EUliE_EEviT1_) ;  /* 0xffffff0406a07950 */ /* 0x000fea0003c3ffff */
        .weak           $__internal_8_$__cuda_sm20_div_rn_f64_full
        .type           $__internal_8_$__cuda_sm20_div_rn_f64_full,@function
        .size           $__internal_8_$__cuda_sm20_div_rn_f64_full,(.L_x_19799 - $__internal_8_$__cuda_sm20_div_rn_f64_full)
$__internal_8_$__cuda_sm20_div_rn_f64_full:
[C---:B------:R-:W-:Y:S01]  /*f980*/  FSETP.GEU.AND P0, PT, |R9|.reuse, 1.469367938527859385e-39, PT ;  /* 0x001000000900780b */ /* 0x040fe20003f0e200 */
[----:B------:R-:W-:Y:S01]  /*f990*/  IMAD.MOV.U32 R4, RZ, RZ, 0x1 ;  /* 0x00000001ff047424 */ /* 0x000fe200078e00ff */
[----:B------:R-:W-:Y:S01]  /*f9a0*/  LOP3.LUT R26, R9, 0x800fffff, RZ, 0xc0, !PT ;  /* 0x800fffff091a7812 */ /* 0x000fe200078ec0ff */
[----:B------:R-:W-:Y:S01]  /*f9b0*/  BSSY.RECONVERGENT B0, `(.L_x_10207) ;  /* 0x0000054000007945 */ /* 0x000fe20003800200 */
[C---:B------:R-:W-:Y:S02]  /*f9c0*/  FSETP.GEU.AND P2, PT, |R7|.reuse, 1.469367938527859385e-39, PT ;  /* 0x001000000700780b */ /* 0x040fe40003f4e200 */
[----:B------:R-:W-:Y:S02]  /*f9d0*/  LOP3.LUT R27, R26, 0x3ff00000, RZ, 0xfc, !PT ;  /* 0x3ff000001a1b7812 */ /* 0x000fe400078efcff */
[----:B------:R-:W-:Y:S02]  /*f9e0*/  MOV R26, R8 ;  /* 0x00000008001a7202 */ /* 0x000fe40000000f00 */
[----:B------:R-:W-:-:S02]  /*f9f0*/  LOP3.LUT R2, R7, 0x7ff00000, RZ, 0xc0, !PT ;  /* 0x7ff0000007027812 */ /* 0x000fc400078ec0ff */
[C---:B------:R-:W-:Y:S01]  /*fa00*/  LOP3.LUT R23, R9.reuse, 0x7ff00000, RZ, 0xc0, !PT ;  /* 0x7ff0000009177812 */ /* 0x040fe200078ec0ff */
[----:B------:R-:W-:Y:S02]  /*fa10*/  @!P0 DMUL R26, R8, 8.98846567431157953865e+307 ;  /* 0x7fe00000081a8828 */ /* 0x000fe40000000000 */
[----:B------:R-:W-:Y:S01]  /*fa20*/  IMAD.MOV.U32 R22, RZ, RZ, R2 ;  /* 0x000000ffff167224 */ /* 0x000fe200078e0002 */
[C---:B------:R-:W-:Y:S01]  /*fa30*/  ISETP.GE.U32.AND P1, PT, R2.reuse, R23, PT ;  /* 0x000000170200720c */ /* 0x040fe20003f26070 */
[----:B------:R-:W-:Y:S01]  /*fa40*/  @!P2 IMAD.MOV.U32 R24, RZ, RZ, RZ ;  /* 0x000000ffff18a224 */ /* 0x000fe200078e00ff */
[----:B------:R-:W-:Y:S01]  /*fa50*/  @!P2 LOP3.LUT R3, R9, 0x7ff00000, RZ, 0xc0, !PT ;  /* 0x7ff000000903a812 */ /* 0x000fe200078ec0ff */
[----:B------:R-:W0:Y:S03]  /*fa60*/  MUFU.RCP64H R5, R27 ;  /* 0x0000001b00057308 */ /* 0x000e260000001800 */
[----:B------:R-:W-:Y:S01]  /*fa70*/  @!P2 ISETP.GE.U32.AND P3, PT, R2, R3, PT ;  /* 0x000000030200a20c */ /* 0x000fe20003f66070 */
[----:B------:R-:W-:Y:S01]  /*fa80*/  IMAD.MOV.U32 R3, RZ, RZ, 0x1ca00000 ;  /* 0x1ca00000ff037424 */ /* 0x000fe200078e00ff */
[----:B------:R-:W-:-:S04]  /*fa90*/  @!P0 LOP3.LUT R23, R27, 0x7ff00000, RZ, 0xc0, !PT ;  /* 0x7ff000001b178812 */ /* 0x000fc800078ec0ff */
[----:B------:R-:W-:Y:S01]  /*faa0*/  @!P2 SEL R11, R3, 0x63400000, !P3 ;  /* 0x63400000030ba807 */ /* 0x000fe20005800000 */
[----:B0-----:R-:W-:-:S08]  /*fab0*/  DFMA R18, R4, -R26, 1 ;  /* 0x3ff000000412742b */ /* 0x001fd0000000081a */
[----:B------:R-:W-:-:S08]  /*fac0*/  DFMA R18, R18, R18, R18 ;  /* 0x000000121212722b */ /* 0x000fd00000000012 */
[----:B------:R-:W-:Y:S01]  /*fad0*/  DFMA R18, R4, R18, R4 ;  /* 0x000000120412722b */ /* 0x000fe20000000004 */
[--C-:B------:R-:W-:Y:S02]  /*fae0*/  @!P2 LOP3.LUT R4, R11, 0x80000000, R7.reuse, 0xf8, !PT ;  /* 0x800000000b04a812 */ /* 0x100fe400078ef807 */
[----:B------:R-:W-:Y:S02]  /*faf0*/  SEL R5, R3, 0x63400000, !P1 ;  /* 0x6340000003057807 */ /* 0x000fe40004800000 */
[----:B------:R-:W-:Y:S02]  /*fb00*/  @!P2 LOP3.LUT R25, R4, 0x100000, RZ, 0xfc, !PT ;  /* 0x001000000419a812 */ /* 0x000fe400078efcff */
[----:B------:R-:W-:Y:S01]  /*fb10*/  LOP3.LUT R5, R5, 0x800fffff, R7, 0xf8, !PT ;  /* 0x800fffff05057812 */ /* 0x000fe200078ef807 */
[----:B------:R-:W-:Y:S01]  /*fb20*/  DFMA R10, R18, -R26, 1 ;  /* 0x3ff00000120a742b */ /* 0x000fe2000000081a */
[----:B------:R-:W-:-:S06]  /*fb30*/  MOV R4, R6 ;  /* 0x0000000600047202 */ /* 0x000fcc0000000f00 */
[----:B------:R-:W-:Y:S02]  /*fb40*/  @!P2 DFMA R4, R4, 2, -R24 ;  /* 0x400000000404a82b */ /* 0x000fe40000000818 */
[----:B------:R-:W-:Y:S01]  /*fb50*/  DFMA R10, R18, R10, R18 ;  /* 0x0000000a120a722b */ /* 0x000fe20000000012 */
[----:B------:R-:W-:-:S07]  /*fb60*/  VIADD R25, R23, 0xffffffff ;  /* 0xffffffff17197836 */ /* 0x000fce0000000000 */
[----:B------:R-:W-:Y:S01]  /*fb70*/  @!P2 LOP3.LUT R22, R5, 0x7ff00000, RZ, 0xc0, !PT ;  /* 0x7ff000000516a812 */ /* 0x000fe200078ec0ff */
[----:B------:R-:W-:-:S03]  /*fb80*/  DMUL R18, R10, R4 ;  /* 0x000000040a127228 */ /* 0x000fc60000000000 */
[----:B------:R-:W-:-:S04]  /*fb90*/  IADD3 R24, PT, PT, R22, -0x1, RZ ;  /* 0xffffffff16187810 */ /* 0x000fc80007ffe0ff */
        /* <DEDUP_REMOVED lines=11> */
[----:B------:R-:W-:-:S03]  /*fc50*/  IMAD.MOV.U32 R6, RZ, RZ, RZ ;  /* 0x000000ffff067224 */ /* 0x000fc600078e00ff */
        /* <DEDUP_REMOVED lines=20> */
.L_x_10208:
        /* <DEDUP_REMOVED lines=12> */
[----:B------:R-:W-:Y:S01]  /*fe60*/  @!P0 MOV R2, RZ ;  /* 0x000000ff00028202 */ /* 0x000fe20000000f00 */
[----:B------:R-:W-:Y:S01]  /*fe70*/  @P0 IMAD.MOV.U32 R2, RZ, RZ, RZ ;  /* 0x000000ffff020224 */ /* 0x000fe200078e00ff */
[----:B------:R-:W-:Y:S01]  /*fe80*/  @P0 MOV R3, R4 ;  /* 0x0000000400030202 */ /* 0x000fe20000000f00 */
[----:B------:R-:W-:Y:S06]  /*fe90*/  BRA `(.L_x_10209) ;  /* 0x0000000000147947 */ /* 0x000fec0003800000 */
.L_x_10211:
[----:B------:R-:W-:Y:S01]  /*fea0*/  LOP3.LUT R3, R9, 0x80000, RZ, 0xfc, !PT ;  /* 0x0008000009037812 */ /* 0x000fe200078efcff */
[----:B------:R-:W-:Y:S01]  /*feb0*/  IMAD.MOV.U32 R2, RZ, RZ, R8 ;  /* 0x000000ffff027224 */ /* 0x000fe200078e0008 */
[----:B------:R-:W-:Y:S06]  /*fec0*/  BRA `(.L_x_10209) ;  /* 0x0000000000087947 */ /* 0x000fec0003800000 */
.L_x_10210:
[----:B------:R-:W-:Y:S02]  /*fed0*/  LOP3.LUT R3, R7, 0x80000, RZ, 0xfc, !PT ;  /* 0x0008000007037812 */ /* 0x000fe400078efcff */
[----:B------:R-:W-:-:S07]  /*fee0*/  MOV R2, R6 ;  /* 0x0000000600027202 */ /* 0x000fce0000000f00 */
.L_x_10209:
[----:B------:R-:W-:Y:S05]  /*fef0*/  BSYNC.RECONVERGENT B0 ;  /* 0x0000000000007941 */ /* 0x000fea0003800200 */
.L_x_10207:
[----:B------:R-:W-:Y:S01]  /*ff00*/  MOV R23, R3 ;  /* 0x0000000300177202 */ /* 0x000fe20000000f00 */
[----:B------:R-:W-:Y:S02]  /*ff10*/  HFMA2 R3, -RZ, RZ, 0, 0 ;  /* 0x00000000ff037431 */ /* 0x000fe400000001ff */
[----:B------:R-:W-:Y:S02]  /*ff20*/  IMAD.MOV.U32 R22, RZ, RZ, R2 ;  /* 0x000000ffff167224 */ /* 0x000fe400078e0002 */
[----:B------:R-:W-:-:S04]  /*ff30*/  IMAD.MOV.U32 R2, RZ, RZ, R0 ;  /* 0x000000ffff027224 */ /* 0x000fc800078e0000 */
[----:B------:R-:W-:Y:S05]  /*ff40*/  RET.REL.NODEC R2 `(_ZN2at6native18elementwise_kernelILi128ELi4EZNS0_15gpu_kernel_implIZZZNS0_22reciprocal_kernel_cudaERNS_18TensorIteratorBaseEENKUlvE_clEvENKUlvE1_clEvEUlN3c107complexIdEEE_EEvS4_RKT_EUliE_EEviT1_) ;  /* 0xffffff00022c7950 */ /* 0x000fea0003c3ffff */
.L_x_10212:
        /* <DEDUP_REMOVED lines=11> */
.L_x_19799:


//--------------------- .text._ZN2at6native27unrolled_elementwise_kernelIZZZNS0_22reciprocal_kernel_cudaERNS_18TensorIteratorBaseEENKUlvE_clEvENKUlvE1_clEvEUlN3c107complexIdEEE_St5arrayIPcLm2EELi4E23TrivialOffsetCalculatorILi1EjESE_NS0_6memory12LoadWithCastILi1EEENSF_13StoreWithCastILi1EEEEEviT_T0_T2_T3_T4_T5_ --------------------------
	.section	.text._ZN2at6native27unrolled_elementwise_kernelIZZZNS0_22reciprocal_kernel_cudaERNS_18TensorIteratorBaseEENKUlvE_clEvENKUlvE1_clEvEUlN3c107complexIdEEE_St5arrayIPcLm2EELi4E23TrivialOffsetCalculatorILi1EjESE_NS0_6memory12LoadWithCastILi1EEENSF_13StoreWithCastILi1EEEEEviT_T0_T2_T3_T4_T5_,"ax",@progbits
	.align	128
        .global         _ZN2at6native27unrolled_elementwise_kernelIZZZNS0_22reciprocal_kernel_cudaERNS_18TensorIteratorBaseEENKUlvE_clEvENKUlvE1_clEvEUlN3c107complexIdEEE_St5arrayIPcLm2EELi4E23TrivialOffsetCalculatorILi1EjESE_NS0_6memory12LoadWithCastILi1EEENSF_13StoreWithCastILi1EEEEEviT_T0_T2_T3_T4_T5_
        .type           _ZN2at6native27unrolled_elementwise_kernelIZZZNS0_22reciprocal_kernel_cudaERNS_18TensorIteratorBaseEENKUlvE_clEvENKUlvE1_clEvEUlN3c107complexIdEEE_St5arrayIPcLm2EELi4E23TrivialOffsetCalculatorILi1EjESE_NS0_6memory12LoadWithCastILi1EEENSF_13StoreWithCastILi1EEEEEviT_T0_T2_T3_T4_T5_,@function
        .size           _ZN2at6native27unrolled_elementwise_kernelIZZZNS0_22reciprocal_kernel_cudaERNS_18TensorIteratorBaseEENKUlvE_clEvENKUlvE1_clEvEUlN3c107complexIdEEE_St5arrayIPcLm2EELi4E23TrivialOffsetCalculatorILi1EjESE_NS0_6memory12LoadWithCastILi1EEENSF_13StoreWithCastILi1EEEEEviT_T0_T2_T3_T4_T5_,(.L_x_19801 - _ZN2at6native27unrolled_elementwise_kernelIZZZNS0_22reciprocal_kernel_cudaERNS_18TensorIteratorBaseEENKUlvE_clEvENKUlvE1_clEvEUlN3c107complexIdEEE_St5arrayIPcLm2EELi4E23TrivialOffsetCalculatorILi1EjESE_NS0_6memory12LoadWithCastILi1EEENSF_13StoreWithCastILi1EEEEEviT_T0_T2_T3_T4_T5_)
        .other          _ZN2at6native27unrolled_elementwise_kernelIZZZNS0_22reciprocal_kernel_cudaERNS_18TensorIteratorBaseEENKUlvE_clEvENKUlvE1_clEvEUlN3c107complexIdEEE_St5arrayIPcLm2EELi4E23TrivialOffsetCalculatorILi1EjESE_NS0_6memory12LoadWithCastILi1EEENSF_13StoreWithCastILi1EEEEEviT_T0_T2_T3_T4_T5_,@"STO_CUDA_ENTRY STV_DEFAULT"
_ZN2at6native27unrolled_elementwise_kernelIZZZNS0_22reciprocal_kernel_cudaERNS_18TensorIteratorBaseEENKUlvE_clEvENKUlvE1_clEvEUlN3c107complexIdEEE_St5arrayIPcLm2EELi4E23TrivialOffsetCalculatorILi1EjESE_NS0_6memory12LoadWithCastILi1EEENSF_13StoreWithCastILi1EEEEEviT_T0_T2_T3_T4_T5_:
.text._ZN2at6native27unrolled_elementwise_kernelIZZZNS0_22reciprocal_kernel_cudaERNS_18TensorIteratorBaseEENKUlvE_clEvENKUlvE1_clEvEUlN3c107complexIdEEE_St5arrayIPcLm2EELi4E23TrivialOffsetCalculatorILi1EjESE_NS0_6memory12LoadWithCastILi1EEENSF_13StoreWithCastILi1EEEEEviT_T0_T2_T3_T4_T5_:
        /* <DEDUP_REMOVED lines=8> */
[----:B------:R-:W-:Y:S01]  /*0080*/  CS2R R28, SRZ ;  /* 0x00000000001c7805 */ /* 0x000fe2000001ff00 */
        /* <DEDUP_REMOVED lines=26> */
.L_x_10219:
[----:B------:R-:W2:Y:S01]  /*0230*/  LDG.E.U8 R4, desc[UR36][R4.64] ;  /* 0x0000002404047981 */ /* 0x000ea2000c1e1100 */
[----:B------:R-:W-:Y:S01]  /*0240*/  CS2R R30, SRZ ;  /* 0x00000000001e7805 */ /* 0x000fe2000001ff00 */
[----:B--2---:R0:W1:Y:S01]  /*0250*/  I2F.F64.U16 R28, R4 ;  /* 0x00000004001c7312 */ /* 0x0040620000101800 */
[----:B------:R-:W-:Y:S05]  /*0260*/  BRA `(.L_x_10221) ;  /* 0x0000000c00bc7947 */ /* 0x000fea0003800000 */
.L_x_10218:
        /* <DEDUP_REMOVED lines=10> */
.L_x_10223:
[----:B------:R-:W2:Y:S01]  /*0310*/  LDG.E R4, desc[UR36][R4.64] ;  /* 0x0000002404047981 */ /* 0x000ea2000c1e1900 */
[----:B------:R-:W-:Y:S01]  /*0320*/  CS2R R30, SRZ ;  /* 0x00000000001e7805 */ /* 0x000fe2000001ff00 */
[----:B--2---:R1:W2:Y:S01]  /*0330*/  I2F.F64 R28, R4 ;  /* 0x00000004001c7312 */ /* 0x0042a20000201c00 */
[----:B------:R-:W-:Y:S05]  /*0340*/  BRA `(.L_x_10221) ;  /* 0x0000000c00847947 */ /* 0x000fea0003800000 */
.L_x_10222:
[----:B------:R-:W2:Y:S01]  /*0350*/  LDG.E.U16 R4, desc[UR36][R4.64] ;  /* 0x0000002404047981 */ /* 0x000ea2000c1e1500 */
[----:B------:R-:W-:Y:S01]  /*0360*/  CS2R R30, SRZ ;  /* 0x00000000001e7805 */ /* 0x000fe2000001ff00 */
[----:B--2---:R3:W4:Y:S01]  /*0370*/  I2F.F64.S16 R28, R4 ;  /* 0x00000004001c7312 */ /* 0x0047220000101c00 */
[----:B------:R-:W-:Y:S05]  /*0380*/  BRA `(.L_x_10221) ;  /* 0x0000000c00747947 */ /* 0x000fea0003800000 */
.L_x_10217:
        /* <DEDUP_REMOVED lines=11> */
.L_x_10225:
[----:B------:R-:W2:Y:S01]  /*0440*/  LDG.E.U16 R0, desc[UR36][R4.64] ;  /* 0x0000002404007981 */ /* 0x000ea2000c1e1500 */
[----:B------:R-:W-:Y:S01]  /*0450*/  CS2R R30, SRZ ;  /* 0x00000000001e7805 */ /* 0x000fe2000001ff00 */
[----:B--2---:R-:W-:-:S05]  /*0460*/  HADD2.F32 R0, -RZ, R0.H0_H0 ;  /* 0x20000000ff007230 */ /* 0x004fca0000004100 */
[----:B------:R-:W-:-:S04]  /*0470*/  FMUL.FTZ R0, R0, 1 ;  /* 0x3f80000000007820 */ /* 0x000fc80000410000 */
[----:B------:R0:W1:Y:S01]  /*0480*/  F2F.F64.F32 R28, R0 ;  /* 0x00000000001c7310 */ /* 0x0000620000201800 */
[----:B------:R-:W-:Y:S05]  /*0490*/  BRA `(.L_x_10221) ;  /* 0x0000000c00307947 */ /* 0x000fea0003800000 */
.L_x_10224:
        /* <DEDUP_REMOVED lines=12> */
.L_x_10227:
        /* <DEDUP_REMOVED lines=8> */
.L_x_10226:
[----:B------:R0:W5:Y:S01]  /*05e0*/  LDG.E.64 R28, desc[UR36][R4.64] ;  /* 0x00000024041c7981 */ /* 0x000162000c1e1b00 */
[----:B------:R-:W-:Y:S01]  /*05f0*/  CS2R R30, SRZ ;  /* 0x00000000001e7805 */ /* 0x000fe2000001ff00 */
[----:B------:R-:W-:Y:S06]  /*0600*/  BRA `(.L_x_10221) ;  /* 0x0000000800d47947 */ /* 0x000fec0003800000 */
.L_x_10216:
        /* <DEDUP_REMOVED lines=14> */
.L_x_10230:
[----:B------:R0:W5:Y:S01]  /*06f0*/  LDG.E.128 R28, desc[UR36][R4.64] ;  /* 0x00000024041c7981 */ /* 0x000162000c1e1d00 */
[----:B------:R-:W-:Y:S05]  /*0700*/  BRA `(.L_x_10221) ;  /* 0x0000000800947947 */ /* 0x000fea0003800000 */
.L_x_10229:
        /* <DEDUP_REMOVED lines=28> */
.L_x_10232:
[----:B------:R-:W2:Y:S01]  /*08d0*/  LDG.E.U8 R4, desc[UR36][R4.64] ;  /* 0x0000002404047981 */ /* 0x000ea2000c1e1100 */
[----:B------:R-:W-:Y:S01]  /*08e0*/  CS2R R30, SRZ ;  /* 0x00000000001e7805 */ /* 0x000fe2000001ff00 */
        /* <DEDUP_REMOVED lines=14> */
.L_x_10231:
[----:B------:R-:W2:Y:S01]  /*09d0*/  LDG.E.U16 R0, desc[UR36][R4.64] ;  /* 0x0000002404007981 */ /* 0x000ea2000c1e1500 */
[----:B------:R-:W-:Y:S01]  /*09e0*/  CS2R R30, SRZ ;  /* 0x00000000001e7805 */ /* 0x000fe2000001ff00 */
[----:B--2---:R-:W-:-:S04]  /*09f0*/  IMAD.U32 R0, R0, 0x10000, RZ ;  /* 0x0001000000007824 */ /* 0x004fc800078e00ff */
[----:B------:R-:W-:-:S04]  /*0a00*/  FMUL.FTZ R0, R0, 1 ;  /* 0x3f80000000007820 */ /* 0x000fc80000410000 */
[----:B------:R0:W1:Y:S01]  /*0a10*/  F2F.F64.F32 R28, R0 ;  /* 0x00000000001c7310 */ /* 0x0000620000201800 */
[----:B------:R-:W-:Y:S05]  /*0a20*/  BRA `(.L_x_10221) ;  /* 0x0000000400cc7947 */ /* 0x000fea0003800000 */
.L_x_10228:
        /* <DEDUP_REMOVED lines=12> */
.L_x_10235:
        /* <DEDUP_REMOVED lines=22> */
.L_x_10237:
[----:B------:R-:W-:Y:S05]  /*0c50*/  BSYNC.RECONVERGENT B0 ;  /* 0x0000000000007941 */ /* 0x000fea0003800200 */
.L_x_10236:
[----:B------:R-:W-:Y:S01]  /*0c60*/  IMAD.SHL.U32 R0, R0, 0x100000, RZ ;  /* 0x0010000000007824 */ /* 0x000fe200078e00ff */
[----:B------:R-:W-:-:S04]  /*0c70*/  LEA R3, R3, 0x3b800000, 0x17 ;  /* 0x3b80000003037811 */ /* 0x000fc800078eb8ff */
[----:B------:R-:W-:-:S05]  /*0c80*/  LOP3.LUT R0, R3, R0, R7, 0xfe, !PT ;  /* 0x0000000003007212 */ /* 0x000fca00078efe07 */
[----:B------:R-:W-:-:S04]  /*0c90*/  FMUL.FTZ R0, R0, 1 ;  /* 0x3f80000000007820 */ /* 0x000fc80000410000 */
[----:B------:R0:W1:Y:S01]  /*0ca0*/  F2F.F64.F32 R28, R0 ;  /* 0x00000000001c7310 */ /* 0x0000620000201800 */
[----:B------:R-:W-:Y:S05]  /*0cb0*/  BRA `(.L_x_10221) ;  /* 0x0000000400287947 */ /* 0x000fea0003800000 */
.L_x_10234:
        /* <DEDUP_REMOVED lines=22> */
.L_x_10239:
[----:B------:R-:W-:Y:S05]  /*0e20*/  BSYNC.RECONVERGENT B0 ;  /* 0x0000000000007941 */ /* 0x000fea0003800200 */
.L_x_10238:
[----:B------:R-:W-:Y:S01]  /*0e30*/  IMAD.SHL.U32 R0, R0, 0x200000, RZ ;  /* 0x0020000000007824 */ /* 0x000fe200078e00ff */
[----:B------:R-:W-:-:S04]  /*0e40*/  LEA R3, R3, 0x37800000, 0x17 ;  /* 0x3780000003037811 */ /* 0x000fc800078eb8ff */
[----:B------:R-:W-:-:S05]  /*0e50*/  LOP3.LUT R0, R3, R0, R7, 0xfe, !PT ;  /* 0x0000000003007212 */ /* 0x000fca00078efe07 */
[----:B------:R-:W-:-:S04]  /*0e60*/  FMUL.FTZ R0, R0, 1 ;  /* 0x3f80000000007820 */ /* 0x000fc80000410000 */
[----:B------:R0:W1:Y:S01]  /*0e70*/  F2F.F64.F32 R28, R0 ;  /* 0x00000000001c7310 */ /* 0x0000620000201800 */
[----:B------:R-:W-:Y:S05]  /*0e80*/  BRA `(.L_x_10221) ;  /* 0x0000000000b47947 */ /* 0x000fea0003800000 */
.L_x_10233:
[----:B------:R-:W-:-:S09]  /*0e90*/  UISETP.NE.AND UP0, UPT, UR4, 0x1c, UPT ;  /* 0x0000001c0400788c */ /* 0x000fd2000bf05270 */
[----:B------:R-:W-:Y:S05]  /*0ea0*/  BRA.U !UP0, `(.L_x_10240) ;  /* 0x0000000108a07547 */ /* 0x000fea000b800000 */
[----:B------:R-:W-:-:S09]  /*0eb0*/  UISETP.NE.AND UP0, UPT, UR4, 0x1d, UPT ;  /* 0x0000001d0400788c */ /* 0x000fd2000bf05270 */
[----:B------:R-:W-:Y:S05]  /*0ec0*/  BRA.U !UP0, `(.L_x_10241) ;  /* 0x0000000108887547 */ /* 0x000fea000b800000 */
[----:B------:R-:W-:-:S09]  /*0ed0*/  UISETP.NE.AND UP0, UPT, UR4, 0x2c, UPT ;  /* 0x0000002c0400788c */ /* 0x000fd2000bf05270 */
[----:B------:R-:W-:Y:S05]  /*0ee0*/  BRA.U !UP0, `(.L_x_10242) ;  /* 0x00000001084c7547 */ /* 0x000fea000b800000 */
.L_x_10220:
        /* <DEDUP_REMOVED lines=16> */
.L_x_10243:
[----:B------:R-:W-:Y:S02]  /*0ff0*/  CS2R R28, SRZ ;  /* 0x00000000001c7805 */ /* 0x000fe4000001ff00 */
[----:B------:R-:W-:Y:S01]  /*1000*/  CS2R R30, SRZ ;  /* 0x00000000001e7805 */ /* 0x000fe2000001ff00 */
[----:B------:R-:W-:Y:S06]  /*1010*/  BRA `(.L_x_10221) ;  /* 0x0000000000507947 */ /* 0x000fec0003800000 */
.L_x_10242:
[----:B------:R-:W2:Y:S01]  /*1020*/  LDG.E.U8 R0, desc[UR36][R4.64] ;  /* 0x0000002404007981 */ /* 0x000ea2000c1e1100 */
[----:B------:R-:W-:Y:S01]  /*1030*/  CS2R R30, SRZ ;  /* 0x00000000001e7805 */ /* 0x000fe2000001ff00 */
        /* <DEDUP_REMOVED lines=11> */
.L_x_10241:
[----:B------:R-:W2:Y:S01]  /*10f0*/  LDG.E.64 R28, desc[UR36][R4.64] ;  /* 0x00000024041c7981 */ /* 0x000ea2000c1e1b00 */
[----:B------:R-:W-:Y:S01]  /*1100*/  CS2R R30, SRZ ;  /* 0x00000000001e7805 */ /* 0x000fe2000001ff00 */
[----:B--2---:R-:W0:Y:S01]  /*1110*/  I2F.F64.U64 R28, R28 ;  /* 0x0000001c001c7312 */ /* 0x004e220000301800 */
[----:B------:R-:W-:Y:S05]  /*1120*/  BRA `(.L_x_10221) ;  /* 0x00000000000c7947 */ /* 0x000fea0003800000 */
.L_x_10240:
[----:B------:R-:W2:Y:S01]  /*1130*/  LDG.E R4, desc[UR36][R4.64] ;  /* 0x0000002404047981 */ /* 0x000ea2000c1e1900 */
[----:B------:R-:W-:Y:S01]  /*1140*/  CS2R R30, SRZ ;  /* 0x00000000001e7805 */ /* 0x000fe2000001ff00 */
[----:B--2---:R0:W1:Y:S06]  /*1150*/  I2F.F64.U32 R28, R4 ;  /* 0x00000004001c7312 */ /* 0x00406c0000201800 */
.L_x_10221:
[----:B------:R-:W-:Y:S05]  /*1160*/  BSYNC.RECONVERGENT B7 ;  /* 0x0000000000077941 */ /* 0x000fea0003800200 */
.L_x_10215:
[----:B------:R-:W-:-:S07]  /*1170*/  VIADD R35, R33, 0x80 ;  /* 0x0000008021237836 */ /* 0x000fce0000000000 */
.L_x_10214:
[----:B------:R-:W-:Y:S05]  /*1180*/  BSYNC.RECONVERGENT B6 ;  /* 0x0000000000067941 */ /* 0x000fea0003800200 */
.L_x_10213:
[----:B------:R-:W-:Y:S01]  /*1190*/  ISETP.GE.AND P0, PT, R35, R32, PT ;  /* 0x000000202300720c */ /* 0x000fe20003f06270 */
[----:B------:R-:W-:Y:S01]  /*11a0*/  BSSY.RECONVERGENT B6, `(.L_x_10244) ;  /* 0x000010f000067945 */ /* 0x000fe20003800200 */
[----:B------:R-:W-:Y:S02]  /*11b0*/  CS2R R26, SRZ ;  /* 0x00000000001a7805 */ /* 0x000fe4000001ff00 */
[----:B------:R-:W-:-:S09]  /*11c0*/  CS2R R24, SRZ ;  /* 0x0000000000187805 */ /* 0x000fd2000001ff00 */
        /* <DEDUP_REMOVED lines=19> */
[----:B------:R-:W3:Y:S01]  /*1300*/  LDG.E.S8 R4, desc[UR36][R4.64] ;  /* 0x0000002404047981 */ /* 0x000ee2000c1e1300 */
[----:B------:R-:W-:Y:S01]  /*1310*/  CS2R R26, SRZ ;  /* 0x00000000001a7805 */ /* 0x000fe2000001ff00 */
[----:B---3--:R0:W1:Y:S01]  /*1320*/  I2F.F64.S16 R24, R4 ;  /* 0x0000000400187312 */ /* 0x0080620000101c00 */
[----:B------:R-:W-:Y:S05]  /*1330*/  BRA `(.L_x_10252) ;  /* 0x0000000c00cc7947 */ /* 0x000fea0003800000 */
.L_x_10250:
[----:B------:R-:W3:Y:S01]  /*1340*/  LDG.E.U8 R4, desc[UR36][R4.64] ;  /* 0x0000002404047981 */ /* 0x000ee2000c1e1100 */
[----:B------:R-:W-:Y:S01]  /*1350*/  CS2R R26, SRZ ;  /* 0x00000000001a7805 */ /* 0x000fe2000001ff00 */
[----:B---3--:R0:W1:Y:S01]  /*1360*/  I2F.F64.U16 R24, R4 ;  /* 0x0000000400187312 */ /* 0x0080620000101800 */
[----:B------:R-:W-:Y:S05]  /*1370*/  BRA `(.L_x_10252) ;  /* 0x0000000c00bc7947 */ /* 0x000fea0003800000 */
.L_x_10249:
[----:B------:R-:W-:-:S09]  /*1380*/  UISETP.NE.AND UP0, UPT, UR4, 0x2, UPT ;  /* 0x000000020400788c */ /* 0x000fd2000bf05270 */
[----:B------:R-:W-:Y:S05]  /*1390*/  BRA.U !UP0, `(.L_x_10253) ;  /* 0x0000000108307547 */ /* 0x000fea000b800000 */
[----:B------:R-:W-:-:S09]  /*13a0*/  UISETP.NE.AND UP0, UPT, UR4, 0x3, UPT ;  /* 0x000000030400788c */ /* 0x000fd2000bf05270 */
[----:B------:R-:W-:Y:S05]  /*13b0*/  BRA.U !UP0, `(.L_x_10254) ;  /* 0x0000000108187547 */ /* 0x000fea000b800000 */
[----:B------:R-:W-:-:S09]  /*13c0*/  UISETP.NE.AND UP0, UPT, UR4, 0x4, UPT ;  /* 0x000000040400788c */ /* 0x000fd2000bf05270 */
[----:B------:R-:W-:Y:S05]  /*13d0*/  BRA.U UP0, `(.L_x_10251) ;  /* 0x0000000d003c7547 */ /* 0x000fea000b800000 */
[----:B------:R-:W3:Y:S01]  /*13e0*/  LDG.E.64 R24, desc[UR36][R4.64] ;  /* 0x0000002404187981 */ /* 0x000ee2000c1e1b00 */
[----:B------:R-:W-:Y:S01]  /*13f0*/  CS2R R26, SRZ ;  /* 0x00000000001a7805 */ /* 0x000fe2000001ff00 */
[----:B---3--:R-:W0:Y:S01]  /*1400*/  I2F.F64.S64 R24, R24 ;  /* 0x0000001800187312 */ /* 0x008e220000301c00 */
[----:B------:R-:W-:Y:S05]  /*1410*/  BRA `(.L_x_10252) ;  /* 0x0000000c00947947 */ /* 0x000fea0003800000 */
.L_x_10254:
[----:B------:R-:W3:Y:S01]  /*1420*/  LDG.E R4, desc[UR36][R4.64] ;  /* 0x0000002404047981 */ /* 0x000ee2000c1e1900 */
[----:B------:R-:W-:Y:S01]  /*1430*/  CS2R R26, SRZ ;  /* 0x00000000001a7805 */ /* 0x000fe2000001ff00 */
[----:B---3--:R0:W1:Y:S01]  /*1440*/  I2F.F64 R24, R4 ;  /* 0x0000000400187312 */ /* 0x0080620000201c00 */
[----:B------:R-:W-:Y:S05]  /*1450*/  BRA `(.L_x_10252) ;  /* 0x0000000c00847947 */ /* 0x000fea0003800000 */
.L_x_10253:
[----:B------:R-:W3:Y:S01]  /*1460*/  LDG.E.U16 R4, desc[UR36][R4.64] ;  /* 0x0000002404047981 */ /* 0x000ee2000c1e1500 */
[----:B------:R-:W-:Y:S01]  /*1470*/  CS2R R26, SRZ ;  /* 0x00000000001a7805 */ /* 0x000fe2000001ff00 */
[----:B---3--:R0:W1:Y:S01]  /*1480*/  I2F.F64.S16 R24, R4 ;  /* 0x0000000400187312 */ /* 0x0080620000101c00 */
[----:B------:R-:W-:Y:S05]  /*1490*/  BRA `(.L_x_10252) ;  /* 0x0000000c00747947 */ /* 0x000fea0003800000 */
.L_x_10248:
[----:B------:R-:W-:-:S09]  /*14a0*/  UISETP.GT.AND UP0, UPT, UR4, 0x6, UPT ;  /* 0x000000060400788c */ /* 0x000fd2000bf04270 */
[----:B------:R-:W-:Y:S05]  /*14b0*/  BRA.U UP0, `(.L_x_10255) ;  /* 0x00000001003c7547 */ /* 0x000fea000b800000 */
[----:B------:R-:W-:-:S09]  /*14c0*/  UISETP.NE.AND UP0, UPT, UR4, 0x5, UPT ;  /* 0x000000050400788c */ /* 0x000fd2000bf05270 */
[----:B------:R-:W-:Y:S05]  /*14d0*/  BRA.U !UP0, `(.L_x_10256) ;  /* 0x00000001081c7547 */ /* 0x000fea000b800000 */
[----:B------:R-:W-:-:S09]  /*14e0*/  UISETP.NE.AND UP0, UPT, UR4, 0x6, UPT ;  /* 0x000000060400788c */ /* 0x000fd2000bf05270 */
[----:B------:R-:W-:Y:S05]  /*14f0*/  BRA.U UP0, `(.L_x_10251) ;  /* 0x0000000900f47547 */ /* 0x000fea000b800000 */
[----:B------:R-:W3:Y:S01]  /*1500*/  LDG.E R24, desc[UR36][R4.64] ;  /* 0x0000002404187981 */ /* 0x000ee2000c1e1900 */
[----:B------:R-:W-:Y:S01]  /*1510*/  CS2R R26, SRZ ;  /* 0x00000000001a7805 */ /* 0x000fe2000001ff00 */
[----:B---3--:R-:W-:-:S06]  /*1520*/  FMUL.FTZ R24, R24, 1 ;  /* 0x3f80000018187820 */ /* 0x008fcc0000410000 */
[----:B------:R-:W3:Y:S01]  /*1530*/  F2F.F64.F32 R24, R24 ;  /* 0x0000001800187310 */ /* 0x000ee20000201800 */
[----:B------:R-:W-:Y:S05]  /*1540*/  BRA `(.L_x_10252) ;  /* 0x0000000c00487947 */ /* 0x000fea0003800000 */
.L_x_10256:
[----:B------:R-:W3:Y:S01]  /*1550*/  LDG.E.U16 R0, desc[UR36][R4.64] ;  /* 0x0000002404007981 */ /* 0x000ee2000c1e1500 */
[----:B------:R-:W-:Y:S01]  /*1560*/  CS2R R26, SRZ ;  /* 0x00000000001a7805 */ /* 0x000fe2000001ff00 */
[----:B---3--:R-:W-:-:S05]  /*1570*/  HADD2.F32 R0, -RZ, R0.H0_H0 ;  /* 0x20000000ff007230 */ /* 0x008fca0000004100 */
[----:B------:R-:W-:-:S04]  /*1580*/  FMUL.FTZ R0, R0, 1 ;  /* 0x3f80000000007820 */ /* 0x000fc80000410000 */
[----:B------:R0:W1:Y:S01]  /*1590*/  F2F.F64.F32 R24, R0 ;  /* 0x0000000000187310 */ /* 0x0000620000201800 */
[----:B------:R-:W-:Y:S05]  /*15a0*/  BRA `(.L_x_10252) ;  /* 0x0000000c00307947 */ /* 0x000fea0003800000 */
.L_x_10255:
[----:B------:R-:W-:-:S09]  /*15b0*/  UISETP.NE.AND UP0, UPT, UR4, 0x7, UPT ;  /* 0x000000070400788c */ /* 0x000fd2000bf05270 */
[----:B------:R-:W-:Y:S05]  /*15c0*/  BRA.U !UP0, `(.L_x_10257) ;  /* 0x0000000108487547 */ /* 0x000fea000b800000 */
[----:B------:R-:W-:-:S09]  /*15d0*/  UISETP.NE.AND UP0, UPT, UR4, 0x8, UPT ;  /* 0x000000080400788c */ /* 0x000fd2000bf05270 */
[----:B------:R-:W-:Y:S05]  /*15e0*/  BRA.U !UP0, `(.L_x_10258) ;  /* 0x0000000108207547 */ /* 0x000fea000b800000 */
[----:B------:R-:W-:-:S09]  /*15f0*/  UISETP.NE.AND UP0, UPT, UR4, 0x9, UPT ;  /* 0x000000090400788c */ /* 0x000fd2000bf05270 */
[----:B------:R-:W-:Y:S05]  /*1600*/  BRA.U UP0, `(.L_x_10251) ;  /* 0x0000000900b07547 */ /* 0x000fea000b800000 */
[----:B------:R-:W3:Y:S02]  /*1610*/  LDG.E.64 R4, desc[UR36][R4.64] ;  /* 0x0000002404047981 */ /* 0x000ee4000c1e1b00 */
[----:B---3--:R-:W-:Y:S01]  /*1620*/  FMUL.FTZ R24, R4, 1 ;  /* 0x3f80000004187820 */ /* 0x008fe20000410000 */
[----:B------:R-:W-:-:S05]  /*1630*/  FMUL.FTZ R26, R5, 1 ;  /* 0x3f800000051a7820 */ /* 0x000fca0000410000 */
[----:B------:R-:W0:Y:S08]  /*1640*/  F2F.F64.F32 R24, R24 ;  /* 0x0000001800187310 */ /* 0x000e300000201800 */
[----:B------:R-:W1:Y:S01]  /*1650*/  F2F.F64.F32 R26, R26 ;  /* 0x0000001a001a7310 */ /* 0x000e620000201800 */
[----:B------:R-:W-:Y:S05]  /*1660*/  BRA `(.L_x_10252) ;  /* 0x0000000c00007947 */ /* 0x000fea0003800000 */
.L_x_10258:
[----:B------:R-:W3:Y:S02]  /*1670*/  LDG.E R3, desc[UR36][R4.64] ;  /* 0x0000002404037981 */ /* 0x000ee4000c1e1900 */
[--C-:B---3--:R-:W-:Y:S02]  /*1680*/  HADD2.F32 R0, -RZ, R3.reuse.H0_H0 ;  /* 0x20000003ff007230 */ /* 0x108fe40000004100 */
[----:B------:R-:W-:-:S03]  /*1690*/  HADD2.F32 R3, -RZ, R3.H1_H1 ;  /* 0x30000003ff037230 */ /* 0x000fc60000004100 */
[----:B------:R-:W-:Y:S02]  /*16a0*/  FMUL.FTZ R0, R0, 1 ;  /* 0x3f80000000007820 */ /* 0x000fe40000410000 */
[----:B------:R-:W-:Y:S02]  /*16b0*/  FMUL.FTZ R3, R3, 1 ;  /* 0x3f80000003037820 */ /* 0x000fe40000410000 */
[----:B------:R0:W1:Y:S08]  /*16c0*/  F2F.F64.F32 R24, R0 ;  /* 0x0000000000187310 */ /* 0x0000700000201800 */
[----:B------:R0:W3:Y:S01]  /*16d0*/  F2F.F64.F32 R26, R3 ;  /* 0x00000003001a7310 */ /* 0x0000e20000201800 */
[----:B------:R-:W-:Y:S05]  /*16e0*/  BRA `(.L_x_10252) ;  /* 0x0000000800e07947 */ /* 0x000fea0003800000 */
.L_x_10257:
[----:B------:R0:W5:Y:S01]  /*16f0*/  LDG.E.64 R24, desc[UR36][R4.64] ;  /* 0x0000002404187981 */ /* 0x000162000c1e1b00 */
[----:B------:R-:W-:Y:S01]  /*1700*/  CS2R R26, SRZ ;  /* 0x00000000001a7805 */ /* 0x000fe2000001ff00 */
[----:B------:R-:W-:Y:S06]  /*1710*/  BRA `(.L_x_10252) ;  /* 0x0000000800d47947 */ /* 0x000fec0003800000 */
.L_x_10247:
        /* <DEDUP_REMOVED lines=9> */
[----:B------:R-:W-:Y:S01]  /*17b0*/  CS2R R26, SRZ ;  /* 0x00000000001a7805 */ /* 0x000fe2000001ff00 */
[----:B------:R-:W-:Y:S01]  /*17c0*/  IMAD.MOV.U32 R24, RZ, RZ, RZ ;  /* 0x000000ffff187224 */ /* 0x000fe200078e00ff */
[----:B---3--:R-:W-:-:S04]  /*17d0*/  ISETP.NE.AND P0, PT, R4, RZ, PT ;  /* 0x000000ff0400720c */ /* 0x008fc80003f05270 */
[----:B------:R-:W-:Y:S01]  /*17e0*/  FSEL R25, RZ, 1.875, !P0 ;  /* 0x3ff00000ff197808 */ /* 0x000fe20004000000 */
[----:B------:R-:W-:Y:S08]  /*17f0*/  BRA `(.L_x_10252) ;  /* 0x00000008009c7947 */ /* 0x000ff00003800000 */
.L_x_10261:
[----:B------:R0:W5:Y:S01]  /*1800*/  LDG.E.128 R24, desc[UR36][R4.64] ;  /* 0x0000002404187981 */ /* 0x000162000c1e1d00 */
[----:B------:R-:W-:Y:S05]  /*1810*/  BRA `(.L_x_10252) ;  /* 0x0000000800947947 */ /* 0x000fea0003800000 */
.L_x_10260:
[----:B------:R-:W-:-:S09]  /*1820*/  UISETP.NE.AND UP0, UPT, UR4, 0xf, UPT ;  /* 0x0000000f0400788c */ /* 0x000fd2000bf05270 */
[----:B------:R-:W-:Y:S05]  /*1830*/  BRA.U !UP0, `(.L_x_10262) ;  /* 0x0000000108a87547 */ /* 0x000fea000b800000 */
[----:B------:R-:W-:-:S09]  /*1840*/  UISETP.NE.AND UP0, UPT, UR4, 0x17, UPT ;  /* 0x000000170400788c */ /* 0x000fd2000bf05270 */
[----:B------:R-:W-:Y:S05]  /*1850*/  BRA.U !UP0, `(.L_x_10263) ;  /* 0x0000000108607547 */ /* 0x000fea000b800000 */
[----:B------:R-:W-:-:S09]  /*1860*/  UISETP.NE.AND UP0, UPT, UR4, 0x18, UPT ;  /* 0x000000180400788c */ /* 0x000fd2000bf05270 */
[----:B------:R-:W-:Y:S05]  /*1870*/  BRA.U UP0, `(.L_x_10251) ;  /* 0x0000000900147547 */ /* 0x000fea000b800000 */
[----:B------:R-:W3:Y:S01]  /*1880*/  LDG.E.U8 R0, desc[UR36][R4.64] ;  /* 0x0000002404007981 */ /* 0x000ee2000c1e1100 */
[----:B------:R-:W-:Y:S01]  /*1890*/  IMAD.MOV.U32 R7, RZ, RZ, 0x1f ;  /* 0x0000001fff077424 */ /* 0x000fe200078e00ff */
[----:B------:R-:W-:Y:S01]  /*18a0*/  CS2R R26, SRZ ;  /* 0x00000000001a7805 */ /* 0x000fe2000001ff00 */
        /* <DEDUP_REMOVED lines=19> */
.L_x_10263:
[----:B------:R-:W3:Y:S01]  /*19e0*/  LDG.E.U8 R4, desc[UR36][R4.64] ;  /* 0x0000002404047981 */ /* 0x000ee2000c1e1100 */
[----:B------:R-:W-:Y:S01]  /*19f0*/  CS2R R26, SRZ ;  /* 0x00000000001a7805 */ /* 0x000fe2000001ff00 */
        /* <DEDUP_REMOVED lines=14> */
.L_x_10262:
[----:B------:R-:W3:Y:S01]  /*1ae0*/  LDG.E.U16 R0, desc[UR36][R4.64] ;  /* 0x0000002404007981 */ /* 0x000ee2000c1e1500 */
[----:B------:R-:W-:Y:S01]  /*1af0*/  CS2R R26, SRZ ;  /* 0x00000000001a7805 */ /* 0x000fe2000001ff00 */
[----:B---3--:R-:W-:-:S04]  /*1b00*/  IMAD.U32 R0, R0, 0x10000, RZ ;  /* 0x0001000000007824 */ /* 0x008fc800078e00ff */
[----:B------:R-:W-:-:S04]  /*1b10*/  FMUL.FTZ R0, R0, 1 ;  /* 0x3f80000000007820 */ /* 0x000fc80000410000 */
[----:B------:R0:W1:Y:S01]  /*1b20*/  F2F.F64.F32 R24, R0 ;  /* 0x0000000000187310 */ /* 0x0000620000201800 */
[----:B------:R-:W-:Y:S05]  /*1b30*/  BRA `(.L_x_10252) ;  /* 0x0000000400cc7947 */ /* 0x000fea0003800000 */
.L_x_10259:
        /* <DEDUP_REMOVED lines=8> */
[----:B------:R-:W3:Y:S01]  /*1bc0*/  LDG.E.U16 R4, desc[UR36][R4.64] ;  /* 0x0000002404047981 */ /* 0x000ee2000c1e1500 */
[----:B------:R-:W-:Y:S01]  /*1bd0*/  CS2R R26, SRZ ;  /* 0x00000000001a7805 */ /* 0x000fe2000001ff00 */
[----:B---3--:R0:W1:Y:S01]  /*1be0*/  I2F.F64.U16 R24, R4 ;  /* 0x0000000400187312 */ /* 0x0080620000101800 */
[----:B------:R-:W-:Y:S05]  /*1bf0*/  BRA `(.L_x_10252) ;  /* 0x00000004009c7947 */ /* 0x000fea0003800000 */
.L_x_10266:
[----:B------:R-:W3:Y:S01]  /*1c00*/  LDG.E.U8 R4, desc[UR36][R4.64] ;  /* 0x0000002404047981 */ /* 0x000ee2000c1e1100 */
[----:B------:R-:W-:Y:S02]  /*1c10*/  CS2R R26, SRZ ;  /* 0x00000000001a7805 */ /* 0x000fe4000001ff00 */
        /* <DEDUP_REMOVED lines=20> */
.L_x_10268:
[----:B------:R-:W-:Y:S05]  /*1d60*/  BSYNC.RECONVERGENT B0 ;  /* 0x0000000000007941 */ /* 0x000fea0003800200 */
.L_x_10267:
[----:B------:R-:W-:Y:S01]  /*1d70*/  IMAD.SHL.U32 R0, R0, 0x100000, RZ ;  /* 0x0010000000007824 */ /* 0x000fe200078e00ff */
[----:B------:R-:W-:-:S04]  /*1d80*/  LEA R3, R3, 0x3b800000, 0x17 ;  /* 0x3b80000003037811 */ /* 0x000fc800078eb8ff */
[----:B------:R-:W-:-:S05]  /*1d90*/  LOP3.LUT R0, R3, R0, R7, 0xfe, !PT ;  /* 0x0000000003007212 */ /* 0x000fca00078efe07 */
[----:B------:R-:W-:-:S04]  /*1da0*/  FMUL.FTZ R0, R0, 1 ;  /* 0x3f80000000007820 */ /* 0x000fc80000410000 */
[----:B------:R0:W1:Y:S01]  /*1db0*/  F2F.F64.F32 R24, R0 ;  /* 0x0000000000187310 */ /* 0x0000620000201800 */
[----:B------:R-:W-:Y:S05]  /*1dc0*/  BRA `(.L_x_10252) ;  /* 0x0000000400287947 */ /* 0x000fea0003800000 */
.L_x_10265:
        /* <DEDUP_REMOVED lines=22> */
.L_x_10270:
[----:B------:R-:W-:Y:S05]  /*1f30*/  BSYNC.RECONVERGENT B0 ;  /* 0x0000000000007941 */ /* 0x000fea0003800200 */
.L_x_10269:
[----:B------:R-:W-:Y:S01]  /*1f40*/  IMAD.SHL.U32 R0, R0, 0x200000, RZ ;  /* 0x0020000000007824 */ /* 0x000fe200078e00ff */
[----:B------:R-:W-:-:S04]  /*1f50*/  LEA R3, R3, 0x37800000, 0x17 ;  /* 0x3780000003037811 */ /* 0x000fc800078eb8ff */
[----:B------:R-:W-:-:S05]  /*1f60*/  LOP3.LUT R0, R3, R0, R7, 0xfe, !PT ;  /* 0x0000000003007212 */ /* 0x000fca00078efe07 */
[----:B------:R-:W-:-:S04]  /*1f70*/  FMUL.FTZ R0, R0, 1 ;  /* 0x3f80000000007820 */ /* 0x000fc80000410000 */
[----:B------:R0:W1:Y:S01]  /*1f80*/  F2F.F64.F32 R24, R0 ;  /* 0x0000000000187310 */ /* 0x0000620000201800 */
[----:B------:R-:W-:Y:S05]  /*1f90*/  BRA `(.L_x_10252) ;  /* 0x0000000000b47947 */ /* 0x000fea0003800000 */
.L_x_10264:
[----:B------:R-:W-:-:S09]  /*1fa0*/  UISETP.NE.AND UP0, UPT, UR4, 0x1c, UPT ;  /* 0x0000001c0400788c */ /* 0x000fd2000bf05270 */
[----:B------:R-:W-:Y:S05]  /*1fb0*/  BRA.U !UP0, `(.L_x_10271) ;  /* 0x0000000108a07547 */ /* 0x000fea000b800000 */
[----:B------:R-:W-:-:S09]  /*1fc0*/  UISETP.NE.AND UP0, UPT, UR4, 0x1d, UPT ;  /* 0x0000001d0400788c */ /* 0x000fd2000bf05270 */
[----:B------:R-:W-:Y:S05]  /*1fd0*/  BRA.U !UP0, `(.L_x_10272) ;  /* 0x0000000108887547 */ /* 0x000fea000b800000 */
[----:B------:R-:W-:-:S09]  /*1fe0*/  UISETP.NE.AND UP0, UPT, UR4, 0x2c, UPT ;  /* 0x0000002c0400788c */ /* 0x000fd2000bf05270 */
[----:B------:R-:W-:Y:S05]  /*1ff0*/  BRA.U UP0, `(.L_x_10251) ;  /* 0x0000000100347547 */ /* 0x000fea000b800000 */
[----:B------:R-:W3:Y:S01]  /*2000*/  LDG.E.U8 R0, desc[UR36][R4.64] ;  /* 0x0000002404007981 */ /* 0x000ee2000c1e1100 */
[----:B------:R-:W-:Y:S01]  /*2010*/  CS2R R26, SRZ ;  /* 0x00000000001a7805 */ /* 0x000fe2000001ff00 */
        /* <DEDUP_REMOVED lines=11> */
.L_x_10251:
        /* <DEDUP_REMOVED lines=16> */
.L_x_10273:
[----:B------:R-:W-:Y:S02]  /*21d0*/  CS2R R24, SRZ ;  /* 0x0000000000187805 */ /* 0x000fe4000001ff00 */
[----:B------:R-:W-:Y:S01]  /*21e0*/  CS2R R26, SRZ ;  /* 0x00000000001a7805 */ /* 0x000fe2000001ff00 */
[----:B------:R-:W-:Y:S06]  /*21f0*/  BRA `(.L_x_10252) ;  /* 0x00000000001c7947 */ /* 0x000fec0003800000 */
.L_x_10272:
[----:B------:R-:W3:Y:S01]  /*2200*/  LDG.E.64 R24, desc[UR36][R4.64] ;  /* 0x0000002404187981 */ /* 0x000ee2000c1e1b00 */
[----:B------:R-:W-:Y:S01]  /*2210*/  CS2R R26, SRZ ;  /* 0x00000000001a7805 */ /* 0x000fe2000001ff00 */
[----:B---3--:R-:W0:Y:S01]  /*2220*/  I2F.F64.U64 R24, R24 ;  /* 0x0000001800187312 */ /* 0x008e220000301800 */
[----:B------:R-:W-:Y:S05]  /*2230*/  BRA `(.L_x_10252) ;  /* 0x00000000000c7947 */ /* 0x000fea0003800000 */
.L_x_10271:
[----:B------:R-:W3:Y:S01]  /*2240*/  LDG.E R4, desc[UR36][R4.64] ;  /* 0x0000002404047981 */ /* 0x000ee2000c1e1900 */
[----:B------:R-:W-:Y:S01]  /*2250*/  CS2R R26, SRZ ;  /* 0x00000000001a7805 */ /* 0x000fe2000001ff00 */
[----:B---3--:R0:W1:Y:S06]  /*2260*/  I2F.F64.U32 R24, R4 ;  /* 0x0000000400187312 */ /* 0x00806c0000201800 */
.L_x_10252:
[----:B------:R-:W-:Y:S05]  /*2270*/  BSYNC.RECONVERGENT B7 ;  /* 0x0000000000077941 */ /* 0x000fea0003800200 */
.L_x_10246:
[----:B------:R-:W-:-:S07]  /*2280*/  VIADD R35, R35, 0x80 ;  /* 0x0000008023237836 */ /* 0x000fce0000000000 */
.L_x_10245:
[----:B------:R-:W-:Y:S05]  /*2290*/  BSYNC.RECONVERGENT B6 ;  /* 0x0000000000067941 */ /* 0x000fea0003800200 */
.L_x_10244:
        /* <DEDUP_REMOVED lines=27> */
.L_x_10280:
[----:B------:R-:W3:Y:S01]  /*2450*/  LDG.E.U8 R4, desc[UR36][R4.64] ;  /* 0x0000002404047981 */ /* 0x000ee2000c1e1100 */
[----:B------:R-:W-:Y:S01]  /*2460*/  CS2R R18, SRZ ;  /* 0x0000000000127805 */ /* 0x000fe2000001ff00 */
[----:B---3--:R0:W1:Y:S01]  /*2470*/  I2F.F64.U16 R16, R4 ;  /* 0x0000000400107312 */ /* 0x0080620000101800 */
[----:B------:R-:W-:Y:S05]  /*2480*/  BRA `(.L_x_10282) ;  /* 0x0000000c00bc7947 */ /* 0x000fea0003800000 */
.L_x_10279:
        /* <DEDUP_REMOVED lines=10> */
.L_x_10284:
[----:B------:R-:W3:Y:S01]  /*2530*/  LDG.E R4, desc[UR36][R4.64] ;  /* 0x0000002404047981 */ /* 0x000ee2000c1e1900 */
[----:B------:R-:W-:Y:S01]  /*2540*/  CS2R R18, SRZ ;  /* 0x0000000000127805 */ /* 0x000fe2000001ff00 */
[----:B---3--:R1:W3:Y:S01]  /*2550*/  I2F.F64 R16, R4 ;  /* 0x0000000400107312 */ /* 0x0082e20000201c00 */
[----:B------:R-:W-:Y:S05]  /*2560*/  BRA `(.L_x_10282) ;  /* 0x0000000c00847947 */ /* 0x000fea0003800000 */
.L_x_10283:
[----:B------:R-:W3:Y:S01]  /*2570*/  LDG.E.U16 R4, desc[UR36][R4.64] ;  /* 0x0000002404047981 */ /* 0x000ee2000c1e1500 */
[----:B------:R-:W-:Y:S01]  /*2580*/  CS2R R18, SRZ ;  /* 0x0000000000127805 */ /* 0x000fe2000001ff00 */
[----:B---3--:R0:W1:Y:S01]  /*2590*/  I2F.F64.S16 R16, R4 ;  /* 0x0000000400107312 */ /* 0x0080620000101c00 */
[----:B------:R-:W-:Y:S05]  /*25a0*/  BRA `(.L_x_10282) ;  /* 0x0000000c00747947 */ /* 0x000fea0003800000 */
.L_x_10278:
        /* <DEDUP_REMOVED lines=9> */
[----:B------:R-:W0:Y:S01]  /*2640*/  F2F.F64.F32 R16, R16 ;  /* 0x0000001000107310 */ /* 0x000e220000201800 */
[----:B------:R-:W-:Y:S05]  /*2650*/  BRA `(.L_x_10282) ;  /* 0x0000000c00487947 */ /* 0x000fea0003800000 */
.L_x_10286:
[----:B------:R-:W3:Y:S01]  /*2660*/  LDG.E.U16 R0, desc[UR36][R4.64] ;  /* 0x0000002404007981 */ /* 0x000ee2000c1e1500 */
[----:B------:R-:W-:Y:S01]  /*2670*/  CS2R R18, SRZ ;  /* 0x0000000000127805 */ /* 0x000fe2000001ff00 */
[----:B---3--:R-:W-:-:S05]  /*2680*/  HADD2.F32 R0, -RZ, R0.H0_H0 ;  /* 0x20000000ff007230 */ /* 0x008fca0000004100 */
[----:B------:R-:W-:-:S04]  /*2690*/  FMUL.FTZ R0, R0, 1 ;  /* 0x3f80000000007820 */ /* 0x000fc80000410000 */
[----:B------:R0:W1:Y:S01]  /*26a0*/  F2F.F64.F32 R16, R0 ;  /* 0x0000000000107310 */ /* 0x0000620000201800 */
[----:B------:R-:W-:Y:S05]  /*26b0*/  BRA `(.L_x_10282) ;  /* 0x0000000c00307947 */ /* 0x000fea0003800000 */
.L_x_10285:
        /* <DEDUP_REMOVED lines=12> */
.L_x_10288:
        /* <DEDUP_REMOVED lines=8> */
.L_x_10287:
[----:B------:R0:W5:Y:S01]  /*2800*/  LDG.E.64 R16, desc[UR36][R4.64] ;  /* 0x0000002404107981 */ /* 0x000162000c1e1b00 */
[----:B------:R-:W-:Y:S01]  /*2810*/  CS2R R18, SRZ ;  /* 0x0000000000127805 */ /* 0x000fe2000001ff00 */
[----:B------:R-:W-:Y:S06]  /*2820*/  BRA `(.L_x_10282) ;  /* 0x0000000800d47947 */ /* 0x000fec0003800000 */
.L_x_10277:
        /* <DEDUP_REMOVED lines=14> */
.L_x_10291:
[----:B------:R0:W5:Y:S01]  /*2910*/  LDG.E.128 R16, desc[UR36][R4.64] ;  /* 0x0000002404107981 */ /* 0x000162000c1e1d00 */
[----:B------:R-:W-:Y:S05]  /*2920*/  BRA `(.L_x_10282) ;  /* 0x0000000800947947 */ /* 0x000fea0003800000 */
.L_x_10290:
        /* <DEDUP_REMOVED lines=28> */
.L_x_10293:
        /* <DEDUP_REMOVED lines=16> */
.L_x_10292:
[----:B------:R-:W3:Y:S01]  /*2bf0*/  LDG.E.U16 R0, desc[UR36][R4.64] ;  /* 0x0000002404007981 */ /* 0x000ee2000c1e1500 */
[----:B------:R-:W-:Y:S01]  /*2c00*/  CS2R R18, SRZ ;  /* 0x0000000000127805 */ /* 0x000fe2000001ff00 */
[----:B---3--:R-:W-:-:S04]  /*2c10*/  IMAD.U32 R0, R0, 0x10000, RZ ;  /* 0x0001000000007824 */ /* 0x008fc800078e00ff */
[----:B------:R-:W-:-:S04]  /*2c20*/  FMUL.FTZ R0, R0, 1 ;  /* 0x3f80000000007820 */ /* 0x000fc80000410000 */
[----:B------:R0:W1:Y:S01]  /*2c30*/  F2F.F64.F32 R16, R0 ;  /* 0x0000000000107310 */ /* 0x0000620000201800 */
[----:B------:R-:W-:Y:S05]  /*2c40*/  BRA `(.L_x_10282) ;  /* 0x0000000400cc7947 */ /* 0x000fea0003800000 */
.L_x_10289:
        /* <DEDUP_REMOVED lines=12> */
.L_x_10296:
        /* <DEDUP_REMOVED lines=22> */
.L_x_10298:
[----:B------:R-:W-:Y:S05]  /*2e70*/  BSYNC.RECONVERGENT B0 ;  /* 0x0000000000007941 */ /* 0x000fea0003800200 */
.L_x_10297:
[----:B------:R-:W-:Y:S01]  /*2e80*/  IMAD.SHL.U32 R0, R0, 0x100000, RZ ;  /* 0x0010000000007824 */ /* 0x000fe200078e00ff */
[----:B------:R-:W-:-:S04]  /*2e90*/  LEA R3, R3, 0x3b800000, 0x17 ;  /* 0x3b80000003037811 */ /* 0x000fc800078eb8ff */
[----:B------:R-:W-:-:S05]  /*2ea0*/  LOP3.LUT R0, R3, R0, R7, 0xfe, !PT ;  /* 0x0000000003007212 */ /* 0x000fca00078efe07 */
[----:B------:R-:W-:-:S04]  /*2eb0*/  FMUL.FTZ R0, R0, 1 ;  /* 0x3f80000000007820 */ /* 0x000fc80000410000 */
[----:B------:R0:W1:Y:S01]  /*2ec0*/  F2F.F64.F32 R16, R0 ;  /* 0x0000000000107310 */ /* 0x0000620000201800 */
[----:B------:R-:W-:Y:S05]  /*2ed0*/  BRA `(.L_x_10282) ;  /* 0x0000000400287947 */ /* 0x000fea0003800000 */
.L_x_10295:
        /* <DEDUP_REMOVED lines=22> */
.L_x_10300:
[----:B------:R-:W-:Y:S05]  /*3040*/  BSYNC.RECONVERGENT B0 ;  /* 0x0000000000007941 */ /* 0x000fea0003800200 */
.L_x_10299:
[----:B------:R-:W-:Y:S01]  /*3050*/  IMAD.SHL.U32 R0, R0, 0x200000, RZ ;  /* 0x0020000000007824 */ /* 0x000fe200078e00ff */
[----:B------:R-:W-:-:S04]  /*3060*/  LEA R3, R3, 0x37800000, 0x17 ;  /* 0x3780000003037811 */ /* 0x000fc800078eb8ff */
[----:B------:R-:W-:-:S05]  /*3070*/  LOP3.LUT R0, R3, R0, R7, 0xfe, !PT ;  /* 0x0000000003007212 */ /* 0x000fca00078efe07 */
[----:B------:R-:W-:-:S04]  /*3080*/  FMUL.FTZ R0, R0, 1 ;  /* 0x3f80000000007820 */ /* 0x000fc80000410000 */
[----:B------:R0:W1:Y:S01]  /*3090*/  F2F.F64.F32 R16, R0 ;  /* 0x0000000000107310 */ /* 0x0000620000201800 */
[----:B------:R-:W-:Y:S05]  /*30a0*/  BRA `(.L_x_10282) ;  /* 0x0000000000b47947 */ /* 0x000fea0003800000 */
.L_x_10294:
        /* <DEDUP_REMOVED lines=19> */
.L_x_10281:
        /* <DEDUP_REMOVED lines=16> */
.L_x_10303:
[----:B------:R-:W-:Y:S02]  /*32e0*/  CS2R R16, SRZ ;  /* 0x0000000000107805 */ /* 0x000fe4000001ff00 */
[----:B------:R-:W-:Y:S01]  /*32f0*/  CS2R R18, SRZ ;  /* 0x0000000000127805 */ /* 0x000fe2000001ff00 */
[----:B------:R-:W-:Y:S06]  /*3300*/  BRA `(.L_x_10282) ;  /* 0x00000000001c7947 */ /* 0x000fec0003800000 */
.L_x_10302:
[----:B------:R-:W3:Y:S01]  /*3310*/  LDG.E.64 R16, desc[UR36][R4.64] ;  /* 0x0000002404107981 */ /* 0x000ee2000c1e1b00 */
[----:B------:R-:W-:Y:S01]  /*3320*/  CS2R R18, SRZ ;  /* 0x0000000000127805 */ /* 0x000fe2000001ff00 */
[----:B---3--:R-:W0:Y:S01]  /*3330*/  I2F.F64.U64 R16, R16 ;  /* 0x0000001000107312 */ /* 0x008e220000301800 */
[----:B------:R-:W-:Y:S05]  /*3340*/  BRA `(.L_x_10282) ;  /* 0x00000000000c7947 */ /* 0x000fea0003800000 */
.L_x_10301:
[----:B------:R-:W3:Y:S01]  /*3350*/  LDG.E R4, desc[UR36][R4.64] ;  /* 0x0000002404047981 */ /* 0x000ee2000c1e1900 */
[----:B------:R-:W-:Y:S01]  /*3360*/  CS2R R18, SRZ ;  /* 0x0000000000127805 */ /* 0x000fe2000001ff00 */
[----:B---3--:R0:W1:Y:S06]  /*3370*/  I2F.F64.U32 R16, R4 ;  /* 0x0000000400107312 */ /* 0x00806c0000201800 */
.L_x_10282:
[----:B------:R-:W-:Y:S05]  /*3380*/  BSYNC.RECONVERGENT B7 ;  /* 0x0000000000077941 */ /* 0x000fea0003800200 */
.L_x_10276:
[----:B------:R-:W-:-:S07]  /*3390*/  VIADD R35, R35, 0x80 ;  /* 0x0000008023237836 */ /* 0x000fce0000000000 */
.L_x_10275:
[----:B------:R-:W-:Y:S05]  /*33a0*/  BSYNC.RECONVERGENT B6 ;  /* 0x0000000000067941 */ /* 0x000fea0003800200 */
.L_x_10274:
        /* <DEDUP_REMOVED lines=25> */
.L_x_10309:
[----:B------:R-:W3:Y:S02]  /*3540*/  LDG.E.U8 R4, desc[UR36][R4.64] ;  /* 0x0000002404047981 */ /* 0x000ee4000c1e1100 */
[----:B---3--:R0:W1:Y:S01]  /*3550*/  I2F.F64.U16 R20, R4 ;  /* 0x0000000400147312 */ /* 0x0080620000101800 */
[----:B------:R-:W-:Y:S05]  /*3560*/  BRA `(.L_x_10305) ;  /* 0x0000000c00787947 */ /* 0x000fea0003800000 */
.L_x_10308:
        /* <DEDUP_REMOVED lines=9> */
.L_x_10312:
[----:B------:R-:W3:Y:S02]  /*3600*/  LDG.E R4, desc[UR36][R4.64] ;  /* 0x0000002404047981 */ /* 0x000ee4000c1e1900 */
[----:B---3--:R0:W1:Y:S01]  /*3610*/  I2F.F64 R20, R4 ;  /* 0x0000000400147312 */ /* 0x0080620000201c00 */
[----:B------:R-:W-:Y:S05]  /*3620*/  BRA `(.L_x_10305) ;  /* 0x0000000c00487947 */ /* 0x000fea0003800000 */
.L_x_10311:
[----:B------:R-:W3:Y:S02]  /*3630*/  LDG.E.U16 R4, desc[UR36][R4.64] ;  /* 0x0000002404047981 */ /* 0x000ee4000c1e1500 */
[----:B---3--:R0:W1:Y:S01]  /*3640*/  I2F.F64.S16 R20, R4 ;  /* 0x0000000400147312 */ /* 0x0080620000101c00 */
[----:B------:R-:W-:Y:S05]  /*3650*/  BRA `(.L_x_10305) ;  /* 0x0000000c003c7947 */ /* 0x000fea0003800000 */
.L_x_10307:
        /* <DEDUP_REMOVED lines=10> */
.L_x_10314:
[----:B------:R-:W3:Y:S02]  /*3700*/  LDG.E.U16 R0, desc[UR36][R4.64] ;  /* 0x0000002404007981 */ /* 0x000ee4000c1e1500 */
[----:B---3--:R-:W-:-:S05]  /*3710*/  HADD2.F32 R0, -RZ, R0.H0_H0 ;  /* 0x20000000ff007230 */ /* 0x008fca0000004100 */
[----:B------:R-:W-:-:S04]  /*3720*/  FMUL.FTZ R0, R0, 1 ;  /* 0x3f80000000007820 */ /* 0x000fc80000410000 */
[----:B------:R0:W1:Y:S01]  /*3730*/  F2F.F64.F32 R20, R0 ;  /* 0x0000000000147310 */ /* 0x0000620000201800 */
[----:B------:R-:W-:Y:S05]  /*3740*/  BRA `(.L_x_10305) ;  /* 0x0000000c00007947 */ /* 0x000fea0003800000 */
.L_x_10313:
        /* <DEDUP_REMOVED lines=12> */
.L_x_10316:
        /* <DEDUP_REMOVED lines=8> */
.L_x_10315:
[----:B------:R0:W5:Y:S01]  /*3890*/  LDG.E.64 R20, desc[UR36][R4.64] ;  /* 0x0000002404147981 */ /* 0x000162000c1e1b00 */
[----:B------:R-:W-:Y:S05]  /*38a0*/  BRA `(.L_x_10305) ;  /* 0x0000000800a87947 */ /* 0x000fea0003800000 */
.L_x_10306:
        /* <DEDUP_REMOVED lines=13> */
.L_x_10319:
[----:B------:R0:W5:Y:S01]  /*3980*/  LDG.E.128 R20, desc[UR36][R4.64] ;  /* 0x0000002404147981 */ /* 0x000162000c1e1d00 */
[----:B------:R-:W-:Y:S05]  /*3990*/  BRA `(.L_x_10305) ;  /* 0x00000008006c7947 */ /* 0x000fea0003800000 */
.L_x_10318:
        /* <DEDUP_REMOVED lines=27> */
.L_x_10321:
        /* <DEDUP_REMOVED lines=15> */
.L_x_10320:
[----:B------:R-:W3:Y:S02]  /*3c40*/  LDG.E.U16 R0, desc[UR36][R4.64] ;  /* 0x0000002404007981 */ /* 0x000ee4000c1e1500 */
[----:B---3--:R-:W-:-:S04]  /*3c50*/  IMAD.U32 R0, R0, 0x10000, RZ ;  /* 0x0001000000007824 */ /* 0x008fc800078e00ff */
[----:B------:R-:W-:-:S04]  /*3c60*/  FMUL.FTZ R0, R0, 1 ;  /* 0x3f80000000007820 */ /* 0x000fc80000410000 */
[----:B------:R0:W1:Y:S01]  /*3c70*/  F2F.F64.F32 R20, R0 ;  /* 0x0000000000147310 */ /* 0x0000620000201800 */
[----:B------:R-:W-:Y:S05]  /*3c80*/  BRA `(.L_x_10305) ;  /* 0x0000000400b07947 */ /* 0x000fea0003800000 */
.L_x_10317:
        /* <DEDUP_REMOVED lines=11> */
.L_x_10324:
        /* <DEDUP_REMOVED lines=21> */
.L_x_10326:
[----:B------:R-:W-:Y:S05]  /*3e90*/  BSYNC.RECONVERGENT B0 ;  /* 0x0000000000007941 */ /* 0x000fea0003800200 */
.L_x_10325:
[----:B------:R-:W-:Y:S01]  /*3ea0*/  IMAD.SHL.U32 R0, R0, 0x100000, RZ ;  /* 0x0010000000007824 */ /* 0x000fe200078e00ff */
[----:B------:R-:W-:-:S04]  /*3eb0*/  LEA R3, R3, 0x3b800000, 0x17 ;  /* 0x3b80000003037811 */ /* 0x000fc800078eb8ff */
[----:B------:R-:W-:-:S05]  /*3ec0*/  LOP3.LUT R0, R3, R0, R7, 0xfe, !PT ;  /* 0x0000000003007212 */ /* 0x000fca00078efe07 */
[----:B------:R-:W-:-:S04]  /*3ed0*/  FMUL.FTZ R0, R0, 1 ;  /* 0x3f80000000007820 */ /* 0x000fc80000410000 */
[----:B------:R0:W1:Y:S01]  /*3ee0*/  F2F.F64.F32 R20, R0 ;  /* 0x0000000000147310 */ /* 0x0000620000201800 */
[----:B------:R-:W-:Y:S05]  /*3ef0*/  BRA `(.L_x_10305) ;  /* 0x0000000400147947 */ /* 0x000fea0003800000 */
.L_x_10323:
        /* <DEDUP_REMOVED lines=21> */
.L_x_10328:
[----:B------:R-:W-:Y:S05]  /*4050*/  BSYNC.RECONVERGENT B0 ;  /* 0x0000000000007941 */ /* 0x000fea0003800200 */
.L_x_10327:
[----:B------:R-:W-:Y:S01]  /*4060*/  IMAD.SHL.U32 R0, R0, 0x200000, RZ ;  /* 0x0020000000007824 */ /* 0x000fe200078e00ff */
[----:B------:R-:W-:-:S04]  /*4070*/  LEA R3, R3, 0x37800000, 0x17 ;  /* 0x3780000003037811 */ /* 0x000fc800078eb8ff */
[----:B------:R-:W-:-:S05]  /*4080*/  LOP3.LUT R0, R3, R0, R7, 0xfe, !PT ;  /* 0x0000000003007212 */ /* 0x000fca00078efe07 */
[----:B------:R-:W-:-:S04]  /*4090*/  FMUL.FTZ R0, R0, 1 ;  /* 0x3f80000000007820 */ /* 0x000fc80000410000 */
[----:B------:R0:W1:Y:S01]  /*40a0*/  F2F.F64.F32 R20, R0 ;  /* 0x0000000000147310 */ /* 0x0000620000201800 */
[----:B------:R-:W-:Y:S05]  /*40b0*/  BRA `(.L_x_10305) ;  /* 0x0000000000a47947 */ /* 0x000fea0003800000 */
.L_x_10322:
        /* <DEDUP_REMOVED lines=18> */
.L_x_10310:
        /* <DEDUP_REMOVED lines=16> */
.L_x_10331:
[----:B------:R-:W-:Y:S01]  /*42e0*/  CS2R R20, SRZ ;  /* 0x0000000000147805 */ /* 0x000fe2000001ff00 */
[----:B------:R-:W-:Y:S06]  /*42f0*/  BRA `(.L_x_10305) ;  /* 0x0000000000147947 */ /* 0x000fec0003800000 */
.L_x_10330:
[----:B------:R-:W3:Y:S02]  /*4300*/  LDG.E.64 R20, desc[UR36][R4.64] ;  /* 0x0000002404147981 */ /* 0x000ee4000c1e1b00 */
[----:B---3--:R-:W0:Y:S01]  /*4310*/  I2F.F64.U64 R20, R20 ;  /* 0x0000001400147312 */ /* 0x008e220000301800 */
[----:B------:R-:W-:Y:S05]  /*4320*/  BRA `(.L_x_10305) ;  /* 0x0000000000087947 */ /* 0x000fea0003800000 */
.L_x_10329:
[----:B------:R-:W3:Y:S02]  /*4330*/  LDG.E R4, desc[UR36][R4.64] ;  /* 0x0000002404047981 */ /* 0x000ee4000c1e1900 */
[----:B---3--:R0:W1:Y:S02]  /*4340*/  I2F.F64.U32 R20, R4 ;  /* 0x0000000400147312 */ /* 0x0080640000201800 */
.L_x_10305:
[----:B------:R-:W-:Y:S05]  /*4350*/  BSYNC.RECONVERGENT B6 ;  /* 0x0000000000067941 */ /* 0x000fea0003800200 */
.L_x_10304:
[----:B------:R-:W-:Y:S01]  /*4360*/  ISETP.GE.AND P0, PT, R33, R32, PT ;  /* 0x000000202100720c */ /* 0x000fe20003f06270 */
[----:B------:R-:W-:Y:S01]  /*4370*/  BSSY.RECONVERGENT B1, `(.L_x_10332) ;  /* 0x000008f000017945 */ /* 0x000fe20003800200 */
[----:B------:R-:W-:Y:S02]  /*4380*/  CS2R R6, SRZ ;  /* 0x0000000000067805 */ /* 0x000fe4000001ff00 */
[----:B01-3--:R-:W-:-:S09]  /*4390*/  CS2R R4, SRZ ;  /* 0x0000000000047805 */ /* 0x00bfd2000001ff00 */
[----:B------:R-:W-:Y:S05]  /*43a0*/  @P0 BRA `(.L_x_10333) ;  /* 0x00000008002c0947 */ /* 0x000fea0003800000 */
[----:B--2--5:R-:W-:Y:S01]  /*43b0*/  DSETP.NAN.AND P0, PT, R30, R30, PT ;  /* 0x0000001e1e00722a */ /* 0x024fe20003f08000 */
[----:B------:R-:W-:Y:S02]  /*43c0*/  IMAD.MOV.U32 R6, RZ, RZ, 0x0 ;  /* 0x00000000ff067424 */ /* 0x000fe400078e00ff */
[----:B------:R-:W-:Y:S02]  /*43d0*/  IMAD.MOV.U32 R7, RZ, RZ, 0x7ff80000 ;  /* 0x7ff80000ff077424 */ /* 0x000fe400078e00ff */
[----:B------:R-:W-:Y:S01]  /*43e0*/  IMAD.MOV.U32 R4, RZ, RZ, 0x0 ;  /* 0x00000000ff047424 */ /* 0x000fe200078e00ff */
[----:B----4-:R-:W-:Y:S01]  /*43f0*/  DSETP.NAN.OR P0, PT, R28, R28, P0 ;  /* 0x0000001c1c00722a */ /* 0x010fe20000708400 */
[----:B------:R-:W-:-:S13]  /*4400*/  IMAD.MOV.U32 R5, RZ, RZ, 0x7ff80000 ;  /* 0x7ff80000ff057424 */ /* 0x000fda00078e00ff */
[----:B------:R-:W-:Y:S05]  /*4410*/  @P0 BRA `(.L_x_10333) ;  /* 0x0000000800100947 */ /* 0x000fea0003800000 */
[----:B------:R-:W-:Y:S01]  /*4420*/  DSETP.NEU.AND P0, PT, |R30|, +INF , PT ;  /* 0x7ff000001e00742a */ /* 0x000fe20003f0d200 */
[----:B------:R-:W-:Y:S01]  /*4430*/  IMAD.MOV.U32 R6, RZ, RZ, 0x0 ;  /* 0x00000000ff067424 */ /* 0x000fe200078e00ff */
[----:B------:R-:W-:Y:S01]  /*4440*/  DSETP.EQ.AND P1, PT, |R28|, +INF , PT ;  /* 0x7ff000001c00742a */ /* 0x000fe20003f22200 */
[----:B------:R-:W-:Y:S01]  /*4450*/  IMAD.MOV.U32 R7, RZ, RZ, 0x7ff80000 ;  /* 0x7ff80000ff077424 */ /* 0x000fe200078e00ff */
[----:B------:R-:W-:Y:S01]  /*4460*/  DADD R8, -RZ, |R28| ;  /* 0x00000000ff087229 */ /* 0x000fe2000000051c */
[----:B------:R-:W-:Y:S02]  /*4470*/  IMAD.MOV.U32 R4, RZ, RZ, 0x0 ;  /* 0x00000000ff047424 */ /* 0x000fe400078e00ff */
[----:B------:R-:W-:-:S09]  /*4480*/  IMAD.MOV.U32 R5, RZ, RZ, 0x7ff80000 ;  /* 0x7ff80000ff057424 */ /* 0x000fd200078e00ff */
        /* <DEDUP_REMOVED lines=11> */
[----:B------:R-:W-:Y:S01]  /*4540*/  VIADD R4, R9, 0x300402 ;  /* 0x0030040209047836 */ /* 0x000fe20000000000 */
        /* <DEDUP_REMOVED lines=8> */
[----:B------:R-:W-:Y:S02]  /*45d0*/  LOP3.LUT R10, R9, 0x7fffffff, RZ, 0xc0, !PT ;  /* 0x7fffffff090a7812 */ /* 0x000fe400078ec0ff */
[----:B------:R-:W-:-:S03]  /*45e0*/  MOV R0, 0x4610 ;  /* 0x0000461000007802 */ /* 0x000fc60000000f00 */
[----:B------:R-:W-:-:S07]  /*45f0*/  VIADD R10, R10, 0xfff00000 ;  /* 0xfff000000a0a7836 */ /* 0x000fce0000000000 */
[----:B------:R-:W-:Y:S05]  /*4600*/  CALL.REL.NOINC `($__internal_9_$__cuda_sm20_dblrcp_rn_slowpath_v3) ;  /* 0x0000006800407944 */ /* 0x000fea0003c00000 */
[----:B------:R-:W-:Y:S02]  /*4610*/  IMAD.MOV.U32 R4, RZ, RZ, R12 ;  /* 0x000000ffff047224 */ /* 0x000fe400078e000c */
[----:B------:R-:W-:-:S07]  /*4620*/  IMAD.MOV.U32 R5, RZ, RZ, R13 ;  /* 0x000000ffff057224 */ /* 0x000fce00078e000d */
.L_x_10337:
[----:B------:R-:W-:Y:S05]  /*4630*/  BSYNC.RECONVERGENT B2 ;  /* 0x0000000000027941 */ /* 0x000fea0003800200 */
.L_x_10336:
[----:B------:R-:W-:Y:S01]  /*4640*/  DADD R10, -RZ, |R30| ;  /* 0x00000000ff0a7229 */ /* 0x000fe2000000051e */
[----:B------:R-:W-:Y:S01]  /*4650*/  IMAD.MOV.U32 R8, RZ, RZ, RZ ;  /* 0x000000ffff087224 */ /* 0x000fe200078e00ff */
[----:B------:R-:W-:Y:S01]  /*4660*/  MOV R0, 0x46a0 ;  /* 0x000046a000007802 */ /* 0x000fe20000000f00 */
[----:B------:R-:W-:-:S07]  /*4670*/  IMAD.MOV.U32 R3, RZ, RZ, RZ ;  /* 0x000000ffff037224 */ /* 0x000fce00078e00ff */
[----:B------:R-:W-:-:S07]  /*4680*/  IMAD.MOV.U32 R13, RZ, RZ, R11 ;  /* 0x000000ffff0d7224 */ /* 0x000fce00078e000b */
[----:B------:R-:W-:Y:S05]  /*4690*/  CALL.REL.NOINC `($__internal_10_$__cuda_sm20_div_rn_f64_full) ;  /* 0x0000006800b87944 */ /* 0x000fea0003c00000 */
[----:B------:R-:W-:Y:S02]  /*46a0*/  IMAD.MOV.U32 R6, RZ, RZ, R8 ;  /* 0x000000ffff067224 */ /* 0x000fe400078e0008 */
[----:B------:R-:W-:Y:S01]  /*46b0*/  IMAD.MOV.U32 R7, RZ, RZ, R15 ;  /* 0x000000ffff077224 */ /* 0x000fe200078e000f */
[----:B------:R-:W-:Y:S06]  /*46c0*/  BRA `(.L_x_10333) ;  /* 0x0000000400647947 */ /* 0x000fec0003800000 */
.L_x_10335:
        /* <DEDUP_REMOVED lines=16> */
[----:B------:R-:W-:Y:S01]  /*47d0*/  MOV R0, 0x4820 ;  /* 0x0000482000007802 */ /* 0x000fe20000000f00 */
[----:B------:R-:W-:Y:S02]  /*47e0*/  IMAD.MOV.U32 R3, RZ, RZ, R31 ;  /* 0x000000ffff037224 */ /* 0x000fe400078e001f */
[----:B------:R-:W-:Y:S02]  /*47f0*/  IMAD.MOV.U32 R10, RZ, RZ, R28 ;  /* 0x000000ffff0a7224 */ /* 0x000fe400078e001c */
[----:B------:R-:W-:-:S07]  /*4800*/  IMAD.MOV.U32 R13, RZ, RZ, R29 ;  /* 0x000000ffff0d7224 */ /* 0x000fce00078e001d */
[----:B------:R-:W-:Y:S05]  /*4810*/  CALL.REL.NOINC `($__internal_10_$__cuda_sm20_div_rn_f64_full) ;  /* 0x0000006800587944 */ /* 0x000fea0003c00000 */
[----:B------:R-:W-:Y:S02]  /*4820*/  IMAD.MOV.U32 R4, RZ, RZ, R8 ;  /* 0x000000ffff047224 */ /* 0x000fe400078e0008 */
[----:B------:R-:W-:-:S07]  /*4830*/  IMAD.MOV.U32 R5, RZ, RZ, R15 ;  /* 0x000000ffff057224 */ /* 0x000fce00078e000f */
.L_x_10339:
[----:B------:R-:W-:Y:S05]  /*4840*/  BSYNC.RECONVERGENT B2 ;  /* 0x0000000000027941 */ /* 0x000fea0003800200 */
.L_x_10338:
        /* <DEDUP_REMOVED lines=11> */
[----:B------:R-:W-:Y:S02]  /*4900*/  LOP3.LUT R10, R9, 0x7fffffff, RZ, 0xc0, !PT ;  /* 0x7fffffff090a7812 */ /* 0x000fe400078ec0ff */
[----:B------:R-:W-:-:S03]  /*4910*/  MOV R0, 0x4940 ;  /* 0x0000494000007802 */ /* 0x000fc60000000f00 */
[----:B------:R-:W-:-:S07]  /*4920*/  VIADD R10, R10, 0xfff00000 ;  /* 0xfff000000a0a7836 */ /* 0x000fce0000000000 */
[----:B------:R-:W-:Y:S05]  /*4930*/  CALL.REL.NOINC `($__internal_9_$__cuda_sm20_dblrcp_rn_slowpath_v3) ;  /* 0x0000006400747944 */ /* 0x000fea0003c00000 */
.L_x_10341:
[----:B------:R-:W-:Y:S05]  /*4940*/  BSYNC.RECONVERGENT B2 ;  /* 0x0000000000027941 */ /* 0x000fea0003800200 */
.L_x_10340:
[----:B------:R-:W-:Y:S02]  /*4950*/  DFMA R6, RZ, R4, 1 ;  /* 0x3ff00000ff06742b */ /* 0x000fe40000000004 */
[----:B------:R-:W-:-:S06]  /*4960*/  DADD R8, RZ, -R4 ;  /* 0x00000000ff087229 */ /* 0x000fcc0000000804 */
[-C--:B------:R-:W-:Y:S02]  /*4970*/  DMUL R4, R6, R12.reuse ;  /* 0x0000000c06047228 */ /* 0x080fe40000000000 */
[----:B------:R-:W-:Y:S01]  /*4980*/  DMUL R6, R8, R12 ;  /* 0x0000000c08067228 */ /* 0x000fe20000000000 */
[----:B------:R-:W-:Y:S10]  /*4990*/  BRA `(.L_x_10333) ;  /* 0x0000000000b07947 */ /* 0x000ff40003800000 */
.L_x_10334:
        /* <DEDUP_REMOVED lines=23> */
.L_x_10343:
[----:B------:R-:W-:Y:S05]  /*4b10*/  BSYNC.RECONVERGENT B2 ;  /* 0x0000000000027941 */ /* 0x000fea0003800200 */
.L_x_10342:
        /* <DEDUP_REMOVED lines=15> */
.L_x_10345:
[----:B------:R-:W-:Y:S05]  /*4c10*/  BSYNC.RECONVERGENT B2 ;  /* 0x0000000000027941 */ /* 0x000fea0003800200 */
.L_x_10344:
[----:B------:R-:W-:Y:S02]  /*4c20*/  DADD R6, RZ, R4 ;  /* 0x00000000ff067229 */ /* 0x000fe40000000004 */
[----:B------:R-:W-:-:S06]  /*4c30*/  DFMA R8, RZ, R4, -1 ;  /* 0xbff00000ff08742b */ /* 0x000fcc0000000004 */
[-C--:B------:R-:W-:Y:S02]  /*4c40*/  DMUL R4, R6, R12.reuse ;  /* 0x0000000c06047228 */ /* 0x080fe40000000000 */
[----:B------:R-:W-:-:S11]  /*4c50*/  DMUL R6, R8, R12 ;  /* 0x0000000c08067228 */ /* 0x000fd60000000000 */
.L_x_10333:
[----:B------:R-:W-:Y:S05]  /*4c60*/  BSYNC.RECONVERGENT B1 ;  /* 0x0000000000017941 */ /* 0x000fea0003800200 */
.L_x_10332:
[----:B------:R-:W-:Y:S01]  /*4c70*/  VIADD R35, R33, 0x80 ;  /* 0x0000008021237836 */ /* 0x000fe20000000000 */
[----:B------:R-:W-:Y:S01]  /*4c80*/  BSSY.RECONVERGENT B1, `(.L_x_10346) ;  /* 0x000008e000017945 */ /* 0x000fe20003800200 */
[----:B--2--5:R-:W-:Y:S02]  /*4c90*/  CS2R R30, SRZ ;  /* 0x00000000001e7805 */ /* 0x024fe4000001ff00 */
[----:B----4-:R-:W-:Y:S02]  /*4ca0*/  CS2R R28, SRZ ;  /* 0x00000000001c7805 */ /* 0x010fe4000001ff00 */
[----:B------:R-:W-:-:S13]  /*4cb0*/  ISETP.GE.AND P0, PT, R35, R32, PT ;  /* 0x000000202300720c */ /* 0x000fda0003f06270 */
[----:B------:R-:W-:Y:S05]  /*4cc0*/  @P0 BRA `(.L_x_10347) ;  /* 0x0000000800240947 */ /* 0x000fea0003800000 */
[----:B------:R-:W-:Y:S01]  /*4cd0*/  DSETP.NAN.AND P0, PT, R26, R26, PT ;  /* 0x0000001a1a00722a */ /* 0x000fe20003f08000 */
[----:B------:R-:W-:Y:S02]  /*4ce0*/  IMAD.MOV.U32 R30, RZ, RZ, 0x0 ;  /* 0x00000000ff1e7424 */ /* 0x000fe400078e00ff */
[----:B------:R-:W-:Y:S02]  /*4cf0*/  IMAD.MOV.U32 R31, RZ, RZ, 0x7ff80000 ;  /* 0x7ff80000ff1f7424 */ /* 0x000fe400078e00ff */
[----:B------:R-:W-:Y:S01]  /*4d00*/  IMAD.MOV.U32 R28, RZ, RZ, 0x0 ;  /* 0x00000000ff1c7424 */ /* 0x000fe200078e00ff */
[----:B------:R-:W-:Y:S01]  /*4d10*/  DSETP.NAN.OR P0, PT, R24, R24, P0 ;  /* 0x000000181800722a */ /* 0x000fe20000708400 */
        /* <DEDUP_REMOVED lines=40> */
[----:B------:R-:W-:-:S07]  /*4fa0*/  IMAD.MOV.U32 R14, RZ, RZ, R8 ;  /* 0x000000ffff0e7224 */ /* 0x000fce00078e0008 */
.L_x_10351:
[----:B------:R-:W-:Y:S05]  /*4fb0*/  BSYNC.RECONVERGENT B2 ;  /* 0x0000000000027941 */ /* 0x000fea0003800200 */
.L_x_10350:
        /* <DEDUP_REMOVED lines=15> */
.L_x_10353:
[----:B------:R-:W-:Y:S05]  /*50b0*/  BSYNC.RECONVERGENT B2 ;  /* 0x0000000000027941 */ /* 0x000fea0003800200 */
.L_x_10352:
[----:B------:R-:W-:Y:S02]  /*50c0*/  DFMA R28, RZ, R14, 1 ;  /* 0x3ff00000ff1c742b */ /* 0x000fe4000000000e */
[----:B------:R-:W-:-:S06]  /*50d0*/  DADD R14, RZ, -R14 ;  /* 0x00000000ff0e7229 */ /* 0x000fcc000000080e */
[-C--:B------:R-:W-:Y:S02]  /*50e0*/  DMUL R28, R28, R12.reuse ;  /* 0x0000000c1c1c7228 */ /* 0x080fe40000000000 */
[----:B------:R-:W-:Y:S01]  /*50f0*/  DMUL R30, R14, R12 ;  /* 0x0000000c0e1e7228 */ /* 0x000fe20000000000 */
[----:B------:R-:W-:Y:S10]  /*5100*/  BRA `(.L_x_10347) ;  /* 0x0000000400147947 */ /* 0x000ff40003800000 */
.L_x_10349:
        /* <DEDUP_REMOVED lines=16> */
.L_x_10355:
[----:B------:R-:W-:Y:S05]  /*5210*/  BSYNC.RECONVERGENT B2 ;  /* 0x0000000000027941 */ /* 0x000fea0003800200 */
.L_x_10354:
        /* <DEDUP_REMOVED lines=9> */
.L_x_10348:
        /* <DEDUP_REMOVED lines=22> */
.L_x_10357:
[----:B------:R-:W-:Y:S05]  /*5410*/  BSYNC.RECONVERGENT B2 ;  /* 0x0000000000027941 */ /* 0x000fea0003800200 */
.L_x_10356:
        /* <DEDUP_REMOVED lines=15> */
.L_x_10359:
[----:B------:R-:W-:Y:S05]  /*5510*/  BSYNC.RECONVERGENT B2 ;  /* 0x0000000000027941 */ /* 0x000fea0003800200 */
.L_x_10358:
[----:B------:R-:W-:Y:S02]  /*5520*/  DADD R28, RZ, R14 ;  /* 0x00000000ff1c7229 */ /* 0x000fe4000000000e */
[----:B------:R-:W-:-:S06]  /*5530*/  DFMA R14, RZ, R14, -1 ;  /* 0xbff00000ff0e742b */ /* 0x000fcc000000000e */
[-C--:B------:R-:W-:Y:S02]  /*5540*/  DMUL R28, R28, R12.reuse ;  /* 0x0000000c1c1c7228 */ /* 0x080fe40000000000 */
[----:B------:R-:W-:-:S11]  /*5550*/  DMUL R30, R14, R12 ;  /* 0x0000000c0e1e7228 */ /* 0x000fd60000000000 */
.L_x_10347:
[----:B------:R-:W-:Y:S05]  /*5560*/  BSYNC.RECONVERGENT B1 ;  /* 0x0000000000017941 */ /* 0x000fea0003800200 */
.L_x_10346:
[----:B------:R-:W-:Y:S01]  /*5570*/  VIADD R3, R33, 0x100 ;  /* 0x0000010021037836 */ /* 0x000fe20000000000 */
[----:B------:R-:W-:Y:S01]  /*5580*/  BSSY.RECONVERGENT B1, `(.L_x_10360) ;  /* 0x000008e000017945 */ /* 0x000fe20003800200 */
[----:B------:R-:W-:Y:S02]  /*5590*/  CS2R R26, SRZ ;  /* 0x00000000001a7805 */ /* 0x000fe4000001ff00 */
[----:B------:R-:W-:Y:S02]  /*55a0*/  CS2R R24, SRZ ;  /* 0x0000000000187805 */ /* 0x000fe4000001ff00 */
        /* <DEDUP_REMOVED lines=48> */
.L_x_10365:
[----:B------:R-:W-:Y:S05]  /*58b0*/  BSYNC.RECONVERGENT B2 ;  /* 0x0000000000027941 */ /* 0x000fea0003800200 */
.L_x_10364:
        /* <DEDUP_REMOVED lines=15> */
.L_x_10367:
[----:B------:R-:W-:Y:S05]  /*59b0*/  BSYNC.RECONVERGENT B2 ;  /* 0x0000000000027941 */ /* 0x000fea0003800200 */
.L_x_10366:
[----:B------:R-:W-:Y:S02]  /*59c0*/  DFMA R24, RZ, R14, 1 ;  /* 0x3ff00000ff18742b */ /* 0x000fe4000000000e */
[----:B------:R-:W-:-:S06]  /*59d0*/  DADD R14, RZ, -R14 ;  /* 0x00000000ff0e7229 */ /* 0x000fcc000000080e */
[-C--:B------:R-:W-:Y:S02]  /*59e0*/  DMUL R24, R24, R12.reuse ;  /* 0x0000000c18187228 */ /* 0x080fe40000000000 */
[----:B------:R-:W-:Y:S01]  /*59f0*/  DMUL R26, R14, R12 ;  /* 0x0000000c0e1a7228 */ /* 0x000fe20000000000 */
[----:B------:R-:W-:Y:S10]  /*5a00*/  BRA `(.L_x_10361) ;  /* 0x0000000400147947 */ /* 0x000ff40003800000 */
.L_x_10363:
        /* <DEDUP_REMOVED lines=16> */
.L_x_10369:
[----:B------:R-:W-:Y:S05]  /*5b10*/  BSYNC.RECONVERGENT B2 ;  /* 0x0000000000027941 */ /* 0x000fea0003800200 */
.L_x_10368:
        /* <DEDUP_REMOVED lines=9> */
.L_x_10362:
        /* <DEDUP_REMOVED lines=22> */
.L_x_10371:
[----:B------:R-:W-:Y:S05]  /*5d10*/  BSYNC.RECONVERGENT B2 ;  /* 0x0000000000027941 */ /* 0x000fea0003800200 */
.L_x_10370:
        /* <DEDUP_REMOVED lines=15> */
.L_x_10373:
[----:B------:R-:W-:Y:S05]  /*5e10*/  BSYNC.RECONVERGENT B2 ;  /* 0x0000000000027941 */ /* 0x000fea0003800200 */
.L_x_10372:
[----:B------:R-:W-:Y:S02]  /*5e20*/  DADD R24, RZ, R14 ;  /* 0x00000000ff187229 */ /* 0x000fe4000000000e */
[----:B------:R-:W-:-:S06]  /*5e30*/  DFMA R14, RZ, R14, -1 ;  /* 0xbff00000ff0e742b */ /* 0x000fcc000000000e */
[-C--:B------:R-:W-:Y:S02]  /*5e40*/  DMUL R24, R24, R12.reuse ;  /* 0x0000000c18187228 */ /* 0x080fe40000000000 */
[----:B------:R-:W-:-:S11]  /*5e50*/  DMUL R26, R14, R12 ;  /* 0x0000000c0e1a7228 */ /* 0x000fd60000000000 */
.L_x_10361:
[----:B------:R-:W-:Y:S05]  /*5e60*/  BSYNC.RECONVERGENT B1 ;  /* 0x0000000000017941 */ /* 0x000fea0003800200 */
.L_x_10360:
        /* <DEDUP_REMOVED lines=52> */
.L_x_10379:
[----:B------:R-:W-:Y:S05]  /*61b0*/  BSYNC.RECONVERGENT B2 ;  /* 0x0000000000027941 */ /* 0x000fea0003800200 */
.L_x_10378:
        /* <DEDUP_REMOVED lines=15> */
.L_x_10381:
[----:B------:R-:W-:Y:S05]  /*62b0*/  BSYNC.RECONVERGENT B2 ;  /* 0x0000000000027941 */ /* 0x000fea0003800200 */
.L_x_10380:
[----:B------:R-:W-:Y:S02]  /*62c0*/  DFMA R16, RZ, R14, 1 ;  /* 0x3ff00000ff10742b */ /* 0x000fe4000000000e */
[----:B------:R-:W-:-:S06]  /*62d0*/  DADD R14, RZ, -R14 ;  /* 0x00000000ff0e7229 */ /* 0x000fcc000000080e */
[-C--:B------:R-:W-:Y:S02]  /*62e0*/  DMUL R16, R16, R12.reuse ;  /* 0x0000000c10107228 */ /* 0x080fe40000000000 */
[----:B------:R-:W-:Y:S01]  /*62f0*/  DMUL R18, R14, R12 ;  /* 0x0000000c0e127228 */ /* 0x000fe20000000000 */
[----:B------:R-:W-:Y:S10]  /*6300*/  BRA `(.L_x_10375) ;  /* 0x0000000400147947 */ /* 0x000ff40003800000 */
.L_x_10377:
        /* <DEDUP_REMOVED lines=16> */
.L_x_10383:
[----:B------:R-:W-:Y:S05]  /*6410*/  BSYNC.RECONVERGENT B2 ;  /* 0x0000000000027941 */ /* 0x000fea0003800200 */
.L_x_10382:
        /* <DEDUP_REMOVED lines=9> */
.L_x_10376:
        /* <DEDUP_REMOVED lines=22> */
.L_x_10385:
[----:B------:R-:W-:Y:S05]  /*6610*/  BSYNC.RECONVERGENT B2 ;  /* 0x0000000000027941 */ /* 0x000fea0003800200 */
.L_x_10384:
        /* <DEDUP_REMOVED lines=15> */
.L_x_10387:
[----:B------:R-:W-:Y:S05]  /*6710*/  BSYNC.RECONVERGENT B2 ;  /* 0x0000000000027941 */ /* 0x000fea0003800200 */
.L_x_10386:
[----:B------:R-:W-:Y:S02]  /*6720*/  DADD R16, RZ, R14 ;  /* 0x00000000ff107229 */ /* 0x000fe4000000000e */
[----:B------:R-:W-:-:S06]  /*6730*/  DFMA R14, RZ, R14, -1 ;  /* 0xbff00000ff0e742b */ /* 0x000fcc000000000e */
[-C--:B------:R-:W-:Y:S02]  /*6740*/  DMUL R16, R16, R12.reuse ;  /* 0x0000000c10107228 */ /* 0x080fe40000000000 */
[----:B------:R-:W-:-:S11]  /*6750*/  DMUL R18, R14, R12 ;  /* 0x0000000c0e127228 */ /* 0x000fd60000000000 */
.L_x_10375:
[----:B------:R-:W-:Y:S05]  /*6760*/  BSYNC.RECONVERGENT B1 ;  /* 0x0000000000017941 */ /* 0x000fea0003800200 */
.L_x_10374:
[----:B------:R-:W0:Y:S01]  /*6770*/  LDC.U8 R22, c[0x0][0x3a4] ;  /* 0x0000e900ff167b82 */ /* 0x000e220000000000 */
[----:B------:R-:W-:Y:S01]  /*6780*/  ISETP.GE.AND P0, PT, R33, R32, PT ;  /* 0x000000202100720c */ /* 0x000fe20003f06270 */
[----:B------:R-:W-:Y:S04]  /*6790*/  BSSY.RECONVERGENT B7, `(.L_x_10388) ;  /* 0x0000360000077945 */ /* 0x000fe80003800200 */
[----:B------:R-:W-:Y:S08]  /*67a0*/  BSSY.RELIABLE B6, `(.L_x_10389) ;  /* 0x0000248000067945 */ /* 0x000ff00003800100 */
        /* <DEDUP_REMOVED lines=19> */
[----:B------:R-:W0:Y:S01]  /*68e0*/  F2I.F64.TRUNC R5, R4 ;  /* 0x0000000400057311 */ /* 0x000e22000030d100 */
[----:B------:R-:W-:Y:S01]  /*68f0*/  IMAD.MOV.U32 R33, RZ, RZ, R35 ;  /* 0x000000ffff217224 */ /* 0x000fe200078e0023 */
[----:B0-----:R4:W-:Y:S01]  /*6900*/  STG.E.U8 desc[UR36][R8.64], R5 ;  /* 0x0000000508007986 */ /* 0x0019e2000c101124 */
[----:B------:R-:W-:Y:S05]  /*6910*/  BRA `(.L_x_10396) ;  /* 0x0000001000507947 */ /* 0x000fea0003800000 */
.L_x_10394:
[----:B------:R-:W0:Y:S01]  /*6920*/  F2I.S64.F64.TRUNC R4, R4 ;  /* 0x0000000400047311 */ /* 0x000e22000030d900 */
[----:B------:R-:W-:Y:S02]  /*6930*/  IMAD.MOV.U32 R33, RZ, RZ, R35 ;  /* 0x000000ffff217224 */ /* 0x000fe400078e0023 */
[----:B0-----:R-:W-:-:S05]  /*6940*/  IMAD.MOV.U32 R3, RZ, RZ, R4 ;  /* 0x000000ffff037224 */ /* 0x001fca00078e0004 */
[----:B------:R3:W-:Y:S01]  /*6950*/  STG.E.U8 desc[UR36][R8.64], R3 ;  /* 0x0000000308007986 */ /* 0x0007e2000c101124 */
[----:B------:R-:W-:Y:S05]  /*6960*/  BRA `(.L_x_10396) ;  /* 0x00000010003c7947 */ /* 0x000fea0003800000 */
.L_x_10393:
[----:B------:R-:W-:-:S13]  /*6970*/  ISETP.NE.AND P0, PT, R0, 0x2, PT ;  /* 0x000000020000780c */ /* 0x000fda0003f05270 */
[----:B------:R-:W-:Y:S05]  /*6980*/  @!P0 BRA `(.L_x_10397) ;  /* 0x0000000000308947 */ /* 0x000fea0003800000 */
[----:B------:R-:W-:-:S13]  /*6990*/  ISETP.NE.AND P0, PT, R0, 0x3, PT ;  /* 0x000000030000780c */ /* 0x000fda0003f05270 */
[----:B------:R-:W-:Y:S05]  /*69a0*/  @!P0 BRA `(.L_x_10398) ;  /* 0x0000000000188947 */ /* 0x000fea0003800000 */
[----:B------:R-:W-:-:S13]  /*69b0*/  ISETP.NE.AND P0, PT, R0, 0x4, PT ;  /* 0x000000040000780c */ /* 0x000fda0003f05270 */
[----:B------:R-:W-:Y:S05]  /*69c0*/  @P0 BRA `(.L_x_10395) ;  /* 0x0000000c006c0947 */ /* 0x000fea0003800000 */
[----:B------:R-:W0:Y:S01]  /*69d0*/  F2I.S64.F64.TRUNC R4, R4 ;  /* 0x0000000400047311 */ /* 0x000e22000030d900 */
[----:B------:R-:W-:Y:S01]  /*69e0*/  IMAD.MOV.U32 R33, RZ, RZ, R35 ;  /* 0x000000ffff217224 */ /* 0x000fe200078e0023 */
[----:B0-----:R1:W-:Y:S01]  /*69f0*/  STG.E.64 desc[UR36][R8.64], R4 ;  /* 0x0000000408007986 */ /* 0x0013e2000c101b24 */
[----:B------:R-:W-:Y:S05]  /*6a00*/  BRA `(.L_x_10396) ;  /* 0x0000001000147947 */ /* 0x000fea0003800000 */
.L_x_10398:
[----:B------:R-:W0:Y:S01]  /*6a10*/  F2I.F64.TRUNC R5, R4 ;  /* 0x0000000400057311 */ /* 0x000e22000030d100 */
[----:B------:R-:W-:Y:S01]  /*6a20*/  IMAD.MOV.U32 R33, RZ, RZ, R35 ;  /* 0x000000ffff217224 */ /* 0x000fe200078e0023 */
[----:B0-----:R2:W-:Y:S01]  /*6a30*/  STG.E desc[UR36][R8.64], R5 ;  /* 0x0000000508007986 */ /* 0x0015e2000c101924 */
[----:B------:R-:W-:Y:S05]  /*6a40*/  BRA `(.L_x_10396) ;  /* 0x0000001000047947 */ /* 0x000fea0003800000 */
.L_x_10397:
[----:B------:R-:W0:Y:S01]  /*6a50*/  F2I.F64.TRUNC R5, R4 ;  /* 0x0000000400057311 */ /* 0x000e22000030d100 */
[----:B------:R-:W-:Y:S01]  /*6a60*/  IMAD.MOV.U32 R33, RZ, RZ, R35 ;  /* 0x000000ffff217224 */ /* 0x000fe200078e0023 */
[----:B0-----:R0:W-:Y:S01]  /*6a70*/  STG.E.U16 desc[UR36][R8.64], R5 ;  /* 0x0000000508007986 */ /* 0x0011e2000c101524 */
[----:B------:R-:W-:Y:S05]  /*6a80*/  BRA `(.L_x_10396) ;  /* 0x0000000c00f47947 */ /* 0x000fea0003800000 */
.L_x_10392:
        /* <DEDUP_REMOVED lines=10> */
[----:B------:R-:W-:-:S13]  /*6b30*/  IMAD.MOV.U32 R33, RZ, RZ, R35 ;  /* 0x000000ffff217224 */ /* 0x000fda00078e0023 */
[----:B0-----:R-:W-:-:S05]  /*6b40*/  @!P0 FMUL R3, R3, 1.175494350822287508e-38 ;  /* 0x0080000003038820 */ /* 0x001fca0000400000 */
[----:B------:R0:W-:Y:S01]  /*6b50*/  STG.E desc[UR36][R8.64], R3 ;  /* 0x0000000308007986 */ /* 0x0001e2000c101924 */
[----:B------:R-:W-:Y:S05]  /*6b60*/  BRA `(.L_x_10396) ;  /* 0x0000000c00bc7947 */ /* 0x000fea0003800000 */
.L_x_10400:
[----:B------:R-:W-:Y:S01]  /*6b70*/  UMOV UR4, 0xf0000000 ;  /* 0xf000000000047882 */ /* 0x000fe20000000000 */
[----:B------:R-:W-:Y:S01]  /*6b80*/  UMOV UR5, 0x380fffff ;  /* 0x380fffff00057882 */ /* 0x000fe20000000000 */
[----:B------:R-:W0:Y:S01]  /*6b90*/  F2F.F32.F64 R0, R4 ;  /* 0x0000000400007310 */ /* 0x000e220000301000 */
[----:B------:R-:W-:Y:S01]  /*6ba0*/  DSETP.GEU.AND P0, PT, |R4|, UR4, PT ;  /* 0x0000000404007e2a */ /* 0x000fe2000bf0e200 */
[----:B------:R-:W-:-:S13]  /*6bb0*/  IMAD.MOV.U32 R33, RZ, RZ, R35 ;  /* 0x000000ffff217224 */ /* 0x000fda00078e0023 */
[----:B0-----:R-:W-:-:S05]  /*6bc0*/  @!P0 FMUL R0, R0, 1.175494350822287508e-38 ;  /* 0x0080000000008820 */ /* 0x001fca0000400000 */
[----:B------:R-:W-:-:S05]  /*6bd0*/  F2FP.F16.F32.PACK_AB R0, RZ, R0 ;  /* 0x00000000ff00723e */ /* 0x000fca00000000ff */
[----:B------:R0:W-:Y:S01]  /*6be0*/  STG.E.U16 desc[UR36][R8.64], R0 ;  /* 0x0000000008007986 */ /* 0x0001e2000c101524 */
[----:B------:R-:W-:Y:S05]  /*6bf0*/  BRA `(.L_x_10396) ;  /* 0x0000000c00987947 */ /* 0x000fea0003800000 */
.L_x_10399:
        /* <DEDUP_REMOVED lines=10> */
[----:B------:R-:W-:Y:S01]  /*6ca0*/  IMAD.MOV.U32 R33, RZ, RZ, R35 ;  /* 0x000000ffff217224 */ /* 0x000fe200078e0023 */
[----:B------:R-:W-:-:S05]  /*6cb0*/  DSETP.GEU.AND P0, PT, |R6|, UR4, PT ;  /* 0x0000000406007e2a */ /* 0x000fca000bf0e200 */
[----:B------:R-:W1:Y:S07]  /*6cc0*/  F2F.F32.F64 R11, R6 ;  /* 0x00000006000b7310 */ /* 0x000e6e0000301000 */
[----:B0-----:R-:W-:Y:S02]  /*6cd0*/  @!P1 FMUL R10, R10, 1.175494350822287508e-38 ;  /* 0x008000000a0a9820 */ /* 0x001fe40000400000 */
[----:B-1----:R-:W-:-:S05]  /*6ce0*/  @!P0 FMUL R11, R11, 1.175494350822287508e-38 ;  /* 0x008000000b0b8820 */ /* 0x002fca0000400000 */
[----:B------:R0:W-:Y:S01]  /*6cf0*/  STG.E.64 desc[UR36][R8.64], R10 ;  /* 0x0000000a08007986 */ /* 0x0001e2000c101b24 */
[----:B------:R-:W-:Y:S05]  /*6d00*/  BRA `(.L_x_10396) ;  /* 0x0000000c00547947 */ /* 0x000fea0003800000 */
.L_x_10402:
        /* <DEDUP_REMOVED lines=9> */
[----:B------:R-:W-:-:S05]  /*6da0*/  F2FP.F16.F32.PACK_AB R3, R0, R3 ;  /* 0x000000030003723e */ /* 0x000fca00000000ff */
[----:B------:R0:W-:Y:S01]  /*6db0*/  STG.E desc[UR36][R8.64], R3 ;  /* 0x0000000308007986 */ /* 0x0001e2000c101924 */
[----:B------:R-:W-:Y:S05]  /*6dc0*/  BRA `(.L_x_10396) ;  /* 0x0000000c00247947 */ /* 0x000fea0003800000 */
.L_x_10401:
[----:B------:R0:W-:Y:S01]  /*6dd0*/  STG.E.64 desc[UR36][R8.64], R4 ;  /* 0x0000000408007986 */ /* 0x0001e2000c101b24 */
[----:B------:R-:W-:Y:S01]  /*6de0*/  IMAD.MOV.U32 R33, RZ, RZ, R35 ;  /* 0x000000ffff217224 */ /* 0x000fe200078e0023 */
[----:B------:R-:W-:Y:S06]  /*6df0*/  BRA `(.L_x_10396) ;  /* 0x0000000c00187947 */ /* 0x000fec0003800000 */
.L_x_10391:
        /* <DEDUP_REMOVED lines=8> */
[----:B------:R-:W-:Y:S01]  /*6e80*/  DSETP.NEU.AND P0, PT, R6, RZ, PT ;  /* 0x000000ff0600722a */ /* 0x000fe20003f0d000 */
[----:B------:R-:W-:-:S05]  /*6e90*/  IMAD.MOV.U32 R33, RZ, RZ, R35 ;  /* 0x000000ffff217224 */ /* 0x000fca00078e0023 */
[----:B------:R-:W-:-:S06]  /*6ea0*/  DSETP.NEU.OR P0, PT, R4, RZ, P0 ;  /* 0x000000ff0400722a */ /* 0x000fcc000070d400 */
[----:B------:R-:W-:-:S05]  /*6eb0*/  SEL R3, RZ, 0x1, !P0 ;  /* 0x00000001ff037807 */ /* 0x000fca0004000000 */
[----:B------:R0:W-:Y:S01]  /*6ec0*/  STG.E.U8 desc[UR36][R8.64], R3 ;  /* 0x0000000308007986 */ /* 0x0001e2000c101124 */
[----:B------:R-:W-:Y:S05]  /*6ed0*/  BRA `(.L_x_10396) ;  /* 0x0000000800e07947 */ /* 0x000fea0003800000 */
.L_x_10405:
[----:B------:R0:W-:Y:S01]  /*6ee0*/  STG.E.128 desc[UR36][R8.64], R4 ;  /* 0x0000000408007986 */ /* 0x0001e2000c101d24 */
[----:B------:R-:W-:Y:S01]  /*6ef0*/  IMAD.MOV.U32 R33, RZ, RZ, R35 ;  /* 0x000000ffff217224 */ /* 0x000fe200078e0023 */
[----:B------:R-:W-:Y:S06]  /*6f00*/  BRA `(.L_x_10396) ;  /* 0x0000000800d47947 */ /* 0x000fec0003800000 */
.L_x_10404:
        /* <DEDUP_REMOVED lines=23> */
.L_x_10409:
[----:B------:R-:W-:Y:S05]  /*7080*/  BSYNC.RECONVERGENT B0 ;  /* 0x0000000000007941 */ /* 0x000fea0003800200 */
.L_x_10408:
[----:B------:R-:W-:Y:S01]  /*7090*/  LOP3.LUT R7, R0, 0x80, R7, 0xf8, !PT ;  /* 0x0000008000077812 */ /* 0x000fe200078ef807 */
[----:B------:R-:W-:-:S04]  /*70a0*/  IMAD.MOV.U32 R33, RZ, RZ, R35 ;  /* 0x000000ffff217224 */ /* 0x000fc800078e0023 */
[----:B------:R0:W-:Y:S01]  /*70b0*/  STG.E.U8 desc[UR36][R8.64], R7 ;  /* 0x0000000708007986 */ /* 0x0001e2000c101124 */
[----:B------:R-:W-:Y:S05]  /*70c0*/  BRA `(.L_x_10396) ;  /* 0x0000000800647947 */ /* 0x000fea0003800000 */
.L_x_10407:
        /* <DEDUP_REMOVED lines=19> */
.L_x_10411:
[----:B------:R-:W-:Y:S05]  /*7200*/  BSYNC.RECONVERGENT B0 ;  /* 0x0000000000007941 */ /* 0x000fea0003800200 */
.L_x_10410:
[----:B------:R-:W-:Y:S01]  /*7210*/  LOP3.LUT R7, R0, 0x80, R7, 0xf8, !PT ;  /* 0x0000008000077812 */ /* 0x000fe200078ef807 */
[----:B------:R-:W-:-:S04]  /*7220*/  IMAD.MOV.U32 R33, RZ, RZ, R35 ;  /* 0x000000ffff217224 */ /* 0x000fc800078e0023 */
[----:B------:R0:W-:Y:S01]  /*7230*/  STG.E.U8 desc[UR36][R8.64], R7 ;  /* 0x0000000708007986 */ /* 0x0001e2000c101124 */
[----:B------:R-:W-:Y:S05]  /*7240*/  BRA `(.L_x_10396) ;  /* 0x0000000800047947 */ /* 0x000fea0003800000 */
.L_x_10406:
[----:B------:R-:W-:Y:S01]  /*7250*/  UMOV UR4, 0xf0000000 ;  /* 0xf000000000047882 */ /* 0x000fe20000000000 */
[----:B------:R-:W-:Y:S01]  /*7260*/  UMOV UR5, 0x380fffff ;  /* 0x380fffff00057882 */ /* 0x000fe20000000000 */
[----:B------:R-:W0:Y:S01]  /*7270*/  F2F.F32.F64 R0, R4 ;  /* 0x0000000400007310 */ /* 0x000e220000301000 */
[----:B------:R-:W-:Y:S01]  /*7280*/  DSETP.GEU.AND P0, PT, |R4|, UR4, PT ;  /* 0x0000000404007e2a */ /* 0x000fe2000bf0e200 */
[----:B------:R-:W-:-:S13]  /*7290*/  IMAD.MOV.U32 R33, RZ, RZ, R35 ;  /* 0x000000ffff217224 */ /* 0x000fda00078e0023 */
[----:B0-----:R-:W-:-:S05]  /*72a0*/  @!P0 FMUL R0, R0, 1.175494350822287508e-38 ;  /* 0x0080000000008820 */ /* 0x001fca0000400000 */
[----:B------:R-:W-:-:S05]  /*72b0*/  F2FP.BF16.F32.PACK_AB R0, RZ, R0 ;  /* 0x00000000ff00723e */ /* 0x000fca00000010ff */
[----:B------:R0:W-:Y:S01]  /*72c0*/  STG.E.U16 desc[UR36][R8.64], R0 ;  /* 0x0000000008007986 */ /* 0x0001e2000c101524 */
[----:B------:R-:W-:Y:S05]  /*72d0*/  BRA `(.L_x_10396) ;  /* 0x0000000400e07947 */ /* 0x000fea0003800000 */
.L_x_10403:
        /* <DEDUP_REMOVED lines=8> */
[----:B------:R-:W0:Y:S01]  /*7360*/  F2I.U32.F64.TRUNC R5, R4 ;  /* 0x0000000400057311 */ /* 0x000e22000030d000 */
[----:B------:R-:W-:Y:S01]  /*7370*/  IMAD.MOV.U32 R33, RZ, RZ, R35 ;  /* 0x000000ffff217224 */ /* 0x000fe200078e0023 */
[----:B0-----:R0:W-:Y:S01]  /*7380*/  STG.E.U16 desc[UR36][R8.64], R5 ;  /* 0x0000000508007986 */ /* 0x0011e2000c101524 */
[----:B------:R-:W-:Y:S05]  /*7390*/  BRA `(.L_x_10396) ;  /* 0x0000000400b07947 */ /* 0x000fea0003800000 */
.L_x_10414:
        /* <DEDUP_REMOVED lines=17> */
.L_x_10417:
[----:B------:R-:W-:-:S04]  /*74b0*/  SHF.R.U32.HI R0, RZ, 0x14, R7 ;  /* 0x00000014ff007819 */ /* 0x000fc80000011607 */
[----:B------:R-:W-:-:S04]  /*74c0*/  LOP3.LUT R0, R0, 0x1, RZ, 0xc0, !PT ;  /* 0x0000000100007812 */ /* 0x000fc800078ec0ff */
[----:B------:R-:W-:-:S04]  /*74d0*/  IADD3 R0, PT, PT, R7, 0x487ffff, R0 ;  /* 0x0487ffff07007810 */ /* 0x000fc80007ffe000 */
[----:B------:R-:W-:-:S04]  /*74e0*/  SHF.R.U32.HI R0, RZ, 0x14, R0 ;  /* 0x00000014ff007819 */ /* 0x000fc80000011600 */
[----:B------:R-:W-:-:S07]  /*74f0*/  LOP3.LUT R3, R0, 0xff, RZ, 0xc0, !PT ;  /* 0x000000ff00037812 */ /* 0x000fce00078ec0ff */
.L_x_10418:
[----:B------:R-:W-:-:S04]  /*7500*/  SHF.R.U32.HI R0, RZ, 0x18, R7 ;  /* 0x00000018ff007819 */ /* 0x000fc80000011607 */
[----:B------:R-:W-:-:S07]  /*7510*/  LOP3.LUT R0, R3, 0x80, R0, 0xf8, !PT ;  /* 0x0000008003007812 */ /* 0x000fce00078ef800 */
.L_x_10416:
[----:B------:R-:W-:Y:S05]  /*7520*/  BSYNC.RECONVERGENT B0 ;  /* 0x0000000000007941 */ /* 0x000fea0003800200 */
.L_x_10415:
[----:B------:R0:W-:Y:S01]  /*7530*/  STG.E.U8 desc[UR36][R8.64], R0 ;  /* 0x0000000008007986 */ /* 0x0001e2000c101124 */
[----:B------:R-:W-:Y:S01]  /*7540*/  IMAD.MOV.U32 R33, RZ, RZ, R35 ;  /* 0x000000ffff217224 */ /* 0x000fe200078e0023 */
[----:B------:R-:W-:Y:S06]  /*7550*/  BRA `(.L_x_10396) ;  /* 0x0000000400407947 */ /* 0x000fec0003800000 */
.L_x_10413:
        /* <DEDUP_REMOVED lines=17> */
.L_x_10421:
[----:B------:R-:W-:-:S04]  /*7670*/  SHF.R.U32.HI R0, RZ, 0x15, R7 ;  /* 0x00000015ff007819 */ /* 0x000fc80000011607 */
[----:B------:R-:W-:-:S04]  /*7680*/  LOP3.LUT R0, R0, 0x1, RZ, 0xc0, !PT ;  /* 0x0000000100007812 */ /* 0x000fc800078ec0ff */
[----:B------:R-:W-:-:S04]  /*7690*/  IADD3 R0, PT, PT, R7, 0x88fffff, R0 ;  /* 0x088fffff07007810 */ /* 0x000fc80007ffe000 */
[----:B------:R-:W-:-:S04]  /*76a0*/  SHF.R.U32.HI R0, RZ, 0x15, R0 ;  /* 0x00000015ff007819 */ /* 0x000fc80000011600 */
[----:B------:R-:W-:-:S07]  /*76b0*/  LOP3.LUT R3, R0, 0xff, RZ, 0xc0, !PT ;  /* 0x000000ff00037812 */ /* 0x000fce00078ec0ff */
.L_x_10422:
[----:B------:R-:W-:-:S04]  /*76c0*/  SHF.R.U32.HI R0, RZ, 0x18, R7 ;  /* 0x00000018ff007819 */ /* 0x000fc80000011607 */
[----:B------:R-:W-:-:S07]  /*76d0*/  LOP3.LUT R0, R3, 0x80, R0, 0xf8, !PT ;  /* 0x0000008003007812 */ /* 0x000fce00078ef800 */
.L_x_10420:
[----:B------:R-:W-:Y:S05]  /*76e0*/  BSYNC.RECONVERGENT B0 ;  /* 0x0000000000007941 */ /* 0x000fea0003800200 */
.L_x_10419:
[----:B------:R0:W-:Y:S01]  /*76f0*/  STG.E.U8 desc[UR36][R8.64], R0 ;  /* 0x0000000008007986 */ /* 0x0001e2000c101124 */
[----:B------:R-:W-:Y:S01]  /*7700*/  IMAD.MOV.U32 R33, RZ, RZ, R35 ;  /* 0x000000ffff217224 */ /* 0x000fe200078e0023 */
[----:B------:R-:W-:Y:S06]  /*7710*/  BRA `(.L_x_10396) ;  /* 0x0000000000d07947 */ /* 0x000fec0003800000 */
.L_x_10412:
[----:B------:R-:W-:-:S13]  /*7720*/  ISETP.NE.AND P0, PT, R0, 0x1c, PT ;  /* 0x0000001c0000780c */ /* 0x000fda0003f05270 */
[----:B------:R-:W-:Y:S05]  /*7730*/  @!P0 BRA `(.L_x_10423) ;  /* 0x0000000000bc8947 */ /* 0x000fea0003800000 */
[----:B------:R-:W-:-:S13]  /*7740*/  ISETP.NE.AND P0, PT, R0, 0x1d, PT ;  /* 0x0000001d0000780c */ /* 0x000fda0003f05270 */
[----:B------:R-:W-:Y:S05]  /*7750*/  @!P0 BRA `(.L_x_10424) ;  /* 0x0000000000a48947 */ /* 0x000fea0003800000 */
[----:B------:R-:W-:-:S13]  /*7760*/  ISETP.NE.AND P0, PT, R0, 0x2c, PT ;  /* 0x0000002c0000780c */ /* 0x000fda0003f05270 */
[----:B------:R-:W-:Y:S05]  /*7770*/  @!P0 BRA `(.L_x_10425) ;  /* 0x0000000000488947 */ /* 0x000fea0003800000 */
.L_x_10395:
        /* <DEDUP_REMOVED lines=16> */
.L_x_10426:
[----:B------:R-:W-:Y:S01]  /*7880*/  IMAD.MOV.U32 R33, RZ, RZ, R35 ;  /* 0x000000ffff217224 */ /* 0x000fe200078e0023 */
[----:B------:R-:W-:Y:S06]  /*7890*/  BRA `(.L_x_10396) ;  /* 0x0000000000707947 */ /* 0x000fec0003800000 */
.L_x_10425:
[----:B------:R-:W-:Y:S01]  /*78a0*/  UMOV UR4, 0xf0000000 ;  /* 0xf000000000047882 */ /* 0x000fe20000000000 */
[----:B------:R-:W-:Y:S01]  /*78b0*/  UMOV UR5, 0x380fffff ;  /* 0x380fffff00057882 */ /* 0x000fe20000000000 */
[----:B------:R-:W0:Y:S01]  /*78c0*/  F2F.F32.F64 R10, R4 ;  /* 0x00000004000a7310 */ /* 0x000e220000301000 */
[----:B------:R-:W-:Y:S01]  /*78d0*/  DSETP.GEU.AND P0, PT, |R4|, UR4, PT ;  /* 0x0000000404007e2a */ /* 0x000fe2000bf0e200 */
[----:B------:R-:W-:-:S13]  /*78e0*/  IMAD.MOV.U32 R33, RZ, RZ, R35 ;  /* 0x000000ffff217224 */ /* 0x000fda00078e0023 */
        /* <DEDUP_REMOVED lines=16> */
.L_x_10424:
[----:B------:R-:W0:Y:S01]  /*79f0*/  F2I.U64.F64.TRUNC R4, R4 ;  /* 0x0000000400047311 */ /* 0x000e22000030d800 */
[----:B------:R-:W-:Y:S01]  /*7a00*/  IMAD.MOV.U32 R33, RZ, RZ, R35 ;  /* 0x000000ffff217224 */ /* 0x000fe200078e0023 */
[----:B0-----:R0:W-:Y:S01]  /*7a10*/  STG.E.64 desc[UR36][R8.64], R4 ;  /* 0x0000000408007986 */ /* 0x0011e2000c101b24 */
[----:B------:R-:W-:Y:S05]  /*7a20*/  BRA `(.L_x_10396) ;  /* 0x00000000000c7947 */ /* 0x000fea0003800000 */
.L_x_10423:
[----:B------:R-:W0:Y:S01]  /*7a30*/  F2I.U32.F64.TRUNC R5, R4 ;  /* 0x0000000400057311 */ /* 0x000e22000030d000 */
[----:B------:R-:W-:Y:S01]  /*7a40*/  IMAD.MOV.U32 R33, RZ, RZ, R35 ;  /* 0x000000ffff217224 */ /* 0x000fe200078e0023 */
[----:B0-----:R0:W-:Y:S06]  /*7a50*/  STG.E desc[UR36][R8.64], R5 ;  /* 0x0000000508007986 */ /* 0x0011ec000c101924 */
.L_x_10396:
[----:B------:R-:W-:-:S13]  /*7a60*/  ISETP.GE.AND P0, PT, R33, R32, PT ;  /* 0x000000202100720c */ /* 0x000fda0003f06270 */
[----:B------:R-:W-:Y:S05]  /*7a70*/  @P0 BREAK.RELIABLE B6 ;  /* 0x0000000000060942 */ /* 0x000fea0003800100 */
[----:B------:R-:W-:Y:S05]  /*7a80*/  @P0 BRA `(.L_x_10427) ;  /* 0x0000002000c00947 */ /* 0x000fea0003800000 */
[----:B------:R-:W3:Y:S01]  /*7a90*/  LDCU UR4, c[0x0][0x3a8] ;  /* 0x00007500ff0477ac */ /* 0x000ee20008000800 */
[----:B012-4-:R-:W0:Y:S01]  /*7aa0*/  LDC.64 R4, c[0x0][0x388] ;  /* 0x0000e200ff047b82 */ /* 0x017e220000000a00 */
[----:B------:R-:W-:Y:S01]  /*7ab0*/  IMAD R0, R2, 0x200, R33 ;  /* 0x0000020002007824 */ /* 0x000fe200078e0221 */
[----:B------:R-:W-:-:S03]  /*7ac0*/  PRMT R6, R22, 0x9910, RZ ;  /* 0x0000991016067816 */ /* 0x000fc600000000ff */
[----:B---3--:R-:W-:Y:S02]  /*7ad0*/  IMAD R3, R0, UR4, RZ ;  /* 0x0000000400037c24 */ /* 0x008fe4000f8e02ff */
        /* <DEDUP_REMOVED lines=16> */
.L_x_10431:
[----:B------:R-:W0:Y:S02]  /*7be0*/  F2I.S64.F64.TRUNC R28, R28 ;  /* 0x0000001c001c7311 */ /* 0x000e24000030d900 */
[----:B0-----:R-:W-:-:S05]  /*7bf0*/  IMAD.MOV.U32 R3, RZ, RZ, R28 ;  /* 0x000000ffff037224 */ /* 0x001fca00078e001c */
[----:B------:R0:W-:Y:S01]  /*7c00*/  STG.E.U8 desc[UR36][R4.64], R3 ;  /* 0x0000000304007986 */ /* 0x0001e2000c101124 */
[----:B------:R-:W-:Y:S05]  /*7c10*/  BRA `(.L_x_10433) ;  /* 0x0000000c00f07947 */ /* 0x000fea0003800000 */
.L_x_10430:
        /* <DEDUP_REMOVED lines=9> */
.L_x_10435:
[----:B------:R-:W0:Y:S02]  /*7cb0*/  F2I.F64.TRUNC R29, R28 ;  /* 0x0000001c001d7311 */ /* 0x000e24000030d100 */
[----:B0-----:R0:W-:Y:S01]  /*7cc0*/  STG.E desc[UR36][R4.64], R29 ;  /* 0x0000001d04007986 */ /* 0x0011e2000c101924 */
[----:B------:R-:W-:Y:S05]  /*7cd0*/  BRA `(.L_x_10433) ;  /* 0x0000000c00c07947 */ /* 0x000fea0003800000 */
.L_x_10434:
[----:B------:R-:W0:Y:S02]  /*7ce0*/  F2I.F64.TRUNC R29, R28 ;  /* 0x0000001c001d7311 */ /* 0x000e24000030d100 */
[----:B0-----:R0:W-:Y:S01]  /*7cf0*/  STG.E.U16 desc[UR36][R4.64], R29 ;  /* 0x0000001d04007986 */ /* 0x0011e2000c101524 */
[----:B------:R-:W-:Y:S05]  /*7d00*/  BRA `(.L_x_10433) ;  /* 0x0000000c00b47947 */ /* 0x000fea0003800000 */
.L_x_10429:
        /* <DEDUP_REMOVED lines=13> */
.L_x_10437:
        /* <DEDUP_REMOVED lines=8> */
.L_x_10436:
        /* <DEDUP_REMOVED lines=16> */
.L_x_10439:
        /* <DEDUP_REMOVED lines=11> */
.L_x_10438:
[----:B------:R0:W-:Y:S01]  /*8010*/  STG.E.64 desc[UR36][R4.64], R28 ;  /* 0x0000001c04007986 */ /* 0x0001e2000c101b24 */
[----:B------:R-:W-:Y:S05]  /*8020*/  BRA `(.L_x_10433) ;  /* 0x0000000800ec7947 */ /* 0x000fea0003800000 */
.L_x_10428:
        /* <DEDUP_REMOVED lines=13> */
.L_x_10443:
        /* <DEDUP_REMOVED lines=22> */
.L_x_10446:
[----:B------:R-:W-:-:S04]  /*8260*/  SHF.R.U32.HI R3, RZ, 0x18, R7 ;  /* 0x00000018ff037819 */ /* 0x000fc80000011607 */
[----:B------:R-:W-:-:S07]  /*8270*/  LOP3.LUT R0, R0, 0x80, R3, 0xf8, !PT ;  /* 0x0000008000007812 */ /* 0x000fce00078ef803 */
.L_x_10445:
[----:B------:R-:W-:Y:S05]  /*8280*/  BSYNC.RECONVERGENT B0 ;  /* 0x0000000000007941 */ /* 0x000fea0003800200 */
.L_x_10444:
[----:B------:R0:W-:Y:S01]  /*8290*/  STG.E.U8 desc[UR36][R4.64], R0 ;  /* 0x0000000004007986 */ /* 0x0001e2000c101124 */
[----:B------:R-:W-:Y:S05]  /*82a0*/  BRA `(.L_x_10433) ;  /* 0x00000008004c7947 */ /* 0x000fea0003800000 */
.L_x_10442:
        /* <DEDUP_REMOVED lines=22> */
.L_x_10449:
[----:B------:R-:W-:-:S04]  /*8410*/  SHF.R.U32.HI R3, RZ, 0x18, R7 ;  /* 0x00000018ff037819 */ /* 0x000fc80000011607 */
[----:B------:R-:W-:-:S07]  /*8420*/  LOP3.LUT R0, R0, 0x80, R3, 0xf8, !PT ;  /* 0x0000008000007812 */ /* 0x000fce00078ef803 */
.L_x_10448:
[----:B------:R-:W-:Y:S05]  /*8430*/  BSYNC.RECONVERGENT B0 ;  /* 0x0000000000007941 */ /* 0x000fea0003800200 */
.L_x_10447:
[----:B------:R0:W-:Y:S01]  /*8440*/  STG.E.U8 desc[UR36][R4.64], R0 ;  /* 0x0000000004007986 */ /* 0x0001e2000c101124 */
[----:B------:R-:W-:Y:S05]  /*8450*/  BRA `(.L_x_10433) ;  /* 0x0000000400e07947 */ /* 0x000fea0003800000 */
.L_x_10441:
        /* <DEDUP_REMOVED lines=26> */
.L_x_10451:
[----:B------:R-:W0:Y:S02]  /*8600*/  F2I.U64.F64.TRUNC R28, R28 ;  /* 0x0000001c001c7311 */ /* 0x000e24000030d800 */
[----:B0-----:R0:W-:Y:S01]  /*8610*/  STG.E.64 desc[UR36][R4.64], R28 ;  /* 0x0000001c04007986 */ /* 0x0011e2000c101b24 */
[----:B------:R-:W-:Y:S05]  /*8620*/  BRA `(.L_x_10433) ;  /* 0x00000004006c7947 */ /* 0x000fea0003800000 */
.L_x_10450:
[----:B------:R-:W0:Y:S02]  /*8630*/  F2I.U32.F64.TRUNC R29, R28 ;  /* 0x0000001c001d7311 */ /* 0x000e24000030d000 */
[----:B0-----:R0:W-:Y:S01]  /*8640*/  STG.E desc[UR36][R4.64], R29 ;  /* 0x0000001d04007986 */ /* 0x0011e2000c101924 */
[----:B------:R-:W-:Y:S05]  /*8650*/  BRA `(.L_x_10433) ;  /* 0x0000000400607947 */ /* 0x000fea0003800000 */
.L_x_10440:
[----:B------:R-:W-:-:S13]  /*8660*/  ISETP.GT.AND P0, PT, R0, 0xe, PT ;  /* 0x0000000e0000780c */ /* 0x000fda0003f04270 */
[----:B------:R-:W-:Y:S05]  /*8670*/  @P0 BRA `(.L_x_10452) ;  /* 0x00000000002c0947 */ /* 0x000fea0003800000 */
[----:B------:R-:W-:-:S13]  /*8680*/  ISETP.NE.AND P0, PT, R0, 0xa, PT ;  /* 0x0000000a0000780c */ /* 0x000fda0003f05270 */
[----:B------:R-:W-:Y:S05]  /*8690*/  @!P0 BRA `(.L_x_10453) ;  /* 0x00000000001c8947 */ /* 0x000fea0003800000 */
[----:B------:R-:W-:-:S13]  /*86a0*/  ISETP.NE.AND P0, PT, R0, 0xb, PT ;  /* 0x0000000b0000780c */ /* 0x000fda0003f05270 */
[----:B------:R-:W-:Y:S05]  /*86b0*/  @P0 BRA `(.L_x_10432) ;  /* 0x0000000000340947 */ /* 0x000fea0003800000 */
[----:B------:R-:W-:-:S06]  /*86c0*/  DSETP.NEU.AND P0, PT, R30, RZ, PT ;  /* 0x000000ff1e00722a */ /* 0x000fcc0003f0d000 */
[----:B------:R-:W-:-:S06]  /*86d0*/  DSETP.NEU.OR P0, PT, R28, RZ, P0 ;  /* 0x000000ff1c00722a */ /* 0x000fcc000070d400 */
[----:B------:R-:W-:-:S05]  /*86e0*/  SEL R3, RZ, 0x1, !P0 ;  /* 0x00000001ff037807 */ /* 0x000fca0004000000 */
[----:B------:R0:W-:Y:S01]  /*86f0*/  STG.E.U8 desc[UR36][R4.64], R3 ;  /* 0x0000000304007986 */ /* 0x0001e2000c101124 */
[----:B------:R-:W-:Y:S05]  /*8700*/  BRA `(.L_x_10433) ;  /* 0x0000000400347947 */ /* 0x000fea0003800000 */
.L_x_10453:
[----:B------:R1:W-:Y:S01]  /*8710*/  STG.E.128 desc[UR36][R4.64], R28 ;  /* 0x0000001c04007986 */ /* 0x0003e2000c101d24 */
[----:B------:R-:W-:Y:S05]  /*8720*/  BRA `(.L_x_10433) ;  /* 0x00000004002c7947 */ /* 0x000fea0003800000 */
.L_x_10452:
[----:B------:R-:W-:-:S13]  /*8730*/  ISETP.NE.AND P0, PT, R0, 0xf, PT ;  /* 0x0000000f0000780c */ /* 0x000fda0003f05270 */
[----:B------:R-:W-:Y:S05]  /*8740*/  @!P0 BRA `(.L_x_10454) ;  /* 0x0000000400088947 */ /* 0x000fea0003800000 */
[----:B------:R-:W-:-:S13]  /*8750*/  ISETP.NE.AND P0, PT, R0, 0x17, PT ;  /* 0x000000170000780c */ /* 0x000fda0003f05270 */
[----:B------:R-:W-:Y:S05]  /*8760*/  @!P0 BRA `(.L_x_10455) ;  /* 0x0000000000a08947 */ /* 0x000fea0003800000 */
[----:B------:R-:W-:-:S13]  /*8770*/  ISETP.NE.AND P0, PT, R0, 0x18, PT ;  /* 0x000000180000780c */ /* 0x000fda0003f05270 */
[----:B------:R-:W-:Y:S05]  /*8780*/  @!P0 BRA `(.L_x_10456) ;  /* 0x0000000000448947 */ /* 0x000fea0003800000 */
.L_x_10432:
        /* <DEDUP_REMOVED lines=16> */
.L_x_10457:
[----:B------:R-:W-:Y:S05]  /*8890*/  BRA `(.L_x_10433) ;  /* 0x0000000000d07947 */ /* 0x000fea0003800000 */
.L_x_10456:
        /* <DEDUP_REMOVED lines=17> */
.L_x_10459:
[----:B------:R-:W-:Y:S05]  /*89b0*/  BSYNC.RECONVERGENT B0 ;  /* 0x0000000000007941 */ /* 0x000fea0003800200 */
.L_x_10458:
[----:B------:R-:W-:-:S05]  /*89c0*/  LOP3.LUT R3, R0, 0x80, R3, 0xf8, !PT ;  /* 0x0000008000037812 */ /* 0x000fca00078ef803 */
[----:B------:R3:W-:Y:S01]  /*89d0*/  STG.E.U8 desc[UR36][R4.64], R3 ;  /* 0x0000000304007986 */ /* 0x0007e2000c101124 */
[----:B------:R-:W-:Y:S05]  /*89e0*/  BRA `(.L_x_10433) ;  /* 0x00000000007c7947 */ /* 0x000fea0003800000 */
.L_x_10455:
        /* <DEDUP_REMOVED lines=16> */
.L_x_10461:
[----:B------:R-:W-:Y:S01]  /*8af0*/  IMAD.MOV.U32 R0, RZ, RZ, 0x7f ;  /* 0x0000007fff007424 */ /* 0x000fe200078e00ff */
[----:B------:R-:W-:-:S04]  /*8b00*/  ISETP.GT.U32.AND P0, PT, R3, 0x7f800000, PT ;  /* 0x7f8000000300780c */ /* 0x000fc80003f04070 */
[----:B------:R-:W-:-:S09]  /*8b10*/  SEL R0, R0, 0x7c, P0 ;  /* 0x0000007c00007807 */ /* 0x000fd20000000000 */
.L_x_10462:
[----:B------:R-:W-:Y:S05]  /*8b20*/  BSYNC.RECONVERGENT B0 ;  /* 0x0000000000007941 */ /* 0x000fea0003800200 */
.L_x_10460:
[----:B------:R-:W-:-:S04]  /*8b30*/  SHF.R.U32.HI R3, RZ, 0x18, R7 ;  /* 0x00000018ff037819 */ /* 0x000fc80000011607 */
[----:B------:R-:W-:-:S05]  /*8b40*/  LOP3.LUT R3, R0, 0x80, R3, 0xf8, !PT ;  /* 0x0000008000037812 */ /* 0x000fca00078ef803 */
[----:B------:R2:W-:Y:S01]  /*8b50*/  STG.E.U8 desc[UR36][R4.64], R3 ;  /* 0x0000000304007986 */ /* 0x0005e2000c101124 */
[----:B------:R-:W-:Y:S05]  /*8b60*/  BRA `(.L_x_10433) ;  /* 0x00000000001c7947 */ /* 0x000fea0003800000 */
.L_x_10454:
[----:B------:R-:W-:Y:S01]  /*8b70*/  UMOV UR4, 0xf0000000 ;  /* 0xf000000000047882 */ /* 0x000fe20000000000 */
[----:B------:R-:W-:Y:S01]  /*8b80*/  UMOV UR5, 0x380fffff ;  /* 0x380fffff00057882 */ /* 0x000fe20000000000 */
[----:B------:R-:W0:Y:S01]  /*8b90*/  F2F.F32.F64 R0, R28 ;  /* 0x0000001c00007310 */ /* 0x000e220000301000 */
[----:B------:R-:W-:-:S14]  /*8ba0*/  DSETP.GEU.AND P0, PT, |R28|, UR4, PT ;  /* 0x000000041c007e2a */ /* 0x000fdc000bf0e200 */
[----:B0-----:R-:W-:-:S05]  /*8bb0*/  @!P0 FMUL R0, R0, 1.175494350822287508e-38 ;  /* 0x0080000000008820 */ /* 0x001fca0000400000 */
[----:B------:R-:W-:-:S05]  /*8bc0*/  F2FP.BF16.F32.PACK_AB R0, RZ, R0 ;  /* 0x00000000ff00723e */ /* 0x000fca00000010ff */
[----:B------:R4:W-:Y:S02]  /*8bd0*/  STG.E.U16 desc[UR36][R4.64], R0 ;  /* 0x0000000004007986 */ /* 0x0009e4000c101524 */
.L_x_10433:
[----:B------:R-:W-:-:S07]  /*8be0*/  VIADD R33, R33, 0x80 ;  /* 0x0000008021217836 */ /* 0x000fce0000000000 */
.L_x_10390:
[----:B------:R-:W-:-:S13]  /*8bf0*/  ISETP.GE.AND P0, PT, R33, R32, PT ;  /* 0x000000202100720c */ /* 0x000fda0003f06270 */
[----:B------:R-:W-:Y:S05]  /*8c00*/  @P0 BREAK.RELIABLE B6 ;  /* 0x0000000000060942 */ /* 0x000fea0003800100 */
[----:B------:R-:W-:Y:S05]  /*8c10*/  @P0 BRA `(.L_x_10427) ;  /* 0x00000010005c0947 */ /* 0x000fea0003800000 */
[----:B------:R-:W-:Y:S05]  /*8c20*/  BSYNC.RELIABLE B6 ;  /* 0x0000000000067941 */ /* 0x000fea0003800100 */
.L_x_10389:
        /* <DEDUP_REMOVED lines=21> */
.L_x_10466:
[----:B------:R-:W0:Y:S02]  /*8d80*/  F2I.S64.F64.TRUNC R24, R24 ;  /* 0x0000001800187311 */ /* 0x000e24000030d900 */
[----:B0-----:R-:W-:-:S05]  /*8d90*/  IMAD.MOV.U32 R3, RZ, RZ, R24 ;  /* 0x000000ffff037224 */ /* 0x001fca00078e0018 */
[----:B------:R0:W-:Y:S01]  /*8da0*/  STG.E.U8 desc[UR36][R4.64], R3 ;  /* 0x0000000304007986 */ /* 0x0001e2000c101124 */
[----:B------:R-:W-:Y:S05]  /*8db0*/  BRA `(.L_x_10468) ;  /* 0x0000000c00f07947 */ /* 0x000fea0003800000 */
.L_x_10465:
        /* <DEDUP_REMOVED lines=9> */
.L_x_10470:
[----:B------:R-:W0:Y:S02]  /*8e50*/  F2I.F64.TRUNC R25, R24 ;  /* 0x0000001800197311 */ /* 0x000e24000030d100 */
[----:B0-----:R0:W-:Y:S01]  /*8e60*/  STG.E desc[UR36][R4.64], R25 ;  /* 0x0000001904007986 */ /* 0x0011e2000c101924 */
[----:B------:R-:W-:Y:S05]  /*8e70*/  BRA `(.L_x_10468) ;  /* 0x0000000c00c07947 */ /* 0x000fea0003800000 */
.L_x_10469:
[----:B------:R-:W0:Y:S02]  /*8e80*/  F2I.F64.TRUNC R25, R24 ;  /* 0x0000001800197311 */ /* 0x000e24000030d100 */
[----:B0-----:R0:W-:Y:S01]  /*8e90*/  STG.E.U16 desc[UR36][R4.64], R25 ;  /* 0x0000001904007986 */ /* 0x0011e2000c101524 */
[----:B------:R-:W-:Y:S05]  /*8ea0*/  BRA `(.L_x_10468) ;  /* 0x0000000c00b47947 */ /* 0x000fea0003800000 */
.L_x_10464:
        /* <DEDUP_REMOVED lines=13> */
.L_x_10472:
        /* <DEDUP_REMOVED lines=8> */
.L_x_10471:
        /* <DEDUP_REMOVED lines=16> */
.L_x_10474:
        /* <DEDUP_REMOVED lines=11> */
.L_x_10473:
[----:B------:R0:W-:Y:S01]  /*91b0*/  STG.E.64 desc[UR36][R4.64], R24 ;  /* 0x0000001804007986 */ /* 0x0001e2000c101b24 */
[----:B------:R-:W-:Y:S05]  /*91c0*/  BRA `(.L_x_10468) ;  /* 0x0000000800ec7947 */ /* 0x000fea0003800000 */
.L_x_10463:
        /* <DEDUP_REMOVED lines=13> */
.L_x_10478:
        /* <DEDUP_REMOVED lines=22> */
.L_x_10481:
[----:B------:R-:W-:-:S04]  /*9400*/  SHF.R.U32.HI R3, RZ, 0x18, R7 ;  /* 0x00000018ff037819 */ /* 0x000fc80000011607 */
[----:B------:R-:W-:-:S07]  /*9410*/  LOP3.LUT R0, R0, 0x80, R3, 0xf8, !PT ;  /* 0x0000008000007812 */ /* 0x000fce00078ef803 */
.L_x_10480:
[----:B------:R-:W-:Y:S05]  /*9420*/  BSYNC.RECONVERGENT B0 ;  /* 0x0000000000007941 */ /* 0x000fea0003800200 */
.L_x_10479:
[----:B------:R0:W-:Y:S01]  /*9430*/  STG.E.U8 desc[UR36][R4.64], R0 ;  /* 0x0000000004007986 */ /* 0x0001e2000c101124 */
[----:B------:R-:W-:Y:S05]  /*9440*/  BRA `(.L_x_10468) ;  /* 0x00000008004c7947 */ /* 0x000fea0003800000 */
.L_x_10477:
        /* <DEDUP_REMOVED lines=22> */
.L_x_10484:
[----:B------:R-:W-:-:S04]  /*95b0*/  SHF.R.U32.HI R3, RZ, 0x18, R7 ;  /* 0x00000018ff037819 */ /* 0x000fc80000011607 */
[----:B------:R-:W-:-:S07]  /*95c0*/  LOP3.LUT R0, R0, 0x80, R3, 0xf8, !PT ;  /* 0x0000008000007812 */ /* 0x000fce00078ef803 */
.L_x_10483:
[----:B------:R-:W-:Y:S05]  /*95d0*/  BSYNC.RECONVERGENT B0 ;  /* 0x0000000000007941 */ /* 0x000fea0003800200 */
.L_x_10482:
[----:B------:R0:W-:Y:S01]  /*95e0*/  STG.E.U8 desc[UR36][R4.64], R0 ;  /* 0x0000000004007986 */ /* 0x0001e2000c101124 */
[----:B------:R-:W-:Y:S05]  /*95f0*/  BRA `(.L_x_10468) ;  /* 0x0000000400e07947 */ /* 0x000fea0003800000 */
.L_x_10476:
        /* <DEDUP_REMOVED lines=26> */
.L_x_10486:
[----:B------:R-:W0:Y:S02]  /*97a0*/  F2I.U64.F64.TRUNC R24, R24 ;  /* 0x0000001800187311 */ /* 0x000e24000030d800 */
[----:B0-----:R0:W-:Y:S01]  /*97b0*/  STG.E.64 desc[UR36][R4.64], R24 ;  /* 0x0000001804007986 */ /* 0x0011e2000c101b24 */
[----:B------:R-:W-:Y:S05]  /*97c0*/  BRA `(.L_x_10468) ;  /* 0x00000004006c7947 */ /* 0x000fea0003800000 */
.L_x_10485:
[----:B------:R-:W0:Y:S02]  /*97d0*/  F2I.U32.F64.TRUNC R25, R24 ;  /* 0x0000001800197311 */ /* 0x000e24000030d000 */
[----:B0-----:R0:W-:Y:S01]  /*97e0*/  STG.E desc[UR36][R4.64], R25 ;  /* 0x0000001904007986 */ /* 0x0011e2000c101924 */
[----:B------:R-:W-:Y:S05]  /*97f0*/  BRA `(.L_x_10468) ;  /* 0x0000000400607947 */ /* 0x000fea0003800000 */
.L_x_10475:
        /* <DEDUP_REMOVED lines=11> */
.L_x_10488:
[----:B------:R4:W-:Y:S01]  /*98b0*/  STG.E.128 desc[UR36][R4.64], R24 ;  /* 0x0000001804007986 */ /* 0x0009e2000c101d24 */
[----:B------:R-:W-:Y:S05]  /*98c0*/  BRA `(.L_x_10468) ;  /* 0x00000004002c7947 */ /* 0x000fea0003800000 */
.L_x_10487:
[----:B------:R-:W-:-:S13]  /*98d0*/  ISETP.NE.AND P0, PT, R0, 0xf, PT ;  /* 0x0000000f0000780c */ /* 0x000fda0003f05270 */
[----:B------:R-:W-:Y:S05]  /*98e0*/  @!P0 BRA `(.L_x_10489) ;  /* 0x0000000400088947 */ /* 0x000fea0003800000 */
[----:B------:R-:W-:-:S13]  /*98f0*/  ISETP.NE.AND P0, PT, R0, 0x17, PT ;  /* 0x000000170000780c */ /* 0x000fda0003f05270 */
[----:B------:R-:W-:Y:S05]  /*9900*/  @!P0 BRA `(.L_x_10490) ;  /* 0x0000000000a08947 */ /* 0x000fea0003800000 */
[----:B------:R-:W-:-:S13]  /*9910*/  ISETP.NE.AND P0, PT, R0, 0x18, PT ;  /* 0x000000180000780c */ /* 0x000fda0003f05270 */
[----:B------:R-:W-:Y:S05]  /*9920*/  @!P0 BRA `(.L_x_10491) ;  /* 0x0000000000448947 */ /* 0x000fea0003800000 */
.L_x_10467:
        /* <DEDUP_REMOVED lines=16> */
.L_x_10492:
[----:B------:R-:W-:Y:S05]  /*9a30*/  BRA `(.L_x_10468) ;  /* 0x0000000000d07947 */ /* 0x000fea0003800000 */
.L_x_10491:
        /* <DEDUP_REMOVED lines=17> */
.L_x_10494:
[----:B------:R-:W-:Y:S05]  /*9b50*/  BSYNC.RECONVERGENT B0 ;  /* 0x0000000000007941 */ /* 0x000fea0003800200 */
.L_x_10493:
[----:B------:R-:W-:-:S05]  /*9b60*/  LOP3.LUT R3, R0, 0x80, R3, 0xf8, !PT ;  /* 0x0000008000037812 */ /* 0x000fca00078ef803 */
[----:B------:R1:W-:Y:S01]  /*9b70*/  STG.E.U8 desc[UR36][R4.64], R3 ;  /* 0x0000000304007986 */ /* 0x0003e2000c101124 */
[----:B------:R-:W-:Y:S05]  /*9b80*/  BRA `(.L_x_10468) ;  /* 0x00000000007c7947 */ /* 0x000fea0003800000 */
.L_x_10490:
        /* <DEDUP_REMOVED lines=16> */
.L_x_10496:
[----:B------:R-:W-:Y:S01]  /*9c90*/  IMAD.MOV.U32 R0, RZ, RZ, 0x7f ;  /* 0x0000007fff007424 */ /* 0x000fe200078e00ff */
[----:B------:R-:W-:-:S04]  /*9ca0*/  ISETP.GT.U32.AND P0, PT, R3, 0x7f800000, PT ;  /* 0x7f8000000300780c */ /* 0x000fc80003f04070 */
[----:B------:R-:W-:-:S09]  /*9cb0*/  SEL R0, R0, 0x7c, P0 ;  /* 0x0000007c00007807 */ /* 0x000fd20000000000 */
.L_x_10497:
[----:B------:R-:W-:Y:S05]  /*9cc0*/  BSYNC.RECONVERGENT B0 ;  /* 0x0000000000007941 */ /* 0x000fea0003800200 */
.L_x_10495:
[----:B------:R-:W-:-:S04]  /*9cd0*/  SHF.R.U32.HI R3, RZ, 0x18, R7 ;  /* 0x00000018ff037819 */ /* 0x000fc80000011607 */
[----:B------:R-:W-:-:S05]  /*9ce0*/  LOP3.LUT R3, R0, 0x80, R3, 0xf8, !PT ;  /* 0x0000008000037812 */ /* 0x000fca00078ef803 */
[----:B------:R0:W-:Y:S01]  /*9cf0*/  STG.E.U8 desc[UR36][R4.64], R3 ;  /* 0x0000000304007986 */ /* 0x0001e2000c101124 */
[----:B------:R-:W-:Y:S05]  /*9d00*/  BRA `(.L_x_10468) ;  /* 0x00000000001c7947 */ /* 0x000fea0003800000 */
.L_x_10489:
[----:B------:R-:W-:Y:S01]  /*9d10*/  UMOV UR4, 0xf0000000 ;  /* 0xf000000000047882 */ /* 0x000fe20000000000 */
[----:B------:R-:W-:Y:S01]  /*9d20*/  UMOV UR5, 0x380fffff ;  /* 0x380fffff00057882 */ /* 0x000fe20000000000 */
[----:B------:R-:W0:Y:S01]  /*9d30*/  F2F.F32.F64 R0, R24 ;  /* 0x0000001800007310 */ /* 0x000e220000301000 */
[----:B------:R-:W-:-:S14]  /*9d40*/  DSETP.GEU.AND P0, PT, |R24|, UR4, PT ;  /* 0x0000000418007e2a */ /* 0x000fdc000bf0e200 */
[----:B0-----:R-:W-:-:S05]  /*9d50*/  @!P0 FMUL R0, R0, 1.175494350822287508e-38 ;  /* 0x0080000000008820 */ /* 0x001fca0000400000 */
[----:B------:R-:W-:-:S05]  /*9d60*/  F2FP.BF16.F32.PACK_AB R0, RZ, R0 ;  /* 0x00000000ff00723e */ /* 0x000fca00000010ff */
[----:B------:R2:W-:Y:S02]  /*9d70*/  STG.E.U16 desc[UR36][R4.64], R0 ;  /* 0x0000000004007986 */ /* 0x0005e4000c101524 */
.L_x_10468:
[----:B------:R-:W-:-:S07]  /*9d80*/  VIADD R33, R33, 0x80 ;  /* 0x0000008021217836 */ /* 0x000fce0000000000 */
.L_x_10427:
[----:B------:R-:W-:Y:S05]  /*9d90*/  BSYNC.RECONVERGENT B7 ;  /* 0x0000000000077941 */ /* 0x000fea0003800200 */
.L_x_10388:
        /* <DEDUP_REMOVED lines=22> */
.L_x_10501:
[----:B------:R-:W0:Y:S02]  /*9f00*/  F2I.S64.F64.TRUNC R16, R16 ;  /* 0x0000001000107311 */ /* 0x000e24000030d900 */
[----:B0-----:R-:W-:-:S05]  /*9f10*/  IMAD.MOV.U32 R5, RZ, RZ, R16 ;  /* 0x000000ffff057224 */ /* 0x001fca00078e0010 */
[----:B------:R-:W-:Y:S01]  /*9f20*/  STG.E.U8 desc[UR36][R2.64], R5 ;  /* 0x0000000502007986 */ /* 0x000fe2000c101124 */
[----:B------:R-:W-:Y:S05]  /*9f30*/  EXIT ;  /* 0x000000000000794d */ /* 0x000fea0003800000 */
.L_x_10500:
        /* <DEDUP_REMOVED lines=9> */
.L_x_10504:
[----:B------:R-:W0:Y:S02]  /*9fd0*/  F2I.F64.TRUNC R17, R16 ;  /* 0x0000001000117311 */ /* 0x000e24000030d100 */
[----:B0-----:R-:W-:Y:S01]  /*9fe0*/  STG.E desc[UR36][R2.64], R17 ;  /* 0x0000001102007986 */ /* 0x001fe2000c101924 */
[----:B------:R-:W-:Y:S05]  /*9ff0*/  EXIT ;  /* 0x000000000000794d */ /* 0x000fea0003800000 */
.L_x_10503:
[----:B------:R-:W0:Y:S02]  /*a000*/  F2I.F64.TRUNC R17, R16 ;  /* 0x0000001000117311 */ /* 0x000e24000030d100 */
[----:B0-----:R-:W-:Y:S01]  /*a010*/  STG.E.U16 desc[UR36][R2.64], R17 ;  /* 0x0000001102007986 */ /* 0x001fe2000c101524 */
[----:B------:R-:W-:Y:S05]  /*a020*/  EXIT ;  /* 0x000000000000794d */ /* 0x000fea0003800000 */
.L_x_10499:
        /* <DEDUP_REMOVED lines=13> */
.L_x_10506:
        /* <DEDUP_REMOVED lines=8> */
.L_x_10505:
        /* <DEDUP_REMOVED lines=16> */
.L_x_10508:
        /* <DEDUP_REMOVED lines=9> */
[----:B------:R-:W-:Y:S01]  /*a310*/  STG.E desc[UR36][R2.64], R5 ;  /* 0x0000000502007986 */ /* 0x000fe2000c101924 */
[----:B------:R-:W-:Y:S05]  /*a320*/  EXIT ;  /* 0x000000000000794d */ /* 0x000fea0003800000 */
.L_x_10507:
[----:B------:R-:W-:Y:S01]  /*a330*/  STG.E.64 desc[UR36][R2.64], R16 ;  /* 0x0000001002007986 */ /* 0x000fe2000c101b24 */
[----:B------:R-:W-:Y:S05]  /*a340*/  EXIT ;  /* 0x000000000000794d */ /* 0x000fea0003800000 */
.L_x_10498:
        /* <DEDUP_REMOVED lines=13> */
.L_x_10512:
        /* <DEDUP_REMOVED lines=22> */
.L_x_10515:
[----:B------:R-:W-:-:S04]  /*a580*/  SHF.R.U32.HI R5, RZ, 0x18, R5 ;  /* 0x00000018ff057819 */ /* 0x000fc80000011605 */
[----:B------:R-:W-:-:S07]  /*a590*/  LOP3.LUT R0, R0, 0x80, R5, 0xf8, !PT ;  /* 0x0000008000007812 */ /* 0x000fce00078ef805 */
.L_x_10514:
[----:B------:R-:W-:Y:S05]  /*a5a0*/  BSYNC.RECONVERGENT B0 ;  /* 0x0000000000007941 */ /* 0x000fea0003800200 */
.L_x_10513:
[----:B------:R-:W-:Y:S01]  /*a5b0*/  STG.E.U8 desc[UR36][R2.64], R0 ;  /* 0x0000000002007986 */ /* 0x000fe2000c101124 */
[----:B------:R-:W-:Y:S05]  /*a5c0*/  EXIT ;  /* 0x000000000000794d */ /* 0x000fea0003800000 */
.L_x_10511:
        /* <DEDUP_REMOVED lines=22> */
.L_x_10518:
[----:B------:R-:W-:-:S04]  /*a730*/  SHF.R.U32.HI R5, RZ, 0x18, R5 ;  /* 0x00000018ff057819 */ /* 0x000fc80000011605 */
[----:B------:R-:W-:-:S07]  /*a740*/  LOP3.LUT R0, R0, 0x80, R5, 0xf8, !PT ;  /* 0x0000008000007812 */ /* 0x000fce00078ef805 */
.L_x_10517:
[----:B------:R-:W-:Y:S05]  /*a750*/  BSYNC.RECONVERGENT B0 ;  /* 0x0000000000007941 */ /* 0x000fea0003800200 */
.L_x_10516:
[----:B------:R-:W-:Y:S01]  /*a760*/  STG.E.U8 desc[UR36][R2.64], R0 ;  /* 0x0000000002007986 */ /* 0x000fe2000c101124 */
[----:B------:R-:W-:Y:S05]  /*a770*/  EXIT ;  /* 0x000000000000794d */ /* 0x000fea0003800000 */
.L_x_10510:
        /* <DEDUP_REMOVED lines=26> */
.L_x_10520:
[----:B------:R-:W0:Y:S02]  /*a920*/  F2I.U64.F64.TRUNC R16, R16 ;  /* 0x0000001000107311 */ /* 0x000e24000030d800 */
[----:B0-----:R-:W-:Y:S01]  /*a930*/  STG.E.64 desc[UR36][R2.64], R16 ;  /* 0x0000001002007986 */ /* 0x001fe2000c101b24 */
[----:B------:R-:W-:Y:S05]  /*a940*/  EXIT ;  /* 0x000000000000794d */ /* 0x000fea0003800000 */
.L_x_10519:
[----:B------:R-:W0:Y:S02]  /*a950*/  F2I.U32.F64.TRUNC R17, R16 ;  /* 0x0000001000117311 */ /* 0x000e24000030d000 */
[----:B0-----:R-:W-:Y:S01]  /*a960*/  STG.E desc[UR36][R2.64], R17 ;  /* 0x0000001102007986 */ /* 0x001fe2000c101924 */
[----:B------:R-:W-:Y:S05]  /*a970*/  EXIT ;  /* 0x000000000000794d */ /* 0x000fea0003800000 */
.L_x_10509:
        /* <DEDUP_REMOVED lines=9> */
[----:B------:R-:W-:Y:S01]  /*aa10*/  STG.E.U8 desc[UR36][R2.64], R5 ;  /* 0x0000000502007986 */ /* 0x000fe2000c101124 */
[----:B------:R-:W-:Y:S05]  /*aa20*/  EXIT ;  /* 0x000000000000794d */ /* 0x000fea0003800000 */
.L_x_10522:
[----:B------:R-:W-:Y:S01]  /*aa30*/  STG.E.128 desc[UR36][R2.64], R16 ;  /* 0x0000001002007986 */ /* 0x000fe2000c101d24 */
[----:B------:R-:W-:Y:S05]  /*aa40*/  EXIT ;  /* 0x000000000000794d */ /* 0x000fea0003800000 */
.L_x_10521:
[----:B------:R-:W-:-:S13]  /*aa50*/  ISETP.NE.AND P0, PT, R0, 0xf, PT ;  /* 0x0000000f0000780c */ /* 0x000fda0003f05270 */
[----:B------:R-:W-:Y:S05]  /*aa60*/  @!P0 BRA `(.L_x_10523) ;  /* 0x0000000400088947 */ /* 0x000fea0003800000 */
[----:B------:R-:W-:-:S13]  /*aa70*/  ISETP.NE.AND P0, PT, R0, 0x17, PT ;  /* 0x000000170000780c */ /* 0x000fda0003f05270 */
[----:B------:R-:W-:Y:S05]  /*aa80*/  @!P0 BRA `(.L_x_10524) ;  /* 0x0000000000a08947 */ /* 0x000fea0003800000 */
[----:B------:R-:W-:-:S13]  /*aa90*/  ISETP.NE.AND P0, PT, R0, 0x18, PT ;  /* 0x000000180000780c */ /* 0x000fda0003f05270 */
[----:B------:R-:W-:Y:S05]  /*aaa0*/  @!P0 BRA `(.L_x_10525) ;  /* 0x0000000000448947 */ /* 0x000fea0003800000 */
.L_x_10502:
        /* <DEDUP_REMOVED lines=16> */
.L_x_10526:
[----:B------:R-:W-:Y:S05]  /*abb0*/  EXIT ;  /* 0x000000000000794d */ /* 0x000fea0003800000 */
.L_x_10525:
        /* <DEDUP_REMOVED lines=17> */
.L_x_10528:
[----:B------:R-:W-:Y:S05]  /*acd0*/  BSYNC.RECONVERGENT B0 ;  /* 0x0000000000007941 */ /* 0x000fea0003800200 */
.L_x_10527:
[----:B------:R-:W-:-:S05]  /*ace0*/  LOP3.LUT R5, R0, 0x80, R5, 0xf8, !PT ;  /* 0x0000008000057812 */ /* 0x000fca00078ef805 */
[----:B------:R-:W-:Y:S01]  /*acf0*/  STG.E.U8 desc[UR36][R2.64], R5 ;  /* 0x0000000502007986 */ /* 0x000fe2000c101124 */
[----:B------:R-:W-:Y:S05]  /*ad00*/  EXIT ;  /* 0x000000000000794d */ /* 0x000fea0003800000 */
.L_x_10524:
        /* <DEDUP_REMOVED lines=16> */
.L_x_10530:
[----:B------:R-:W-:Y:S01]  /*ae10*/  IMAD.MOV.U32 R0, RZ, RZ, 0x7f ;  /* 0x0000007fff007424 */ /* 0x000fe200078e00ff */
[----:B------:R-:W-:-:S04]  /*ae20*/  ISETP.GT.U32.AND P0, PT, R4, 0x7f800000, PT ;  /* 0x7f8000000400780c */ /* 0x000fc80003f04070 */
[----:B------:R-:W-:-:S09]  /*ae30*/  SEL R0, R0, 0x7c, P0 ;  /* 0x0000007c00007807 */ /* 0x000fd20000000000 */
.L_x_10531:
[----:B------:R-:W-:Y:S05]  /*ae40*/  BSYNC.RECONVERGENT B0 ;  /* 0x0000000000007941 */ /* 0x000fea0003800200 */
.L_x_10529:
[----:B------:R-:W-:-:S04]  /*ae50*/  SHF.R.U32.HI R5, RZ, 0x18, R5 ;  /* 0x00000018ff057819 */ /* 0x000fc80000011605 */
[----:B------:R-:W-:-:S05]  /*ae60*/  LOP3.LUT R5, R0, 0x80, R5, 0xf8, !PT ;  /* 0x0000008000057812 */ /* 0x000fca00078ef805 */
[----:B------:R-:W-:Y:S01]  /*ae70*/  STG.E.U8 desc[UR36][R2.64], R5 ;  /* 0x0000000502007986 */ /* 0x000fe2000c101124 */
[----:B------:R-:W-:Y:S05]  /*ae80*/  EXIT ;  /* 0x000000000000794d */ /* 0x000fea0003800000 */
.L_x_10523:
        /* <DEDUP_REMOVED lines=8> */
        .weak           $__internal_9_$__cuda_sm20_dblrcp_rn_slowpath_v3
        .type           $__internal_9_$__cuda_sm20_dblrcp_rn_slowpath_v3,@function
        .size           $__internal_9_$__cuda_sm20_dblrcp_rn_slowpath_v3,($__internal_10_$__cuda_sm20_div_rn_f64_full - $__internal_9_$__cuda_sm20_dblrcp_rn_slowpath_v3)
$__internal_9_$__cuda_sm20_dblrcp_rn_slowpath_v3:
[----:B------:R-:W-:Y:S01]  /*af10*/  DSETP.GTU.AND P0, PT, |R8|, +INF , PT ;  /* 0x7ff000000800742a */ /* 0x000fe20003f0c200 */
[----:B------:R-:W-:-:S13]  /*af20*/  BSSY.RECONVERGENT B0, `(.L_x_10532) ;  /* 0x0000022000007945 */ /* 0x000fda0003800200 */
[----:B------:R-:W-:Y:S05]  /*af30*/  @P0 BRA `(.L_x_10533) ;  /* 0x0000000000780947 */ /* 0x000fea0003800000 */
[----:B------:R-:W-:-:S05]  /*af40*/  LOP3.LUT R3, R9, 0x7fffffff, RZ, 0xc0, !PT ;  /* 0x7fffffff09037812 */ /* 0x000fca00078ec0ff */
[----:B------:R-:W-:-:S05]  /*af50*/  VIADD R11, R3, 0xffffffff ;  /* 0xffffffff030b7836 */ /* 0x000fca0000000000 */
[----:B------:R-:W-:-:S13]  /*af60*/  ISETP.GE.U32.AND P0, PT, R11, 0x7fefffff, PT ;  /* 0x7fefffff0b00780c */ /* 0x000fda0003f06070 */
[----:B------:R-:W-:Y:S01]  /*af70*/  @P0 LOP3.LUT R13, R9, 0x7ff00000, RZ, 0x3c, !PT ;  /* 0x7ff00000090d0812 */ /* 0x000fe200078e3cff */
[----:B------:R-:W-:Y:S01]  /*af80*/  @P0 IMAD.MOV.U32 R12, RZ, RZ, RZ ;  /* 0x000000ffff0c0224 */ /* 0x000fe200078e00ff */
[----:B------:R-:W-:Y:S06]  /*af90*/  @P0 BRA `(.L_x_10534) ;  /* 0x0000000000680947 */ /* 0x000fec0003800000 */
[----:B------:R-:W-:-:S13]  /*afa0*/  ISETP.GE.U32.AND P0, PT, R3, 0x1000001, PT ;  /* 0x010000010300780c */ /* 0x000fda0003f06070 */
[----:B------:R-:W-:Y:S05]  /*afb0*/  @!P0 BRA `(.L_x_10535) ;  /* 0x0000000000348947 */ /* 0x000fea0003800000 */
[----:B------:R-:W-:Y:S02]  /*afc0*/  VIADD R13, R9, 0xc0200000 ;  /* 0xc0200000090d7836 */ /* 0x000fe40000000000 */
        /* <DEDUP_REMOVED lines=12> */
.L_x_10535:
[----:B------:R-:W-:-:S06]  /*b090*/  DMUL R8, R8, 8.11296384146066816958e+31 ;  /* 0x4690000008087828 */ /* 0x000fcc0000000000 */
        /* <DEDUP_REMOVED lines=8> */
.L_x_10533:
[----:B------:R-:W-:Y:S01]  /*b120*/  LOP3.LUT R13, R9, 0x80000, RZ, 0xfc, !PT ;  /* 0x00080000090d7812 */ /* 0x000fe200078efcff */
[----:B------:R-:W-:-:S07]  /*b130*/  IMAD.MOV.U32 R12, RZ, RZ, R8 ;  /* 0x000000ffff0c7224 */ /* 0x000fce00078e0008 */
.L_x_10534:
[----:B------:R-:W-:Y:S05]  /*b140*/  BSYNC.RECONVERGENT B0 ;  /* 0x0000000000007941 */ /* 0x000fea0003800200 */
.L_x_10532:
[----:B------:R-:W-:Y:S02]  /*b150*/  IMAD.MOV.U32 R8, RZ, RZ, R0 ;  /* 0x000000ffff087224 */ /* 0x000fe400078e0000 */
[----:B------:R-:W-:-:S04]  /*b160*/  IMAD.MOV.U32 R9, RZ, RZ, 0x0 ;  /* 0x00000000ff097424 */ /* 0x000fc800078e00ff */
[----:B------:R-:W-:Y:S05]  /*b170*/  RET.REL.NODEC R8 `(_ZN2at6native27unrolled_elementwise_kernelIZZZNS0_22reciprocal_kernel_cudaERNS_18TensorIteratorBaseEENKUlvE_clEvENKUlvE1_clEvEUlN3c107complexIdEEE_St5arrayIPcLm2EELi4E23TrivialOffsetCalculatorILi1EjESE_NS0_6memory12LoadWithCastILi1EEENSF_13StoreWithCastILi1EEEEEviT_T0_T2_T3_T4_T5_) ;  /* 0xffffff4c08a07950 */ /* 0x000fea0003c3ffff */
        .weak           $__internal_10_$__cuda_sm20_div_rn_f64_full
        .type           $__internal_10_$__cuda_sm20_div_rn_f64_full,@function
        .size           $__internal_10_$__cuda_sm20_div_rn_f64_full,(.L_x_19801 - $__internal_10_$__cuda_sm20_div_rn_f64_full)
$__internal_10_$__cuda_sm20_div_rn_f64_full:
[----:B------:R-:W-:Y:S01]  /*b180*/  IMAD.MOV.U32 R37, RZ, RZ, R3 ;  /* 0x000000ffff257224 */ /* 0x000fe200078e0003 */
[C---:B------:R-:W-:Y:S01]  /*b190*/  FSETP.GEU.AND P0, PT, |R13|.reuse, 1.469367938527859385e-39, PT ;  /* 0x001000000d00780b */ /* 0x040fe20003f0e200 */
[----:B------:R-:W-:Y:S01]  /*b1a0*/  IMAD.MOV.U32 R12, RZ, RZ, R10 ;  /* 0x000000ffff0c7224 */ /* 0x000fe200078e000a */
[----:B------:R-:W-:Y:S01]  /*b1b0*/  LOP3.LUT R14, R13, 0x800fffff, RZ, 0xc0, !PT ;  /* 0x800fffff0d0e7812 */ /* 0x000fe200078ec0ff */
[----:B------:R-:W-:Y:S01]  /*b1c0*/  IMAD.MOV.U32 R36, RZ, RZ, R8 ;  /* 0x000000ffff247224 */ /* 0x000fe200078e0008 */
[C---:B------:R-:W-:Y:S01]  /*b1d0*/  FSETP.GEU.AND P2, PT, |R37|.reuse, 1.469367938527859385e-39, PT ;  /* 0x001000002500780b */ /* 0x040fe20003f4e200 */
[----:B------:R-:W-:Y:S01]  /*b1e0*/  IMAD.MOV.U32 R38, RZ, RZ, 0x1 ;  /* 0x00000001ff267424 */ /* 0x000fe200078e00ff */
[----:B------:R-:W-:Y:S01]  /*b1f0*/  LOP3.LUT R15, R14, 0x3ff00000, RZ, 0xfc, !PT ;  /* 0x3ff000000e0f7812 */ /* 0x000fe200078efcff */
[----:B------:R-:W-:Y:S01]  /*b200*/  IMAD.MOV.U32 R14, RZ, RZ, R10 ;  /* 0x000000ffff0e7224 */ /* 0x000fe200078e000a */
[----:B------:R-:W-:Y:S01]  /*b210*/  LOP3.LUT R8, R37, 0x7ff00000, RZ, 0xc0, !PT ;  /* 0x7ff0000025087812 */ /* 0x000fe200078ec0ff */
[----:B------:R-:W-:Y:S01]  /*b220*/  IMAD.MOV.U32 R40, RZ, RZ, R36 ;  /* 0x000000ffff287224 */ /* 0x000fe200078e0024 */
[----:B------:R-:W-:Y:S01]  /*b230*/  LOP3.LUT R3, R13, 0x7ff00000, RZ, 0xc0, !PT ;  /* 0x7ff000000d037812 */ /* 0x000fe200078ec0ff */
[----:B------:R-:W-:Y:S01]  /*b240*/  BSSY.RECONVERGENT B0, `(.L_x_10536) ;  /* 0x0000054000007945 */ /* 0x000fe20003800200 */
[----:B------:R-:W-:Y:S01]  /*b250*/  LOP3.LUT R10, R37, 0x7ff00000, RZ, 0xc0, !PT ;  /* 0x7ff00000250a7812 */ /* 0x000fe200078ec0ff */
[----:B------:R-:W-:-:S03]  /*b260*/  @!P0 DMUL R14, R12, 8.98846567431157953865e+307 ;  /* 0x7fe000000c0e8828 */ /* 0x000fc60000000000 */
[----:B------:R-:W-:Y:S02]  /*b270*/  ISETP.GE.U32.AND P1, PT, R10, R3, PT ;  /* 0x000000030a00720c */ /* 0x000fe40003f26070 */
[----:B------:R-:W-:Y:S01]  /*b280*/  @!P2 LOP3.LUT R9, R13, 0x7ff00000, RZ, 0xc0, !PT ;  /* 0x7ff000000d09a812 */ /* 0x000fe200078ec0ff */
[----:B------:R-:W0:Y:S03]  /*b290*/  MUFU.RCP64H R39, R15 ;  /* 0x0000000f00277308 */ /* 0x000e260000001800 */
[----:B------:R-:W-:Y:S01]  /*b2a0*/  @!P2 ISETP.GE.U32.AND P3, PT, R8, R9, PT ;  /* 0x000000090800a20c */ /* 0x000fe20003f66070 */
[----:B------:R-:W-:-:S05]  /*b2b0*/  IMAD.MOV.U32 R8, RZ, RZ, 0x1ca00000 ;  /* 0x1ca00000ff087424 */ /* 0x000fca00078e00ff */
[C---:B------:R-:W-:Y:S02]  /*b2c0*/  @!P2 SEL R9, R8.reuse, 0x63400000, !P3 ;  /* 0x634000000809a807 */ /* 0x040fe40005800000 */
[----:B------:R-:W-:Y:S02]  /*b2d0*/  SEL R8, R8, 0x63400000, !P1 ;  /* 0x6340000008087807 */ /* 0x000fe40004800000 */
[--C-:B------:R-:W-:Y:S02]  /*b2e0*/  @!P2 LOP3.LUT R9, R9, 0x80000000, R37.reuse, 0xf8, !PT ;  /* 0x800000000909a812 */ /* 0x100fe400078ef825 */
[----:B------:R-:W-:Y:S01]  /*b2f0*/  LOP3.LUT R41, R8, 0x800fffff, R37, 0xf8, !PT ;  /* 0x800fffff08297812 */ /* 0x000fe200078ef825 */
[----:B------:R-:W-:Y:S01]  /*b300*/  @!P2 IMAD.MOV.U32 R8, RZ, RZ, RZ ;  /* 0x000000ffff08a224 */ /* 0x000fe200078e00ff */
[----:B------:R-:W-:-:S06]  /*b310*/  @!P2 LOP3.LUT R9, R9, 0x100000, RZ, 0xfc, !PT ;  /* 0x001000000909a812 */ /* 0x000fcc00078efcff */
[----:B------:R-:W-:Y:S02]  /*b320*/  @!P2 DFMA R40, R40, 2, -R8 ;  /* 0x400000002828a82b */ /* 0x000fe40000000808 */
[----:B0-----:R-:W-:-:S08]  /*b330*/  DFMA R8, R38, -R14, 1 ;  /* 0x3ff000002608742b */ /* 0x001fd0000000080e */
[----:B------:R-:W-:Y:S01]  /*b340*/  DFMA R8, R8, R8, R8 ;  /* 0x000000080808722b */ /* 0x000fe20000000008 */
[----:B------:R-:W-:-:S07]  /*b350*/  @!P2 LOP3.LUT R10, R41, 0x7ff00000, RZ, 0xc0, !PT ;  /* 0x7ff00000290aa812 */ /* 0x000fce00078ec0ff */
[----:B------:R-:W-:-:S08]  /*b360*/  DFMA R38, R38, R8, R38 ;  /* 0x000000082626722b */ /* 0x000fd00000000026 */
[----:B------:R-:W-:-:S08]  /*b370*/  DFMA R42, R38, -R14, 1 ;  /* 0x3ff00000262a742b */ /* 0x000fd0000000080e */
[----:B------:R-:W-:-:S08]  /*b380*/  DFMA R42, R38, R42, R38 ;  /* 0x0000002a262a722b */ /* 0x000fd00000000026 */
[----:B------:R-:W-:-:S08]  /*b390*/  DMUL R8, R42, R40 ;  /* 0x000000282a087228 */ /* 0x000fd00000000000 */
[----:B------:R-:W-:-:S08]  /*b3a0*/  DFMA R38, R8, -R14, R40 ;  /* 0x8000000e0826722b */ /* 0x000fd00000000028 */
[----:B------:R-:W-:Y:S01]  /*b3b0*/  DFMA R38, R42, R38, R8 ;  /* 0x000000262a26722b */ /* 0x000fe20000000008 */
[----:B------:R-:W-:Y:S01]  /*b3c0*/  IMAD.MOV.U32 R9, RZ, RZ, R3 ;  /* 0x000000ffff097224 */ /* 0x000fe200078e0003 */
[----:B------:R-:W-:Y:S01]  /*b3d0*/  @!P0 LOP3.LUT R9, R15, 0x7ff00000, RZ, 0xc0, !PT ;  /* 0x7ff000000f098812 */ /* 0x000fe200078ec0ff */
[----:B------:R-:W-:-:S05]  /*b3e0*/  VIADD R3, R10, 0xffffffff ;  /* 0xffffffff0a037836 */ /* 0x000fca0000000000 */
[----:B------:R-:W-:Y:S01]  /*b3f0*/  ISETP.GT.U32.AND P0, PT, R3, 0x7feffffe, PT ;  /* 0x7feffffe0300780c */ /* 0x000fe20003f04070 */
[----:B------:R-:W-:-:S05]  /*b400*/  VIADD R3, R9, 0xffffffff ;  /* 0xffffffff09037836 */ /* 0x000fca0000000000 */
[----:B------:R-:W-:-:S13]  /*b410*/  ISETP.GT.U32.OR P0, PT, R3, 0x7feffffe, P0 ;  /* 0x7feffffe0300780c */ /* 0x000fda0000704470 */
[----:B------:R-:W-:Y:S05]  /*b420*/  @P0 BRA `(.L_x_10537) ;  /* 0x0000000000780947 */ /* 0x000fea0003800000 */
[----:B------:R-:W-:Y:S02]  /*b430*/  LOP3.LUT R3, R37, 0x7ff00000, RZ, 0xc0, !PT ;  /* 0x7ff0000025037812 */ /* 0x000fe400078ec0ff */
[----:B------:R-:W-:-:S04]  /*b440*/  LOP3.LUT R8, R13, 0x7ff00000, RZ, 0xc0, !PT ;  /* 0x7ff000000d087812 */ /* 0x000fc800078ec0ff */
[CC--:B------:R-:W-:Y:S02]  /*b450*/  ISETP.GE.U32.AND P0, PT, R3.reuse, R8.reuse, PT ;  /* 0x000000080300720c */ /* 0x0c0fe40003f06070 */
[----:B------:R-:W-:Y:S01]  /*b460*/  VIADDMNMX R3, R3, -R8, 0xb9600000, !PT ;  /* 0xb960000003037446 */ /* 0x000fe20007800908 */
[----:B------:R-:W-:-:S03]  /*b470*/  IMAD.MOV.U32 R8, RZ, RZ, 0x1ca00000 ;  /* 0x1ca00000ff087424 */ /* 0x000fc600078e00ff */
        /* <DEDUP_REMOVED lines=22> */
[----:B------:R-:W-:-:S03]  /*b5e0*/  FSEL R43, R12, R43, !P0 ;  /* 0x0000002b0c2b7208 */ /* 0x000fc60004000000 */
[----:B------:R-:W-:Y:S01]  /*b5f0*/  IMAD.MOV.U32 R42, RZ, RZ, R8 ;  /* 0x000000ffff2a7224 */ /* 0x000fe200078e0008 */
[----:B------:R-:W-:Y:S06]  /*b600*/  BRA `(.L_x_10538) ;  /* 0x00000000005c7947 */ /* 0x000fec0003800000 */
.L_x_10537:
        /* <DEDUP_REMOVED lines=16> */
.L_x_10540:
[----:B------:R-:W-:Y:S01]  /*b710*/  LOP3.LUT R3, R13, 0x80000, RZ, 0xfc, !PT ;  /* 0x000800000d037812 */ /* 0x000fe200078efcff */
[----:B------:R-:W-:-:S04]  /*b720*/  IMAD.MOV.U32 R42, RZ, RZ, R12 ;  /* 0x000000ffff2a7224 */ /* 0x000fc800078e000c */
[----:B------:R-:W-:Y:S01]  /*b730*/  IMAD.MOV.U32 R43, RZ, RZ, R3 ;  /* 0x000000ffff2b7224 */ /* 0x000fe200078e0003 */
[----:B------:R-:W-:Y:S06]  /*b740*/  BRA `(.L_x_10538) ;  /* 0x00000000000c7947 */ /* 0x000fec0003800000 */
.L_x_10539:
[----:B------:R-:W-:Y:S01]  /*b750*/  LOP3.LUT R3, R37, 0x80000, RZ, 0xfc, !PT ;  /* 0x0008000025037812 */ /* 0x000fe200078efcff */
[----:B------:R-:W-:-:S04]  /*b760*/  IMAD.MOV.U32 R42, RZ, RZ, R36 ;  /* 0x000000ffff2a7224 */ /* 0x000fc800078e0024 */
[----:B------:R-:W-:-:S07]  /*b770*/  IMAD.MOV.U32 R43, RZ, RZ, R3 ;  /* 0x000000ffff2b7224 */ /* 0x000fce00078e0003 */
.L_x_10538:
[----:B------:R-:W-:Y:S05]  /*b780*/  BSYNC.RECONVERGENT B0 ;  /* 0x0000000000007941 */ /* 0x000fea0003800200 */
.L_x_10536:
[----:B------:R-:W-:Y:S02]  /*b790*/  IMAD.MOV.U32 R10, RZ, RZ, R0 ;  /* 0x000000ffff0a7224 */ /* 0x000fe400078e0000 */
[----:B------:R-:W-:Y:S02]  /*b7a0*/  IMAD.MOV.U32 R11, RZ, RZ, 0x0 ;  /* 0x00000000ff0b7424 */ /* 0x000fe400078e00ff */
[----:B------:R-:W-:Y:S02]  /*b7b0*/  IMAD.MOV.U32 R8, RZ, RZ, R42 ;  /* 0x000000ffff087224 */ /* 0x000fe400078e002a */
[----:B------:R-:W-:Y:S01]  /*b7c0*/  IMAD.MOV.U32 R15, RZ, RZ, R43 ;  /* 0x000000ffff0f7224 */ /* 0x000fe200078e002b */
[----:B------:R-:W-:Y:S06]  /*b7d0*/  RET.REL.NODEC R10 `(_ZN2at6native27unrolled_elementwise_kernelIZZZNS0_22reciprocal_kernel_cudaERNS_18TensorIteratorBaseEENKUlvE_clEvENKUlvE1_clEvEUlN3c107complexIdEEE_St5arrayIPcLm2EELi4E23TrivialOffsetCalculatorILi1EjESE_NS0_6memory12LoadWithCastILi1EEENSF_13StoreWithCastILi1EEEEEviT_T0_T2_T3_T4_T5_) ;  /* 0xffffff480a087950 */ /* 0x000fec0003c3ffff */
.L_x_10541:
        /* <DEDUP_REMOVED lines=10> */
.L_x_19801:


//--------------------- .text._ZN2at6native18elementwise_kernelILi128ELi2EZNS0_22gpu_kernel_impl_nocastIZZZNS0_22reciprocal_kernel_cudaERNS_18TensorIteratorBaseEENKUlvE_clEvENKUlvE1_clEvEUlN3c107complexIdEEE_EEvS4_RKT_EUliE_EEviT1_ --------------------------
	.section	.text._ZN2at6native18elementwise_kernelILi128ELi2EZNS0_22gpu_kernel_impl_nocastIZZZNS0_22reciprocal_kernel_cudaERNS_18TensorIteratorBaseEENKUlvE_clEvENKUlvE1_clEvEUlN3c107complexIdEEE_EEvS4_RKT_EUliE_EEviT1_,"ax",@progbits
	.align	128
        .global         _ZN2at6native18elementwise_kernelILi128ELi2EZNS0_22gpu_kernel_impl_nocastIZZZNS0_22reciprocal_kernel_cudaERNS_18TensorIteratorBaseEENKUlvE_clEvENKUlvE1_clEvEUlN3c107complexIdEEE_EEvS4_RKT_EUliE_EEviT1_
        .type           _ZN2at6native18elementwise_kernelILi128ELi2EZNS0_22gpu_kernel_impl_nocastIZZZNS0_22reciprocal_kernel_cudaERNS_18TensorIteratorBaseEENKUlvE_clEvENKUlvE1_clEvEUlN3c107complexIdEEE_EEvS4_RKT_EUliE_EEviT1_,@function
        .size           _ZN2at6native18elementwise_kernelILi128ELi2EZNS0_22gpu_kernel_impl_nocastIZZZNS0_22reciprocal_kernel_cudaERNS_18TensorIteratorBaseEENKUlvE_clEvENKUlvE1_clEvEUlN3c107complexIdEEE_EEvS4_RKT_EUliE_EEviT1_,(.L_x_19803 - _ZN2at6native18elementwise_kernelILi128ELi2EZNS0_22gpu_kernel_impl_nocastIZZZNS0_22reciprocal_kernel_cudaERNS_18TensorIteratorBaseEENKUlvE_clEvENKUlvE1_clEvEUlN3c107complexIdEEE_EEvS4_RKT_EUliE_EEviT1_)
        .other          _ZN2at6native18elementwise_kernelILi128ELi2EZNS0_22gpu_kernel_impl_nocastIZZZNS0_22reciprocal_kernel_cudaERNS_18TensorIteratorBaseEENKUlvE_clEvENKUlvE1_clEvEUlN3c107complexIdEEE_EEvS4_RKT_EUliE_EEviT1_,@"STO_CUDA_ENTRY STV_DEFAULT"
_ZN2at6native18elementwise_kernelILi128ELi2EZNS0_22gpu_kernel_impl_nocastIZZZNS0_22reciprocal_kernel_cudaERNS_18TensorIteratorBaseEENKUlvE_clEvENKUlvE1_clEvEUlN3c107complexIdEEE_EEvS4_RKT_EUliE_EEviT1_:
.text._ZN2at6native18elementwise_kernelILi128ELi2EZNS0_22gpu_kernel_impl_nocastIZZZNS0_22reciprocal_kernel_cudaERNS_18TensorIteratorBaseEENKUlvE_clEvENKUlvE1_clEvEUlN3c107complexIdEEE_EEvS4_RKT_EUliE_EEviT1_:
        /* <DEDUP_REMOVED lines=14> */
[----:B0-----:R-:W2:Y:S01]  /*00e0*/  LDG.E.128 R8, desc[UR6][R8.64] ;  /* 0x0000000608087981 */ /* 0x001ea2000c1e1d00 */
[----:B------:R-:W-:Y:S01]  /*00f0*/  IMAD.MOV.U32 R12, RZ, RZ, 0x0 ;  /* 0x00000000ff0c7424 */ /* 0x000fe200078e00ff */
[----:B------:R-:W-:Y:S01]  /*0100*/  MOV R14, 0x0 ;  /* 0x00000000000e7802 */ /* 0x000fe20000000f00 */
[----:B------:R-:W-:Y:S02]  /*0110*/  IMAD.MOV.U32 R13, RZ, RZ, 0x7ff80000 ;  /* 0x7ff80000ff0d7424 */ /* 0x000fe400078e00ff */
[----:B------:R-:W-:Y:S01]  /*0120*/  IMAD.MOV.U32 R15, RZ, RZ, 0x7ff80000 ;  /* 0x7ff80000ff0f7424 */ /* 0x000fe200078e00ff */
[C---:B--2---:R-:W-:Y:S02]  /*0130*/  DSETP.NAN.AND P1, PT, R10.reuse, R10, PT ;  /* 0x0000000a0a00722a */ /* 0x044fe40003f28000 */
[----:B------:R-:W-:-:S04]  /*0140*/  DSETP.NEU.AND P0, PT, |R10|, +INF , PT ;  /* 0x7ff000000a00742a */ /* 0x000fc80003f0d200 */
[C---:B------:R-:W-:Y:S02]  /*0150*/  DSETP.NAN.OR P1, PT, R8.reuse, R8, P1 ;  /* 0x000000080800722a */ /* 0x040fe40000f28400 */
[----:B------:R-:W-:-:S06]  /*0160*/  DSETP.EQ.AND P2, PT, |R8|, +INF , !P0 ;  /* 0x7ff000000800742a */ /* 0x000fcc0004742200 */
[----:B------:R-:W-:-:S13]  /*0170*/  PLOP3.LUT P1, PT, P1, P2, PT, 0xf8, 0x8f ;  /* 0x00000000008f781c */ /* 0x000fda0000f25f70 */
[----:B------:R-:W-:Y:S05]  /*0180*/  @P1 BRA `(.L_x_10545) ;  /* 0x0000000400d81947 */ /* 0x000fea0003800000 */
[----:B------:R-:W-:Y:S01]  /*0190*/  DSETP.EQ.OR P0, PT, |R8|, +INF , !P0 ;  /* 0x7ff000000800742a */ /* 0x000fe20004702600 */
[----:B------:R-:W-:Y:S02]  /*01a0*/  CS2R R12, SRZ ;  /* 0x00000000000c7805 */ /* 0x000fe4000001ff00 */
[----:B------:R-:W-:-:S11]  /*01b0*/  CS2R R14, SRZ ;  /* 0x00000000000e7805 */ /* 0x000fd6000001ff00 */
[----:B------:R-:W-:Y:S05]  /*01c0*/  @P0 BRA `(.L_x_10545) ;  /* 0x0000000400c80947 */ /* 0x000fea0003800000 */
[----:B------:R-:W-:-:S14]  /*01d0*/  DSETP.GE.AND P0, PT, |R8|, |R10|, PT ;  /* 0x4000000a0800722a */ /* 0x000fdc0003f06200 */
[----:B------:R-:W-:Y:S05]  /*01e0*/  @!P0 BRA `(.L_x_10546) ;  /* 0x0000000400188947 */ /* 0x000fea0003800000 */
[----:B------:R-:W-:Y:S02]  /*01f0*/  DSETP.NEU.AND P0, PT, R10, RZ, PT ;  /* 0x000000ff0a00722a */ /* 0x000fe40003f0d000 */
[----:B------:R-:W-:Y:S02]  /*0200*/  DSETP.EQ.AND P1, PT, R8, RZ, PT ;  /* 0x000000ff0800722a */ /* 0x000fe40003f22000 */
[----:B------:R-:W-:-:S12]  /*0210*/  DADD R6, -RZ, |R8| ;  /* 0x00000000ff067229 */ /* 0x000fd80000000508 */
[----:B------:R-:W-:Y:S05]  /*0220*/  @!P0 BRA P1, `(.L_x_10547) ;  /* 0x0000000000ac8947 */ /* 0x000fea0000800000 */
[----:B------:R-:W0:Y:S01]  /*0230*/  MUFU.RCP64H R3, R9 ;  /* 0x0000000900037308 */ /* 0x000e220000001800 */
[----:B------:R-:W-:Y:S01]  /*0240*/  IMAD.MOV.U32 R2, RZ, RZ, 0x1 ;  /* 0x00000001ff027424 */ /* 0x000fe200078e00ff */
[----:B------:R-:W-:-:S05]  /*0250*/  FSETP.GEU.AND P1, PT, |R11|, 6.5827683646048100446e-37, PT ;  /* 0x036000000b00780b */ /* 0x000fca0003f2e200 */
[----:B0-----:R-:W-:-:S08]  /*0260*/  DFMA R4, -R8, R2, 1 ;  /* 0x3ff000000804742b */ /* 0x001fd00000000102 */
[----:B------:R-:W-:-:S08]  /*0270*/  DFMA R4, R4, R4, R4 ;  /* 0x000000040404722b */ /* 0x000fd00000000004 */
[----:B------:R-:W-:-:S08]  /*0280*/  DFMA R4, R2, R4, R2 ;  /* 0x000000040204722b */ /* 0x000fd00000000002 */
[----:B------:R-:W-:-:S08]  /*0290*/  DFMA R2, -R8, R4, 1 ;  /* 0x3ff000000802742b */ /* 0x000fd00000000104 */
[----:B------:R-:W-:-:S08]  /*02a0*/  DFMA R2, R4, R2, R4 ;  /* 0x000000020402722b */ /* 0x000fd00000000004 */
[----:B------:R-:W-:-:S08]  /*02b0*/  DMUL R14, R10, R2 ;  /* 0x000000020a0e7228 */ /* 0x000fd00000000000 */
[----:B------:R-:W-:-:S08]  /*02c0*/  DFMA R4, -R8, R14, R10 ;  /* 0x0000000e0804722b */ /* 0x000fd0000000010a */
        /* <DEDUP_REMOVED lines=9> */
[----:B------:R-:W-:Y:S05]  /*0360*/  CALL.REL.NOINC `($__internal_12_$__cuda_sm20_div_rn_f64_full) ;  /* 0x0000004800247944 */ /* 0x000fea0003c00000 */
.L_x_10548:
        /* <DEDUP_REMOVED lines=16> */
[----:B------:R-:W-:Y:S05]  /*0470*/  CALL.REL.NOINC `($__internal_11_$__cuda_sm20_dblrcp_rn_slowpath_v3) ;  /* 0x0000004400447944 */ /* 0x000fea0003c00000 */
.L_x_10550:
[----:B------:R-:W-:Y:S05]  /*0480*/  BSYNC.RECONVERGENT B2 ;  /* 0x0000000000027941 */ /* 0x000fea0003800200 */
.L_x_10549:
[----:B------:R-:W-:Y:S02]  /*0490*/  DFMA R12, RZ, R14, 1 ;  /* 0x3ff00000ff0c742b */ /* 0x000fe4000000000e */
[----:B------:R-:W-:-:S06]  /*04a0*/  DADD R14, RZ, -R14 ;  /* 0x00000000ff0e7229 */ /* 0x000fcc000000080e */
[-C--:B------:R-:W-:Y:S02]  /*04b0*/  DMUL R12, R12, R4.reuse ;  /* 0x000000040c0c7228 */ /* 0x080fe40000000000 */
[----:B------:R-:W-:Y:S01]  /*04c0*/  DMUL R14, R14, R4 ;  /* 0x000000040e0e7228 */ /* 0x000fe20000000000 */
[----:B------:R-:W-:Y:S10]  /*04d0*/  BRA `(.L_x_10545) ;  /* 0x0000000400047947 */ /* 0x000ff40003800000 */
.L_x_10547:
[----:B------:R-:W0:Y:S01]  /*04e0*/  MUFU.RCP64H R3, R7 ;  /* 0x0000000700037308 */ /* 0x000e220000001800 */
[----:B------:R-:W-:-:S05]  /*04f0*/  VIADD R2, R7, 0x300402 ;  /* 0x0030040207027836 */ /* 0x000fca0000000000 */
[----:B------:R-:W-:Y:S01]  /*0500*/  FSETP.GEU.AND P0, PT, |R2|, 5.8789094863358348022e-39, PT ;  /* 0x004004020200780b */ /* 0x000fe20003f0e200 */
[----:B0-----:R-:W-:-:S08]  /*0510*/  DFMA R4, -|R8|, R2, 1 ;  /* 0x3ff000000804742b */ /* 0x001fd00000000302 */
[----:B------:R-:W-:-:S08]  /*0520*/  DFMA R4, R4, R4, R4 ;  /* 0x000000040404722b */ /* 0x000fd00000000004 */
[----:B------:R-:W-:-:S08]  /*0530*/  DFMA R4, R2, R4, R2 ;  /* 0x000000040204722b */ /* 0x000fd00000000002 */
[----:B------:R-:W-:-:S08]  /*0540*/  DFMA R8, -|R8|, R4, 1 ;  /* 0x3ff000000808742b */ /* 0x000fd00000000304 */
[----:B------:R-:W-:Y:S01]  /*0550*/  DFMA R12, R4, R8, R4 ;  /* 0x00000008040c722b */ /* 0x000fe20000000004 */
[----:B------:R-:W-:Y:S10]  /*0560*/  @P0 BRA `(.L_x_10551) ;  /* 0x0000000000200947 */ /* 0x000ff40003800000 */
[----:B------:R-:W-:Y:S01]  /*0570*/  LOP3.LUT R0, R7, 0x7fffffff, RZ, 0xc0, !PT ;  /* 0x7fffffff07007812 */ /* 0x000fe200078ec0ff */
[----:B------:R-:W-:Y:S01]  /*0580*/  IMAD.MOV.U32 R3, RZ, RZ, R7 ;  /* 0x000000ffff037224 */ /* 0x000fe200078e0007 */
[----:B------:R-:W-:-:S03]  /*0590*/  MOV R2, R6 ;  /* 0x0000000600027202 */ /* 0x000fc60000000f00 */
[----:B------:R-:W-:Y:S01]  /*05a0*/  VIADD R6, R0, 0xfff00000 ;  /* 0xfff0000000067836 */ /* 0x000fe20000000000 */
[----:B------:R-:W-:-:S07]  /*05b0*/  MOV R0, 0x5d0 ;  /* 0x000005d000007802 */ /* 0x000fce0000000f00 */
[----:B------:R-:W-:Y:S05]  /*05c0*/  CALL.REL.NOINC `($__internal_11_$__cuda_sm20_dblrcp_rn_slowpath_v3) ;  /* 0x0000004000f07944 */ /* 0x000fea0003c00000 */
[----:B------:R-:W-:Y:S01]  /*05d0*/  MOV R12, R4 ;  /* 0x00000004000c7202 */ /* 0x000fe20000000f00 */
[----:B------:R-:W-:-:S07]  /*05e0*/  IMAD.MOV.U32 R13, RZ, RZ, R5 ;  /* 0x000000ffff0d7224 */ /* 0x000fce00078e0005 */
.L_x_10551:
[----:B------:R-:W-:Y:S01]  /*05f0*/  DADD R2, -RZ, |R10| ;  /* 0x00000000ff027229 */ /* 0x000fe2000000050a */
[----:B------:R-:W-:Y:S01]  /*0600*/  IMAD.MOV.U32 R0, RZ, RZ, RZ ;  /* 0x000000ffff007224 */ /* 0x000fe200078e00ff */
[----:B------:R-:W-:Y:S02]  /*0610*/  MOV R5, RZ ;  /* 0x000000ff00057202 */ /* 0x000fe40000000f00 */
[----:B------:R-:W-:-:S07]  /*0620*/  MOV R4, 0x640 ;  /* 0x0000064000047802 */ /* 0x000fce0000000f00 */
[----:B------:R-:W-:Y:S05]  /*0630*/  CALL.REL.NOINC `($__internal_12_$__cuda_sm20_div_rn_f64_full) ;  /* 0x0000004400707944 */ /* 0x000fea0003c00000 */
[----:B------:R-:W-:Y:S05]  /*0640*/  BRA `(.L_x_10545) ;  /* 0x0000000000a87947 */ /* 0x000fea0003800000 */
.L_x_10546:
        /* <DEDUP_REMOVED lines=19> */
[----:B------:R-:W-:Y:S05]  /*0780*/  CALL.REL.NOINC `($__internal_12_$__cuda_sm20_div_rn_f64_full) ;  /* 0x00000044001c7944 */ /* 0x000fea0003c00000 */
.L_x_10552:
        /* <DEDUP_REMOVED lines=16> */
[----:B------:R-:W-:Y:S05]  /*0890*/  CALL.REL.NOINC `($__internal_11_$__cuda_sm20_dblrcp_rn_slowpath_v3) ;  /* 0x00000040003c7944 */ /* 0x000fea0003c00000 */
.L_x_10554:
[----:B------:R-:W-:Y:S05]  /*08a0*/  BSYNC.RECONVERGENT B2 ;  /* 0x0000000000027941 */ /* 0x000fea0003800200 */
.L_x_10553:
[----:B------:R-:W-:Y:S02]  /*08b0*/  DADD R12, RZ, R14 ;  /* 0x00000000ff0c7229 */ /* 0x000fe4000000000e */
[----:B------:R-:W-:-:S06]  /*08c0*/  DFMA R14, RZ, R14, -1 ;  /* 0xbff00000ff0e742b */ /* 0x000fcc000000000e */
[-C--:B------:R-:W-:Y:S02]  /*08d0*/  DMUL R12, R12, R4.reuse ;  /* 0x000000040c0c7228 */ /* 0x080fe40000000000 */
[----:B------:R-:W-:-:S11]  /*08e0*/  DMUL R14, R14, R4 ;  /* 0x000000040e0e7228 */ /* 0x000fd60000000000 */
.L_x_10545:
[----:B------:R-:W0:Y:S01]  /*08f0*/  LDC.64 R2, c[0x0][0x580] ;  /* 0x00016000ff027b82 */ /* 0x000e220000000a00 */
[----:B------:R-:W-:Y:S01]  /*0900*/  VIADD R17, R17, 0x80 ;  /* 0x0000008011117836 */ /* 0x000fe20000000000 */
[----:B0-----:R0:W-:Y:S06]  /*0910*/  STG.E.128 desc[UR6][R2.64], R12 ;  /* 0x0000000c02007986 */ /* 0x0011ec000c101d06 */
.L_x_10544:
[----:B------:R-:W-:Y:S05]  /*0920*/  BSYNC.RECONVERGENT B1 ;  /* 0x0000000000017941 */ /* 0x000fea0003800200 */
.L_x_10543:
[----:B------:R-:W1:Y:S02]  /*0930*/  LDCU UR4, c[0x0][0x380] ;  /* 0x00007000ff0477ac */ /* 0x000e640008000800 */
[----:B-1----:R-:W-:-:S13]  /*0940*/  ISETP.GE.AND P0, PT, R17, UR4, PT ;  /* 0x0000000411007c0c */ /* 0x002fda000bf06270 */
[----:B------:R-:W-:Y:S05]  /*0950*/  @P0 EXIT ;  /* 0x000000000000094d */ /* 0x000fea0003800000 */
[----:B------:R-:W1:Y:S02]  /*0960*/  LDC.64 R8, c[0x0][0x588] ;  /* 0x00016200ff087b82 */ /* 0x000e640000000a00 */
[----:B-1----:R-:W2:Y:S01]  /*0970*/  LDG.E.128 R8, desc[UR6][R8.64] ;  /* 0x0000000608087981 */ /* 0x002ea2000c1e1d00 */
[----:B0-----:R-:W-:Y:S01]  /*0980*/  IMAD.MOV.U32 R12, RZ, RZ, 0x0 ;  /* 0x00000000ff0c7424 */ /* 0x001fe200078e00ff */
        /* <DEDUP_REMOVED lines=20> */
[----:B------:R-:W-:Y:S02]  /*0ad0*/  MOV R2, 0x1 ;  /* 0x0000000100027802 */ /* 0x000fe40000000f00 */
[----:B------:R-:W-:-:S04]  /*0ae0*/  FSETP.GEU.AND P1, PT, |R11|, 6.5827683646048100446e-37, PT ;  /* 0x036000000b00780b */ /* 0x000fc80003f2e200 */
        /* <DEDUP_REMOVED lines=17> */
.L_x_10558:
        /* <DEDUP_REMOVED lines=17> */
.L_x_10560:
[----:B------:R-:W-:Y:S05]  /*0d10*/  BSYNC.RECONVERGENT B1 ;  /* 0x0000000000017941 */ /* 0x000fea0003800200 */
.L_x_10559:
[----:B------:R-:W-:Y:S02]  /*0d20*/  DFMA R12, RZ, R14, 1 ;  /* 0x3ff00000ff0c742b */ /* 0x000fe4000000000e */
[----:B------:R-:W-:-:S06]  /*0d30*/  DADD R14, RZ, -R14 ;  /* 0x00000000ff0e7229 */ /* 0x000fcc000000080e */
[-C--:B------:R-:W-:Y:S02]  /*0d40*/  DMUL R12, R12, R4.reuse ;  /* 0x000000040c0c7228 */ /* 0x080fe40000000000 */
[----:B------:R-:W-:Y:S01]  /*0d50*/  DMUL R14, R14, R4 ;  /* 0x000000040e0e7228 */ /* 0x000fe20000000000 */
[----:B------:R-:W-:Y:S10]  /*0d60*/  BRA `(.L_x_10555) ;  /* 0x0000000400047947 */ /* 0x000ff40003800000 */
.L_x_10557:
[----:B------:R-:W0:Y:S01]  /*0d70*/  MUFU.RCP64H R3, R7 ;  /* 0x0000000700037308 */ /* 0x000e220000001800 */
[----:B------:R-:W-:-:S04]  /*0d80*/  IADD3 R2, PT, PT, R7, 0x300402, RZ ;  /* 0x0030040207027810 */ /* 0x000fc80007ffe0ff */
[----:B------:R-:W-:Y:S02]  /*0d90*/  FSETP.GEU.AND P0, PT, |R2|, 5.8789094863358348022e-39, PT ;  /* 0x004004020200780b */ /* 0x000fe40003f0e200 */
[----:B0-----:R-:W-:-:S08]  /*0da0*/  DFMA R4, -|R8|, R2, 1 ;  /* 0x3ff000000804742b */ /* 0x001fd00000000302 */
[----:B------:R-:W-:-:S08]  /*0db0*/  DFMA R4, R4, R4, R4 ;  /* 0x000000040404722b */ /* 0x000fd00000000004 */
[----:B------:R-:W-:-:S08]  /*0dc0*/  DFMA R4, R2, R4, R2 ;  /* 0x000000040204722b */ /* 0x000fd00000000002 */
[----:B------:R-:W-:-:S08]  /*0dd0*/  DFMA R8, -|R8|, R4, 1 ;  /* 0x3ff000000808742b */ /* 0x000fd00000000304 */
[----:B------:R-:W-:Y:S01]  /*0de0*/  DFMA R12, R4, R8, R4 ;  /* 0x00000008040c722b */ /* 0x000fe20000000004 */
[----:B------:R-:W-:Y:S10]  /*0df0*/  @P0 BRA `(.L_x_10561) ;  /* 0x0000000000200947 */ /* 0x000ff40003800000 */
[----:B------:R-:W-:Y:S01]  /*0e00*/  LOP3.LUT R0, R7, 0x7fffffff, RZ, 0xc0, !PT ;  /* 0x7fffffff07007812 */ /* 0x000fe200078ec0ff */
[----:B------:R-:W-:Y:S02]  /*0e10*/  IMAD.MOV.U32 R2, RZ, RZ, R6 ;  /* 0x000000ffff027224 */ /* 0x000fe400078e0006 */
[----:B------:R-:W-:Y:S01]  /*0e20*/  IMAD.MOV.U32 R3, RZ, RZ, R7 ;  /* 0x000000ffff037224 */ /* 0x000fe200078e0007 */
[----:B------:R-:W-:Y:S02]  /*0e30*/  IADD3 R6, PT, PT, R0, -0x100000, RZ ;  /* 0xfff0000000067810 */ /* 0x000fe40007ffe0ff */
[----:B------:R-:W-:-:S07]  /*0e40*/  MOV R0, 0xe60 ;  /* 0x00000e6000007802 */ /* 0x000fce0000000f00 */
[----:B------:R-:W-:Y:S05]  /*0e50*/  CALL.REL.NOINC `($__internal_11_$__cuda_sm20_dblrcp_rn_slowpath_v3) ;  /* 0x0000003800cc7944 */ /* 0x000fea0003c00000 */
[----:B------:R-:W-:Y:S02]  /*0e60*/  IMAD.MOV.U32 R12, RZ, RZ, R4 ;  /* 0x000000ffff0c7224 */ /* 0x000fe400078e0004 */
[----:B------:R-:W-:-:S07]  /*0e70*/  IMAD.MOV.U32 R13, RZ, RZ, R5 ;  /* 0x000000ffff0d7224 */ /* 0x000fce00078e0005 */
.L_x_10561:
[----:B------:R-:W-:Y:S01]  /*0e80*/  DADD R2, -RZ, |R10| ;  /* 0x00000000ff027229 */ /* 0x000fe2000000050a */
[----:B------:R-:W-:Y:S01]  /*0e90*/  MOV R0, RZ ;  /* 0x000000ff00007202 */ /* 0x000fe20000000f00 */
[----:B------:R-:W-:Y:S01]  /*0ea0*/  IMAD.MOV.U32 R5, RZ, RZ, RZ ;  /* 0x000000ffff057224 */ /* 0x000fe200078e00ff */
[----:B------:R-:W-:-:S08]  /*0eb0*/  MOV R4, 0xed0 ;  /* 0x00000ed000047802 */ /* 0x000fd00000000f00 */
[----:B------:R-:W-:Y:S05]  /*0ec0*/  CALL.REL.NOINC `($__internal_12_$__cuda_sm20_div_rn_f64_full) ;  /* 0x0000003c004c7944 */ /* 0x000fea0003c00000 */
[----:B------:R-:W-:Y:S05]  /*0ed0*/  BRA `(.L_x_10555) ;  /* 0x0000000000a87947 */ /* 0x000fea0003800000 */
.L_x_10556:
        /* <DEDUP_REMOVED lines=20> */
.L_x_10562:
        /* <DEDUP_REMOVED lines=14> */
[----:B------:R-:W-:Y:S02]  /*1100*/  IADD3 R6, PT, PT, R6, -0x100000, RZ ;  /* 0xfff0000006067810 */ /* 0x000fe40007ffe0ff */
[----:B------:R-:W-:-:S07]  /*1110*/  MOV R0, 0x1130 ;  /* 0x0000113000007802 */ /* 0x000fce0000000f00 */
[----:B------:R-:W-:Y:S05]  /*1120*/  CALL.REL.NOINC `($__internal_11_$__cuda_sm20_dblrcp_rn_slowpath_v3) ;  /* 0x0000003800187944 */ /* 0x000fea0003c00000 */
.L_x_10564:
[----:B------:R-:W-:Y:S05]  /*1130*/  BSYNC.RECONVERGENT B1 ;  /* 0x0000000000017941 */ /* 0x000fea0003800200 */
.L_x_10563:
[----:B------:R-:W-:Y:S02]  /*1140*/  DADD R12, RZ, R14 ;  /* 0x00000000ff0c7229 */ /* 0x000fe4000000000e */
[----:B------:R-:W-:-:S06]  /*1150*/  DFMA R14, RZ, R14, -1 ;  /* 0xbff00000ff0e742b */ /* 0x000fcc000000000e */
[-C--:B------:R-:W-:Y:S02]  /*1160*/  DMUL R12, R12, R4.reuse ;  /* 0x000000040c0c7228 */ /* 0x080fe40000000000 */
[----:B------:R-:W-:-:S11]  /*1170*/  DMUL R14, R14, R4 ;  /* 0x000000040e0e7228 */ /* 0x000fd60000000000 */
.L_x_10555:
[----:B------:R-:W0:Y:S02]  /*1180*/  LDC.64 R2, c[0x0][0x580] ;  /* 0x00016000ff027b82 */ /* 0x000e240000000a00 */
[----:B0-----:R-:W-:Y:S01]  /*1190*/  STG.E.128 desc[UR6][R2.64], R12 ;  /* 0x0000000c02007986 */ /* 0x001fe2000c101d06 */
[----:B------:R-:W-:Y:S05]  /*11a0*/  EXIT ;  /* 0x000000000000794d */ /* 0x000fea0003800000 */
.L_x_10542:
[----:B------:R-:W0:Y:S01]  /*11b0*/  LDCU UR4, c[0x0][0x380] ;  /* 0x00007000ff0477ac */ /* 0x000e220008000800 */
[----:B------:R-:W-:Y:S01]  /*11c0*/  VIADD R20, R20, 0xffffffff ;  /* 0xffffffff14147836 */ /* 0x000fe20000000000 */
[----:B------:R-:W-:Y:S04]  /*11d0*/  BSSY.RECONVERGENT B1, `(.L_x_10565) ;  /* 0x00001be000017945 */ /* 0x000fe80003800200 */
        /* <DEDUP_REMOVED lines=11> */
[----:B------:R-:W-:-:S05]  /*1290*/  SHF.R.U32.HI R3, RZ, UR5, R2 ;  /* 0x00000005ff037c19 */ /* 0x000fca0008011602 */
[----:B------:R-:W-:-:S04]  /*12a0*/  IMAD.MOV R0, RZ, RZ, -R3 ;  /* 0x000000ffff007224 */ /* 0x000fc800078e0a03 */
        /* <DEDUP_REMOVED lines=282> */
[----:B------:R-:W-:-:S04]  /*2450*/  IMAD R2, R9, UR8, R3 ;  /* 0x0000000809027c24 */ /* 0x000fc8000f8e0203 */
[----:B------:R-:W-:Y:S02]  /*2460*/  @P0 IMAD.MOV R6, RZ, RZ, -R6 ;  /* 0x000000ffff060224 */ /* 0x000fe400078e0a06 */
[----:B-1----:R-:W-:Y:S02]  /*2470*/  IMAD R21, R2, UR4, R21 ;  /* 0x0000000402157c24 */ /* 0x002fe4000f8e0215 */
[----:B0-----:R-:W-:Y:S02]  /*2480*/  @P0 IMAD R6, R6, R13, R7 ;  /* 0x0000000d06060224 */ /* 0x001fe400078e0207 */
[----:B------:R-:W-:Y:S02]  /*2490*/  IMAD R0, R2, UR5, R0 ;  /* 0x0000000502007c24 */ /* 0x000fe4000f8e0200 */
[C---:B---3--:R-:W-:Y:S02]  /*24a0*/  @P0 IMAD R21, R6.reuse, R4, R21 ;  /* 0x0000000406150224 */ /* 0x048fe400078e0215 */
[----:B------:R-:W-:-:S07]  /*24b0*/  @P0 IMAD R0, R6, R5, R0 ;  /* 0x0000000506000224 */ /* 0x000fce00078e0200 */
.L_x_10567:
[----:B------:R-:W0:Y:S02]  /*24c0*/  LDCU.64 UR4, c[0x0][0x588] ;  /* 0x0000b100ff0477ac */ /* 0x000e240008000a00 */
[----:B0-----:R-:W-:-:S04]  /*24d0*/  IADD3 R8, P0, PT, R0, UR4, RZ ;  /* 0x0000000400087c10 */ /* 0x001fc8000ff1e0ff */
[----:B------:R-:W-:-:S06]  /*24e0*/  IADD3.X R9, PT, PT, RZ, UR5, RZ, P0, !PT ;  /* 0x00000005ff097c10 */ /* 0x000fcc00087fe4ff */
[----:B------:R-:W2:Y:S01]  /*24f0*/  LDG.E.128 R8, desc[UR6][R8.64] ;  /* 0x0000000608087981 */ /* 0x000ea2000c1e1d00 */
[----:B------:R-:W-:Y:S01]  /*2500*/  BSSY.RECONVERGENT B2, `(.L_x_10568) ;  /* 0x0000085000027945 */ /* 0x000fe20003800200 */
[----:B------:R-:W-:Y:S01]  /*2510*/  IMAD.MOV.U32 R12, RZ, RZ, 0x0 ;  /* 0x00000000ff0c7424 */ /* 0x000fe200078e00ff */
[----:B------:R-:W-:Y:S01]  /*2520*/  MOV R13, 0x7ff80000 ;  /* 0x7ff80000000d7802 */ /* 0x000fe20000000f00 */
[----:B------:R-:W-:Y:S01]  /*2530*/  IMAD.MOV.U32 R14, RZ, RZ, 0x0 ;  /* 0x00000000ff0e7424 */ /* 0x000fe200078e00ff */
[----:B------:R-:W-:Y:S01]  /*2540*/  MOV R15, 0x7ff80000 ;  /* 0x7ff80000000f7802 */ /* 0x000fe20000000f00 */
        /* <DEDUP_REMOVED lines=15> */
[----:B------:R-:W-:Y:S01]  /*2640*/  DADD R2, -RZ, |R8| ;  /* 0x00000000ff027229 */ /* 0x000fe20000000508 */
[----:B------:R-:W-:Y:S05]  /*2650*/  BSSY.RECONVERGENT B3, `(.L_x_10572) ;  /* 0x0000010000037945 */ /* 0x000fea0003800200 */
[----:B------:R-:W0:Y:S04]  /*2660*/  MUFU.RCP64H R5, R3 ;  /* 0x0000000300057308 */ /* 0x000e280000001800 */
        /* <DEDUP_REMOVED lines=8> */
[----:B------:R-:W-:Y:S02]  /*26f0*/  LOP3.LUT R6, R3, 0x7fffffff, RZ, 0xc0, !PT ;  /* 0x7fffffff03067812 */ /* 0x000fe400078ec0ff */
[----:B------:R-:W-:Y:S02]  /*2700*/  MOV R0, 0x2730 ;  /* 0x0000273000007802 */ /* 0x000fe40000000f00 */
[----:B------:R-:W-:-:S07]  /*2710*/  IADD3 R6, PT, PT, R6, -0x100000, RZ ;  /* 0xfff0000006067810 */ /* 0x000fce0007ffe0ff */
[----:B------:R-:W-:Y:S05]  /*2720*/  CALL.REL.NOINC `($__internal_11_$__cuda_sm20_dblrcp_rn_slowpath_v3) ;  /* 0x0000002000987944 */ /* 0x000fea0003c00000 */
[----:B------:R-:W-:Y:S01]  /*2730*/  IMAD.MOV.U32 R12, RZ, RZ, R4 ;  /* 0x000000ffff0c7224 */ /* 0x000fe200078e0004 */
[----:B------:R-:W-:-:S07]  /*2740*/  MOV R13, R5 ;  /* 0x00000005000d7202 */ /* 0x000fce0000000f00 */
.L_x_10573:
[----:B------:R-:W-:Y:S05]  /*2750*/  BSYNC.RECONVERGENT B3 ;  /* 0x0000000000037941 */ /* 0x000fea0003800200 */
.L_x_10572:
[----:B------:R-:W-:Y:S01]  /*2760*/  DADD R2, -RZ, |R10| ;  /* 0x00000000ff027229 */ /* 0x000fe2000000050a */
[----:B------:R-:W-:Y:S01]  /*2770*/  IMAD.MOV.U32 R0, RZ, RZ, RZ ;  /* 0x000000ffff007224 */ /* 0x000fe200078e00ff */
[----:B------:R-:W-:Y:S02]  /*2780*/  MOV R5, RZ ;  /* 0x000000ff00057202 */ /* 0x000fe40000000f00 */
[----:B------:R-:W-:-:S07]  /*2790*/  MOV R4, 0x27b0 ;  /* 0x000027b000047802 */ /* 0x000fce0000000f00 */
[----:B------:R-:W-:Y:S05]  /*27a0*/  CALL.REL.NOINC `($__internal_12_$__cuda_sm20_div_rn_f64_full) ;  /* 0x0000002400147944 */ /* 0x000fea0003c00000 */
[----:B------:R-:W-:Y:S05]  /*27b0*/  BRA `(.L_x_10569) ;  /* 0x0000000400647947 */ /* 0x000fea0003800000 */
.L_x_10571:
[----:B------:R-:W0:Y:S01]  /*27c0*/  MUFU.RCP64H R3, R9 ;  /* 0x0000000900037308 */ /* 0x000e220000001800 */
[----:B------:R-:W-:Y:S01]  /*27d0*/  IMAD.MOV.U32 R2, RZ, RZ, 0x1 ;  /* 0x00000001ff027424 */ /* 0x000fe200078e00ff */
[----:B------:R-:W-:Y:S01]  /*27e0*/  FSETP.GEU.AND P1, PT, |R11|, 6.5827683646048100446e-37, PT ;  /* 0x036000000b00780b */ /* 0x000fe20003f2e200 */
[----:B------:R-:W-:Y:S04]  /*27f0*/  BSSY.RECONVERGENT B0, `(.L_x_10574) ;  /* 0x0000012000007945 */ /* 0x000fe80003800200 */
        /* <DEDUP_REMOVED lines=17> */
.L_x_10575:
[----:B------:R-:W-:Y:S05]  /*2910*/  BSYNC.RECONVERGENT B0 ;  /* 0x0000000000007941 */ /* 0x000fea0003800200 */
.L_x_10574:
        /* <DEDUP_REMOVED lines=17> */
.L_x_10577:
[----:B------:R-:W-:Y:S05]  /*2a30*/  BSYNC.RECONVERGENT B3 ;  /* 0x0000000000037941 */ /* 0x000fea0003800200 */
.L_x_10576:
[----:B------:R-:W-:Y:S02]  /*2a40*/  DFMA R12, RZ, R14, 1 ;  /* 0x3ff00000ff0c742b */ /* 0x000fe4000000000e */
[----:B------:R-:W-:-:S06]  /*2a50*/  DADD R14, RZ, -R14 ;  /* 0x00000000ff0e7229 */ /* 0x000fcc000000080e */
[-C--:B------:R-:W-:Y:S02]  /*2a60*/  DMUL R12, R12, R4.reuse ;  /* 0x000000040c0c7228 */ /* 0x080fe40000000000 */
[----:B------:R-:W-:Y:S01]  /*2a70*/  DMUL R14, R14, R4 ;  /* 0x000000040e0e7228 */ /* 0x000fe20000000000 */
[----:B------:R-:W-:Y:S10]  /*2a80*/  BRA `(.L_x_10569) ;  /* 0x0000000000b07947 */ /* 0x000ff40003800000 */
.L_x_10570:
[----:B------:R-:W0:Y:S01]  /*2a90*/  MUFU.RCP64H R3, R11 ;  /* 0x0000000b00037308 */ /* 0x000e220000001800 */
[----:B------:R-:W-:Y:S01]  /*2aa0*/  MOV R2, 0x1 ;  /* 0x0000000100027802 */ /* 0x000fe20000000f00 */
[----:B------:R-:W-:Y:S01]  /*2ab0*/  BSSY.RECONVERGENT B0, `(.L_x_10578) ;  /* 0x0000013000007945 */ /* 0x000fe20003800200 */
        /* <DEDUP_REMOVED lines=15> */
[----:B------:R-:W-:Y:S02]  /*2bb0*/  MOV R3, R11 ;  /* 0x0000000b00037202 */ /* 0x000fe40000000f00 */
[----:B------:R-:W-:-:S07]  /*2bc0*/  MOV R4, 0x2be0 ;  /* 0x00002be000047802 */ /* 0x000fce0000000f00 */
[----:B------:R-:W-:Y:S05]  /*2bd0*/  CALL.REL.NOINC `($__internal_12_$__cuda_sm20_div_rn_f64_full) ;  /* 0x0000002000087944 */ /* 0x000fea0003c00000 */
.L_x_10579:
[----:B------:R-:W-:Y:S05]  /*2be0*/  BSYNC.RECONVERGENT B0 ;  /* 0x0000000000007941 */ /* 0x000fea0003800200 */
.L_x_10578:
        /* <DEDUP_REMOVED lines=17> */
.L_x_10581:
[----:B------:R-:W-:Y:S05]  /*2d00*/  BSYNC.RECONVERGENT B3 ;  /* 0x0000000000037941 */ /* 0x000fea0003800200 */
.L_x_10580:
[----:B------:R-:W-:Y:S02]  /*2d10*/  DADD R12, RZ, R14 ;  /* 0x00000000ff0c7229 */ /* 0x000fe4000000000e */
[----:B------:R-:W-:-:S06]  /*2d20*/  DFMA R14, RZ, R14, -1 ;  /* 0xbff00000ff0e742b */ /* 0x000fcc000000000e */
[-C--:B------:R-:W-:Y:S02]  /*2d30*/  DMUL R12, R12, R4.reuse ;  /* 0x000000040c0c7228 */ /* 0x080fe40000000000 */
[----:B------:R-:W-:-:S11]  /*2d40*/  DMUL R14, R14, R4 ;  /* 0x000000040e0e7228 */ /* 0x000fd60000000000 */
.L_x_10569:
[----:B------:R-:W-:Y:S05]  /*2d50*/  BSYNC.RECONVERGENT B2 ;  /* 0x0000000000027941 */ /* 0x000fea0003800200 */
.L_x_10568:
[----:B------:R-:W0:Y:S01]  /*2d60*/  LDCU.64 UR4, c[0x0][0x580] ;  /* 0x0000b000ff0477ac */ /* 0x000e220008000a00 */
[----:B------:R-:W-:Y:S02]  /*2d70*/  IADD3 R17, PT, PT, R17, 0x80, RZ ;  /* 0x0000008011117810 */ /* 0x000fe40007ffe0ff */
[----:B0-----:R-:W-:-:S05]  /*2d80*/  IADD3 R2, P0, PT, R21, UR4, RZ ;  /* 0x0000000415027c10 */ /* 0x001fca000ff1e0ff */
[----:B------:R-:W-:-:S05]  /*2d90*/  IMAD.X R3, RZ, RZ, UR5, P0 ;  /* 0x00000005ff037e24 */ /* 0x000fca00080e06ff */
[----:B------:R0:W-:Y:S03]  /*2da0*/  STG.E.128 desc[UR6][R2.64], R12 ;  /* 0x0000000c02007986 */ /* 0x0001e6000c101d06 */
.L_x_10566:
[----:B------:R-:W-:Y:S05]  /*2db0*/  BSYNC.RECONVERGENT B1 ;  /* 0x0000000000017941 */ /* 0x000fea0003800200 */
.L_x_10565:
[----:B------:R-:W1:Y:S02]  /*2dc0*/  LDCU UR4, c[0x0][0x380] ;  /* 0x00007000ff0477ac */ /* 0x000e640008000800 */
[----:B-1----:R-:W-:-:S13]  /*2dd0*/  ISETP.GE.AND P0, PT, R17, UR4, PT ;  /* 0x0000000411007c0c */ /* 0x002fda000bf06270 */
[----:B------:R-:W-:Y:S05]  /*2de0*/  @P0 EXIT ;  /* 0x000000000000094d */ /* 0x000fea0003800000 */
[----:B------:R-:W1:Y:S01]  /*2df0*/  LDCU.64 UR4, c[0x0][0x390] ;  /* 0x00007200ff0477ac */ /* 0x000e620008000a00 */
[----:B0-----:R-:W-:Y:S01]  /*2e00*/  MOV R3, R17 ;  /* 0x0000001100037202 */ /* 0x001fe20000000f00 */
[----:B------:R-:W-:Y:S01]  /*2e10*/  IMAD.MOV.U32 R2, RZ, RZ, RZ ;  /* 0x000000ffff027224 */ /* 0x000fe200078e00ff */
[----:B------:R-:W-:Y:S01]  /*2e20*/  ISETP.NE.AND P0, PT, R20, RZ, PT ;  /* 0x000000ff1400720c */ /* 0x000fe20003f05270 */
[----:B------:R-:W0:Y:S01]  /*2e30*/  LDCU UR8, c[0x0][0x38c] ;  /* 0x00007180ff0877ac */ /* 0x000e220008000800 */
        /* <DEDUP_REMOVED lines=293> */
.L_x_10582:
[----:B------:R-:W0:Y:S02]  /*4090*/  LDCU.128 UR8, c[0x0][0x580] ;  /* 0x0000b000ff0877ac */ /* 0x000e240008000c00 */
[----:B0-----:R-:W-:-:S04]  /*40a0*/  IADD3 R8, P0, PT, R0, UR10, RZ ;  /* 0x0000000a00087c10 */ /* 0x001fc8000ff1e0ff */
[----:B------:R-:W-:-:S06]  /*40b0*/  IADD3.X R9, PT, PT, RZ, UR11, RZ, P0, !PT ;  /* 0x0000000bff097c10 */ /* 0x000fcc00087fe4ff */
[----:B------:R-:W2:Y:S01]  /*40c0*/  LDG.E.128 R8, desc[UR6][R8.64] ;  /* 0x0000000608087981 */ /* 0x000ea2000c1e1d00 */
[----:B------:R-:W-:Y:S01]  /*40d0*/  IADD3 R16, P3, PT, R17, UR8, RZ ;  /* 0x0000000811107c10 */ /* 0x000fe2000ff7e0ff */
[----:B------:R-:W-:Y:S01]  /*40e0*/  BSSY.RECONVERGENT B1, `(.L_x_10583) ;  /* 0x0000088000017945 */ /* 0x000fe20003800200 */
[----:B------:R-:W-:Y:S01]  /*40f0*/  IMAD.MOV.U32 R12, RZ, RZ, 0x0 ;  /* 0x00000000ff0c7424 */ /* 0x000fe200078e00ff */
[----:B------:R-:W-:Y:S01]  /*4100*/  MOV R13, 0x7ff80000 ;  /* 0x7ff80000000d7802 */ /* 0x000fe20000000f00 */
[----:B------:R-:W-:Y:S01]  /*4110*/  IMAD.MOV.U32 R15, RZ, RZ, 0x7ff80000 ;  /* 0x7ff80000ff0f7424 */ /* 0x000fe200078e00ff */
[----:B------:R-:W-:Y:S01]  /*4120*/  MOV R14, 0x0 ;  /* 0x00000000000e7802 */ /* 0x000fe20000000f00 */
[----:B------:R-:W-:Y:S01]  /*4130*/  IMAD.X R17, RZ, RZ, UR9, P3 ;  /* 0x00000009ff117e24 */ /* 0x000fe200098e06ff */
        /* <DEDUP_REMOVED lines=37> */
.L_x_10588:
[----:B------:R-:W-:Y:S05]  /*4390*/  BSYNC.RECONVERGENT B0 ;  /* 0x0000000000007941 */ /* 0x000fea0003800200 */
.L_x_10587:
        /* <DEDUP_REMOVED lines=17> */
.L_x_10590:
[----:B------:R-:W-:Y:S05]  /*44b0*/  BSYNC.RECONVERGENT B2 ;  /* 0x0000000000027941 */ /* 0x000fea0003800200 */
.L_x_10589:
[----:B------:R-:W-:Y:S02]  /*44c0*/  DFMA R12, RZ, R14, 1 ;  /* 0x3ff00000ff0c742b */ /* 0x000fe4000000000e */
[----:B------:R-:W-:-:S06]  /*44d0*/  DADD R14, RZ, -R14 ;  /* 0x00000000ff0e7229 */ /* 0x000fcc000000080e */
[-C--:B------:R-:W-:Y:S02]  /*44e0*/  DMUL R12, R12, R4.reuse ;  /* 0x000000040c0c7228 */ /* 0x080fe40000000000 */
[----:B------:R-:W-:Y:S01]  /*44f0*/  DMUL R14, R14, R4 ;  /* 0x000000040e0e7228 */ /* 0x000fe20000000000 */
[----:B------:R-:W-:Y:S10]  /*4500*/  BRA `(.L_x_10584) ;  /* 0x0000000400147947 */ /* 0x000ff40003800000 */
.L_x_10586:
[----:B------:R-:W0:Y:S01]  /*4510*/  MUFU.RCP64H R3, R7 ;  /* 0x0000000700037308 */ /* 0x000e220000001800 */
[----:B------:R-:W-:Y:S01]  /*4520*/  VIADD R2, R7, 0x300402 ;  /* 0x0030040207027836 */ /* 0x000fe20000000000 */
[----:B------:R-:W-:Y:S04]  /*4530*/  BSSY.RECONVERGENT B2, `(.L_x_10591) ;  /* 0x0000010000027945 */ /* 0x000fe80003800200 */
        /* <DEDUP_REMOVED lines=13> */
[----:B------:R-:W-:Y:S01]  /*4610*/  IMAD.MOV.U32 R12, RZ, RZ, R4 ;  /* 0x000000ffff0c7224 */ /* 0x000fe200078e0004 */
[----:B------:R-:W-:-:S07]  /*4620*/  MOV R13, R5 ;  /* 0x00000005000d7202 */ /* 0x000fce0000000f00 */
.L_x_10592:
[----:B------:R-:W-:Y:S05]  /*4630*/  BSYNC.RECONVERGENT B2 ;  /* 0x0000000000027941 */ /* 0x000fea0003800200 */
.L_x_10591:
[----:B------:R-:W-:Y:S01]  /*4640*/  DADD R2, -RZ, |R10| ;  /* 0x00000000ff027229 */ /* 0x000fe2000000050a */
[----:B------:R-:W-:Y:S01]  /*4650*/  IMAD.MOV.U32 R0, RZ, RZ, RZ ;  /* 0x000000ffff007224 */ /* 0x000fe200078e00ff */
[----:B------:R-:W-:Y:S02]  /*4660*/  MOV R5, RZ ;  /* 0x000000ff00057202 */ /* 0x000fe40000000f00 */
[----:B------:R-:W-:-:S07]  /*4670*/  MOV R4, 0x4690 ;  /* 0x0000469000047802 */ /* 0x000fce0000000f00 */
[----:B------:R-:W-:Y:S05]  /*4680*/  CALL.REL.NOINC `($__internal_12_$__cuda_sm20_div_rn_f64_full) ;  /* 0x00000004005c7944 */ /* 0x000fea0003c00000 */
[----:B------:R-:W-:Y:S05]  /*4690*/  BRA `(.L_x_10584) ;  /* 0x0000000000b07947 */ /* 0x000fea0003800000 */
.L_x_10585:
        /* <DEDUP_REMOVED lines=21> */
.L_x_10594:
[----:B------:R-:W-:Y:S05]  /*47f0*/  BSYNC.RECONVERGENT B0 ;  /* 0x0000000000007941 */ /* 0x000fea0003800200 */
.L_x_10593:
        /* <DEDUP_REMOVED lines=17> */
.L_x_10596:
[----:B------:R-:W-:Y:S05]  /*4910*/  BSYNC.RECONVERGENT B2 ;  /* 0x0000000000027941 */ /* 0x000fea0003800200 */
.L_x_10595:
[----:B------:R-:W-:Y:S02]  /*4920*/  DADD R12, RZ, R14 ;  /* 0x00000000ff0c7229 */ /* 0x000fe4000000000e */
[----:B------:R-:W-:-:S06]  /*4930*/  DFMA R14, RZ, R14, -1 ;  /* 0xbff00000ff0e742b */ /* 0x000fcc000000000e */
[-C--:B------:R-:W-:Y:S02]  /*4940*/  DMUL R12, R12, R4.reuse ;  /* 0x000000040c0c7228 */ /* 0x080fe40000000000 */
[----:B------:R-:W-:-:S11]  /*4950*/  DMUL R14, R14, R4 ;  /* 0x000000040e0e7228 */ /* 0x000fd60000000000 */
.L_x_10584:
[----:B------:R-:W-:Y:S05]  /*4960*/  BSYNC.RECONVERGENT B1 ;  /* 0x0000000000017941 */ /* 0x000fea0003800200 */
.L_x_10583:
[----:B------:R-:W-:Y:S01]  /*4970*/  STG.E.128 desc[UR6][R16.64], R12 ;  /* 0x0000000c10007986 */ /* 0x000fe2000c101d06 */
[----:B------:R-:W-:Y:S05]  /*4980*/  EXIT ;  /* 0x000000000000794d */ /* 0x000fea0003800000 */
        .weak           $__internal_11_$__cuda_sm20_dblrcp_rn_slowpath_v3
        .type           $__internal_11_$__cuda_sm20_dblrcp_rn_slowpath_v3,@function
        .size           $__internal_11_$__cuda_sm20_dblrcp_rn_slowpath_v3,($__internal_12_$__cuda_sm20_div_rn_f64_full - $__internal_11_$__cuda_sm20_dblrcp_rn_slowpath_v3)
$__internal_11_$__cuda_sm20_dblrcp_rn_slowpath_v3:
[----:B------:R-:W-:Y:S01]  /*4990*/  DSETP.GTU.AND P0, PT, |R2|, +INF , PT ;  /* 0x7ff000000200742a */ /* 0x000fe20003f0c200 */
[----:B------:R-:W-:-:S13]  /*49a0*/  BSSY.RECONVERGENT B0, `(.L_x_10597) ;  /* 0x0000022000007945 */ /* 0x000fda0003800200 */
[----:B------:R-:W-:Y:S05]  /*49b0*/  @P0 BRA `(.L_x_10598) ;  /* 0x0000000000780947 */ /* 0x000fea0003800000 */
[----:B------:R-:W-:-:S04]  /*49c0*/  LOP3.LUT R7, R3, 0x7fffffff, RZ, 0xc0, !PT ;  /* 0x7fffffff03077812 */ /* 0x000fc800078ec0ff */
[----:B------:R-:W-:-:S04]  /*49d0*/  IADD3 R4, PT, PT, R7, -0x1, RZ ;  /* 0xffffffff07047810 */ /* 0x000fc80007ffe0ff */
[----:B------:R-:W-:-:S13]  /*49e0*/  ISETP.GE.U32.AND P0, PT, R4, 0x7fefffff, PT ;  /* 0x7fefffff0400780c */ /* 0x000fda0003f06070 */
[----:B------:R-:W-:Y:S01]  /*49f0*/  @P0 LOP3.LUT R5, R3, 0x7ff00000, RZ, 0x3c, !PT ;  /* 0x7ff0000003050812 */ /* 0x000fe200078e3cff */
[----:B------:R-:W-:Y:S01]  /*4a00*/  @P0 IMAD.MOV.U32 R4, RZ, RZ, RZ ;  /* 0x000000ffff040224 */ /* 0x000fe200078e00ff */
[----:B------:R-:W-:Y:S06]  /*4a10*/  @P0 BRA `(.L_x_10599) ;  /* 0x0000000000680947 */ /* 0x000fec0003800000 */
[----:B------:R-:W-:-:S13]  /*4a20*/  ISETP.GE.U32.AND P0, PT, R7, 0x1000001, PT ;  /* 0x010000010700780c */ /* 0x000fda0003f06070 */
[----:B------:R-:W-:Y:S05]  /*4a30*/  @!P0 BRA `(.L_x_10600) ;  /* 0x0000000000348947 */ /* 0x000fea0003800000 */
[----:B------:R-:W-:Y:S01]  /*4a40*/  IADD3 R5, PT, PT, R3, -0x3fe00000, RZ ;  /* 0xc020000003057810 */ /* 0x000fe20007ffe0ff */
[----:B------:R-:W-:-:S03]  /*4a50*/  IMAD.MOV.U32 R4, RZ, RZ, R2 ;  /* 0x000000ffff047224 */ /* 0x000fc600078e0002 */
[----:B------:R-:W0:Y:S03]  /*4a60*/  MUFU.RCP64H R7, R5 ;  /* 0x0000000500077308 */ /* 0x000e260000001800 */
        /* <DEDUP_REMOVED lines=10> */
.L_x_10600:
        /* <DEDUP_REMOVED lines=9> */
.L_x_10598:
[----:B------:R-:W-:Y:S02]  /*4ba0*/  LOP3.LUT R5, R3, 0x80000, RZ, 0xfc, !PT ;  /* 0x0008000003057812 */ /* 0x000fe400078efcff */
[----:B------:R-:W-:-:S07]  /*4bb0*/  MOV R4, R2 ;  /* 0x0000000200047202 */ /* 0x000fce0000000f00 */
.L_x_10599:
[----:B------:R-:W-:Y:S05]  /*4bc0*/  BSYNC.RECONVERGENT B0 ;  /* 0x0000000000007941 */ /* 0x000fea0003800200 */
.L_x_10597:
[----:B------:R-:W-:Y:S01]  /*4bd0*/  IMAD.MOV.U32 R2, RZ, RZ, R0 ;  /* 0x000000ffff027224 */ /* 0x000fe200078e0000 */
[----:B------:R-:W-:-:S04]  /*4be0*/  MOV R3, 0x0 ;  /* 0x0000000000037802 */ /* 0x000fc80000000f00 */
[----:B------:R-:W-:Y:S05]  /*4bf0*/  RET.REL.NODEC R2 `(_ZN2at6native18elementwise_kernelILi128ELi2EZNS0_22gpu_kernel_impl_nocastIZZZNS0_22reciprocal_kernel_cudaERNS_18TensorIteratorBaseEENKUlvE_clEvENKUlvE1_clEvEUlN3c107complexIdEEE_EEvS4_RKT_EUliE_EEviT1_) ;  /* 0xffffffb402007950 */ /* 0x000fea0003c3ffff */
        .weak           $__internal_12_$__cuda_sm20_div_rn_f64_full
        .type           $__internal_12_$__cuda_sm20_div_rn_f64_full,@function
        .size           $__internal_12_$__cuda_sm20_div_rn_f64_full,(.L_x_19803 - $__internal_12_$__cuda_sm20_div_rn_f64_full)
$__internal_12_$__cuda_sm20_div_rn_f64_full:
[C---:B------:R-:W-:Y:S01]  /*4c00*/  FSETP.GEU.AND P0, PT, |R3|.reuse, 1.469367938527859385e-39, PT ;  /* 0x001000000300780b */ /* 0x040fe20003f0e200 */
[--C-:B------:R-:W-:Y:S01]  /*4c10*/  IMAD.MOV.U32 R14, RZ, RZ, R2.reuse ;  /* 0x000000ffff0e7224 */ /* 0x100fe200078e0002 */
[----:B------:R-:W-:Y:S01]  /*4c20*/  LOP3.LUT R18, R3, 0x800fffff, RZ, 0xc0, !PT ;  /* 0x800fffff03127812 */ /* 0x000fe200078ec0ff */
[----:B------:R-:W-:Y:S01]  /*4c30*/  IMAD.MOV.U32 R25, RZ, RZ, R5 ;  /* 0x000000ffff197224 */ /* 0x000fe200078e0005 */
[----:B------:R-:W-:Y:S01]  /*4c40*/  MOV R15, R3 ;  /* 0x00000003000f7202 */ /* 0x000fe20000000f00 */
[----:B------:R-:W-:Y:S01]  /*4c50*/  HFMA2 R28, -RZ, RZ, 0, 5.9604644775390625e-08 ;  /* 0x00000001ff1c7431 */ /* 0x000fe200000001ff */
[----:B------:R-:W-:Y:S01]  /*4c60*/  LOP3.LUT R19, R18, 0x3ff00000, RZ, 0xfc, !PT ;  /* 0x3ff0000012137812 */ /* 0x000fe200078efcff */
[----:B------:R-:W-:Y:S01]  /*4c70*/  IMAD.MOV.U32 R18, RZ, RZ, R2 ;  /* 0x000000ffff127224 */ /* 0x000fe200078e0002 */
[C---:B------:R-:W-:Y:S01]  /*4c80*/  FSETP.GEU.AND P2, PT, |R25|.reuse, 1.469367938527859385e-39, PT ;  /* 0x001000001900780b */ /* 0x040fe20003f4e200 */
[----:B------:R-:W-:Y:S01]  /*4c90*/  BSSY.RECONVERGENT B3, `(.L_x_10601) ;  /* 0x0000054000037945 */ /* 0x000fe20003800200 */
[----:B------:R-:W-:-:S02]  /*4ca0*/  LOP3.LUT R2, R25, 0x7ff00000, RZ, 0xc0, !PT ;  /* 0x7ff0000019027812 */ /* 0x000fc400078ec0ff */
[----:B------:R-:W-:Y:S01]  /*4cb0*/  MOV R24, R0 ;  /* 0x0000000000187202 */ /* 0x000fe20000000f00 */
[----:B------:R-:W-:Y:S01]  /*4cc0*/  @!P0 DMUL R18, R14, 8.98846567431157953865e+307 ;  /* 0x7fe000000e128828 */ /* 0x000fe20000000000 */
[----:B------:R-:W-:Y:S01]  /*4cd0*/  IMAD.MOV.U32 R0, RZ, RZ, 0x1ca00000 ;  /* 0x1ca00000ff007424 */ /* 0x000fe200078e00ff */
[----:B------:R-:W-:Y:S02]  /*4ce0*/  LOP3.LUT R7, R3, 0x7ff00000, RZ, 0xc0, !PT ;  /* 0x7ff0000003077812 */ /* 0x000fe400078ec0ff */
[----:B------:R-:W-:Y:S02]  /*4cf0*/  MOV R6, R2 ;  /* 0x0000000200067202 */ /* 0x000fe40000000f00 */
[----:B------:R-:W0:Y:S01]  /*4d00*/  MUFU.RCP64H R29, R19 ;  /* 0x00000013001d7308 */ /* 0x000e220000001800 */
[----:B------:R-:W-:Y:S01]  /*4d10*/  ISETP.GE.U32.AND P1, PT, R2, R7, PT ;  /* 0x000000070200720c */ /* 0x000fe20003f26070 */
[----:B------:R-:W-:Y:S01]  /*4d20*/  @!P2 IMAD.MOV.U32 R30, RZ, RZ, RZ ;  /* 0x000000ffff1ea224 */ /* 0x000fe200078e00ff */
[----:B------:R-:W-:-:S02]  /*4d30*/  @!P2 LOP3.LUT R5, R15, 0x7ff00000, RZ, 0xc0, !PT ;  /* 0x7ff000000f05a812 */ /* 0x000fc400078ec0ff */
[----:B------:R-:W-:Y:S02]  /*4d40*/  @!P0 LOP3.LUT R7, R19, 0x7ff00000, RZ, 0xc0, !PT ;  /* 0x7ff0000013078812 */ /* 0x000fe400078ec0ff */
[----:B------:R-:W-:Y:S02]  /*4d50*/  @!P2 ISETP.GE.U32.AND P3, PT, R2, R5, PT ;  /* 0x000000050200a20c */ /* 0x000fe40003f66070 */
[C---:B------:R-:W-:Y:S02]  /*4d60*/  SEL R5, R0.reuse, 0x63400000, !P1 ;  /* 0x6340000000057807 */ /* 0x040fe40004800000 */
[----:B------:R-:W-:-:S04]  /*4d70*/  @!P2 SEL R3, R0, 0x63400000, !P3 ;  /* 0x634000000003a807 */ /* 0x000fc80005800000 */
[----:B------:R-:W-:Y:S01]  /*4d80*/  @!P2 LOP3.LUT R3, R3, 0x80000000, R25, 0xf8, !PT ;  /* 0x800000000303a812 */ /* 0x000fe200078ef819 */
[----:B0-----:R-:W-:-:S03]  /*4d90*/  DFMA R22, R28, -R18, 1 ;  /* 0x3ff000001c16742b */ /* 0x001fc60000000812 */
[----:B------:R-:W-:-:S05]  /*4da0*/  @!P2 LOP3.LUT R31, R3, 0x100000, RZ, 0xfc, !PT ;  /* 0x00100000031fa812 */ /* 0x000fca00078efcff */
[----:B------:R-:W-:-:S08]  /*4db0*/  DFMA R22, R22, R22, R22 ;  /* 0x000000161616722b */ /* 0x000fd00000000016 */
[----:B------:R-:W-:Y:S01]  /*4dc0*/  DFMA R28, R28, R22, R28 ;  /* 0x000000161c1c722b */ /* 0x000fe2000000001c */
[----:B------:R-:W-:Y:S02]  /*4dd0*/  LOP3.LUT R23, R5, 0x800fffff, R25, 0xf8, !PT ;  /* 0x800fffff05177812 */ /* 0x000fe400078ef819 */
[----:B------:R-:W-:Y:S02]  /*4de0*/  MOV R22, R24 ;  /* 0x0000001800167202 */ /* 0x000fe40000000f00 */
[----:B------:R-:W-:-:S03]  /*4df0*/  IADD3 R5, PT, PT, R7, -0x1, RZ ;  /* 0xffffffff07057810 */ /* 0x000fc60007ffe0ff */
[----:B------:R-:W-:Y:S02]  /*4e00*/  DFMA R26, R28, -R18, 1 ;  /* 0x3ff000001c1a742b */ /* 0x000fe40000000812 */
[----:B------:R-:W-:-:S06]  /*4e10*/  @!P2 DFMA R22, R22, 2, -R30 ;  /* 0x400000001616a82b */ /* 0x000fcc000000081e */
[----:B------:R-:W-:-:S04]  /*4e20*/  DFMA R28, R28, R26, R28 ;  /* 0x0000001a1c1c722b */ /* 0x000fc8000000001c */
[----:B------:R-:W-:-:S04]  /*4e30*/  @!P2 LOP3.LUT R6, R23, 0x7ff00000, RZ, 0xc0, !PT ;  /* 0x7ff000001706a812 */ /* 0x000fc800078ec0ff */
[----:B------:R-:W-:Y:S01]  /*4e40*/  DMUL R26, R28, R22 ;  /* 0x000000161c1a7228 */ /* 0x000fe20000000000 */
[----:B------:R-:W-:-:S05]  /*4e50*/  VIADD R3, R6, 0xffffffff ;  /* 0xffffffff06037836 */ /* 0x000fca0000000000 */
[----:B------:R-:W-:Y:S02]  /*4e60*/  ISETP.GT.U32.AND P0, PT, R3, 0x7feffffe, PT ;  /* 0x7feffffe0300780c */ /* 0x000fe40003f04070 */
[----:B------:R-:W-:Y:S02]  /*4e70*/  DFMA R30, R26, -R18, R22 ;  /* 0x800000121a1e722b */ /* 0x000fe40000000016 */
[----:B------:R-:W-:-:S06]  /*4e80*/  ISETP.GT.U32.OR P0, PT, R5, 0x7feffffe, P0 ;  /* 0x7feffffe0500780c */ /* 0x000fcc0000704470 */
[----:B------:R-:W-:-:S07]  /*4e90*/  DFMA R26, R28, R30, R26 ;  /* 0x0000001e1c1a722b */ /* 0x000fce000000001a */
[----:B------:R-:W-:Y:S05]  /*4ea0*/  @P0 BRA `(.L_x_10602) ;  /* 0x0000000000700947 */ /* 0x000fea0003800000 */
[----:B------:R-:W-:Y:S01]  /*4eb0*/  LOP3.LUT R3, R15, 0x7ff00000, RZ, 0xc0, !PT ;  /* 0x7ff000000f037812 */ /* 0x000fe200078ec0ff */
[----:B------:R-:W-:-:S03]  /*4ec0*/  IMAD.MOV.U32 R6, RZ, RZ, RZ ;  /* 0x000000ffff067224 */ /* 0x000fc600078e00ff */
[CC--:B------:R-:W-:Y:S02]  /*4ed0*/  VIADDMNMX R5, R2.reuse, -R3.reuse, 0xb9600000, !PT ;  /* 0xb960000002057446 */ /* 0x0c0fe40007800903 */
[----:B------:R-:W-:Y:S02]  /*4ee0*/  ISETP.GE.U32.AND P0, PT, R2, R3, PT ;  /* 0x000000030200720c */ /* 0x000fe40003f06070 */
[----:B------:R-:W-:Y:S02]  /*4ef0*/  VIMNMX R5, PT, PT, R5, 0x46a00000, PT ;  /* 0x46a0000005057848 */ /* 0x000fe40003fe0100 */
        /* <DEDUP_REMOVED lines=13> */
[----:B------:R-:W-:Y:S02]  /*4fd0*/  MOV R6, RZ ;  /* 0x000000ff00067202 */ /* 0x000fe40000000f00 */
[----:B------:R-:W-:-:S04]  /*4fe0*/  IADD3 R0, PT, PT, -R0, -0x43300000, RZ ;  /* 0xbcd0000000007810 */ /* 0x000fc80007ffe1ff */
[----:B------:R-:W-:Y:S02]  /*4ff0*/  DFMA R6, R2, -R6, R26 ;  /* 0x800000060206722b */ /* 0x000fe4000000001a */
[----:B------:R-:W-:-:S08]  /*5000*/  DMUL.RP R26, R26, R18 ;  /* 0x000000121a1a7228 */ /* 0x000fd00000008000 */
[----:B------:R-:W-:Y:S02]  /*5010*/  FSETP.NEU.AND P0, PT, |R7|, R0, PT ;  /* 0x000000000700720b */ /* 0x000fe40003f0d200 */
[----:B------:R-:W-:Y:S02]  /*5020*/  LOP3.LUT R14, R27, R14, RZ, 0x3c, !PT ;  /* 0x0000000e1b0e7212 */ /* 0x000fe400078e3cff */
[----:B------:R-:W-:Y:S02]  /*5030*/  FSEL R0, R26, R2, !P0 ;  /* 0x000000021a007208 */ /* 0x000fe40004000000 */
[----:B------:R-:W-:-:S03]  /*5040*/  FSEL R3, R14, R3, !P0 ;  /* 0x000000030e037208 */ /* 0x000fc60004000000 */
[----:B------:R-:W-:Y:S01]  /*5050*/  IMAD.MOV.U32 R2, RZ, RZ, R0 ;  /* 0x000000ffff027224 */ /* 0x000fe200078e0000 */
[----:B------:R-:W-:Y:S06]  /*5060*/  BRA `(.L_x_10603) ;  /* 0x0000000000587947 */ /* 0x000fec0003800000 */
.L_x_10602:
        /* <DEDUP_REMOVED lines=11> */
[----:B------:R-:W-:Y:S01]  /*5120*/  @P0 LOP3.LUT R0, R15, 0x7ff00000, RZ, 0xfc, !PT ;  /* 0x7ff000000f000812 */ /* 0x000fe200078efcff */
[----:B------:R-:W-:Y:S01]  /*5130*/  @!P0 IMAD.MOV.U32 R3, RZ, RZ, R15 ;  /* 0x000000ffff038224 */ /* 0x000fe200078e000f */
[----:B------:R-:W-:Y:S02]  /*5140*/  @!P0 MOV R2, RZ ;  /* 0x000000ff00028202 */ /* 0x000fe40000000f00 */
[----:B------:R-:W-:Y:S01]  /*5150*/  @P0 MOV R2, RZ ;  /* 0x000000ff00020202 */ /* 0x000fe20000000f00 */
[----:B------:R-:W-:Y:S01]  /*5160*/  @P0 IMAD.MOV.U32 R3, RZ, RZ, R0 ;  /* 0x000000ffff030224 */ /* 0x000fe200078e0000 */
[----:B------:R-:W-:Y:S06]  /*5170*/  BRA `(.L_x_10603) ;  /* 0x0000000000147947 */ /* 0x000fec0003800000 */
.L_x_10605:
[----:B------:R-:W-:Y:S02]  /*5180*/  LOP3.LUT R3, R15, 0x80000, RZ, 0xfc, !PT ;  /* 0x000800000f037812 */ /* 0x000fe400078efcff */
[----:B------:R-:W-:Y:S01]  /*5190*/  MOV R2, R14 ;  /* 0x0000000e00027202 */ /* 0x000fe20000000f00 */
[----:B------:R-:W-:Y:S06]  /*51a0*/  BRA `(.L_x_10603) ;  /* 0x0000000000087947 */ /* 0x000fec0003800000 */
.L_x_10604:
[----:B------:R-:W-:Y:S01]  /*51b0*/  LOP3.LUT R3, R25, 0x80000, RZ, 0xfc, !PT ;  /* 0x0008000019037812 */ /* 0x000fe200078efcff */
[----:B------:R-:W-:-:S07]  /*51c0*/  IMAD.MOV.U32 R2, RZ, RZ, R24 ;  /* 0x000000ffff027224 */ /* 0x000fce00078e0018 */
.L_x_10603:
[----:B------:R-:W-:Y:S05]  /*51d0*/  BSYNC.RECONVERGENT B3 ;  /* 0x0000000000037941 */ /* 0x000fea0003800200 */
.L_x_10601:
[----:B------:R-:W-:Y:S01]  /*51e0*/  HFMA2 R5, -RZ, RZ, 0, 0 ;  /* 0x00000000ff057431 */ /* 0x000fe200000001ff */
[----:B------:R-:W-:Y:S01]  /*51f0*/  MOV R14, R2 ;  /* 0x00000002000e7202 */ /* 0x000fe20000000f00 */
[----:B------:R-:W-:Y:S02]  /*5200*/  IMAD.MOV.U32 R15, RZ, RZ, R3 ;  /* 0x000000ffff0f7224 */ /* 0x000fe400078e0003 */
[----:B------:R-:W-:Y:S05]  /*5210*/  RET.REL.NODEC R4 `(_ZN2at6native18elementwise_kernelILi128ELi2EZNS0_22gpu_kernel_impl_nocastIZZZNS0_22reciprocal_kernel_cudaERNS_18TensorIteratorBaseEENKUlvE_clEvENKUlvE1_clEvEUlN3c107complexIdEEE_EEvS4_RKT_EUliE_EEviT1_) ;  /* 0xffffffac04787950 */ /* 0x000fea0003c3ffff */
.L_x_10606:
        /* <DEDUP_REMOVED lines=14> */
.L_x_19803:


//--------------------- .text._ZN2at6native27unrolled_elementwise_kernelIZZZNS0_22reciprocal_kernel_cudaERNS_18TensorIteratorBaseEENKUlvE_clEvENKUlvE1_clEvEUlN3c107complexIdEEE_St5arrayIPcLm2EELi4E23TrivialOffsetCalculatorILi1EjESE_NS0_6memory15LoadWithoutCastENSF_16StoreWithoutCastEEEviT_T0_T2_T3_T4_T5_ --------------------------
	.section	.text._ZN2at6native27unrolled_elementwise_kernelIZZZNS0_22reciprocal_kernel_cudaERNS_18TensorIteratorBaseEENKUlvE_clEvENKUlvE1_clEvEUlN3c107complexIdEEE_St5arrayIPcLm2EELi4E23TrivialOffsetCalculatorILi1EjESE_NS0_6memory15LoadWithoutCastENSF_16StoreWithoutCastEEEviT_T0_T2_T3_T4_T5_,"ax",@progbits
	.align	128
        .global         _ZN2at6native27unrolled_elementwise_kernelIZZZNS0_22reciprocal_kernel_cudaERNS_18TensorIteratorBaseEENKUlvE_clEvENKUlvE1_clEvEUlN3c107complexIdEEE_St5arrayIPcLm2EELi4E23TrivialOffsetCalculatorILi1EjESE_NS0_6memory15LoadWithoutCastENSF_16StoreWithoutCastEEEviT_T0_T2_T3_T4_T5_
        .type           _ZN2at6native27unrolled_elementwise_kernelIZZZNS0_22reciprocal_kernel_cudaERNS_18TensorIteratorBaseEENKUlvE_clEvENKUlvE1_clEvEUlN3c107complexIdEEE_St5arrayIPcLm2EELi4E23TrivialOffsetCalculatorILi1EjESE_NS0_6memory15LoadWithoutCastENSF_16StoreWithoutCastEEEviT_T0_T2_T3_T4_T5_,@function
        .size           _ZN2at6native27unrolled_elementwise_kernelIZZZNS0_22reciprocal_kernel_cudaERNS_18TensorIteratorBaseEENKUlvE_clEvENKUlvE1_clEvEUlN3c107complexIdEEE_St5arrayIPcLm2EELi4E23TrivialOffsetCalculatorILi1EjESE_NS0_6memory15LoadWithoutCastENSF_16StoreWithoutCastEEEviT_T0_T2_T3_T4_T5_,(.L_x_19805 - _ZN2at6native27unrolled_elementwise_kernelIZZZNS0_22reciprocal_kernel_cudaERNS_18TensorIteratorBaseEENKUlvE_clEvENKUlvE1_clEvEUlN3c107complexIdEEE_St5arrayIPcLm2EELi4E23TrivialOffsetCalculatorILi1EjESE_NS0_6memory15LoadWithoutCastENSF_16StoreWithoutCastEEEviT_T0_T2_T3_T4_T5_)
        .other          _ZN2at6native27unrolled_elementwise_kernelIZZZNS0_22reciprocal_kernel_cudaERNS_18TensorIteratorBaseEENKUlvE_clEvENKUlvE1_clEvEUlN3c107complexIdEEE_St5arrayIPcLm2EELi4E23TrivialOffsetCalculatorILi1EjESE_NS0_6memory15LoadWithoutCastENSF_16StoreWithoutCastEEEviT_T0_T2_T3_T4_T5_,@"STO_CUDA_ENTRY STV_DEFAULT"
_ZN2at6native27unrolled_elementwise_kernelIZZZNS0_22reciprocal_kernel_cudaERNS_18TensorIteratorBaseEENKUlvE_clEvENKUlvE1_clEvEUlN3c107complexIdEEE_St5arrayIPcLm2EELi4E23TrivialOffsetCalculatorILi1EjESE_NS0_6memory15LoadWithoutCastENSF_16StoreWithoutCastEEEviT_T0_T2_T3_T4_T5_:
.text._ZN2at6native27unrolled_elementwise_kernelIZZZNS0_22reciprocal_kernel_cudaERNS_18TensorIteratorBaseEENKUlvE_clEvENKUlvE1_clEvEUlN3c107complexIdEEE_St5arrayIPcLm2EELi4E23TrivialOffsetCalculatorILi1EjESE_NS0_6memory15LoadWithoutCastENSF_16StoreWithoutCastEEEviT_T0_T2_T3_T4_T5_:
[----:B------:R-:W-:Y:S01]  /*0000*/  LDC R1, c[0x0][0x37c] ;  /* 0x0000df00ff017b82 */ /* 0x000fe20000000800 */
[----:B------:R-:W0:Y:S07]  /*0010*/  S2R R0, SR_CTAID.X ;  /* 0x0000000000007919 */ /* 0x000e2e0000002500 */
[----:B------:R-:W0:Y:S01]  /*0020*/  LDC R3, c[0x0][0x380] ;  /* 0x0000e000ff037b82 */ /* 0x000e220000000800 */
[----:B------:R-:W1:Y:S01]  /*0030*/  LDCU.64 UR4, c[0x0][0x358] ;  /* 0x00006b00ff0477ac */ /* 0x000e620008000a00 */
[----:B------:R-:W-:Y:S01]  /*0040*/  CS2R R26, SRZ ;  /* 0x00000000001a7805 */ /* 0x000fe2000001ff00 */
[----:B------:R-:W2:Y:S01]  /*0050*/  S2R R11, SR_TID.X ;  /* 0x00000000000b7919 */ /* 0x000ea20000002100 */
[----:B------:R-:W-:-:S02]  /*0060*/  CS2R R24, SRZ ;  /* 0x0000000000187805 */ /* 0x000fc4000001ff00 */
[----:B------:R-:W-:Y:S02]  /*0070*/  CS2R R22, SRZ ;  /* 0x0000000000167805 */ /* 0x000fe4000001ff00 */
[----:B------:R-:W-:Y:S01]  /*0080*/  CS2R R20, SRZ ;  /* 0x0000000000147805 */ /* 0x000fe2000001ff00 */
[----:B0-----:R-:W-:Y:S02]  /*0090*/  IMAD R2, R0, -0x200, R3 ;  /* 0xfffffe0000027824 */ /* 0x001fe400078e0203 */
        /* <DEDUP_REMOVED lines=10> */
[----:B0-----:R-:W-:Y:S01]  /*0140*/  @!P0 IMAD.WIDE.U32 R4, R13, 0x10, R4 ;  /* 0x000000100d048825 */ /* 0x001fe200078e0004 */
[----:B------:R-:W-:-:S04]  /*0150*/  CS2R R12, SRZ ;  /* 0x00000000000c7805 */ /* 0x000fc8000001ff00 */
[----:B-1----:R0:W5:Y:S07]  /*0160*/  @!P0 LDG.E.128 R20, desc[UR4][R4.64] ;  /* 0x0000000404148981 */ /* 0x00216e000c1e1d00 */
[----:B------:R-:W-:Y:S01]  /*0170*/  @!P3 IMAD R31, R0, 0x200, R11 ;  /* 0x00000200001fb824 */ /* 0x000fe200078e020b */
[----:B------:R-:W1:Y:S01]  /*0180*/  @!P3 LDC.64 R8, c[0x0][0x390] ;  /* 0x0000e400ff08bb82 */ /* 0x000e620000000a00 */
[----:B------:R-:W-:Y:S02]  /*0190*/  @!P3 VIADD R11, R11, 0x80 ;  /* 0x000000800b0bb836 */ /* 0x000fe40000000000 */
[----:B--2---:R-:W-:Y:S01]  /*01a0*/  @!P1 IMAD.WIDE.U32 R6, R15, 0x10, R6 ;  /* 0x000000100f069825 */ /* 0x004fe200078e0006 */
[----:B------:R-:W-:-:S02]  /*01b0*/  CS2R R14, SRZ ;  /* 0x00000000000e7805 */ /* 0x000fc4000001ff00 */
[----:B------:R-:W-:Y:S02]  /*01c0*/  ISETP.GE.AND P2, PT, R11, R2, PT ;  /* 0x000000020b00720c */ /* 0x000fe40003f46270 */
[----:B------:R0:W5:Y:S11]  /*01d0*/  @!P1 LDG.E.128 R24, desc[UR4][R6.64] ;  /* 0x0000000406189981 */ /* 0x000176000c1e1d00 */
[----:B------:R-:W2:Y:S01]  /*01e0*/  @!P2 LDC.64 R28, c[0x0][0x390] ;  /* 0x0000e400ff1cab82 */ /* 0x000ea20000000a00 */
[----:B------:R-:W-:Y:S01]  /*01f0*/  @!P2 LEA R11, R0, R11, 0x9 ;  /* 0x0000000b000ba211 */ /* 0x000fe200078e48ff */
[----:B-1----:R-:W-:Y:S01]  /*0200*/  @!P3 IMAD.WIDE.U32 R30, R31, 0x10, R8 ;  /* 0x000000101f1eb825 */ /* 0x002fe200078e0008 */
[----:B------:R-:W-:-:S03]  /*0210*/  CS2R R8, SRZ ;  /* 0x0000000000087805 */ /* 0x000fc6000001ff00 */
[----:B--2---:R-:W-:Y:S01]  /*0220*/  @!P2 IMAD.WIDE.U32 R28, R11, 0x10, R28 ;  /* 0x000000100b1ca825 */ /* 0x004fe200078e001c */
[----:B------:R-:W-:-:S04]  /*0230*/  CS2R R10, SRZ ;  /* 0x00000000000a7805 */ /* 0x000fc8000001ff00 */
[----:B------:R0:W5:Y:S04]  /*0240*/  @!P2 LDG.E.128 R12, desc[UR4][R28.64] ;  /* 0x000000041c0ca981 */ /* 0x000168000c1e1d00 */
[----:B------:R0:W5:Y:S01]  /*0250*/  @!P3 LDG.E.128 R8, desc[UR4][R30.64] ;  /* 0x000000041e08b981 */ /* 0x000162000c1e1d00 */
[----:B------:R-:W-:Y:S01]  /*0260*/  ISETP.GE.AND P0, PT, R3, R2, PT ;  /* 0x000000020300720c */ /* 0x000fe20003f06270 */
[----:B------:R-:W-:Y:S01]  /*0270*/  BSSY.RECONVERGENT B1, `(.L_x_10607) ;  /* 0x000008f000017945 */ /* 0x000fe20003800200 */
[----:B------:R-:W-:Y:S02]  /*0280*/  CS2R R18, SRZ ;  /* 0x0000000000127805 */ /* 0x000fe4000001ff00 */
[----:B------:R-:W-:-:S09]  /*0290*/  CS2R R16, SRZ ;  /* 0x0000000000107805 */ /* 0x000fd2000001ff00 */
[----:B0-----:R-:W-:Y:S05]  /*02a0*/  @P0 BRA `(.L_x_10608) ;  /* 0x00000008002c0947 */ /* 0x001fea0003800000 */
[----:B-----5:R-:W-:Y:S01]  /*02b0*/  DSETP.NAN.AND P0, PT, R22, R22, PT ;  /* 0x000000161600722a */ /* 0x020fe20003f08000 */
        /* <DEDUP_REMOVED lines=11> */
[----:B------:R-:W-:Y:S01]  /*0370*/  MOV R16, 0x0 ;  /* 0x0000000000107802 */ /* 0x000fe20000000f00 */
[----:B------:R-:W-:-:S10]  /*0380*/  IMAD.MOV.U32 R17, RZ, RZ, 0x7ff80000 ;  /* 0x7ff80000ff117424 */ /* 0x000fd400078e00ff */
        /* <DEDUP_REMOVED lines=23> */
[----:B------:R-:W-:Y:S02]  /*0500*/  IMAD.MOV.U32 R7, RZ, RZ, R29 ;  /* 0x000000ffff077224 */ /* 0x000fe400078e001d */
[----:B------:R-:W-:-:S07]  /*0510*/  VIADD R30, R30, 0xfff00000 ;  /* 0xfff000001e1e7836 */ /* 0x000fce0000000000 */
[----:B------:R-:W-:Y:S05]  /*0520*/  CALL.REL.NOINC `($__internal_13_$__cuda_sm20_dblrcp_rn_slowpath_v3) ;  /* 0x0000002000d47944 */ /* 0x000fea0003c00000 */
[----:B------:R-:W-:Y:S01]  /*0530*/  IMAD.MOV.U32 R16, RZ, RZ, R28 ;  /* 0x000000ffff107224 */ /* 0x000fe200078e001c */
[----:B------:R-:W-:-:S07]  /*0540*/  MOV R17, R29 ;  /* 0x0000001d00117202 */ /* 0x000fce0000000f00 */
.L_x_10612:
[----:B------:R-:W-:Y:S05]  /*0550*/  BSYNC.RECONVERGENT B2 ;  /* 0x0000000000027941 */ /* 0x000fea0003800200 */
.L_x_10611:
[----:B------:R-:W-:Y:S01]  /*0560*/  DADD R28, -RZ, |R22| ;  /* 0x00000000ff1c7229 */ /* 0x000fe20000000516 */
[----:B------:R-:W-:Y:S02]  /*0570*/  CS2R R6, SRZ ;  /* 0x0000000000067805 */ /* 0x000fe4000001ff00 */
[----:B------:R-:W-:-:S08]  /*0580*/  MOV R30, 0x5a0 ;  /* 0x000005a0001e7802 */ /* 0x000fd00000000f00 */
[----:B------:R-:W-:Y:S05]  /*0590*/  CALL.REL.NOINC `($__internal_14_$__cuda_sm20_div_rn_f64_full) ;  /* 0x0000002400547944 */ /* 0x000fea0003c00000 */
[----:B------:R-:W-:Y:S02]  /*05a0*/  IMAD.MOV.U32 R18, RZ, RZ, R4 ;  /* 0x000000ffff127224 */ /* 0x000fe400078e0004 */
[----:B------:R-:W-:Y:S01]  /*05b0*/  IMAD.MOV.U32 R19, RZ, RZ, R5 ;  /* 0x000000ffff137224 */ /* 0x000fe200078e0005 */
[----:B------:R-:W-:Y:S06]  /*05c0*/  BRA `(.L_x_10608) ;  /* 0x0000000400647947 */ /* 0x000fec0003800000 */
.L_x_10610:
        /* <DEDUP_REMOVED lines=20> */
[----:B------:R-:W-:Y:S05]  /*0710*/  CALL.REL.NOINC `($__internal_14_$__cuda_sm20_div_rn_f64_full) ;  /* 0x0000002000f47944 */ /* 0x000fea0003c00000 */
.L_x_10614:
[----:B------:R-:W-:Y:S05]  /*0720*/  BSYNC.RECONVERGENT B2 ;  /* 0x0000000000027941 */ /* 0x000fea0003800200 */
.L_x_10613:
        /* <DEDUP_REMOVED lines=17> */
.L_x_10616:
[----:B------:R-:W-:Y:S05]  /*0840*/  BSYNC.RECONVERGENT B2 ;  /* 0x0000000000027941 */ /* 0x000fea0003800200 */
.L_x_10615:
[----:B------:R-:W-:Y:S02]  /*0850*/  DFMA R16, RZ, R4, 1 ;  /* 0x3ff00000ff10742b */ /* 0x000fe40000000004 */
[----:B------:R-:W-:-:S06]  /*0860*/  DADD R4, RZ, -R4 ;  /* 0x00000000ff047229 */ /* 0x000fcc0000000804 */
[-C--:B------:R-:W-:Y:S02]  /*0870*/  DMUL R16, R16, R28.reuse ;  /* 0x0000001c10107228 */ /* 0x080fe40000000000 */
[----:B------:R-:W-:Y:S01]  /*0880*/  DMUL R18, R4, R28 ;  /* 0x0000001c04127228 */ /* 0x000fe20000000000 */
[----:B------:R-:W-:Y:S10]  /*0890*/  BRA `(.L_x_10608) ;  /* 0x0000000000b07947 */ /* 0x000ff40003800000 */
.L_x_10609:
        /* <DEDUP_REMOVED lines=21> */
.L_x_10618:
[----:B------:R-:W-:Y:S05]  /*09f0*/  BSYNC.RECONVERGENT B2 ;  /* 0x0000000000027941 */ /* 0x000fea0003800200 */
.L_x_10617:
        /* <DEDUP_REMOVED lines=17> */
.L_x_10620:
[----:B------:R-:W-:Y:S05]  /*0b10*/  BSYNC.RECONVERGENT B2 ;  /* 0x0000000000027941 */ /* 0x000fea0003800200 */
.L_x_10619:
[----:B------:R-:W-:Y:S02]  /*0b20*/  DADD R16, RZ, R4 ;  /* 0x00000000ff107229 */ /* 0x000fe40000000004 */
[----:B------:R-:W-:-:S06]  /*0b30*/  DFMA R4, RZ, R4, -1 ;  /* 0xbff00000ff04742b */ /* 0x000fcc0000000004 */
[-C--:B------:R-:W-:Y:S02]  /*0b40*/  DMUL R16, R16, R28.reuse ;  /* 0x0000001c10107228 */ /* 0x080fe40000000000 */
[----:B------:R-:W-:-:S11]  /*0b50*/  DMUL R18, R4, R28 ;  /* 0x0000001c04127228 */ /* 0x000fd60000000000 */
.L_x_10608:
[----:B------:R-:W-:Y:S05]  /*0b60*/  BSYNC.RECONVERGENT B1 ;  /* 0x0000000000017941 */ /* 0x000fea0003800200 */
.L_x_10607:
[----:B------:R-:W-:Y:S01]  /*0b70*/  IADD3 R35, PT, PT, R3, 0x80, RZ ;  /* 0x0000008003237810 */ /* 0x000fe20007ffe0ff */
[----:B------:R-:W-:Y:S01]  /*0b80*/  BSSY.RECONVERGENT B1, `(.L_x_10621) ;  /* 0x000008e000017945 */ /* 0x000fe20003800200 */
[----:B-----5:R-:W-:Y:S02]  /*0b90*/  CS2R R22, SRZ ;  /* 0x0000000000167805 */ /* 0x020fe4000001ff00 */
        /* <DEDUP_REMOVED lines=47> */
[----:B------:R-:W-:Y:S05]  /*0e90*/  CALL.REL.NOINC `($__internal_14_$__cuda_sm20_div_rn_f64_full) ;  /* 0x0000001c00147944 */ /* 0x000fea0003c00000 */
.L_x_10626:
[----:B------:R-:W-:Y:S05]  /*0ea0*/  BSYNC.RECONVERGENT B2 ;  /* 0x0000000000027941 */ /* 0x000fea0003800200 */
.L_x_10625:
        /* <DEDUP_REMOVED lines=17> */
.L_x_10628:
[----:B------:R-:W-:Y:S05]  /*0fc0*/  BSYNC.RECONVERGENT B2 ;  /* 0x0000000000027941 */ /* 0x000fea0003800200 */
.L_x_10627:
[----:B------:R-:W-:Y:S02]  /*0fd0*/  DFMA R20, RZ, R4, 1 ;  /* 0x3ff00000ff14742b */ /* 0x000fe40000000004 */
[----:B------:R-:W-:-:S06]  /*0fe0*/  DADD R4, RZ, -R4 ;  /* 0x00000000ff047229 */ /* 0x000fcc0000000804 */
[-C--:B------:R-:W-:Y:S02]  /*0ff0*/  DMUL R20, R20, R28.reuse ;  /* 0x0000001c14147228 */ /* 0x080fe40000000000 */
[----:B------:R-:W-:Y:S01]  /*1000*/  DMUL R22, R4, R28 ;  /* 0x0000001c04167228 */ /* 0x000fe20000000000 */
[----:B------:R-:W-:Y:S10]  /*1010*/  BRA `(.L_x_10622) ;  /* 0x0000000400107947 */ /* 0x000ff40003800000 */
.L_x_10624:
        /* <DEDUP_REMOVED lines=13> */
[----:B------:R-:W-:Y:S05]  /*10f0*/  CALL.REL.NOINC `($__internal_13_$__cuda_sm20_dblrcp_rn_slowpath_v3) ;  /* 0x0000001400e07944 */ /* 0x000fea0003c00000 */
[----:B------:R-:W-:Y:S01]  /*1100*/  IMAD.MOV.U32 R20, RZ, RZ, R28 ;  /* 0x000000ffff147224 */ /* 0x000fe200078e001c */
[----:B------:R-:W-:-:S07]  /*1110*/  MOV R21, R29 ;  /* 0x0000001d00157202 */ /* 0x000fce0000000f00 */
.L_x_10630:
[----:B------:R-:W-:Y:S05]  /*1120*/  BSYNC.RECONVERGENT B2 ;  /* 0x0000000000027941 */ /* 0x000fea0003800200 */
.L_x_10629:
[----:B------:R-:W-:Y:S01]  /*1130*/  DADD R28, -RZ, |R26| ;  /* 0x00000000ff1c7229 */ /* 0x000fe2000000051a */
[----:B------:R-:W-:Y:S02]  /*1140*/  CS2R R6, SRZ ;  /* 0x0000000000067805 */ /* 0x000fe4000001ff00 */
[----:B------:R-:W-:-:S08]  /*1150*/  MOV R30, 0x1170 ;  /* 0x00001170001e7802 */ /* 0x000fd00000000f00 */
[----:B------:R-:W-:Y:S05]  /*1160*/  CALL.REL.NOINC `($__internal_14_$__cuda_sm20_div_rn_f64_full) ;  /* 0x0000001800607944 */ /* 0x000fea0003c00000 */
[----:B------:R-:W-:Y:S02]  /*1170*/  IMAD.MOV.U32 R22, RZ, RZ, R4 ;  /* 0x000000ffff167224 */ /* 0x000fe400078e0004 */
[----:B------:R-:W-:Y:S01]  /*1180*/  IMAD.MOV.U32 R23, RZ, RZ, R5 ;  /* 0x000000ffff177224 */ /* 0x000fe200078e0005 */
[----:B------:R-:W-:Y:S06]  /*1190*/  BRA `(.L_x_10622) ;  /* 0x0000000000b07947 */ /* 0x000fec0003800000 */
.L_x_10623:
        /* <DEDUP_REMOVED lines=21> */
.L_x_10632:
[----:B------:R-:W-:Y:S05]  /*12f0*/  BSYNC.RECONVERGENT B2 ;  /* 0x0000000000027941 */ /* 0x000fea0003800200 */
.L_x_10631:
        /* <DEDUP_REMOVED lines=17> */
.L_x_10634:
[----:B------:R-:W-:Y:S05]  /*1410*/  BSYNC.RECONVERGENT B2 ;  /* 0x0000000000027941 */ /* 0x000fea0003800200 */
.L_x_10633:
[----:B------:R-:W-:Y:S02]  /*1420*/  DADD R20, RZ, R4 ;  /* 0x00000000ff147229 */ /* 0x000fe40000000004 */
[----:B------:R-:W-:-:S06]  /*1430*/  DFMA R4, RZ, R4, -1 ;  /* 0xbff00000ff04742b */ /* 0x000fcc0000000004 */
[-C--:B------:R-:W-:Y:S02]  /*1440*/  DMUL R20, R20, R28.reuse ;  /* 0x0000001c14147228 */ /* 0x080fe40000000000 */
[----:B------:R-:W-:-:S11]  /*1450*/  DMUL R22, R4, R28 ;  /* 0x0000001c04167228 */ /* 0x000fd60000000000 */
.L_x_10622:
[----:B------:R-:W-:Y:S05]  /*1460*/  BSYNC.RECONVERGENT B1 ;  /* 0x0000000000017941 */ /* 0x000fea0003800200 */
.L_x_10621:
[----:B------:R-:W-:Y:S01]  /*1470*/  VIADD R5, R3, 0x100 ;  /* 0x0000010003057836 */ /* 0x000fe20000000000 */
[----:B------:R-:W-:Y:S01]  /*1480*/  BSSY.RECONVERGENT B1, `(.L_x_10635) ;  /* 0x000008e000017945 */ /* 0x000fe20003800200 */
[----:B------:R-:W-:Y:S02]  /*1490*/  CS2R R26, SRZ ;  /* 0x00000000001a7805 */ /* 0x000fe4000001ff00 */
[----:B------:R-:W-:Y:S02]  /*14a0*/  CS2R R24, SRZ ;  /* 0x0000000000187805 */ /* 0x000fe4000001ff00 */
[----:B------:R-:W-:-:S13]  /*14b0*/  ISETP.GE.AND P0, PT, R5, R2, PT ;  /* 0x000000020500720c */ /* 0x000fda0003f06270 */
[----:B------:R-:W-:Y:S05]  /*14c0*/  @P0 BRA `(.L_x_10636) ;  /* 0x0000000800240947 */ /* 0x000fea0003800000 */
[----:B------:R-:W-:Y:S01]  /*14d0*/  DSETP.NAN.AND P0, PT, R10, R10, PT ;  /* 0x0000000a0a00722a */ /* 0x000fe20003f08000 */
[----:B------:R-:W-:Y:S01]  /*14e0*/  IMAD.MOV.U32 R26, RZ, RZ, 0x0 ;  /* 0x00000000ff1a7424 */ /* 0x000fe200078e00ff */
[----:B------:R-:W-:Y:S01]  /*14f0*/  MOV R27, 0x7ff80000 ;  /* 0x7ff80000001b7802 */ /* 0x000fe20000000f00 */
[----:B------:R-:W-:Y:S02]  /*1500*/  IMAD.MOV.U32 R24, RZ, RZ, 0x0 ;  /* 0x00000000ff187424 */ /* 0x000fe400078e00ff */
[----:B------:R-:W-:Y:S01]  /*1510*/  IMAD.MOV.U32 R25, RZ, RZ, 0x7ff80000 ;  /* 0x7ff80000ff197424 */ /* 0x000fe200078e00ff */
[----:B------:R-:W-:-:S14]  /*1520*/  DSETP.NAN.OR P0, PT, R8, R8, P0 ;  /* 0x000000080800722a */ /* 0x000fdc0000708400 */
        /* <DEDUP_REMOVED lines=19> */
[----:B------:R-:W-:Y:S01]  /*1660*/  MOV R4, 0x1 ;  /* 0x0000000100047802 */ /* 0x000fe20000000f00 */
        /* <DEDUP_REMOVED lines=19> */
.L_x_10640:
[----:B------:R-:W-:Y:S05]  /*17a0*/  BSYNC.RECONVERGENT B2 ;  /* 0x0000000000027941 */ /* 0x000fea0003800200 */
.L_x_10639:
        /* <DEDUP_REMOVED lines=16> */
[----:B------:R-:W-:Y:S05]  /*18b0*/  CALL.REL.NOINC `($__internal_13_$__cuda_sm20_dblrcp_rn_slowpath_v3) ;  /* 0x0000000c00f07944 */ /* 0x000fea0003c00000 */
.L_x_10642:
[----:B------:R-:W-:Y:S05]  /*18c0*/  BSYNC.RECONVERGENT B2 ;  /* 0x0000000000027941 */ /* 0x000fea0003800200 */
.L_x_10641:
[----:B------:R-:W-:Y:S02]  /*18d0*/  DFMA R24, RZ, R4, 1 ;  /* 0x3ff00000ff18742b */ /* 0x000fe40000000004 */
[----:B------:R-:W-:-:S06]  /*18e0*/  DADD R4, RZ, -R4 ;  /* 0x00000000ff047229 */ /* 0x000fcc0000000804 */
[-C--:B------:R-:W-:Y:S02]  /*18f0*/  DMUL R24, R24, R28.reuse ;  /* 0x0000001c18187228 */ /* 0x080fe40000000000 */
[----:B------:R-:W-:Y:S01]  /*1900*/  DMUL R26, R4, R28 ;  /* 0x0000001c041a7228 */ /* 0x000fe20000000000 */
[----:B------:R-:W-:Y:S10]  /*1910*/  BRA `(.L_x_10636) ;  /* 0x0000000400107947 */ /* 0x000ff40003800000 */
.L_x_10638:
        /* <DEDUP_REMOVED lines=14> */
[----:B------:R-:W-:Y:S02]  /*1a00*/  IMAD.MOV.U32 R24, RZ, RZ, R28 ;  /* 0x000000ffff187224 */ /* 0x000fe400078e001c */
[----:B------:R-:W-:-:S07]  /*1a10*/  IMAD.MOV.U32 R25, RZ, RZ, R29 ;  /* 0x000000ffff197224 */ /* 0x000fce00078e001d */
.L_x_10644:
[----:B------:R-:W-:Y:S05]  /*1a20*/  BSYNC.RECONVERGENT B2 ;  /* 0x0000000000027941 */ /* 0x000fea0003800200 */
.L_x_10643:
[----:B------:R-:W-:Y:S01]  /*1a30*/  DADD R28, -RZ, |R10| ;  /* 0x00000000ff1c7229 */ /* 0x000fe2000000050a */
[----:B------:R-:W-:Y:S02]  /*1a40*/  CS2R R6, SRZ ;  /* 0x0000000000067805 */ /* 0x000fe4000001ff00 */
[----:B------:R-:W-:-:S08]  /*1a50*/  MOV R30, 0x1a70 ;  /* 0x00001a70001e7802 */ /* 0x000fd00000000f00 */
[----:B------:R-:W-:Y:S05]  /*1a60*/  CALL.REL.NOINC `($__internal_14_$__cuda_sm20_div_rn_f64_full) ;  /* 0x0000001000207944 */ /* 0x000fea0003c00000 */
[----:B------:R-:W-:Y:S01]  /*1a70*/  IMAD.MOV.U32 R26, RZ, RZ, R4 ;  /* 0x000000ffff1a7224 */ /* 0x000fe200078e0004 */
[----:B------:R-:W-:Y:S01]  /*1a80*/  MOV R27, R5 ;  /* 0x00000005001b7202 */ /* 0x000fe20000000f00 */
[----:B------:R-:W-:Y:S06]  /*1a90*/  BRA `(.L_x_10636) ;  /* 0x0000000000b07947 */ /* 0x000fec0003800000 */
.L_x_10637:
        /* <DEDUP_REMOVED lines=21> */
.L_x_10646:
[----:B------:R-:W-:Y:S05]  /*1bf0*/  BSYNC.RECONVERGENT B2 ;  /* 0x0000000000027941 */ /* 0x000fea0003800200 */
.L_x_10645:
        /* <DEDUP_REMOVED lines=17> */
.L_x_10648:
[----:B------:R-:W-:Y:S05]  /*1d10*/  BSYNC.RECONVERGENT B2 ;  /* 0x0000000000027941 */ /* 0x000fea0003800200 */
.L_x_10647:
[----:B------:R-:W-:Y:S02]  /*1d20*/  DADD R24, RZ, R4 ;  /* 0x00000000ff187229 */ /* 0x000fe40000000004 */
[----:B------:R-:W-:-:S06]  /*1d30*/  DFMA R4, RZ, R4, -1 ;  /* 0xbff00000ff04742b */ /* 0x000fcc0000000004 */
[-C--:B------:R-:W-:Y:S02]  /*1d40*/  DMUL R24, R24, R28.reuse ;  /* 0x0000001c18187228 */ /* 0x080fe40000000000 */
[----:B------:R-:W-:-:S11]  /*1d50*/  DMUL R26, R4, R28 ;  /* 0x0000001c041a7228 */ /* 0x000fd60000000000 */
.L_x_10636:
[----:B------:R-:W-:Y:S05]  /*1d60*/  BSYNC.RECONVERGENT B1 ;  /* 0x0000000000017941 */ /* 0x000fea0003800200 */
.L_x_10635:
        /* <DEDUP_REMOVED lines=51> */
.L_x_10654:
[----:B------:R-:W-:Y:S05]  /*20a0*/  BSYNC.RECONVERGENT B2 ;  /* 0x0000000000027941 */ /* 0x000fea0003800200 */
.L_x_10653:
        /* <DEDUP_REMOVED lines=17> */
.L_x_10656:
[----:B------:R-:W-:Y:S05]  /*21c0*/  BSYNC.RECONVERGENT B2 ;  /* 0x0000000000027941 */ /* 0x000fea0003800200 */
.L_x_10655:
[----:B------:R-:W-:Y:S02]  /*21d0*/  DFMA R8, RZ, R4, 1 ;  /* 0x3ff00000ff08742b */ /* 0x000fe40000000004 */
[----:B------:R-:W-:-:S06]  /*21e0*/  DADD R4, RZ, -R4 ;  /* 0x00000000ff047229 */ /* 0x000fcc0000000804 */
[-C--:B------:R-:W-:Y:S02]  /*21f0*/  DMUL R8, R8, R28.reuse ;  /* 0x0000001c08087228 */ /* 0x080fe40000000000 */
[----:B------:R-:W-:Y:S01]  /*2200*/  DMUL R10, R4, R28 ;  /* 0x0000001c040a7228 */ /* 0x000fe20000000000 */
[----:B------:R-:W-:Y:S10]  /*2210*/  BRA `(.L_x_10650) ;  /* 0x0000000400107947 */ /* 0x000ff40003800000 */
.L_x_10652:
        /* <DEDUP_REMOVED lines=16> */
.L_x_10658:
[----:B------:R-:W-:Y:S05]  /*2320*/  BSYNC.RECONVERGENT B2 ;  /* 0x0000000000027941 */ /* 0x000fea0003800200 */
.L_x_10657:
[----:B------:R-:W-:Y:S01]  /*2330*/  DADD R28, -RZ, |R14| ;  /* 0x00000000ff1c7229 */ /* 0x000fe2000000050e */
[----:B------:R-:W-:Y:S02]  /*2340*/  CS2R R6, SRZ ;  /* 0x0000000000067805 */ /* 0x000fe4000001ff00 */
[----:B------:R-:W-:-:S08]  /*2350*/  MOV R30, 0x2370 ;  /* 0x00002370001e7802 */ /* 0x000fd00000000f00 */
[----:B------:R-:W-:Y:S05]  /*2360*/  CALL.REL.NOINC `($__internal_14_$__cuda_sm20_div_rn_f64_full) ;  /* 0x0000000400e07944 */ /* 0x000fea0003c00000 */
[----:B------:R-:W-:Y:S02]  /*2370*/  IMAD.MOV.U32 R10, RZ, RZ, R4 ;  /* 0x000000ffff0a7224 */ /* 0x000fe400078e0004 */
[----:B------:R-:W-:Y:S01]  /*2380*/  IMAD.MOV.U32 R11, RZ, RZ, R5 ;  /* 0x000000ffff0b7224 */ /* 0x000fe200078e0005 */
[----:B------:R-:W-:Y:S06]  /*2390*/  BRA `(.L_x_10650) ;  /* 0x0000000000b07947 */ /* 0x000fec0003800000 */
.L_x_10651:
        /* <DEDUP_REMOVED lines=17> */
[----:B------:R-:W-:Y:S01]  /*24b0*/  MOV R30, 0x24f0 ;  /* 0x000024f0001e7802 */ /* 0x000fe20000000f00 */
[----:B------:R-:W-:Y:S02]  /*24c0*/  IMAD.MOV.U32 R28, RZ, RZ, R14 ;  /* 0x000000ffff1c7224 */ /* 0x000fe400078e000e */
[----:B------:R-:W-:-:S07]  /*24d0*/  IMAD.MOV.U32 R29, RZ, RZ, R15 ;  /* 0x000000ffff1d7224 */ /* 0x000fce00078e000f */
[----:B------:R-:W-:Y:S05]  /*24e0*/  CALL.REL.NOINC `($__internal_14_$__cuda_sm20_div_rn_f64_full) ;  /* 0x0000000400807944 */ /* 0x000fea0003c00000 */
.L_x_10660:
[----:B------:R-:W-:Y:S05]  /*24f0*/  BSYNC.RECONVERGENT B2 ;  /* 0x0000000000027941 */ /* 0x000fea0003800200 */
.L_x_10659:
        /* <DEDUP_REMOVED lines=16> */
[----:B------:R-:W-:Y:S05]  /*2600*/  CALL.REL.NOINC `($__internal_13_$__cuda_sm20_dblrcp_rn_slowpath_v3) ;  /* 0x00000000009c7944 */ /* 0x000fea0003c00000 */
.L_x_10662:
[----:B------:R-:W-:Y:S05]  /*2610*/  BSYNC.RECONVERGENT B2 ;  /* 0x0000000000027941 */ /* 0x000fea0003800200 */
.L_x_10661:
[----:B------:R-:W-:Y:S02]  /*2620*/  DADD R8, RZ, R4 ;  /* 0x00000000ff087229 */ /* 0x000fe40000000004 */
[----:B------:R-:W-:-:S06]  /*2630*/  DFMA R4, RZ, R4, -1 ;  /* 0xbff00000ff04742b */ /* 0x000fcc0000000004 */
[-C--:B------:R-:W-:Y:S02]  /*2640*/  DMUL R8, R8, R28.reuse ;  /* 0x0000001c08087228 */ /* 0x080fe40000000000 */
[----:B------:R-:W-:-:S11]  /*2650*/  DMUL R10, R4, R28 ;  /* 0x0000001c040a7228 */ /* 0x000fd60000000000 */
.L_x_10650:
[----:B------:R-:W-:Y:S05]  /*2660*/  BSYNC.RECONVERGENT B1 ;  /* 0x0000000000017941 */ /* 0x000fea0003800200 */
.L_x_10649:
[----:B------:R-:W-:Y:S01]  /*2670*/  ISETP.GE.AND P0, PT, R3, R2, PT ;  /* 0x000000020300720c */ /* 0x000fe20003f06270 */
[----:B------:R-:W-:Y:S04]  /*2680*/  BSSY.RECONVERGENT B0, `(.L_x_10663) ;  /* 0x0000017000007945 */ /* 0x000fe80003800200 */
[----:B------:R-:W-:Y:S08]  /*2690*/  BSSY.RELIABLE B1, `(.L_x_10664) ;  /* 0x000000f000017945 */ /* 0x000ff00003800100 */
[----:B------:R-:W-:Y:S05]  /*26a0*/  @P0 BRA `(.L_x_10665) ;  /* 0x0000000000340947 */ /* 0x000fea0003800000 */
[----:B------:R-:W0:Y:S01]  /*26b0*/  LDC.64 R4, c[0x0][0x388] ;  /* 0x0000e200ff047b82 */ /* 0x000e220000000a00 */
[----:B------:R-:W-:-:S04]  /*26c0*/  IMAD R3, R0, 0x200, R3 ;  /* 0x0000020000037824 */ /* 0x000fc800078e0203 */
[----:B0-----:R-:W-:-:S04]  /*26d0*/  IMAD.WIDE.U32 R4, R3, 0x10, R4 ;  /* 0x0000001003047825 */ /* 0x001fc800078e0004 */
[----:B------:R-:W-:Y:S01]  /*26e0*/  IMAD.MOV.U32 R3, RZ, RZ, R35 ;  /* 0x000000ffff037224 */ /* 0x000fe200078e0023 */
[----:B------:R0:W-:Y:S04]  /*26f0*/  STG.E.128 desc[UR4][R4.64], R16 ;  /* 0x0000001004007986 */ /* 0x0001e8000c101d04 */
[----:B------:R-:W-:-:S13]  /*2700*/  ISETP.GE.AND P0, PT, R3, R2, PT ;  /* 0x000000020300720c */ /* 0x000fda0003f06270 */
[----:B------:R-:W-:Y:S05]  /*2710*/  @P0 BREAK.RELIABLE B1 ;  /* 0x0000000000010942 */ /* 0x000fea0003800100 */
[----:B0-----:R-:W-:Y:S05]  /*2720*/  @P0 BRA `(.L_x_10666) ;  /* 0x0000000000300947 */ /* 0x001fea0003800000 */
[----:B------:R-:W0:Y:S01]  /*2730*/  LDC.64 R4, c[0x0][0x388] ;  /* 0x0000e200ff047b82 */ /* 0x000e220000000a00 */
[----:B------:R-:W-:Y:S02]  /*2740*/  IMAD R7, R0, 0x200, R3 ;  /* 0x0000020000077824 */ /* 0x000fe400078e0203 */
[----:B------:R-:W-:Y:S02]  /*2750*/  VIADD R3, R3, 0x80 ;  /* 0x0000008003037836 */ /* 0x000fe40000000000 */
[----:B0-----:R-:W-:-:S05]  /*2760*/  IMAD.WIDE.U32 R4, R7, 0x10, R4 ;  /* 0x0000001007047825 */ /* 0x001fca00078e0004 */
[----:B------:R0:W-:Y:S02]  /*2770*/  STG.E.128 desc[UR4][R4.64], R20 ;  /* 0x0000001404007986 */ /* 0x0001e4000c101d04 */
.L_x_10665:
[----:B------:R-:W-:Y:S05]  /*2780*/  BSYNC.RELIABLE B1 ;  /* 0x0000000000017941 */ /* 0x000fea0003800100 */
.L_x_10664:
[----:B------:R-:W-:-:S13]  /*2790*/  ISETP.GE.AND P0, PT, R3, R2, PT ;  /* 0x000000020300720c */ /* 0x000fda0003f06270 */
[----:B0-----:R-:W0:Y:S01]  /*27a0*/  @!P0 LDC.64 R4, c[0x0][0x388] ;  /* 0x0000e200ff048b82 */ /* 0x001e220000000a00 */
[----:B------:R-:W-:Y:S02]  /*27b0*/  @!P0 IMAD R7, R0, 0x200, R3 ;  /* 0x0000020000078824 */ /* 0x000fe400078e0203 */
[----:B------:R-:W-:Y:S02]  /*27c0*/  @!P0 VIADD R3, R3, 0x80 ;  /* 0x0000008003038836 */ /* 0x000fe40000000000 */
[----:B0-----:R-:W-:-:S05]  /*27d0*/  @!P0 IMAD.WIDE.U32 R4, R7, 0x10, R4 ;  /* 0x0000001007048825 */ /* 0x001fca00078e0004 */
[----:B------:R0:W-:Y:S02]  /*27e0*/  @!P0 STG.E.128 desc[UR4][R4.64], R24 ;  /* 0x0000001804008986 */ /* 0x0001e4000c101d04 */
.L_x_10666:
[----:B------:R-:W-:Y:S05]  /*27f0*/  BSYNC.RECONVERGENT B0 ;  /* 0x0000000000007941 */ /* 0x000fea0003800200 */
.L_x_10663:
[----:B------:R-:W-:Y:S05]  /*2800*/  WARPSYNC.ALL ;  /* 0x0000000000007948 */ /* 0x000fea0003800000 */
[----:B------:R-:W-:-:S13]  /*2810*/  ISETP.GE.AND P0, PT, R3, R2, PT ;  /* 0x000000020300720c */ /* 0x000fda0003f06270 */
[----:B------:R-:W-:Y:S05]  /*2820*/  @P0 EXIT ;  /* 0x000000000000094d */ /* 0x000fea0003800000 */
[----:B0-----:R-:W0:Y:S01]  /*2830*/  LDC.64 R4, c[0x0][0x388] ;  /* 0x0000e200ff047b82 */ /* 0x001e220000000a00 */
[----:B------:R-:W-:-:S05]  /*2840*/  LEA R3, R0, R3, 0x9 ;  /* 0x0000000300037211 */ /* 0x000fca00078e48ff */
[----:B0-----:R-:W-:-:S05]  /*2850*/  IMAD.WIDE.U32 R2, R3, 0x10, R4 ;  /* 0x0000001003027825 */ /* 0x001fca00078e0004 */
[----:B------:R-:W-:Y:S01]  /*2860*/  STG.E.128 desc[UR4][R2.64], R8 ;  /* 0x0000000802007986 */ /* 0x000fe2000c101d04 */
[----:B------:R-:W-:Y:S05]  /*2870*/  EXIT ;  /* 0x000000000000794d */ /* 0x000fea0003800000 */
        .weak           $__internal_13_$__cuda_sm20_dblrcp_rn_slowpath_v3
        .type           $__internal_13_$__cuda_sm20_dblrcp_rn_slowpath_v3,@function
        .size           $__internal_13_$__cuda_sm20_dblrcp_rn_slowpath_v3,($__internal_14_$__cuda_sm20_div_rn_f64_full - $__internal_13_$__cuda_sm20_dblrcp_rn_slowpath_v3)
$__internal_13_$__cuda_sm20_dblrcp_rn_slowpath_v3:
        /* <DEDUP_REMOVED lines=24> */
.L_x_10670:
        /* <DEDUP_REMOVED lines=9> */
.L_x_10668:
[----:B------:R-:W-:Y:S01]  /*2a90*/  LOP3.LUT R29, R7, 0x80000, RZ, 0xfc, !PT ;  /* 0x00080000071d7812 */ /* 0x000fe200078efcff */
[----:B------:R-:W-:-:S07]  /*2aa0*/  IMAD.MOV.U32 R28, RZ, RZ, R6 ;  /* 0x000000ffff1c7224 */ /* 0x000fce00078e0006 */
.L_x_10669:
[----:B------:R-:W-:Y:S05]  /*2ab0*/  BSYNC.RECONVERGENT B0 ;  /* 0x0000000000007941 */ /* 0x000fea0003800200 */
.L_x_10667:
[----:B------:R-:W-:Y:S01]  /*2ac0*/  IMAD.MOV.U32 R6, RZ, RZ, R34 ;  /* 0x000000ffff067224 */ /* 0x000fe200078e0022 */
[----:B------:R-:W-:-:S04]  /*2ad0*/  MOV R7, 0x0 ;  /* 0x0000000000077802 */ /* 0x000fc80000000f00 */
[----:B------:R-:W-:Y:S05]  /*2ae0*/  RET.REL.NODEC R6 `(_ZN2at6native27unrolled_elementwise_kernelIZZZNS0_22reciprocal_kernel_cudaERNS_18TensorIteratorBaseEENKUlvE_clEvENKUlvE1_clEvEUlN3c107complexIdEEE_St5arrayIPcLm2EELi4E23TrivialOffsetCalculatorILi1EjESE_NS0_6memory15LoadWithoutCastENSF_16StoreWithoutCastEEEviT_T0_T2_T3_T4_T5_) ;  /* 0xffffffd406447950 */ /* 0x000fea0003c3ffff */
        .weak           $__internal_14_$__cuda_sm20_div_rn_f64_full
        .type           $__internal_14_$__cuda_sm20_div_rn_f64_full,@function
        .size           $__internal_14_$__cuda_sm20_div_rn_f64_full,(.L_x_19805 - $__internal_14_$__cuda_sm20_div_rn_f64_full)
$__internal_14_$__cuda_sm20_div_rn_f64_full:
[----:B------:R-:W-:Y:S01]  /*2af0*/  FSETP.GEU.AND P2, PT, |R7|, 1.469367938527859385e-39, PT ;  /* 0x001000000700780b */ /* 0x000fe20003f4e200 */
[----:B------:R-:W-:Y:S01]  /*2b00*/  IMAD.MOV.U32 R38, RZ, RZ, R6 ;  /* 0x000000ffff267224 */ /* 0x000fe200078e0006 */
[C---:B------:R-:W-:Y:S01]  /*2b10*/  FSETP.GEU.AND P0, PT, |R29|.reuse, 1.469367938527859385e-39, PT ;  /* 0x001000001d00780b */ /* 0x040fe20003f0e200 */
[----:B------:R-:W-:Y:S01]  /*2b20*/  IMAD.MOV.U32 R40, RZ, RZ, 0x1 ;  /* 0x00000001ff287424 */ /* 0x000fe200078e00ff */
[----:B------:R-:W-:Y:S01]  /*2b30*/  LOP3.LUT R36, R29, 0x800fffff, RZ, 0xc0, !PT ;  /* 0x800fffff1d247812 */ /* 0x000fe200078ec0ff */
[----:B------:R-:W-:Y:S01]  /*2b40*/  BSSY.RECONVERGENT B0, `(.L_x_10671) ;  /* 0x0000052000007945 */ /* 0x000fe20003800200 */
[----:B------:R-:W-:Y:S02]  /*2b50*/  LOP3.LUT R5, R7, 0x7ff00000, RZ, 0xc0, !PT ;  /* 0x7ff0000007057812 */ /* 0x000fe400078ec0ff */
[----:B------:R-:W-:Y:S01]  /*2b60*/  LOP3.LUT R37, R36, 0x3ff00000, RZ, 0xfc, !PT ;  /* 0x3ff0000024257812 */ /* 0x000fe200078efcff */
[----:B------:R-:W-:Y:S01]  /*2b70*/  IMAD.MOV.U32 R36, RZ, RZ, R28 ;  /* 0x000000ffff247224 */ /* 0x000fe200078e001c */
[----:B------:R-:W-:-:S03]  /*2b80*/  LOP3.LUT R32, R29, 0x7ff00000, RZ, 0xc0, !PT ;  /* 0x7ff000001d207812 */ /* 0x000fc600078ec0ff */
[----:B------:R-:W-:Y:S01]  /*2b90*/  @!P2 LOP3.LUT R4, R29, 0x7ff00000, RZ, 0xc0, !PT ;  /* 0x7ff000001d04a812 */ /* 0x000fe200078ec0ff */
[----:B------:R-:W-:Y:S01]  /*2ba0*/  @!P2 IMAD.MOV.U32 R42, RZ, RZ, RZ ;  /* 0x000000ffff2aa224 */ /* 0x000fe200078e00ff */
[----:B------:R-:W-:Y:S01]  /*2bb0*/  @!P0 DMUL R36, R28, 8.98846567431157953865e+307 ;  /* 0x7fe000001c248828 */ /* 0x000fe20000000000 */
[C---:B------:R-:W-:Y:S02]  /*2bc0*/  ISETP.GE.U32.AND P1, PT, R5.reuse, R32, PT ;  /* 0x000000200500720c */ /* 0x040fe40003f26070 */
[----:B------:R-:W-:Y:S01]  /*2bd0*/  @!P2 ISETP.GE.U32.AND P3, PT, R5, R4, PT ;  /* 0x000000040500a20c */ /* 0x000fe20003f66070 */
[----:B------:R-:W-:Y:S02]  /*2be0*/  IMAD.MOV.U32 R4, RZ, RZ, 0x1ca00000 ;  /* 0x1ca00000ff047424 */ /* 0x000fe400078e00ff */
[----:B------:R-:W0:Y:S03]  /*2bf0*/  MUFU.RCP64H R41, R37 ;  /* 0x0000002500297308 */ /* 0x000e260000001800 */
[----:B------:R-:W-:-:S02]  /*2c00*/  @!P2 SEL R31, R4, 0x63400000, !P3 ;  /* 0x63400000041fa807 */ /* 0x000fc40005800000 */
[----:B------:R-:W-:Y:S02]  /*2c10*/  SEL R33, R4, 0x63400000, !P1 ;  /* 0x6340000004217807 */ /* 0x000fe40004800000 */
[--C-:B------:R-:W-:Y:S02]  /*2c20*/  @!P2 LOP3.LUT R31, R31, 0x80000000, R7.reuse, 0xf8, !PT ;  /* 0x800000001f1fa812 */ /* 0x100fe400078ef807 */
[----:B------:R-:W-:Y:S02]  /*2c30*/  LOP3.LUT R39, R33, 0x800fffff, R7, 0xf8, !PT ;  /* 0x800fffff21277812 */ /* 0x000fe400078ef807 */
[----:B------:R-:W-:Y:S01]  /*2c40*/  @!P2 LOP3.LUT R43, R31, 0x100000, RZ, 0xfc, !PT ;  /* 0x001000001f2ba812 */ /* 0x000fe200078efcff */
[----:B------:R-:W-:Y:S01]  /*2c50*/  IMAD.MOV.U32 R31, RZ, RZ, R5 ;  /* 0x000000ffff1f7224 */ /* 0x000fe200078e0005 */
[----:B------:R-:W-:-:S04]  /*2c60*/  @!P0 LOP3.LUT R32, R37, 0x7ff00000, RZ, 0xc0, !PT ;  /* 0x7ff0000025208812 */ /* 0x000fc800078ec0ff */
[----:B------:R-:W-:Y:S02]  /*2c70*/  @!P2 DFMA R38, R38, 2, -R42 ;  /* 0x400000002626a82b */ /* 0x000fe4000000082a */
[----:B0-----:R-:W-:-:S08]  /*2c80*/  DFMA R42, R40, -R36, 1 ;  /* 0x3ff00000282a742b */ /* 0x001fd00000000824 */
[----:B------:R-:W-:Y:S01]  /*2c90*/  DFMA R42, R42, R42, R42 ;  /* 0x0000002a2a2a722b */ /* 0x000fe2000000002a */
[----:B------:R-:W-:-:S04]  /*2ca0*/  @!P2 LOP3.LUT R31, R39, 0x7ff00000, RZ, 0xc0, !PT ;  /* 0x7ff00000271fa812 */ /* 0x000fc800078ec0ff */
[----:B------:R-:W-:-:S03]  /*2cb0*/  IADD3 R33, PT, PT, R31, -0x1, RZ ;  /* 0xffffffff1f217810 */ /* 0x000fc60007ffe0ff */
[----:B------:R-:W-:Y:S01]  /*2cc0*/  DFMA R40, R40, R42, R40 ;  /* 0x0000002a2828722b */ /* 0x000fe20000000028 */
[----:B------:R-:W-:Y:S01]  /*2cd0*/  ISETP.GT.U32.AND P0, PT, R33, 0x7feffffe, PT ;  /* 0x7feffffe2100780c */ /* 0x000fe20003f04070 */
[----:B------:R-:W-:-:S05]  /*2ce0*/  VIADD R33, R32, 0xffffffff ;  /* 0xffffffff20217836 */ /* 0x000fca0000000000 */
[----:B------:R-:W-:Y:S01]  /*2cf0*/  ISETP.GT.U32.OR P0, PT, R33, 0x7feffffe, P0 ;  /* 0x7feffffe2100780c */ /* 0x000fe20000704470 */
[----:B------:R-:W-:-:S08]  /*2d00*/  DFMA R44, R40, -R36, 1 ;  /* 0x3ff00000282c742b */ /* 0x000fd00000000824 */
[----:B------:R-:W-:-:S08]  /*2d10*/  DFMA R44, R40, R44, R40 ;  /* 0x0000002c282c722b */ /* 0x000fd00000000028 */
[----:B------:R-:W-:-:S08]  /*2d20*/  DMUL R42, R44, R38 ;  /* 0x000000262c2a7228 */ /* 0x000fd00000000000 */
[----:B------:R-:W-:-:S08]  /*2d30*/  DFMA R40, R42, -R36, R38 ;  /* 0x800000242a28722b */ /* 0x000fd00000000026 */
[----:B------:R-:W-:Y:S01]  /*2d40*/  DFMA R40, R44, R40, R42 ;  /* 0x000000282c28722b */ /* 0x000fe2000000002a */
[----:B------:R-:W-:Y:S10]  /*2d50*/  @P0 BRA `(.L_x_10672) ;  /* 0x00000000006c0947 */ /* 0x000ff40003800000 */
[----:B------:R-:W-:-:S04]  /*2d60*/  LOP3.LUT R6, R29, 0x7ff00000, RZ, 0xc0, !PT ;  /* 0x7ff000001d067812 */ /* 0x000fc800078ec0ff */
[CC--:B------:R-:W-:Y:S02]  /*2d70*/  ISETP.GE.U32.AND P0, PT, R5.reuse, R6.reuse, PT ;  /* 0x000000060500720c */ /* 0x0c0fe40003f06070 */
[----:B------:R-:W-:Y:S01]  /*2d80*/  VIADDMNMX R5, R5, -R6, 0xb9600000, !PT ;  /* 0xb960000005057446 */ /* 0x000fe20007800906 */
[----:B------:R-:W-:Y:S01]  /*2d90*/  IMAD.MOV.U32 R6, RZ, RZ, RZ ;  /* 0x000000ffff067224 */ /* 0x000fe200078e00ff */
[----:B------:R-:W-:Y:S02]  /*2da0*/  SEL R4, R4, 0x63400000, !P0 ;  /* 0x6340000004047807 */ /* 0x000fe40004000000 */
[----:B------:R-:W-:-:S05]  /*2db0*/  VIMNMX R5, PT, PT, R5, 0x46a00000, PT ;  /* 0x46a0000005057848 */ /* 0x000fca0003fe0100 */
[----:B------:R-:W-:-:S04]  /*2dc0*/  IMAD.IADD R4, R5, 0x1, -R4 ;  /* 0x0000000105047824 */ /* 0x000fc800078e0a04 */
        /* <DEDUP_REMOVED lines=20> */
.L_x_10672:
        /* <DEDUP_REMOVED lines=16> */
.L_x_10675:
[----:B------:R-:W-:Y:S02]  /*3010*/  LOP3.LUT R43, R29, 0x80000, RZ, 0xfc, !PT ;  /* 0x000800001d2b7812 */ /* 0x000fe400078efcff */
[----:B------:R-:W-:Y:S01]  /*3020*/  MOV R42, R28 ;  /* 0x0000001c002a7202 */ /* 0x000fe20000000f00 */
[----:B------:R-:W-:Y:S06]  /*3030*/  BRA `(.L_x_10673) ;  /* 0x0000000000087947 */ /* 0x000fec0003800000 */
.L_x_10674:
[----:B------:R-:W-:Y:S01]  /*3040*/  LOP3.LUT R43, R7, 0x80000, RZ, 0xfc, !PT ;  /* 0x00080000072b7812 */ /* 0x000fe200078efcff */
[----:B------:R-:W-:-:S07]  /*3050*/  IMAD.MOV.U32 R42, RZ, RZ, R6 ;  /* 0x000000ffff2a7224 */ /* 0x000fce00078e0006 */
.L_x_10673:
[----:B------:R-:W-:Y:S05]  /*3060*/  BSYNC.RECONVERGENT B0 ;  /* 0x0000000000007941 */ /* 0x000fea0003800200 */
.L_x_10671:
[----:B------:R-:W-:Y:S02]  /*3070*/  IMAD.MOV.U32 R31, RZ, RZ, 0x0 ;  /* 0x00000000ff1f7424 */ /* 0x000fe400078e00ff */
[----:B------:R-:W-:Y:S02]  /*3080*/  IMAD.MOV.U32 R4, RZ, RZ, R42 ;  /* 0x000000ffff047224 */ /* 0x000fe400078e002a */
[----:B------:R-:W-:Y:S01]  /*3090*/  IMAD.MOV.U32 R5, RZ, RZ, R43 ;  /* 0x000000ffff057224 */ /* 0x000fe200078e002b */
[----:B------:R-:W-:Y:S06]  /*30a0*/  RET.REL.NODEC R30 `(_ZN2at6native27unrolled_elementwise_kernelIZZZNS0_22reciprocal_kernel_cudaERNS_18TensorIteratorBaseEENKUlvE_clEvENKUlvE1_clEvEUlN3c107complexIdEEE_St5arrayIPcLm2EELi4E23TrivialOffsetCalculatorILi1EjESE_NS0_6memory15LoadWithoutCastENSF_16StoreWithoutCastEEEviT_T0_T2_T3_T4_T5_) ;  /* 0xffffffcc1ed47950 */ /* 0x000fec0003c3ffff */
.L_x_10676:
        /* <DEDUP_REMOVED lines=13> */
.L_x_19805:


//--------------------- .text._ZN2at6native29vectorized_elementwise_kernelILi2EZZZNS0_22reciprocal_kernel_cudaERNS_18TensorIteratorBaseEENKUlvE_clEvENKUlvE1_clEvEUlN3c107complexIdEEE_St5arrayIPcLm2EEEEviT0_T1_ --------------------------
	.section	.text._ZN2at6native29vectorized_elementwise_kernelILi2EZZZNS0_22reciprocal_kernel_cudaERNS_18TensorIteratorBaseEENKUlvE_clEvENKUlvE1_clEvEUlN3c107complexIdEEE_St5arrayIPcLm2EEEEviT0_T1_,"ax",@progbits
	.align	128
        .global         _ZN2at6native29vectorized_elementwise_kernelILi2EZZZNS0_22reciprocal_kernel_cudaERNS_18TensorIteratorBaseEENKUlvE_clEvENKUlvE1_clEvEUlN3c107complexIdEEE_St5arrayIPcLm2EEEEviT0_T1_
        .type           _ZN2at6native29vectorized_elementwise_kernelILi2EZZZNS0_22reciprocal_kernel_cudaERNS_18TensorIteratorBaseEENKUlvE_clEvENKUlvE1_clEvEUlN3c107complexIdEEE_St5arrayIPcLm2EEEEviT0_T1_,@function
        .size           _ZN2at6native29vectorized_elementwise_kernelILi2EZZZNS0_22reciprocal_kernel_cudaERNS_18TensorIteratorBaseEENKUlvE_clEvENKUlvE1_clEvEUlN3c107complexIdEEE_St5arrayIPcLm2EEEEviT0_T1_,(.L_x_19807 - _ZN2at6native29vectorized_elementwise_kernelILi2EZZZNS0_22reciprocal_kernel_cudaERNS_18TensorIteratorBaseEENKUlvE_clEvENKUlvE1_clEvEUlN3c107complexIdEEE_St5arrayIPcLm2EEEEviT0_T1_)
        .other          _ZN2at6native29vectorized_elementwise_kernelILi2EZZZNS0_22reciprocal_kernel_cudaERNS_18TensorIteratorBaseEENKUlvE_clEvENKUlvE1_clEvEUlN3c107complexIdEEE_St5arrayIPcLm2EEEEviT0_T1_,@"STO_CUDA_ENTRY STV_DEFAULT"
_ZN2at6native29vectorized_elementwise_kernelILi2EZZZNS0_22reciprocal_kernel_cudaERNS_18TensorIteratorBaseEENKUlvE_clEvENKUlvE1_clEvEUlN3c107complexIdEEE_St5arrayIPcLm2EEEEviT0_T1_:
.text._ZN2at6native29vectorized_elementwise_kernelILi2EZZZNS0_22reciprocal_kernel_cudaERNS_18TensorIteratorBaseEENKUlvE_clEvENKUlvE1_clEvEUlN3c107complexIdEEE_St5arrayIPcLm2EEEEviT0_T1_:
[----:B------:R-:W-:Y:S01]  /*0000*/  LDC R1, c[0x0][0x37c] ;  /* 0x0000df00ff017b82 */ /* 0x000fe20000000800 */
[----:B------:R-:W0:Y:S01]  /*0010*/  S2R R0, SR_CTAID.X ;  /* 0x0000000000007919 */ /* 0x000e220000002500 */
[----:B------:R-:W1:Y:S01]  /*0020*/  LDCU UR6, c[0x0][0x380] ;  /* 0x00007000ff0677ac */ /* 0x000e620008000800 */
[----:B------:R-:W-:Y:S02]  /*0030*/  HFMA2 R34, -RZ, RZ, 0, 0 ;  /* 0x00000000ff227431 */ /* 0x000fe400000001ff */
[----:B------:R-:W-:Y:S01]  /*0040*/  IMAD.MOV.U32 R32, RZ, RZ, 0x0 ;  /* 0x00000000ff207424 */ /* 0x000fe200078e00ff */
[----:B------:R-:W2:Y:S01]  /*0050*/  LDCU.64 UR4, c[0x0][0x358] ;  /* 0x00006b00ff0477ac */ /* 0x000ea20008000a00 */
[----:B------:R-:W-:Y:S02]  /*0060*/  IMAD.MOV.U32 R33, RZ, RZ, 0x7ff80000 ;  /* 0x7ff80000ff217424 */ /* 0x000fe400078e00ff */
[----:B------:R-:W-:Y:S02]  /*0070*/  IMAD.MOV.U32 R35, RZ, RZ, 0x7ff80000 ;  /* 0x7ff80000ff237424 */ /* 0x000fe400078e00ff */
[----:B0-----:R-:W-:-:S05]  /*0080*/  IMAD.SHL.U32 R0, R0, 0x400, RZ ;  /* 0x0000040000007824 */ /* 0x001fca00078e00ff */
[----:B-1----:R-:W-:-:S04]  /*0090*/  IADD3 R44, PT, PT, -R0, UR6, RZ ;  /* 0x00000006002c7c10 */ /* 0x002fc8000fffe1ff */
[----:B------:R-:W-:-:S13]  /*00a0*/  ISETP.GT.U32.AND P0, PT, R44, 0x3ff, PT ;  /* 0x000003ff2c00780c */ /* 0x000fda0003f04070 */
[----:B--2---:R-:W-:Y:S05]  /*00b0*/  @P0 BRA `(.L_x_10677) ;  /* 0x0000005400100947 */ /* 0x004fea0003800000 */
[----:B------:R-:W0:Y:S01]  /*00c0*/  S2R R7, SR_TID.X ;  /* 0x0000000000077919 */ /* 0x000e220000002100 */
[----:B------:R-:W-:Y:S02]  /*00d0*/  CS2R R14, SRZ ;  /* 0x00000000000e7805 */ /* 0x000fe4000001ff00 */
[----:B------:R-:W-:Y:S02]  /*00e0*/  CS2R R12, SRZ ;  /* 0x00000000000c7805 */ /* 0x000fe4000001ff00 */
[----:B0-----:R-:W-:Y:S01]  /*00f0*/  ISETP.GE.U32.AND P6, PT, R7, R44, PT ;  /* 0x0000002c0700720c */ /* 0x001fe20003fc6070 */
[----:B------:R-:W-:-:S12]  /*0100*/  IMAD.MOV.U32 R45, RZ, RZ, R7 ;  /* 0x000000ffff2d7224 */ /* 0x000fd800078e0007 */
[----:B------:R-:W-:Y:S01]  /*0110*/  @!P6 VIADD R7, R45, 0x80 ;  /* 0x000000802d07e836 */ /* 0x000fe20000000000 */
[----:B------:R-:W0:Y:S01]  /*0120*/  @!P6 LDC.64 R2, c[0x0][0x390] ;  /* 0x0000e400ff02eb82 */ /* 0x000e220000000a00 */
[----:B------:R-:W-:-:S03]  /*0130*/  @!P6 IMAD.IADD R5, R0, 0x1, R45 ;  /* 0x000000010005e824 */ /* 0x000fc600078e022d */
[----:B------:R-:W-:-:S13]  /*0140*/  ISETP.GE.U32.AND P5, PT, R7, R44, PT ;  /* 0x0000002c0700720c */ /* 0x000fda0003fa6070 */
[C---:B------:R-:W-:Y:S01]  /*0150*/  @!P5 IADD3 R9, PT, PT, R0.reuse, R7, RZ ;  /* 0x000000070009d210 */ /* 0x040fe20007ffe0ff */
[----:B------:R-:W-:Y:S01]  /*0160*/  @!P5 VIADD R7, R7, 0x80 ;  /* 0x000000800707d836 */ /* 0x000fe20000000000 */
[----:B------:R-:W-:Y:S02]  /*0170*/  CS2R R38, SRZ ;  /* 0x0000000000267805 */ /* 0x000fe4000001ff00 */
[----:B------:R-:W-:Y:S02]  /*0180*/  CS2R R36, SRZ ;  /* 0x0000000000247805 */ /* 0x000fe4000001ff00 */
[----:B------:R-:W-:Y:S02]  /*0190*/  CS2R R34, SRZ ;  /* 0x0000000000227805 */ /* 0x000fe4000001ff00 */
[----:B------:R-:W-:Y:S02]  /*01a0*/  CS2R R32, SRZ ;  /* 0x0000000000207805 */ /* 0x000fe4000001ff00 */
[----:B------:R-:W-:Y:S01]  /*01b0*/  ISETP.GE.U32.AND P4, PT, R7, R44, PT ;  /* 0x0000002c0700720c */ /* 0x000fe20003f86070 */
[----:B0-----:R-:W-:Y:S01]  /*01c0*/  @!P6 IMAD.WIDE.U32 R2, R5, 0x10, R2 ;  /* 0x000000100502e825 */ /* 0x001fe200078e0002 */
[----:B------:R-:W0:Y:S04]  /*01d0*/  @!P5 LDC.64 R18, c[0x0][0x390] ;  /* 0x0000e400ff12db82 */ /* 0x000e280000000a00 */
[----:B------:R1:W5:Y:S07]  /*01e0*/  @!P6 LDG.E.128 R12, desc[UR4][R2.64] ;  /* 0x00000004020ce981 */ /* 0x00036e000c1e1d00 */
[----:B------:R-:W-:Y:S01]  /*01f0*/  @!P4 IMAD.IADD R11, R0, 0x1, R7 ;  /* 0x00000001000bc824 */ /* 0x000fe200078e0207 */
[----:B------:R-:W2:Y:S01]  /*0200*/  @!P4 LDC.64 R48, c[0x0][0x390] ;  /* 0x0000e400ff30cb82 */ /* 0x000ea20000000a00 */
[----:B------:R-:W-:-:S05]  /*0210*/  @!P4 VIADD R7, R7, 0x80 ;  /* 0x000000800707c836 */ /* 0x000fca0000000000 */
[----:B------:R-:W-:-:S13]  /*0220*/  ISETP.GE.U32.AND P3, PT, R7, R44, PT ;  /* 0x0000002c0700720c */ /* 0x000fda0003f66070 */
[----:B------:R-:W-:Y:S01]  /*0230*/  @!P3 IADD3 R21, PT, PT, R0, R7, RZ ;  /* 0x000000070015b210 */ /* 0x000fe20007ffe0ff */
[----:B------:R-:W-:Y:S01]  /*0240*/  @!P3 VIADD R7, R7, 0x80 ;  /* 0x000000800707b836 */ /* 0x000fe20000000000 */
[----:B------:R-:W1:Y:S04]  /*0250*/  @!P3 LDC.64 R4, c[0x0][0x390] ;  /* 0x0000e400ff04bb82 */ /* 0x000e680000000a00 */
[----:B------:R-:W-:-:S13]  /*0260*/  ISETP.GE.U32.AND P2, PT, R7, R44, PT ;  /* 0x0000002c0700720c */ /* 0x000fda0003f46070 */
        /* <DEDUP_REMOVED lines=9> */
[----:B------:R-:W-:Y:S01]  /*0300*/  @!P0 IADD3 R7, PT, PT, R7, 0x80, RZ ;  /* 0x0000008007078810 */ /* 0x000fe20007ffe0ff */
[----:B------:R-:W0:Y:S03]  /*0310*/  @!P0 LDC.64 R46, c[0x0][0x390] ;  /* 0x0000e400ff2e8b82 */ /* 0x000e260000000a00 */
[----:B------:R-:W-:-:S13]  /*0320*/  ISETP.GE.U32.AND P6, PT, R7, R44, PT ;  /* 0x0000002c0700720c */ /* 0x000fda0003fc6070 */
[----:B------:R-:W2:Y:S01]  /*0330*/  @!P6 LDC.64 R16, c[0x0][0x390] ;  /* 0x0000e400ff10eb82 */ /* 0x000ea20000000a00 */
[----:B------:R-:W-:Y:S01]  /*0340*/  @!P6 IMAD.IADD R51, R0, 0x1, R7 ;  /* 0x000000010033e824 */ /* 0x000fe200078e0207 */
[----:B------:R-:W-:Y:S01]  /*0350*/  CS2R R6, SRZ ;  /* 0x0000000000067805 */ /* 0x000fe2000001ff00 */
[----:B-1----:R-:W-:Y:S01]  /*0360*/  @!P3 IMAD.WIDE.U32 R2, R21, 0x10, R4 ;  /* 0x000000101502b825 */ /* 0x002fe200078e0004 */
[----:B------:R-:W-:Y:S02]  /*0370*/  CS2R R4, SRZ ;  /* 0x0000000000047805 */ /* 0x000fe4000001ff00 */
[----:B------:R-:W-:Y:S01]  /*0380*/  CS2R R20, SRZ ;  /* 0x0000000000147805 */ /* 0x000fe2000001ff00 */
[----:B---3--:R-:W-:Y:S01]  /*0390*/  @!P2 IMAD.WIDE.U32 R40, R23, 0x10, R40 ;  /* 0x000000101728a825 */ /* 0x008fe200078e0028 */
[----:B------:R-:W-:Y:S01]  /*03a0*/  CS2R R22, SRZ ;  /* 0x0000000000167805 */ /* 0x000fe2000001ff00 */
[----:B------:R-:W5:Y:S02]  /*03b0*/  @!P3 LDG.E.128 R36, desc[UR4][R2.64] ;  /* 0x000000040224b981 */ /* 0x000f64000c1e1d00 */
[----:B----4-:R-:W-:Y:S01]  /*03c0*/  @!P1 IMAD.WIDE.U32 R42, R25, 0x10, R42 ;  /* 0x00000010192a9825 */ /* 0x010fe200078e002a */
[----:B------:R-:W-:Y:S01]  /*03d0*/  CS2R R24, SRZ ;  /* 0x0000000000187805 */ /* 0x000fe2000001ff00 */
[----:B------:R-:W5:Y:S02]  /*03e0*/  @!P2 LDG.E.128 R32, desc[UR4][R40.64] ;  /* 0x000000042820a981 */ /* 0x000f64000c1e1d00 */
[----:B0-----:R-:W-:Y:S01]  /*03f0*/  @!P0 IMAD.WIDE.U32 R46, R27, 0x10, R46 ;  /* 0x000000101b2e8825 */ /* 0x001fe200078e002e */
[----:B------:R-:W-:-:S03]  /*0400*/  CS2R R26, SRZ ;  /* 0x00000000001a7805 */ /* 0x000fc6000001ff00 */
[----:B--2---:R-:W-:-:S03]  /*0410*/  @!P4 IMAD.WIDE.U32 R48, R11, 0x10, R48 ;  /* 0x000000100b30c825 */ /* 0x004fc600078e0030 */
[----:B------:R-:W5:Y:S01]  /*0420*/  @!P0 LDG.E.128 R24, desc[UR4][R46.64] ;  /* 0x000000042e188981 */ /* 0x000f62000c1e1d00 */
[----:B------:R-:W-:-:S03]  /*0430*/  @!P6 IMAD.WIDE.U32 R50, R51, 0x10, R16 ;  /* 0x000000103332e825 */ /* 0x000fc600078e0010 */
[----:B------:R-:W5:Y:S04]  /*0440*/  @!P4 LDG.E.128 R4, desc[UR4][R48.64] ;  /* 0x000000043004c981 */ /* 0x000f68000c1e1d00 */
[----:B------:R-:W5:Y:S01]  /*0450*/  @!P6 LDG.E.128 R20, desc[UR4][R50.64] ;  /* 0x000000043214e981 */ /* 0x000f62000c1e1d00 */
[----:B------:R-:W-:Y:S02]  /*0460*/  CS2R R30, SRZ ;  /* 0x00000000001e7805 */ /* 0x000fe4000001ff00 */
[----:B------:R-:W-:-:S06]  /*0470*/  CS2R R28, SRZ ;  /* 0x00000000001c7805 */ /* 0x000fcc000001ff00 */
[----:B------:R-:W5:Y:S01]  /*0480*/  @!P1 LDG.E.128 R28, desc[UR4][R42.64] ;  /* 0x000000042a1c9981 */ /* 0x000f62000c1e1d00 */
[----:B------:R-:W-:Y:S01]  /*0490*/  ISETP.GE.U32.AND P1, PT, R45, R44, PT ;  /* 0x0000002c2d00720c */ /* 0x000fe20003f26070 */
[----:B------:R-:W-:Y:S01]  /*04a0*/  @!P5 IMAD.WIDE.U32 R18, R9, 0x10, R18 ;  /* 0x000000100912d825 */ /* 0x000fe200078e0012 */
[----:B------:R-:W-:Y:S02]  /*04b0*/  CS2R R10, SRZ ;  /* 0x00000000000a7805 */ /* 0x000fe4000001ff00 */
[----:B------:R-:W-:Y:S01]  /*04c0*/  CS2R R8, SRZ ;  /* 0x0000000000087805 */ /* 0x000fe2000001ff00 */
[----:B------:R-:W-:Y:S01]  /*04d0*/  BSSY.RECONVERGENT B1, `(.L_x_10678) ;  /* 0x0000097000017945 */ /* 0x000fe20003800200 */
[----:B------:R-:W-:-:S04]  /*04e0*/  CS2R R16, SRZ ;  /* 0x0000000000107805 */ /* 0x000fc8000001ff00 */
[----:B------:R0:W5:Y:S02]  /*04f0*/  @!P5 LDG.E.128 R8, desc[UR4][R18.64] ;  /* 0x000000041208d981 */ /* 0x000164000c1e1d00 */
[----:B0-----:R-:W-:Y:S01]  /*0500*/  CS2R R18, SRZ ;  /* 0x0000000000127805 */ /* 0x001fe2000001ff00 */
[----:B------:R-:W-:Y:S06]  /*0510*/  @P1 BRA `(.L_x_10679) ;  /* 0x0000000800481947 */ /* 0x000fec0003800000 */
[----:B-----5:R-:W-:Y:S01]  /*0520*/  DSETP.NAN.AND P0, PT, R14, R14, PT ;  /* 0x0000000e0e00722a */ /* 0x020fe20003f08000 */
        /* <DEDUP_REMOVED lines=38> */
[----:B------:R-:W-:Y:S05]  /*0790*/  CALL.REL.NOINC `($__internal_15_$__cuda_sm20_dblrcp_rn_slowpath_v3) ;  /* 0x0000009400887944 */ /* 0x000fea0003c00000 */
[----:B------:R-:W-:Y:S02]  /*07a0*/  IMAD.MOV.U32 R16, RZ, RZ, R40 ;  /* 0x000000ffff107224 */ /* 0x000fe400078e0028 */
[----:B------:R-:W-:-:S07]  /*07b0*/  IMAD.MOV.U32 R17, RZ, RZ, R3 ;  /* 0x000000ffff117224 */ /* 0x000fce00078e0003 */
.L_x_10683:
[----:B------:R-:W-:Y:S05]  /*07c0*/  BSYNC.RECONVERGENT B2 ;  /* 0x0000000000027941 */ /* 0x000fea0003800200 */
.L_x_10682:
[----:B------:R-:W-:Y:S01]  /*07d0*/  DADD R40, -RZ, |R14| ;  /* 0x00000000ff287229 */ /* 0x000fe2000000050e */
[----:B------:R-:W-:-:S09]  /*07e0*/  CS2R R2, SRZ ;  /* 0x0000000000027805 */ /* 0x000fd2000001ff00 */
[----:B------:R-:W-:Y:S02]  /*07f0*/  MOV R42, R40 ;  /* 0x00000028002a7202 */ /* 0x000fe40000000f00 */
[----:B------:R-:W-:-:S07]  /*0800*/  MOV R40, 0x820 ;  /* 0x0000082000287802 */ /* 0x000fce0000000f00 */
[----:B------:R-:W-:Y:S05]  /*0810*/  CALL.REL.NOINC `($__internal_16_$__cuda_sm20_div_rn_f64_full) ;  /* 0x00000098001c7944 */ /* 0x000fea0003c00000 */
[----:B------:R-:W-:Y:S02]  /*0820*/  IMAD.MOV.U32 R18, RZ, RZ, R2 ;  /* 0x000000ffff127224 */ /* 0x000fe400078e0002 */
[----:B------:R-:W-:Y:S01]  /*0830*/  IMAD.MOV.U32 R19, RZ, RZ, R3 ;  /* 0x000000ffff137224 */ /* 0x000fe200078e0003 */
[----:B------:R-:W-:Y:S06]  /*0840*/  BRA `(.L_x_10679) ;  /* 0x00000004007c7947 */ /* 0x000fec0003800000 */
.L_x_10681:
        /* <DEDUP_REMOVED lines=20> */
[----:B------:R-:W-:Y:S05]  /*0990*/  CALL.REL.NOINC `($__internal_16_$__cuda_sm20_div_rn_f64_full) ;  /* 0x0000009400bc7944 */ /* 0x000fea0003c00000 */
[----:B------:R-:W-:Y:S01]  /*09a0*/  MOV R16, R2 ;  /* 0x0000000200107202 */ /* 0x000fe20000000f00 */
[----:B------:R-:W-:-:S07]  /*09b0*/  IMAD.MOV.U32 R17, RZ, RZ, R3 ;  /* 0x000000ffff117224 */ /* 0x000fce00078e0003 */
.L_x_10685:
[----:B------:R-:W-:Y:S05]  /*09c0*/  BSYNC.RECONVERGENT B2 ;  /* 0x0000000000027941 */ /* 0x000fea0003800200 */
.L_x_10684:
        /* <DEDUP_REMOVED lines=17> */
[----:B------:R-:W-:-:S07]  /*0ae0*/  IMAD.MOV.U32 R41, RZ, RZ, R3 ;  /* 0x000000ffff297224 */ /* 0x000fce00078e0003 */
.L_x_10687:
[----:B------:R-:W-:Y:S05]  /*0af0*/  BSYNC.RECONVERGENT B2 ;  /* 0x0000000000027941 */ /* 0x000fea0003800200 */
.L_x_10686:
[----:B------:R-:W-:Y:S02]  /*0b00*/  DFMA R2, RZ, R16, 1 ;  /* 0x3ff00000ff02742b */ /* 0x000fe40000000010 */
[----:B------:R-:W-:-:S06]  /*0b10*/  DADD R18, RZ, -R16 ;  /* 0x00000000ff127229 */ /* 0x000fcc0000000810 */
[-C--:B------:R-:W-:Y:S02]  /*0b20*/  DMUL R16, R2, R40.reuse ;  /* 0x0000002802107228 */ /* 0x080fe40000000000 */
[----:B------:R-:W-:Y:S01]  /*0b30*/  DMUL R18, R18, R40 ;  /* 0x0000002812127228 */ /* 0x000fe20000000000 */
[----:B------:R-:W-:Y:S10]  /*0b40*/  BRA `(.L_x_10679) ;  /* 0x0000000000bc7947 */ /* 0x000ff40003800000 */
.L_x_10680:
        /* <DEDUP_REMOVED lines=23> */
.L_x_10689:
[----:B------:R-:W-:Y:S05]  /*0cc0*/  BSYNC.RECONVERGENT B2 ;  /* 0x0000000000027941 */ /* 0x000fea0003800200 */
.L_x_10688:
        /* <DEDUP_REMOVED lines=18> */
.L_x_10691:
[----:B------:R-:W-:Y:S05]  /*0df0*/  BSYNC.RECONVERGENT B2 ;  /* 0x0000000000027941 */ /* 0x000fea0003800200 */
.L_x_10690:
[----:B------:R-:W-:Y:S02]  /*0e00*/  DADD R2, RZ, R16 ;  /* 0x00000000ff027229 */ /* 0x000fe40000000010 */
[----:B------:R-:W-:-:S06]  /*0e10*/  DFMA R18, RZ, R16, -1 ;  /* 0xbff00000ff12742b */ /* 0x000fcc0000000010 */
[-C--:B------:R-:W-:Y:S02]  /*0e20*/  DMUL R16, R2, R40.reuse ;  /* 0x0000002802107228 */ /* 0x080fe40000000000 */
[----:B------:R-:W-:-:S11]  /*0e30*/  DMUL R18, R18, R40 ;  /* 0x0000002812127228 */ /* 0x000fd60000000000 */
.L_x_10679:
[----:B------:R-:W-:Y:S05]  /*0e40*/  BSYNC.RECONVERGENT B1 ;  /* 0x0000000000017941 */ /* 0x000fea0003800200 */
.L_x_10678:
[----:B------:R-:W-:Y:S01]  /*0e50*/  VIADD R3, R45, 0x80 ;  /* 0x000000802d037836 */ /* 0x000fe20000000000 */
[----:B------:R-:W-:Y:S01]  /*0e60*/  BSSY.RECONVERGENT B1, `(.L_x_10692) ;  /* 0x0000097000017945 */ /* 0x000fe20003800200 */
[----:B-----5:R-:W-:Y:S02]  /*0e70*/  CS2R R14, SRZ ;  /* 0x00000000000e7805 */ /* 0x020fe4000001ff00 */
[----:B------:R-:W-:Y:S02]  /*0e80*/  CS2R R12, SRZ ;  /* 0x00000000000c7805 */ /* 0x000fe4000001ff00 */
[----:B------:R-:W-:-:S13]  /*0e90*/  ISETP.GE.U32.AND P0, PT, R3, R44, PT ;  /* 0x0000002c0300720c */ /* 0x000fda0003f06070 */
[----:B------:R-:W-:Y:S05]  /*0ea0*/  @P0 BRA `(.L_x_10693) ;  /* 0x0000000800480947 */ /* 0x000fea0003800000 */
[----:B------:R-:W-:Y:S01]  /*0eb0*/  DSETP.NAN.AND P0, PT, R10, R10, PT ;  /* 0x0000000a0a00722a */ /* 0x000fe20003f08000 */
[----:B------:R-:W-:Y:S01]  /*0ec0*/  MOV R14, 0x0 ;  /* 0x00000000000e7802 */ /* 0x000fe20000000f00 */
[----:B------:R-:W-:Y:S02]  /*0ed0*/  IMAD.MOV.U32 R15, RZ, RZ, 0x7ff80000 ;  /* 0x7ff80000ff0f7424 */ /* 0x000fe400078e00ff */
[----:B------:R-:W-:Y:S02]  /*0ee0*/  IMAD.MOV.U32 R12, RZ, RZ, 0x0 ;  /* 0x00000000ff0c7424 */ /* 0x000fe400078e00ff */
[----:B------:R-:W-:Y:S01]  /*0ef0*/  DSETP.NAN.OR P0, PT, R8, R8, P0 ;  /* 0x000000080800722a */ /* 0x000fe20000708400 */
[----:B------:R-:W-:-:S13]  /*0f00*/  IMAD.MOV.U32 R13, RZ, RZ, 0x7ff80000 ;  /* 0x7ff80000ff0d7424 */ /* 0x000fda00078e00ff */
[----:B------:R-:W-:Y:S05]  /*0f10*/  @P0 BRA `(.L_x_10693) ;  /* 0x00000008002c0947 */ /* 0x000fea0003800000 */
[----:B------:R-:W-:Y:S01]  /*0f20*/  DSETP.NEU.AND P0, PT, |R10|, +INF , PT ;  /* 0x7ff000000a00742a */ /* 0x000fe20003f0d200 */
[----:B------:R-:W-:Y:S01]  /*0f30*/  MOV R14, 0x0 ;  /* 0x00000000000e7802 */ /* 0x000fe20000000f00 */
        /* <DEDUP_REMOVED lines=35> */
[----:B------:R-:W-:Y:S05]  /*1170*/  CALL.REL.NOINC `($__internal_16_$__cuda_sm20_div_rn_f64_full) ;  /* 0x0000008c00c47944 */ /* 0x000fea0003c00000 */
[----:B------:R-:W-:Y:S02]  /*1180*/  IMAD.MOV.U32 R12, RZ, RZ, R2 ;  /* 0x000000ffff0c7224 */ /* 0x000fe400078e0002 */
[----:B------:R-:W-:-:S07]  /*1190*/  IMAD.MOV.U32 R13, RZ, RZ, R3 ;  /* 0x000000ffff0d7224 */ /* 0x000fce00078e0003 */
.L_x_10697:
[----:B------:R-:W-:Y:S05]  /*11a0*/  BSYNC.RECONVERGENT B2 ;  /* 0x0000000000027941 */ /* 0x000fea0003800200 */
.L_x_10696:
        /* <DEDUP_REMOVED lines=18> */
.L_x_10699:
[----:B------:R-:W-:Y:S05]  /*12d0*/  BSYNC.RECONVERGENT B2 ;  /* 0x0000000000027941 */ /* 0x000fea0003800200 */
.L_x_10698:
[----:B------:R-:W-:Y:S02]  /*12e0*/  DFMA R2, RZ, R12, 1 ;  /* 0x3ff00000ff02742b */ /* 0x000fe4000000000c */
[----:B------:R-:W-:-:S06]  /*12f0*/  DADD R14, RZ, -R12 ;  /* 0x00000000ff0e7229 */ /* 0x000fcc000000080c */
[-C--:B------:R-:W-:Y:S02]  /*1300*/  DMUL R12, R2, R40.reuse ;  /* 0x00000028020c7228 */ /* 0x080fe40000000000 */
[----:B------:R-:W-:Y:S01]  /*1310*/  DMUL R14, R14, R40 ;  /* 0x000000280e0e7228 */ /* 0x000fe20000000000 */
[----:B------:R-:W-:Y:S10]  /*1320*/  BRA `(.L_x_10693) ;  /* 0x0000000400287947 */ /* 0x000ff40003800000 */
.L_x_10695:
        /* <DEDUP_REMOVED lines=15> */
[----:B------:R-:W-:Y:S05]  /*1420*/  CALL.REL.NOINC `($__internal_15_$__cuda_sm20_dblrcp_rn_slowpath_v3) ;  /* 0x0000008800647944 */ /* 0x000fea0003c00000 */
[----:B------:R-:W-:Y:S01]  /*1430*/  MOV R12, R40 ;  /* 0x00000028000c7202 */ /* 0x000fe20000000f00 */
[----:B------:R-:W-:-:S07]  /*1440*/  IMAD.MOV.U32 R13, RZ, RZ, R3 ;  /* 0x000000ffff0d7224 */ /* 0x000fce00078e0003 */
.L_x_10701:
[----:B------:R-:W-:Y:S05]  /*1450*/  BSYNC.RECONVERGENT B2 ;  /* 0x0000000000027941 */ /* 0x000fea0003800200 */
.L_x_10700:
[----:B------:R-:W-:Y:S01]  /*1460*/  DADD R40, -RZ, |R10| ;  /* 0x00000000ff287229 */ /* 0x000fe2000000050a */
[----:B------:R-:W-:-:S09]  /*1470*/  CS2R R2, SRZ ;  /* 0x0000000000027805 */ /* 0x000fd2000001ff00 */
[----:B------:R-:W-:Y:S01]  /*1480*/  IMAD.MOV.U32 R42, RZ, RZ, R40 ;  /* 0x000000ffff2a7224 */ /* 0x000fe200078e0028 */
[----:B------:R-:W-:-:S07]  /*1490*/  MOV R40, 0x14b0 ;  /* 0x000014b000287802 */ /* 0x000fce0000000f00 */
[----:B------:R-:W-:Y:S05]  /*14a0*/  CALL.REL.NOINC `($__internal_16_$__cuda_sm20_div_rn_f64_full) ;  /* 0x0000008800f87944 */ /* 0x000fea0003c00000 */
[----:B------:R-:W-:Y:S01]  /*14b0*/  IMAD.MOV.U32 R14, RZ, RZ, R2 ;  /* 0x000000ffff0e7224 */ /* 0x000fe200078e0002 */
[----:B------:R-:W-:Y:S01]  /*14c0*/  MOV R15, R3 ;  /* 0x00000003000f7202 */ /* 0x000fe20000000f00 */
[----:B------:R-:W-:Y:S06]  /*14d0*/  BRA `(.L_x_10693) ;  /* 0x0000000000bc7947 */ /* 0x000fec0003800000 */
.L_x_10694:
        /* <DEDUP_REMOVED lines=23> */
.L_x_10703:
[----:B------:R-:W-:Y:S05]  /*1650*/  BSYNC.RECONVERGENT B2 ;  /* 0x0000000000027941 */ /* 0x000fea0003800200 */
.L_x_10702:
        /* <DEDUP_REMOVED lines=17> */
[----:B------:R-:W-:-:S07]  /*1770*/  MOV R41, R3 ;  /* 0x0000000300297202 */ /* 0x000fce0000000f00 */
.L_x_10705:
[----:B------:R-:W-:Y:S05]  /*1780*/  BSYNC.RECONVERGENT B2 ;  /* 0x0000000000027941 */ /* 0x000fea0003800200 */
.L_x_10704:
[----:B------:R-:W-:Y:S02]  /*1790*/  DADD R2, RZ, R12 ;  /* 0x00000000ff027229 */ /* 0x000fe4000000000c */
[----:B------:R-:W-:-:S06]  /*17a0*/  DFMA R14, RZ, R12, -1 ;  /* 0xbff00000ff0e742b */ /* 0x000fcc000000000c */
[-C--:B------:R-:W-:Y:S02]  /*17b0*/  DMUL R12, R2, R40.reuse ;  /* 0x00000028020c7228 */ /* 0x080fe40000000000 */
[----:B------:R-:W-:-:S11]  /*17c0*/  DMUL R14, R14, R40 ;  /* 0x000000280e0e7228 */ /* 0x000fd60000000000 */
.L_x_10693:
[----:B------:R-:W-:Y:S05]  /*17d0*/  BSYNC.RECONVERGENT B1 ;  /* 0x0000000000017941 */ /* 0x000fea0003800200 */
.L_x_10692:
[----:B------:R-:W-:Y:S01]  /*17e0*/  VIADD R3, R45, 0x100 ;  /* 0x000001002d037836 */ /* 0x000fe20000000000 */
[----:B------:R-:W-:Y:S01]  /*17f0*/  BSSY.RECONVERGENT B1, `(.L_x_10706) ;  /* 0x0000097000017945 */ /* 0x000fe20003800200 */
[----:B------:R-:W-:Y:S02]  /*1800*/  CS2R R10, SRZ ;  /* 0x00000000000a7805 */ /* 0x000fe4000001ff00 */
[----:B------:R-:W-:Y:S02]  /*1810*/  CS2R R8, SRZ ;  /* 0x0000000000087805 */ /* 0x000fe4000001ff00 */
[----:B------:R-:W-:-:S13]  /*1820*/  ISETP.GE.U32.AND P0, PT, R3, R44, PT ;  /* 0x0000002c0300720c */ /* 0x000fda0003f06070 */
        /* <DEDUP_REMOVED lines=46> */
[----:B------:R-:W-:Y:S01]  /*1b10*/  IMAD.MOV.U32 R8, RZ, RZ, R2 ;  /* 0x000000ffff087224 */ /* 0x000fe200078e0002 */
[----:B------:R-:W-:-:S07]  /*1b20*/  MOV R9, R3 ;  /* 0x0000000300097202 */ /* 0x000fce0000000f00 */
.L_x_10711:
[----:B------:R-:W-:Y:S05]  /*1b30*/  BSYNC.RECONVERGENT B2 ;  /* 0x0000000000027941 */ /* 0x000fea0003800200 */
.L_x_10710:
        /* <DEDUP_REMOVED lines=16> */
[----:B------:R-:W-:Y:S05]  /*1c40*/  CALL.REL.NOINC `($__internal_15_$__cuda_sm20_dblrcp_rn_slowpath_v3) ;  /* 0x00000080005c7944 */ /* 0x000fea0003c00000 */
[----:B------:R-:W-:-:S07]  /*1c50*/  IMAD.MOV.U32 R41, RZ, RZ, R3 ;  /* 0x000000ffff297224 */ /* 0x000fce00078e0003 */
.L_x_10713:
[----:B------:R-:W-:Y:S05]  /*1c60*/  BSYNC.RECONVERGENT B2 ;  /* 0x0000000000027941 */ /* 0x000fea0003800200 */
.L_x_10712:
[----:B------:R-:W-:Y:S02]  /*1c70*/  DFMA R2, RZ, R8, 1 ;  /* 0x3ff00000ff02742b */ /* 0x000fe40000000008 */
[----:B------:R-:W-:-:S06]  /*1c80*/  DADD R10, RZ, -R8 ;  /* 0x00000000ff0a7229 */ /* 0x000fcc0000000808 */
[-C--:B------:R-:W-:Y:S02]  /*1c90*/  DMUL R8, R2, R40.reuse ;  /* 0x0000002802087228 */ /* 0x080fe40000000000 */
[----:B------:R-:W-:Y:S01]  /*1ca0*/  DMUL R10, R10, R40 ;  /* 0x000000280a0a7228 */ /* 0x000fe20000000000 */
[----:B------:R-:W-:Y:S10]  /*1cb0*/  BRA `(.L_x_10707) ;  /* 0x0000000400287947 */ /* 0x000ff40003800000 */
.L_x_10709:
        /* <DEDUP_REMOVED lines=18> */
.L_x_10715:
[----:B------:R-:W-:Y:S05]  /*1de0*/  BSYNC.RECONVERGENT B2 ;  /* 0x0000000000027941 */ /* 0x000fea0003800200 */
.L_x_10714:
        /* <DEDUP_REMOVED lines=8> */
.L_x_10708:
        /* <DEDUP_REMOVED lines=23> */
.L_x_10717:
[----:B------:R-:W-:Y:S05]  /*1fe0*/  BSYNC.RECONVERGENT B2 ;  /* 0x0000000000027941 */ /* 0x000fea0003800200 */
.L_x_10716:
        /* <DEDUP_REMOVED lines=18> */
.L_x_10719:
[----:B------:R-:W-:Y:S05]  /*2110*/  BSYNC.RECONVERGENT B2 ;  /* 0x0000000000027941 */ /* 0x000fea0003800200 */
.L_x_10718:
[----:B------:R-:W-:Y:S02]  /*2120*/  DADD R2, RZ, R8 ;  /* 0x00000000ff027229 */ /* 0x000fe40000000008 */
[----:B------:R-:W-:-:S06]  /*2130*/  DFMA R10, RZ, R8, -1 ;  /* 0xbff00000ff0a742b */ /* 0x000fcc0000000008 */
[-C--:B------:R-:W-:Y:S02]  /*2140*/  DMUL R8, R2, R40.reuse ;  /* 0x0000002802087228 */ /* 0x080fe40000000000 */
[----:B------:R-:W-:-:S11]  /*2150*/  DMUL R10, R10, R40 ;  /* 0x000000280a0a7228 */ /* 0x000fd60000000000 */
.L_x_10707:
[----:B------:R-:W-:Y:S05]  /*2160*/  BSYNC.RECONVERGENT B1 ;  /* 0x0000000000017941 */ /* 0x000fea0003800200 */
.L_x_10706:
[----:B------:R-:W-:Y:S01]  /*2170*/  VIADD R3, R45, 0x180 ;  /* 0x000001802d037836 */ /* 0x000fe20000000000 */
[----:B------:R-:W-:Y:S01]  /*2180*/  BSSY.RECONVERGENT B1, `(.L_x_10720) ;  /* 0x0000097000017945 */ /* 0x000fe20003800200 */
[----:B------:R-:W-:Y:S02]  /*2190*/  CS2R R6, SRZ ;  /* 0x0000000000067805 */ /* 0x000fe4000001ff00 */
        /* <DEDUP_REMOVED lines=50> */
.L_x_10725:
[----:B------:R-:W-:Y:S05]  /*24c0*/  BSYNC.RECONVERGENT B2 ;  /* 0x0000000000027941 */ /* 0x000fea0003800200 */
.L_x_10724:
        /* <DEDUP_REMOVED lines=18> */
.L_x_10727:
[----:B------:R-:W-:Y:S05]  /*25f0*/  BSYNC.RECONVERGENT B2 ;  /* 0x0000000000027941 */ /* 0x000fea0003800200 */
.L_x_10726:
[----:B------:R-:W-:Y:S02]  /*2600*/  DFMA R2, RZ, R4, 1 ;  /* 0x3ff00000ff02742b */ /* 0x000fe40000000004 */
[----:B------:R-:W-:-:S06]  /*2610*/  DADD R6, RZ, -R4 ;  /* 0x00000000ff067229 */ /* 0x000fcc0000000804 */
[-C--:B------:R-:W-:Y:S02]  /*2620*/  DMUL R4, R2, R40.reuse ;  /* 0x0000002802047228 */ /* 0x080fe40000000000 */
[----:B------:R-:W-:Y:S01]  /*2630*/  DMUL R6, R6, R40 ;  /* 0x0000002806067228 */ /* 0x000fe20000000000 */
[----:B------:R-:W-:Y:S10]  /*2640*/  BRA `(.L_x_10721) ;  /* 0x0000000400287947 */ /* 0x000ff40003800000 */
.L_x_10723:
        /* <DEDUP_REMOVED lines=18> */
.L_x_10729:
[----:B------:R-:W-:Y:S05]  /*2770*/  BSYNC.RECONVERGENT B2 ;  /* 0x0000000000027941 */ /* 0x000fea0003800200 */
.L_x_10728:
        /* <DEDUP_REMOVED lines=8> */
.L_x_10722:
        /* <DEDUP_REMOVED lines=23> */
.L_x_10731:
[----:B------:R-:W-:Y:S05]  /*2970*/  BSYNC.RECONVERGENT B2 ;  /* 0x0000000000027941 */ /* 0x000fea0003800200 */
.L_x_10730:
        /* <DEDUP_REMOVED lines=18> */
.L_x_10733:
[----:B------:R-:W-:Y:S05]  /*2aa0*/  BSYNC.RECONVERGENT B2 ;  /* 0x0000000000027941 */ /* 0x000fea0003800200 */
.L_x_10732:
[----:B------:R-:W-:Y:S02]  /*2ab0*/  DADD R2, RZ, R4 ;  /* 0x00000000ff027229 */ /* 0x000fe40000000004 */
[----:B------:R-:W-:-:S06]  /*2ac0*/  DFMA R6, RZ, R4, -1 ;  /* 0xbff00000ff06742b */ /* 0x000fcc0000000004 */
[-C--:B------:R-:W-:Y:S02]  /*2ad0*/  DMUL R4, R2, R40.reuse ;  /* 0x0000002802047228 */ /* 0x080fe40000000000 */
[----:B------:R-:W-:-:S11]  /*2ae0*/  DMUL R6, R6, R40 ;  /* 0x0000002806067228 */ /* 0x000fd60000000000 */
.L_x_10721:
[----:B------:R-:W-:Y:S05]  /*2af0*/  BSYNC.RECONVERGENT B1 ;  /* 0x0000000000017941 */ /* 0x000fea0003800200 */
.L_x_10720:
        /* <DEDUP_REMOVED lines=53> */
.L_x_10739:
[----:B------:R-:W-:Y:S05]  /*2e50*/  BSYNC.RECONVERGENT B2 ;  /* 0x0000000000027941 */ /* 0x000fea0003800200 */
.L_x_10738:
        /* <DEDUP_REMOVED lines=18> */
.L_x_10741:
[----:B------:R-:W-:Y:S05]  /*2f80*/  BSYNC.RECONVERGENT B2 ;  /* 0x0000000000027941 */ /* 0x000fea0003800200 */
.L_x_10740:
[----:B------:R-:W-:Y:S02]  /*2f90*/  DFMA R2, RZ, R36, 1 ;  /* 0x3ff00000ff02742b */ /* 0x000fe40000000024 */
[----:B------:R-:W-:-:S06]  /*2fa0*/  DADD R38, RZ, -R36 ;  /* 0x00000000ff267229 */ /* 0x000fcc0000000824 */
[-C--:B------:R-:W-:Y:S02]  /*2fb0*/  DMUL R36, R2, R40.reuse ;  /* 0x0000002802247228 */ /* 0x080fe40000000000 */
[----:B------:R-:W-:Y:S01]  /*2fc0*/  DMUL R38, R38, R40 ;  /* 0x0000002826267228 */ /* 0x000fe20000000000 */
[----:B------:R-:W-:Y:S10]  /*2fd0*/  BRA `(.L_x_10735) ;  /* 0x0000000400287947 */ /* 0x000ff40003800000 */
.L_x_10737:
        /* <DEDUP_REMOVED lines=18> */
.L_x_10743:
[----:B------:R-:W-:Y:S05]  /*3100*/  BSYNC.RECONVERGENT B2 ;  /* 0x0000000000027941 */ /* 0x000fea0003800200 */
.L_x_10742:
        /* <DEDUP_REMOVED lines=8> */
.L_x_10736:
        /* <DEDUP_REMOVED lines=23> */
.L_x_10745:
[----:B------:R-:W-:Y:S05]  /*3300*/  BSYNC.RECONVERGENT B2 ;  /* 0x0000000000027941 */ /* 0x000fea0003800200 */
.L_x_10744:
        /* <DEDUP_REMOVED lines=18> */
.L_x_10747:
[----:B------:R-:W-:Y:S05]  /*3430*/  BSYNC.RECONVERGENT B2 ;  /* 0x0000000000027941 */ /* 0x000fea0003800200 */
.L_x_10746:
[----:B------:R-:W-:Y:S02]  /*3440*/  DADD R2, RZ, R36 ;  /* 0x00000000ff027229 */ /* 0x000fe40000000024 */
[----:B------:R-:W-:-:S06]  /*3450*/  DFMA R38, RZ, R36, -1 ;  /* 0xbff00000ff26742b */ /* 0x000fcc0000000024 */
[-C--:B------:R-:W-:Y:S02]  /*3460*/  DMUL R36, R2, R40.reuse ;  /* 0x0000002802247228 */ /* 0x080fe40000000000 */
[----:B------:R-:W-:-:S11]  /*3470*/  DMUL R38, R38, R40 ;  /* 0x0000002826267228 */ /* 0x000fd60000000000 */
.L_x_10735:
[----:B------:R-:W-:Y:S05]  /*3480*/  BSYNC.RECONVERGENT B1 ;  /* 0x0000000000017941 */ /* 0x000fea0003800200 */
.L_x_10734:
        /* <DEDUP_REMOVED lines=53> */
.L_x_10753:
[----:B------:R-:W-:Y:S05]  /*37e0*/  BSYNC.RECONVERGENT B2 ;  /* 0x0000000000027941 */ /* 0x000fea0003800200 */
.L_x_10752:
        /* <DEDUP_REMOVED lines=18> */
.L_x_10755:
[----:B------:R-:W-:Y:S05]  /*3910*/  BSYNC.RECONVERGENT B2 ;  /* 0x0000000000027941 */ /* 0x000fea0003800200 */
.L_x_10754:
[----:B------:R-:W-:Y:S02]  /*3920*/  DFMA R2, RZ, R32, 1 ;  /* 0x3ff00000ff02742b */ /* 0x000fe40000000020 */
[----:B------:R-:W-:-:S06]  /*3930*/  DADD R34, RZ, -R32 ;  /* 0x00000000ff227229 */ /* 0x000fcc0000000820 */
[-C--:B------:R-:W-:Y:S02]  /*3940*/  DMUL R32, R2, R40.reuse ;  /* 0x0000002802207228 */ /* 0x080fe40000000000 */
[----:B------:R-:W-:Y:S01]  /*3950*/  DMUL R34, R34, R40 ;  /* 0x0000002822227228 */ /* 0x000fe20000000000 */
[----:B------:R-:W-:Y:S10]  /*3960*/  BRA `(.L_x_10749) ;  /* 0x0000000400287947 */ /* 0x000ff40003800000 */
.L_x_10751:
        /* <DEDUP_REMOVED lines=18> */
.L_x_10757:
[----:B------:R-:W-:Y:S05]  /*3a90*/  BSYNC.RECONVERGENT B2 ;  /* 0x0000000000027941 */ /* 0x000fea0003800200 */
.L_x_10756:
        /* <DEDUP_REMOVED lines=8> */
.L_x_10750:
        /* <DEDUP_REMOVED lines=23> */
.L_x_10759:
[----:B------:R-:W-:Y:S05]  /*3c90*/  BSYNC.RECONVERGENT B2 ;  /* 0x0000000000027941 */ /* 0x000fea0003800200 */
.L_x_10758:
        /* <DEDUP_REMOVED lines=18> */
.L_x_10761:
[----:B------:R-:W-:Y:S05]  /*3dc0*/  BSYNC.RECONVERGENT B2 ;  /* 0x0000000000027941 */ /* 0x000fea0003800200 */
.L_x_10760:
[----:B------:R-:W-:Y:S02]  /*3dd0*/  DADD R2, RZ, R32 ;  /* 0x00000000ff027229 */ /* 0x000fe40000000020 */
[----:B------:R-:W-:-:S06]  /*3de0*/  DFMA R34, RZ, R32, -1 ;  /* 0xbff00000ff22742b */ /* 0x000fcc0000000020 */
[-C--:B------:R-:W-:Y:S02]  /*3df0*/  DMUL R32, R2, R40.reuse ;  /* 0x0000002802207228 */ /* 0x080fe40000000000 */
[----:B------:R-:W-:-:S11]  /*3e00*/  DMUL R34, R34, R40 ;  /* 0x0000002822227228 */ /* 0x000fd60000000000 */
.L_x_10749:
[----:B------:R-:W-:Y:S05]  /*3e10*/  BSYNC.RECONVERGENT B1 ;  /* 0x0000000000017941 */ /* 0x000fea0003800200 */
.L_x_10748:
        /* <DEDUP_REMOVED lines=53> */
.L_x_10767:
[----:B------:R-:W-:Y:S05]  /*4170*/  BSYNC.RECONVERGENT B2 ;  /* 0x0000000000027941 */ /* 0x000fea0003800200 */
.L_x_10766:
        /* <DEDUP_REMOVED lines=18> */
.L_x_10769:
[----:B------:R-:W-:Y:S05]  /*42a0*/  BSYNC.RECONVERGENT B2 ;  /* 0x0000000000027941 */ /* 0x000fea0003800200 */
.L_x_10768:
[----:B------:R-:W-:Y:S02]  /*42b0*/  DFMA R2, RZ, R28, 1 ;  /* 0x3ff00000ff02742b */ /* 0x000fe4000000001c */
[----:B------:R-:W-:-:S06]  /*42c0*/  DADD R30, RZ, -R28 ;  /* 0x00000000ff1e7229 */ /* 0x000fcc000000081c */
[-C--:B------:R-:W-:Y:S02]  /*42d0*/  DMUL R28, R2, R40.reuse ;  /* 0x00000028021c7228 */ /* 0x080fe40000000000 */
[----:B------:R-:W-:Y:S01]  /*42e0*/  DMUL R30, R30, R40 ;  /* 0x000000281e1e7228 */ /* 0x000fe20000000000 */
[----:B------:R-:W-:Y:S10]  /*42f0*/  BRA `(.L_x_10763) ;  /* 0x0000000400287947 */ /* 0x000ff40003800000 */
.L_x_10765:
        /* <DEDUP_REMOVED lines=18> */
.L_x_10771:
[----:B------:R-:W-:Y:S05]  /*4420*/  BSYNC.RECONVERGENT B2 ;  /* 0x0000000000027941 */ /* 0x000fea0003800200 */
.L_x_10770:
        /* <DEDUP_REMOVED lines=8> */
.L_x_10764:
        /* <DEDUP_REMOVED lines=23> */
.L_x_10773:
[----:B------:R-:W-:Y:S05]  /*4620*/  BSYNC.RECONVERGENT B2 ;  /* 0x0000000000027941 */ /* 0x000fea0003800200 */
.L_x_10772:
        /* <DEDUP_REMOVED lines=18> */
.L_x_10775:
[----:B------:R-:W-:Y:S05]  /*4750*/  BSYNC.RECONVERGENT B2 ;  /* 0x0000000000027941 */ /* 0x000fea0003800200 */
.L_x_10774:
[----:B------:R-:W-:Y:S02]  /*4760*/  DADD R2, RZ, R28 ;  /* 0x00000000ff027229 */ /* 0x000fe4000000001c */
[----:B------:R-:W-:-:S06]  /*4770*/  DFMA R30, RZ, R28, -1 ;  /* 0xbff00000ff1e742b */ /* 0x000fcc000000001c */
[-C--:B------:R-:W-:Y:S02]  /*4780*/  DMUL R28, R2, R40.reuse ;  /* 0x00000028021c7228 */ /* 0x080fe40000000000 */
[----:B------:R-:W-:-:S11]  /*4790*/  DMUL R30, R30, R40 ;  /* 0x000000281e1e7228 */ /* 0x000fd60000000000 */
.L_x_10763:
[----:B------:R-:W-:Y:S05]  /*47a0*/  BSYNC.RECONVERGENT B1 ;  /* 0x0000000000017941 */ /* 0x000fea0003800200 */
.L_x_10762:
        /* <DEDUP_REMOVED lines=53> */
.L_x_10781:
[----:B------:R-:W-:Y:S05]  /*4b00*/  BSYNC.RECONVERGENT B2 ;  /* 0x0000000000027941 */ /* 0x000fea0003800200 */
.L_x_10780:
        /* <DEDUP_REMOVED lines=18> */
.L_x_10783:
[----:B------:R-:W-:Y:S05]  /*4c30*/  BSYNC.RECONVERGENT B2 ;  /* 0x0000000000027941 */ /* 0x000fea0003800200 */
.L_x_10782:
[----:B------:R-:W-:Y:S02]  /*4c40*/  DFMA R2, RZ, R24, 1 ;  /* 0x3ff00000ff02742b */ /* 0x000fe40000000018 */
[----:B------:R-:W-:-:S06]  /*4c50*/  DADD R26, RZ, -R24 ;  /* 0x00000000ff1a7229 */ /* 0x000fcc0000000818 */
[-C--:B------:R-:W-:Y:S02]  /*4c60*/  DMUL R24, R2, R40.reuse ;  /* 0x0000002802187228 */ /* 0x080fe40000000000 */
[----:B------:R-:W-:Y:S01]  /*4c70*/  DMUL R26, R26, R40 ;  /* 0x000000281a1a7228 */ /* 0x000fe20000000000 */
[----:B------:R-:W-:Y:S10]  /*4c80*/  BRA `(.L_x_10777) ;  /* 0x0000000400287947 */ /* 0x000ff40003800000 */
.L_x_10779:
        /* <DEDUP_REMOVED lines=18> */
.L_x_10785:
[----:B------:R-:W-:Y:S05]  /*4db0*/  BSYNC.RECONVERGENT B2 ;  /* 0x0000000000027941 */ /* 0x000fea0003800200 */
.L_x_10784:
        /* <DEDUP_REMOVED lines=8> */
.L_x_10778:
        /* <DEDUP_REMOVED lines=23> */
.L_x_10787:
[----:B------:R-:W-:Y:S05]  /*4fb0*/  BSYNC.RECONVERGENT B2 ;  /* 0x0000000000027941 */ /* 0x000fea0003800200 */
.L_x_10786:
        /* <DEDUP_REMOVED lines=18> */
.L_x_10789:
[----:B------:R-:W-:Y:S05]  /*50e0*/  BSYNC.RECONVERGENT B2 ;  /* 0x0000000000027941 */ /* 0x000fea0003800200 */
.L_x_10788:
[----:B------:R-:W-:Y:S02]  /*50f0*/  DADD R2, RZ, R24 ;  /* 0x00000000ff027229 */ /* 0x000fe40000000018 */
[----:B------:R-:W-:-:S06]  /*5100*/  DFMA R26, RZ, R24, -1 ;  /* 0xbff00000ff1a742b */ /* 0x000fcc0000000018 */
[-C--:B------:R-:W-:Y:S02]  /*5110*/  DMUL R24, R2, R40.reuse ;  /* 0x0000002802187228 */ /* 0x080fe40000000000 */
[----:B------:R-:W-:-:S11]  /*5120*/  DMUL R26, R26, R40 ;  /* 0x000000281a1a7228 */ /* 0x000fd60000000000 */
.L_x_10777:
[----:B------:R-:W-:Y:S05]  /*5130*/  BSYNC.RECONVERGENT B1 ;  /* 0x0000000000017941 */ /* 0x000fea0003800200 */
.L_x_10776:
[----:B------:R-:W0:Y:S01]  /*5140*/  @!P1 LDC.64 R2, c[0x0][0x388] ;  /* 0x0000e200ff029b82 */ /* 0x000e220000000a00 */
[----:B------:R-:W-:Y:S01]  /*5150*/  @!P1 IMAD.IADD R21, R0, 0x1, R45 ;  /* 0x0000000100159824 */ /* 0x000fe200078e022d */
[----:B------:R-:W-:Y:S01]  /*5160*/  BSSY.RECONVERGENT B0, `(.L_x_10790) ;  /* 0x0000031000007945 */ /* 0x000fe20003800200 */
[----:B------:R-:W-:-:S03]  /*5170*/  @!P1 VIADD R20, R45, 0x80 ;  /* 0x000000802d149836 */ /* 0x000fc60000000000 */
[----:B------:R-:W-:Y:S01]  /*5180*/  BSSY.RELIABLE B1, `(.L_x_10791) ;  /* 0x0000028000017945 */ /* 0x000fe20003800100 */
[----:B------:R-:W-:-:S05]  /*5190*/  @!P1 IMAD.MOV.U32 R45, RZ, RZ, R20 ;  /* 0x000000ffff2d9224 */ /* 0x000fca00078e0014 */
[----:B------:R-:W-:Y:S01]  /*51a0*/  ISETP.GE.U32.AND P0, PT, R45, R44, PT ;  /* 0x0000002c2d00720c */ /* 0x000fe20003f06070 */
[----:B0-----:R-:W-:-:S05]  /*51b0*/  @!P1 IMAD.WIDE.U32 R2, R21, 0x10, R2 ;  /* 0x0000001015029825 */ /* 0x001fca00078e0002 */
[----:B------:R0:W-:Y:S07]  /*51c0*/  @!P1 STG.E.128 desc[UR4][R2.64], R16 ;  /* 0x0000001002009986 */ /* 0x0001ee000c101d04 */
[----:B------:R-:W-:Y:S05]  /*51d0*/  @P0 BRA `(.L_x_10792) ;  /* 0x0000000000300947 */ /* 0x000fea0003800000 */
[----:B0-----:R-:W0:Y:S01]  /*51e0*/  LDC.64 R2, c[0x0][0x388] ;  /* 0x0000e200ff027b82 */ /* 0x001e220000000a00 */
[----:B------:R-:W-:Y:S01]  /*51f0*/  IADD3 R17, PT, PT, R0, R45, RZ ;  /* 0x0000002d00117210 */ /* 0x000fe20007ffe0ff */
[----:B------:R-:W-:-:S05]  /*5200*/  VIADD R45, R45, 0x80 ;  /* 0x000000802d2d7836 */ /* 0x000fca0000000000 */
[----:B------:R-:W-:Y:S01]  /*5210*/  ISETP.GE.U32.AND P0, PT, R45, R44, PT ;  /* 0x0000002c2d00720c */ /* 0x000fe20003f06070 */
[----:B0-----:R-:W-:-:S05]  /*5220*/  IMAD.WIDE.U32 R2, R17, 0x10, R2 ;  /* 0x0000001011027825 */ /* 0x001fca00078e0002 */
[----:B------:R0:W-:Y:S07]  /*5230*/  STG.E.128 desc[UR4][R2.64], R12 ;  /* 0x0000000c02007986 */ /* 0x0001ee000c101d04 */
[----:B------:R-:W-:Y:S05]  /*5240*/  @P0 BRA `(.L_x_10793) ;  /* 0x0000000000300947 */ /* 0x000fea0003800000 */
[----:B0-----:R-:W0:Y:S01]  /*5250*/  LDC.64 R2, c[0x0][0x388] ;  /* 0x0000e200ff027b82 */ /* 0x001e220000000a00 */
[----:B------:R-:W-:Y:S02]  /*5260*/  IMAD.IADD R13, R0, 0x1, R45 ;  /* 0x00000001000d7824 */ /* 0x000fe400078e022d */
[----:B------:R-:W-:Y:S02]  /*5270*/  VIADD R45, R45, 0x80 ;  /* 0x000000802d2d7836 */ /* 0x000fe40000000000 */
[----:B0-----:R-:W-:-:S05]  /*5280*/  IMAD.WIDE.U32 R2, R13, 0x10, R2 ;  /* 0x000000100d027825 */ /* 0x001fca00078e0002 */
[----:B------:R1:W-:Y:S02]  /*5290*/  STG.E.128 desc[UR4][R2.64], R8 ;  /* 0x0000000802007986 */ /* 0x0003e4000c101d04 */
.L_x_10792:
[----:B------:R-:W-:-:S13]  /*52a0*/  ISETP.GE.U32.AND P0, PT, R45, R44, PT ;  /* 0x0000002c2d00720c */ /* 0x000fda0003f06070 */
[----:B------:R-:W-:Y:S05]  /*52b0*/  @P0 BRA `(.L_x_10794) ;  /* 0x0000000000300947 */ /* 0x000fea0003800000 */
[----:B01----:R-:W0:Y:S01]  /*52c0*/  LDC.64 R2, c[0x0][0x388] ;  /* 0x0000e200ff027b82 */ /* 0x003e220000000a00 */
[----:B------:R-:W-:Y:S01]  /*52d0*/  IADD3 R9, PT, PT, R0, R45, RZ ;  /* 0x0000002d00097210 */ /* 0x000fe20007ffe0ff */
[----:B------:R-:W-:-:S04]  /*52e0*/  VIADD R45, R45, 0x80 ;  /* 0x000000802d2d7836 */ /* 0x000fc80000000000 */
[----:B0-----:R-:W-:-:S05]  /*52f0*/  IMAD.WIDE.U32 R2, R9, 0x10, R2 ;  /* 0x0000001009027825 */ /* 0x001fca00078e0002 */
[----:B------:R1:W-:Y:S02]  /*5300*/  STG.E.128 desc[UR4][R2.64], R4 ;  /* 0x0000000402007986 */ /* 0x0003e4000c101d04 */
.L_x_10793:
[----:B------:R-:W-:-:S13]  /*5310*/  ISETP.GE.U32.AND P0, PT, R45, R44, PT ;  /* 0x0000002c2d00720c */ /* 0x000fda0003f06070 */
[----:B------:R-:W-:Y:S05]  /*5320*/  @P0 BRA `(.L_x_10795) ;  /* 0x0000000000340947 */ /* 0x000fea0003800000 */
[----:B01----:R-:W0:Y:S01]  /*5330*/  LDC.64 R2, c[0x0][0x388] ;  /* 0x0000e200ff027b82 */ /* 0x003e220000000a00 */
[----:B------:R-:W-:Y:S02]  /*5340*/  IMAD.IADD R5, R0, 0x1, R45 ;  /* 0x0000000100057824 */ /* 0x000fe400078e022d */
[----:B------:R-:W-:Y:S02]  /*5350*/  VIADD R45, R45, 0x80 ;  /* 0x000000802d2d7836 */ /* 0x000fe40000000000 */
[----:B0-----:R-:W-:-:S05]  /*5360*/  IMAD.WIDE.U32 R2, R5, 0x10, R2 ;  /* 0x0000001005027825 */ /* 0x001fca00078e0002 */
[----:B------:R2:W-:Y:S02]  /*5370*/  STG.E.128 desc[UR4][R2.64], R36 ;  /* 0x0000002402007986 */ /* 0x0005e4000c101d04 */
.L_x_10794:
[----:B------:R-:W-:-:S13]  /*5380*/  ISETP.GE.U32.AND P0, PT, R45, R44, PT ;  /* 0x0000002c2d00720c */ /* 0x000fda0003f06070 */
[----:B------:R-:W-:Y:S05]  /*5390*/  @P0 BREAK.RELIABLE B1 ;  /* 0x0000000000010942 */ /* 0x000fea0003800100 */
[----:B------:R-:W-:Y:S05]  /*53a0*/  @P0 BRA `(.L_x_10796) ;  /* 0x0000000000300947 */ /* 0x000fea0003800000 */
[----:B012---:R-:W0:Y:S01]  /*53b0*/  LDC.64 R2, c[0x0][0x388] ;  /* 0x0000e200ff027b82 */ /* 0x007e220000000a00 */
[----:B------:R-:W-:Y:S01]  /*53c0*/  IADD3 R5, PT, PT, R0, R45, RZ ;  /* 0x0000002d00057210 */ /* 0x000fe20007ffe0ff */
[----:B------:R-:W-:-:S04]  /*53d0*/  VIADD R45, R45, 0x80 ;  /* 0x000000802d2d7836 */ /* 0x000fc80000000000 */
[----:B0-----:R-:W-:-:S05]  /*53e0*/  IMAD.WIDE.U32 R2, R5, 0x10, R2 ;  /* 0x0000001005027825 */ /* 0x001fca00078e0002 */
[----:B------:R2:W-:Y:S02]  /*53f0*/  STG.E.128 desc[UR4][R2.64], R32 ;  /* 0x0000002002007986 */ /* 0x0005e4000c101d04 */
.L_x_10795:
[----:B------:R-:W-:Y:S05]  /*5400*/  BSYNC.RELIABLE B1 ;  /* 0x0000000000017941 */ /* 0x000fea0003800100 */
.L_x_10791:
[----:B------:R-:W-:-:S13]  /*5410*/  ISETP.GE.U32.AND P0, PT, R45, R44, PT ;  /* 0x0000002c2d00720c */ /* 0x000fda0003f06070 */
[----:B012---:R-:W0:Y:S01]  /*5420*/  @!P0 LDC.64 R2, c[0x0][0x388] ;  /* 0x0000e200ff028b82 */ /* 0x007e220000000a00 */
[----:B------:R-:W-:Y:S02]  /*5430*/  @!P0 IMAD.IADD R5, R0, 0x1, R45 ;  /* 0x0000000100058824 */ /* 0x000fe400078e022d */
[----:B------:R-:W-:Y:S02]  /*5440*/  @!P0 VIADD R45, R45, 0x80 ;  /* 0x000000802d2d8836 */ /* 0x000fe40000000000 */
[----:B0-----:R-:W-:-:S05]  /*5450*/  @!P0 IMAD.WIDE.U32 R2, R5, 0x10, R2 ;  /* 0x0000001005028825 */ /* 0x001fca00078e0002 */
[----:B------:R3:W-:Y:S02]  /*5460*/  @!P0 STG.E.128 desc[UR4][R2.64], R28 ;  /* 0x0000001c02008986 */ /* 0x0007e4000c101d04 */
.L_x_10796:
[----:B------:R-:W-:Y:S05]  /*5470*/  BSYNC.RECONVERGENT B0 ;  /* 0x0000000000007941 */ /* 0x000fea0003800200 */
.L_x_10790:
[----:B------:R-:W-:Y:S05]  /*5480*/  WARPSYNC.ALL ;  /* 0x0000000000007948 */ /* 0x000fea0003800000 */
[----:B------:R-:W-:-:S13]  /*5490*/  ISETP.GE.U32.AND P0, PT, R45, R44, PT ;  /* 0x0000002c2d00720c */ /* 0x000fda0003f06070 */
[----:B------:R-:W-:Y:S05]  /*54a0*/  @P0 EXIT ;  /* 0x000000000000094d */ /* 0x000fea0003800000 */
[----:B0123--:R-:W0:Y:S01]  /*54b0*/  LDC.64 R2, c[0x0][0x388] ;  /* 0x0000e200ff027b82 */ /* 0x00fe220000000a00 */
[----:B------:R-:W-:-:S05]  /*54c0*/  IADD3 R45, PT, PT, R0, R45, RZ ;  /* 0x0000002d002d7210 */ /* 0x000fca0007ffe0ff */
[----:B0-----:R-:W-:-:S05]  /*54d0*/  IMAD.WIDE.U32 R2, R45, 0x10, R2 ;  /* 0x000000102d027825 */ /* 0x001fca00078e0002 */
[----:B------:R-:W-:Y:S01]  /*54e0*/  STG.E.128 desc[UR4][R2.64], R24 ;  /* 0x0000001802007986 */ /* 0x000fe2000c101d04 */
[----:B------:R-:W-:Y:S05]  /*54f0*/  EXIT ;  /* 0x000000000000794d */ /* 0x000fea0003800000 */
.L_x_10677:
[----:B------:R-:W0:Y:S01]  /*5500*/  S2R R44, SR_TID.X ;  /* 0x00000000002c7919 */ /* 0x000e220000002100 */
[----:B------:R-:W1:Y:S02]  /*5510*/  LDC.64 R2, c[0x0][0x390] ;  /* 0x0000e400ff027b82 */ /* 0x000e640000000a00 */
[----:B-1----:R-:W-:-:S04]  /*5520*/  IMAD.WIDE.U32 R2, R0, 0x10, R2 ;  /* 0x0000001000027825 */ /* 0x002fc800078e0002 */
[----:B0-----:R-:W-:-:S05]  /*5530*/  IMAD.WIDE.U32 R2, R44, 0x20, R2 ;  /* 0x000000202c027825 */ /* 0x001fca00078e0002 */
[----:B------:R-:W2:Y:S04]  /*5540*/  LDG.E.ENL2.256 R8, R12, desc[UR4][R2.64] ;  /* 0xfe000004020c797e */ /* 0x000ea80008121908 */
[----:B------:R0:W5:Y:S04]  /*5550*/  LDG.E.ENL2.256 R36, R4, desc[UR4][R2.64+0x1000] ;  /* 0xfe0080040204797e */ /* 0x0001680008121924 */
[----:B------:R0:W5:Y:S04]  /*5560*/  LDG.E.ENL2.256 R24, R28, desc[UR4][R2.64+0x2000] ;  /* 0xfe010004021c797e */ /* 0x0001680008121918 */
[----:B------:R0:W5:Y:S01]  /*5570*/  LDG.E.ENL2.256 R16, R20, desc[UR4][R2.64+0x3000] ;  /* 0xfe0180040214797e */ /* 0x0001620008121910 */
[----:B------:R-:W-:Y:S01]  /*5580*/  BSSY.RECONVERGENT B1, `(.L_x_10797) ;  /* 0x000008b000017945 */ /* 0x000fe20003800200 */
[----:B--2---:R-:W-:-:S06]  /*5590*/  DSETP.NAN.AND P0, PT, R14, R14, PT ;  /* 0x0000000e0e00722a */ /* 0x004fcc0003f08000 */
[----:B------:R-:W-:-:S14]  /*55a0*/  DSETP.NAN.OR P0, PT, R12, R12, P0 ;  /* 0x0000000c0c00722a */ /* 0x000fdc0000708400 */
[----:B0-----:R-:W-:Y:S05]  /*55b0*/  @P0 BRA `(.L_x_10798) ;  /* 0x00000008001c0947 */ /* 0x001fea0003800000 */
[----:B------:R-:W-:Y:S02]  /*55c0*/  DSETP.NEU.AND P0, PT, |R14|, +INF , PT ;  /* 0x7ff000000e00742a */ /* 0x000fe40003f0d200 */
[----:B------:R-:W-:-:S14]  /*55d0*/  DSETP.EQ.AND P1, PT, |R12|, +INF , PT ;  /* 0x7ff000000c00742a */ /* 0x000fdc0003f22200 */
        /* <DEDUP_REMOVED lines=23> */
[----:B------:R-:W-:Y:S01]  /*5750*/  MOV R2, 0x5790 ;  /* 0x0000579000027802 */ /* 0x000fe20000000f00 */
[----:B------:R-:W-:Y:S01]  /*5760*/  IMAD.MOV.U32 R40, RZ, RZ, R3 ;  /* 0x000000ffff287224 */ /* 0x000fe200078e0003 */
[----:B------:R-:W-:-:S07]  /*5770*/  IADD3 R3, PT, PT, R12, -0x100000, RZ ;  /* 0xfff000000c037810 */ /* 0x000fce0007ffe0ff */
[----:B-----5:R-:W-:Y:S05]  /*5780*/  CALL.REL.NOINC `($__internal_15_$__cuda_sm20_dblrcp_rn_slowpath_v3) ;  /* 0x00000044008c7944 */ /* 0x020fea0003c00000 */
[----:B------:R-:W-:Y:S02]  /*5790*/  IMAD.MOV.U32 R32, RZ, RZ, R40 ;  /* 0x000000ffff207224 */ /* 0x000fe400078e0028 */
[----:B------:R-:W-:-:S07]  /*57a0*/  IMAD.MOV.U32 R33, RZ, RZ, R3 ;  /* 0x000000ffff217224 */ /* 0x000fce00078e0003 */
.L_x_10802:
[----:B------:R-:W-:Y:S05]  /*57b0*/  BSYNC.RECONVERGENT B2 ;  /* 0x0000000000027941 */ /* 0x000fea0003800200 */
.L_x_10801:
[----:B------:R-:W-:Y:S01]  /*57c0*/  DADD R40, -RZ, |R14| ;  /* 0x00000000ff287229 */ /* 0x000fe2000000050e */
[----:B------:R-:W-:-:S09]  /*57d0*/  CS2R R2, SRZ ;  /* 0x0000000000027805 */ /* 0x000fd2000001ff00 */
[----:B------:R-:W-:Y:S01]  /*57e0*/  IMAD.MOV.U32 R42, RZ, RZ, R40 ;  /* 0x000000ffff2a7224 */ /* 0x000fe200078e0028 */
[----:B------:R-:W-:-:S07]  /*57f0*/  MOV R40, 0x5810 ;  /* 0x0000581000287802 */ /* 0x000fce0000000f00 */
[----:B-----5:R-:W-:Y:S05]  /*5800*/  CALL.REL.NOINC `($__internal_16_$__cuda_sm20_div_rn_f64_full) ;  /* 0x0000004800207944 */ /* 0x020fea0003c00000 */
[----:B------:R-:W-:Y:S01]  /*5810*/  MOV R34, R2 ;  /* 0x0000000200227202 */ /* 0x000fe20000000f00 */
[----:B------:R-:W-:Y:S01]  /*5820*/  IMAD.MOV.U32 R35, RZ, RZ, R3 ;  /* 0x000000ffff237224 */ /* 0x000fe200078e0003 */
[----:B------:R-:W-:Y:S06]  /*5830*/  BRA `(.L_x_10798) ;  /* 0x00000004007c7947 */ /* 0x000fec0003800000 */
.L_x_10800:
        /* <DEDUP_REMOVED lines=20> */
[----:B-----5:R-:W-:Y:S05]  /*5980*/  CALL.REL.NOINC `($__internal_16_$__cuda_sm20_div_rn_f64_full) ;  /* 0x0000004400c07944 */ /* 0x020fea0003c00000 */
[----:B------:R-:W-:Y:S01]  /*5990*/  IMAD.MOV.U32 R32, RZ, RZ, R2 ;  /* 0x000000ffff207224 */ /* 0x000fe200078e0002 */
[----:B------:R-:W-:-:S07]  /*59a0*/  MOV R33, R3 ;  /* 0x0000000300217202 */ /* 0x000fce0000000f00 */
.L_x_10804:
[----:B------:R-:W-:Y:S05]  /*59b0*/  BSYNC.RECONVERGENT B2 ;  /* 0x0000000000027941 */ /* 0x000fea0003800200 */
.L_x_10803:
        /* <DEDUP_REMOVED lines=17> */
[----:B------:R-:W-:-:S07]  /*5ad0*/  IMAD.MOV.U32 R41, RZ, RZ, R3 ;  /* 0x000000ffff297224 */ /* 0x000fce00078e0003 */
.L_x_10806:
[----:B------:R-:W-:Y:S05]  /*5ae0*/  BSYNC.RECONVERGENT B2 ;  /* 0x0000000000027941 */ /* 0x000fea0003800200 */
.L_x_10805:
[----:B------:R-:W-:Y:S02]  /*5af0*/  DFMA R2, RZ, R32, 1 ;  /* 0x3ff00000ff02742b */ /* 0x000fe40000000020 */
[----:B------:R-:W-:-:S06]  /*5b00*/  DADD R34, RZ, -R32 ;  /* 0x00000000ff227229 */ /* 0x000fcc0000000820 */
[-C--:B------:R-:W-:Y:S02]  /*5b10*/  DMUL R32, R2, R40.reuse ;  /* 0x0000002802207228 */ /* 0x080fe40000000000 */
[----:B------:R-:W-:Y:S01]  /*5b20*/  DMUL R34, R34, R40 ;  /* 0x0000002822227228 */ /* 0x000fe20000000000 */
[----:B------:R-:W-:Y:S10]  /*5b30*/  BRA `(.L_x_10798) ;  /* 0x0000000000bc7947 */ /* 0x000ff40003800000 */
.L_x_10799:
        /* <DEDUP_REMOVED lines=23> */
.L_x_10808:
[----:B------:R-:W-:Y:S05]  /*5cb0*/  BSYNC.RECONVERGENT B2 ;  /* 0x0000000000027941 */ /* 0x000fea0003800200 */
.L_x_10807:
        /* <DEDUP_REMOVED lines=18> */
.L_x_10810:
[----:B------:R-:W-:Y:S05]  /*5de0*/  BSYNC.RECONVERGENT B2 ;  /* 0x0000000000027941 */ /* 0x000fea0003800200 */
.L_x_10809:
[----:B------:R-:W-:Y:S02]  /*5df0*/  DADD R2, RZ, R32 ;  /* 0x00000000ff027229 */ /* 0x000fe40000000020 */
[----:B------:R-:W-:-:S06]  /*5e00*/  DFMA R34, RZ, R32, -1 ;  /* 0xbff00000ff22742b */ /* 0x000fcc0000000020 */
[-C--:B------:R-:W-:Y:S02]  /*5e10*/  DMUL R32, R2, R40.reuse ;  /* 0x0000002802207228 */ /* 0x080fe40000000000 */
[----:B------:R-:W-:-:S11]  /*5e20*/  DMUL R34, R34, R40 ;  /* 0x0000002822227228 */ /* 0x000fd60000000000 */
.L_x_10798:
[----:B------:R-:W-:Y:S05]  /*5e30*/  BSYNC.RECONVERGENT B1 ;  /* 0x0000000000017941 */ /* 0x000fea0003800200 */
.L_x_10797:
[----:B------:R-:W-:Y:S01]  /*5e40*/  DSETP.NAN.AND P0, PT, R10, R10, PT ;  /* 0x0000000a0a00722a */ /* 0x000fe20003f08000 */
[----:B------:R-:W-:Y:S01]  /*5e50*/  BSSY.RECONVERGENT B1, `(.L_x_10811) ;  /* 0x000008e000017945 */ /* 0x000fe20003800200 */
[----:B------:R-:W-:Y:S01]  /*5e60*/  IMAD.MOV.U32 R12, RZ, RZ, 0x0 ;  /* 0x00000000ff0c7424 */ /* 0x000fe200078e00ff */
[----:B------:R-:W-:Y:S01]  /*5e70*/  MOV R14, 0x0 ;  /* 0x00000000000e7802 */ /* 0x000fe20000000f00 */
[----:B------:R-:W-:Y:S02]  /*5e80*/  IMAD.MOV.U32 R13, RZ, RZ, 0x7ff80000 ;  /* 0x7ff80000ff0d7424 */ /* 0x000fe400078e00ff */
[----:B------:R-:W-:Y:S01]  /*5e90*/  DSETP.NAN.OR P0, PT, R8, R8, P0 ;  /* 0x000000080800722a */ /* 0x000fe20000708400 */
[----:B------:R-:W-:-:S13]  /*5ea0*/  IMAD.MOV.U32 R15, RZ, RZ, 0x7ff80000 ;  /* 0x7ff80000ff0f7424 */ /* 0x000fda00078e00ff */
[----:B------:R-:W-:Y:S05]  /*5eb0*/  @P0 BRA `(.L_x_10812) ;  /* 0x00000008001c0947 */ /* 0x000fea0003800000 */
        /* <DEDUP_REMOVED lines=36> */
.L_x_10816:
[----:B------:R-:W-:Y:S05]  /*6100*/  BSYNC.RECONVERGENT B2 ;  /* 0x0000000000027941 */ /* 0x000fea0003800200 */
.L_x_10815:
        /* <DEDUP_REMOVED lines=18> */
.L_x_10818:
[----:B------:R-:W-:Y:S05]  /*6230*/  BSYNC.RECONVERGENT B2 ;  /* 0x0000000000027941 */ /* 0x000fea0003800200 */
.L_x_10817:
[----:B------:R-:W-:Y:S02]  /*6240*/  DFMA R2, RZ, R12, 1 ;  /* 0x3ff00000ff02742b */ /* 0x000fe4000000000c */
[----:B------:R-:W-:-:S06]  /*6250*/  DADD R14, RZ, -R12 ;  /* 0x00000000ff0e7229 */ /* 0x000fcc000000080c */
[-C--:B------:R-:W-:Y:S02]  /*6260*/  DMUL R12, R2, R40.reuse ;  /* 0x00000028020c7228 */ /* 0x080fe40000000000 */
[----:B------:R-:W-:Y:S01]  /*6270*/  DMUL R14, R14, R40 ;  /* 0x000000280e0e7228 */ /* 0x000fe20000000000 */
[----:B------:R-:W-:Y:S10]  /*6280*/  BRA `(.L_x_10812) ;  /* 0x0000000400287947 */ /* 0x000ff40003800000 */
.L_x_10814:
        /* <DEDUP_REMOVED lines=13> */
[----:B------:R-:W-:Y:S01]  /*6360*/  MOV R2, 0x6390 ;  /* 0x0000639000027802 */ /* 0x000fe20000000f00 */
[----:B------:R-:W-:-:S07]  /*6370*/  VIADD R3, R8, 0xfff00000 ;  /* 0xfff0000008037836 */ /* 0x000fce0000000000 */
[----:B-----5:R-:W-:Y:S05]  /*6380*/  CALL.REL.NOINC `($__internal_15_$__cuda_sm20_dblrcp_rn_slowpath_v3) ;  /* 0x00000038008c7944 */ /* 0x020fea0003c00000 */
[----:B------:R-:W-:Y:S02]  /*6390*/  IMAD.MOV.U32 R12, RZ, RZ, R40 ;  /* 0x000000ffff0c7224 */ /* 0x000fe400078e0028 */
[----:B------:R-:W-:-:S07]  /*63a0*/  IMAD.MOV.U32 R13, RZ, RZ, R3 ;  /* 0x000000ffff0d7224 */ /* 0x000fce00078e0003 */
.L_x_10820:
[----:B------:R-:W-:Y:S05]  /*63b0*/  BSYNC.RECONVERGENT B2 ;  /* 0x0000000000027941 */ /* 0x000fea0003800200 */
.L_x_10819:
[----:B------:R-:W-:Y:S01]  /*63c0*/  DADD R40, -RZ, |R10| ;  /* 0x00000000ff287229 */ /* 0x000fe2000000050a */
[----:B------:R-:W-:-:S09]  /*63d0*/  CS2R R2, SRZ ;  /* 0x0000000000027805 */ /* 0x000fd2000001ff00 */
[----:B------:R-:W-:Y:S02]  /*63e0*/  MOV R42, R40 ;  /* 0x00000028002a7202 */ /* 0x000fe40000000f00 */
[----:B------:R-:W-:-:S07]  /*63f0*/  MOV R40, 0x6410 ;  /* 0x0000641000287802 */ /* 0x000fce0000000f00 */
[----:B-----5:R-:W-:Y:S05]  /*6400*/  CALL.REL.NOINC `($__internal_16_$__cuda_sm20_div_rn_f64_full) ;  /* 0x0000003c00207944 */ /* 0x020fea0003c00000 */
[----:B------:R-:W-:Y:S02]  /*6410*/  IMAD.MOV.U32 R14, RZ, RZ, R2 ;  /* 0x000000ffff0e7224 */ /* 0x000fe400078e0002 */
[----:B------:R-:W-:Y:S01]  /*6420*/  IMAD.MOV.U32 R15, RZ, RZ, R3 ;  /* 0x000000ffff0f7224 */ /* 0x000fe200078e0003 */
[----:B------:R-:W-:Y:S06]  /*6430*/  BRA `(.L_x_10812) ;  /* 0x0000000000bc7947 */ /* 0x000fec0003800000 */
.L_x_10813:
        /* <DEDUP_REMOVED lines=20> */
[----:B-----5:R-:W-:Y:S05]  /*6580*/  CALL.REL.NOINC `($__internal_16_$__cuda_sm20_div_rn_f64_full) ;  /* 0x0000003800c07944 */ /* 0x020fea0003c00000 */
[----:B------:R-:W-:Y:S01]  /*6590*/  MOV R12, R2 ;  /* 0x00000002000c7202 */ /* 0x000fe20000000f00 */
[----:B------:R-:W-:-:S07]  /*65a0*/  IMAD.MOV.U32 R13, RZ, RZ, R3 ;  /* 0x000000ffff0d7224 */ /* 0x000fce00078e0003 */
.L_x_10822:
[----:B------:R-:W-:Y:S05]  /*65b0*/  BSYNC.RECONVERGENT B2 ;  /* 0x0000000000027941 */ /* 0x000fea0003800200 */
.L_x_10821:
        /* <DEDUP_REMOVED lines=17> */
[----:B------:R-:W-:-:S07]  /*66d0*/  IMAD.MOV.U32 R41, RZ, RZ, R3 ;  /* 0x000000ffff297224 */ /* 0x000fce00078e0003 */
.L_x_10824:
[----:B------:R-:W-:Y:S05]  /*66e0*/  BSYNC.RECONVERGENT B2 ;  /* 0x0000000000027941 */ /* 0x000fea0003800200 */
.L_x_10823:
[----:B------:R-:W-:Y:S02]  /*66f0*/  DADD R2, RZ, R12 ;  /* 0x00000000ff027229 */ /* 0x000fe4000000000c */
[----:B------:R-:W-:-:S06]  /*6700*/  DFMA R14, RZ, R12, -1 ;  /* 0xbff00000ff0e742b */ /* 0x000fcc000000000c */
[-C--:B------:R-:W-:Y:S02]  /*6710*/  DMUL R12, R2, R40.reuse ;  /* 0x00000028020c7228 */ /* 0x080fe40000000000 */
[----:B------:R-:W-:-:S11]  /*6720*/  DMUL R14, R14, R40 ;  /* 0x000000280e0e7228 */ /* 0x000fd60000000000 */
.L_x_10812:
[----:B------:R-:W-:Y:S05]  /*6730*/  BSYNC.RECONVERGENT B1 ;  /* 0x0000000000017941 */ /* 0x000fea0003800200 */
.L_x_10811:
[----:B-----5:R-:W-:Y:S01]  /*6740*/  DSETP.NAN.AND P0, PT, R6, R6, PT ;  /* 0x000000060600722a */ /* 0x020fe20003f08000 */
        /* <DEDUP_REMOVED lines=43> */
.L_x_10830:
[----:B------:R-:W-:Y:S05]  /*6a00*/  BSYNC.RECONVERGENT B2 ;  /* 0x0000000000027941 */ /* 0x000fea0003800200 */
.L_x_10829:
        /* <DEDUP_REMOVED lines=18> */
.L_x_10832:
[----:B------:R-:W-:Y:S05]  /*6b30*/  BSYNC.RECONVERGENT B2 ;  /* 0x0000000000027941 */ /* 0x000fea0003800200 */
.L_x_10831:
[----:B------:R-:W-:Y:S02]  /*6b40*/  DFMA R2, RZ, R8, 1 ;  /* 0x3ff00000ff02742b */ /* 0x000fe40000000008 */
[----:B------:R-:W-:-:S06]  /*6b50*/  DADD R10, RZ, -R8 ;  /* 0x00000000ff0a7229 */ /* 0x000fcc0000000808 */
[-C--:B------:R-:W-:Y:S02]  /*6b60*/  DMUL R8, R2, R40.reuse ;  /* 0x0000002802087228 */ /* 0x080fe40000000000 */
[----:B------:R-:W-:Y:S01]  /*6b70*/  DMUL R10, R10, R40 ;  /* 0x000000280a0a7228 */ /* 0x000fe20000000000 */
[----:B------:R-:W-:Y:S10]  /*6b80*/  BRA `(.L_x_10826) ;  /* 0x0000000400287947 */ /* 0x000ff40003800000 */
.L_x_10828:
        /* <DEDUP_REMOVED lines=16> */
[----:B------:R-:W-:Y:S01]  /*6c90*/  IMAD.MOV.U32 R8, RZ, RZ, R40 ;  /* 0x000000ffff087224 */ /* 0x000fe200078e0028 */
[----:B------:R-:W-:-:S07]  /*6ca0*/  MOV R9, R3 ;  /* 0x0000000300097202 */ /* 0x000fce0000000f00 */
.L_x_10834:
[----:B------:R-:W-:Y:S05]  /*6cb0*/  BSYNC.RECONVERGENT B2 ;  /* 0x0000000000027941 */ /* 0x000fea0003800200 */
.L_x_10833:
[----:B------:R-:W-:Y:S01]  /*6cc0*/  DADD R40, -RZ, |R6| ;  /* 0x00000000ff287229 */ /* 0x000fe20000000506 */
[----:B------:R-:W-:-:S09]  /*6cd0*/  CS2R R2, SRZ ;  /* 0x0000000000027805 */ /* 0x000fd2000001ff00 */
[----:B------:R-:W-:Y:S01]  /*6ce0*/  IMAD.MOV.U32 R42, RZ, RZ, R40 ;  /* 0x000000ffff2a7224 */ /* 0x000fe200078e0028 */
[----:B------:R-:W-:-:S07]  /*6cf0*/  MOV R40, 0x6d10 ;  /* 0x00006d1000287802 */ /* 0x000fce0000000f00 */
[----:B------:R-:W-:Y:S05]  /*6d00*/  CALL.REL.NOINC `($__internal_16_$__cuda_sm20_div_rn_f64_full) ;  /* 0x0000003000e07944 */ /* 0x000fea0003c00000 */
[----:B------:R-:W-:Y:S02]  /*6d10*/  IMAD.MOV.U32 R10, RZ, RZ, R2 ;  /* 0x000000ffff0a7224 */ /* 0x000fe400078e0002 */
[----:B------:R-:W-:Y:S01]  /*6d20*/  IMAD.MOV.U32 R11, RZ, RZ, R3 ;  /* 0x000000ffff0b7224 */ /* 0x000fe200078e0003 */
[----:B------:R-:W-:Y:S06]  /*6d30*/  BRA `(.L_x_10826) ;  /* 0x0000000000bc7947 */ /* 0x000fec0003800000 */
.L_x_10827:
        /* <DEDUP_REMOVED lines=23> */
.L_x_10836:
[----:B------:R-:W-:Y:S05]  /*6eb0*/  BSYNC.RECONVERGENT B2 ;  /* 0x0000000000027941 */ /* 0x000fea0003800200 */
.L_x_10835:
        /* <DEDUP_REMOVED lines=18> */
.L_x_10838:
[----:B------:R-:W-:Y:S05]  /*6fe0*/  BSYNC.RECONVERGENT B2 ;  /* 0x0000000000027941 */ /* 0x000fea0003800200 */
.L_x_10837:
[----:B------:R-:W-:Y:S02]  /*6ff0*/  DADD R2, RZ, R8 ;  /* 0x00000000ff027229 */ /* 0x000fe40000000008 */
[----:B------:R-:W-:-:S06]  /*7000*/  DFMA R10, RZ, R8, -1 ;  /* 0xbff00000ff0a742b */ /* 0x000fcc0000000008 */
[-C--:B------:R-:W-:Y:S02]  /*7010*/  DMUL R8, R2, R40.reuse ;  /* 0x0000002802087228 */ /* 0x080fe40000000000 */
[----:B------:R-:W-:-:S11]  /*7020*/  DMUL R10, R10, R40 ;  /* 0x000000280a0a7228 */ /* 0x000fd60000000000 */
.L_x_10826:
[----:B------:R-:W-:Y:S05]  /*7030*/  BSYNC.RECONVERGENT B1 ;  /* 0x0000000000017941 */ /* 0x000fea0003800200 */
.L_x_10825:
[----:B------:R-:W-:Y:S01]  /*7040*/  DSETP.NAN.AND P0, PT, R38, R38, PT ;  /* 0x000000262600722a */ /* 0x000fe20003f08000 */
[----:B------:R-:W-:Y:S01]  /*7050*/  BSSY.RECONVERGENT B1, `(.L_x_10839) ;  /* 0x000008e000017945 */ /* 0x000fe20003800200 */
[----:B------:R-:W-:Y:S01]  /*7060*/  MOV R4, 0x0 ;  /* 0x0000000000047802 */ /* 0x000fe20000000f00 */
[----:B------:R-:W-:Y:S02]  /*7070*/  IMAD.MOV.U32 R5, RZ, RZ, 0x7ff80000 ;  /* 0x7ff80000ff057424 */ /* 0x000fe400078e00ff */
[----:B------:R-:W-:Y:S01]  /*7080*/  IMAD.MOV.U32 R6, RZ, RZ, 0x0 ;  /* 0x00000000ff067424 */ /* 0x000fe200078e00ff */
        /* <DEDUP_REMOVED lines=39> */
.L_x_10844:
[----:B------:R-:W-:Y:S05]  /*7300*/  BSYNC.RECONVERGENT B2 ;  /* 0x0000000000027941 */ /* 0x000fea0003800200 */
.L_x_10843:
        /* <DEDUP_REMOVED lines=18> */
.L_x_10846:
[----:B------:R-:W-:Y:S05]  /*7430*/  BSYNC.RECONVERGENT B2 ;  /* 0x0000000000027941 */ /* 0x000fea0003800200 */
.L_x_10845:
[----:B------:R-:W-:Y:S02]  /*7440*/  DFMA R2, RZ, R4, 1 ;  /* 0x3ff00000ff02742b */ /* 0x000fe40000000004 */
[----:B------:R-:W-:-:S06]  /*7450*/  DADD R6, RZ, -R4 ;  /* 0x00000000ff067229 */ /* 0x000fcc0000000804 */
[-C--:B------:R-:W-:Y:S02]  /*7460*/  DMUL R4, R2, R40.reuse ;  /* 0x0000002802047228 */ /* 0x080fe40000000000 */
[----:B------:R-:W-:Y:S01]  /*7470*/  DMUL R6, R6, R40 ;  /* 0x0000002806067228 */ /* 0x000fe20000000000 */
[----:B------:R-:W-:Y:S10]  /*7480*/  BRA `(.L_x_10840) ;  /* 0x0000000400287947 */ /* 0x000ff40003800000 */
.L_x_10842:
[----:B------:R-:W0:Y:S01]  /*7490*/  MUFU.RCP64H R5, R3 ;  /* 0x0000000300057308 */ /* 0x000e220000001800 */
[----:B------:R-:W-:Y:S01]  /*74a0*/  IADD3 R4, PT, PT, R3, 0x300402, RZ ;  /* 0x0030040203047810 */ /* 0x000fe20007ffe0ff */
[----:B------:R-:W-:Y:S03]  /*74b0*/  BSSY.RECONVERGENT B2, `(.L_x_10847) ;  /* 0x0000010000027945 */ /* 0x000fe60003800200 */
        /* <DEDUP_REMOVED lines=15> */
.L_x_10848:
[----:B------:R-:W-:Y:S05]  /*75b0*/  BSYNC.RECONVERGENT B2 ;  /* 0x0000000000027941 */ /* 0x000fea0003800200 */
.L_x_10847:
        /* <DEDUP_REMOVED lines=8> */
.L_x_10841:
        /* <DEDUP_REMOVED lines=23> */
.L_x_10850:
[----:B------:R-:W-:Y:S05]  /*77b0*/  BSYNC.RECONVERGENT B2 ;  /* 0x0000000000027941 */ /* 0x000fea0003800200 */
.L_x_10849:
        /* <DEDUP_REMOVED lines=18> */
.L_x_10852:
[----:B------:R-:W-:Y:S05]  /*78e0*/  BSYNC.RECONVERGENT B2 ;  /* 0x0000000000027941 */ /* 0x000fea0003800200 */
.L_x_10851:
[----:B------:R-:W-:Y:S02]  /*78f0*/  DADD R2, RZ, R4 ;  /* 0x00000000ff027229 */ /* 0x000fe40000000004 */
[----:B------:R-:W-:-:S06]  /*7900*/  DFMA R6, RZ, R4, -1 ;  /* 0xbff00000ff06742b */ /* 0x000fcc0000000004 */
[-C--:B------:R-:W-:Y:S02]  /*7910*/  DMUL R4, R2, R40.reuse ;  /* 0x0000002802047228 */ /* 0x080fe40000000000 */
[----:B------:R-:W-:-:S11]  /*7920*/  DMUL R6, R6, R40 ;  /* 0x0000002806067228 */ /* 0x000fd60000000000 */
.L_x_10840:
[----:B------:R-:W-:Y:S05]  /*7930*/  BSYNC.RECONVERGENT B1 ;  /* 0x0000000000017941 */ /* 0x000fea0003800200 */
.L_x_10839:
        /* <DEDUP_REMOVED lines=44> */
.L_x_10858:
[----:B------:R-:W-:Y:S05]  /*7c00*/  BSYNC.RECONVERGENT B2 ;  /* 0x0000000000027941 */ /* 0x000fea0003800200 */
.L_x_10857:
        /* <DEDUP_REMOVED lines=18> */
.L_x_10860:
[----:B------:R-:W-:Y:S05]  /*7d30*/  BSYNC.RECONVERGENT B2 ;  /* 0x0000000000027941 */ /* 0x000fea0003800200 */
.L_x_10859:
[----:B------:R-:W-:Y:S02]  /*7d40*/  DFMA R2, RZ, R36, 1 ;  /* 0x3ff00000ff02742b */ /* 0x000fe40000000024 */
[----:B------:R-:W-:-:S06]  /*7d50*/  DADD R38, RZ, -R36 ;  /* 0x00000000ff267229 */ /* 0x000fcc0000000824 */
[-C--:B------:R-:W-:Y:S02]  /*7d60*/  DMUL R36, R2, R40.reuse ;  /* 0x0000002802247228 */ /* 0x080fe40000000000 */
[----:B------:R-:W-:Y:S01]  /*7d70*/  DMUL R38, R38, R40 ;  /* 0x0000002826267228 */ /* 0x000fe20000000000 */
[----:B------:R-:W-:Y:S10]  /*7d80*/  BRA `(.L_x_10854) ;  /* 0x0000000400287947 */ /* 0x000ff40003800000 */
.L_x_10856:
        /* <DEDUP_REMOVED lines=16> */
[----:B------:R-:W-:Y:S02]  /*7e90*/  IMAD.MOV.U32 R36, RZ, RZ, R40 ;  /* 0x000000ffff247224 */ /* 0x000fe400078e0028 */
[----:B------:R-:W-:-:S07]  /*7ea0*/  IMAD.MOV.U32 R37, RZ, RZ, R3 ;  /* 0x000000ffff257224 */ /* 0x000fce00078e0003 */
.L_x_10862:
[----:B------:R-:W-:Y:S05]  /*7eb0*/  BSYNC.RECONVERGENT B2 ;  /* 0x0000000000027941 */ /* 0x000fea0003800200 */
.L_x_10861:
[----:B------:R-:W-:Y:S01]  /*7ec0*/  DADD R40, -RZ, |R30| ;  /* 0x00000000ff287229 */ /* 0x000fe2000000051e */
[----:B------:R-:W-:-:S09]  /*7ed0*/  CS2R R2, SRZ ;  /* 0x0000000000027805 */ /* 0x000fd2000001ff00 */
[----:B------:R-:W-:Y:S01]  /*7ee0*/  IMAD.MOV.U32 R42, RZ, RZ, R40 ;  /* 0x000000ffff2a7224 */ /* 0x000fe200078e0028 */
[----:B------:R-:W-:-:S07]  /*7ef0*/  MOV R40, 0x7f10 ;  /* 0x00007f1000287802 */ /* 0x000fce0000000f00 */
[----:B------:R-:W-:Y:S05]  /*7f00*/  CALL.REL.NOINC `($__internal_16_$__cuda_sm20_div_rn_f64_full) ;  /* 0x0000002000607944 */ /* 0x000fea0003c00000 */
[----:B------:R-:W-:Y:S01]  /*7f10*/  MOV R38, R2 ;  /* 0x0000000200267202 */ /* 0x000fe20000000f00 */
[----:B------:R-:W-:Y:S01]  /*7f20*/  IMAD.MOV.U32 R39, RZ, RZ, R3 ;  /* 0x000000ffff277224 */ /* 0x000fe200078e0003 */
[----:B------:R-:W-:Y:S06]  /*7f30*/  BRA `(.L_x_10854) ;  /* 0x0000000000bc7947 */ /* 0x000fec0003800000 */
.L_x_10855:
        /* <DEDUP_REMOVED lines=23> */
.L_x_10864:
[----:B------:R-:W-:Y:S05]  /*80b0*/  BSYNC.RECONVERGENT B2 ;  /* 0x0000000000027941 */ /* 0x000fea0003800200 */
.L_x_10863:
        /* <DEDUP_REMOVED lines=18> */
.L_x_10866:
[----:B------:R-:W-:Y:S05]  /*81e0*/  BSYNC.RECONVERGENT B2 ;  /* 0x0000000000027941 */ /* 0x000fea0003800200 */
.L_x_10865:
[----:B------:R-:W-:Y:S02]  /*81f0*/  DADD R2, RZ, R36 ;  /* 0x00000000ff027229 */ /* 0x000fe40000000024 */
[----:B------:R-:W-:-:S06]  /*8200*/  DFMA R38, RZ, R36, -1 ;  /* 0xbff00000ff26742b */ /* 0x000fcc0000000024 */
[-C--:B------:R-:W-:Y:S02]  /*8210*/  DMUL R36, R2, R40.reuse ;  /* 0x0000002802247228 */ /* 0x080fe40000000000 */
[----:B------:R-:W-:-:S11]  /*8220*/  DMUL R38, R38, R40 ;  /* 0x0000002826267228 */ /* 0x000fd60000000000 */
.L_x_10854:
[----:B------:R-:W-:Y:S05]  /*8230*/  BSYNC.RECONVERGENT B1 ;  /* 0x0000000000017941 */ /* 0x000fea0003800200 */
.L_x_10853:
        /* <DEDUP_REMOVED lines=44> */
.L_x_10872:
[----:B------:R-:W-:Y:S05]  /*8500*/  BSYNC.RECONVERGENT B2 ;  /* 0x0000000000027941 */ /* 0x000fea0003800200 */
.L_x_10871:
        /* <DEDUP_REMOVED lines=18> */
.L_x_10874:
[----:B------:R-:W-:Y:S05]  /*8630*/  BSYNC.RECONVERGENT B2 ;  /* 0x0000000000027941 */ /* 0x000fea0003800200 */
.L_x_10873:
[----:B------:R-:W-:Y:S02]  /*8640*/  DFMA R2, RZ, R28, 1 ;  /* 0x3ff00000ff02742b */ /* 0x000fe4000000001c */
[----:B------:R-:W-:-:S06]  /*8650*/  DADD R30, RZ, -R28 ;  /* 0x00000000ff1e7229 */ /* 0x000fcc000000081c */
[-C--:B------:R-:W-:Y:S02]  /*8660*/  DMUL R28, R2, R40.reuse ;  /* 0x00000028021c7228 */ /* 0x080fe40000000000 */
[----:B------:R-:W-:Y:S01]  /*8670*/  DMUL R30, R30, R40 ;  /* 0x000000281e1e7228 */ /* 0x000fe20000000000 */
[----:B------:R-:W-:Y:S10]  /*8680*/  BRA `(.L_x_10868) ;  /* 0x0000000400287947 */ /* 0x000ff40003800000 */
.L_x_10870:
        /* <DEDUP_REMOVED lines=18> */
.L_x_10876:
[----:B------:R-:W-:Y:S05]  /*87b0*/  BSYNC.RECONVERGENT B2 ;  /* 0x0000000000027941 */ /* 0x000fea0003800200 */
.L_x_10875:
        /* <DEDUP_REMOVED lines=8> */
.L_x_10869:
        /* <DEDUP_REMOVED lines=23> */
.L_x_10878:
[----:B------:R-:W-:Y:S05]  /*89b0*/  BSYNC.RECONVERGENT B2 ;  /* 0x0000000000027941 */ /* 0x000fea0003800200 */
.L_x_10877:
        /* <DEDUP_REMOVED lines=18> */
.L_x_10880:
[----:B------:R-:W-:Y:S05]  /*8ae0*/  BSYNC.RECONVERGENT B2 ;  /* 0x0000000000027941 */ /* 0x000fea0003800200 */
.L_x_10879:
[----:B------:R-:W-:Y:S02]  /*8af0*/  DADD R2, RZ, R28 ;  /* 0x00000000ff027229 */ /* 0x000fe4000000001c */
[----:B------:R-:W-:-:S06]  /*8b00*/  DFMA R30, RZ, R28, -1 ;  /* 0xbff00000ff1e742b */ /* 0x000fcc000000001c */
[-C--:B------:R-:W-:Y:S02]  /*8b10*/  DMUL R28, R2, R40.reuse ;  /* 0x00000028021c7228 */ /* 0x080fe40000000000 */
[----:B------:R-:W-:-:S11]  /*8b20*/  DMUL R30, R30, R40 ;  /* 0x000000281e1e7228 */ /* 0x000fd60000000000 */
.L_x_10868:
[----:B------:R-:W-:Y:S05]  /*8b30*/  BSYNC.RECONVERGENT B1 ;  /* 0x0000000000017941 */ /* 0x000fea0003800200 */
.L_x_10867:
        /* <DEDUP_REMOVED lines=44> */
.L_x_10886:
[----:B------:R-:W-:Y:S05]  /*8e00*/  BSYNC.RECONVERGENT B2 ;  /* 0x0000000000027941 */ /* 0x000fea0003800200 */
.L_x_10885:
        /* <DEDUP_REMOVED lines=18> */
.L_x_10888:
[----:B------:R-:W-:Y:S05]  /*8f30*/  BSYNC.RECONVERGENT B2 ;  /* 0x0000000000027941 */ /* 0x000fea0003800200 */
.L_x_10887:
[----:B------:R-:W-:Y:S02]  /*8f40*/  DFMA R2, RZ, R24, 1 ;  /* 0x3ff00000ff02742b */ /* 0x000fe40000000018 */
[----:B------:R-:W-:-:S06]  /*8f50*/  DADD R26, RZ, -R24 ;  /* 0x00000000ff1a7229 */ /* 0x000fcc0000000818 */
[-C--:B------:R-:W-:Y:S02]  /*8f60*/  DMUL R24, R2, R40.reuse ;  /* 0x0000002802187228 */ /* 0x080fe40000000000 */
[----:B------:R-:W-:Y:S01]  /*8f70*/  DMUL R26, R26, R40 ;  /* 0x000000281a1a7228 */ /* 0x000fe20000000000 */
[----:B------:R-:W-:Y:S10]  /*8f80*/  BRA `(.L_x_10882) ;  /* 0x0000000400287947 */ /* 0x000ff40003800000 */
.L_x_10884:
        /* <DEDUP_REMOVED lines=18> */
.L_x_10890:
[----:B------:R-:W-:Y:S05]  /*90b0*/  BSYNC.RECONVERGENT B2 ;  /* 0x0000000000027941 */ /* 0x000fea0003800200 */
.L_x_10889:
        /* <DEDUP_REMOVED lines=8> */
.L_x_10883:
        /* <DEDUP_REMOVED lines=23> */
.L_x_10892:
[----:B------:R-:W-:Y:S05]  /*92b0*/  BSYNC.RECONVERGENT B2 ;  /* 0x0000000000027941 */ /* 0x000fea0003800200 */
.L_x_10891:
        /* <DEDUP_REMOVED lines=18> */
.L_x_10894:
[----:B------:R-:W-:Y:S05]  /*93e0*/  BSYNC.RECONVERGENT B2 ;  /* 0x0000000000027941 */ /* 0x000fea0003800200 */
.L_x_10893:
[----:B------:R-:W-:Y:S02]  /*93f0*/  DADD R2, RZ, R24 ;  /* 0x00000000ff027229 */ /* 0x000fe40000000018 */
[----:B------:R-:W-:-:S06]  /*9400*/  DFMA R26, RZ, R24, -1 ;  /* 0xbff00000ff1a742b */ /* 0x000fcc0000000018 */
[-C--:B------:R-:W-:Y:S02]  /*9410*/  DMUL R24, R2, R40.reuse ;  /* 0x0000002802187228 */ /* 0x080fe40000000000 */
[----:B------:R-:W-:-:S11]  /*9420*/  DMUL R26, R26, R40 ;  /* 0x000000281a1a7228 */ /* 0x000fd60000000000 */
.L_x_10882:
[----:B------:R-:W-:Y:S05]  /*9430*/  BSYNC.RECONVERGENT B1 ;  /* 0x0000000000017941 */ /* 0x000fea0003800200 */
.L_x_10881:
        /* <DEDUP_REMOVED lines=44> */
.L_x_10900:
[----:B------:R-:W-:Y:S05]  /*9700*/  BSYNC.RECONVERGENT B2 ;  /* 0x0000000000027941 */ /* 0x000fea0003800200 */
.L_x_10899:
        /* <DEDUP_REMOVED lines=18> */
.L_x_10902:
[----:B------:R-:W-:Y:S05]  /*9830*/  BSYNC.RECONVERGENT B2 ;  /* 0x0000000000027941 */ /* 0x000fea0003800200 */
.L_x_10901:
[----:B------:R-:W-:Y:S02]  /*9840*/  DFMA R2, RZ, R20, 1 ;  /* 0x3ff00000ff02742b */ /* 0x000fe40000000014 */
[----:B------:R-:W-:-:S06]  /*9850*/  DADD R22, RZ, -R20 ;  /* 0x00000000ff167229 */ /* 0x000fcc0000000814 */
[-C--:B------:R-:W-:Y:S02]  /*9860*/  DMUL R20, R2, R40.reuse ;  /* 0x0000002802147228 */ /* 0x080fe40000000000 */
[----:B------:R-:W-:Y:S01]  /*9870*/  DMUL R22, R22, R40 ;  /* 0x0000002816167228 */ /* 0x000fe20000000000 */
[----:B------:R-:W-:Y:S10]  /*9880*/  BRA `(.L_x_10896) ;  /* 0x0000000400287947 */ /* 0x000ff40003800000 */
.L_x_10898:
        /* <DEDUP_REMOVED lines=18> */
.L_x_10904:
[----:B------:R-:W-:Y:S05]  /*99b0*/  BSYNC.RECONVERGENT B2 ;  /* 0x0000000000027941 */ /* 0x000fea0003800200 */
.L_x_10903:
        /* <DEDUP_REMOVED lines=8> */
.L_x_10897:
        /* <DEDUP_REMOVED lines=23> */
.L_x_10906:
[----:B------:R-:W-:Y:S05]  /*9bb0*/  BSYNC.RECONVERGENT B2 ;  /* 0x0000000000027941 */ /* 0x000fea0003800200 */
.L_x_10905:
        /* <DEDUP_REMOVED lines=18> */
.L_x_10908:
[----:B------:R-:W-:Y:S05]  /*9ce0*/  BSYNC.RECONVERGENT B2 ;  /* 0x0000000000027941 */ /* 0x000fea0003800200 */
.L_x_10907:
[----:B------:R-:W-:Y:S02]  /*9cf0*/  DADD R2, RZ, R20 ;  /* 0x00000000ff027229 */ /* 0x000fe40000000014 */
[----:B------:R-:W-:-:S06]  /*9d00*/  DFMA R22, RZ, R20, -1 ;  /* 0xbff00000ff16742b */ /* 0x000fcc0000000014 */
[-C--:B------:R-:W-:Y:S02]  /*9d10*/  DMUL R20, R2, R40.reuse ;  /* 0x0000002802147228 */ /* 0x080fe40000000000 */
[----:B------:R-:W-:-:S11]  /*9d20*/  DMUL R22, R22, R40 ;  /* 0x0000002816167228 */ /* 0x000fd60000000000 */
.L_x_10896:
[----:B------:R-:W-:Y:S05]  /*9d30*/  BSYNC.RECONVERGENT B1 ;  /* 0x0000000000017941 */ /* 0x000fea0003800200 */
.L_x_10895:
[----:B------:R-:W0:Y:S02]  /*9d40*/  LDC.64 R2, c[0x0][0x388] ;  /* 0x0000e200ff027b82 */ /* 0x000e240000000a00 */
[----:B0-----:R-:W-:-:S04]  /*9d50*/  IMAD.WIDE.U32 R2, R0, 0x10, R2 ;  /* 0x0000001000027825 */ /* 0x001fc800078e0002 */
[----:B------:R-:W-:-:S05]  /*9d60*/  IMAD.WIDE.U32 R2, R44, 0x20, R2 ;  /* 0x000000202c027825 */ /* 0x000fca00078e0002 */
[----:B------:R-:W-:Y:S04]  /*9d70*/  STG.E.ENL2.256 desc[UR4][R2.64], R32, R12 ;  /* 0xf8000020020c797f */ /* 0x000fe8000f121804 */
[----:B------:R-:W-:Y:S04]  /*9d80*/  STG.E.ENL2.256 desc[UR4][R2.64+0x1000], R8, R4 ;  /* 0xf80080080204797f */ /* 0x000fe8000f121804 */
[----:B------:R-:W-:Y:S04]  /*9d90*/  STG.E.ENL2.256 desc[UR4][R2.64+0x2000], R36, R28 ;  /* 0xf8010024021c797f */ /* 0x000fe8000f121804 */
[----:B------:R-:W-:Y:S01]  /*9da0*/  STG.E.ENL2.256 desc[UR4][R2.64+0x3000], R24, R20 ;  /* 0xf80180180214797f */ /* 0x000fe2000f121804 */
[----:B------:R-:W-:Y:S05]  /*9db0*/  EXIT ;  /* 0x000000000000794d */ /* 0x000fea0003800000 */
        .weak           $__internal_15_$__cuda_sm20_dblrcp_rn_slowpath_v3
        .type           $__internal_15_$__cuda_sm20_dblrcp_rn_slowpath_v3,@function
        .size           $__internal_15_$__cuda_sm20_dblrcp_rn_slowpath_v3,($__internal_16_$__cuda_sm20_div_rn_f64_full - $__internal_15_$__cuda_sm20_dblrcp_rn_slowpath_v3)
$__internal_15_$__cuda_sm20_dblrcp_rn_slowpath_v3:
[----:B------:R-:W-:Y:S01]  /*9dc0*/  IMAD.MOV.U32 R42, RZ, RZ, R41 ;  /* 0x000000ffff2a7224 */ /* 0x000fe200078e0029 */
[----:B------:R-:W-:Y:S01]  /*9dd0*/  BSSY.RECONVERGENT B0, `(.L_x_10909) ;  /* 0x0000026000007945 */ /* 0x000fe20003800200 */
[----:B------:R-:W-:-:S06]  /*9de0*/  IMAD.MOV.U32 R43, RZ, RZ, R40 ;  /* 0x000000ffff2b7224 */ /* 0x000fcc00078e0028 */
[----:B------:R-:W-:-:S14]  /*9df0*/  DSETP.GTU.AND P0, PT, |R42|, +INF , PT ;  /* 0x7ff000002a00742a */ /* 0x000fdc0003f0c200 */
        /* <DEDUP_REMOVED lines=9> */
[----:B------:R-:W-:Y:S02]  /*9e90*/  VIADD R47, R43, 0xc0200000 ;  /* 0xc02000002b2f7836 */ /* 0x000fe40000000000 */
[----:B------:R-:W-:Y:S02]  /*9ea0*/  IMAD.MOV.U32 R46, RZ, RZ, R42 ;  /* 0x000000ffff2e7224 */ /* 0x000fe400078e002a */
[----:B------:R-:W0:Y:S01]  /*9eb0*/  MUFU.RCP64H R41, R47 ;  /* 0x0000002f00297308 */ /* 0x000e220000001800 */
[----:B------:R-:W-:-:S06]  /*9ec0*/  IMAD.MOV.U32 R40, RZ, RZ, R3 ;  /* 0x000000ffff287224 */ /* 0x000fcc00078e0003 */
        /* <DEDUP_REMOVED lines=10> */
.L_x_10912:
[----:B------:R-:W-:Y:S01]  /*9f70*/  DMUL R42, R42, 8.11296384146066816958e+31 ;  /* 0x469000002a2a7828 */ /* 0x000fe20000000000 */
[----:B------:R-:W-:-:S05]  /*9f80*/  MOV R40, R3 ;  /* 0x0000000300287202 */ /* 0x000fca0000000f00 */
        /* <DEDUP_REMOVED lines=8> */
.L_x_10910:
[----:B------:R-:W-:Y:S01]  /*a010*/  LOP3.LUT R47, R43, 0x80000, RZ, 0xfc, !PT ;  /* 0x000800002b2f7812 */ /* 0x000fe200078efcff */
[----:B------:R-:W-:-:S07]  /*a020*/  IMAD.MOV.U32 R46, RZ, RZ, R42 ;  /* 0x000000ffff2e7224 */ /* 0x000fce00078e002a */
.L_x_10911:
[----:B------:R-:W-:Y:S05]  /*a030*/  BSYNC.RECONVERGENT B0 ;  /* 0x0000000000007941 */ /* 0x000fea0003800200 */
.L_x_10909:
[----:B------:R-:W-:Y:S01]  /*a040*/  MOV R42, R2 ;  /* 0x00000002002a7202 */ /* 0x000fe20000000f00 */
[----:B------:R-:W-:Y:S02]  /*a050*/  IMAD.MOV.U32 R43, RZ, RZ, 0x0 ;  /* 0x00000000ff2b7424 */ /* 0x000fe400078e00ff */
[----:B------:R-:W-:Y:S02]  /*a060*/  IMAD.MOV.U32 R40, RZ, RZ, R46 ;  /* 0x000000ffff287224 */ /* 0x000fe400078e002e */
[----:B------:R-:W-:Y:S01]  /*a070*/  IMAD.MOV.U32 R3, RZ, RZ, R47 ;  /* 0x000000ffff037224 */ /* 0x000fe200078e002f */
[----:B------:R-:W-:Y:S06]  /*a080*/  RET.REL.NODEC R42 `(_ZN2at6native29vectorized_elementwise_kernelILi2EZZZNS0_22reciprocal_kernel_cudaERNS_18TensorIteratorBaseEENKUlvE_clEvENKUlvE1_clEvEUlN3c107complexIdEEE_St5arrayIPcLm2EEEEviT0_T1_) ;  /* 0xffffff5c2adc7950 */ /* 0x000fec0003c3ffff */
        .weak           $__internal_16_$__cuda_sm20_div_rn_f64_full
        .type           $__internal_16_$__cuda_sm20_div_rn_f64_full,@function
        .size           $__internal_16_$__cuda_sm20_div_rn_f64_full,(.L_x_19807 - $__internal_16_$__cuda_sm20_div_rn_f64_full)
$__internal_16_$__cuda_sm20_div_rn_f64_full:
[----:B------:R-:W-:Y:S01]  /*a090*/  MOV R51, R3 ;  /* 0x0000000300337202 */ /* 0x000fe20000000f00 */
[----:B------:R-:W-:Y:S01]  /*a0a0*/  IMAD.MOV.U32 R50, RZ, RZ, R2 ;  /* 0x000000ffff327224 */ /* 0x000fe200078e0002 */
[----:B------:R-:W-:Y:S01]  /*a0b0*/  FSETP.GEU.AND P0, PT, |R41|, 1.469367938527859385e-39, PT ;  /* 0x001000002900780b */ /* 0x000fe20003f0e200 */
[----:B------:R-:W-:Y:S01]  /*a0c0*/  IMAD.MOV.U32 R47, RZ, RZ, R41 ;  /* 0x000000ffff2f7224 */ /* 0x000fe200078e0029 */
[----:B------:R-:W-:Y:S01]  /*a0d0*/  FSETP.GEU.AND P3, PT, |R51|, 1.469367938527859385e-39, PT ;  /* 0x001000003300780b */ /* 0x000fe20003f6e200 */
[----:B------:R-:W-:Y:S01]  /*a0e0*/  IMAD.MOV.U32 R46, RZ, RZ, R42 ;  /* 0x000000ffff2e7224 */ /* 0x000fe200078e002a */
[----:B------:R-:W-:Y:S01]  /*a0f0*/  LOP3.LUT R2, R41, 0x800fffff, RZ, 0xc0, !PT ;  /* 0x800fffff29027812 */ /* 0x000fe200078ec0ff */
[----:B------:R-:W-:Y:S01]  /*a100*/  IMAD.MOV.U32 R54, RZ, RZ, R50 ;  /* 0x000000ffff367224 */ /* 0x000fe200078e0032 */
[----:B------:R-:W-:Y:S01]  /*a110*/  MOV R48, R42 ;  /* 0x0000002a00307202 */ /* 0x000fe20000000f00 */
[----:B------:R-:W-:Y:S01]  /*a120*/  IMAD.MOV.U32 R52, RZ, RZ, 0x1 ;  /* 0x00000001ff347424 */ /* 0x000fe200078e00ff */
[----:B------:R-:W-:Y:S01]  /*a130*/  LOP3.LUT R49, R2, 0x3ff00000, RZ, 0xfc, !PT ;  /* 0x3ff0000002317812 */ /* 0x000fe200078efcff */
[----:B------:R-:W-:Y:S01]  /*a140*/  BSSY.RECONVERGENT B0, `(.L_x_10913) ;  /* 0x0000055000007945 */ /* 0x000fe20003800200 */
[----:B------:R-:W-:-:S02]  /*a150*/  LOP3.LUT R2, R51, 0x7ff00000, RZ, 0xc0, !PT ;  /* 0x7ff0000033027812 */ /* 0x000fc400078ec0ff */
[----:B------:R-:W-:Y:S01]  /*a160*/  LOP3.LUT R43, R41, 0x7ff00000, RZ, 0xc0, !PT ;  /* 0x7ff00000292b7812 */ /* 0x000fe200078ec0ff */
[----:B------:R-:W-:Y:S02]  /*a170*/  @!P0 DMUL R48, R46, 8.98846567431157953865e+307 ;  /* 0x7fe000002e308828 */ /* 0x000fe40000000000 */
[----:B------:R-:W-:Y:S02]  /*a180*/  @!P3 LOP3.LUT R3, R47, 0x7ff00000, RZ, 0xc0, !PT ;  /* 0x7ff000002f03b812 */ /* 0x000fe400078ec0ff */
[C---:B------:R-:W-:Y:S02]  /*a190*/  ISETP.GE.U32.AND P2, PT, R2.reuse, R43, PT ;  /* 0x0000002b0200720c */ /* 0x040fe40003f46070 */
[----:B------:R-:W-:Y:S01]  /*a1a0*/  @!P3 ISETP.GE.U32.AND P4, PT, R2, R3, PT ;  /* 0x000000030200b20c */ /* 0x000fe20003f86070 */
[----:B------:R-:W-:Y:S01]  /*a1b0*/  IMAD.MOV.U32 R3, RZ, RZ, 0x1ca00000 ;  /* 0x1ca00000ff037424 */ /* 0x000fe200078e00ff */
[----:B------:R-:W0:Y:S01]  /*a1c0*/  MUFU.RCP64H R53, R49 ;  /* 0x0000003100357308 */ /* 0x000e220000001800 */
[----:B------:R-:W-:-:S02]  /*a1d0*/  @!P3 MOV R56, RZ ;  /* 0x000000ff0038b202 */ /* 0x000fc40000000f00 */
[----:B------:R-:W-:Y:S02]  /*a1e0*/  @!P0 LOP3.LUT R43, R49, 0x7ff00000, RZ, 0xc0, !PT ;  /* 0x7ff00000312b8812 */ /* 0x000fe400078ec0ff */
[C---:B------:R-:W-:Y:S02]  /*a1f0*/  @!P3 SEL R41, R3.reuse, 0x63400000, !P4 ;  /* 0x634000000329b807 */ /* 0x040fe40006000000 */
[----:B------:R-:W-:Y:S02]  /*a200*/  SEL R42, R3, 0x63400000, !P2 ;  /* 0x63400000032a7807 */ /* 0x000fe40005000000 */
[--C-:B------:R-:W-:Y:S02]  /*a210*/  @!P3 LOP3.LUT R41, R41, 0x80000000, R51.reuse, 0xf8, !PT ;  /* 0x800000002929b812 */ /* 0x100fe400078ef833 */
[----:B------:R-:W-:Y:S01]  /*a220*/  LOP3.LUT R55, R42, 0x800fffff, R51, 0xf8, !PT ;  /* 0x800fffff2a377812 */ /* 0x000fe200078ef833 */
[----:B------:R-:W-:Y:S01]  /*a230*/  IMAD.MOV.U32 R42, RZ, RZ, R2 ;  /* 0x000000ffff2a7224 */ /* 0x000fe200078e0002 */
[----:B------:R-:W-:-:S06]  /*a240*/  @!P3 LOP3.LUT R57, R41, 0x100000, RZ, 0xfc, !PT ;  /* 0x001000002939b812 */ /* 0x000fcc00078efcff */
        /* <DEDUP_REMOVED lines=15> */
[----:B------:R-:W-:Y:S01]  /*a340*/  LOP3.LUT R41, R47, 0x7ff00000, RZ, 0xc0, !PT ;  /* 0x7ff000002f297812 */ /* 0x000fe200078ec0ff */
[----:B------:R-:W-:-:S03]  /*a350*/  IMAD.MOV.U32 R42, RZ, RZ, RZ ;  /* 0x000000ffff2a7224 */ /* 0x000fc600078e00ff */
[CC--:B------:R-:W-:Y:S02]  /*a360*/  ISETP.GE.U32.AND P0, PT, R2.reuse, R41.reuse, PT ;  /* 0x000000290200720c */ /* 0x0c0fe40003f06070 */
[----:B------:R-:W-:Y:S02]  /*a370*/  VIADDMNMX R2, R2, -R41, 0xb9600000, !PT ;  /* 0xb960000002027446 */ /* 0x000fe40007800929 */
[----:B------:R-:W-:Y:S02]  /*a380*/  SEL R3, R3, 0x63400000, !P0 ;  /* 0x6340000003037807 */ /* 0x000fe40004000000 */
[----:B------:R-:W-:-:S05]  /*a390*/  VIMNMX R2, PT, PT, R2, 0x46a00000, PT ;  /* 0x46a0000002027848 */ /* 0x000fca0003fe0100 */
[----:B------:R-:W-:-:S05]  /*a3a0*/  IMAD.IADD R2, R2, 0x1, -R3 ;  /* 0x0000000102027824 */ /* 0x000fca00078e0a03 */
        /* <DEDUP_REMOVED lines=10> */
[C---:B------:R-:W-:Y:S01]  /*a450*/  IADD3 R43, PT, PT, -R2.reuse, RZ, RZ ;  /* 0x000000ff022b7210 */ /* 0x040fe20007ffe1ff */
[----:B------:R-:W-:Y:S01]  /*a460*/  IMAD.MOV.U32 R42, RZ, RZ, RZ ;  /* 0x000000ffff2a7224 */ /* 0x000fe200078e00ff */
[----:B------:R-:W-:-:S05]  /*a470*/  IADD3 R2, PT, PT, -R2, -0x43300000, RZ ;  /* 0xbcd0000002027810 */ /* 0x000fca0007ffe1ff */
[----:B------:R-:W-:Y:S02]  /*a480*/  DFMA R42, R56, -R42, R52 ;  /* 0x8000002a382a722b */ /* 0x000fe40000000034 */
[----:B------:R-:W-:-:S08]  /*a490*/  DMUL.RP R52, R52, R46 ;  /* 0x0000002e34347228 */ /* 0x000fd00000008000 */
[----:B------:R-:W-:Y:S02]  /*a4a0*/  FSETP.NEU.AND P0, PT, |R43|, R2, PT ;  /* 0x000000022b00720b */ /* 0x000fe40003f0d200 */
[----:B------:R-:W-:Y:S02]  /*a4b0*/  LOP3.LUT R2, R53, R3, RZ, 0x3c, !PT ;  /* 0x0000000335027212 */ /* 0x000fe400078e3cff */
[----:B------:R-:W-:Y:S02]  /*a4c0*/  FSEL R3, R52, R56, !P0 ;  /* 0x0000003834037208 */ /* 0x000fe40004000000 */
[----:B------:R-:W-:-:S03]  /*a4d0*/  FSEL R2, R2, R57, !P0 ;  /* 0x0000003902027208 */ /* 0x000fc60004000000 */
[----:B------:R-:W-:Y:S01]  /*a4e0*/  IMAD.MOV.U32 R56, RZ, RZ, R3 ;  /* 0x000000ffff387224 */ /* 0x000fe200078e0003 */
[----:B------:R-:W-:Y:S01]  /*a4f0*/  MOV R57, R2 ;  /* 0x0000000200397202 */ /* 0x000fe20000000f00 */
[----:B------:R-:W-:Y:S06]  /*a500*/  BRA `(.L_x_10915) ;  /* 0x0000000000607947 */ /* 0x000fec0003800000 */
.L_x_10914:
        /* <DEDUP_REMOVED lines=12> */
[----:B------:R-:W-:Y:S01]  /*a5d0*/  @!P0 IMAD.MOV.U32 R57, RZ, RZ, R2 ;  /* 0x000000ffff398224 */ /* 0x000fe200078e0002 */
[----:B------:R-:W-:Y:S01]  /*a5e0*/  @!P0 MOV R56, RZ ;  /* 0x000000ff00388202 */ /* 0x000fe20000000f00 */
[----:B------:R-:W-:Y:S01]  /*a5f0*/  @P0 IMAD.MOV.U32 R56, RZ, RZ, RZ ;  /* 0x000000ffff380224 */ /* 0x000fe200078e00ff */
[----:B------:R-:W-:Y:S01]  /*a600*/  @P0 MOV R57, R3 ;  /* 0x0000000300390202 */ /* 0x000fe20000000f00 */
[----:B------:R-:W-:Y:S06]  /*a610*/  BRA `(.L_x_10915) ;  /* 0x00000000001c7947 */ /* 0x000fec0003800000 */
.L_x_10917:
[----:B------:R-:W-:Y:S01]  /*a620*/  LOP3.LUT R2, R47, 0x80000, RZ, 0xfc, !PT ;  /* 0x000800002f027812 */ /* 0x000fe200078efcff */
[----:B------:R-:W-:-:S04]  /*a630*/  IMAD.MOV.U32 R56, RZ, RZ, R46 ;  /* 0x000000ffff387224 */ /* 0x000fc800078e002e */
[----:B------:R-:W-:Y:S01]  /*a640*/  IMAD.MOV.U32 R57, RZ, RZ, R2 ;  /* 0x000000ffff397224 */ /* 0x000fe200078e0002 */
[----:B------:R-:W-:Y:S06]  /*a650*/  BRA `(.L_x_10915) ;  /* 0x00000000000c7947 */ /* 0x000fec0003800000 */
.L_x_10916:
[----:B------:R-:W-:Y:S02]  /*a660*/  LOP3.LUT R2, R51, 0x80000, RZ, 0xfc, !PT ;  /* 0x0008000033027812 */ /* 0x000fe400078efcff */
[----:B------:R-:W-:-:S03]  /*a670*/  MOV R56, R50 ;  /* 0x0000003200387202 */ /* 0x000fc60000000f00 */
[----:B------:R-:W-:-:S07]  /*a680*/  IMAD.MOV.U32 R57, RZ, RZ, R2 ;  /* 0x000000ffff397224 */ /* 0x000fce00078e0002 */
.L_x_10915:
[----:B------:R-:W-:Y:S05]  /*a690*/  BSYNC.RECONVERGENT B0 ;  /* 0x0000000000007941 */ /* 0x000fea0003800200 */
.L_x_10913:
[----:B------:R-:W-:Y:S01]  /*a6a0*/  IMAD.MOV.U32 R41, RZ, RZ, 0x0 ;  /* 0x00000000ff297424 */ /* 0x000fe200078e00ff */
[----:B------:R-:W-:Y:S01]  /*a6b0*/  MOV R3, R57 ;  /* 0x0000003900037202 */ /* 0x000fe20000000f00 */
[----:B------:R-:W-:Y:S02]  /*a6c0*/  IMAD.MOV.U32 R2, RZ, RZ, R56 ;  /* 0x000000ffff027224 */ /* 0x000fe400078e0038 */
[----:B------:R-:W-:Y:S05]  /*a6d0*/  RET.REL.NODEC R40 `(_ZN2at6native29vectorized_elementwise_kernelILi2EZZZNS0_22reciprocal_kernel_cudaERNS_18TensorIteratorBaseEENKUlvE_clEvENKUlvE1_clEvEUlN3c107complexIdEEE_St5arrayIPcLm2EEEEviT0_T1_) ;  /* 0xffffff5828487950 */ /* 0x000fea0003c3ffff */
.L_x_10918:
        /* <DEDUP_REMOVED lines=10> */
.L_x_19807:


//--------------------- .text._ZN2at6native29vectorized_elementwise_kernelILi4EZZZNS0_22reciprocal_kernel_cudaERNS_18TensorIteratorBaseEENKUlvE_clEvENKUlvE1_clEvEUlN3c107complexIdEEE_St5arrayIPcLm2EEEEviT0_T1_ --------------------------
	.section	.text._ZN2at6native29vectorized_elementwise_kernelILi4EZZZNS0_22reciprocal_kernel_cudaERNS_18TensorIteratorBaseEENKUlvE_clEvENKUlvE1_clEvEUlN3c107complexIdEEE_St5arrayIPcLm2EEEEviT0_T1_,"ax",@progbits
	.align	128
        .global         _ZN2at6native29vectorized_elementwise_kernelILi4EZZZNS0_22reciprocal_kernel_cudaERNS_18TensorIteratorBaseEENKUlvE_clEvENKUlvE1_clEvEUlN3c107complexIdEEE_St5arrayIPcLm2EEEEviT0_T1_
        .type           _ZN2at6native29vectorized_elementwise_kernelILi4EZZZNS0_22reciprocal_kernel_cudaERNS_18TensorIteratorBaseEENKUlvE_clEvENKUlvE1_clEvEUlN3c107complexIdEEE_St5arrayIPcLm2EEEEviT0_T1_,@function
        .size           _ZN2at6native29vectorized_elementwise_kernelILi4EZZZNS0_22reciprocal_kernel_cudaERNS_18TensorIteratorBaseEENKUlvE_clEvENKUlvE1_clEvEUlN3c107complexIdEEE_St5arrayIPcLm2EEEEviT0_T1_,(.L_x_19809 - _ZN2at6native29vectorized_elementwise_kernelILi4EZZZNS0_22reciprocal_kernel_cudaERNS_18TensorIteratorBaseEENKUlvE_clEvENKUlvE1_clEvEUlN3c107complexIdEEE_St5arrayIPcLm2EEEEviT0_T1_)
        .other          _ZN2at6native29vectorized_elementwise_kernelILi4EZZZNS0_22reciprocal_kernel_cudaERNS_18TensorIteratorBaseEENKUlvE_clEvENKUlvE1_clEvEUlN3c107complexIdEEE_St5arrayIPcLm2EEEEviT0_T1_,@"STO_CUDA_ENTRY STV_DEFAULT"
_ZN2at6native29vectorized_elementwise_kernelILi4EZZZNS0_22reciprocal_kernel_cudaERNS_18TensorIteratorBaseEENKUlvE_clEvENKUlvE1_clEvEUlN3c107complexIdEEE_St5arrayIPcLm2EEEEviT0_T1_:
.text._ZN2at6native29vectorized_elementwise_kernelILi4EZZZNS0_22reciprocal_kernel_cudaERNS_18TensorIteratorBaseEENKUlvE_clEvENKUlvE1_clEvEUlN3c107complexIdEEE_St5arrayIPcLm2EEEEviT0_T1_:
        /* <DEDUP_REMOVED lines=121> */
[----:B------:R-:W-:Y:S05]  /*0790*/  CALL.REL.NOINC `($__internal_17_$__cuda_sm20_dblrcp_rn_slowpath_v3) ;  /* 0x0000009400887944 */ /* 0x000fea0003c00000 */
[----:B------:R-:W-:Y:S02]  /*07a0*/  IMAD.MOV.U32 R16, RZ, RZ, R40 ;  /* 0x000000ffff107224 */ /* 0x000fe400078e0028 */
[----:B------:R-:W-:-:S07]  /*07b0*/  IMAD.MOV.U32 R17, RZ, RZ, R3 ;  /* 0x000000ffff117224 */ /* 0x000fce00078e0003 */
.L_x_10925:
[----:B------:R-:W-:Y:S05]  /*07c0*/  BSYNC.RECONVERGENT B2 ;  /* 0x0000000000027941 */ /* 0x000fea0003800200 */
.L_x_10924:
[----:B------:R-:W-:Y:S01]  /*07d0*/  DADD R40, -RZ, |R14| ;  /* 0x00000000ff287229 */ /* 0x000fe2000000050e */
[----:B------:R-:W-:-:S09]  /*07e0*/  CS2R R2, SRZ ;  /* 0x0000000000027805 */ /* 0x000fd2000001ff00 */
[----:B------:R-:W-:Y:S02]  /*07f0*/  MOV R42, R40 ;  /* 0x00000028002a7202 */ /* 0x000fe40000000f00 */
[----:B------:R-:W-:-:S07]  /*0800*/  MOV R40, 0x820 ;  /* 0x0000082000287802 */ /* 0x000fce0000000f00 */
[----:B------:R-:W-:Y:S05]  /*0810*/  CALL.REL.NOINC `($__internal_18_$__cuda_sm20_div_rn_f64_full) ;  /* 0x00000098001c7944 */ /* 0x000fea0003c00000 */
[----:B------:R-:W-:Y:S02]  /*0820*/  IMAD.MOV.U32 R18, RZ, RZ, R2 ;  /* 0x000000ffff127224 */ /* 0x000fe400078e0002 */
[----:B------:R-:W-:Y:S01]  /*0830*/  IMAD.MOV.U32 R19, RZ, RZ, R3 ;  /* 0x000000ffff137224 */ /* 0x000fe200078e0003 */
[----:B------:R-:W-:Y:S06]  /*0840*/  BRA `(.L_x_10921) ;  /* 0x00000004007c7947 */ /* 0x000fec0003800000 */
.L_x_10923:
        /* <DEDUP_REMOVED lines=20> */
[----:B------:R-:W-:Y:S05]  /*0990*/  CALL.REL.NOINC `($__internal_18_$__cuda_sm20_div_rn_f64_full) ;  /* 0x0000009400bc7944 */ /* 0x000fea0003c00000 */
[----:B------:R-:W-:Y:S01]  /*09a0*/  MOV R16, R2 ;  /* 0x0000000200107202 */ /* 0x000fe20000000f00 */
[----:B------:R-:W-:-:S07]  /*09b0*/  IMAD.MOV.U32 R17, RZ, RZ, R3 ;  /* 0x000000ffff117224 */ /* 0x000fce00078e0003 */
.L_x_10927:
[----:B------:R-:W-:Y:S05]  /*09c0*/  BSYNC.RECONVERGENT B2 ;  /* 0x0000000000027941 */ /* 0x000fea0003800200 */
.L_x_10926:
        /* <DEDUP_REMOVED lines=17> */
[----:B------:R-:W-:-:S07]  /*0ae0*/  IMAD.MOV.U32 R41, RZ, RZ, R3 ;  /* 0x000000ffff297224 */ /* 0x000fce00078e0003 */
.L_x_10929:
[----:B------:R-:W-:Y:S05]  /*0af0*/  BSYNC.RECONVERGENT B2 ;  /* 0x0000000000027941 */ /* 0x000fea0003800200 */
.L_x_10928:
[----:B------:R-:W-:Y:S02]  /*0b00*/  DFMA R2, RZ, R16, 1 ;  /* 0x3ff00000ff02742b */ /* 0x000fe40000000010 */
[----:B------:R-:W-:-:S06]  /*0b10*/  DADD R18, RZ, -R16 ;  /* 0x00000000ff127229 */ /* 0x000fcc0000000810 */
[-C--:B------:R-:W-:Y:S02]  /*0b20*/  DMUL R16, R2, R40.reuse ;  /* 0x0000002802107228 */ /* 0x080fe40000000000 */
[----:B------:R-:W-:Y:S01]  /*0b30*/  DMUL R18, R18, R40 ;  /* 0x0000002812127228 */ /* 0x000fe20000000000 */
[----:B------:R-:W-:Y:S10]  /*0b40*/  BRA `(.L_x_10921) ;  /* 0x0000000000bc7947 */ /* 0x000ff40003800000 */
.L_x_10922:
        /* <DEDUP_REMOVED lines=23> */
.L_x_10931:
[----:B------:R-:W-:Y:S05]  /*0cc0*/  BSYNC.RECONVERGENT B2 ;  /* 0x0000000000027941 */ /* 0x000fea0003800200 */
.L_x_10930:
        /* <DEDUP_REMOVED lines=18> */
.L_x_10933:
[----:B------:R-:W-:Y:S05]  /*0df0*/  BSYNC.RECONVERGENT B2 ;  /* 0x0000000000027941 */ /* 0x000fea0003800200 */
.L_x_10932:
[----:B------:R-:W-:Y:S02]  /*0e00*/  DADD R2, RZ, R16 ;  /* 0x00000000ff027229 */ /* 0x000fe40000000010 */
[----:B------:R-:W-:-:S06]  /*0e10*/  DFMA R18, RZ, R16, -1 ;  /* 0xbff00000ff12742b */ /* 0x000fcc0000000010 */
[-C--:B------:R-:W-:Y:S02]  /*0e20*/  DMUL R16, R2, R40.reuse ;  /* 0x0000002802107228 */ /* 0x080fe40000000000 */
[----:B------:R-:W-:-:S11]  /*0e30*/  DMUL R18, R18, R40 ;  /* 0x0000002812127228 */ /* 0x000fd60000000000 */
.L_x_10921:
[----:B------:R-:W-:Y:S05]  /*0e40*/  BSYNC.RECONVERGENT B1 ;  /* 0x0000000000017941 */ /* 0x000fea0003800200 */
.L_x_10920:
        /* <DEDUP_REMOVED lines=50> */
[----:B------:R-:W-:Y:S05]  /*1170*/  CALL.REL.NOINC `($__internal_18_$__cuda_sm20_div_rn_f64_full) ;  /* 0x0000008c00c47944 */ /* 0x000fea0003c00000 */
[----:B------:R-:W-:Y:S02]  /*1180*/  IMAD.MOV.U32 R12, RZ, RZ, R2 ;  /* 0x000000ffff0c7224 */ /* 0x000fe400078e0002 */
[----:B------:R-:W-:-:S07]  /*1190*/  IMAD.MOV.U32 R13, RZ, RZ, R3 ;  /* 0x000000ffff0d7224 */ /* 0x000fce00078e0003 */
.L_x_10939:
[----:B------:R-:W-:Y:S05]  /*11a0*/  BSYNC.RECONVERGENT B2 ;  /* 0x0000000000027941 */ /* 0x000fea0003800200 */
.L_x_10938:
        /* <DEDUP_REMOVED lines=18> */
.L_x_10941:
[----:B------:R-:W-:Y:S05]  /*12d0*/  BSYNC.RECONVERGENT B2 ;  /* 0x0000000000027941 */ /* 0x000fea0003800200 */
.L_x_10940:
[----:B------:R-:W-:Y:S02]  /*12e0*/  DFMA R2, RZ, R12, 1 ;  /* 0x3ff00000ff02742b */ /* 0x000fe4000000000c */
[----:B------:R-:W-:-:S06]  /*12f0*/  DADD R14, RZ, -R12 ;  /* 0x00000000ff0e7229 */ /* 0x000fcc000000080c */
[-C--:B------:R-:W-:Y:S02]  /*1300*/  DMUL R12, R2, R40.reuse ;  /* 0x00000028020c7228 */ /* 0x080fe40000000000 */
[----:B------:R-:W-:Y:S01]  /*1310*/  DMUL R14, R14, R40 ;  /* 0x000000280e0e7228 */ /* 0x000fe20000000000 */
[----:B------:R-:W-:Y:S10]  /*1320*/  BRA `(.L_x_10935) ;  /* 0x0000000400287947 */ /* 0x000ff40003800000 */
.L_x_10937:
        /* <DEDUP_REMOVED lines=15> */
[----:B------:R-:W-:Y:S05]  /*1420*/  CALL.REL.NOINC `($__internal_17_$__cuda_sm20_dblrcp_rn_slowpath_v3) ;  /* 0x0000008800647944 */ /* 0x000fea0003c00000 */
[----:B------:R-:W-:Y:S01]  /*1430*/  MOV R12, R40 ;  /* 0x00000028000c7202 */ /* 0x000fe20000000f00 */
[----:B------:R-:W-:-:S07]  /*1440*/  IMAD.MOV.U32 R13, RZ, RZ, R3 ;  /* 0x000000ffff0d7224 */ /* 0x000fce00078e0003 */
.L_x_10943:
[----:B------:R-:W-:Y:S05]  /*1450*/  BSYNC.RECONVERGENT B2 ;  /* 0x0000000000027941 */ /* 0x000fea0003800200 */
.L_x_10942:
[----:B------:R-:W-:Y:S01]  /*1460*/  DADD R40, -RZ, |R10| ;  /* 0x00000000ff287229 */ /* 0x000fe2000000050a */
[----:B------:R-:W-:-:S09]  /*1470*/  CS2R R2, SRZ ;  /* 0x0000000000027805 */ /* 0x000fd2000001ff00 */
[----:B------:R-:W-:Y:S01]  /*1480*/  IMAD.MOV.U32 R42, RZ, RZ, R40 ;  /* 0x000000ffff2a7224 */ /* 0x000fe200078e0028 */
[----:B------:R-:W-:-:S07]  /*1490*/  MOV R40, 0x14b0 ;  /* 0x000014b000287802 */ /* 0x000fce0000000f00 */
[----:B------:R-:W-:Y:S05]  /*14a0*/  CALL.REL.NOINC `($__internal_18_$__cuda_sm20_div_rn_f64_full) ;  /* 0x0000008800f87944 */ /* 0x000fea0003c00000 */
[----:B------:R-:W-:Y:S01]  /*14b0*/  IMAD.MOV.U32 R14, RZ, RZ, R2 ;  /* 0x000000ffff0e7224 */ /* 0x000fe200078e0002 */
[----:B------:R-:W-:Y:S01]  /*14c0*/  MOV R15, R3 ;  /* 0x00000003000f7202 */ /* 0x000fe20000000f00 */
[----:B------:R-:W-:Y:S06]  /*14d0*/  BRA `(.L_x_10935) ;  /* 0x0000000000bc7947 */ /* 0x000fec0003800000 */
.L_x_10936:
        /* <DEDUP_REMOVED lines=23> */
.L_x_10945:
[----:B------:R-:W-:Y:S05]  /*1650*/  BSYNC.RECONVERGENT B2 ;  /* 0x0000000000027941 */ /* 0x000fea0003800200 */
.L_x_10944:
        /* <DEDUP_REMOVED lines=17> */
[----:B------:R-:W-:-:S07]  /*1770*/  MOV R41, R3 ;  /* 0x0000000300297202 */ /* 0x000fce0000000f00 */
.L_x_10947:
[----:B------:R-:W-:Y:S05]  /*1780*/  BSYNC.RECONVERGENT B2 ;  /* 0x0000000000027941 */ /* 0x000fea0003800200 */
.L_x_10946:
[----:B------:R-:W-:Y:S02]  /*1790*/  DADD R2, RZ, R12 ;  /* 0x00000000ff027229 */ /* 0x000fe4000000000c */
[----:B------:R-:W-:-:S06]  /*17a0*/  DFMA R14, RZ, R12, -1 ;  /* 0xbff00000ff0e742b */ /* 0x000fcc000000000c */
[-C--:B------:R-:W-:Y:S02]  /*17b0*/  DMUL R12, R2, R40.reuse ;  /* 0x00000028020c7228 */ /* 0x080fe40000000000 */
[----:B------:R-:W-:-:S11]  /*17c0*/  DMUL R14, R14, R40 ;  /* 0x000000280e0e7228 */ /* 0x000fd60000000000 */
.L_x_10935:
[----:B------:R-:W-:Y:S05]  /*17d0*/  BSYNC.RECONVERGENT B1 ;  /* 0x0000000000017941 */ /* 0x000fea0003800200 */
.L_x_10934:
        /* <DEDUP_REMOVED lines=51> */
[----:B------:R-:W-:Y:S01]  /*1b10*/  IMAD.MOV.U32 R8, RZ, RZ, R2 ;  /* 0x000000ffff087224 */ /* 0x000fe200078e0002 */
[----:B------:R-:W-:-:S07]  /*1b20*/  MOV R9, R3 ;  /* 0x0000000300097202 */ /* 0x000fce0000000f00 */
.L_x_10953:
[----:B------:R-:W-:Y:S05]  /*1b30*/  BSYNC.RECONVERGENT B2 ;  /* 0x0000000000027941 */ /* 0x000fea0003800200 */
.L_x_10952:
        /* <DEDUP_REMOVED lines=16> */
[----:B------:R-:W-:Y:S05]  /*1c40*/  CALL.REL.NOINC `($__internal_17_$__cuda_sm20_dblrcp_rn_slowpath_v3) ;  /* 0x00000080005c7944 */ /* 0x000fea0003c00000 */
[----:B------:R-:W-:-:S07]  /*1c50*/  IMAD.MOV.U32 R41, RZ, RZ, R3 ;  /* 0x000000ffff297224 */ /* 0x000fce00078e0003 */
.L_x_10955:
[----:B------:R-:W-:Y:S05]  /*1c60*/  BSYNC.RECONVERGENT B2 ;  /* 0x0000000000027941 */ /* 0x000fea0003800200 */
.L_x_10954:
[----:B------:R-:W-:Y:S02]  /*1c70*/  DFMA R2, RZ, R8, 1 ;  /* 0x3ff00000ff02742b */ /* 0x000fe40000000008 */
[----:B------:R-:W-:-:S06]  /*1c80*/  DADD R10, RZ, -R8 ;  /* 0x00000000ff0a7229 */ /* 0x000fcc0000000808 */
[-C--:B------:R-:W-:Y:S02]  /*1c90*/  DMUL R8, R2, R40.reuse ;  /* 0x0000002802087228 */ /* 0x080fe40000000000 */
[----:B------:R-:W-:Y:S01]  /*1ca0*/  DMUL R10, R10, R40 ;  /* 0x000000280a0a7228 */ /* 0x000fe20000000000 */
[----:B------:R-:W-:Y:S10]  /*1cb0*/  BRA `(.L_x_10949) ;  /* 0x0000000400287947 */ /* 0x000ff40003800000 */
.L_x_10951:
        /* <DEDUP_REMOVED lines=18> */
.L_x_10957:
[----:B------:R-:W-:Y:S05]  /*1de0*/  BSYNC.RECONVERGENT B2 ;  /* 0x0000000000027941 */ /* 0x000fea0003800200 */
.L_x_10956:
        /* <DEDUP_REMOVED lines=8> */
.L_x_10950:
        /* <DEDUP_REMOVED lines=23> */
.L_x_10959:
[----:B------:R-:W-:Y:S05]  /*1fe0*/  BSYNC.RECONVERGENT B2 ;  /* 0x0000000000027941 */ /* 0x000fea0003800200 */
.L_x_10958:
        /* <DEDUP_REMOVED lines=18> */
.L_x_10961:
[----:B------:R-:W-:Y:S05]  /*2110*/  BSYNC.RECONVERGENT B2 ;  /* 0x0000000000027941 */ /* 0x000fea0003800200 */
.L_x_10960:
[----:B------:R-:W-:Y:S02]  /*2120*/  DADD R2, RZ, R8 ;  /* 0x00000000ff027229 */ /* 0x000fe40000000008 */
[----:B------:R-:W-:-:S06]  /*2130*/  DFMA R10, RZ, R8, -1 ;  /* 0xbff00000ff0a742b */ /* 0x000fcc0000000008 */
[-C--:B------:R-:W-:Y:S02]  /*2140*/  DMUL R8, R2, R40.reuse ;  /* 0x0000002802087228 */ /* 0x080fe40000000000 */
[----:B------:R-:W-:-:S11]  /*2150*/  DMUL R10, R10, R40 ;  /* 0x000000280a0a7228 */ /* 0x000fd60000000000 */
.L_x_10949:
[----:B------:R-:W-:Y:S05]  /*2160*/  BSYNC.RECONVERGENT B1 ;  /* 0x0000000000017941 */ /* 0x000fea0003800200 */
.L_x_10948:
        /* <DEDUP_REMOVED lines=53> */
.L_x_10967:
[----:B------:R-:W-:Y:S05]  /*24c0*/  BSYNC.RECONVERGENT B2 ;  /* 0x0000000000027941 */ /* 0x000fea0003800200 */
.L_x_10966:
        /* <DEDUP_REMOVED lines=18> */
.L_x_10969:
[----:B------:R-:W-:Y:S05]  /*25f0*/  BSYNC.RECONVERGENT B2 ;  /* 0x0000000000027941 */ /* 0x000fea0003800200 */
.L_x_10968:
[----:B------:R-:W-:Y:S02]  /*2600*/  DFMA R2, RZ, R4, 1 ;  /* 0x3ff00000ff02742b */ /* 0x000fe40000000004 */
[----:B------:R-:W-:-:S06]  /*2610*/  DADD R6, RZ, -R4 ;  /* 0x00000000ff067229 */ /* 0x000fcc0000000804 */
[-C--:B------:R-:W-:Y:S02]  /*2620*/  DMUL R4, R2, R40.reuse ;  /* 0x0000002802047228 */ /* 0x080fe40000000000 */
[----:B------:R-:W-:Y:S01]  /*2630*/  DMUL R6, R6, R40 ;  /* 0x0000002806067228 */ /* 0x000fe20000000000 */
[----:B------:R-:W-:Y:S10]  /*2640*/  BRA `(.L_x_10963) ;  /* 0x0000000400287947 */ /* 0x000ff40003800000 */
.L_x_10965:
        /* <DEDUP_REMOVED lines=18> */
.L_x_10971:
[----:B------:R-:W-:Y:S05]  /*2770*/  BSYNC.RECONVERGENT B2 ;  /* 0x0000000000027941 */ /* 0x000fea0003800200 */
.L_x_10970:
        /* <DEDUP_REMOVED lines=8> */
.L_x_10964:
        /* <DEDUP_REMOVED lines=23> */
.L_x_10973:
[----:B------:R-:W-:Y:S05]  /*2970*/  BSYNC.RECONVERGENT B2 ;  /* 0x0000000000027941 */ /* 0x000fea0003800200 */
.L_x_10972:
        /* <DEDUP_REMOVED lines=18> */
.L_x_10975:
[----:B------:R-:W-:Y:S05]  /*2aa0*/  BSYNC.RECONVERGENT B2 ;  /* 0x0000000000027941 */ /* 0x000fea0003800200 */
.L_x_10974:
[----:B------:R-:W-:Y:S02]  /*2ab0*/  DADD R2, RZ, R4 ;  /* 0x00000000ff027229 */ /* 0x000fe40000000004 */
[----:B------:R-:W-:-:S06]  /*2ac0*/  DFMA R6, RZ, R4, -1 ;  /* 0xbff00000ff06742b */ /* 0x000fcc0000000004 */
[-C--:B------:R-:W-:Y:S02]  /*2ad0*/  DMUL R4, R2, R40.reuse ;  /* 0x0000002802047228 */ /* 0x080fe40000000000 */
[----:B------:R-:W-:-:S11]  /*2ae0*/  DMUL R6, R6, R40 ;  /* 0x0000002806067228 */ /* 0x000fd60000000000 */
.L_x_10963:
[----:B------:R-:W-:Y:S05]  /*2af0*/  BSYNC.RECONVERGENT B1 ;  /* 0x0000000000017941 */ /* 0x000fea0003800200 */
.L_x_10962:
        /* <DEDUP_REMOVED lines=53> */
.L_x_10981:
[----:B------:R-:W-:Y:S05]  /*2e50*/  BSYNC.RECONVERGENT B2 ;  /* 0x0000000000027941 */ /* 0x000fea0003800200 */
.L_x_10980:
        /* <DEDUP_REMOVED lines=18> */
.L_x_10983:
[----:B------:R-:W-:Y:S05]  /*2f80*/  BSYNC.RECONVERGENT B2 ;  /* 0x0000000000027941 */ /* 0x000fea0003800200 */
.L_x_10982:
[----:B------:R-:W-:Y:S02]  /*2f90*/  DFMA R2, RZ, R36, 1 ;  /* 0x3ff00000ff02742b */ /* 0x000fe40000000024 */
[----:B------:R-:W-:-:S06]  /*2fa0*/  DADD R38, RZ, -R36 ;  /* 0x00000000ff267229 */ /* 0x000fcc0000000824 */
[-C--:B------:R-:W-:Y:S02]  /*2fb0*/  DMUL R36, R2, R40.reuse ;  /* 0x0000002802247228 */ /* 0x080fe40000000000 */
[----:B------:R-:W-:Y:S01]  /*2fc0*/  DMUL R38, R38, R40 ;  /* 0x0000002826267228 */ /* 0x000fe20000000000 */
[----:B------:R-:W-:Y:S10]  /*2fd0*/  BRA `(.L_x_10977) ;  /* 0x0000000400287947 */ /* 0x000ff40003800000 */
.L_x_10979:
        /* <DEDUP_REMOVED lines=18> */
.L_x_10985:
[----:B------:R-:W-:Y:S05]  /*3100*/  BSYNC.RECONVERGENT B2 ;  /* 0x0000000000027941 */ /* 0x000fea0003800200 */
.L_x_10984:
        /* <DEDUP_REMOVED lines=8> */
.L_x_10978:
        /* <DEDUP_REMOVED lines=23> */
.L_x_10987:
[----:B------:R-:W-:Y:S05]  /*3300*/  BSYNC.RECONVERGENT B2 ;  /* 0x0000000000027941 */ /* 0x000fea0003800200 */
.L_x_10986:
        /* <DEDUP_REMOVED lines=18> */
.L_x_10989:
[----:B------:R-:W-:Y:S05]  /*3430*/  BSYNC.RECONVERGENT B2 ;  /* 0x0000000000027941 */ /* 0x000fea0003800200 */
.L_x_10988:
[----:B------:R-:W-:Y:S02]  /*3440*/  DADD R2, RZ, R36 ;  /* 0x00000000ff027229 */ /* 0x000fe40000000024 */
[----:B------:R-:W-:-:S06]  /*3450*/  DFMA R38, RZ, R36, -1 ;  /* 0xbff00000ff26742b */ /* 0x000fcc0000000024 */
[-C--:B------:R-:W-:Y:S02]  /*3460*/  DMUL R36, R2, R40.reuse ;  /* 0x0000002802247228 */ /* 0x080fe40000000000 */
[----:B------:R-:W-:-:S11]  /*3470*/  DMUL R38, R38, R40 ;  /* 0x0000002826267228 */ /* 0x000fd60000000000 */
.L_x_10977:
[----:B------:R-:W-:Y:S05]  /*3480*/  BSYNC.RECONVERGENT B1 ;  /* 0x0000000000017941 */ /* 0x000fea0003800200 */
.L_x_10976:
        /* <DEDUP_REMOVED lines=53> */
.L_x_10995:
[----:B------:R-:W-:Y:S05]  /*37e0*/  BSYNC.RECONVERGENT B2 ;  /* 0x0000000000027941 */ /* 0x000fea0003800200 */
.L_x_10994:
        /* <DEDUP_REMOVED lines=18> */
.L_x_10997:
[----:B------:R-:W-:Y:S05]  /*3910*/  BSYNC.RECONVERGENT B2 ;  /* 0x0000000000027941 */ /* 0x000fea0003800200 */
.L_x_10996:
[----:B------:R-:W-:Y:S02]  /*3920*/  DFMA R2, RZ, R32, 1 ;  /* 0x3ff00000ff02742b */ /* 0x000fe40000000020 */
[----:B------:R-:W-:-:S06]  /*3930*/  DADD R34, RZ, -R32 ;  /* 0x00000000ff227229 */ /* 0x000fcc0000000820 */
[-C--:B------:R-:W-:Y:S02]  /*3940*/  DMUL R32, R2, R40.reuse ;  /* 0x0000002802207228 */ /* 0x080fe40000000000 */
[----:B------:R-:W-:Y:S01]  /*3950*/  DMUL R34, R34, R40 ;  /* 0x0000002822227228 */ /* 0x000fe20000000000 */
[----:B------:R-:W-:Y:S10]  /*3960*/  BRA `(.L_x_10991) ;  /* 0x0000000400287947 */ /* 0x000ff40003800000 */
.L_x_10993:
        /* <DEDUP_REMOVED lines=18> */
.L_x_10999:
[----:B------:R-:W-:Y:S05]  /*3a90*/  BSYNC.RECONVERGENT B2 ;  /* 0x0000000000027941 */ /* 0x000fea0003800200 */
.L_x_10998:
        /* <DEDUP_REMOVED lines=8> */
.L_x_10992:
        /* <DEDUP_REMOVED lines=23> */
.L_x_11001:
[----:B------:R-:W-:Y:S05]  /*3c90*/  BSYNC.RECONVERGENT B2 ;  /* 0x0000000000027941 */ /* 0x000fea0003800200 */
.L_x_11000:
        /* <DEDUP_REMOVED lines=18> */
.L_x_11003:
[----:B------:R-:W-:Y:S05]  /*3dc0*/  BSYNC.RECONVERGENT B2 ;  /* 0x0000000000027941 */ /* 0x000fea0003800200 */
.L_x_11002:
[----:B------:R-:W-:Y:S02]  /*3dd0*/  DADD R2, RZ, R32 ;  /* 0x00000000ff027229 */ /* 0x000fe40000000020 */
[----:B------:R-:W-:-:S06]  /*3de0*/  DFMA R34, RZ, R32, -1 ;  /* 0xbff00000ff22742b */ /* 0x000fcc0000000020 */
[-C--:B------:R-:W-:Y:S02]  /*3df0*/  DMUL R32, R2, R40.reuse ;  /* 0x0000002802207228 */ /* 0x080fe40000000000 */
[----:B------:R-:W-:-:S11]  /*3e00*/  DMUL R34, R34, R40 ;  /* 0x0000002822227228 */ /* 0x000fd60000000000 */
.L_x_10991:
[----:B------:R-:W-:Y:S05]  /*3e10*/  BSYNC.RECONVERGENT B1 ;  /* 0x0000000000017941 */ /* 0x000fea0003800200 */
.L_x_10990:
        /* <DEDUP_REMOVED lines=53> */
.L_x_11009:
[----:B------:R-:W-:Y:S05]  /*4170*/  BSYNC.RECONVERGENT B2 ;  /* 0x0000000000027941 */ /* 0x000fea0003800200 */
.L_x_11008:
        /* <DEDUP_REMOVED lines=18> */
.L_x_11011:
[----:B------:R-:W-:Y:S05]  /*42a0*/  BSYNC.RECONVERGENT B2 ;  /* 0x0000000000027941 */ /* 0x000fea0003800200 */
.L_x_11010:
[----:B------:R-:W-:Y:S02]  /*42b0*/  DFMA R2, RZ, R28, 1 ;  /* 0x3ff00000ff02742b */ /* 0x000fe4000000001c */
[----:B------:R-:W-:-:S06]  /*42c0*/  DADD R30, RZ, -R28 ;  /* 0x00000000ff1e7229 */ /* 0x000fcc000000081c */
[-C--:B------:R-:W-:Y:S02]  /*42d0*/  DMUL R28, R2, R40.reuse ;  /* 0x00000028021c7228 */ /* 0x080fe40000000000 */
[----:B------:R-:W-:Y:S01]  /*42e0*/  DMUL R30, R30, R40 ;  /* 0x000000281e1e7228 */ /* 0x000fe20000000000 */
[----:B------:R-:W-:Y:S10]  /*42f0*/  BRA `(.L_x_11005) ;  /* 0x0000000400287947 */ /* 0x000ff40003800000 */
.L_x_11007:
        /* <DEDUP_REMOVED lines=18> */
.L_x_11013:
[----:B------:R-:W-:Y:S05]  /*4420*/  BSYNC.RECONVERGENT B2 ;  /* 0x0000000000027941 */ /* 0x000fea0003800200 */
.L_x_11012:
        /* <DEDUP_REMOVED lines=8> */
.L_x_11006:
        /* <DEDUP_REMOVED lines=23> */
.L_x_11015:
[----:B------:R-:W-:Y:S05]  /*4620*/  BSYNC.RECONVERGENT B2 ;  /* 0x0000000000027941 */ /* 0x000fea0003800200 */
.L_x_11014:
        /* <DEDUP_REMOVED lines=18> */
.L_x_11017:
[----:B------:R-:W-:Y:S05]  /*4750*/  BSYNC.RECONVERGENT B2 ;  /* 0x0000000000027941 */ /* 0x000fea0003800200 */
.L_x_11016:
[----:B------:R-:W-:Y:S02]  /*4760*/  DADD R2, RZ, R28 ;  /* 0x00000000ff027229 */ /* 0x000fe4000000001c */
[----:B------:R-:W-:-:S06]  /*4770*/  DFMA R30, RZ, R28, -1 ;  /* 0xbff00000ff1e742b */ /* 0x000fcc000000001c */
[-C--:B------:R-:W-:Y:S02]  /*4780*/  DMUL R28, R2, R40.reuse ;  /* 0x00000028021c7228 */ /* 0x080fe40000000000 */
[----:B------:R-:W-:-:S11]  /*4790*/  DMUL R30, R30, R40 ;  /* 0x000000281e1e7228 */ /* 0x000fd60000000000 */
.L_x_11005:
[----:B------:R-:W-:Y:S05]  /*47a0*/  BSYNC.RECONVERGENT B1 ;  /* 0x0000000000017941 */ /* 0x000fea0003800200 */
.L_x_11004:
        /* <DEDUP_REMOVED lines=53> */
.L_x_11023:
[----:B------:R-:W-:Y:S05]  /*4b00*/  BSYNC.RECONVERGENT B2 ;  /* 0x0000000000027941 */ /* 0x000fea0003800200 */
.L_x_11022:
        /* <DEDUP_REMOVED lines=18> */
.L_x_11025:
[----:B------:R-:W-:Y:S05]  /*4c30*/  BSYNC.RECONVERGENT B2 ;  /* 0x0000000000027941 */ /* 0x000fea0003800200 */
.L_x_11024:
[----:B------:R-:W-:Y:S02]  /*4c40*/  DFMA R2, RZ, R24, 1 ;  /* 0x3ff00000ff02742b */ /* 0x000fe40000000018 */
[----:B------:R-:W-:-:S06]  /*4c50*/  DADD R26, RZ, -R24 ;  /* 0x00000000ff1a7229 */ /* 0x000fcc0000000818 */
[-C--:B------:R-:W-:Y:S02]  /*4c60*/  DMUL R24, R2, R40.reuse ;  /* 0x0000002802187228 */ /* 0x080fe40000000000 */
[----:B------:R-:W-:Y:S01]  /*4c70*/  DMUL R26, R26, R40 ;  /* 0x000000281a1a7228 */ /* 0x000fe20000000000 */
[----:B------:R-:W-:Y:S10]  /*4c80*/  BRA `(.L_x_11019) ;  /* 0x0000000400287947 */ /* 0x000ff40003800000 */
.L_x_11021:
        /* <DEDUP_REMOVED lines=18> */
.L_x_11027:
[----:B------:R-:W-:Y:S05]  /*4db0*/  BSYNC.RECONVERGENT B2 ;  /* 0x0000000000027941 */ /* 0x000fea0003800200 */
.L_x_11026:
        /* <DEDUP_REMOVED lines=8> */
.L_x_11020:
        /* <DEDUP_REMOVED lines=23> */
.L_x_11029:
[----:B------:R-:W-:Y:S05]  /*4fb0*/  BSYNC.RECONVERGENT B2 ;  /* 0x0000000000027941 */ /* 0x000fea0003800200 */
.L_x_11028:
        /* <DEDUP_REMOVED lines=18> */
.L_x_11031:
[----:B------:R-:W-:Y:S05]  /*50e0*/  BSYNC.RECONVERGENT B2 ;  /* 0x0000000000027941 */ /* 0x000fea0003800200 */
.L_x_11030:
[----:B------:R-:W-:Y:S02]  /*50f0*/  DADD R2, RZ, R24 ;  /* 0x00000000ff027229 */ /* 0x000fe40000000018 */
[----:B------:R-:W-:-:S06]  /*5100*/  DFMA R26, RZ, R24, -1 ;  /* 0xbff00000ff1a742b */ /* 0x000fcc0000000018 */
[-C--:B------:R-:W-:Y:S02]  /*5110*/  DMUL R24, R2, R40.reuse ;  /* 0x0000002802187228 */ /* 0x080fe40000000000 */
[----:B------:R-:W-:-:S11]  /*5120*/  DMUL R26, R26, R40 ;  /* 0x000000281a1a7228 */ /* 0x000fd60000000000 */
.L_x_11019:
[----:B------:R-:W-:Y:S05]  /*5130*/  BSYNC.RECONVERGENT B1 ;  /* 0x0000000000017941 */ /* 0x000fea0003800200 */
.L_x_11018:
        /* <DEDUP_REMOVED lines=22> */
.L_x_11034:
[----:B------:R-:W-:-:S13]  /*52a0*/  ISETP.GE.U32.AND P0, PT, R45, R44, PT ;  /* 0x0000002c2d00720c */ /* 0x000fda0003f06070 */
[----:B------:R-:W-:Y:S05]  /*52b0*/  @P0 BRA `(.L_x_11036) ;  /* 0x0000000000300947 */ /* 0x000fea0003800000 */
[----:B01----:R-:W0:Y:S01]  /*52c0*/  LDC.64 R2, c[0x0][0x388] ;  /* 0x0000e200ff027b82 */ /* 0x003e220000000a00 */
[----:B------:R-:W-:Y:S01]  /*52d0*/  IADD3 R9, PT, PT, R0, R45, RZ ;  /* 0x0000002d00097210 */ /* 0x000fe20007ffe0ff */
[----:B------:R-:W-:-:S04]  /*52e0*/  VIADD R45, R45, 0x80 ;  /* 0x000000802d2d7836 */ /* 0x000fc80000000000 */
[----:B0-----:R-:W-:-:S05]  /*52f0*/  IMAD.WIDE.U32 R2, R9, 0x10, R2 ;  /* 0x0000001009027825 */ /* 0x001fca00078e0002 */
[----:B------:R1:W-:Y:S02]  /*5300*/  STG.E.128 desc[UR4][R2.64], R4 ;  /* 0x0000000402007986 */ /* 0x0003e4000c101d04 */
.L_x_11035:
[----:B------:R-:W-:-:S13]  /*5310*/  ISETP.GE.U32.AND P0, PT, R45, R44, PT ;  /* 0x0000002c2d00720c */ /* 0x000fda0003f06070 */
[----:B------:R-:W-:Y:S05]  /*5320*/  @P0 BRA `(.L_x_11037) ;  /* 0x0000000000340947 */ /* 0x000fea0003800000 */
[----:B01----:R-:W0:Y:S01]  /*5330*/  LDC.64 R2, c[0x0][0x388] ;  /* 0x0000e200ff027b82 */ /* 0x003e220000000a00 */
[----:B------:R-:W-:Y:S02]  /*5340*/  IMAD.IADD R5, R0, 0x1, R45 ;  /* 0x0000000100057824 */ /* 0x000fe400078e022d */
[----:B------:R-:W-:Y:S02]  /*5350*/  VIADD R45, R45, 0x80 ;  /* 0x000000802d2d7836 */ /* 0x000fe40000000000 */
[----:B0-----:R-:W-:-:S05]  /*5360*/  IMAD.WIDE.U32 R2, R5, 0x10, R2 ;  /* 0x0000001005027825 */ /* 0x001fca00078e0002 */
[----:B------:R2:W-:Y:S02]  /*5370*/  STG.E.128 desc[UR4][R2.64], R36 ;  /* 0x0000002402007986 */ /* 0x0005e4000c101d04 */
.L_x_11036:
        /* <DEDUP_REMOVED lines=8> */
.L_x_11037:
[----:B------:R-:W-:Y:S05]  /*5400*/  BSYNC.RELIABLE B1 ;  /* 0x0000000000017941 */ /* 0x000fea0003800100 */
.L_x_11033:
[----:B------:R-:W-:-:S13]  /*5410*/  ISETP.GE.U32.AND P0, PT, R45, R44, PT ;  /* 0x0000002c2d00720c */ /* 0x000fda0003f06070 */
[----:B012---:R-:W0:Y:S01]  /*5420*/  @!P0 LDC.64 R2, c[0x0][0x388] ;  /* 0x0000e200ff028b82 */ /* 0x007e220000000a00 */
[----:B------:R-:W-:Y:S02]  /*5430*/  @!P0 IMAD.IADD R5, R0, 0x1, R45 ;  /* 0x0000000100058824 */ /* 0x000fe400078e022d */
[----:B------:R-:W-:Y:S02]  /*5440*/  @!P0 VIADD R45, R45, 0x80 ;  /* 0x000000802d2d8836 */ /* 0x000fe40000000000 */
[----:B0-----:R-:W-:-:S05]  /*5450*/  @!P0 IMAD.WIDE.U32 R2, R5, 0x10, R2 ;  /* 0x0000001005028825 */ /* 0x001fca00078e0002 */
[----:B------:R3:W-:Y:S02]  /*5460*/  @!P0 STG.E.128 desc[UR4][R2.64], R28 ;  /* 0x0000001c02008986 */ /* 0x0007e4000c101d04 */
.L_x_11038:
[----:B------:R-:W-:Y:S05]  /*5470*/  BSYNC.RECONVERGENT B0 ;  /* 0x0000000000007941 */ /* 0x000fea0003800200 */
.L_x_11032:
        /* <DEDUP_REMOVED lines=8> */
.L_x_10919:
        /* <DEDUP_REMOVED lines=40> */
[----:B-----5:R-:W-:Y:S05]  /*5780*/  CALL.REL.NOINC `($__internal_17_$__cuda_sm20_dblrcp_rn_slowpath_v3) ;  /* 0x00000044008c7944 */ /* 0x020fea0003c00000 */
[----:B------:R-:W-:Y:S02]  /*5790*/  IMAD.MOV.U32 R32, RZ, RZ, R40 ;  /* 0x000000ffff207224 */ /* 0x000fe400078e0028 */
[----:B------:R-:W-:-:S07]  /*57a0*/  IMAD.MOV.U32 R33, RZ, RZ, R3 ;  /* 0x000000ffff217224 */ /* 0x000fce00078e0003 */
.L_x_11044:
[----:B------:R-:W-:Y:S05]  /*57b0*/  BSYNC.RECONVERGENT B2 ;  /* 0x0000000000027941 */ /* 0x000fea0003800200 */
.L_x_11043:
[----:B------:R-:W-:Y:S01]  /*57c0*/  DADD R40, -RZ, |R14| ;  /* 0x00000000ff287229 */ /* 0x000fe2000000050e */
[----:B------:R-:W-:-:S09]  /*57d0*/  CS2R R2, SRZ ;  /* 0x0000000000027805 */ /* 0x000fd2000001ff00 */
[----:B------:R-:W-:Y:S01]  /*57e0*/  IMAD.MOV.U32 R42, RZ, RZ, R40 ;  /* 0x000000ffff2a7224 */ /* 0x000fe200078e0028 */
[----:B------:R-:W-:-:S07]  /*57f0*/  MOV R40, 0x5810 ;  /* 0x0000581000287802 */ /* 0x000fce0000000f00 */
[----:B-----5:R-:W-:Y:S05]  /*5800*/  CALL.REL.NOINC `($__internal_18_$__cuda_sm20_div_rn_f64_full) ;  /* 0x0000004800207944 */ /* 0x020fea0003c00000 */
[----:B------:R-:W-:Y:S01]  /*5810*/  MOV R34, R2 ;  /* 0x0000000200227202 */ /* 0x000fe20000000f00 */
[----:B------:R-:W-:Y:S01]  /*5820*/  IMAD.MOV.U32 R35, RZ, RZ, R3 ;  /* 0x000000ffff237224 */ /* 0x000fe200078e0003 */
[----:B------:R-:W-:Y:S06]  /*5830*/  BRA `(.L_x_11040) ;  /* 0x00000004007c7947 */ /* 0x000fec0003800000 */
.L_x_11042:
        /* <DEDUP_REMOVED lines=20> */
[----:B-----5:R-:W-:Y:S05]  /*5980*/  CALL.REL.NOINC `($__internal_18_$__cuda_sm20_div_rn_f64_full) ;  /* 0x0000004400c07944 */ /* 0x020fea0003c00000 */
[----:B------:R-:W-:Y:S01]  /*5990*/  IMAD.MOV.U32 R32, RZ, RZ, R2 ;  /* 0x000000ffff207224 */ /* 0x000fe200078e0002 */
[----:B------:R-:W-:-:S07]  /*59a0*/  MOV R33, R3 ;  /* 0x0000000300217202 */ /* 0x000fce0000000f00 */
.L_x_11046:
[----:B------:R-:W-:Y:S05]  /*59b0*/  BSYNC.RECONVERGENT B2 ;  /* 0x0000000000027941 */ /* 0x000fea0003800200 */
.L_x_11045:
        /* <DEDUP_REMOVED lines=17> */
[----:B------:R-:W-:-:S07]  /*5ad0*/  IMAD.MOV.U32 R41, RZ, RZ, R3 ;  /* 0x000000ffff297224 */ /* 0x000fce00078e0003 */
.L_x_11048:
[----:B------:R-:W-:Y:S05]  /*5ae0*/  BSYNC.RECONVERGENT B2 ;  /* 0x0000000000027941 */ /* 0x000fea0003800200 */
.L_x_11047:
[----:B------:R-:W-:Y:S02]  /*5af0*/  DFMA R2, RZ, R32, 1 ;  /* 0x3ff00000ff02742b */ /* 0x000fe40000000020 */
[----:B------:R-:W-:-:S06]  /*5b00*/  DADD R34, RZ, -R32 ;  /* 0x00000000ff227229 */ /* 0x000fcc0000000820 */
[-C--:B------:R-:W-:Y:S02]  /*5b10*/  DMUL R32, R2, R40.reuse ;  /* 0x0000002802207228 */ /* 0x080fe40000000000 */
[----:B------:R-:W-:Y:S01]  /*5b20*/  DMUL R34, R34, R40 ;  /* 0x0000002822227228 */ /* 0x000fe20000000000 */
[----:B------:R-:W-:Y:S10]  /*5b30*/  BRA `(.L_x_11040) ;  /* 0x0000000000bc7947 */ /* 0x000ff40003800000 */
.L_x_11041:
        /* <DEDUP_REMOVED lines=23> */
.L_x_11050:
[----:B------:R-:W-:Y:S05]  /*5cb0*/  BSYNC.RECONVERGENT B2 ;  /* 0x0000000000027941 */ /* 0x000fea0003800200 */
.L_x_11049:
        /* <DEDUP_REMOVED lines=18> */
.L_x_11052:
[----:B------:R-:W-:Y:S05]  /*5de0*/  BSYNC.RECONVERGENT B2 ;  /* 0x0000000000027941 */ /* 0x000fea0003800200 */
.L_x_11051:
[----:B------:R-:W-:Y:S02]  /*5df0*/  DADD R2, RZ, R32 ;  /* 0x00000000ff027229 */ /* 0x000fe40000000020 */
[----:B------:R-:W-:-:S06]  /*5e00*/  DFMA R34, RZ, R32, -1 ;  /* 0xbff00000ff22742b */ /* 0x000fcc0000000020 */
[-C--:B------:R-:W-:Y:S02]  /*5e10*/  DMUL R32, R2, R40.reuse ;  /* 0x0000002802207228 */ /* 0x080fe40000000000 */
[----:B------:R-:W-:-:S11]  /*5e20*/  DMUL R34, R34, R40 ;  /* 0x0000002822227228 */ /* 0x000fd60000000000 */
.L_x_11040:
[----:B------:R-:W-:Y:S05]  /*5e30*/  BSYNC.RECONVERGENT B1 ;  /* 0x0000000000017941 */ /* 0x000fea0003800200 */
.L_x_11039:
        /* <DEDUP_REMOVED lines=44> */
.L_x_11058:
[----:B------:R-:W-:Y:S05]  /*6100*/  BSYNC.RECONVERGENT B2 ;  /* 0x0000000000027941 */ /* 0x000fea0003800200 */
.L_x_11057:
        /* <DEDUP_REMOVED lines=18> */
.L_x_11060:
[----:B------:R-:W-:Y:S05]  /*6230*/  BSYNC.RECONVERGENT B2 ;  /* 0x0000000000027941 */ /* 0x000fea0003800200 */
.L_x_11059:
[----:B------:R-:W-:Y:S02]  /*6240*/  DFMA R2, RZ, R12, 1 ;  /* 0x3ff00000ff02742b */ /* 0x000fe4000000000c */
[----:B------:R-:W-:-:S06]  /*6250*/  DADD R14, RZ, -R12 ;  /* 0x00000000ff0e7229 */ /* 0x000fcc000000080c */
[-C--:B------:R-:W-:Y:S02]  /*6260*/  DMUL R12, R2, R40.reuse ;  /* 0x00000028020c7228 */ /* 0x080fe40000000000 */
[----:B------:R-:W-:Y:S01]  /*6270*/  DMUL R14, R14, R40 ;  /* 0x000000280e0e7228 */ /* 0x000fe20000000000 */
[----:B------:R-:W-:Y:S10]  /*6280*/  BRA `(.L_x_11054) ;  /* 0x0000000400287947 */ /* 0x000ff40003800000 */
.L_x_11056:
        /* <DEDUP_REMOVED lines=15> */
[----:B-----5:R-:W-:Y:S05]  /*6380*/  CALL.REL.NOINC `($__internal_17_$__cuda_sm20_dblrcp_rn_slowpath_v3) ;  /* 0x00000038008c7944 */ /* 0x020fea0003c00000 */
[----:B------:R-:W-:Y:S02]  /*6390*/  IMAD.MOV.U32 R12, RZ, RZ, R40 ;  /* 0x000000ffff0c7224 */ /* 0x000fe400078e0028 */
[----:B------:R-:W-:-:S07]  /*63a0*/  IMAD.MOV.U32 R13, RZ, RZ, R3 ;  /* 0x000000ffff0d7224 */ /* 0x000fce00078e0003 */
.L_x_11062:
[----:B------:R-:W-:Y:S05]  /*63b0*/  BSYNC.RECONVERGENT B2 ;  /* 0x0000000000027941 */ /* 0x000fea0003800200 */
.L_x_11061:
[----:B------:R-:W-:Y:S01]  /*63c0*/  DADD R40, -RZ, |R10| ;  /* 0x00000000ff287229 */ /* 0x000fe2000000050a */
[----:B------:R-:W-:-:S09]  /*63d0*/  CS2R R2, SRZ ;  /* 0x0000000000027805 */ /* 0x000fd2000001ff00 */
[----:B------:R-:W-:Y:S02]  /*63e0*/  MOV R42, R40 ;  /* 0x00000028002a7202 */ /* 0x000fe40000000f00 */
[----:B------:R-:W-:-:S07]  /*63f0*/  MOV R40, 0x6410 ;  /* 0x0000641000287802 */ /* 0x000fce0000000f00 */
[----:B-----5:R-:W-:Y:S05]  /*6400*/  CALL.REL.NOINC `($__internal_18_$__cuda_sm20_div_rn_f64_full) ;  /* 0x0000003c00207944 */ /* 0x020fea0003c00000 */
[----:B------:R-:W-:Y:S02]  /*6410*/  IMAD.MOV.U32 R14, RZ, RZ, R2 ;  /* 0x000000ffff0e7224 */ /* 0x000fe400078e0002 */
[----:B------:R-:W-:Y:S01]  /*6420*/  IMAD.MOV.U32 R15, RZ, RZ, R3 ;  /* 0x000000ffff0f7224 */ /* 0x000fe200078e0003 */
[----:B------:R-:W-:Y:S06]  /*6430*/  BRA `(.L_x_11054) ;  /* 0x0000000000bc7947 */ /* 0x000fec0003800000 */
.L_x_11055:
        /* <DEDUP_REMOVED lines=20> */
[----:B-----5:R-:W-:Y:S05]  /*6580*/  CALL.REL.NOINC `($__internal_18_$__cuda_sm20_div_rn_f64_full) ;  /* 0x0000003800c07944 */ /* 0x020fea0003c00000 */
[----:B------:R-:W-:Y:S01]  /*6590*/  MOV R12, R2 ;  /* 0x00000002000c7202 */ /* 0x000fe20000000f00 */
[----:B------:R-:W-:-:S07]  /*65a0*/  IMAD.MOV.U32 R13, RZ, RZ, R3 ;  /* 0x000000ffff0d7224 */ /* 0x000fce00078e0003 */
.L_x_11064:
[----:B------:R-:W-:Y:S05]  /*65b0*/  BSYNC.RECONVERGENT B2 ;  /* 0x0000000000027941 */ /* 0x000fea0003800200 */
.L_x_11063:
        /* <DEDUP_REMOVED lines=17> */
[----:B------:R-:W-:-:S07]  /*66d0*/  IMAD.MOV.U32 R41, RZ, RZ, R3 ;  /* 0x000000ffff297224 */ /* 0x000fce00078e0003 */
.L_x_11066:
[----:B------:R-:W-:Y:S05]  /*66e0*/  BSYNC.RECONVERGENT B2 ;  /* 0x0000000000027941 */ /* 0x000fea0003800200 */
.L_x_11065:
[----:B------:R-:W-:Y:S02]  /*66f0*/  DADD R2, RZ, R12 ;  /* 0x00000000ff027229 */ /* 0x000fe4000000000c */
[----:B------:R-:W-:-:S06]  /*6700*/  DFMA R14, RZ, R12, -1 ;  /* 0xbff00000ff0e742b */ /* 0x000fcc000000000c */
[-C--:B------:R-:W-:Y:S02]  /*6710*/  DMUL R12, R2, R40.reuse ;  /* 0x00000028020c7228 */ /* 0x080fe40000000000 */
[----:B------:R-:W-:-:S11]  /*6720*/  DMUL R14, R14, R40 ;  /* 0x000000280e0e7228 */ /* 0x000fd60000000000 */
.L_x_11054:
[----:B------:R-:W-:Y:S05]  /*6730*/  BSYNC.RECONVERGENT B1 ;  /* 0x0000000000017941 */ /* 0x000fea0003800200 */
.L_x_11053:
        /* <DEDUP_REMOVED lines=44> */
.L_x_11072:
[----:B------:R-:W-:Y:S05]  /*6a00*/  BSYNC.RECONVERGENT B2 ;  /* 0x0000000000027941 */ /* 0x000fea0003800200 */
.L_x_11071:
        /* <DEDUP_REMOVED lines=18> */
.L_x_11074:
[----:B------:R-:W-:Y:S05]  /*6b30*/  BSYNC.RECONVERGENT B2 ;  /* 0x0000000000027941 */ /* 0x000fea0003800200 */
.L_x_11073:
[----:B------:R-:W-:Y:S02]  /*6b40*/  DFMA R2, RZ, R8, 1 ;  /* 0x3ff00000ff02742b */ /* 0x000fe40000000008 */
[----:B------:R-:W-:-:S06]  /*6b50*/  DADD R10, RZ, -R8 ;  /* 0x00000000ff0a7229 */ /* 0x000fcc0000000808 */
[-C--:B------:R-:W-:Y:S02]  /*6b60*/  DMUL R8, R2, R40.reuse ;  /* 0x0000002802087228 */ /* 0x080fe40000000000 */
[----:B------:R-:W-:Y:S01]  /*6b70*/  DMUL R10, R10, R40 ;  /* 0x000000280a0a7228 */ /* 0x000fe20000000000 */
[----:B------:R-:W-:Y:S10]  /*6b80*/  BRA `(.L_x_11068) ;  /* 0x0000000400287947 */ /* 0x000ff40003800000 */
.L_x_11070:
        /* <DEDUP_REMOVED lines=16> */
[----:B------:R-:W-:Y:S01]  /*6c90*/  IMAD.MOV.U32 R8, RZ, RZ, R40 ;  /* 0x000000ffff087224 */ /* 0x000fe200078e0028 */
[----:B------:R-:W-:-:S07]  /*6ca0*/  MOV R9, R3 ;  /* 0x0000000300097202 */ /* 0x000fce0000000f00 */
.L_x_11076:
[----:B------:R-:W-:Y:S05]  /*6cb0*/  BSYNC.RECONVERGENT B2 ;  /* 0x0000000000027941 */ /* 0x000fea0003800200 */
.L_x_11075:
[----:B------:R-:W-:Y:S01]  /*6cc0*/  DADD R40, -RZ, |R6| ;  /* 0x00000000ff287229 */ /* 0x000fe20000000506 */
[----:B------:R-:W-:-:S09]  /*6cd0*/  CS2R R2, SRZ ;  /* 0x0000000000027805 */ /* 0x000fd2000001ff00 */
[----:B------:R-:W-:Y:S01]  /*6ce0*/  IMAD.MOV.U32 R42, RZ, RZ, R40 ;  /* 0x000000ffff2a7224 */ /* 0x000fe200078e0028 */
[----:B------:R-:W-:-:S07]  /*6cf0*/  MOV R40, 0x6d10 ;  /* 0x00006d1000287802 */ /* 0x000fce0000000f00 */
[----:B------:R-:W-:Y:S05]  /*6d00*/  CALL.REL.NOINC `($__internal_18_$__cuda_sm20_div_rn_f64_full) ;  /* 0x0000003000e07944 */ /* 0x000fea0003c00000 */
[----:B------:R-:W-:Y:S02]  /*6d10*/  IMAD.MOV.U32 R10, RZ, RZ, R2 ;  /* 0x000000ffff0a7224 */ /* 0x000fe400078e0002 */
[----:B------:R-:W-:Y:S01]  /*6d20*/  IMAD.MOV.U32 R11, RZ, RZ, R3 ;  /* 0x000000ffff0b7224 */ /* 0x000fe200078e0003 */
[----:B------:R-:W-:Y:S06]  /*6d30*/  BRA `(.L_x_11068) ;  /* 0x0000000000bc7947 */ /* 0x000fec0003800000 */
.L_x_11069:
        /* <DEDUP_REMOVED lines=23> */
.L_x_11078:
[----:B------:R-:W-:Y:S05]  /*6eb0*/  BSYNC.RECONVERGENT B2 ;  /* 0x0000000000027941 */ /* 0x000fea0003800200 */
.L_x_11077:
        /* <DEDUP_REMOVED lines=18> */
.L_x_11080:
[----:B------:R-:W-:Y:S05]  /*6fe0*/  BSYNC.RECONVERGENT B2 ;  /* 0x0000000000027941 */ /* 0x000fea0003800200 */
.L_x_11079:
[----:B------:R-:W-:Y:S02]  /*6ff0*/  DADD R2, RZ, R8 ;  /* 0x00000000ff027229 */ /* 0x000fe40000000008 */
[----:B------:R-:W-:-:S06]  /*7000*/  DFMA R10, RZ, R8, -1 ;  /* 0xbff00000ff0a742b */ /* 0x000fcc0000000008 */
[-C--:B------:R-:W-:Y:S02]  /*7010*/  DMUL R8, R2, R40.reuse ;  /* 0x0000002802087228 */ /* 0x080fe40000000000 */
[----:B------:R-:W-:-:S11]  /*7020*/  DMUL R10, R10, R40 ;  /* 0x000000280a0a7228 */ /* 0x000fd60000000000 */
.L_x_11068:
[----:B------:R-:W-:Y:S05]  /*7030*/  BSYNC.RECONVERGENT B1 ;  /* 0x0000000000017941 */ /* 0x000fea0003800200 */
.L_x_11067:
        /* <DEDUP_REMOVED lines=44> */
.L_x_11086:
[----:B------:R-:W-:Y:S05]  /*7300*/  BSYNC.RECONVERGENT B2 ;  /* 0x0000000000027941 */ /* 0x000fea0003800200 */
.L_x_11085:
        /* <DEDUP_REMOVED lines=18> */
.L_x_11088:
[----:B------:R-:W-:Y:S05]  /*7430*/  BSYNC.RECONVERGENT B2 ;  /* 0x0000000000027941 */ /* 0x000fea0003800200 */
.L_x_11087:
[----:B------:R-:W-:Y:S02]  /*7440*/  DFMA R2, RZ, R4, 1 ;  /* 0x3ff00000ff02742b */ /* 0x000fe40000000004 */
[----:B------:R-:W-:-:S06]  /*7450*/  DADD R6, RZ, -R4 ;  /* 0x00000000ff067229 */ /* 0x000fcc0000000804 */
[-C--:B------:R-:W-:Y:S02]  /*7460*/  DMUL R4, R2, R40.reuse ;  /* 0x0000002802047228 */ /* 0x080fe40000000000 */
[----:B------:R-:W-:Y:S01]  /*7470*/  DMUL R6, R6, R40 ;  /* 0x0000002806067228 */ /* 0x000fe20000000000 */
[----:B------:R-:W-:Y:S10]  /*7480*/  BRA `(.L_x_11082) ;  /* 0x0000000400287947 */ /* 0x000ff40003800000 */
.L_x_11084:
        /* <DEDUP_REMOVED lines=18> */
.L_x_11090:
[----:B------:R-:W-:Y:S05]  /*75b0*/  BSYNC.RECONVERGENT B2 ;  /* 0x0000000000027941 */ /* 0x000fea0003800200 */
.L_x_11089:
        /* <DEDUP_REMOVED lines=8> */
.L_x_11083:
        /* <DEDUP_REMOVED lines=23> */
.L_x_11092:
[----:B------:R-:W-:Y:S05]  /*77b0*/  BSYNC.RECONVERGENT B2 ;  /* 0x0000000000027941 */ /* 0x000fea0003800200 */
.L_x_11091:
        /* <DEDUP_REMOVED lines=18> */
.L_x_11094:
[----:B------:R-:W-:Y:S05]  /*78e0*/  BSYNC.RECONVERGENT B2 ;  /* 0x0000000000027941 */ /* 0x000fea0003800200 */
.L_x_11093:
[----:B------:R-:W-:Y:S02]  /*78f0*/  DADD R2, RZ, R4 ;  /* 0x00000000ff027229 */ /* 0x000fe40000000004 */
[----:B------:R-:W-:-:S06]  /*7900*/  DFMA R6, RZ, R4, -1 ;  /* 0xbff00000ff06742b */ /* 0x000fcc0000000004 */
[-C--:B------:R-:W-:Y:S02]  /*7910*/  DMUL R4, R2, R40.reuse ;  /* 0x0000002802047228 */ /* 0x080fe40000000000 */
[----:B------:R-:W-:-:S11]  /*7920*/  DMUL R6, R6, R40 ;  /* 0x0000002806067228 */ /* 0x000fd60000000000 */
.L_x_11082:
[----:B------:R-:W-:Y:S05]  /*7930*/  BSYNC.RECONVERGENT B1 ;  /* 0x0000000000017941 */ /* 0x000fea0003800200 */
.L_x_11081:
        /* <DEDUP_REMOVED lines=44> */
.L_x_11100:
[----:B------:R-:W-:Y:S05]  /*7c00*/  BSYNC.RECONVERGENT B2 ;  /* 0x0000000000027941 */ /* 0x000fea0003800200 */
.L_x_11099:
        /* <DEDUP_REMOVED lines=18> */
.L_x_11102:
[----:B------:R-:W-:Y:S05]  /*7d30*/  BSYNC.RECONVERGENT B2 ;  /* 0x0000000000027941 */ /* 0x000fea0003800200 */
.L_x_11101:
[----:B------:R-:W-:Y:S02]  /*7d40*/  DFMA R2, RZ, R36, 1 ;  /* 0x3ff00000ff02742b */ /* 0x000fe40000000024 */
[----:B------:R-:W-:-:S06]  /*7d50*/  DADD R38, RZ, -R36 ;  /* 0x00000000ff267229 */ /* 0x000fcc0000000824 */
[-C--:B------:R-:W-:Y:S02]  /*7d60*/  DMUL R36, R2, R40.reuse ;  /* 0x0000002802247228 */ /* 0x080fe40000000000 */
[----:B------:R-:W-:Y:S01]  /*7d70*/  DMUL R38, R38, R40 ;  /* 0x0000002826267228 */ /* 0x000fe20000000000 */
[----:B------:R-:W-:Y:S10]  /*7d80*/  BRA `(.L_x_11096) ;  /* 0x0000000400287947 */ /* 0x000ff40003800000 */
.L_x_11098:
        /* <DEDUP_REMOVED lines=16> */
[----:B------:R-:W-:Y:S02]  /*7e90*/  IMAD.MOV.U32 R36, RZ, RZ, R40 ;  /* 0x000000ffff247224 */ /* 0x000fe400078e0028 */
[----:B------:R-:W-:-:S07]  /*7ea0*/  IMAD.MOV.U32 R37, RZ, RZ, R3 ;  /* 0x000000ffff257224 */ /* 0x000fce00078e0003 */
.L_x_11104:
[----:B------:R-:W-:Y:S05]  /*7eb0*/  BSYNC.RECONVERGENT B2 ;  /* 0x0000000000027941 */ /* 0x000fea0003800200 */
.L_x_11103:
[----:B------:R-:W-:Y:S01]  /*7ec0*/  DADD R40, -RZ, |R30| ;  /* 0x00000000ff287229 */ /* 0x000fe2000000051e */
[----:B------:R-:W-:-:S09]  /*7ed0*/  CS2R R2, SRZ ;  /* 0x0000000000027805 */ /* 0x000fd2000001ff00 */
[----:B------:R-:W-:Y:S01]  /*7ee0*/  IMAD.MOV.U32 R42, RZ, RZ, R40 ;  /* 0x000000ffff2a7224 */ /* 0x000fe200078e0028 */
[----:B------:R-:W-:-:S07]  /*7ef0*/  MOV R40, 0x7f10 ;  /* 0x00007f1000287802 */ /* 0x000fce0000000f00 */
[----:B------:R-:W-:Y:S05]  /*7f00*/  CALL.REL.NOINC `($__internal_18_$__cuda_sm20_div_rn_f64_full) ;  /* 0x0000002000607944 */ /* 0x000fea0003c00000 */
[----:B------:R-:W-:Y:S01]  /*7f10*/  MOV R38, R2 ;  /* 0x0000000200267202 */ /* 0x000fe20000000f00 */
[----:B------:R-:W-:Y:S01]  /*7f20*/  IMAD.MOV.U32 R39, RZ, RZ, R3 ;  /* 0x000000ffff277224 */ /* 0x000fe200078e0003 */
[----:B------:R-:W-:Y:S06]  /*7f30*/  BRA `(.L_x_11096) ;  /* 0x0000000000bc7947 */ /* 0x000fec0003800000 */
.L_x_11097:
        /* <DEDUP_REMOVED lines=23> */
.L_x_11106:
[----:B------:R-:W-:Y:S05]  /*80b0*/  BSYNC.RECONVERGENT B2 ;  /* 0x0000000000027941 */ /* 0x000fea0003800200 */
.L_x_11105:
        /* <DEDUP_REMOVED lines=18> */
.L_x_11108:
[----:B------:R-:W-:Y:S05]  /*81e0*/  BSYNC.RECONVERGENT B2 ;  /* 0x0000000000027941 */ /* 0x000fea0003800200 */
.L_x_11107:
[----:B------:R-:W-:Y:S02]  /*81f0*/  DADD R2, RZ, R36 ;  /* 0x00000000ff027229 */ /* 0x000fe40000000024 */
[----:B------:R-:W-:-:S06]  /*8200*/  DFMA R38, RZ, R36, -1 ;  /* 0xbff00000ff26742b */ /* 0x000fcc0000000024 */
[-C--:B------:R-:W-:Y:S02]  /*8210*/  DMUL R36, R2, R40.reuse ;  /* 0x0000002802247228 */ /* 0x080fe40000000000 */
[----:B------:R-:W-:-:S11]  /*8220*/  DMUL R38, R38, R40 ;  /* 0x0000002826267228 */ /* 0x000fd60000000000 */
.L_x_11096:
[----:B------:R-:W-:Y:S05]  /*8230*/  BSYNC.RECONVERGENT B1 ;  /* 0x0000000000017941 */ /* 0x000fea0003800200 */
.L_x_11095:
        /* <DEDUP_REMOVED lines=44> */
.L_x_11114:
[----:B------:R-:W-:Y:S05]  /*8500*/  BSYNC.RECONVERGENT B2 ;  /* 0x0000000000027941 */ /* 0x000fea0003800200 */
.L_x_11113:
        /* <DEDUP_REMOVED lines=18> */
.L_x_11116:
[----:B------:R-:W-:Y:S05]  /*8630*/  BSYNC.RECONVERGENT B2 ;  /* 0x0000000000027941 */ /* 0x000fea0003800200 */
.L_x_11115:
[----:B------:R-:W-:Y:S02]  /*8640*/  DFMA R2, RZ, R28, 1 ;  /* 0x3ff00000ff02742b */ /* 0x000fe4000000001c */
[----:B------:R-:W-:-:S06]  /*8650*/  DADD R30, RZ, -R28 ;  /* 0x00000000ff1e7229 */ /* 0x000fcc000000081c */
[-C--:B------:R-:W-:Y:S02]  /*8660*/  DMUL R28, R2, R40.reuse ;  /* 0x00000028021c7228 */ /* 0x080fe40000000000 */
[----:B------:R-:W-:Y:S01]  /*8670*/  DMUL R30, R30, R40 ;  /* 0x000000281e1e7228 */ /* 0x000fe20000000000 */
[----:B------:R-:W-:Y:S10]  /*8680*/  BRA `(.L_x_11110) ;  /* 0x0000000400287947 */ /* 0x000ff40003800000 */
.L_x_11112:
        /* <DEDUP_REMOVED lines=18> */
.L_x_11118:
[----:B------:R-:W-:Y:S05]  /*87b0*/  BSYNC.RECONVERGENT B2 ;  /* 0x0000000000027941 */ /* 0x000fea0003800200 */
.L_x_11117:
        /* <DEDUP_REMOVED lines=8> */
.L_x_11111:
        /* <DEDUP_REMOVED lines=23> */
.L_x_11120:
[----:B------:R-:W-:Y:S05]  /*89b0*/  BSYNC.RECONVERGENT B2 ;  /* 0x0000000000027941 */ /* 0x000fea0003800200 */
.L_x_11119:
        /* <DEDUP_REMOVED lines=18> */
.L_x_11122:
[----:B------:R-:W-:Y:S05]  /*8ae0*/  BSYNC.RECONVERGENT B2 ;  /* 0x0000000000027941 */ /* 0x000fea0003800200 */
.L_x_11121:
[----:B------:R-:W-:Y:S02]  /*8af0*/  DADD R2, RZ, R28 ;  /* 0x00000000ff027229 */ /* 0x000fe4000000001c */
[----:B------:R-:W-:-:S06]  /*8b00*/  DFMA R30, RZ, R28, -1 ;  /* 0xbff00000ff1e742b */ /* 0x000fcc000000001c */
[-C--:B------:R-:W-:Y:S02]  /*8b10*/  DMUL R28, R2, R40.reuse ;  /* 0x00000028021c7228 */ /* 0x080fe40000000000 */
[----:B------:R-:W-:-:S11]  /*8b20*/  DMUL R30, R30, R40 ;  /* 0x000000281e1e7228 */ /* 0x000fd60000000000 */
.L_x_11110:
[----:B------:R-:W-:Y:S05]  /*8b30*/  BSYNC.RECONVERGENT B1 ;  /* 0x0000000000017941 */ /* 0x000fea0003800200 */
.L_x_11109:
        /* <DEDUP_REMOVED lines=44> */
.L_x_11128:
[----:B------:R-:W-:Y:S05]  /*8e00*/  BSYNC.RECONVERGENT B2 ;  /* 0x0000000000027941 */ /* 0x000fea0003800200 */
.L_x_11127:
        /* <DEDUP_REMOVED lines=18> */
.L_x_11130:
[----:B------:R-:W-:Y:S05]  /*8f30*/  BSYNC.RECONVERGENT B2 ;  /* 0x0000000000027941 */ /* 0x000fea0003800200 */
.L_x_11129:
[----:B------:R-:W-:Y:S02]  /*8f40*/  DFMA R2, RZ, R24, 1 ;  /* 0x3ff00000ff02742b */ /* 0x000fe40000000018 */
[----:B------:R-:W-:-:S06]  /*8f50*/  DADD R26, RZ, -R24 ;  /* 0x00000000ff1a7229 */ /* 0x000fcc0000000818 */
[-C--:B------:R-:W-:Y:S02]  /*8f60*/  DMUL R24, R2, R40.reuse ;  /* 0x0000002802187228 */ /* 0x080fe40000000000 */
[----:B------:R-:W-:Y:S01]  /*8f70*/  DMUL R26, R26, R40 ;  /* 0x000000281a1a7228 */ /* 0x000fe20000000000 */
[----:B------:R-:W-:Y:S10]  /*8f80*/  BRA `(.L_x_11124) ;  /* 0x0000000400287947 */ /* 0x000ff40003800000 */
.L_x_11126:
        /* <DEDUP_REMOVED lines=18> */
.L_x_11132:
[----:B------:R-:W-:Y:S05]  /*90b0*/  BSYNC.RECONVERGENT B2 ;  /* 0x0000000000027941 */ /* 0x000fea0003800200 */
.L_x_11131:
        /* <DEDUP_REMOVED lines=8> */
.L_x_11125:
        /* <DEDUP_REMOVED lines=23> */
.L_x_11134:
[----:B------:R-:W-:Y:S05]  /*92b0*/  BSYNC.RECONVERGENT B2 ;  /* 0x0000000000027941 */ /* 0x000fea0003800200 */
.L_x_11133:
        /* <DEDUP_REMOVED lines=18> */
.L_x_11136:
[----:B------:R-:W-:Y:S05]  /*93e0*/  BSYNC.RECONVERGENT B2 ;  /* 0x0000000000027941 */ /* 0x000fea0003800200 */
.L_x_11135:
[----:B------:R-:W-:Y:S02]  /*93f0*/  DADD R2, RZ, R24 ;  /* 0x00000000ff027229 */ /* 0x000fe40000000018 */
[----:B------:R-:W-:-:S06]  /*9400*/  DFMA R26, RZ, R24, -1 ;  /* 0xbff00000ff1a742b */ /* 0x000fcc0000000018 */
[-C--:B------:R-:W-:Y:S02]  /*9410*/  DMUL R24, R2, R40.reuse ;  /* 0x0000002802187228 */ /* 0x080fe40000000000 */
[----:B------:R-:W-:-:S11]  /*9420*/  DMUL R26, R26, R40 ;  /* 0x000000281a1a7228 */ /* 0x000fd60000000000 */
.L_x_11124:
[----:B------:R-:W-:Y:S05]  /*9430*/  BSYNC.RECONVERGENT B1 ;  /* 0x0000000000017941 */ /* 0x000fea0003800200 */
.L_x_11123:
        /* <DEDUP_REMOVED lines=44> */
.L_x_11142:
[----:B------:R-:W-:Y:S05]  /*9700*/  BSYNC.RECONVERGENT B2 ;  /* 0x0000000000027941 */ /* 0x000fea0003800200 */
.L_x_11141:
        /* <DEDUP_REMOVED lines=18> */
.L_x_11144:
[----:B------:R-:W-:Y:S05]  /*9830*/  BSYNC.RECONVERGENT B2 ;  /* 0x0000000000027941 */ /* 0x000fea0003800200 */
.L_x_11143:
[----:B------:R-:W-:Y:S02]  /*9840*/  DFMA R2, RZ, R20, 1 ;  /* 0x3ff00000ff02742b */ /* 0x000fe40000000014 */
[----:B------:R-:W-:-:S06]  /*9850*/  DADD R22, RZ, -R20 ;  /* 0x00000000ff167229 */ /* 0x000fcc0000000814 */
[-C--:B------:R-:W-:Y:S02]  /*9860*/  DMUL R20, R2, R40.reuse ;  /* 0x0000002802147228 */ /* 0x080fe40000000000 */
[----:B------:R-:W-:Y:S01]  /*9870*/  DMUL R22, R22, R40 ;  /* 0x0000002816167228 */ /* 0x000fe20000000000 */
[----:B------:R-:W-:Y:S10]  /*9880*/  BRA `(.L_x_11138) ;  /* 0x0000000400287947 */ /* 0x000ff40003800000 */
.L_x_11140:
        /* <DEDUP_REMOVED lines=18> */
.L_x_11146:
[----:B------:R-:W-:Y:S05]  /*99b0*/  BSYNC.RECONVERGENT B2 ;  /* 0x0000000000027941 */ /* 0x000fea0003800200 */
.L_x_11145:
        /* <DEDUP_REMOVED lines=8> */
.L_x_11139:
        /* <DEDUP_REMOVED lines=23> */
.L_x_11148:
[----:B------:R-:W-:Y:S05]  /*9bb0*/  BSYNC.RECONVERGENT B2 ;  /* 0x0000000000027941 */ /* 0x000fea0003800200 */
.L_x_11147:
        /* <DEDUP_REMOVED lines=18> */
.L_x_11150:
[----:B------:R-:W-:Y:S05]  /*9ce0*/  BSYNC.RECONVERGENT B2 ;  /* 0x0000000000027941 */ /* 0x000fea0003800200 */
.L_x_11149:
[----:B------:R-:W-:Y:S02]  /*9cf0*/  DADD R2, RZ, R20 ;  /* 0x00000000ff027229 */ /* 0x000fe40000000014 */
[----:B------:R-:W-:-:S06]  /*9d00*/  DFMA R22, RZ, R20, -1 ;  /* 0xbff00000ff16742b */ /* 0x000fcc0000000014 */
[-C--:B------:R-:W-:Y:S02]  /*9d10*/  DMUL R20, R2, R40.reuse ;  /* 0x0000002802147228 */ /* 0x080fe40000000000 */
[----:B------:R-:W-:-:S11]  /*9d20*/  DMUL R22, R22, R40 ;  /* 0x0000002816167228 */ /* 0x000fd60000000000 */
.L_x_11138:
[----:B------:R-:W-:Y:S05]  /*9d30*/  BSYNC.RECONVERGENT B1 ;  /* 0x0000000000017941 */ /* 0x000fea0003800200 */
.L_x_11137:
        /* <DEDUP_REMOVED lines=8> */
        .weak           $__internal_17_$__cuda_sm20_dblrcp_rn_slowpath_v3
        .type           $__internal_17_$__cuda_sm20_dblrcp_rn_slowpath_v3,@function
        .size           $__internal_17_$__cuda_sm20_dblrcp_rn_slowpath_v3,($__internal_18_$__cuda_sm20_div_rn_f64_full - $__internal_17_$__cuda_sm20_dblrcp_rn_slowpath_v3)
$__internal_17_$__cuda_sm20_dblrcp_rn_slowpath_v3:
        /* <DEDUP_REMOVED lines=27> */
.L_x_11154:
        /* <DEDUP_REMOVED lines=10> */
.L_x_11152:
[----:B------:R-:W-:Y:S01]  /*a010*/  LOP3.LUT R47, R43, 0x80000, RZ, 0xfc, !PT ;  /* 0x000800002b2f7812 */ /* 0x000fe200078efcff */
[----:B------:R-:W-:-:S07]  /*a020*/  IMAD.MOV.U32 R46, RZ, RZ, R42 ;  /* 0x000000ffff2e7224 */ /* 0x000fce00078e002a */
.L_x_11153:
[----:B------:R-:W-:Y:S05]  /*a030*/  BSYNC.RECONVERGENT B0 ;  /* 0x0000000000007941 */ /* 0x000fea0003800200 */
.L_x_11151:
[----:B------:R-:W-:Y:S01]  /*a040*/  MOV R42, R2 ;  /* 0x00000002002a7202 */ /* 0x000fe20000000f00 */
[----:B------:R-:W-:Y:S02]  /*a050*/  IMAD.MOV.U32 R43, RZ, RZ, 0x0 ;  /* 0x00000000ff2b7424 */ /* 0x000fe400078e00ff */
[----:B------:R-:W-:Y:S02]  /*a060*/  IMAD.MOV.U32 R40, RZ, RZ, R46 ;  /* 0x000000ffff287224 */ /* 0x000fe400078e002e */
[----:B------:R-:W-:Y:S01]  /*a070*/  IMAD.MOV.U32 R3, RZ, RZ, R47 ;  /* 0x000000ffff037224 */ /* 0x000fe200078e002f */
[----:B------:R-:W-:Y:S06]  /*a080*/  RET.REL.NODEC R42 `(_ZN2at6native29vectorized_elementwise_kernelILi4EZZZNS0_22reciprocal_kernel_cudaERNS_18TensorIteratorBaseEENKUlvE_clEvENKUlvE1_clEvEUlN3c107complexIdEEE_St5arrayIPcLm2EEEEviT0_T1_) ;  /* 0xffffff5c2adc7950 */ /* 0x000fec0003c3ffff */
        .weak           $__internal_18_$__cuda_sm20_div_rn_f64_full
        .type           $__internal_18_$__cuda_sm20_div_rn_f64_full,@function
        .size           $__internal_18_$__cuda_sm20_div_rn_f64_full,(.L_x_19809 - $__internal_18_$__cuda_sm20_div_rn_f64_full)
$__internal_18_$__cuda_sm20_div_rn_f64_full:
        /* <DEDUP_REMOVED lines=72> */
.L_x_11156:
        /* <DEDUP_REMOVED lines=17> */
.L_x_11159:
[----:B------:R-:W-:Y:S01]  /*a620*/  LOP3.LUT R2, R47, 0x80000, RZ, 0xfc, !PT ;  /* 0x000800002f027812 */ /* 0x000fe200078efcff */
[----:B------:R-:W-:-:S04]  /*a630*/  IMAD.MOV.U32 R56, RZ, RZ, R46 ;  /* 0x000000ffff387224 */ /* 0x000fc800078e002e */
[----:B------:R-:W-:Y:S01]  /*a640*/  IMAD.MOV.U32 R57, RZ, RZ, R2 ;  /* 0x000000ffff397224 */ /* 0x000fe200078e0002 */
[----:B------:R-:W-:Y:S06]  /*a650*/  BRA `(.L_x_11157) ;  /* 0x00000000000c7947 */ /* 0x000fec0003800000 */
.L_x_11158:
[----:B------:R-:W-:Y:S02]  /*a660*/  LOP3.LUT R2, R51, 0x80000, RZ, 0xfc, !PT ;  /* 0x0008000033027812 */ /* 0x000fe400078efcff */
[----:B------:R-:W-:-:S03]  /*a670*/  MOV R56, R50 ;  /* 0x0000003200387202 */ /* 0x000fc60000000f00 */
[----:B------:R-:W-:-:S07]  /*a680*/  IMAD.MOV.U32 R57, RZ, RZ, R2 ;  /* 0x000000ffff397224 */ /* 0x000fce00078e0002 */
.L_x_11157:
[----:B------:R-:W-:Y:S05]  /*a690*/  BSYNC.RECONVERGENT B0 ;  /* 0x0000000000007941 */ /* 0x000fea0003800200 */
.L_x_11155:
[----:B------:R-:W-:Y:S01]  /*a6a0*/  IMAD.MOV.U32 R41, RZ, RZ, 0x0 ;  /* 0x00000000ff297424 */ /* 0x000fe200078e00ff */
[----:B------:R-:W-:Y:S01]  /*a6b0*/  MOV R3, R57 ;  /* 0x0000003900037202 */ /* 0x000fe20000000f00 */
[----:B------:R-:W-:Y:S02]  /*a6c0*/  IMAD.MOV.U32 R2, RZ, RZ, R56 ;  /* 0x000000ffff027224 */ /* 0x000fe400078e0038 */
[----:B------:R-:W-:Y:S05]  /*a6d0*/  RET.REL.NODEC R40 `(_ZN2at6native29vectorized_elementwise_kernelILi4EZZZNS0_22reciprocal_kernel_cudaERNS_18TensorIteratorBaseEENKUlvE_clEvENKUlvE1_clEvEUlN3c107complexIdEEE_St5arrayIPcLm2EEEEviT0_T1_) ;  /* 0xffffff5828487950 */ /* 0x000fea0003c3ffff */
.L_x_11160:
        /* <DEDUP_REMOVED lines=10> */
.L_x_19809:


//--------------------- .text._ZN2at6native29vectorized_elementwise_kernelILi8EZZZNS0_22reciprocal_kernel_cudaERNS_18TensorIteratorBaseEENKUlvE_clEvENKUlvE1_clEvEUlN3c107complexIdEEE_St5arrayIPcLm2EEEEviT0_T1_ --------------------------
	.section	.text._ZN2at6native29vectorized_elementwise_kernelILi8EZZZNS0_22reciprocal_kernel_cudaERNS_18TensorIteratorBaseEENKUlvE_clEvENKUlvE1_clEvEUlN3c107complexIdEEE_St5arrayIPcLm2EEEEviT0_T1_,"ax",@progbits
	.align	128
        .global         _ZN2at6native29vectorized_elementwise_kernelILi8EZZZNS0_22reciprocal_kernel_cudaERNS_18TensorIteratorBaseEENKUlvE_clEvENKUlvE1_clEvEUlN3c107complexIdEEE_St5arrayIPcLm2EEEEviT0_T1_
        .type           _ZN2at6native29vectorized_elementwise_kernelILi8EZZZNS0_22reciprocal_kernel_cudaERNS_18TensorIteratorBaseEENKUlvE_clEvENKUlvE1_clEvEUlN3c107complexIdEEE_St5arrayIPcLm2EEEEviT0_T1_,@function
        .size           _ZN2at6native29vectorized_elementwise_kernelILi8EZZZNS0_22reciprocal_kernel_cudaERNS_18TensorIteratorBaseEENKUlvE_clEvENKUlvE1_clEvEUlN3c107complexIdEEE_St5arrayIPcLm2EEEEviT0_T1_,(.L_x_19811 - _ZN2at6native29vectorized_elementwise_kernelILi8EZZZNS0_22reciprocal_kernel_cudaERNS_18TensorIteratorBaseEENKUlvE_clEvENKUlvE1_clEvEUlN3c107complexIdEEE_St5arrayIPcLm2EEEEviT0_T1_)
        .other          _ZN2at6native29vectorized_elementwise_kernelILi8EZZZNS0_22reciprocal_kernel_cudaERNS_18TensorIteratorBaseEENKUlvE_clEvENKUlvE1_clEvEUlN3c107complexIdEEE_St5arrayIPcLm2EEEEviT0_T1_,@"STO_CUDA_ENTRY STV_DEFAULT"
_ZN2at6native29vectorized_elementwise_kernelILi8EZZZNS0_22reciprocal_kernel_cudaERNS_18TensorIteratorBaseEENKUlvE_clEvENKUlvE1_clEvEUlN3c107complexIdEEE_St5arrayIPcLm2EEEEviT0_T1_:
.text._ZN2at6native29vectorized_elementwise_kernelILi8EZZZNS0_22reciprocal_kernel_cudaERNS_18TensorIteratorBaseEENKUlvE_clEvENKUlvE1_clEvEUlN3c107complexIdEEE_St5arrayIPcLm2EEEEviT0_T1_:
        /* <DEDUP_REMOVED lines=121> */
[----:B------:R-:W-:Y:S05]  /*0790*/  CALL.REL.NOINC `($__internal_19_$__cuda_sm20_dblrcp_rn_slowpath_v3) ;  /* 0x0000009400887944 */ /* 0x000fea0003c00000 */
[----:B------:R-:W-:Y:S02]  /*07a0*/  IMAD.MOV.U32 R16, RZ, RZ, R40 ;  /* 0x000000ffff107224 */ /* 0x000fe400078e0028 */
[----:B------:R-:W-:-:S07]  /*07b0*/  IMAD.MOV.U32 R17, RZ, RZ, R3 ;  /* 0x000000ffff117224 */ /* 0x000fce00078e0003 */
.L_x_11167:
[----:B------:R-:W-:Y:S05]  /*07c0*/  BSYNC.RECONVERGENT B2 ;  /* 0x0000000000027941 */ /* 0x000fea0003800200 */
.L_x_11166:
[----:B------:R-:W-:Y:S01]  /*07d0*/  DADD R40, -RZ, |R14| ;  /* 0x00000000ff287229 */ /* 0x000fe2000000050e */
[----:B------:R-:W-:-:S09]  /*07e0*/  CS2R R2, SRZ ;  /* 0x0000000000027805 */ /* 0x000fd2000001ff00 */
[----:B------:R-:W-:Y:S02]  /*07f0*/  MOV R42, R40 ;  /* 0x00000028002a7202 */ /* 0x000fe40000000f00 */
[----:B------:R-:W-:-:S07]  /*0800*/  MOV R40, 0x820 ;  /* 0x0000082000287802 */ /* 0x000fce0000000f00 */
[----:B------:R-:W-:Y:S05]  /*0810*/  CALL.REL.NOINC `($__internal_20_$__cuda_sm20_div_rn_f64_full) ;  /* 0x00000098001c7944 */ /* 0x000fea0003c00000 */
[----:B------:R-:W-:Y:S02]  /*0820*/  IMAD.MOV.U32 R18, RZ, RZ, R2 ;  /* 0x000000ffff127224 */ /* 0x000fe400078e0002 */
[----:B------:R-:W-:Y:S01]  /*0830*/  IMAD.MOV.U32 R19, RZ, RZ, R3 ;  /* 0x000000ffff137224 */ /* 0x000fe200078e0003 */
[----:B------:R-:W-:Y:S06]  /*0840*/  BRA `(.L_x_11163) ;  /* 0x00000004007c7947 */ /* 0x000fec0003800000 */
.L_x_11165:
        /* <DEDUP_REMOVED lines=20> */
[----:B------:R-:W-:Y:S05]  /*0990*/  CALL.REL.NOINC `($__internal_20_$__cuda_sm20_div_rn_f64_full) ;  /* 0x0000009400bc7944 */ /* 0x000fea0003c00000 */
[----:B------:R-:W-:Y:S01]  /*09a0*/  MOV R16, R2 ;  /* 0x0000000200107202 */ /* 0x000fe20000000f00 */
[----:B------:R-:W-:-:S07]  /*09b0*/  IMAD.MOV.U32 R17, RZ, RZ, R3 ;  /* 0x000000ffff117224 */ /* 0x000fce00078e0003 */
.L_x_11169:
[----:B------:R-:W-:Y:S05]  /*09c0*/  BSYNC.RECONVERGENT B2 ;  /* 0x0000000000027941 */ /* 0x000fea0003800200 */
.L_x_11168:
        /* <DEDUP_REMOVED lines=17> */
[----:B------:R-:W-:-:S07]  /*0ae0*/  IMAD.MOV.U32 R41, RZ, RZ, R3 ;  /* 0x000000ffff297224 */ /* 0x000fce00078e0003 */
.L_x_11171:
[----:B------:R-:W-:Y:S05]  /*0af0*/  BSYNC.RECONVERGENT B2 ;  /* 0x0000000000027941 */ /* 0x000fea0003800200 */
.L_x_11170:
[----:B------:R-:W-:Y:S02]  /*0b00*/  DFMA R2, RZ, R16, 1 ;  /* 0x3ff00000ff02742b */ /* 0x000fe40000000010 */
[----:B------:R-:W-:-:S06]  /*0b10*/  DADD R18, RZ, -R16 ;  /* 0x00000000ff127229 */ /* 0x000fcc0000000810 */
[-C--:B------:R-:W-:Y:S02]  /*0b20*/  DMUL R16, R2, R40.reuse ;  /* 0x0000002802107228 */ /* 0x080fe40000000000 */
[----:B------:R-:W-:Y:S01]  /*0b30*/  DMUL R18, R18, R40 ;  /* 0x0000002812127228 */ /* 0x000fe20000000000 */
[----:B------:R-:W-:Y:S10]  /*0b40*/  BRA `(.L_x_11163) ;  /* 0x0000000000bc7947 */ /* 0x000ff40003800000 */
.L_x_11164:
        /* <DEDUP_REMOVED lines=23> */
.L_x_11173:
[----:B------:R-:W-:Y:S05]  /*0cc0*/  BSYNC.RECONVERGENT B2 ;  /* 0x0000000000027941 */ /* 0x000fea0003800200 */
.L_x_11172:
        /* <DEDUP_REMOVED lines=18> */
.L_x_11175:
[----:B------:R-:W-:Y:S05]  /*0df0*/  BSYNC.RECONVERGENT B2 ;  /* 0x0000000000027941 */ /* 0x000fea0003800200 */
.L_x_11174:
[----:B------:R-:W-:Y:S02]  /*0e00*/  DADD R2, RZ, R16 ;  /* 0x00000000ff027229 */ /* 0x000fe40000000010 */
[----:B------:R-:W-:-:S06]  /*0e10*/  DFMA R18, RZ, R16, -1 ;  /* 0xbff00000ff12742b */ /* 0x000fcc0000000010 */
[-C--:B------:R-:W-:Y:S02]  /*0e20*/  DMUL R16, R2, R40.reuse ;  /* 0x0000002802107228 */ /* 0x080fe40000000000 */
[----:B------:R-:W-:-:S11]  /*0e30*/  DMUL R18, R18, R40 ;  /* 0x0000002812127228 */ /* 0x000fd60000000000 */
.L_x_11163:
[----:B------:R-:W-:Y:S05]  /*0e40*/  BSYNC.RECONVERGENT B1 ;  /* 0x0000000000017941 */ /* 0x000fea0003800200 */
.L_x_11162:
        /* <DEDUP_REMOVED lines=50> */
[----:B------:R-:W-:Y:S05]  /*1170*/  CALL.REL.NOINC `($__internal_20_$__cuda_sm20_div_rn_f64_full) ;  /* 0x0000008c00c47944 */ /* 0x000fea0003c00000 */
[----:B------:R-:W-:Y:S02]  /*1180*/  IMAD.MOV.U32 R12, RZ, RZ, R2 ;  /* 0x000000ffff0c7224 */ /* 0x000fe400078e0002 */
[----:B------:R-:W-:-:S07]  /*1190*/  IMAD.MOV.U32 R13, RZ, RZ, R3 ;  /* 0x000000ffff0d7224 */ /* 0x000fce00078e0003 */
.L_x_11181:
[----:B------:R-:W-:Y:S05]  /*11a0*/  BSYNC.RECONVERGENT B2 ;  /* 0x0000000000027941 */ /* 0x000fea0003800200 */
.L_x_11180:
        /* <DEDUP_REMOVED lines=18> */
.L_x_11183:
[----:B------:R-:W-:Y:S05]  /*12d0*/  BSYNC.RECONVERGENT B2 ;  /* 0x0000000000027941 */ /* 0x000fea0003800200 */
.L_x_11182:
[----:B------:R-:W-:Y:S02]  /*12e0*/  DFMA R2, RZ, R12, 1 ;  /* 0x3ff00000ff02742b */ /* 0x000fe4000000000c */
[----:B------:R-:W-:-:S06]  /*12f0*/  DADD R14, RZ, -R12 ;  /* 0x00000000ff0e7229 */ /* 0x000fcc000000080c */
[-C--:B------:R-:W-:Y:S02]  /*1300*/  DMUL R12, R2, R40.reuse ;  /* 0x00000028020c7228 */ /* 0x080fe40000000000 */
[----:B------:R-:W-:Y:S01]  /*1310*/  DMUL R14, R14, R40 ;  /* 0x000000280e0e7228 */ /* 0x000fe20000000000 */
[----:B------:R-:W-:Y:S10]  /*1320*/  BRA `(.L_x_11177) ;  /* 0x0000000400287947 */ /* 0x000ff40003800000 */
.L_x_11179:
        /* <DEDUP_REMOVED lines=15> */
[----:B------:R-:W-:Y:S05]  /*1420*/  CALL.REL.NOINC `($__internal_19_$__cuda_sm20_dblrcp_rn_slowpath_v3) ;  /* 0x0000008800647944 */ /* 0x000fea0003c00000 */
[----:B------:R-:W-:Y:S01]  /*1430*/  MOV R12, R40 ;  /* 0x00000028000c7202 */ /* 0x000fe20000000f00 */
[----:B------:R-:W-:-:S07]  /*1440*/  IMAD.MOV.U32 R13, RZ, RZ, R3 ;  /* 0x000000ffff0d7224 */ /* 0x000fce00078e0003 */
.L_x_11185:
[----:B------:R-:W-:Y:S05]  /*1450*/  BSYNC.RECONVERGENT B2 ;  /* 0x0000000000027941 */ /* 0x000fea0003800200 */
.L_x_11184:
[----:B------:R-:W-:Y:S01]  /*1460*/  DADD R40, -RZ, |R10| ;  /* 0x00000000ff287229 */ /* 0x000fe2000000050a */
[----:B------:R-:W-:-:S09]  /*1470*/  CS2R R2, SRZ ;  /* 0x0000000000027805 */ /* 0x000fd2000001ff00 */
[----:B------:R-:W-:Y:S01]  /*1480*/  IMAD.MOV.U32 R42, RZ, RZ, R40 ;  /* 0x000000ffff2a7224 */ /* 0x000fe200078e0028 */
[----:B------:R-:W-:-:S07]  /*1490*/  MOV R40, 0x14b0 ;  /* 0x000014b000287802 */ /* 0x000fce0000000f00 */
[----:B------:R-:W-:Y:S05]  /*14a0*/  CALL.REL.NOINC `($__internal_20_$__cuda_sm20_div_rn_f64_full) ;  /* 0x0000008800f87944 */ /* 0x000fea0003c00000 */
[----:B------:R-:W-:Y:S01]  /*14b0*/  IMAD.MOV.U32 R14, RZ, RZ, R2 ;  /* 0x000000ffff0e7224 */ /* 0x000fe200078e0002 */
[----:B------:R-:W-:Y:S01]  /*14c0*/  MOV R15, R3 ;  /* 0x00000003000f7202 */ /* 0x000fe20000000f00 */
[----:B------:R-:W-:Y:S06]  /*14d0*/  BRA `(.L_x_11177) ;  /* 0x0000000000bc7947 */ /* 0x000fec0003800000 */
.L_x_11178:
        /* <DEDUP_REMOVED lines=23> */
.L_x_11187:
[----:B------:R-:W-:Y:S05]  /*1650*/  BSYNC.RECONVERGENT B2 ;  /* 0x0000000000027941 */ /* 0x000fea0003800200 */
.L_x_11186:
        /* <DEDUP_REMOVED lines=17> */
[----:B------:R-:W-:-:S07]  /*1770*/  MOV R41, R3 ;  /* 0x0000000300297202 */ /* 0x000fce0000000f00 */
.L_x_11189:
[----:B------:R-:W-:Y:S05]  /*1780*/  BSYNC.RECONVERGENT B2 ;  /* 0x0000000000027941 */ /* 0x000fea0003800200 */
.L_x_11188:
[----:B------:R-:W-:Y:S02]  /*1790*/  DADD R2, RZ, R12 ;  /* 0x00000000ff027229 */ /* 0x000fe4000000000c */
[----:B------:R-:W-:-:S06]  /*17a0*/  DFMA R14, RZ, R12, -1 ;  /* 0xbff00000ff0e742b */ /* 0x000fcc000000000c */
[-C--:B------:R-:W-:Y:S02]  /*17b0*/  DMUL R12, R2, R40.reuse ;  /* 0x00000028020c7228 */ /* 0x080fe40000000000 */
[----:B------:R-:W-:-:S11]  /*17c0*/  DMUL R14, R14, R40 ;  /* 0x000000280e0e7228 */ /* 0x000fd60000000000 */
.L_x_11177:
[----:B------:R-:W-:Y:S05]  /*17d0*/  BSYNC.RECONVERGENT B1 ;  /* 0x0000000000017941 */ /* 0x000fea0003800200 */
.L_x_11176:
        /* <DEDUP_REMOVED lines=51> */
[----:B------:R-:W-:Y:S01]  /*1b10*/  IMAD.MOV.U32 R8, RZ, RZ, R2 ;  /* 0x000000ffff087224 */ /* 0x000fe200078e0002 */
[----:B------:R-:W-:-:S07]  /*1b20*/  MOV R9, R3 ;  /* 0x0000000300097202 */ /* 0x000fce0000000f00 */
.L_x_11195:
[----:B------:R-:W-:Y:S05]  /*1b30*/  BSYNC.RECONVERGENT B2 ;  /* 0x0000000000027941 */ /* 0x000fea0003800200 */
.L_x_11194:
        /* <DEDUP_REMOVED lines=16> */
[----:B------:R-:W-:Y:S05]  /*1c40*/  CALL.REL.NOINC `($__internal_19_$__cuda_sm20_dblrcp_rn_slowpath_v3) ;  /* 0x00000080005c7944 */ /* 0x000fea0003c00000 */
[----:B------:R-:W-:-:S07]  /*1c50*/  IMAD.MOV.U32 R41, RZ, RZ, R3 ;  /* 0x000000ffff297224 */ /* 0x000fce00078e0003 */
.L_x_11197:
[----:B------:R-:W-:Y:S05]  /*1c60*/  BSYNC.RECONVERGENT B2 ;  /* 0x0000000000027941 */ /* 0x000fea0003800200 */
.L_x_11196:
[----:B------:R-:W-:Y:S02]  /*1c70*/  DFMA R2, RZ, R8, 1 ;  /* 0x3ff00000ff02742b */ /* 0x000fe40000000008 */
[----:B------:R-:W-:-:S06]  /*1c80*/  DADD R10, RZ, -R8 ;  /* 0x00000000ff0a7229 */ /* 0x000fcc0000000808 */
[-C--:B------:R-:W-:Y:S02]  /*1c90*/  DMUL R8, R2, R40.reuse ;  /* 0x0000002802087228 */ /* 0x080fe40000000000 */
[----:B------:R-:W-:Y:S01]  /*1ca0*/  DMUL R10, R10, R40 ;  /* 0x000000280a0a7228 */ /* 0x000fe20000000000 */
[----:B------:R-:W-:Y:S10]  /*1cb0*/  BRA `(.L_x_11191) ;  /* 0x0000000400287947 */ /* 0x000ff40003800000 */
.L_x_11193:
        /* <DEDUP_REMOVED lines=18> */
.L_x_11199:
[----:B------:R-:W-:Y:S05]  /*1de0*/  BSYNC.RECONVERGENT B2 ;  /* 0x0000000000027941 */ /* 0x000fea0003800200 */
.L_x_11198:
        /* <DEDUP_REMOVED lines=8> */
.L_x_11192:
        /* <DEDUP_REMOVED lines=23> */
.L_x_11201:
[----:B------:R-:W-:Y:S05]  /*1fe0*/  BSYNC.RECONVERGENT B2 ;  /* 0x0000000000027941 */ /* 0x000fea0003800200 */
.L_x_11200:
        /* <DEDUP_REMOVED lines=18> */
.L_x_11203:
[----:B------:R-:W-:Y:S05]  /*2110*/  BSYNC.RECONVERGENT B2 ;  /* 0x0000000000027941 */ /* 0x000fea0003800200 */
.L_x_11202:
[----:B------:R-:W-:Y:S02]  /*2120*/  DADD R2, RZ, R8 ;  /* 0x00000000ff027229 */ /* 0x000fe40000000008 */
[----:B------:R-:W-:-:S06]  /*2130*/  DFMA R10, RZ, R8, -1 ;  /* 0xbff00000ff0a742b */ /* 0x000fcc0000000008 */
[-C--:B------:R-:W-:Y:S02]  /*2140*/  DMUL R8, R2, R40.reuse ;  /* 0x0000002802087228 */ /* 0x080fe40000000000 */
[----:B------:R-:W-:-:S11]  /*2150*/  DMUL R10, R10, R40 ;  /* 0x000000280a0a7228 */ /* 0x000fd60000000000 */
.L_x_11191:
[----:B------:R-:W-:Y:S05]  /*2160*/  BSYNC.RECONVERGENT B1 ;  /* 0x0000000000017941 */ /* 0x000fea0003800200 */
.L_x_11190:
        /* <DEDUP_REMOVED lines=53> */
.L_x_11209:
[----:B------:R-:W-:Y:S05]  /*24c0*/  BSYNC.RECONVERGENT B2 ;  /* 0x0000000000027941 */ /* 0x000fea0003800200 */
.L_x_11208:
        /* <DEDUP_REMOVED lines=18> */
.L_x_11211:
[----:B------:R-:W-:Y:S05]  /*25f0*/  BSYNC.RECONVERGENT B2 ;  /* 0x0000000000027941 */ /* 0x000fea0003800200 */
.L_x_11210:
[----:B------:R-:W-:Y:S02]  /*2600*/  DFMA R2, RZ, R4, 1 ;  /* 0x3ff00000ff02742b */ /* 0x000fe40000000004 */
[----:B------:R-:W-:-:S06]  /*2610*/  DADD R6, RZ, -R4 ;  /* 0x00000000ff067229 */ /* 0x000fcc0000000804 */
[-C--:B------:R-:W-:Y:S02]  /*2620*/  DMUL R4, R2, R40.reuse ;  /* 0x0000002802047228 */ /* 0x080fe40000000000 */
[----:B------:R-:W-:Y:S01]  /*2630*/  DMUL R6, R6, R40 ;  /* 0x0000002806067228 */ /* 0x000fe20000000000 */
[----:B------:R-:W-:Y:S10]  /*2640*/  BRA `(.L_x_11205) ;  /* 0x0000000400287947 */ /* 0x000ff40003800000 */
.L_x_11207:
        /* <DEDUP_REMOVED lines=18> */
.L_x_11213:
[----:B------:R-:W-:Y:S05]  /*2770*/  BSYNC.RECONVERGENT B2 ;  /* 0x0000000000027941 */ /* 0x000fea0003800200 */
.L_x_11212:
        /* <DEDUP_REMOVED lines=8> */
.L_x_11206:
        /* <DEDUP_REMOVED lines=23> */
.L_x_11215:
[----:B------:R-:W-:Y:S05]  /*2970*/  BSYNC.RECONVERGENT B2 ;  /* 0x0000000000027941 */ /* 0x000fea0003800200 */
.L_x_11214:
        /* <DEDUP_REMOVED lines=18> */
.L_x_11217:
[----:B------:R-:W-:Y:S05]  /*2aa0*/  BSYNC.RECONVERGENT B2 ;  /* 0x0000000000027941 */ /* 0x000fea0003800200 */
.L_x_11216:
[----:B------:R-:W-:Y:S02]  /*2ab0*/  DADD R2, RZ, R4 ;  /* 0x00000000ff027229 */ /* 0x000fe40000000004 */
[----:B------:R-:W-:-:S06]  /*2ac0*/  DFMA R6, RZ, R4, -1 ;  /* 0xbff00000ff06742b */ /* 0x000fcc0000000004 */
[-C--:B------:R-:W-:Y:S02]  /*2ad0*/  DMUL R4, R2, R40.reuse ;  /* 0x0000002802047228 */ /* 0x080fe40000000000 */
[----:B------:R-:W-:-:S11]  /*2ae0*/  DMUL R6, R6, R40 ;  /* 0x0000002806067228 */ /* 0x000fd60000000000 */
.L_x_11205:
[----:B------:R-:W-:Y:S05]  /*2af0*/  BSYNC.RECONVERGENT B1 ;  /* 0x0000000000017941 */ /* 0x000fea0003800200 */
.L_x_11204:
        /* <DEDUP_REMOVED lines=53> */
.L_x_11223:
[----:B------:R-:W-:Y:S05]  /*2e50*/  BSYNC.RECONVERGENT B2 ;  /* 0x0000000000027941 */ /* 0x000fea0003800200 */
.L_x_11222:
        /* <DEDUP_REMOVED lines=18> */
.L_x_11225:
[----:B------:R-:W-:Y:S05]  /*2f80*/  BSYNC.RECONVERGENT B2 ;  /* 0x0000000000027941 */ /* 0x000fea0003800200 */
.L_x_11224:
[----:B------:R-:W-:Y:S02]  /*2f90*/  DFMA R2, RZ, R36, 1 ;  /* 0x3ff00000ff02742b */ /* 0x000fe40000000024 */
[----:B------:R-:W-:-:S06]  /*2fa0*/  DADD R38, RZ, -R36 ;  /* 0x00000000ff267229 */ /* 0x000fcc0000000824 */
[-C--:B------:R-:W-:Y:S02]  /*2fb0*/  DMUL R36, R2, R40.reuse ;  /* 0x0000002802247228 */ /* 0x080fe40000000000 */
[----:B------:R-:W-:Y:S01]  /*2fc0*/  DMUL R38, R38, R40 ;  /* 0x0000002826267228 */ /* 0x000fe20000000000 */
[----:B------:R-:W-:Y:S10]  /*2fd0*/  BRA `(.L_x_11219) ;  /* 0x0000000400287947 */ /* 0x000ff40003800000 */
.L_x_11221:
        /* <DEDUP_REMOVED lines=18> */
.L_x_11227:
[----:B------:R-:W-:Y:S05]  /*3100*/  BSYNC.RECONVERGENT B2 ;  /* 0x0000000000027941 */ /* 0x000fea0003800200 */
.L_x_11226:
        /* <DEDUP_REMOVED lines=8> */
.L_x_11220:
        /* <DEDUP_REMOVED lines=23> */
.L_x_11229:
[----:B------:R-:W-:Y:S05]  /*3300*/  BSYNC.RECONVERGENT B2 ;  /* 0x0000000000027941 */ /* 0x000fea0003800200 */
.L_x_11228:
        /* <DEDUP_REMOVED lines=18> */
.L_x_11231:
[----:B------:R-:W-:Y:S05]  /*3430*/  BSYNC.RECONVERGENT B2 ;  /* 0x0000000000027941 */ /* 0x000fea0003800200 */
.L_x_11230:
[----:B------:R-:W-:Y:S02]  /*3440*/  DADD R2, RZ, R36 ;  /* 0x00000000ff027229 */ /* 0x000fe40000000024 */
[----:B------:R-:W-:-:S06]  /*3450*/  DFMA R38, RZ, R36, -1 ;  /* 0xbff00000ff26742b */ /* 0x000fcc0000000024 */
[-C--:B------:R-:W-:Y:S02]  /*3460*/  DMUL R36, R2, R40.reuse ;  /* 0x0000002802247228 */ /* 0x080fe40000000000 */
[----:B------:R-:W-:-:S11]  /*3470*/  DMUL R38, R38, R40 ;  /* 0x0000002826267228 */ /* 0x000fd60000000000 */
.L_x_11219:
[----:B------:R-:W-:Y:S05]  /*3480*/  BSYNC.RECONVERGENT B1 ;  /* 0x0000000000017941 */ /* 0x000fea0003800200 */
.L_x_11218:
        /* <DEDUP_REMOVED lines=53> */
.L_x_11237:
[----:B------:R-:W-:Y:S05]  /*37e0*/  BSYNC.RECONVERGENT B2 ;  /* 0x0000000000027941 */ /* 0x000fea0003800200 */
.L_x_11236:
        /* <DEDUP_REMOVED lines=18> */
.L_x_11239:
[----:B------:R-:W-:Y:S05]  /*3910*/  BSYNC.RECONVERGENT B2 ;  /* 0x0000000000027941 */ /* 0x000fea0003800200 */
.L_x_11238:
[----:B------:R-:W-:Y:S02]  /*3920*/  DFMA R2, RZ, R32, 1 ;  /* 0x3ff00000ff02742b */ /* 0x000fe40000000020 */
[----:B------:R-:W-:-:S06]  /*3930*/  DADD R34, RZ, -R32 ;  /* 0x00000000ff227229 */ /* 0x000fcc0000000820 */
[-C--:B------:R-:W-:Y:S02]  /*3940*/  DMUL R32, R2, R40.reuse ;  /* 0x0000002802207228 */ /* 0x080fe40000000000 */
[----:B------:R-:W-:Y:S01]  /*3950*/  DMUL R34, R34, R40 ;  /* 0x0000002822227228 */ /* 0x000fe20000000000 */
[----:B------:R-:W-:Y:S10]  /*3960*/  BRA `(.L_x_11233) ;  /* 0x0000000400287947 */ /* 0x000ff40003800000 */
.L_x_11235:
        /* <DEDUP_REMOVED lines=18> */
.L_x_11241:
[----:B------:R-:W-:Y:S05]  /*3a90*/  BSYNC.RECONVERGENT B2 ;  /* 0x0000000000027941 */ /* 0x000fea0003800200 */
.L_x_11240:
        /* <DEDUP_REMOVED lines=8> */
.L_x_11234:
        /* <DEDUP_REMOVED lines=23> */
.L_x_11243:
[----:B------:R-:W-:Y:S05]  /*3c90*/  BSYNC.RECONVERGENT B2 ;  /* 0x0000000000027941 */ /* 0x000fea0003800200 */
.L_x_11242:
        /* <DEDUP_REMOVED lines=18> */
.L_x_11245:
[----:B------:R-:W-:Y:S05]  /*3dc0*/  BSYNC.RECONVERGENT B2 ;  /* 0x0000000000027941 */ /* 0x000fea0003800200 */
.L_x_11244:
[----:B------:R-:W-:Y:S02]  /*3dd0*/  DADD R2, RZ, R32 ;  /* 0x00000000ff027229 */ /* 0x000fe40000000020 */
[----:B------:R-:W-:-:S06]  /*3de0*/  DFMA R34, RZ, R32, -1 ;  /* 0xbff00000ff22742b */ /* 0x000fcc0000000020 */
[-C--:B------:R-:W-:Y:S02]  /*3df0*/  DMUL R32, R2, R40.reuse ;  /* 0x0000002802207228 */ /* 0x080fe40000000000 */
[----:B------:R-:W-:-:S11]  /*3e00*/  DMUL R34, R34, R40 ;  /* 0x0000002822227228 */ /* 0x000fd60000000000 */
.L_x_11233:
[----:B------:R-:W-:Y:S05]  /*3e10*/  BSYNC.RECONVERGENT B1 ;  /* 0x0000000000017941 */ /* 0x000fea0003800200 */
.L_x_11232:
        /* <DEDUP_REMOVED lines=53> */
.L_x_11251:
[----:B------:R-:W-:Y:S05]  /*4170*/  BSYNC.RECONVERGENT B2 ;  /* 0x0000000000027941 */ /* 0x000fea0003800200 */
.L_x_11250:
        /* <DEDUP_REMOVED lines=18> */
.L_x_11253:
[----:B------:R-:W-:Y:S05]  /*42a0*/  BSYNC.RECONVERGENT B2 ;  /* 0x0000000000027941 */ /* 0x000fea0003800200 */
.L_x_11252:
[----:B------:R-:W-:Y:S02]  /*42b0*/  DFMA R2, RZ, R28, 1 ;  /* 0x3ff00000ff02742b */ /* 0x000fe4000000001c */
[----:B------:R-:W-:-:S06]  /*42c0*/  DADD R30, RZ, -R28 ;  /* 0x00000000ff1e7229 */ /* 0x000fcc000000081c */
[-C--:B------:R-:W-:Y:S02]  /*42d0*/  DMUL R28, R2, R40.reuse ;  /* 0x00000028021c7228 */ /* 0x080fe40000000000 */
[----:B------:R-:W-:Y:S01]  /*42e0*/  DMUL R30, R30, R40 ;  /* 0x000000281e1e7228 */ /* 0x000fe20000000000 */
[----:B------:R-:W-:Y:S10]  /*42f0*/  BRA `(.L_x_11247) ;  /* 0x0000000400287947 */ /* 0x000ff40003800000 */
.L_x_11249:
        /* <DEDUP_REMOVED lines=18> */
.L_x_11255:
[----:B------:R-:W-:Y:S05]  /*4420*/  BSYNC.RECONVERGENT B2 ;  /* 0x0000000000027941 */ /* 0x000fea0003800200 */
.L_x_11254:
        /* <DEDUP_REMOVED lines=8> */
.L_x_11248:
        /* <DEDUP_REMOVED lines=23> */
.L_x_11257:
[----:B------:R-:W-:Y:S05]  /*4620*/  BSYNC.RECONVERGENT B2 ;  /* 0x0000000000027941 */ /* 0x000fea0003800200 */
.L_x_11256:
        /* <DEDUP_REMOVED lines=18> */
.L_x_11259:
[----:B------:R-:W-:Y:S05]  /*4750*/  BSYNC.RECONVERGENT B2 ;  /* 0x0000000000027941 */ /* 0x000fea0003800200 */
.L_x_11258:
[----:B------:R-:W-:Y:S02]  /*4760*/  DADD R2, RZ, R28 ;  /* 0x00000000ff027229 */ /* 0x000fe4000000001c */
[----:B------:R-:W-:-:S06]  /*4770*/  DFMA R30, RZ, R28, -1 ;  /* 0xbff00000ff1e742b */ /* 0x000fcc000000001c */
[-C--:B------:R-:W-:Y:S02]  /*4780*/  DMUL R28, R2, R40.reuse ;  /* 0x00000028021c7228 */ /* 0x080fe40000000000 */
[----:B------:R-:W-:-:S11]  /*4790*/  DMUL R30, R30, R40 ;  /* 0x000000281e1e7228 */ /* 0x000fd60000000000 */
.L_x_11247:
[----:B------:R-:W-:Y:S05]  /*47a0*/  BSYNC.RECONVERGENT B1 ;  /* 0x0000000000017941 */ /* 0x000fea0003800200 */
.L_x_11246:
        /* <DEDUP_REMOVED lines=53> */
.L_x_11265:
[----:B------:R-:W-:Y:S05]  /*4b00*/  BSYNC.RECONVERGENT B2 ;  /* 0x0000000000027941 */ /* 0x000fea0003800200 */
.L_x_11264:
        /* <DEDUP_REMOVED lines=18> */
.L_x_11267:
[----:B------:R-:W-:Y:S05]  /*4c30*/  BSYNC.RECONVERGENT B2 ;  /* 0x0000000000027941 */ /* 0x000fea0003800200 */
.L_x_11266:
[----:B------:R-:W-:Y:S02]  /*4c40*/  DFMA R2, RZ, R24, 1 ;  /* 0x3ff00000ff02742b */ /* 0x000fe40000000018 */
[----:B------:R-:W-:-:S06]  /*4c50*/  DADD R26, RZ, -R24 ;  /* 0x00000000ff1a7229 */ /* 0x000fcc0000000818 */
[-C--:B------:R-:W-:Y:S02]  /*4c60*/  DMUL R24, R2, R40.reuse ;  /* 0x0000002802187228 */ /* 0x080fe40000000000 */
[----:B------:R-:W-:Y:S01]  /*4c70*/  DMUL R26, R26, R40 ;  /* 0x000000281a1a7228 */ /* 0x000fe20000000000 */
[----:B------:R-:W-:Y:S10]  /*4c80*/  BRA `(.L_x_11261) ;  /* 0x0000000400287947 */ /* 0x000ff40003800000 */
.L_x_11263:
        /* <DEDUP_REMOVED lines=18> */
.L_x_11269:
[----:B------:R-:W-:Y:S05]  /*4db0*/  BSYNC.RECONVERGENT B2 ;  /* 0x0000000000027941 */ /* 0x000fea0003800200 */
.L_x_11268:
        /* <DEDUP_REMOVED lines=8> */
.L_x_11262:
        /* <DEDUP_REMOVED lines=23> */
.L_x_11271:
[----:B------:R-:W-:Y:S05]  /*4fb0*/  BSYNC.RECONVERGENT B2 ;  /* 0x0000000000027941 */ /* 0x000fea0003800200 */
.L_x_11270:
        /* <DEDUP_REMOVED lines=18> */
.L_x_11273:
[----:B------:R-:W-:Y:S05]  /*50e0*/  BSYNC.RECONVERGENT B2 ;  /* 0x0000000000027941 */ /* 0x000fea0003800200 */
.L_x_11272:
[----:B------:R-:W-:Y:S02]  /*50f0*/  DADD R2, RZ, R24 ;  /* 0x00000000ff027229 */ /* 0x000fe40000000018 */
[----:B------:R-:W-:-:S06]  /*5100*/  DFMA R26, RZ, R24, -1 ;  /* 0xbff00000ff1a742b */ /* 0x000fcc0000000018 */
[-C--:B------:R-:W-:Y:S02]  /*5110*/  DMUL R24, R2, R40.reuse ;  /* 0x0000002802187228 */ /* 0x080fe40000000000 */
[----:B------:R-:W-:-:S11]  /*5120*/  DMUL R26, R26, R40 ;  /* 0x000000281a1a7228 */ /* 0x000fd60000000000 */
.L_x_11261:
[----:B------:R-:W-:Y:S05]  /*5130*/  BSYNC.RECONVERGENT B1 ;  /* 0x0000000000017941 */ /* 0x000fea0003800200 */
.L_x_11260:
        /* <DEDUP_REMOVED lines=22> */
.L_x_11276:
[----:B------:R-:W-:-:S13]  /*52a0*/  ISETP.GE.U32.AND P0, PT, R45, R44, PT ;  /* 0x0000002c2d00720c */ /* 0x000fda0003f06070 */
[----:B------:R-:W-:Y:S05]  /*52b0*/  @P0 BRA `(.L_x_11278) ;  /* 0x0000000000300947 */ /* 0x000fea0003800000 */
[----:B01----:R-:W0:Y:S01]  /*52c0*/  LDC.64 R2, c[0x0][0x388] ;  /* 0x0000e200ff027b82 */ /* 0x003e220000000a00 */
[----:B------:R-:W-:Y:S01]  /*52d0*/  IADD3 R9, PT, PT, R0, R45, RZ ;  /* 0x0000002d00097210 */ /* 0x000fe20007ffe0ff */
[----:B------:R-:W-:-:S04]  /*52e0*/  VIADD R45, R45, 0x80 ;  /* 0x000000802d2d7836 */ /* 0x000fc80000000000 */
[----:B0-----:R-:W-:-:S05]  /*52f0*/  IMAD.WIDE.U32 R2, R9, 0x10, R2 ;  /* 0x0000001009027825 */ /* 0x001fca00078e0002 */
[----:B------:R1:W-:Y:S02]  /*5300*/  STG.E.128 desc[UR4][R2.64], R4 ;  /* 0x0000000402007986 */ /* 0x0003e4000c101d04 */
.L_x_11277:
[----:B------:R-:W-:-:S13]  /*5310*/  ISETP.GE.U32.AND P0, PT, R45, R44, PT ;  /* 0x0000002c2d00720c */ /* 0x000fda0003f06070 */
[----:B------:R-:W-:Y:S05]  /*5320*/  @P0 BRA `(.L_x_11279) ;  /* 0x0000000000340947 */ /* 0x000fea0003800000 */
[----:B01----:R-:W0:Y:S01]  /*5330*/  LDC.64 R2, c[0x0][0x388] ;  /* 0x0000e200ff027b82 */ /* 0x003e220000000a00 */
[----:B------:R-:W-:Y:S02]  /*5340*/  IMAD.IADD R5, R0, 0x1, R45 ;  /* 0x0000000100057824 */ /* 0x000fe400078e022d */
[----:B------:R-:W-:Y:S02]  /*5350*/  VIADD R45, R45, 0x80 ;  /* 0x000000802d2d7836 */ /* 0x000fe40000000000 */
[----:B0-----:R-:W-:-:S05]  /*5360*/  IMAD.WIDE.U32 R2, R5, 0x10, R2 ;  /* 0x0000001005027825 */ /* 0x001fca00078e0002 */
[----:B------:R2:W-:Y:S02]  /*5370*/  STG.E.128 desc[UR4][R2.64], R36 ;  /* 0x0000002402007986 */ /* 0x0005e4000c101d04 */
.L_x_11278:
        /* <DEDUP_REMOVED lines=8> */
.L_x_11279:
[----:B------:R-:W-:Y:S05]  /*5400*/  BSYNC.RELIABLE B1 ;  /* 0x0000000000017941 */ /* 0x000fea0003800100 */
.L_x_11275:
[----:B------:R-:W-:-:S13]  /*5410*/  ISETP.GE.U32.AND P0, PT, R45, R44, PT ;  /* 0x0000002c2d00720c */ /* 0x000fda0003f06070 */
[----:B012---:R-:W0:Y:S01]  /*5420*/  @!P0 LDC.64 R2, c[0x0][0x388] ;  /* 0x0000e200ff028b82 */ /* 0x007e220000000a00 */
[----:B------:R-:W-:Y:S02]  /*5430*/  @!P0 IMAD.IADD R5, R0, 0x1, R45 ;  /* 0x0000000100058824 */ /* 0x000fe400078e022d */
[----:B------:R-:W-:Y:S02]  /*5440*/  @!P0 VIADD R45, R45, 0x80 ;  /* 0x000000802d2d8836 */ /* 0x000fe40000000000 */
[----:B0-----:R-:W-:-:S05]  /*5450*/  @!P0 IMAD.WIDE.U32 R2, R5, 0x10, R2 ;  /* 0x0000001005028825 */ /* 0x001fca00078e0002 */
[----:B------:R3:W-:Y:S02]  /*5460*/  @!P0 STG.E.128 desc[UR4][R2.64], R28 ;  /* 0x0000001c02008986 */ /* 0x0007e4000c101d04 */
.L_x_11280:
[----:B------:R-:W-:Y:S05]  /*5470*/  BSYNC.RECONVERGENT B0 ;  /* 0x0000000000007941 */ /* 0x000fea0003800200 */
.L_x_11274:
        /* <DEDUP_REMOVED lines=8> */
.L_x_11161:
        /* <DEDUP_REMOVED lines=40> */
[----:B-----5:R-:W-:Y:S05]  /*5780*/  CALL.REL.NOINC `($__internal_19_$__cuda_sm20_dblrcp_rn_slowpath_v3) ;  /* 0x00000044008c7944 */ /* 0x020fea0003c00000 */
[----:B------:R-:W-:Y:S02]  /*5790*/  IMAD.MOV.U32 R32, RZ, RZ, R40 ;  /* 0x000000ffff207224 */ /* 0x000fe400078e0028 */
[----:B------:R-:W-:-:S07]  /*57a0*/  IMAD.MOV.U32 R33, RZ, RZ, R3 ;  /* 0x000000ffff217224 */ /* 0x000fce00078e0003 */
.L_x_11286:
[----:B------:R-:W-:Y:S05]  /*57b0*/  BSYNC.RECONVERGENT B2 ;  /* 0x0000000000027941 */ /* 0x000fea0003800200 */
.L_x_11285:
[----:B------:R-:W-:Y:S01]  /*57c0*/  DADD R40, -RZ, |R14| ;  /* 0x00000000ff287229 */ /* 0x000fe2000000050e */
[----:B------:R-:W-:-:S09]  /*57d0*/  CS2R R2, SRZ ;  /* 0x0000000000027805 */ /* 0x000fd2000001ff00 */
[----:B------:R-:W-:Y:S01]  /*57e0*/  IMAD.MOV.U32 R42, RZ, RZ, R40 ;  /* 0x000000ffff2a7224 */ /* 0x000fe200078e0028 */
[----:B------:R-:W-:-:S07]  /*57f0*/  MOV R40, 0x5810 ;  /* 0x0000581000287802 */ /* 0x000fce0000000f00 */
[----:B-----5:R-:W-:Y:S05]  /*5800*/  CALL.REL.NOINC `($__internal_20_$__cuda_sm20_div_rn_f64_full) ;  /* 0x0000004800207944 */ /* 0x020fea0003c00000 */
[----:B------:R-:W-:Y:S01]  /*5810*/  MOV R34, R2 ;  /* 0x0000000200227202 */ /* 0x000fe20000000f00 */
[----:B------:R-:W-:Y:S01]  /*5820*/  IMAD.MOV.U32 R35, RZ, RZ, R3 ;  /* 0x000000ffff237224 */ /* 0x000fe200078e0003 */
[----:B------:R-:W-:Y:S06]  /*5830*/  BRA `(.L_x_11282) ;  /* 0x00000004007c7947 */ /* 0x000fec0003800000 */
.L_x_11284:
        /* <DEDUP_REMOVED lines=20> */
[----:B-----5:R-:W-:Y:S05]  /*5980*/  CALL.REL.NOINC `($__internal_20_$__cuda_sm20_div_rn_f64_full) ;  /* 0x0000004400c07944 */ /* 0x020fea0003c00000 */
[----:B------:R-:W-:Y:S01]  /*5990*/  IMAD.MOV.U32 R32, RZ, RZ, R2 ;  /* 0x000000ffff207224 */ /* 0x000fe200078e0002 */
[----:B------:R-:W-:-:S07]  /*59a0*/  MOV R33, R3 ;  /* 0x0000000300217202 */ /* 0x000fce0000000f00 */
.L_x_11288:
[----:B------:R-:W-:Y:S05]  /*59b0*/  BSYNC.RECONVERGENT B2 ;  /* 0x0000000000027941 */ /* 0x000fea0003800200 */
.L_x_11287:
        /* <DEDUP_REMOVED lines=17> */
[----:B------:R-:W-:-:S07]  /*5ad0*/  IMAD.MOV.U32 R41, RZ, RZ, R3 ;  /* 0x000000ffff297224 */ /* 0x000fce00078e0003 */
.L_x_11290:
[----:B------:R-:W-:Y:S05]  /*5ae0*/  BSYNC.RECONVERGENT B2 ;  /* 0x0000000000027941 */ /* 0x000fea0003800200 */
.L_x_11289:
[----:B------:R-:W-:Y:S02]  /*5af0*/  DFMA R2, RZ, R32, 1 ;  /* 0x3ff00000ff02742b */ /* 0x000fe40000000020 */
[----:B------:R-:W-:-:S06]  /*5b00*/  DADD R34, RZ, -R32 ;  /* 0x00000000ff227229 */ /* 0x000fcc0000000820 */
[-C--:B------:R-:W-:Y:S02]  /*5b10*/  DMUL R32, R2, R40.reuse ;  /* 0x0000002802207228 */ /* 0x080fe40000000000 */
[----:B------:R-:W-:Y:S01]  /*5b20*/  DMUL R34, R34, R40 ;  /* 0x0000002822227228 */ /* 0x000fe20000000000 */
[----:B------:R-:W-:Y:S10]  /*5b30*/  BRA `(.L_x_11282) ;  /* 0x0000000000bc7947 */ /* 0x000ff40003800000 */
.L_x_11283:
        /* <DEDUP_REMOVED lines=23> */
.L_x_11292:
[----:B------:R-:W-:Y:S05]  /*5cb0*/  BSYNC.RECONVERGENT B2 ;  /* 0x0000000000027941 */ /* 0x000fea0003800200 */
.L_x_11291:
        /* <DEDUP_REMOVED lines=18> */
.L_x_11294:
[----:B------:R-:W-:Y:S05]  /*5de0*/  BSYNC.RECONVERGENT B2 ;  /* 0x0000000000027941 */ /* 0x000fea0003800200 */
.L_x_11293:
[----:B------:R-:W-:Y:S02]  /*5df0*/  DADD R2, RZ, R32 ;  /* 0x00000000ff027229 */ /* 0x000fe40000000020 */
[----:B------:R-:W-:-:S06]  /*5e00*/  DFMA R34, RZ, R32, -1 ;  /* 0xbff00000ff22742b */ /* 0x000fcc0000000020 */
[-C--:B------:R-:W-:Y:S02]  /*5e10*/  DMUL R32, R2, R40.reuse ;  /* 0x0000002802207228 */ /* 0x080fe40000000000 */
[----:B------:R-:W-:-:S11]  /*5e20*/  DMUL R34, R34, R40 ;  /* 0x0000002822227228 */ /* 0x000fd60000000000 */
.L_x_11282:
[----:B------:R-:W-:Y:S05]  /*5e30*/  BSYNC.RECONVERGENT B1 ;  /* 0x0000000000017941 */ /* 0x000fea0003800200 */
.L_x_11281:
        /* <DEDUP_REMOVED lines=44> */
.L_x_11300:
[----:B------:R-:W-:Y:S05]  /*6100*/  BSYNC.RECONVERGENT B2 ;  /* 0x0000000000027941 */ /* 0x000fea0003800200 */
.L_x_11299:
        /* <DEDUP_REMOVED lines=18> */
.L_x_11302:
[----:B------:R-:W-:Y:S05]  /*6230*/  BSYNC.RECONVERGENT B2 ;  /* 0x0000000000027941 */ /* 0x000fea0003800200 */
.L_x_11301:
[----:B------:R-:W-:Y:S02]  /*6240*/  DFMA R2, RZ, R12, 1 ;  /* 0x3ff00000ff02742b */ /* 0x000fe4000000000c */
[----:B------:R-:W-:-:S06]  /*6250*/  DADD R14, RZ, -R12 ;  /* 0x00000000ff0e7229 */ /* 0x000fcc000000080c */
[-C--:B------:R-:W-:Y:S02]  /*6260*/  DMUL R12, R2, R40.reuse ;  /* 0x00000028020c7228 */ /* 0x080fe40000000000 */
[----:B------:R-:W-:Y:S01]  /*6270*/  DMUL R14, R14, R40 ;  /* 0x000000280e0e7228 */ /* 0x000fe20000000000 */
[----:B------:R-:W-:Y:S10]  /*6280*/  BRA `(.L_x_11296) ;  /* 0x0000000400287947 */ /* 0x000ff40003800000 */
.L_x_11298:
        /* <DEDUP_REMOVED lines=15> */
[----:B-----5:R-:W-:Y:S05]  /*6380*/  CALL.REL.NOINC `($__internal_19_$__cuda_sm20_dblrcp_rn_slowpath_v3) ;  /* 0x00000038008c7944 */ /* 0x020fea0003c00000 */
[----:B------:R-:W-:Y:S02]  /*6390*/  IMAD.MOV.U32 R12, RZ, RZ, R40 ;  /* 0x000000ffff0c7224 */ /* 0x000fe400078e0028 */
[----:B------:R-:W-:-:S07]  /*63a0*/  IMAD.MOV.U32 R13, RZ, RZ, R3 ;  /* 0x000000ffff0d7224 */ /* 0x000fce00078e0003 */
.L_x_11304:
[----:B------:R-:W-:Y:S05]  /*63b0*/  BSYNC.RECONVERGENT B2 ;  /* 0x0000000000027941 */ /* 0x000fea0003800200 */
.L_x_11303:
[----:B------:R-:W-:Y:S01]  /*63c0*/  DADD R40, -RZ, |R10| ;  /* 0x00000000ff287229 */ /* 0x000fe2000000050a */
[----:B------:R-:W-:-:S09]  /*63d0*/  CS2R R2, SRZ ;  /* 0x0000000000027805 */ /* 0x000fd2000001ff00 */
[----:B------:R-:W-:Y:S02]  /*63e0*/  MOV R42, R40 ;  /* 0x00000028002a7202 */ /* 0x000fe40000000f00 */
[----:B------:R-:W-:-:S07]  /*63f0*/  MOV R40, 0x6410 ;  /* 0x0000641000287802 */ /* 0x000fce0000000f00 */
[----:B-----5:R-:W-:Y:S05]  /*6400*/  CALL.REL.NOINC `($__internal_20_$__cuda_sm20_div_rn_f64_full) ;  /* 0x0000003c00207944 */ /* 0x020fea0003c00000 */
[----:B------:R-:W-:Y:S02]  /*6410*/  IMAD.MOV.U32 R14, RZ, RZ, R2 ;  /* 0x000000ffff0e7224 */ /* 0x000fe400078e0002 */
[----:B------:R-:W-:Y:S01]  /*6420*/  IMAD.MOV.U32 R15, RZ, RZ, R3 ;  /* 0x000000ffff0f7224 */ /* 0x000fe200078e0003 */
[----:B------:R-:W-:Y:S06]  /*6430*/  BRA `(.L_x_11296) ;  /* 0x0000000000bc7947 */ /* 0x000fec0003800000 */
.L_x_11297:
        /* <DEDUP_REMOVED lines=20> */
[----:B-----5:R-:W-:Y:S05]  /*6580*/  CALL.REL.NOINC `($__internal_20_$__cuda_sm20_div_rn_f64_full) ;  /* 0x0000003800c07944 */ /* 0x020fea0003c00000 */
[----:B------:R-:W-:Y:S01]  /*6590*/  MOV R12, R2 ;  /* 0x00000002000c7202 */ /* 0x000fe20000000f00 */
[----:B------:R-:W-:-:S07]  /*65a0*/  IMAD.MOV.U32 R13, RZ, RZ, R3 ;  /* 0x000000ffff0d7224 */ /* 0x000fce00078e0003 */
.L_x_11306:
[----:B------:R-:W-:Y:S05]  /*65b0*/  BSYNC.RECONVERGENT B2 ;  /* 0x0000000000027941 */ /* 0x000fea0003800200 */
.L_x_11305:
        /* <DEDUP_REMOVED lines=17> */
[----:B------:R-:W-:-:S07]  /*66d0*/  IMAD.MOV.U32 R41, RZ, RZ, R3 ;  /* 0x000000ffff297224 */ /* 0x000fce00078e0003 */
.L_x_11308:
[----:B------:R-:W-:Y:S05]  /*66e0*/  BSYNC.RECONVERGENT B2 ;  /* 0x0000000000027941 */ /* 0x000fea0003800200 */
.L_x_11307:
[----:B------:R-:W-:Y:S02]  /*66f0*/  DADD R2, RZ, R12 ;  /* 0x00000000ff027229 */ /* 0x000fe4000000000c */
[----:B------:R-:W-:-:S06]  /*6700*/  DFMA R14, RZ, R12, -1 ;  /* 0xbff00000ff0e742b */ /* 0x000fcc000000000c */
[-C--:B------:R-:W-:Y:S02]  /*6710*/  DMUL R12, R2, R40.reuse ;  /* 0x00000028020c7228 */ /* 0x080fe40000000000 */
[----:B------:R-:W-:-:S11]  /*6720*/  DMUL R14, R14, R40 ;  /* 0x000000280e0e7228 */ /* 0x000fd60000000000 */
.L_x_11296:
[----:B------:R-:W-:Y:S05]  /*6730*/  BSYNC.RECONVERGENT B1 ;  /* 0x0000000000017941 */ /* 0x000fea0003800200 */
.L_x_11295:
        /* <DEDUP_REMOVED lines=44> */
.L_x_11314:
[----:B------:R-:W-:Y:S05]  /*6a00*/  BSYNC.RECONVERGENT B2 ;  /* 0x0000000000027941 */ /* 0x000fea0003800200 */
.L_x_11313:
        /* <DEDUP_REMOVED lines=18> */
.L_x_11316:
[----:B------:R-:W-:Y:S05]  /*6b30*/  BSYNC.RECONVERGENT B2 ;  /* 0x0000000000027941 */ /* 0x000fea0003800200 */
.L_x_11315:
[----:B------:R-:W-:Y:S02]  /*6b40*/  DFMA R2, RZ, R8, 1 ;  /* 0x3ff00000ff02742b */ /* 0x000fe40000000008 */
[----:B------:R-:W-:-:S06]  /*6b50*/  DADD R10, RZ, -R8 ;  /* 0x00000000ff0a7229 */ /* 0x000fcc0000000808 */
[-C--:B------:R-:W-:Y:S02]  /*6b60*/  DMUL R8, R2, R40.reuse ;  /* 0x0000002802087228 */ /* 0x080fe40000000000 */
[----:B------:R-:W-:Y:S01]  /*6b70*/  DMUL R10, R10, R40 ;  /* 0x000000280a0a7228 */ /* 0x000fe20000000000 */
[----:B------:R-:W-:Y:S10]  /*6b80*/  BRA `(.L_x_11310) ;  /* 0x0000000400287947 */ /* 0x000ff40003800000 */
.L_x_11312:
        /* <DEDUP_REMOVED lines=16> */
[----:B------:R-:W-:Y:S01]  /*6c90*/  IMAD.MOV.U32 R8, RZ, RZ, R40 ;  /* 0x000000ffff087224 */ /* 0x000fe200078e0028 */
[----:B------:R-:W-:-:S07]  /*6ca0*/  MOV R9, R3 ;  /* 0x0000000300097202 */ /* 0x000fce0000000f00 */
.L_x_11318:
[----:B------:R-:W-:Y:S05]  /*6cb0*/  BSYNC.RECONVERGENT B2 ;  /* 0x0000000000027941 */ /* 0x000fea0003800200 */
.L_x_11317:
[----:B------:R-:W-:Y:S01]  /*6cc0*/  DADD R40, -RZ, |R6| ;  /* 0x00000000ff287229 */ /* 0x000fe20000000506 */
[----:B------:R-:W-:-:S09]  /*6cd0*/  CS2R R2, SRZ ;  /* 0x0000000000027805 */ /* 0x000fd2000001ff00 */
[----:B------:R-:W-:Y:S01]  /*6ce0*/  IMAD.MOV.U32 R42, RZ, RZ, R40 ;  /* 0x000000ffff2a7224 */ /* 0x000fe200078e0028 */
[----:B------:R-:W-:-:S07]  /*6cf0*/  MOV R40, 0x6d10 ;  /* 0x00006d1000287802 */ /* 0x000fce0000000f00 */
[----:B------:R-:W-:Y:S05]  /*6d00*/  CALL.REL.NOINC `($__internal_20_$__cuda_sm20_div_rn_f64_full) ;  /* 0x0000003000e07944 */ /* 0x000fea0003c00000 */
[----:B------:R-:W-:Y:S02]  /*6d10*/  IMAD.MOV.U32 R10, RZ, RZ, R2 ;  /* 0x000000ffff0a7224 */ /* 0x000fe400078e0002 */
[----:B------:R-:W-:Y:S01]  /*6d20*/  IMAD.MOV.U32 R11, RZ, RZ, R3 ;  /* 0x000000ffff0b7224 */ /* 0x000fe200078e0003 */
[----:B------:R-:W-:Y:S06]  /*6d30*/  BRA `(.L_x_11310) ;  /* 0x0000000000bc7947 */ /* 0x000fec0003800000 */
.L_x_11311:
        /* <DEDUP_REMOVED lines=23> */
.L_x_11320:
[----:B------:R-:W-:Y:S05]  /*6eb0*/  BSYNC.RECONVERGENT B2 ;  /* 0x0000000000027941 */ /* 0x000fea0003800200 */
.L_x_11319:
        /* <DEDUP_REMOVED lines=18> */
.L_x_11322:
[----:B------:R-:W-:Y:S05]  /*6fe0*/  BSYNC.RECONVERGENT B2 ;  /* 0x0000000000027941 */ /* 0x000fea0003800200 */
.L_x_11321:
[----:B------:R-:W-:Y:S02]  /*6ff0*/  DADD R2, RZ, R8 ;  /* 0x00000000ff027229 */ /* 0x000fe40000000008 */
[----:B------:R-:W-:-:S06]  /*7000*/  DFMA R10, RZ, R8, -1 ;  /* 0xbff00000ff0a742b */ /* 0x000fcc0000000008 */
[-C--:B------:R-:W-:Y:S02]  /*7010*/  DMUL R8, R2, R40.reuse ;  /* 0x0000002802087228 */ /* 0x080fe40000000000 */
[----:B------:R-:W-:-:S11]  /*7020*/  DMUL R10, R10, R40 ;  /* 0x000000280a0a7228 */ /* 0x000fd60000000000 */
.L_x_11310:
[----:B------:R-:W-:Y:S05]  /*7030*/  BSYNC.RECONVERGENT B1 ;  /* 0x0000000000017941 */ /* 0x000fea0003800200 */
.L_x_11309:
        /* <DEDUP_REMOVED lines=44> */
.L_x_11328:
[----:B------:R-:W-:Y:S05]  /*7300*/  BSYNC.RECONVERGENT B2 ;  /* 0x0000000000027941 */ /* 0x000fea0003800200 */
.L_x_11327:
        /* <DEDUP_REMOVED lines=18> */
.L_x_11330:
[----:B------:R-:W-:Y:S05]  /*7430*/  BSYNC.RECONVERGENT B2 ;  /* 0x0000000000027941 */ /* 0x000fea0003800200 */
.L_x_11329:
[----:B------:R-:W-:Y:S02]  /*7440*/  DFMA R2, RZ, R4, 1 ;  /* 0x3ff00000ff02742b */ /* 0x000fe40000000004 */
[----:B------:R-:W-:-:S06]  /*7450*/  DADD R6, RZ, -R4 ;  /* 0x00000000ff067229 */ /* 0x000fcc0000000804 */
[-C--:B------:R-:W-:Y:S02]  /*7460*/  DMUL R4, R2, R40.reuse ;  /* 0x0000002802047228 */ /* 0x080fe40000000000 */
[----:B------:R-:W-:Y:S01]  /*7470*/  DMUL R6, R6, R40 ;  /* 0x0000002806067228 */ /* 0x000fe20000000000 */
[----:B------:R-:W-:Y:S10]  /*7480*/  BRA `(.L_x_11324) ;  /* 0x0000000400287947 */ /* 0x000ff40003800000 */
.L_x_11326:
        /* <DEDUP_REMOVED lines=18> */
.L_x_11332:
[----:B------:R-:W-:Y:S05]  /*75b0*/  BSYNC.RECONVERGENT B2 ;  /* 0x0000000000027941 */ /* 0x000fea0003800200 */
.L_x_11331:
        /* <DEDUP_REMOVED lines=8> */
.L_x_11325:
        /* <DEDUP_REMOVED lines=23> */
.L_x_11334:
[----:B------:R-:W-:Y:S05]  /*77b0*/  BSYNC.RECONVERGENT B2 ;  /* 0x0000000000027941 */ /* 0x000fea0003800200 */
.L_x_11333:
        /* <DEDUP_REMOVED lines=18> */
.L_x_11336:
[----:B------:R-:W-:Y:S05]  /*78e0*/  BSYNC.RECONVERGENT B2 ;  /* 0x0000000000027941 */ /* 0x000fea0003800200 */
.L_x_11335:
[----:B------:R-:W-:Y:S02]  /*78f0*/  DADD R2, RZ, R4 ;  /* 0x00000000ff027229 */ /* 0x000fe40000000004 */
[----:B------:R-:W-:-:S06]  /*7900*/  DFMA R6, RZ, R4, -1 ;  /* 0xbff00000ff06742b */ /* 0x000fcc0000000004 */
[-C--:B------:R-:W-:Y:S02]  /*7910*/  DMUL R4, R2, R40.reuse ;  /* 0x0000002802047228 */ /* 0x080fe40000000000 */
[----:B------:R-:W-:-:S11]  /*7920*/  DMUL R6, R6, R40 ;  /* 0x0000002806067228 */ /* 0x000fd60000000000 */
.L_x_11324:
[----:B------:R-:W-:Y:S05]  /*7930*/  BSYNC.RECONVERGENT B1 ;  /* 0x0000000000017941 */ /* 0x000fea0003800200 */
.L_x_11323:
        /* <DEDUP_REMOVED lines=44> */
.L_x_11342:
[----:B------:R-:W-:Y:S05]  /*7c00*/  BSYNC.RECONVERGENT B2 ;  /* 0x0000000000027941 */ /* 0x000fea0003800200 */
.L_x_11341:
        /* <DEDUP_REMOVED lines=18> */
.L_x_11344:
[----:B------:R-:W-:Y:S05]  /*7d30*/  BSYNC.RECONVERGENT B2 ;  /* 0x0000000000027941 */ /* 0x000fea0003800200 */
.L_x_11343:
[----:B------:R-:W-:Y:S02]  /*7d40*/  DFMA R2, RZ, R36, 1 ;  /* 0x3ff00000ff02742b */ /* 0x000fe40000000024 */
[----:B------:R-:W-:-:S06]  /*7d50*/  DADD R38, RZ, -R36 ;  /* 0x00000000ff267229 */ /* 0x000fcc0000000824 */
[-C--:B------:R-:W-:Y:S02]  /*7d60*/  DMUL R36, R2, R40.reuse ;  /* 0x0000002802247228 */ /* 0x080fe40000000000 */
[----:B------:R-:W-:Y:S01]  /*7d70*/  DMUL R38, R38, R40 ;  /* 0x0000002826267228 */ /* 0x000fe20000000000 */
[----:B------:R-:W-:Y:S10]  /*7d80*/  BRA `(.L_x_11338) ;  /* 0x0000000400287947 */ /* 0x000ff40003800000 */
.L_x_11340:
        /* <DEDUP_REMOVED lines=16> */
[----:B------:R-:W-:Y:S02]  /*7e90*/  IMAD.MOV.U32 R36, RZ, RZ, R40 ;  /* 0x000000ffff247224 */ /* 0x000fe400078e0028 */
[----:B------:R-:W-:-:S07]  /*7ea0*/  IMAD.MOV.U32 R37, RZ, RZ, R3 ;  /* 0x000000ffff257224 */ /* 0x000fce00078e0003 */
.L_x_11346:
[----:B------:R-:W-:Y:S05]  /*7eb0*/  BSYNC.RECONVERGENT B2 ;  /* 0x0000000000027941 */ /* 0x000fea0003800200 */
.L_x_11345:
[----:B------:R-:W-:Y:S01]  /*7ec0*/  DADD R40, -RZ, |R22| ;  /* 0x00000000ff287229 */ /* 0x000fe20000000516 */
[----:B------:R-:W-:-:S09]  /*7ed0*/  CS2R R2, SRZ ;  /* 0x0000000000027805 */ /* 0x000fd2000001ff00 */
[----:B------:R-:W-:Y:S01]  /*7ee0*/  IMAD.MOV.U32 R42, RZ, RZ, R40 ;  /* 0x000000ffff2a7224 */ /* 0x000fe200078e0028 */
[----:B------:R-:W-:-:S07]  /*7ef0*/  MOV R40, 0x7f10 ;  /* 0x00007f1000287802 */ /* 0x000fce0000000f00 */
[----:B------:R-:W-:Y:S05]  /*7f00*/  CALL.REL.NOINC `($__internal_20_$__cuda_sm20_div_rn_f64_full) ;  /* 0x0000002000607944 */ /* 0x000fea0003c00000 */
[----:B------:R-:W-:Y:S01]  /*7f10*/  MOV R38, R2 ;  /* 0x0000000200267202 */ /* 0x000fe20000000f00 */
[----:B------:R-:W-:Y:S01]  /*7f20*/  IMAD.MOV.U32 R39, RZ, RZ, R3 ;  /* 0x000000ffff277224 */ /* 0x000fe200078e0003 */
[----:B------:R-:W-:Y:S06]  /*7f30*/  BRA `(.L_x_11338) ;  /* 0x0000000000bc7947 */ /* 0x000fec0003800000 */
.L_x_11339:
        /* <DEDUP_REMOVED lines=23> */
.L_x_11348:
[----:B------:R-:W-:Y:S05]  /*80b0*/  BSYNC.RECONVERGENT B2 ;  /* 0x0000000000027941 */ /* 0x000fea0003800200 */
.L_x_11347:
        /* <DEDUP_REMOVED lines=18> */
.L_x_11350:
[----:B------:R-:W-:Y:S05]  /*81e0*/  BSYNC.RECONVERGENT B2 ;  /* 0x0000000000027941 */ /* 0x000fea0003800200 */
.L_x_11349:
[----:B------:R-:W-:Y:S02]  /*81f0*/  DADD R2, RZ, R36 ;  /* 0x00000000ff027229 */ /* 0x000fe40000000024 */
[----:B------:R-:W-:-:S06]  /*8200*/  DFMA R38, RZ, R36, -1 ;  /* 0xbff00000ff26742b */ /* 0x000fcc0000000024 */
[-C--:B------:R-:W-:Y:S02]  /*8210*/  DMUL R36, R2, R40.reuse ;  /* 0x0000002802247228 */ /* 0x080fe40000000000 */
[----:B------:R-:W-:-:S11]  /*8220*/  DMUL R38, R38, R40 ;  /* 0x0000002826267228 */ /* 0x000fd60000000000 */
.L_x_11338:
[----:B------:R-:W-:Y:S05]  /*8230*/  BSYNC.RECONVERGENT B1 ;  /* 0x0000000000017941 */ /* 0x000fea0003800200 */
.L_x_11337:
        /* <DEDUP_REMOVED lines=44> */
.L_x_11356:
[----:B------:R-:W-:Y:S05]  /*8500*/  BSYNC.RECONVERGENT B2 ;  /* 0x0000000000027941 */ /* 0x000fea0003800200 */
.L_x_11355:
        /* <DEDUP_REMOVED lines=18> */
.L_x_11358:
[----:B------:R-:W-:Y:S05]  /*8630*/  BSYNC.RECONVERGENT B2 ;  /* 0x0000000000027941 */ /* 0x000fea0003800200 */
.L_x_11357:
[----:B------:R-:W-:Y:S02]  /*8640*/  DFMA R2, RZ, R20, 1 ;  /* 0x3ff00000ff02742b */ /* 0x000fe40000000014 */
[----:B------:R-:W-:-:S06]  /*8650*/  DADD R22, RZ, -R20 ;  /* 0x00000000ff167229 */ /* 0x000fcc0000000814 */
[-C--:B------:R-:W-:Y:S02]  /*8660*/  DMUL R20, R2, R40.reuse ;  /* 0x0000002802147228 */ /* 0x080fe40000000000 */
[----:B------:R-:W-:Y:S01]  /*8670*/  DMUL R22, R22, R40 ;  /* 0x0000002816167228 */ /* 0x000fe20000000000 */
[----:B------:R-:W-:Y:S10]  /*8680*/  BRA `(.L_x_11352) ;  /* 0x0000000400287947 */ /* 0x000ff40003800000 */
.L_x_11354:
        /* <DEDUP_REMOVED lines=18> */
.L_x_11360:
[----:B------:R-:W-:Y:S05]  /*87b0*/  BSYNC.RECONVERGENT B2 ;  /* 0x0000000000027941 */ /* 0x000fea0003800200 */
.L_x_11359:
        /* <DEDUP_REMOVED lines=8> */
.L_x_11353:
        /* <DEDUP_REMOVED lines=23> */
.L_x_11362:
[----:B------:R-:W-:Y:S05]  /*89b0*/  BSYNC.RECONVERGENT B2 ;  /* 0x0000000000027941 */ /* 0x000fea0003800200 */
.L_x_11361:
        /* <DEDUP_REMOVED lines=18> */
.L_x_11364:
[----:B------:R-:W-:Y:S05]  /*8ae0*/  BSYNC.RECONVERGENT B2 ;  /* 0x0000000000027941 */ /* 0x000fea0003800200 */
.L_x_11363:
[----:B------:R-:W-:Y:S02]  /*8af0*/  DADD R2, RZ, R20 ;  /* 0x00000000ff027229 */ /* 0x000fe40000000014 */
[----:B------:R-:W-:-:S06]  /*8b00*/  DFMA R22, RZ, R20, -1 ;  /* 0xbff00000ff16742b */ /* 0x000fcc0000000014 */
[-C--:B------:R-:W-:Y:S02]  /*8b10*/  DMUL R20, R2, R40.reuse ;  /* 0x0000002802147228 */ /* 0x080fe40000000000 */
[----:B------:R-:W-:-:S11]  /*8b20*/  DMUL R22, R22, R40 ;  /* 0x0000002816167228 */ /* 0x000fd60000000000 */
.L_x_11352:
[----:B------:R-:W-:Y:S05]  /*8b30*/  BSYNC.RECONVERGENT B1 ;  /* 0x0000000000017941 */ /* 0x000fea0003800200 */
.L_x_11351:
        /* <DEDUP_REMOVED lines=44> */
.L_x_11370:
[----:B------:R-:W-:Y:S05]  /*8e00*/  BSYNC.RECONVERGENT B2 ;  /* 0x0000000000027941 */ /* 0x000fea0003800200 */
.L_x_11369:
        /* <DEDUP_REMOVED lines=18> */
.L_x_11372:
[----:B------:R-:W-:Y:S05]  /*8f30*/  BSYNC.RECONVERGENT B2 ;  /* 0x0000000000027941 */ /* 0x000fea0003800200 */
.L_x_11371:
[----:B------:R-:W-:Y:S02]  /*8f40*/  DFMA R2, RZ, R16, 1 ;  /* 0x3ff00000ff02742b */ /* 0x000fe40000000010 */
[----:B------:R-:W-:-:S06]  /*8f50*/  DADD R18, RZ, -R16 ;  /* 0x00000000ff127229 */ /* 0x000fcc0000000810 */
[-C--:B------:R-:W-:Y:S02]  /*8f60*/  DMUL R16, R2, R40.reuse ;  /* 0x0000002802107228 */ /* 0x080fe40000000000 */
[----:B------:R-:W-:Y:S01]  /*8f70*/  DMUL R18, R18, R40 ;  /* 0x0000002812127228 */ /* 0x000fe20000000000 */
[----:B------:R-:W-:Y:S10]  /*8f80*/  BRA `(.L_x_11366) ;  /* 0x0000000400287947 */ /* 0x000ff40003800000 */
.L_x_11368:
        /* <DEDUP_REMOVED lines=18> */
.L_x_11374:
[----:B------:R-:W-:Y:S05]  /*90b0*/  BSYNC.RECONVERGENT B2 ;  /* 0x0000000000027941 */ /* 0x000fea0003800200 */
.L_x_11373:
        /* <DEDUP_REMOVED lines=8> */
.L_x_11367:
        /* <DEDUP_REMOVED lines=23> */
.L_x_11376:
[----:B------:R-:W-:Y:S05]  /*92b0*/  BSYNC.RECONVERGENT B2 ;  /* 0x0000000000027941 */ /* 0x000fea0003800200 */
.L_x_11375:
        /* <DEDUP_REMOVED lines=18> */
.L_x_11378:
[----:B------:R-:W-:Y:S05]  /*93e0*/  BSYNC.RECONVERGENT B2 ;  /* 0x0000000000027941 */ /* 0x000fea0003800200 */
.L_x_11377:
[----:B------:R-:W-:Y:S02]  /*93f0*/  DADD R2, RZ, R16 ;  /* 0x00000000ff027229 */ /* 0x000fe40000000010 */
[----:B------:R-:W-:-:S06]  /*9400*/  DFMA R18, RZ, R16, -1 ;  /* 0xbff00000ff12742b */ /* 0x000fcc0000000010 */
[-C--:B------:R-:W-:Y:S02]  /*9410*/  DMUL R16, R2, R40.reuse ;  /* 0x0000002802107228 */ /* 0x080fe40000000000 */
[----:B------:R-:W-:-:S11]  /*9420*/  DMUL R18, R18, R40 ;  /* 0x0000002812127228 */ /* 0x000fd60000000000 */
.L_x_11366:
[----:B------:R-:W-:Y:S05]  /*9430*/  BSYNC.RECONVERGENT B1 ;  /* 0x0000000000017941 */ /* 0x000fea0003800200 */
.L_x_11365:
        /* <DEDUP_REMOVED lines=44> */
.L_x_11384:
[----:B------:R-:W-:Y:S05]  /*9700*/  BSYNC.RECONVERGENT B2 ;  /* 0x0000000000027941 */ /* 0x000fea0003800200 */
.L_x_11383:
        /* <DEDUP_REMOVED lines=18> */
.L_x_11386:
[----:B------:R-:W-:Y:S05]  /*9830*/  BSYNC.RECONVERGENT B2 ;  /* 0x0000000000027941 */ /* 0x000fea0003800200 */
.L_x_11385:
[----:B------:R-:W-:Y:S02]  /*9840*/  DFMA R2, RZ, R28, 1 ;  /* 0x3ff00000ff02742b */ /* 0x000fe4000000001c */
[----:B------:R-:W-:-:S06]  /*9850*/  DADD R30, RZ, -R28 ;  /* 0x00000000ff1e7229 */ /* 0x000fcc000000081c */
[-C--:B------:R-:W-:Y:S02]  /*9860*/  DMUL R28, R2, R40.reuse ;  /* 0x00000028021c7228 */ /* 0x080fe40000000000 */
[----:B------:R-:W-:Y:S01]  /*9870*/  DMUL R30, R30, R40 ;  /* 0x000000281e1e7228 */ /* 0x000fe20000000000 */
[----:B------:R-:W-:Y:S10]  /*9880*/  BRA `(.L_x_11380) ;  /* 0x0000000400287947 */ /* 0x000ff40003800000 */
.L_x_11382:
        /* <DEDUP_REMOVED lines=18> */
.L_x_11388:
[----:B------:R-:W-:Y:S05]  /*99b0*/  BSYNC.RECONVERGENT B2 ;  /* 0x0000000000027941 */ /* 0x000fea0003800200 */
.L_x_11387:
        /* <DEDUP_REMOVED lines=8> */
.L_x_11381:
        /* <DEDUP_REMOVED lines=23> */
.L_x_11390:
[----:B------:R-:W-:Y:S05]  /*9bb0*/  BSYNC.RECONVERGENT B2 ;  /* 0x0000000000027941 */ /* 0x000fea0003800200 */
.L_x_11389:
        /* <DEDUP_REMOVED lines=18> */
.L_x_11392:
[----:B------:R-:W-:Y:S05]  /*9ce0*/  BSYNC.RECONVERGENT B2 ;  /* 0x0000000000027941 */ /* 0x000fea0003800200 */
.L_x_11391:
[----:B------:R-:W-:Y:S02]  /*9cf0*/  DADD R2, RZ, R28 ;  /* 0x00000000ff027229 */ /* 0x000fe4000000001c */
[----:B------:R-:W-:-:S06]  /*9d00*/  DFMA R30, RZ, R28, -1 ;  /* 0xbff00000ff1e742b */ /* 0x000fcc000000001c */
[-C--:B------:R-:W-:Y:S02]  /*9d10*/  DMUL R28, R2, R40.reuse ;  /* 0x00000028021c7228 */ /* 0x080fe40000000000 */
[----:B------:R-:W-:-:S11]  /*9d20*/  DMUL R30, R30, R40 ;  /* 0x000000281e1e7228 */ /* 0x000fd60000000000 */
.L_x_11380:
[----:B------:R-:W-:Y:S05]  /*9d30*/  BSYNC.RECONVERGENT B1 ;  /* 0x0000000000017941 */ /* 0x000fea0003800200 */
.L_x_11379:
        /* <DEDUP_REMOVED lines=8> */
        .weak           $__internal_19_$__cuda_sm20_dblrcp_rn_slowpath_v3
        .type           $__internal_19_$__cuda_sm20_dblrcp_rn_slowpath_v3,@function
        .size           $__internal_19_$__cuda_sm20_dblrcp_rn_slowpath_v3,($__internal_20_$__cuda_sm20_div_rn_f64_full - $__internal_19_$__cuda_sm20_dblrcp_rn_slowpath_v3)
$__internal_19_$__cuda_sm20_dblrcp_rn_slowpath_v3:
        /* <DEDUP_REMOVED lines=27> */
.L_x_11396:
        /* <DEDUP_REMOVED lines=10> */
.L_x_11394:
[----:B------:R-:W-:Y:S01]  /*a010*/  LOP3.LUT R47, R43, 0x80000, RZ, 0xfc, !PT ;  /* 0x000800002b2f7812 */ /* 0x000fe200078efcff */
[----:B------:R-:W-:-:S07]  /*a020*/  IMAD.MOV.U32 R46, RZ, RZ, R42 ;  /* 0x000000ffff2e7224 */ /* 0x000fce00078e002a */
.L_x_11395:
[----:B------:R-:W-:Y:S05]  /*a030*/  BSYNC.RECONVERGENT B0 ;  /* 0x0000000000007941 */ /* 0x000fea0003800200 */
.L_x_11393:
[----:B------:R-:W-:Y:S01]  /*a040*/  MOV R42, R2 ;  /* 0x00000002002a7202 */ /* 0x000fe20000000f00 */
[----:B------:R-:W-:Y:S02]  /*a050*/  IMAD.MOV.U32 R43, RZ, RZ, 0x0 ;  /* 0x00000000ff2b7424 */ /* 0x000fe400078e00ff */
[----:B------:R-:W-:Y:S02]  /*a060*/  IMAD.MOV.U32 R40, RZ, RZ, R46 ;  /* 0x000000ffff287224 */ /* 0x000fe400078e002e */
[----:B------:R-:W-:Y:S01]  /*a070*/  IMAD.MOV.U32 R3, RZ, RZ, R47 ;  /* 0x000000ffff037224 */ /* 0x000fe200078e002f */
[----:B------:R-:W-:Y:S06]  /*a080*/  RET.REL.NODEC R42 `(_ZN2at6native29vectorized_elementwise_kernelILi8EZZZNS0_22reciprocal_kernel_cudaERNS_18TensorIteratorBaseEENKUlvE_clEvENKUlvE1_clEvEUlN3c107complexIdEEE_St5arrayIPcLm2EEEEviT0_T1_) ;  /* 0xffffff5c2adc7950 */ /* 0x000fec0003c3ffff */
        .weak           $__internal_20_$__cuda_sm20_div_rn_f64_full
        .type           $__internal_20_$__cuda_sm20_div_rn_f64_full,@function
        .size           $__internal_20_$__cuda_sm20_div_rn_f64_full,(.L_x_19811 - $__internal_20_$__cuda_sm20_div_rn_f64_full)
$__internal_20_$__cuda_sm20_div_rn_f64_full:
        /* <DEDUP_REMOVED lines=72> */
.L_x_11398:
        /* <DEDUP_REMOVED lines=17> */
.L_x_11401:
[----:B------:R-:W-:Y:S01]  /*a620*/  LOP3.LUT R2, R47, 0x80000, RZ, 0xfc, !PT ;  /* 0x000800002f027812 */ /* 0x000fe200078efcff */
[----:B------:R-:W-:-:S04]  /*a630*/  IMAD.MOV.U32 R56, RZ, RZ, R46 ;  /* 0x000000ffff387224 */ /* 0x000fc800078e002e */
[----:B------:R-:W-:Y:S01]  /*a640*/  IMAD.MOV.U32 R57, RZ, RZ, R2 ;  /* 0x000000ffff397224 */ /* 0x000fe200078e0002 */
[----:B------:R-:W-:Y:S06]  /*a650*/  BRA `(.L_x_11399) ;  /* 0x00000000000c7947 */ /* 0x000fec0003800000 */
.L_x_11400:
[----:B------:R-:W-:Y:S02]  /*a660*/  LOP3.LUT R2, R51, 0x80000, RZ, 0xfc, !PT ;  /* 0x0008000033027812 */ /* 0x000fe400078efcff */
[----:B------:R-:W-:-:S03]  /*a670*/  MOV R56, R50 ;  /* 0x0000003200387202 */ /* 0x000fc60000000f00 */
[----:B------:R-:W-:-:S07]  /*a680*/  IMAD.MOV.U32 R57, RZ, RZ, R2 ;  /* 0x000000ffff397224 */ /* 0x000fce00078e0002 */
.L_x_11399:
[----:B------:R-:W-:Y:S05]  /*a690*/  BSYNC.RECONVERGENT B0 ;  /* 0x0000000000007941 */ /* 0x000fea0003800200 */
.L_x_11397:
[----:B------:R-:W-:Y:S01]  /*a6a0*/  IMAD.MOV.U32 R41, RZ, RZ, 0x0 ;  /* 0x00000000ff297424 */ /* 0x000fe200078e00ff */
[----:B------:R-:W-:Y:S01]  /*a6b0*/  MOV R3, R57 ;  /* 0x0000003900037202 */ /* 0x000fe20000000f00 */
[----:B------:R-:W-:Y:S02]  /*a6c0*/  IMAD.MOV.U32 R2, RZ, RZ, R56 ;  /* 0x000000ffff027224 */ /* 0x000fe400078e0038 */
[----:B------:R-:W-:Y:S05]  /*a6d0*/  RET.REL.NODEC R40 `(_ZN2at6native29vectorized_elementwise_kernelILi8EZZZNS0_22reciprocal_kernel_cudaERNS_18TensorIteratorBaseEENKUlvE_clEvENKUlvE1_clEvEUlN3c107complexIdEEE_St5arrayIPcLm2EEEEviT0_T1_) ;  /* 0xffffff5828487950 */ /* 0x000fea0003c3ffff */
.L_x_11402:
        /* <DEDUP_REMOVED lines=10> */
.L_x_19811:


//--------------------- .text._ZN2at6native18elementwise_kernelILi128ELi4EZNS0_15gpu_kernel_implIZZZNS0_22reciprocal_kernel_cudaERNS_18TensorIteratorBaseEENKUlvE_clEvENKUlvE0_clEvEUlfE_EEvS4_RKT_EUliE_EEviT1_ --------------------------
	.section	.text._ZN2at6native18elementwise_kernelILi128ELi4EZNS0_15gpu_kernel_implIZZZNS0_22reciprocal_kernel_cudaERNS_18TensorIteratorBaseEENKUlvE_clEvENKUlvE0_clEvEUlfE_EEvS4_RKT_EUliE_EEviT1_,"ax",@progbits
	.align	128
        .global         _ZN2at6native18elementwise_kernelILi128ELi4EZNS0_15gpu_kernel_implIZZZNS0_22reciprocal_kernel_cudaERNS_18TensorIteratorBaseEENKUlvE_clEvENKUlvE0_clEvEUlfE_EEvS4_RKT_EUliE_EEviT1_
        .type           _ZN2at6native18elementwise_kernelILi128ELi4EZNS0_15gpu_kernel_implIZZZNS0_22reciprocal_kernel_cudaERNS_18TensorIteratorBaseEENKUlvE_clEvENKUlvE0_clEvEUlfE_EEvS4_RKT_EUliE_EEviT1_,@function
        .size           _ZN2at6native18elementwise_kernelILi128ELi4EZNS0_15gpu_kernel_implIZZZNS0_22reciprocal_kernel_cudaERNS_18TensorIteratorBaseEENKUlvE_clEvENKUlvE0_clEvEUlfE_EEvS4_RKT_EUliE_EEviT1_,(.L_x_19931 - _ZN2at6native18elementwise_kernelILi128ELi4EZNS0_15gpu_kernel_implIZZZNS0_22reciprocal_kernel_cudaERNS_18TensorIteratorBaseEENKUlvE_clEvENKUlvE0_clEvEUlfE_EEvS4_RKT_EUliE_EEviT1_)
        .other          _ZN2at6native18elementwise_kernelILi128ELi4EZNS0_15gpu_kernel_implIZZZNS0_22reciprocal_kernel_cudaERNS_18TensorIteratorBaseEENKUlvE_clEvENKUlvE0_clEvEUlfE_EEvS4_RKT_EUliE_EEviT1_,@"STO_CUDA_ENTRY STV_DEFAULT"
_ZN2at6native18elementwise_kernelILi128ELi4EZNS0_15gpu_kernel_implIZZZNS0_22reciprocal_kernel_cudaERNS_18TensorIteratorBaseEENKUlvE_clEvENKUlvE0_clEvEUlfE_EEvS4_RKT_EUliE_EEviT1_:
.text._ZN2at6native18elementwise_kernelILi128ELi4EZNS0_15gpu_kernel_implIZZZNS0_22reciprocal_kernel_cudaERNS_18TensorIteratorBaseEENKUlvE_clEvENKUlvE0_clEvEUlfE_EEvS4_RKT_EUliE_EEviT1_:
        /* <DEDUP_REMOVED lines=319> */
.L_x_11405:
        /* <DEDUP_REMOVED lines=18> */
.L_x_11410:
[----:B------:R-:W2:Y:S02]  /*1510*/  LDG.E.U8 R2, desc[UR36][R2.64] ;  /* 0x0000002402027981 */ /* 0x000ea4000c1e1100 */
[----:B--2---:R-:W-:Y:S01]  /*1520*/  I2FP.F32.U32 R4, R2 ;  /* 0x0000000200047245 */ /* 0x004fe20000201000 */
[----:B------:R-:W-:Y:S06]  /*1530*/  BRA `(.L_x_11412) ;  /* 0x0000000c00247947 */ /* 0x000fec0003800000 */
.L_x_11409:
        /* <DEDUP_REMOVED lines=9> */
.L_x_11414:
[----:B------:R-:W2:Y:S02]  /*15d0*/  LDG.E R2, desc[UR36][R2.64] ;  /* 0x0000002402027981 */ /* 0x000ea4000c1e1900 */
[----:B--2---:R-:W-:Y:S01]  /*15e0*/  I2FP.F32.S32 R4, R2 ;  /* 0x0000000200047245 */ /* 0x004fe20000201400 */
[----:B------:R-:W-:Y:S06]  /*15f0*/  BRA `(.L_x_11412) ;  /* 0x0000000800f47947 */ /* 0x000fec0003800000 */
.L_x_11413:
[----:B------:R-:W2:Y:S02]  /*1600*/  LDG.E.U16 R2, desc[UR36][R2.64] ;  /* 0x0000002402027981 */ /* 0x000ea4000c1e1500 */
[----:B--2---:R0:W1:Y:S01]  /*1610*/  I2F.S16 R4, R2 ;  /* 0x0000000200047306 */ /* 0x0040620000101400 */
[----:B------:R-:W-:Y:S05]  /*1620*/  BRA `(.L_x_11412) ;  /* 0x0000000800e87947 */ /* 0x000fea0003800000 */
.L_x_11408:
        /* <DEDUP_REMOVED lines=8> */
.L_x_11416:
[----:B------:R-:W2:Y:S02]  /*16b0*/  LDG.E.U16 R2, desc[UR36][R2.64] ;  /* 0x0000002402027981 */ /* 0x000ea4000c1e1500 */
[----:B--2---:R-:W-:Y:S01]  /*16c0*/  HADD2.F32 R4, -RZ, R2.H0_H0 ;  /* 0x20000002ff047230 */ /* 0x004fe20000004100 */
[----:B------:R-:W-:Y:S06]  /*16d0*/  BRA `(.L_x_11412) ;  /* 0x0000000800bc7947 */ /* 0x000fec0003800000 */
.L_x_11415:
        /* <DEDUP_REMOVED lines=8> */
.L_x_11418:
[----:B------:R-:W2:Y:S02]  /*1760*/  LDG.E.U16 R2, desc[UR36][R2.64] ;  /* 0x0000002402027981 */ /* 0x000ea4000c1e1500 */
[----:B--2---:R-:W-:Y:S01]  /*1770*/  HADD2.F32 R4, -RZ, R2.H0_H0 ;  /* 0x20000002ff047230 */ /* 0x004fe20000004100 */
[----:B------:R-:W-:Y:S06]  /*1780*/  BRA `(.L_x_11412) ;  /* 0x0000000800907947 */ /* 0x000fec0003800000 */
.L_x_11417:
[----:B------:R-:W2:Y:S01]  /*1790*/  LDG.E.64 R2, desc[UR36][R2.64] ;  /* 0x0000002402027981 */ /* 0x000ea2000c1e1b00 */
[----:B------:R-:W-:Y:S01]  /*17a0*/  UMOV UR4, 0xf0000000 ;  /* 0xf000000000047882 */ /* 0x000fe20000000000 */
[----:B------:R-:W-:Y:S01]  /*17b0*/  UMOV UR5, 0x380fffff ;  /* 0x380fffff00057882 */ /* 0x000fe20000000000 */
[----:B--2---:R-:W0:Y:S01]  /*17c0*/  F2F.F32.F64 R4, R2 ;  /* 0x0000000200047310 */ /* 0x004e220000301000 */
[----:B------:R-:W-:-:S14]  /*17d0*/  DSETP.GEU.AND P0, PT, |R2|, UR4, PT ;  /* 0x0000000402007e2a */ /* 0x000fdc000bf0e200 */
[----:B0-----:R-:W-:Y:S01]  /*17e0*/  @!P0 FMUL R4, R4, 1.175494350822287508e-38 ;  /* 0x0080000004048820 */ /* 0x001fe20000400000 */
[----:B------:R-:W-:Y:S06]  /*17f0*/  BRA `(.L_x_11412) ;  /* 0x0000000800747947 */ /* 0x000fec0003800000 */
.L_x_11407:
        /* <DEDUP_REMOVED lines=12> */
.L_x_11421:
[----:B------:R-:W2:Y:S01]  /*18c0*/  LDG.E.64 R2, desc[UR36][R2.64] ;  /* 0x0000002402027981 */ /* 0x000ea2000c1e1b00 */
[----:B------:R-:W-:Y:S01]  /*18d0*/  UMOV UR4, 0xf0000000 ;  /* 0xf000000000047882 */ /* 0x000fe20000000000 */
[----:B------:R-:W-:Y:S01]  /*18e0*/  UMOV UR5, 0x380fffff ;  /* 0x380fffff00057882 */ /* 0x000fe20000000000 */
[----:B--2---:R-:W0:Y:S01]  /*18f0*/  F2F.F32.F64 R4, R2 ;  /* 0x0000000200047310 */ /* 0x004e220000301000 */
[----:B------:R-:W-:-:S14]  /*1900*/  DSETP.GEU.AND P0, PT, |R2|, UR4, PT ;  /* 0x0000000402007e2a */ /* 0x000fdc000bf0e200 */
[----:B0-----:R-:W-:Y:S01]  /*1910*/  @!P0 FMUL R4, R4, 1.175494350822287508e-38 ;  /* 0x0080000004048820 */ /* 0x001fe20000400000 */
[----:B------:R-:W-:Y:S06]  /*1920*/  BRA `(.L_x_11412) ;  /* 0x0000000800287947 */ /* 0x000fec0003800000 */
.L_x_11420:
        /* <DEDUP_REMOVED lines=25> */
.L_x_11423:
        /* <DEDUP_REMOVED lines=12> */
.L_x_11422:
[----:B------:R-:W2:Y:S02]  /*1b80*/  LDG.E.U16 R2, desc[UR36][R2.64] ;  /* 0x0000002402027981 */ /* 0x000ea4000c1e1500 */
[----:B--2---:R-:W-:Y:S01]  /*1b90*/  SHF.L.U32 R4, R2, 0x10, RZ ;  /* 0x0000001002047819 */ /* 0x004fe200000006ff */
[----:B------:R-:W-:Y:S06]  /*1ba0*/  BRA `(.L_x_11412) ;  /* 0x0000000400887947 */ /* 0x000fec0003800000 */
.L_x_11419:
        /* <DEDUP_REMOVED lines=11> */
.L_x_11426:
        /* <DEDUP_REMOVED lines=20> */
.L_x_11428:
[----:B------:R-:W-:Y:S05]  /*1da0*/  BSYNC.RECONVERGENT B0 ;  /* 0x0000000000007941 */ /* 0x000fea0003800200 */
.L_x_11427:
[----:B------:R-:W-:Y:S01]  /*1db0*/  IMAD.SHL.U32 R0, R0, 0x100000, RZ ;  /* 0x0010000000007824 */ /* 0x000fe200078e00ff */
[----:B------:R-:W-:-:S04]  /*1dc0*/  LEA R2, R2, 0x3b800000, 0x17 ;  /* 0x3b80000002027811 */ /* 0x000fc800078eb8ff */
[----:B------:R-:W-:Y:S01]  /*1dd0*/  LOP3.LUT R4, R2, R0, R7, 0xfe, !PT ;  /* 0x0000000002047212 */ /* 0x000fe200078efe07 */
[----:B------:R-:W-:Y:S06]  /*1de0*/  BRA `(.L_x_11412) ;  /* 0x0000000000f87947 */ /* 0x000fec0003800000 */
.L_x_11425:
        /* <DEDUP_REMOVED lines=20> */
.L_x_11430:
[----:B------:R-:W-:Y:S05]  /*1f30*/  BSYNC.RECONVERGENT B0 ;  /* 0x0000000000007941 */ /* 0x000fea0003800200 */
.L_x_11429:
[----:B------:R-:W-:Y:S01]  /*1f40*/  IMAD.SHL.U32 R0, R0, 0x200000, RZ ;  /* 0x0020000000007824 */ /* 0x000fe200078e00ff */
[----:B------:R-:W-:-:S04]  /*1f50*/  LEA R2, R2, 0x37800000, 0x17 ;  /* 0x3780000002027811 */ /* 0x000fc800078eb8ff */
[----:B------:R-:W-:Y:S01]  /*1f60*/  LOP3.LUT R4, R2, R0, R7, 0xfe, !PT ;  /* 0x0000000002047212 */ /* 0x000fe200078efe07 */
[----:B------:R-:W-:Y:S06]  /*1f70*/  BRA `(.L_x_11412) ;  /* 0x0000000000947947 */ /* 0x000fec0003800000 */
.L_x_11424:
[----:B------:R-:W-:-:S09]  /*1f80*/  UISETP.NE.AND UP0, UPT, UR4, 0x1c, UPT ;  /* 0x0000001c0400788c */ /* 0x000fd2000bf05270 */
[----:B------:R-:W-:Y:S05]  /*1f90*/  BRA.U !UP0, `(.L_x_11431) ;  /* 0x0000000108847547 */ /* 0x000fea000b800000 */
[----:B------:R-:W-:-:S09]  /*1fa0*/  UISETP.NE.AND UP0, UPT, UR4, 0x1d, UPT ;  /* 0x0000001d0400788c */ /* 0x000fd2000bf05270 */
[----:B------:R-:W-:Y:S05]  /*1fb0*/  BRA.U !UP0, `(.L_x_11432) ;  /* 0x0000000108707547 */ /* 0x000fea000b800000 */
[----:B------:R-:W-:-:S09]  /*1fc0*/  UISETP.NE.AND UP0, UPT, UR4, 0x2c, UPT ;  /* 0x0000002c0400788c */ /* 0x000fd2000bf05270 */
[----:B------:R-:W-:Y:S05]  /*1fd0*/  BRA.U !UP0, `(.L_x_11433) ;  /* 0x0000000108487547 */ /* 0x000fea000b800000 */
.L_x_11411:
        /* <DEDUP_REMOVED lines=16> */
.L_x_11434:
[----:B------:R-:W-:Y:S01]  /*20e0*/  IMAD.MOV.U32 R4, RZ, RZ, RZ ;  /* 0x000000ffff047224 */ /* 0x000fe200078e00ff */
[----:B------:R-:W-:Y:S06]  /*20f0*/  BRA `(.L_x_11412) ;  /* 0x0000000000347947 */ /* 0x000fec0003800000 */
.L_x_11433:
        /* <DEDUP_REMOVED lines=8> */
.L_x_11432:
[----:B------:R-:W2:Y:S02]  /*2180*/  LDG.E.64 R2, desc[UR36][R2.64] ;  /* 0x0000002402027981 */ /* 0x000ea4000c1e1b00 */
[----:B--2---:R0:W1:Y:S01]  /*2190*/  I2F.U64 R4, R2 ;  /* 0x0000000200047312 */ /* 0x0040620000301000 */
[----:B------:R-:W-:Y:S05]  /*21a0*/  BRA `(.L_x_11412) ;  /* 0x0000000000087947 */ /* 0x000fea0003800000 */
.L_x_11431:
[----:B------:R-:W2:Y:S02]  /*21b0*/  LDG.E R2, desc[UR36][R2.64] ;  /* 0x0000002402027981 */ /* 0x000ea4000c1e1900 */
[----:B--2---:R-:W-:-:S07]  /*21c0*/  I2FP.F32.U32 R4, R2 ;  /* 0x0000000200047245 */ /* 0x004fce0000201000 */
.L_x_11412:
[----:B------:R-:W-:Y:S05]  /*21d0*/  BSYNC.RECONVERGENT B6 ;  /* 0x0000000000067941 */ /* 0x000fea0003800200 */
.L_x_11406:
[----:B------:R-:W2:Y:S01]  /*21e0*/  LDCU.64 UR6, c[0x0][0x580] ;  /* 0x0000b000ff0677ac */ /* 0x000ea20008000a00 */
[----:B01---5:R-:W0:Y:S01]  /*21f0*/  MUFU.RCP R4, R4 ;  /* 0x0000000400047308 */ /* 0x023e220000001000 */
[----:B------:R-:W-:-:S04]  /*2200*/  UPRMT UR4, UR42, 0x9910, URZ ;  /* 0x000099102a047896 */ /* 0x000fc800080000ff */
[----:B------:R-:W-:Y:S01]  /*2210*/  UISETP.GT.AND UP0, UPT, UR4, 0x9, UPT ;  /* 0x000000090400788c */ /* 0x000fe2000bf04270 */
[----:B--234-:R-:W-:-:S04]  /*2220*/  IADD3 R2, P0, PT, R16, UR6, RZ ;  /* 0x0000000610027c10 */ /* 0x01cfc8000ff1e0ff */
[----:B------:R-:W-:-:S04]  /*2230*/  IADD3.X R3, PT, PT, RZ, UR7, RZ, P0, !PT ;  /* 0x00000007ff037c10 */ /* 0x000fc800087fe4ff */
        /* <DEDUP_REMOVED lines=12> */
.L_x_11438:
[----:B------:R-:W0:Y:S02]  /*2300*/  F2I.S64.TRUNC R4, R4 ;  /* 0x0000000400047311 */ /* 0x000e24000020d900 */
[----:B0-----:R-:W-:-:S05]  /*2310*/  IMAD.MOV.U32 R7, RZ, RZ, R4 ;  /* 0x000000ffff077224 */ /* 0x001fca00078e0004 */
[----:B------:R0:W-:Y:S01]  /*2320*/  STG.E.U8 desc[UR36][R2.64], R7 ;  /* 0x0000000702007986 */ /* 0x0001e2000c101124 */
[----:B------:R-:W-:Y:S05]  /*2330*/  BRA `(.L_x_11440) ;  /* 0x0000000c002c7947 */ /* 0x000fea0003800000 */
.L_x_11437:
        /* <DEDUP_REMOVED lines=9> */
.L_x_11442:
[----:B------:R-:W0:Y:S02]  /*23d0*/  F2I.FTZ.TRUNC.NTZ R5, R4 ;  /* 0x0000000400057305 */ /* 0x000e24000021f100 */
[----:B0-----:R0:W-:Y:S01]  /*23e0*/  STG.E desc[UR36][R2.64], R5 ;  /* 0x0000000502007986 */ /* 0x0011e2000c101924 */
[----:B------:R-:W-:Y:S05]  /*23f0*/  BRA `(.L_x_11440) ;  /* 0x0000000800fc7947 */ /* 0x000fea0003800000 */
.L_x_11441:
[----:B------:R-:W0:Y:S02]  /*2400*/  F2I.FTZ.TRUNC.NTZ R5, R4 ;  /* 0x0000000400057305 */ /* 0x000e24000021f100 */
[----:B0-----:R0:W-:Y:S01]  /*2410*/  STG.E.U16 desc[UR36][R2.64], R5 ;  /* 0x0000000502007986 */ /* 0x0011e2000c101524 */
[----:B------:R-:W-:Y:S05]  /*2420*/  BRA `(.L_x_11440) ;  /* 0x0000000800f07947 */ /* 0x000fea0003800000 */
.L_x_11436:
        /* <DEDUP_REMOVED lines=8> */
.L_x_11444:
[----:B------:R-:W-:-:S05]  /*24b0*/  F2FP.F16.F32.PACK_AB R4, RZ, R4 ;  /* 0x00000004ff04723e */ /* 0x000fca00000000ff */
[----:B------:R0:W-:Y:S01]  /*24c0*/  STG.E.U16 desc[UR36][R2.64], R4 ;  /* 0x0000000402007986 */ /* 0x0001e2000c101524 */
[----:B------:R-:W-:Y:S05]  /*24d0*/  BRA `(.L_x_11440) ;  /* 0x0000000800c47947 */ /* 0x000fea0003800000 */
.L_x_11443:
        /* <DEDUP_REMOVED lines=9> */
.L_x_11446:
[----:B------:R-:W-:-:S04]  /*2570*/  F2FP.F16.F32.PACK_AB R5, RZ, R4 ;  /* 0x00000004ff05723e */ /* 0x000fc800000000ff */
[----:B------:R-:W-:-:S05]  /*2580*/  PRMT R5, R5, 0x5410, RZ ;  /* 0x0000541005057816 */ /* 0x000fca00000000ff */
[----:B------:R0:W-:Y:S01]  /*2590*/  STG.E desc[UR36][R2.64], R5 ;  /* 0x0000000502007986 */ /* 0x0001e2000c101924 */
[----:B------:R-:W-:Y:S05]  /*25a0*/  BRA `(.L_x_11440) ;  /* 0x0000000800907947 */ /* 0x000fea0003800000 */
.L_x_11445:
[----:B------:R-:W-:-:S06]  /*25b0*/  FMUL.FTZ R4, R4, 1 ;  /* 0x3f80000004047820 */ /* 0x000fcc0000410000 */
[----:B------:R-:W0:Y:S02]  /*25c0*/  F2F.F64.F32 R4, R4 ;  /* 0x0000000400047310 */ /* 0x000e240000201800 */
[----:B0-----:R0:W-:Y:S01]  /*25d0*/  STG.E.64 desc[UR36][R2.64], R4 ;  /* 0x0000000402007986 */ /* 0x0011e2000c101b24 */
[----:B------:R-:W-:Y:S05]  /*25e0*/  BRA `(.L_x_11440) ;  /* 0x0000000800807947 */ /* 0x000fea0003800000 */
.L_x_11435:
        /* <DEDUP_REMOVED lines=12> */
.L_x_11449:
[----:B------:R-:W-:Y:S01]  /*26b0*/  FMUL.FTZ R4, R4, 1 ;  /* 0x3f80000004047820 */ /* 0x000fe20000410000 */
[----:B------:R-:W-:-:S05]  /*26c0*/  CS2R R6, SRZ ;  /* 0x0000000000067805 */ /* 0x000fca000001ff00 */
[----:B------:R-:W0:Y:S02]  /*26d0*/  F2F.F64.F32 R4, R4 ;  /* 0x0000000400047310 */ /* 0x000e240000201800 */
[----:B0-----:R0:W-:Y:S01]  /*26e0*/  STG.E.128 desc[UR36][R2.64], R4 ;  /* 0x0000000402007986 */ /* 0x0011e2000c101d24 */
[----:B------:R-:W-:Y:S05]  /*26f0*/  BRA `(.L_x_11440) ;  /* 0x00000008003c7947 */ /* 0x000fea0003800000 */
.L_x_11448:
        /* <DEDUP_REMOVED lines=18> */
.L_x_11453:
[----:B------:R-:W-:Y:S05]  /*2820*/  BSYNC.RECONVERGENT B0 ;  /* 0x0000000000007941 */ /* 0x000fea0003800200 */
.L_x_11452:
[----:B------:R-:W-:-:S05]  /*2830*/  LOP3.LUT R7, R0, 0x80, R7, 0xf8, !PT ;  /* 0x0000008000077812 */ /* 0x000fca00078ef807 */
[----:B------:R0:W-:Y:S01]  /*2840*/  STG.E.U8 desc[UR36][R2.64], R7 ;  /* 0x0000000702007986 */ /* 0x0001e2000c101124 */
[----:B------:R-:W-:Y:S05]  /*2850*/  BRA `(.L_x_11440) ;  /* 0x0000000400e47947 */ /* 0x000fea0003800000 */
.L_x_11451:
        /* <DEDUP_REMOVED lines=14> */
.L_x_11455:
[----:B------:R-:W-:Y:S05]  /*2940*/  BSYNC.RECONVERGENT B0 ;  /* 0x0000000000007941 */ /* 0x000fea0003800200 */
.L_x_11454:
[----:B------:R-:W-:-:S05]  /*2950*/  LOP3.LUT R5, R0, 0x80, R7, 0xf8, !PT ;  /* 0x0000008000057812 */ /* 0x000fca00078ef807 */
[----:B------:R0:W-:Y:S01]  /*2960*/  STG.E.U8 desc[UR36][R2.64], R5 ;  /* 0x0000000502007986 */ /* 0x0001e2000c101124 */
[----:B------:R-:W-:Y:S05]  /*2970*/  BRA `(.L_x_11440) ;  /* 0x00000004009c7947 */ /* 0x000fea0003800000 */
.L_x_11450:
[----:B------:R-:W-:-:S05]  /*2980*/  F2FP.BF16.F32.PACK_AB R4, RZ, R4 ;  /* 0x00000004ff04723e */ /* 0x000fca00000010ff */
[----:B------:R0:W-:Y:S01]  /*2990*/  STG.E.U16 desc[UR36][R2.64], R4 ;  /* 0x0000000402007986 */ /* 0x0001e2000c101524 */
[----:B------:R-:W-:Y:S05]  /*29a0*/  BRA `(.L_x_11440) ;  /* 0x0000000400907947 */ /* 0x000fea0003800000 */
.L_x_11447:
        /* <DEDUP_REMOVED lines=11> */
.L_x_11458:
        /* <DEDUP_REMOVED lines=12> */
.L_x_11461:
[----:B------:R-:W-:-:S04]  /*2b20*/  SHF.R.U32.HI R0, RZ, 0x14, R4 ;  /* 0x00000014ff007819 */ /* 0x000fc80000011604 */
[----:B------:R-:W-:-:S04]  /*2b30*/  LOP3.LUT R5, R0, 0x1, RZ, 0xc0, !PT ;  /* 0x0000000100057812 */ /* 0x000fc800078ec0ff */
[----:B------:R-:W-:-:S04]  /*2b40*/  IADD3 R0, PT, PT, R4, 0x487ffff, R5 ;  /* 0x0487ffff04007810 */ /* 0x000fc80007ffe005 */
[----:B------:R-:W-:-:S04]  /*2b50*/  SHF.R.U32.HI R0, RZ, 0x14, R0 ;  /* 0x00000014ff007819 */ /* 0x000fc80000011600 */
[----:B------:R-:W-:-:S07]  /*2b60*/  LOP3.LUT R5, R0, 0xff, RZ, 0xc0, !PT ;  /* 0x000000ff00057812 */ /* 0x000fce00078ec0ff */
.L_x_11462:
[----:B------:R-:W-:-:S04]  /*2b70*/  SHF.R.U32.HI R4, RZ, 0x18, R4 ;  /* 0x00000018ff047819 */ /* 0x000fc80000011604 */
[----:B------:R-:W-:-:S04]  /*2b80*/  LOP3.LUT R5, R5, 0x80, R4, 0xf8, !PT ;  /* 0x0000008005057812 */ /* 0x000fc800078ef804 */
[----:B------:R-:W-:-:S07]  /*2b90*/  PRMT R0, R5, 0x7610, R0 ;  /* 0x0000761005007816 */ /* 0x000fce0000000000 */
.L_x_11460:
[----:B------:R-:W-:Y:S05]  /*2ba0*/  BSYNC.RECONVERGENT B0 ;  /* 0x0000000000007941 */ /* 0x000fea0003800200 */
.L_x_11459:
[----:B------:R4:W-:Y:S01]  /*2bb0*/  STG.E.U8 desc[UR36][R2.64], R0 ;  /* 0x0000000002007986 */ /* 0x0009e2000c101124 */
[----:B------:R-:W-:Y:S05]  /*2bc0*/  BRA `(.L_x_11440) ;  /* 0x0000000400087947 */ /* 0x000fea0003800000 */
.L_x_11457:
        /* <DEDUP_REMOVED lines=12> */
.L_x_11465:
[----:B------:R-:W-:-:S04]  /*2c90*/  SHF.R.U32.HI R0, RZ, 0x15, R4 ;  /* 0x00000015ff007819 */ /* 0x000fc80000011604 */
[----:B------:R-:W-:-:S04]  /*2ca0*/  LOP3.LUT R5, R0, 0x1, RZ, 0xc0, !PT ;  /* 0x0000000100057812 */ /* 0x000fc800078ec0ff */
[----:B------:R-:W-:-:S04]  /*2cb0*/  IADD3 R0, PT, PT, R4, 0x88fffff, R5 ;  /* 0x088fffff04007810 */ /* 0x000fc80007ffe005 */
[----:B------:R-:W-:-:S04]  /*2cc0*/  SHF.R.U32.HI R0, RZ, 0x15, R0 ;  /* 0x00000015ff007819 */ /* 0x000fc80000011600 */
[----:B------:R-:W-:-:S07]  /*2cd0*/  LOP3.LUT R5, R0, 0xff, RZ, 0xc0, !PT ;  /* 0x000000ff00057812 */ /* 0x000fce00078ec0ff */
.L_x_11466:
[----:B------:R-:W-:-:S04]  /*2ce0*/  SHF.R.U32.HI R4, RZ, 0x18, R4 ;  /* 0x00000018ff047819 */ /* 0x000fc80000011604 */
[----:B------:R-:W-:-:S04]  /*2cf0*/  LOP3.LUT R5, R5, 0x80, R4, 0xf8, !PT ;  /* 0x0000008005057812 */ /* 0x000fc800078ef804 */
[----:B------:R-:W-:-:S07]  /*2d00*/  PRMT R0, R5, 0x7610, R0 ;  /* 0x0000761005007816 */ /* 0x000fce0000000000 */
.L_x_11464:
[----:B------:R-:W-:Y:S05]  /*2d10*/  BSYNC.RECONVERGENT B0 ;  /* 0x0000000000007941 */ /* 0x000fea0003800200 */
.L_x_11463:
[----:B------:R3:W-:Y:S01]  /*2d20*/  STG.E.U8 desc[UR36][R2.64], R0 ;  /* 0x0000000002007986 */ /* 0x0007e2000c101124 */
[----:B------:R-:W-:Y:S05]  /*2d30*/  BRA `(.L_x_11440) ;  /* 0x0000000000ac7947 */ /* 0x000fea0003800000 */
.L_x_11456:
[----:B------:R-:W-:-:S09]  /*2d40*/  UISETP.NE.AND UP0, UPT, UR4, 0x1c, UPT ;  /* 0x0000001c0400788c */ /* 0x000fd2000bf05270 */
[----:B------:R-:W-:Y:S05]  /*2d50*/  BRA.U !UP0, `(.L_x_11467) ;  /* 0x00000001089c7547 */ /* 0x000fea000b800000 */
[----:B------:R-:W-:-:S09]  /*2d60*/  UISETP.NE.AND UP0, UPT, UR4, 0x1d, UPT ;  /* 0x0000001d0400788c */ /* 0x000fd2000bf05270 */
[----:B------:R-:W-:Y:S05]  /*2d70*/  BRA.U !UP0, `(.L_x_11468) ;  /* 0x0000000108887547 */ /* 0x000fea000b800000 */
[----:B------:R-:W-:-:S09]  /*2d80*/  UISETP.NE.AND UP0, UPT, UR4, 0x2c, UPT ;  /* 0x0000002c0400788c */ /* 0x000fd2000bf05270 */
[----:B------:R-:W-:Y:S05]  /*2d90*/  BRA.U !UP0, `(.L_x_11469) ;  /* 0x0000000108447547 */ /* 0x000fea000b800000 */
.L_x_11439:
        /* <DEDUP_REMOVED lines=16> */
.L_x_11470:
[----:B------:R-:W-:Y:S05]  /*2ea0*/  BRA `(.L_x_11440) ;  /* 0x0000000000507947 */ /* 0x000fea0003800000 */
.L_x_11469:
        /* <DEDUP_REMOVED lines=15> */
.L_x_11468:
[----:B------:R-:W0:Y:S02]  /*2fa0*/  F2I.U64.TRUNC R4, R4 ;  /* 0x0000000400047311 */ /* 0x000e24000020d800 */
[----:B0-----:R1:W-:Y:S01]  /*2fb0*/  STG.E.64 desc[UR36][R2.64], R4 ;  /* 0x0000000402007986 */ /* 0x0013e2000c101b24 */
[----:B------:R-:W-:Y:S05]  /*2fc0*/  BRA `(.L_x_11440) ;  /* 0x0000000000087947 */ /* 0x000fea0003800000 */
.L_x_11467:
[----:B------:R-:W0:Y:S02]  /*2fd0*/  F2I.FTZ.U32.TRUNC.NTZ R5, R4 ;  /* 0x0000000400057305 */ /* 0x000e24000021f000 */
[----:B0-----:R0:W-:Y:S02]  /*2fe0*/  STG.E desc[UR36][R2.64], R5 ;  /* 0x0000000502007986 */ /* 0x0011e4000c101924 */
.L_x_11440:
[----:B------:R-:W-:-:S07]  /*2ff0*/  VIADD R17, R17, 0x80 ;  /* 0x0000008011117836 */ /* 0x000fce0000000000 */
.L_x_11404:
[----:B------:R-:W-:Y:S05]  /*3000*/  BSYNC.RECONVERGENT B7 ;  /* 0x0000000000077941 */ /* 0x000fea0003800200 */
.L_x_11403:
        /* <DEDUP_REMOVED lines=307> */
.L_x_11473:
        /* <DEDUP_REMOVED lines=18> */
.L_x_11478:
[----:B------:R-:W2:Y:S02]  /*4460*/  LDG.E.U8 R2, desc[UR36][R2.64] ;  /* 0x0000002402027981 */ /* 0x000ea4000c1e1100 */
[----:B--2---:R-:W-:Y:S01]  /*4470*/  I2FP.F32.U32 R4, R2 ;  /* 0x0000000200047245 */ /* 0x004fe20000201000 */
[----:B------:R-:W-:Y:S06]  /*4480*/  BRA `(.L_x_11480) ;  /* 0x0000000c00247947 */ /* 0x000fec0003800000 */
.L_x_11477:
        /* <DEDUP_REMOVED lines=9> */
.L_x_11482:
[----:B------:R-:W2:Y:S02]  /*4520*/  LDG.E R2, desc[UR36][R2.64] ;  /* 0x0000002402027981 */ /* 0x000ea4000c1e1900 */
[----:B--2---:R-:W-:Y:S01]  /*4530*/  I2FP.F32.S32 R4, R2 ;  /* 0x0000000200047245 */ /* 0x004fe20000201400 */
[----:B------:R-:W-:Y:S06]  /*4540*/  BRA `(.L_x_11480) ;  /* 0x0000000800f47947 */ /* 0x000fec0003800000 */
.L_x_11481:
[----:B------:R-:W2:Y:S02]  /*4550*/  LDG.E.U16 R2, desc[UR36][R2.64] ;  /* 0x0000002402027981 */ /* 0x000ea4000c1e1500 */
[----:B--2---:R0:W1:Y:S01]  /*4560*/  I2F.S16 R4, R2 ;  /* 0x0000000200047306 */ /* 0x0040620000101400 */
[----:B------:R-:W-:Y:S05]  /*4570*/  BRA `(.L_x_11480) ;  /* 0x0000000800e87947 */ /* 0x000fea0003800000 */
.L_x_11476:
        /* <DEDUP_REMOVED lines=8> */
.L_x_11484:
[----:B------:R-:W2:Y:S02]  /*4600*/  LDG.E.U16 R2, desc[UR36][R2.64] ;  /* 0x0000002402027981 */ /* 0x000ea4000c1e1500 */
[----:B--2---:R-:W-:Y:S01]  /*4610*/  HADD2.F32 R4, -RZ, R2.H0_H0 ;  /* 0x20000002ff047230 */ /* 0x004fe20000004100 */
[----:B------:R-:W-:Y:S06]  /*4620*/  BRA `(.L_x_11480) ;  /* 0x0000000800bc7947 */ /* 0x000fec0003800000 */
.L_x_11483:
        /* <DEDUP_REMOVED lines=8> */
.L_x_11486:
[----:B------:R-:W2:Y:S02]  /*46b0*/  LDG.E.U16 R2, desc[UR36][R2.64] ;  /* 0x0000002402027981 */ /* 0x000ea4000c1e1500 */
[----:B--2---:R-:W-:Y:S01]  /*46c0*/  HADD2.F32 R4, -RZ, R2.H0_H0 ;  /* 0x20000002ff047230 */ /* 0x004fe20000004100 */
[----:B------:R-:W-:Y:S06]  /*46d0*/  BRA `(.L_x_11480) ;  /* 0x0000000800907947 */ /* 0x000fec0003800000 */
.L_x_11485:
[----:B------:R-:W2:Y:S01]  /*46e0*/  LDG.E.64 R2, desc[UR36][R2.64] ;  /* 0x0000002402027981 */ /* 0x000ea2000c1e1b00 */
[----:B------:R-:W-:Y:S01]  /*46f0*/  UMOV UR4, 0xf0000000 ;  /* 0xf000000000047882 */ /* 0x000fe20000000000 */
[----:B------:R-:W-:Y:S01]  /*4700*/  UMOV UR5, 0x380fffff ;  /* 0x380fffff00057882 */ /* 0x000fe20000000000 */
[----:B--2---:R-:W0:Y:S01]  /*4710*/  F2F.F32.F64 R4, R2 ;  /* 0x0000000200047310 */ /* 0x004e220000301000 */
[----:B------:R-:W-:-:S14]  /*4720*/  DSETP.GEU.AND P0, PT, |R2|, UR4, PT ;  /* 0x0000000402007e2a */ /* 0x000fdc000bf0e200 */
[----:B0-----:R-:W-:Y:S01]  /*4730*/  @!P0 FMUL R4, R4, 1.175494350822287508e-38 ;  /* 0x0080000004048820 */ /* 0x001fe20000400000 */
[----:B------:R-:W-:Y:S06]  /*4740*/  BRA `(.L_x_11480) ;  /* 0x0000000800747947 */ /* 0x000fec0003800000 */
.L_x_11475:
        /* <DEDUP_REMOVED lines=12> */
.L_x_11489:
[----:B------:R-:W2:Y:S01]  /*4810*/  LDG.E.64 R2, desc[UR36][R2.64] ;  /* 0x0000002402027981 */ /* 0x000ea2000c1e1b00 */
[----:B------:R-:W-:Y:S01]  /*4820*/  UMOV UR4, 0xf0000000 ;  /* 0xf000000000047882 */ /* 0x000fe20000000000 */
[----:B------:R-:W-:Y:S01]  /*4830*/  UMOV UR5, 0x380fffff ;  /* 0x380fffff00057882 */ /* 0x000fe20000000000 */
[----:B--2---:R-:W0:Y:S01]  /*4840*/  F2F.F32.F64 R4, R2 ;  /* 0x0000000200047310 */ /* 0x004e220000301000 */
[----:B------:R-:W-:-:S14]  /*4850*/  DSETP.GEU.AND P0, PT, |R2|, UR4, PT ;  /* 0x0000000402007e2a */ /* 0x000fdc000bf0e200 */
[----:B0-----:R-:W-:Y:S01]  /*4860*/  @!P0 FMUL R4, R4, 1.175494350822287508e-38 ;  /* 0x0080000004048820 */ /* 0x001fe20000400000 */
[----:B------:R-:W-:Y:S06]  /*4870*/  BRA `(.L_x_11480) ;  /* 0x0000000800287947 */ /* 0x000fec0003800000 */
.L_x_11488:
        /* <DEDUP_REMOVED lines=25> */
.L_x_11491:
        /* <DEDUP_REMOVED lines=12> */
.L_x_11490:
[----:B------:R-:W2:Y:S02]  /*4ad0*/  LDG.E.U16 R2, desc[UR36][R2.64] ;  /* 0x0000002402027981 */ /* 0x000ea4000c1e1500 */
[----:B--2---:R-:W-:Y:S01]  /*4ae0*/  IMAD.U32 R4, R2, 0x10000, RZ ;  /* 0x0001000002047824 */ /* 0x004fe200078e00ff */
[----:B------:R-:W-:Y:S06]  /*4af0*/  BRA `(.L_x_11480) ;  /* 0x0000000400887947 */ /* 0x000fec0003800000 */
.L_x_11487:
        /* <DEDUP_REMOVED lines=11> */
.L_x_11494:
        /* <DEDUP_REMOVED lines=20> */
.L_x_11496:
[----:B------:R-:W-:Y:S05]  /*4cf0*/  BSYNC.RECONVERGENT B0 ;  /* 0x0000000000007941 */ /* 0x000fea0003800200 */
.L_x_11495:
[----:B------:R-:W-:Y:S01]  /*4d00*/  IMAD.SHL.U32 R0, R0, 0x100000, RZ ;  /* 0x0010000000007824 */ /* 0x000fe200078e00ff */
[----:B------:R-:W-:-:S04]  /*4d10*/  LEA R2, R2, 0x3b800000, 0x17 ;  /* 0x3b80000002027811 */ /* 0x000fc800078eb8ff */
[----:B------:R-:W-:Y:S01]  /*4d20*/  LOP3.LUT R4, R2, R0, R7, 0xfe, !PT ;  /* 0x0000000002047212 */ /* 0x000fe200078efe07 */
[----:B------:R-:W-:Y:S06]  /*4d30*/  BRA `(.L_x_11480) ;  /* 0x0000000000f87947 */ /* 0x000fec0003800000 */
.L_x_11493:
        /* <DEDUP_REMOVED lines=20> */
.L_x_11498:
[----:B------:R-:W-:Y:S05]  /*4e80*/  BSYNC.RECONVERGENT B0 ;  /* 0x0000000000007941 */ /* 0x000fea0003800200 */
.L_x_11497:
[----:B------:R-:W-:Y:S02]  /*4e90*/  SHF.L.U32 R0, R0, 0x15, RZ ;  /* 0x0000001500007819 */ /* 0x000fe400000006ff */
[----:B------:R-:W-:-:S04]  /*4ea0*/  LEA R2, R2, 0x37800000, 0x17 ;  /* 0x3780000002027811 */ /* 0x000fc800078eb8ff */
[----:B------:R-:W-:Y:S01]  /*4eb0*/  LOP3.LUT R4, R2, R0, R7, 0xfe, !PT ;  /* 0x0000000002047212 */ /* 0x000fe200078efe07 */
[----:B------:R-:W-:Y:S06]  /*4ec0*/  BRA `(.L_x_11480) ;  /* 0x0000000000947947 */ /* 0x000fec0003800000 */
.L_x_11492:
        /* <DEDUP_REMOVED lines=14> */
.L_x_11479:
        /* <DEDUP_REMOVED lines=16> */
.L_x_11501:
[----:B------:R-:W-:Y:S01]  /*50b0*/  IMAD.MOV.U32 R4, RZ, RZ, RZ ;  /* 0x000000ffff047224 */ /* 0x000fe200078e00ff */
[----:B------:R-:W-:Y:S06]  /*50c0*/  BRA `(.L_x_11480) ;  /* 0x0000000000147947 */ /* 0x000fec0003800000 */
.L_x_11500:
[----:B------:R-:W2:Y:S02]  /*50d0*/  LDG.E.64 R2, desc[UR36][R2.64] ;  /* 0x0000002402027981 */ /* 0x000ea4000c1e1b00 */
[----:B--2---:R0:W1:Y:S01]  /*50e0*/  I2F.U64 R4, R2 ;  /* 0x0000000200047312 */ /* 0x0040620000301000 */
[----:B------:R-:W-:Y:S05]  /*50f0*/  BRA `(.L_x_11480) ;  /* 0x0000000000087947 */ /* 0x000fea0003800000 */
.L_x_11499:
[----:B------:R-:W2:Y:S02]  /*5100*/  LDG.E R2, desc[UR36][R2.64] ;  /* 0x0000002402027981 */ /* 0x000ea4000c1e1900 */
[----:B--2---:R-:W-:-:S07]  /*5110*/  I2FP.F32.U32 R4, R2 ;  /* 0x0000000200047245 */ /* 0x004fce0000201000 */
.L_x_11480:
[----:B------:R-:W-:Y:S05]  /*5120*/  BSYNC.RECONVERGENT B6 ;  /* 0x0000000000067941 */ /* 0x000fea0003800200 */
.L_x_11474:
[----:B------:R-:W2:Y:S01]  /*5130*/  LDCU.64 UR6, c[0x0][0x580] ;  /* 0x0000b000ff0677ac */ /* 0x000ea20008000a00 */
[----:B01---5:R-:W0:Y:S01]  /*5140*/  MUFU.RCP R4, R4 ;  /* 0x0000000400047308 */ /* 0x023e220000001000 */
[----:B------:R-:W-:-:S04]  /*5150*/  UPRMT UR4, UR42, 0x9910, URZ ;  /* 0x000099102a047896 */ /* 0x000fc800080000ff */
[----:B------:R-:W-:Y:S01]  /*5160*/  UISETP.GT.AND UP0, UPT, UR4, 0x9, UPT ;  /* 0x000000090400788c */ /* 0x000fe2000bf04270 */
[----:B--234-:R-:W-:-:S05]  /*5170*/  IADD3 R2, P0, PT, R16, UR6, RZ ;  /* 0x0000000610027c10 */ /* 0x01cfca000ff1e0ff */
[----:B------:R-:W-:-:S03]  /*5180*/  IMAD.X R3, RZ, RZ, UR7, P0 ;  /* 0x00000007ff037e24 */ /* 0x000fc600080e06ff */
        /* <DEDUP_REMOVED lines=12> */
.L_x_11505:
[----:B------:R-:W0:Y:S02]  /*5250*/  F2I.S64.TRUNC R4, R4 ;  /* 0x0000000400047311 */ /* 0x000e24000020d900 */
[----:B0-----:R-:W-:-:S05]  /*5260*/  MOV R7, R4 ;  /* 0x0000000400077202 */ /* 0x001fca0000000f00 */
[----:B------:R3:W-:Y:S01]  /*5270*/  STG.E.U8 desc[UR36][R2.64], R7 ;  /* 0x0000000702007986 */ /* 0x0007e2000c101124 */
[----:B------:R-:W-:Y:S05]  /*5280*/  BRA `(.L_x_11507) ;  /* 0x0000000c00287947 */ /* 0x000fea0003800000 */
.L_x_11504:
        /* <DEDUP_REMOVED lines=9> */
.L_x_11509:
[----:B------:R-:W0:Y:S02]  /*5320*/  F2I.FTZ.TRUNC.NTZ R5, R4 ;  /* 0x0000000400057305 */ /* 0x000e24000021f100 */
[----:B0-----:R2:W-:Y:S01]  /*5330*/  STG.E desc[UR36][R2.64], R5 ;  /* 0x0000000502007986 */ /* 0x0015e2000c101924 */
[----:B------:R-:W-:Y:S05]  /*5340*/  BRA `(.L_x_11507) ;  /* 0x0000000800f87947 */ /* 0x000fea0003800000 */
.L_x_11508:
[----:B------:R-:W0:Y:S02]  /*5350*/  F2I.FTZ.TRUNC.NTZ R5, R4 ;  /* 0x0000000400057305 */ /* 0x000e24000021f100 */
[----:B0-----:R0:W-:Y:S01]  /*5360*/  STG.E.U16 desc[UR36][R2.64], R5 ;  /* 0x0000000502007986 */ /* 0x0011e2000c101524 */
[----:B------:R-:W-:Y:S05]  /*5370*/  BRA `(.L_x_11507) ;  /* 0x0000000800ec7947 */ /* 0x000fea0003800000 */
.L_x_11503:
        /* <DEDUP_REMOVED lines=8> */
.L_x_11511:
[----:B------:R-:W-:-:S05]  /*5400*/  F2FP.F16.F32.PACK_AB R4, RZ, R4 ;  /* 0x00000004ff04723e */ /* 0x000fca00000000ff */
[----:B------:R0:W-:Y:S01]  /*5410*/  STG.E.U16 desc[UR36][R2.64], R4 ;  /* 0x0000000402007986 */ /* 0x0001e2000c101524 */
[----:B------:R-:W-:Y:S05]  /*5420*/  BRA `(.L_x_11507) ;  /* 0x0000000800c07947 */ /* 0x000fea0003800000 */
.L_x_11510:
        /* <DEDUP_REMOVED lines=9> */
.L_x_11513:
[----:B------:R-:W-:-:S04]  /*54c0*/  F2FP.F16.F32.PACK_AB R5, RZ, R4 ;  /* 0x00000004ff05723e */ /* 0x000fc800000000ff */
[----:B------:R-:W-:-:S05]  /*54d0*/  PRMT R5, R5, 0x5410, RZ ;  /* 0x0000541005057816 */ /* 0x000fca00000000ff */
[----:B------:R0:W-:Y:S01]  /*54e0*/  STG.E desc[UR36][R2.64], R5 ;  /* 0x0000000502007986 */ /* 0x0001e2000c101924 */
[----:B------:R-:W-:Y:S05]  /*54f0*/  BRA `(.L_x_11507) ;  /* 0x00000008008c7947 */ /* 0x000fea0003800000 */
.L_x_11512:
[----:B------:R-:W-:-:S06]  /*5500*/  FMUL.FTZ R4, R4, 1 ;  /* 0x3f80000004047820 */ /* 0x000fcc0000410000 */
[----:B------:R-:W0:Y:S02]  /*5510*/  F2F.F64.F32 R4, R4 ;  /* 0x0000000400047310 */ /* 0x000e240000201800 */
[----:B0-----:R0:W-:Y:S01]  /*5520*/  STG.E.64 desc[UR36][R2.64], R4 ;  /* 0x0000000402007986 */ /* 0x0011e2000c101b24 */
[----:B------:R-:W-:Y:S05]  /*5530*/  BRA `(.L_x_11507) ;  /* 0x00000008007c7947 */ /* 0x000fea0003800000 */
.L_x_11502:
        /* <DEDUP_REMOVED lines=13> */
.L_x_11517:
        /* <DEDUP_REMOVED lines=16> */
.L_x_11520:
[----:B------:R-:W-:-:S04]  /*5710*/  SHF.R.U32.HI R4, RZ, 0x18, R4 ;  /* 0x00000018ff047819 */ /* 0x000fc80000011604 */
[----:B------:R-:W-:-:S04]  /*5720*/  LOP3.LUT R4, R5, 0x80, R4, 0xf8, !PT ;  /* 0x0000008005047812 */ /* 0x000fc800078ef804 */
[----:B------:R-:W-:-:S07]  /*5730*/  PRMT R0, R4, 0x7610, R0 ;  /* 0x0000761004007816 */ /* 0x000fce0000000000 */
.L_x_11519:
[----:B------:R-:W-:Y:S05]  /*5740*/  BSYNC.RECONVERGENT B0 ;  /* 0x0000000000007941 */ /* 0x000fea0003800200 */
.L_x_11518:
[----:B------:R0:W-:Y:S01]  /*5750*/  STG.E.U8 desc[UR36][R2.64], R0 ;  /* 0x0000000002007986 */ /* 0x0001e2000c101124 */
[----:B------:R-:W-:Y:S05]  /*5760*/  BRA `(.L_x_11507) ;  /* 0x0000000400f07947 */ /* 0x000fea0003800000 */
.L_x_11516:
        /* <DEDUP_REMOVED lines=16> */
.L_x_11523:
[----:B------:R-:W-:-:S04]  /*5870*/  SHF.R.U32.HI R4, RZ, 0x18, R4 ;  /* 0x00000018ff047819 */ /* 0x000fc80000011604 */
[----:B------:R-:W-:-:S04]  /*5880*/  LOP3.LUT R5, R5, 0x80, R4, 0xf8, !PT ;  /* 0x0000008005057812 */ /* 0x000fc800078ef804 */
[----:B------:R-:W-:-:S07]  /*5890*/  PRMT R0, R5, 0x7610, R0 ;  /* 0x0000761005007816 */ /* 0x000fce0000000000 */
.L_x_11522:
[----:B------:R-:W-:Y:S05]  /*58a0*/  BSYNC.RECONVERGENT B0 ;  /* 0x0000000000007941 */ /* 0x000fea0003800200 */
.L_x_11521:
[----:B------:R0:W-:Y:S01]  /*58b0*/  STG.E.U8 desc[UR36][R2.64], R0 ;  /* 0x0000000002007986 */ /* 0x0001e2000c101124 */
[----:B------:R-:W-:Y:S05]  /*58c0*/  BRA `(.L_x_11507) ;  /* 0x0000000400987947 */ /* 0x000fea0003800000 */
.L_x_11515:
        /* <DEDUP_REMOVED lines=21> */
.L_x_11525:
[----:B------:R-:W0:Y:S02]  /*5a20*/  F2I.U64.TRUNC R4, R4 ;  /* 0x0000000400047311 */ /* 0x000e24000020d800 */
[----:B0-----:R0:W-:Y:S01]  /*5a30*/  STG.E.64 desc[UR36][R2.64], R4 ;  /* 0x0000000402007986 */ /* 0x0011e2000c101b24 */
[----:B------:R-:W-:Y:S05]  /*5a40*/  BRA `(.L_x_11507) ;  /* 0x0000000400387947 */ /* 0x000fea0003800000 */
.L_x_11524:
[----:B------:R-:W0:Y:S02]  /*5a50*/  F2I.FTZ.U32.TRUNC.NTZ R5, R4 ;  /* 0x0000000400057305 */ /* 0x000e24000021f000 */
[----:B0-----:R0:W-:Y:S01]  /*5a60*/  STG.E desc[UR36][R2.64], R5 ;  /* 0x0000000502007986 */ /* 0x0011e2000c101924 */
[----:B------:R-:W-:Y:S05]  /*5a70*/  BRA `(.L_x_11507) ;  /* 0x00000004002c7947 */ /* 0x000fea0003800000 */
.L_x_11514:
        /* <DEDUP_REMOVED lines=10> */
.L_x_11527:
[----:B------:R-:W-:Y:S01]  /*5b20*/  FMUL.FTZ R4, R4, 1 ;  /* 0x3f80000004047820 */ /* 0x000fe20000410000 */
[----:B------:R-:W-:-:S05]  /*5b30*/  CS2R R6, SRZ ;  /* 0x0000000000067805 */ /* 0x000fca000001ff00 */
[----:B------:R-:W0:Y:S02]  /*5b40*/  F2F.F64.F32 R4, R4 ;  /* 0x0000000400047310 */ /* 0x000e240000201800 */
[----:B0-----:R0:W-:Y:S01]  /*5b50*/  STG.E.128 desc[UR36][R2.64], R4 ;  /* 0x0000000402007986 */ /* 0x0011e2000c101d24 */
[----:B------:R-:W-:Y:S05]  /*5b60*/  BRA `(.L_x_11507) ;  /* 0x0000000000f07947 */ /* 0x000fea0003800000 */
.L_x_11526:
[----:B------:R-:W-:-:S09]  /*5b70*/  UISETP.NE.AND UP0, UPT, UR4, 0xf, UPT ;  /* 0x0000000f0400788c */ /* 0x000fd2000bf05270 */
[----:B------:R-:W-:Y:S05]  /*5b80*/  BRA.U !UP0, `(.L_x_11528) ;  /* 0x0000000108e07547 */ /* 0x000fea000b800000 */
[----:B------:R-:W-:-:S09]  /*5b90*/  UISETP.NE.AND UP0, UPT, UR4, 0x17, UPT ;  /* 0x000000170400788c */ /* 0x000fd2000bf05270 */
[----:B------:R-:W-:Y:S05]  /*5ba0*/  BRA.U !UP0, `(.L_x_11529) ;  /* 0x00000001088c7547 */ /* 0x000fea000b800000 */
[----:B------:R-:W-:-:S09]  /*5bb0*/  UISETP.NE.AND UP0, UPT, UR4, 0x18, UPT ;  /* 0x000000180400788c */ /* 0x000fd2000bf05270 */
[----:B------:R-:W-:Y:S05]  /*5bc0*/  BRA.U !UP0, `(.L_x_11530) ;  /* 0x0000000108447547 */ /* 0x000fea000b800000 */
.L_x_11506:
        /* <DEDUP_REMOVED lines=16> */
.L_x_11531:
[----:B------:R-:W-:Y:S05]  /*5cd0*/  BRA `(.L_x_11507) ;  /* 0x0000000000947947 */ /* 0x000fea0003800000 */
.L_x_11530:
        /* <DEDUP_REMOVED lines=12> */
.L_x_11533:
[----:B------:R-:W-:Y:S05]  /*5da0*/  BSYNC.RECONVERGENT B0 ;  /* 0x0000000000007941 */ /* 0x000fea0003800200 */
.L_x_11532:
[----:B------:R-:W-:-:S05]  /*5db0*/  LOP3.LUT R5, R0, 0x80, R7, 0xf8, !PT ;  /* 0x0000008000057812 */ /* 0x000fca00078ef807 */
[----:B------:R0:W-:Y:S01]  /*5dc0*/  STG.E.U8 desc[UR36][R2.64], R5 ;  /* 0x0000000502007986 */ /* 0x0001e2000c101124 */
[----:B------:R-:W-:Y:S05]  /*5dd0*/  BRA `(.L_x_11507) ;  /* 0x0000000000547947 */ /* 0x000fea0003800000 */
.L_x_11529:
        /* <DEDUP_REMOVED lines=11> */
.L_x_11535:
[----:B------:R-:W-:Y:S02]  /*5e90*/  ISETP.GT.U32.AND P0, PT, R6, 0x7f800000, PT ;  /* 0x7f8000000600780c */ /* 0x000fe40003f04070 */
[----:B------:R-:W-:-:S04]  /*5ea0*/  MOV R0, 0x7f ;  /* 0x0000007f00007802 */ /* 0x000fc80000000f00 */
[----:B------:R-:W-:-:S07]  /*5eb0*/  SEL R0, R0, 0x7c, P0 ;  /* 0x0000007c00007807 */ /* 0x000fce0000000000 */
.L_x_11536:
[----:B------:R-:W-:Y:S05]  /*5ec0*/  BSYNC.RECONVERGENT B0 ;  /* 0x0000000000007941 */ /* 0x000fea0003800200 */
.L_x_11534:
[----:B------:R-:W-:-:S04]  /*5ed0*/  SHF.R.U32.HI R5, RZ, 0x18, R4 ;  /* 0x00000018ff057819 */ /* 0x000fc80000011604 */
[----:B------:R-:W-:-:S05]  /*5ee0*/  LOP3.LUT R5, R0, 0x80, R5, 0xf8, !PT ;  /* 0x0000008000057812 */ /* 0x000fca00078ef805 */
[----:B------:R0:W-:Y:S01]  /*5ef0*/  STG.E.U8 desc[UR36][R2.64], R5 ;  /* 0x0000000502007986 */ /* 0x0001e2000c101124 */
[----:B------:R-:W-:Y:S05]  /*5f00*/  BRA `(.L_x_11507) ;  /* 0x0000000000087947 */ /* 0x000fea0003800000 */
.L_x_11528:
[----:B------:R-:W-:-:S05]  /*5f10*/  F2FP.BF16.F32.PACK_AB R4, RZ, R4 ;  /* 0x00000004ff04723e */ /* 0x000fca00000010ff */
[----:B------:R0:W-:Y:S02]  /*5f20*/  STG.E.U16 desc[UR36][R2.64], R4 ;  /* 0x0000000402007986 */ /* 0x0001e4000c101524 */
.L_x_11507:
[----:B------:R-:W-:-:S07]  /*5f30*/  VIADD R17, R17, 0x80 ;  /* 0x0000008011117836 */ /* 0x000fce0000000000 */
.L_x_11472:
[----:B------:R-:W-:Y:S05]  /*5f40*/  BSYNC.RECONVERGENT B7 ;  /* 0x0000000000077941 */ /* 0x000fea0003800200 */
.L_x_11471:
        /* <DEDUP_REMOVED lines=307> */
.L_x_11539:
        /* <DEDUP_REMOVED lines=18> */
.L_x_11544:
[----:B------:R-:W2:Y:S02]  /*73a0*/  LDG.E.U8 R2, desc[UR36][R2.64] ;  /* 0x0000002402027981 */ /* 0x000ea4000c1e1100 */
[----:B--2---:R-:W-:Y:S01]  /*73b0*/  I2FP.F32.U32 R4, R2 ;  /* 0x0000000200047245 */ /* 0x004fe20000201000 */
[----:B------:R-:W-:Y:S06]  /*73c0*/  BRA `(.L_x_11546) ;  /* 0x0000000c00247947 */ /* 0x000fec0003800000 */
.L_x_11543:
        /* <DEDUP_REMOVED lines=9> */
.L_x_11548:
[----:B------:R-:W2:Y:S02]  /*7460*/  LDG.E R2, desc[UR36][R2.64] ;  /* 0x0000002402027981 */ /* 0x000ea4000c1e1900 */
[----:B--2---:R-:W-:Y:S01]  /*7470*/  I2FP.F32.S32 R4, R2 ;  /* 0x0000000200047245 */ /* 0x004fe20000201400 */
[----:B------:R-:W-:Y:S06]  /*7480*/  BRA `(.L_x_11546) ;  /* 0x0000000800f47947 */ /* 0x000fec0003800000 */
.L_x_11547:
[----:B------:R-:W2:Y:S02]  /*7490*/  LDG.E.U16 R2, desc[UR36][R2.64] ;  /* 0x0000002402027981 */ /* 0x000ea4000c1e1500 */
[----:B--2---:R2:W3:Y:S01]  /*74a0*/  I2F.S16 R4, R2 ;  /* 0x0000000200047306 */ /* 0x0044e20000101400 */
[----:B------:R-:W-:Y:S05]  /*74b0*/  BRA `(.L_x_11546) ;  /* 0x0000000800e87947 */ /* 0x000fea0003800000 */
.L_x_11542:
        /* <DEDUP_REMOVED lines=8> */
.L_x_11550:
[----:B------:R-:W2:Y:S02]  /*7540*/  LDG.E.U16 R2, desc[UR36][R2.64] ;  /* 0x0000002402027981 */ /* 0x000ea4000c1e1500 */
[----:B--2---:R-:W-:Y:S01]  /*7550*/  HADD2.F32 R4, -RZ, R2.H0_H0 ;  /* 0x20000002ff047230 */ /* 0x004fe20000004100 */
[----:B------:R-:W-:Y:S06]  /*7560*/  BRA `(.L_x_11546) ;  /* 0x0000000800bc7947 */ /* 0x000fec0003800000 */
.L_x_11549:
        /* <DEDUP_REMOVED lines=8> */
.L_x_11552:
[----:B------:R-:W2:Y:S02]  /*75f0*/  LDG.E.U16 R2, desc[UR36][R2.64] ;  /* 0x0000002402027981 */ /* 0x000ea4000c1e1500 */
[----:B--2---:R-:W-:Y:S01]  /*7600*/  HADD2.F32 R4, -RZ, R2.H0_H0 ;  /* 0x20000002ff047230 */ /* 0x004fe20000004100 */
[----:B------:R-:W-:Y:S06]  /*7610*/  BRA `(.L_x_11546) ;  /* 0x0000000800907947 */ /* 0x000fec0003800000 */
.L_x_11551:
[----:B------:R-:W2:Y:S01]  /*7620*/  LDG.E.64 R2, desc[UR36][R2.64] ;  /* 0x0000002402027981 */ /* 0x000ea2000c1e1b00 */
[----:B------:R-:W-:Y:S01]  /*7630*/  UMOV UR4, 0xf0000000 ;  /* 0xf000000000047882 */ /* 0x000fe20000000000 */
[----:B------:R-:W-:Y:S01]  /*7640*/  UMOV UR5, 0x380fffff ;  /* 0x380fffff00057882 */ /* 0x000fe20000000000 */
[----:B--2---:R-:W0:Y:S01]  /*7650*/  F2F.F32.F64 R4, R2 ;  /* 0x0000000200047310 */ /* 0x004e220000301000 */
[----:B------:R-:W-:-:S14]  /*7660*/  DSETP.GEU.AND P0, PT, |R2|, UR4, PT ;  /* 0x0000000402007e2a */ /* 0x000fdc000bf0e200 */
[----:B0-----:R-:W-:Y:S01]  /*7670*/  @!P0 FMUL R4, R4, 1.175494350822287508e-38 ;  /* 0x0080000004048820 */ /* 0x001fe20000400000 */
[----:B------:R-:W-:Y:S06]  /*7680*/  BRA `(.L_x_11546) ;  /* 0x0000000800747947 */ /* 0x000fec0003800000 */
.L_x_11541:
        /* <DEDUP_REMOVED lines=12> */
.L_x_11555:
[----:B------:R-:W2:Y:S01]  /*7750*/  LDG.E.64 R2, desc[UR36][R2.64] ;  /* 0x0000002402027981 */ /* 0x000ea2000c1e1b00 */
[----:B------:R-:W-:Y:S01]  /*7760*/  UMOV UR4, 0xf0000000 ;  /* 0xf000000000047882 */ /* 0x000fe20000000000 */
[----:B------:R-:W-:Y:S01]  /*7770*/  UMOV UR5, 0x380fffff ;  /* 0x380fffff00057882 */ /* 0x000fe20000000000 */
[----:B--2---:R-:W0:Y:S01]  /*7780*/  F2F.F32.F64 R4, R2 ;  /* 0x0000000200047310 */ /* 0x004e220000301000 */
[----:B------:R-:W-:-:S14]  /*7790*/  DSETP.GEU.AND P0, PT, |R2|, UR4, PT ;  /* 0x0000000402007e2a */ /* 0x000fdc000bf0e200 */
[----:B0-----:R-:W-:Y:S01]  /*77a0*/  @!P0 FMUL R4, R4, 1.175494350822287508e-38 ;  /* 0x0080000004048820 */ /* 0x001fe20000400000 */
[----:B------:R-:W-:Y:S06]  /*77b0*/  BRA `(.L_x_11546) ;  /* 0x0000000800287947 */ /* 0x000fec0003800000 */
.L_x_11554:
        /* <DEDUP_REMOVED lines=25> */
.L_x_11557:
        /* <DEDUP_REMOVED lines=12> */
.L_x_11556:
[----:B------:R-:W2:Y:S02]  /*7a10*/  LDG.E.U16 R2, desc[UR36][R2.64] ;  /* 0x0000002402027981 */ /* 0x000ea4000c1e1500 */
[----:B--2---:R-:W-:Y:S01]  /*7a20*/  IMAD.U32 R4, R2, 0x10000, RZ ;  /* 0x0001000002047824 */ /* 0x004fe200078e00ff */
[----:B------:R-:W-:Y:S06]  /*7a30*/  BRA `(.L_x_11546) ;  /* 0x0000000400887947 */ /* 0x000fec0003800000 */
.L_x_11553:
        /* <DEDUP_REMOVED lines=11> */
.L_x_11560:
        /* <DEDUP_REMOVED lines=20> */
.L_x_11562:
[----:B------:R-:W-:Y:S05]  /*7c30*/  BSYNC.RECONVERGENT B0 ;  /* 0x0000000000007941 */ /* 0x000fea0003800200 */
.L_x_11561:
[----:B------:R-:W-:Y:S02]  /*7c40*/  SHF.L.U32 R0, R0, 0x14, RZ ;  /* 0x0000001400007819 */ /* 0x000fe400000006ff */
[----:B------:R-:W-:-:S04]  /*7c50*/  LEA R2, R2, 0x3b800000, 0x17 ;  /* 0x3b80000002027811 */ /* 0x000fc800078eb8ff */
[----:B------:R-:W-:Y:S01]  /*7c60*/  LOP3.LUT R4, R2, R0, R7, 0xfe, !PT ;  /* 0x0000000002047212 */ /* 0x000fe200078efe07 */
[----:B------:R-:W-:Y:S06]  /*7c70*/  BRA `(.L_x_11546) ;  /* 0x0000000000f87947 */ /* 0x000fec0003800000 */
.L_x_11559:
        /* <DEDUP_REMOVED lines=20> */
.L_x_11564:
[----:B------:R-:W-:Y:S05]  /*7dc0*/  BSYNC.RECONVERGENT B0 ;  /* 0x0000000000007941 */ /* 0x000fea0003800200 */
.L_x_11563:
[----:B------:R-:W-:Y:S01]  /*7dd0*/  IMAD.SHL.U32 R0, R0, 0x200000, RZ ;  /* 0x0020000000007824 */ /* 0x000fe200078e00ff */
[----:B------:R-:W-:-:S04]  /*7de0*/  LEA R2, R2, 0x37800000, 0x17 ;  /* 0x3780000002027811 */ /* 0x000fc800078eb8ff */
[----:B------:R-:W-:Y:S01]  /*7df0*/  LOP3.LUT R4, R2, R0, R7, 0xfe, !PT ;  /* 0x0000000002047212 */ /* 0x000fe200078efe07 */
[----:B------:R-:W-:Y:S06]  /*7e00*/  BRA `(.L_x_11546) ;  /* 0x0000000000947947 */ /* 0x000fec0003800000 */
.L_x_11558:
        /* <DEDUP_REMOVED lines=14> */
.L_x_11545:
        /* <DEDUP_REMOVED lines=16> */
.L_x_11567:
[----:B------:R-:W-:Y:S01]  /*7ff0*/  MOV R4, RZ ;  /* 0x000000ff00047202 */ /* 0x000fe20000000f00 */
[----:B------:R-:W-:Y:S06]  /*8000*/  BRA `(.L_x_11546) ;  /* 0x0000000000147947 */ /* 0x000fec0003800000 */
.L_x_11566:
[----:B------:R-:W2:Y:S02]  /*8010*/  LDG.E.64 R2, desc[UR36][R2.64] ;  /* 0x0000002402027981 */ /* 0x000ea4000c1e1b00 */
[----:B--2---:R0:W1:Y:S01]  /*8020*/  I2F.U64 R4, R2 ;  /* 0x0000000200047312 */ /* 0x0040620000301000 */
[----:B------:R-:W-:Y:S05]  /*8030*/  BRA `(.L_x_11546) ;  /* 0x0000000000087947 */ /* 0x000fea0003800000 */
.L_x_11565:
[----:B------:R-:W2:Y:S02]  /*8040*/  LDG.E R2, desc[UR36][R2.64] ;  /* 0x0000002402027981 */ /* 0x000ea4000c1e1900 */
[----:B--2---:R-:W-:-:S07]  /*8050*/  I2FP.F32.U32 R4, R2 ;  /* 0x0000000200047245 */ /* 0x004fce0000201000 */
.L_x_11546:
[----:B------:R-:W-:Y:S05]  /*8060*/  BSYNC.RECONVERGENT B6 ;  /* 0x0000000000067941 */ /* 0x000fea0003800200 */
.L_x_11540:
[----:B------:R-:W2:Y:S01]  /*8070*/  LDCU.64 UR6, c[0x0][0x580] ;  /* 0x0000b000ff0677ac */ /* 0x000ea20008000a00 */
[----:B01-3-5:R-:W0:Y:S01]  /*8080*/  MUFU.RCP R4, R4 ;  /* 0x0000000400047308 */ /* 0x02be220000001000 */
[----:B------:R-:W-:-:S04]  /*8090*/  UPRMT UR4, UR42, 0x9910, URZ ;  /* 0x000099102a047896 */ /* 0x000fc800080000ff */
[----:B------:R-:W-:Y:S01]  /*80a0*/  UISETP.GT.AND UP0, UPT, UR4, 0x9, UPT ;  /* 0x000000090400788c */ /* 0x000fe2000bf04270 */
[----:B--2-4-:R-:W-:-:S05]  /*80b0*/  IADD3 R2, P0, PT, R16, UR6, RZ ;  /* 0x0000000610027c10 */ /* 0x014fca000ff1e0ff */
        /* <DEDUP_REMOVED lines=13> */
.L_x_11571:
[----:B------:R-:W0:Y:S02]  /*8190*/  F2I.S64.TRUNC R4, R4 ;  /* 0x0000000400047311 */ /* 0x000e24000020d900 */
[----:B0-----:R-:W-:-:S05]  /*81a0*/  IMAD.MOV.U32 R7, RZ, RZ, R4 ;  /* 0x000000ffff077224 */ /* 0x001fca00078e0004 */
[----:B------:R0:W-:Y:S01]  /*81b0*/  STG.E.U8 desc[UR36][R2.64], R7 ;  /* 0x0000000702007986 */ /* 0x0001e2000c101124 */
[----:B------:R-:W-:Y:S05]  /*81c0*/  BRA `(.L_x_11573) ;  /* 0x0000000c00287947 */ /* 0x000fea0003800000 */
.L_x_11570:
        /* <DEDUP_REMOVED lines=9> */
.L_x_11575:
[----:B------:R-:W0:Y:S02]  /*8260*/  F2I.FTZ.TRUNC.NTZ R5, R4 ;  /* 0x0000000400057305 */ /* 0x000e24000021f100 */
[----:B0-----:R0:W-:Y:S01]  /*8270*/  STG.E desc[UR36][R2.64], R5 ;  /* 0x0000000502007986 */ /* 0x0011e2000c101924 */
[----:B------:R-:W-:Y:S05]  /*8280*/  BRA `(.L_x_11573) ;  /* 0x0000000800f87947 */ /* 0x000fea0003800000 */
.L_x_11574:
[----:B------:R-:W0:Y:S02]  /*8290*/  F2I.FTZ.TRUNC.NTZ R5, R4 ;  /* 0x0000000400057305 */ /* 0x000e24000021f100 */
[----:B0-----:R0:W-:Y:S01]  /*82a0*/  STG.E.U16 desc[UR36][R2.64], R5 ;  /* 0x0000000502007986 */ /* 0x0011e2000c101524 */
[----:B------:R-:W-:Y:S05]  /*82b0*/  BRA `(.L_x_11573) ;  /* 0x0000000800ec7947 */ /* 0x000fea0003800000 */
.L_x_11569:
        /* <DEDUP_REMOVED lines=8> */
.L_x_11577:
[----:B------:R-:W-:-:S05]  /*8340*/  F2FP.F16.F32.PACK_AB R4, RZ, R4 ;  /* 0x00000004ff04723e */ /* 0x000fca00000000ff */
[----:B------:R0:W-:Y:S01]  /*8350*/  STG.E.U16 desc[UR36][R2.64], R4 ;  /* 0x0000000402007986 */ /* 0x0001e2000c101524 */
[----:B------:R-:W-:Y:S05]  /*8360*/  BRA `(.L_x_11573) ;  /* 0x0000000800c07947 */ /* 0x000fea0003800000 */
.L_x_11576:
        /* <DEDUP_REMOVED lines=9> */
.L_x_11579:
[----:B------:R-:W-:-:S04]  /*8400*/  F2FP.F16.F32.PACK_AB R5, RZ, R4 ;  /* 0x00000004ff05723e */ /* 0x000fc800000000ff */
[----:B------:R-:W-:-:S05]  /*8410*/  PRMT R5, R5, 0x5410, RZ ;  /* 0x0000541005057816 */ /* 0x000fca00000000ff */
[----:B------:R0:W-:Y:S01]  /*8420*/  STG.E desc[UR36][R2.64], R5 ;  /* 0x0000000502007986 */ /* 0x0001e2000c101924 */
[----:B------:R-:W-:Y:S05]  /*8430*/  BRA `(.L_x_11573) ;  /* 0x00000008008c7947 */ /* 0x000fea0003800000 */
.L_x_11578:
[----:B------:R-:W-:-:S06]  /*8440*/  FMUL.FTZ R4, R4, 1 ;  /* 0x3f80000004047820 */ /* 0x000fcc0000410000 */
[----:B------:R-:W0:Y:S02]  /*8450*/  F2F.F64.F32 R4, R4 ;  /* 0x0000000400047310 */ /* 0x000e240000201800 */
[----:B0-----:R0:W-:Y:S01]  /*8460*/  STG.E.64 desc[UR36][R2.64], R4 ;  /* 0x0000000402007986 */ /* 0x0011e2000c101b24 */
[----:B------:R-:W-:Y:S05]  /*8470*/  BRA `(.L_x_11573) ;  /* 0x00000008007c7947 */ /* 0x000fea0003800000 */
.L_x_11568:
        /* <DEDUP_REMOVED lines=13> */
.L_x_11583:
        /* <DEDUP_REMOVED lines=16> */
.L_x_11586:
[----:B------:R-:W-:-:S04]  /*8650*/  SHF.R.U32.HI R4, RZ, 0x18, R4 ;  /* 0x00000018ff047819 */ /* 0x000fc80000011604 */
[----:B------:R-:W-:-:S04]  /*8660*/  LOP3.LUT R4, R5, 0x80, R4, 0xf8, !PT ;  /* 0x0000008005047812 */ /* 0x000fc800078ef804 */
[----:B------:R-:W-:-:S07]  /*8670*/  PRMT R0, R4, 0x7610, R0 ;  /* 0x0000761004007816 */ /* 0x000fce0000000000 */
.L_x_11585:
[----:B------:R-:W-:Y:S05]  /*8680*/  BSYNC.RECONVERGENT B0 ;  /* 0x0000000000007941 */ /* 0x000fea0003800200 */
.L_x_11584:
[----:B------:R0:W-:Y:S01]  /*8690*/  STG.E.U8 desc[UR36][R2.64], R0 ;  /* 0x0000000002007986 */ /* 0x0001e2000c101124 */
[----:B------:R-:W-:Y:S05]  /*86a0*/  BRA `(.L_x_11573) ;  /* 0x0000000400f07947 */ /* 0x000fea0003800000 */
.L_x_11582:
        /* <DEDUP_REMOVED lines=16> */
.L_x_11589:
[----:B------:R-:W-:-:S04]  /*87b0*/  SHF.R.U32.HI R4, RZ, 0x18, R4 ;  /* 0x00000018ff047819 */ /* 0x000fc80000011604 */
[----:B------:R-:W-:-:S04]  /*87c0*/  LOP3.LUT R5, R5, 0x80, R4, 0xf8, !PT ;  /* 0x0000008005057812 */ /* 0x000fc800078ef804 */
[----:B------:R-:W-:-:S07]  /*87d0*/  PRMT R0, R5, 0x7610, R0 ;  /* 0x0000761005007816 */ /* 0x000fce0000000000 */
.L_x_11588:
[----:B------:R-:W-:Y:S05]  /*87e0*/  BSYNC.RECONVERGENT B0 ;  /* 0x0000000000007941 */ /* 0x000fea0003800200 */
.L_x_11587:
[----:B------:R0:W-:Y:S01]  /*87f0*/  STG.E.U8 desc[UR36][R2.64], R0 ;  /* 0x0000000002007986 */ /* 0x0001e2000c101124 */
[----:B------:R-:W-:Y:S05]  /*8800*/  BRA `(.L_x_11573) ;  /* 0x0000000400987947 */ /* 0x000fea0003800000 */
.L_x_11581:
        /* <DEDUP_REMOVED lines=21> */
.L_x_11591:
[----:B------:R-:W0:Y:S02]  /*8960*/  F2I.U64.TRUNC R4, R4 ;  /* 0x0000000400047311 */ /* 0x000e24000020d800 */
[----:B0-----:R0:W-:Y:S01]  /*8970*/  STG.E.64 desc[UR36][R2.64], R4 ;  /* 0x0000000402007986 */ /* 0x0011e2000c101b24 */
[----:B------:R-:W-:Y:S05]  /*8980*/  BRA `(.L_x_11573) ;  /* 0x0000000400387947 */ /* 0x000fea0003800000 */
.L_x_11590:
[----:B------:R-:W0:Y:S02]  /*8990*/  F2I.FTZ.U32.TRUNC.NTZ R5, R4 ;  /* 0x0000000400057305 */ /* 0x000e24000021f000 */
[----:B0-----:R0:W-:Y:S01]  /*89a0*/  STG.E desc[UR36][R2.64], R5 ;  /* 0x0000000502007986 */ /* 0x0011e2000c101924 */
[----:B------:R-:W-:Y:S05]  /*89b0*/  BRA `(.L_x_11573) ;  /* 0x00000004002c7947 */ /* 0x000fea0003800000 */
.L_x_11580:
        /* <DEDUP_REMOVED lines=10> */
.L_x_11593:
[----:B------:R-:W-:Y:S01]  /*8a60*/  FMUL.FTZ R4, R4, 1 ;  /* 0x3f80000004047820 */ /* 0x000fe20000410000 */
[----:B------:R-:W-:-:S05]  /*8a70*/  CS2R R6, SRZ ;  /* 0x0000000000067805 */ /* 0x000fca000001ff00 */
[----:B------:R-:W0:Y:S02]  /*8a80*/  F2F.F64.F32 R4, R4 ;  /* 0x0000000400047310 */ /* 0x000e240000201800 */
[----:B0-----:R4:W-:Y:S01]  /*8a90*/  STG.E.128 desc[UR36][R2.64], R4 ;  /* 0x0000000402007986 */ /* 0x0019e2000c101d24 */
[----:B------:R-:W-:Y:S05]  /*8aa0*/  BRA `(.L_x_11573) ;  /* 0x0000000000f07947 */ /* 0x000fea0003800000 */
.L_x_11592:
[----:B------:R-:W-:-:S09]  /*8ab0*/  UISETP.NE.AND UP0, UPT, UR4, 0xf, UPT ;  /* 0x0000000f0400788c */ /* 0x000fd2000bf05270 */
[----:B------:R-:W-:Y:S05]  /*8ac0*/  BRA.U !UP0, `(.L_x_11594) ;  /* 0x0000000108e07547 */ /* 0x000fea000b800000 */
[----:B------:R-:W-:-:S09]  /*8ad0*/  UISETP.NE.AND UP0, UPT, UR4, 0x17, UPT ;  /* 0x000000170400788c */ /* 0x000fd2000bf05270 */
[----:B------:R-:W-:Y:S05]  /*8ae0*/  BRA.U !UP0, `(.L_x_11595) ;  /* 0x00000001088c7547 */ /* 0x000fea000b800000 */
[----:B------:R-:W-:-:S09]  /*8af0*/  UISETP.NE.AND UP0, UPT, UR4, 0x18, UPT ;  /* 0x000000180400788c */ /* 0x000fd2000bf05270 */
[----:B------:R-:W-:Y:S05]  /*8b00*/  BRA.U !UP0, `(.L_x_11596) ;  /* 0x0000000108447547 */ /* 0x000fea000b800000 */
.L_x_11572:
        /* <DEDUP_REMOVED lines=16> */
.L_x_11597:
[----:B------:R-:W-:Y:S05]  /*8c10*/  BRA `(.L_x_11573) ;  /* 0x0000000000947947 */ /* 0x000fea0003800000 */
.L_x_11596:
        /* <DEDUP_REMOVED lines=12> */
.L_x_11599:
[----:B------:R-:W-:Y:S05]  /*8ce0*/  BSYNC.RECONVERGENT B0 ;  /* 0x0000000000007941 */ /* 0x000fea0003800200 */
.L_x_11598:
[----:B------:R-:W-:-:S05]  /*8cf0*/  LOP3.LUT R5, R0, 0x80, R7, 0xf8, !PT ;  /* 0x0000008000057812 */ /* 0x000fca00078ef807 */
[----:B------:R2:W-:Y:S01]  /*8d00*/  STG.E.U8 desc[UR36][R2.64], R5 ;  /* 0x0000000502007986 */ /* 0x0005e2000c101124 */
[----:B------:R-:W-:Y:S05]  /*8d10*/  BRA `(.L_x_11573) ;  /* 0x0000000000547947 */ /* 0x000fea0003800000 */
.L_x_11595:
        /* <DEDUP_REMOVED lines=11> */
.L_x_11601:
[----:B------:R-:W-:Y:S01]  /*8dd0*/  IMAD.MOV.U32 R0, RZ, RZ, 0x7f ;  /* 0x0000007fff007424 */ /* 0x000fe200078e00ff */
[----:B------:R-:W-:-:S04]  /*8de0*/  ISETP.GT.U32.AND P0, PT, R6, 0x7f800000, PT ;  /* 0x7f8000000600780c */ /* 0x000fc80003f04070 */
[----:B------:R-:W-:-:S09]  /*8df0*/  SEL R0, R0, 0x7c, P0 ;  /* 0x0000007c00007807 */ /* 0x000fd20000000000 */
.L_x_11602:
[----:B------:R-:W-:Y:S05]  /*8e00*/  BSYNC.RECONVERGENT B0 ;  /* 0x0000000000007941 */ /* 0x000fea0003800200 */
.L_x_11600:
[----:B------:R-:W-:-:S04]  /*8e10*/  SHF.R.U32.HI R5, RZ, 0x18, R4 ;  /* 0x00000018ff057819 */ /* 0x000fc80000011604 */
[----:B------:R-:W-:-:S05]  /*8e20*/  LOP3.LUT R5, R0, 0x80, R5, 0xf8, !PT ;  /* 0x0000008000057812 */ /* 0x000fca00078ef805 */
[----:B------:R1:W-:Y:S01]  /*8e30*/  STG.E.U8 desc[UR36][R2.64], R5 ;  /* 0x0000000502007986 */ /* 0x0003e2000c101124 */
[----:B------:R-:W-:Y:S05]  /*8e40*/  BRA `(.L_x_11573) ;  /* 0x0000000000087947 */ /* 0x000fea0003800000 */
.L_x_11594:
[----:B------:R-:W-:-:S05]  /*8e50*/  F2FP.BF16.F32.PACK_AB R4, RZ, R4 ;  /* 0x00000004ff04723e */ /* 0x000fca00000010ff */
[----:B------:R0:W-:Y:S02]  /*8e60*/  STG.E.U16 desc[UR36][R2.64], R4 ;  /* 0x0000000402007986 */ /* 0x0001e4000c101524 */
.L_x_11573:
[----:B------:R-:W-:-:S07]  /*8e70*/  IADD3 R17, PT, PT, R17, 0x80, RZ ;  /* 0x0000008011117810 */ /* 0x000fce0007ffe0ff */
.L_x_11538:
[----:B------:R-:W-:Y:S05]  /*8e80*/  BSYNC.RECONVERGENT B7 ;  /* 0x0000000000077941 */ /* 0x000fea0003800200 */
.L_x_11537:
        /* <DEDUP_REMOVED lines=306> */
.L_x_11603:
        /* <DEDUP_REMOVED lines=20> */
.L_x_11608:
[----:B------:R-:W2:Y:S02]  /*a2f0*/  LDG.E.U8 R0, desc[UR36][R2.64] ;  /* 0x0000002402007981 */ /* 0x000ea4000c1e1100 */
[----:B--2---:R-:W-:Y:S01]  /*a300*/  I2FP.F32.U32 R0, R0 ;  /* 0x0000000000007245 */ /* 0x004fe20000201000 */
[----:B------:R-:W-:Y:S06]  /*a310*/  BRA `(.L_x_11610) ;  /* 0x0000000c00247947 */ /* 0x000fec0003800000 */
.L_x_11607:
        /* <DEDUP_REMOVED lines=9> */
.L_x_11612:
[----:B------:R-:W2:Y:S02]  /*a3b0*/  LDG.E R0, desc[UR36][R2.64] ;  /* 0x0000002402007981 */ /* 0x000ea4000c1e1900 */
[----:B--2---:R-:W-:Y:S01]  /*a3c0*/  I2FP.F32.S32 R0, R0 ;  /* 0x0000000000007245 */ /* 0x004fe20000201400 */
[----:B------:R-:W-:Y:S06]  /*a3d0*/  BRA `(.L_x_11610) ;  /* 0x0000000800f47947 */ /* 0x000fec0003800000 */
.L_x_11611:
[----:B------:R-:W2:Y:S02]  /*a3e0*/  LDG.E.U16 R0, desc[UR36][R2.64] ;  /* 0x0000002402007981 */ /* 0x000ea4000c1e1500 */
[----:B--2---:R-:W0:Y:S01]  /*a3f0*/  I2F.S16 R0, R0 ;  /* 0x0000000000007306 */ /* 0x004e220000101400 */
[----:B------:R-:W-:Y:S05]  /*a400*/  BRA `(.L_x_11610) ;  /* 0x0000000800e87947 */ /* 0x000fea0003800000 */
.L_x_11606:
        /* <DEDUP_REMOVED lines=8> */
.L_x_11614:
[----:B------:R-:W2:Y:S02]  /*a490*/  LDG.E.U16 R0, desc[UR36][R2.64] ;  /* 0x0000002402007981 */ /* 0x000ea4000c1e1500 */
[----:B--2---:R-:W-:Y:S01]  /*a4a0*/  HADD2.F32 R0, -RZ, R0.H0_H0 ;  /* 0x20000000ff007230 */ /* 0x004fe20000004100 */
[----:B------:R-:W-:Y:S06]  /*a4b0*/  BRA `(.L_x_11610) ;  /* 0x0000000800bc7947 */ /* 0x000fec0003800000 */
.L_x_11613:
        /* <DEDUP_REMOVED lines=8> */
.L_x_11616:
[----:B------:R-:W2:Y:S02]  /*a540*/  LDG.E.U16 R0, desc[UR36][R2.64] ;  /* 0x0000002402007981 */ /* 0x000ea4000c1e1500 */
[----:B--2---:R-:W-:Y:S01]  /*a550*/  HADD2.F32 R0, -RZ, R0.H0_H0 ;  /* 0x20000000ff007230 */ /* 0x004fe20000004100 */
[----:B------:R-:W-:Y:S06]  /*a560*/  BRA `(.L_x_11610) ;  /* 0x0000000800907947 */ /* 0x000fec0003800000 */
.L_x_11615:
[----:B------:R-:W2:Y:S01]  /*a570*/  LDG.E.64 R2, desc[UR36][R2.64] ;  /* 0x0000002402027981 */ /* 0x000ea2000c1e1b00 */
[----:B------:R-:W-:Y:S01]  /*a580*/  UMOV UR4, 0xf0000000 ;  /* 0xf000000000047882 */ /* 0x000fe20000000000 */
[----:B------:R-:W-:Y:S01]  /*a590*/  UMOV UR5, 0x380fffff ;  /* 0x380fffff00057882 */ /* 0x000fe20000000000 */
[----:B--2---:R-:W0:Y:S01]  /*a5a0*/  F2F.F32.F64 R0, R2 ;  /* 0x0000000200007310 */ /* 0x004e220000301000 */
[----:B------:R-:W-:-:S14]  /*a5b0*/  DSETP.GEU.AND P0, PT, |R2|, UR4, PT ;  /* 0x0000000402007e2a */ /* 0x000fdc000bf0e200 */
[----:B0-----:R-:W-:Y:S01]  /*a5c0*/  @!P0 FMUL R0, R0, 1.175494350822287508e-38 ;  /* 0x0080000000008820 */ /* 0x001fe20000400000 */
[----:B------:R-:W-:Y:S06]  /*a5d0*/  BRA `(.L_x_11610) ;  /* 0x0000000800747947 */ /* 0x000fec0003800000 */
.L_x_11605:
        /* <DEDUP_REMOVED lines=12> */
.L_x_11619:
[----:B------:R-:W2:Y:S01]  /*a6a0*/  LDG.E.64 R2, desc[UR36][R2.64] ;  /* 0x0000002402027981 */ /* 0x000ea2000c1e1b00 */
[----:B------:R-:W-:Y:S01]  /*a6b0*/  UMOV UR4, 0xf0000000 ;  /* 0xf000000000047882 */ /* 0x000fe20000000000 */
[----:B------:R-:W-:Y:S01]  /*a6c0*/  UMOV UR5, 0x380fffff ;  /* 0x380fffff00057882 */ /* 0x000fe20000000000 */
[----:B--2---:R-:W0:Y:S01]  /*a6d0*/  F2F.F32.F64 R0, R2 ;  /* 0x0000000200007310 */ /* 0x004e220000301000 */
[----:B------:R-:W-:-:S14]  /*a6e0*/  DSETP.GEU.AND P0, PT, |R2|, UR4, PT ;  /* 0x0000000402007e2a */ /* 0x000fdc000bf0e200 */
[----:B0-----:R-:W-:Y:S01]  /*a6f0*/  @!P0 FMUL R0, R0, 1.175494350822287508e-38 ;  /* 0x0080000000008820 */ /* 0x001fe20000400000 */
[----:B------:R-:W-:Y:S06]  /*a700*/  BRA `(.L_x_11610) ;  /* 0x0000000800287947 */ /* 0x000fec0003800000 */
.L_x_11618:
        /* <DEDUP_REMOVED lines=25> */
.L_x_11621:
        /* <DEDUP_REMOVED lines=12> */
.L_x_11620:
[----:B------:R-:W2:Y:S02]  /*a960*/  LDG.E.U16 R0, desc[UR36][R2.64] ;  /* 0x0000002402007981 */ /* 0x000ea4000c1e1500 */
[----:B--2---:R-:W-:Y:S01]  /*a970*/  SHF.L.U32 R0, R0, 0x10, RZ ;  /* 0x0000001000007819 */ /* 0x004fe200000006ff */
[----:B------:R-:W-:Y:S06]  /*a980*/  BRA `(.L_x_11610) ;  /* 0x0000000400887947 */ /* 0x000fec0003800000 */
.L_x_11617:
        /* <DEDUP_REMOVED lines=11> */
.L_x_11624:
        /* <DEDUP_REMOVED lines=20> */
.L_x_11626:
[----:B------:R-:W-:Y:S05]  /*ab80*/  BSYNC.RECONVERGENT B0 ;  /* 0x0000000000007941 */ /* 0x000fea0003800200 */
.L_x_11625:
[----:B------:R-:W-:Y:S01]  /*ab90*/  IMAD.SHL.U32 R0, R0, 0x100000, RZ ;  /* 0x0010000000007824 */ /* 0x000fe200078e00ff */
[----:B------:R-:W-:-:S04]  /*aba0*/  LEA R2, R2, 0x3b800000, 0x17 ;  /* 0x3b80000002027811 */ /* 0x000fc800078eb8ff */
[----:B------:R-:W-:Y:S01]  /*abb0*/  LOP3.LUT R0, R2, R0, R7, 0xfe, !PT ;  /* 0x0000000002007212 */ /* 0x000fe200078efe07 */
[----:B------:R-:W-:Y:S06]  /*abc0*/  BRA `(.L_x_11610) ;  /* 0x0000000000f87947 */ /* 0x000fec0003800000 */
.L_x_11623:
        /* <DEDUP_REMOVED lines=20> */
.L_x_11628:
[----:B------:R-:W-:Y:S05]  /*ad10*/  BSYNC.RECONVERGENT B0 ;  /* 0x0000000000007941 */ /* 0x000fea0003800200 */
.L_x_11627:
[----:B------:R-:W-:Y:S02]  /*ad20*/  SHF.L.U32 R0, R0, 0x15, RZ ;  /* 0x0000001500007819 */ /* 0x000fe400000006ff */
[----:B------:R-:W-:-:S04]  /*ad30*/  LEA R2, R2, 0x37800000, 0x17 ;  /* 0x3780000002027811 */ /* 0x000fc800078eb8ff */
[----:B------:R-:W-:Y:S01]  /*ad40*/  LOP3.LUT R0, R2, R0, R7, 0xfe, !PT ;  /* 0x0000000002007212 */ /* 0x000fe200078efe07 */
[----:B------:R-:W-:Y:S06]  /*ad50*/  BRA `(.L_x_11610) ;  /* 0x0000000000947947 */ /* 0x000fec0003800000 */
.L_x_11622:
        /* <DEDUP_REMOVED lines=14> */
.L_x_11609:
        /* <DEDUP_REMOVED lines=16> */
.L_x_11631:
[----:B------:R-:W-:Y:S01]  /*af40*/  IMAD.MOV.U32 R0, RZ, RZ, RZ ;  /* 0x000000ffff007224 */ /* 0x000fe200078e00ff */
[----:B------:R-:W-:Y:S06]  /*af50*/  BRA `(.L_x_11610) ;  /* 0x0000000000147947 */ /* 0x000fec0003800000 */
.L_x_11630:
[----:B------:R-:W2:Y:S02]  /*af60*/  LDG.E.64 R2, desc[UR36][R2.64] ;  /* 0x0000002402027981 */ /* 0x000ea4000c1e1b00 */
[----:B--2---:R0:W1:Y:S01]  /*af70*/  I2F.U64 R0, R2 ;  /* 0x0000000200007312 */ /* 0x0040620000301000 */
[----:B------:R-:W-:Y:S05]  /*af80*/  BRA `(.L_x_11610) ;  /* 0x0000000000087947 */ /* 0x000fea0003800000 */
.L_x_11629:
[----:B------:R-:W2:Y:S02]  /*af90*/  LDG.E R0, desc[UR36][R2.64] ;  /* 0x0000002402007981 */ /* 0x000ea4000c1e1900 */
[----:B--2---:R-:W-:-:S07]  /*afa0*/  I2FP.F32.U32 R0, R0 ;  /* 0x0000000000007245 */ /* 0x004fce0000201000 */
.L_x_11610:
[----:B------:R-:W-:Y:S05]  /*afb0*/  BSYNC.RECONVERGENT B6 ;  /* 0x0000000000067941 */ /* 0x000fea0003800200 */
.L_x_11604:
[----:B------:R-:W-:Y:S01]  /*afc0*/  UPRMT UR4, UR42, 0x9910, URZ ;  /* 0x000099102a047896 */ /* 0x000fe200080000ff */
[----:B012345:R0:W1:Y:S03]  /*afd0*/  MUFU.RCP R2, R0 ;  /* 0x0000000000027308 */ /* 0x03f0660000001000 */
        /* <DEDUP_REMOVED lines=10> */
[----:B-1----:R-:W0:Y:S02]  /*b080*/  F2I.FTZ.TRUNC.NTZ R3, R2 ;  /* 0x0000000200037305 */ /* 0x002e24000021f100 */
[----:B0-----:R-:W-:Y:S01]  /*b090*/  STG.E.U8 desc[UR36][R16.64], R3 ;  /* 0x0000000310007986 */ /* 0x001fe2000c101124 */
[----:B------:R-:W-:Y:S05]  /*b0a0*/  EXIT ;  /* 0x000000000000794d */ /* 0x000fea0003800000 */
.L_x_11635:
[----:B-1----:R-:W0:Y:S02]  /*b0b0*/  F2I.S64.TRUNC R2, R2 ;  /* 0x0000000200027311 */ /* 0x002e24000020d900 */
[----:B0-----:R-:W-:-:S05]  /*b0c0*/  MOV R5, R2 ;  /* 0x0000000200057202 */ /* 0x001fca0000000f00 */
[----:B------:R-:W-:Y:S01]  /*b0d0*/  STG.E.U8 desc[UR36][R16.64], R5 ;  /* 0x0000000510007986 */ /* 0x000fe2000c101124 */
[----:B------:R-:W-:Y:S05]  /*b0e0*/  EXIT ;  /* 0x000000000000794d */ /* 0x000fea0003800000 */
.L_x_11634:
        /* <DEDUP_REMOVED lines=9> */
.L_x_11638:
[----:B-1----:R-:W0:Y:S02]  /*b180*/  F2I.FTZ.TRUNC.NTZ R3, R2 ;  /* 0x0000000200037305 */ /* 0x002e24000021f100 */
[----:B0-----:R-:W-:Y:S01]  /*b190*/  STG.E desc[UR36][R16.64], R3 ;  /* 0x0000000310007986 */ /* 0x001fe2000c101924 */
[----:B------:R-:W-:Y:S05]  /*b1a0*/  EXIT ;  /* 0x000000000000794d */ /* 0x000fea0003800000 */
.L_x_11637:
[----:B-1----:R-:W0:Y:S02]  /*b1b0*/  F2I.FTZ.TRUNC.NTZ R3, R2 ;  /* 0x0000000200037305 */ /* 0x002e24000021f100 */
[----:B0-----:R-:W-:Y:S01]  /*b1c0*/  STG.E.U16 desc[UR36][R16.64], R3 ;  /* 0x0000000310007986 */ /* 0x001fe2000c101524 */
[----:B------:R-:W-:Y:S05]  /*b1d0*/  EXIT ;  /* 0x000000000000794d */ /* 0x000fea0003800000 */
.L_x_11633:
        /* <DEDUP_REMOVED lines=8> */
.L_x_11640:
[----:B-1----:R-:W-:-:S05]  /*b260*/  F2FP.F16.F32.PACK_AB R2, RZ, R2 ;  /* 0x00000002ff02723e */ /* 0x002fca00000000ff */
[----:B------:R-:W-:Y:S01]  /*b270*/  STG.E.U16 desc[UR36][R16.64], R2 ;  /* 0x0000000210007986 */ /* 0x000fe2000c101524 */
[----:B------:R-:W-:Y:S05]  /*b280*/  EXIT ;  /* 0x000000000000794d */ /* 0x000fea0003800000 */
.L_x_11639:
        /* <DEDUP_REMOVED lines=9> */
.L_x_11642:
[----:B-1----:R-:W-:-:S04]  /*b320*/  F2FP.F16.F32.PACK_AB R3, RZ, R2 ;  /* 0x00000002ff03723e */ /* 0x002fc800000000ff */
[----:B------:R-:W-:-:S05]  /*b330*/  PRMT R3, R3, 0x5410, RZ ;  /* 0x0000541003037816 */ /* 0x000fca00000000ff */
[----:B------:R-:W-:Y:S01]  /*b340*/  STG.E desc[UR36][R16.64], R3 ;  /* 0x0000000310007986 */ /* 0x000fe2000c101924 */
[----:B------:R-:W-:Y:S05]  /*b350*/  EXIT ;  /* 0x000000000000794d */ /* 0x000fea0003800000 */
.L_x_11641:
[----:B-1----:R-:W-:-:S06]  /*b360*/  FMUL.FTZ R2, R2, 1 ;  /* 0x3f80000002027820 */ /* 0x002fcc0000410000 */
[----:B------:R-:W0:Y:S02]  /*b370*/  F2F.F64.F32 R2, R2 ;  /* 0x0000000200027310 */ /* 0x000e240000201800 */
[----:B0-----:R-:W-:Y:S01]  /*b380*/  STG.E.64 desc[UR36][R16.64], R2 ;  /* 0x0000000210007986 */ /* 0x001fe2000c101b24 */
[----:B------:R-:W-:Y:S05]  /*b390*/  EXIT ;  /* 0x000000000000794d */ /* 0x000fea0003800000 */
.L_x_11632:
        /* <DEDUP_REMOVED lines=10> */
[----:B-1----:R-:W0:Y:S02]  /*b440*/  F2I.FTZ.U32.TRUNC.NTZ R3, R2 ;  /* 0x0000000200037305 */ /* 0x002e24000021f000 */
[----:B0-----:R-:W-:Y:S01]  /*b450*/  STG.E.U16 desc[UR36][R16.64], R3 ;  /* 0x0000000310007986 */ /* 0x001fe2000c101524 */
[----:B------:R-:W-:Y:S05]  /*b460*/  EXIT ;  /* 0x000000000000794d */ /* 0x000fea0003800000 */
.L_x_11646:
        /* <DEDUP_REMOVED lines=16> */
.L_x_11649:
[----:B------:R-:W-:-:S04]  /*b570*/  SHF.R.U32.HI R2, RZ, 0x18, R2 ;  /* 0x00000018ff027819 */ /* 0x000fc80000011602 */
[----:B------:R-:W-:-:S04]  /*b580*/  LOP3.LUT R2, R3, 0x80, R2, 0xf8, !PT ;  /* 0x0000008003027812 */ /* 0x000fc800078ef802 */
[----:B------:R-:W-:-:S07]  /*b590*/  PRMT R8, R2, 0x7610, R8 ;  /* 0x0000761002087816 */ /* 0x000fce0000000008 */
.L_x_11648:
[----:B------:R-:W-:Y:S05]  /*b5a0*/  BSYNC.RECONVERGENT B0 ;  /* 0x0000000000007941 */ /* 0x000fea0003800200 */
.L_x_11647:
[----:B------:R-:W-:Y:S01]  /*b5b0*/  STG.E.U8 desc[UR36][R16.64], R8 ;  /* 0x0000000810007986 */ /* 0x000fe2000c101124 */
[----:B------:R-:W-:Y:S05]  /*b5c0*/  EXIT ;  /* 0x000000000000794d */ /* 0x000fea0003800000 */
.L_x_11645:
        /* <DEDUP_REMOVED lines=16> */
.L_x_11652:
[----:B------:R-:W-:-:S04]  /*b6d0*/  SHF.R.U32.HI R2, RZ, 0x18, R2 ;  /* 0x00000018ff027819 */ /* 0x000fc80000011602 */
[----:B------:R-:W-:-:S04]  /*b6e0*/  LOP3.LUT R3, R3, 0x80, R2, 0xf8, !PT ;  /* 0x0000008003037812 */ /* 0x000fc800078ef802 */
[----:B------:R-:W-:-:S07]  /*b6f0*/  PRMT R8, R3, 0x7610, R8 ;  /* 0x0000761003087816 */ /* 0x000fce0000000008 */
.L_x_11651:
[----:B------:R-:W-:Y:S05]  /*b700*/  BSYNC.RECONVERGENT B0 ;  /* 0x0000000000007941 */ /* 0x000fea0003800200 */
.L_x_11650:
[----:B------:R-:W-:Y:S01]  /*b710*/  STG.E.U8 desc[UR36][R16.64], R8 ;  /* 0x0000000810007986 */ /* 0x000fe2000c101124 */
[----:B------:R-:W-:Y:S05]  /*b720*/  EXIT ;  /* 0x000000000000794d */ /* 0x000fea0003800000 */
.L_x_11644:
        /* <DEDUP_REMOVED lines=21> */
.L_x_11654:
[----:B-1----:R-:W0:Y:S02]  /*b880*/  F2I.U64.TRUNC R2, R2 ;  /* 0x0000000200027311 */ /* 0x002e24000020d800 */
[----:B0-----:R-:W-:Y:S01]  /*b890*/  STG.E.64 desc[UR36][R16.64], R2 ;  /* 0x0000000210007986 */ /* 0x001fe2000c101b24 */
[----:B------:R-:W-:Y:S05]  /*b8a0*/  EXIT ;  /* 0x000000000000794d */ /* 0x000fea0003800000 */
.L_x_11653:
[----:B-1----:R-:W0:Y:S02]  /*b8b0*/  F2I.FTZ.U32.TRUNC.NTZ R3, R2 ;  /* 0x0000000200037305 */ /* 0x002e24000021f000 */
[----:B0-----:R-:W-:Y:S01]  /*b8c0*/  STG.E desc[UR36][R16.64], R3 ;  /* 0x0000000310007986 */ /* 0x001fe2000c101924 */
[----:B------:R-:W-:Y:S05]  /*b8d0*/  EXIT ;  /* 0x000000000000794d */ /* 0x000fea0003800000 */
.L_x_11643:
        /* <DEDUP_REMOVED lines=10> */
.L_x_11656:
[----:B-1----:R-:W-:Y:S01]  /*b980*/  FMUL.FTZ R4, R2, 1 ;  /* 0x3f80000002047820 */ /* 0x002fe20000410000 */
[----:B------:R-:W-:-:S05]  /*b990*/  CS2R R6, SRZ ;  /* 0x0000000000067805 */ /* 0x000fca000001ff00 */
[----:B------:R-:W0:Y:S02]  /*b9a0*/  F2F.F64.F32 R4, R4 ;  /* 0x0000000400047310 */ /* 0x000e240000201800 */
[----:B0-----:R-:W-:Y:S01]  /*b9b0*/  STG.E.128 desc[UR36][R16.64], R4 ;  /* 0x0000000410007986 */ /* 0x001fe2000c101d24 */
[----:B------:R-:W-:Y:S05]  /*b9c0*/  EXIT ;  /* 0x000000000000794d */ /* 0x000fea0003800000 */
.L_x_11655:
[----:B------:R-:W-:-:S09]  /*b9d0*/  UISETP.NE.AND UP0, UPT, UR4, 0xf, UPT ;  /* 0x0000000f0400788c */ /* 0x000fd2000bf05270 */
[----:B------:R-:W-:Y:S05]  /*b9e0*/  BRA.U !UP0, `(.L_x_11657) ;  /* 0x0000000108e07547 */ /* 0x000fea000b800000 */
[----:B------:R-:W-:-:S09]  /*b9f0*/  UISETP.NE.AND UP0, UPT, UR4, 0x17, UPT ;  /* 0x000000170400788c */ /* 0x000fd2000bf05270 */
[----:B------:R-:W-:Y:S05]  /*ba00*/  BRA.U !UP0, `(.L_x_11658) ;  /* 0x00000001088c7547 */ /* 0x000fea000b800000 */
[----:B------:R-:W-:-:S09]  /*ba10*/  UISETP.NE.AND UP0, UPT, UR4, 0x18, UPT ;  /* 0x000000180400788c */ /* 0x000fd2000bf05270 */
[----:B------:R-:W-:Y:S05]  /*ba20*/  BRA.U !UP0, `(.L_x_11659) ;  /* 0x0000000108447547 */ /* 0x000fea000b800000 */
.L_x_11636:
        /* <DEDUP_REMOVED lines=16> */
.L_x_11660:
[----:B------:R-:W-:Y:S05]  /*bb30*/  EXIT ;  /* 0x000000000000794d */ /* 0x000fea0003800000 */
.L_x_11659:
        /* <DEDUP_REMOVED lines=12> */
.L_x_11662:
[----:B------:R-:W-:Y:S05]  /*bc00*/  BSYNC.RECONVERGENT B0 ;  /* 0x0000000000007941 */ /* 0x000fea0003800200 */
.L_x_11661:
[----:B------:R-:W-:-:S05]  /*bc10*/  LOP3.LUT R3, R0, 0x80, R5, 0xf8, !PT ;  /* 0x0000008000037812 */ /* 0x000fca00078ef805 */
[----:B------:R-:W-:Y:S01]  /*bc20*/  STG.E.U8 desc[UR36][R16.64], R3 ;  /* 0x0000000310007986 */ /* 0x000fe2000c101124 */
[----:B------:R-:W-:Y:S05]  /*bc30*/  EXIT ;  /* 0x000000000000794d */ /* 0x000fea0003800000 */
.L_x_11658:
        /* <DEDUP_REMOVED lines=11> */
.L_x_11664:
[----:B------:R-:W-:Y:S01]  /*bcf0*/  HFMA2 R0, -RZ, RZ, 0, 7.569789886474609375e-06 ;  /* 0x0000007fff007431 */ /* 0x000fe200000001ff */
[----:B------:R-:W-:-:S04]  /*bd00*/  ISETP.GT.U32.AND P0, PT, R4, 0x7f800000, PT ;  /* 0x7f8000000400780c */ /* 0x000fc80003f04070 */
[----:B------:R-:W-:-:S09]  /*bd10*/  SEL R0, R0, 0x7c, P0 ;  /* 0x0000007c00007807 */ /* 0x000fd20000000000 */
.L_x_11665:
[----:B------:R-:W-:Y:S05]  /*bd20*/  BSYNC.RECONVERGENT B0 ;  /* 0x0000000000007941 */ /* 0x000fea0003800200 */
.L_x_11663:
[----:B------:R-:W-:-:S04]  /*bd30*/  SHF.R.U32.HI R3, RZ, 0x18, R2 ;  /* 0x00000018ff037819 */ /* 0x000fc80000011602 */
[----:B------:R-:W-:-:S05]  /*bd40*/  LOP3.LUT R3, R0, 0x80, R3, 0xf8, !PT ;  /* 0x0000008000037812 */ /* 0x000fca00078ef803 */
[----:B------:R-:W-:Y:S01]  /*bd50*/  STG.E.U8 desc[UR36][R16.64], R3 ;  /* 0x0000000310007986 */ /* 0x000fe2000c101124 */
[----:B------:R-:W-:Y:S05]  /*bd60*/  EXIT ;  /* 0x000000000000794d */ /* 0x000fea0003800000 */
.L_x_11657:
[----:B-1----:R-:W-:-:S05]  /*bd70*/  F2FP.BF16.F32.PACK_AB R2, RZ, R2 ;  /* 0x00000002ff02723e */ /* 0x002fca00000010ff */
[----:B------:R-:W-:Y:S01]  /*bd80*/  STG.E.U16 desc[UR36][R16.64], R2 ;  /* 0x0000000210007986 */ /* 0x000fe2000c101524 */
[----:B------:R-:W-:Y:S05]  /*bd90*/  EXIT ;  /* 0x000000000000794d */ /* 0x000fea0003800000 */
.L_x_11666:
        /* <DEDUP_REMOVED lines=14> */
.L_x_19931:


//--------------------- .text._ZN2at6native27unrolled_elementwise_kernelIZZZNS0_22reciprocal_kernel_cudaERNS_18TensorIteratorBaseEENKUlvE_clEvENKUlvE0_clEvEUlfE_St5arrayIPcLm2EELi4E23TrivialOffsetCalculatorILi1EjESB_NS0_6memory12LoadWithCastILi1EEENSC_13StoreWithCastILi1EEEEEviT_T0_T2_T3_T4_T5_ --------------------------
	.section	.text._ZN2at6native27unrolled_elementwise_kernelIZZZNS0_22reciprocal_kernel_cudaERNS_18TensorIteratorBaseEENKUlvE_clEvENKUlvE0_clEvEUlfE_St5arrayIPcLm2EELi4E23TrivialOffsetCalculatorILi1EjESB_NS0_6memory12LoadWithCastILi1EEENSC_13StoreWithCastILi1EEEEEviT_T0_T2_T3_T4_T5_,"ax",@progbits
	.align	128
        .global         _ZN2at6native27unrolled_elementwise_kernelIZZZNS0_22reciprocal_kernel_cudaERNS_18TensorIteratorBaseEENKUlvE_clEvENKUlvE0_clEvEUlfE_St5arrayIPcLm2EELi4E23TrivialOffsetCalculatorILi1EjESB_NS0_6memory12LoadWithCastILi1EEENSC_13StoreWithCastILi1EEEEEviT_T0_T2_T3_T4_T5_
        .type           _ZN2at6native27unrolled_elementwise_kernelIZZZNS0_22reciprocal_kernel_cudaERNS_18TensorIteratorBaseEENKUlvE_clEvENKUlvE0_clEvEUlfE_St5arrayIPcLm2EELi4E23TrivialOffsetCalculatorILi1EjESB_NS0_6memory12LoadWithCastILi1EEENSC_13StoreWithCastILi1EEEEEviT_T0_T2_T3_T4_T5_,@function
        .size           _ZN2at6native27unrolled_elementwise_kernelIZZZNS0_22reciprocal_kernel_cudaERNS_18TensorIteratorBaseEENKUlvE_clEvENKUlvE0_clEvEUlfE_St5arrayIPcLm2EELi4E23TrivialOffsetCalculatorILi1EjESB_NS0_6memory12LoadWithCastILi1EEENSC_13StoreWithCastILi1EEEEEviT_T0_T2_T3_T4_T5_,(.L_x_19932 - _ZN2at6native27unrolled_elementwise_kernelIZZZNS0_22reciprocal_kernel_cudaERNS_18TensorIteratorBaseEENKUlvE_clEvENKUlvE0_clEvEUlfE_St5arrayIPcLm2EELi4E23TrivialOffsetCalculatorILi1EjESB_NS0_6memory12LoadWithCastILi1EEENSC_13StoreWithCastILi1EEEEEviT_T0_T2_T3_T4_T5_)
        .other          _ZN2at6native27unrolled_elementwise_kernelIZZZNS0_22reciprocal_kernel_cudaERNS_18TensorIteratorBaseEENKUlvE_clEvENKUlvE0_clEvEUlfE_St5arrayIPcLm2EELi4E23TrivialOffsetCalculatorILi1EjESB_NS0_6memory12LoadWithCastILi1EEENSC_13StoreWithCastILi1EEEEEviT_T0_T2_T3_T4_T5_,@"STO_CUDA_ENTRY STV_DEFAULT"
_ZN2at6native27unrolled_elementwise_kernelIZZZNS0_22reciprocal_kernel_cudaERNS_18TensorIteratorBaseEENKUlvE_clEvENKUlvE0_clEvEUlfE_St5arrayIPcLm2EELi4E23TrivialOffsetCalculatorILi1EjESB_NS0_6memory12LoadWithCastILi1EEENSC_13StoreWithCastILi1EEEEEviT_T0_T2_T3_T4_T5_:
.text._ZN2at6native27unrolled_elementwise_kernelIZZZNS0_22reciprocal_kernel_cudaERNS_18TensorIteratorBaseEENKUlvE_clEvENKUlvE0_clEvEUlfE_St5arrayIPcLm2EELi4E23TrivialOffsetCalculatorILi1EjESB_NS0_6memory12LoadWithCastILi1EEENSC_13StoreWithCastILi1EEEEEviT_T0_T2_T3_T4_T5_:
        /* <DEDUP_REMOVED lines=33> */
.L_x_11673:
[----:B------:R-:W2:Y:S02]  /*0210*/  LDG.E.U8 R4, desc[UR36][R4.64] ;  /* 0x0000002404047981 */ /* 0x000ea4000c1e1100 */
[----:B--2---:R-:W-:Y:S01]  /*0220*/  I2FP.F32.U32 R19, R4 ;  /* 0x0000000400137245 */ /* 0x004fe20000201000 */
[----:B------:R-:W-:Y:S06]  /*0230*/  BRA `(.L_x_11675) ;  /* 0x0000000c00247947 */ /* 0x000fec0003800000 */
.L_x_11672:
        /* <DEDUP_REMOVED lines=9> */
.L_x_11677:
[----:B------:R-:W2:Y:S02]  /*02d0*/  LDG.E R4, desc[UR36][R4.64] ;  /* 0x0000002404047981 */ /* 0x000ea4000c1e1900 */
[----:B--2---:R-:W-:Y:S01]  /*02e0*/  I2FP.F32.S32 R19, R4 ;  /* 0x0000000400137245 */ /* 0x004fe20000201400 */
[----:B------:R-:W-:Y:S06]  /*02f0*/  BRA `(.L_x_11675) ;  /* 0x0000000800f47947 */ /* 0x000fec0003800000 */
.L_x_11676:
[----:B------:R-:W2:Y:S02]  /*0300*/  LDG.E.U16 R4, desc[UR36][R4.64] ;  /* 0x0000002404047981 */ /* 0x000ea4000c1e1500 */
[----:B--2---:R2:W3:Y:S01]  /*0310*/  I2F.S16 R19, R4 ;  /* 0x0000000400137306 */ /* 0x0044e20000101400 */
[----:B------:R-:W-:Y:S05]  /*0320*/  BRA `(.L_x_11675) ;  /* 0x0000000800e87947 */ /* 0x000fea0003800000 */
.L_x_11671:
        /* <DEDUP_REMOVED lines=8> */
.L_x_11679:
[----:B------:R-:W2:Y:S02]  /*03b0*/  LDG.E.U16 R4, desc[UR36][R4.64] ;  /* 0x0000002404047981 */ /* 0x000ea4000c1e1500 */
[----:B--2---:R-:W-:Y:S01]  /*03c0*/  HADD2.F32 R19, -RZ, R4.H0_H0 ;  /* 0x20000004ff137230 */ /* 0x004fe20000004100 */
[----:B------:R-:W-:Y:S06]  /*03d0*/  BRA `(.L_x_11675) ;  /* 0x0000000800bc7947 */ /* 0x000fec0003800000 */
.L_x_11678:
        /* <DEDUP_REMOVED lines=8> */
.L_x_11681:
[----:B------:R-:W2:Y:S02]  /*0460*/  LDG.E.U16 R4, desc[UR36][R4.64] ;  /* 0x0000002404047981 */ /* 0x000ea4000c1e1500 */
[----:B--2---:R-:W-:Y:S01]  /*0470*/  HADD2.F32 R19, -RZ, R4.H0_H0 ;  /* 0x20000004ff137230 */ /* 0x004fe20000004100 */
[----:B------:R-:W-:Y:S06]  /*0480*/  BRA `(.L_x_11675) ;  /* 0x0000000800907947 */ /* 0x000fec0003800000 */
.L_x_11680:
[----:B------:R-:W2:Y:S01]  /*0490*/  LDG.E.64 R4, desc[UR36][R4.64] ;  /* 0x0000002404047981 */ /* 0x000ea2000c1e1b00 */
[----:B------:R-:W-:Y:S01]  /*04a0*/  UMOV UR4, 0xf0000000 ;  /* 0xf000000000047882 */ /* 0x000fe20000000000 */
[----:B------:R-:W-:Y:S01]  /*04b0*/  UMOV UR5, 0x380fffff ;  /* 0x380fffff00057882 */ /* 0x000fe20000000000 */
[----:B--2---:R-:W0:Y:S01]  /*04c0*/  F2F.F32.F64 R19, R4 ;  /* 0x0000000400137310 */ /* 0x004e220000301000 */
[----:B------:R-:W-:-:S14]  /*04d0*/  DSETP.GEU.AND P0, PT, |R4|, UR4, PT ;  /* 0x0000000404007e2a */ /* 0x000fdc000bf0e200 */
[----:B0-----:R-:W-:Y:S01]  /*04e0*/  @!P0 FMUL R19, R19, 1.175494350822287508e-38 ;  /* 0x0080000013138820 */ /* 0x001fe20000400000 */
[----:B------:R-:W-:Y:S06]  /*04f0*/  BRA `(.L_x_11675) ;  /* 0x0000000800747947 */ /* 0x000fec0003800000 */
.L_x_11670:
        /* <DEDUP_REMOVED lines=12> */
.L_x_11684:
[----:B------:R-:W2:Y:S01]  /*05c0*/  LDG.E.64 R4, desc[UR36][R4.64] ;  /* 0x0000002404047981 */ /* 0x000ea2000c1e1b00 */
[----:B------:R-:W-:Y:S01]  /*05d0*/  UMOV UR4, 0xf0000000 ;  /* 0xf000000000047882 */ /* 0x000fe20000000000 */
[----:B------:R-:W-:Y:S01]  /*05e0*/  UMOV UR5, 0x380fffff ;  /* 0x380fffff00057882 */ /* 0x000fe20000000000 */
[----:B--2---:R-:W0:Y:S01]  /*05f0*/  F2F.F32.F64 R19, R4 ;  /* 0x0000000400137310 */ /* 0x004e220000301000 */
[----:B------:R-:W-:-:S14]  /*0600*/  DSETP.GEU.AND P0, PT, |R4|, UR4, PT ;  /* 0x0000000404007e2a */ /* 0x000fdc000bf0e200 */
[----:B0-----:R-:W-:Y:S01]  /*0610*/  @!P0 FMUL R19, R19, 1.175494350822287508e-38 ;  /* 0x0080000013138820 */ /* 0x001fe20000400000 */
[----:B------:R-:W-:Y:S06]  /*0620*/  BRA `(.L_x_11675) ;  /* 0x0000000800287947 */ /* 0x000fec0003800000 */
.L_x_11683:
        /* <DEDUP_REMOVED lines=25> */
.L_x_11686:
[----:B------:R-:W2:Y:S02]  /*07c0*/  LDG.E.U8 R4, desc[UR36][R4.64] ;  /* 0x0000002404047981 */ /* 0x000ea4000c1e1100 */
[C---:B--2---:R-:W-:Y:S02]  /*07d0*/  IMAD.SHL.U32 R3, R4.reuse, 0x2000000, RZ ;  /* 0x0200000004037824 */ /* 0x044fe400078e00ff */
[----:B------:R-:W-:-:S03]  /*07e0*/  IMAD.SHL.U32 R6, R4, 0x100, RZ ;  /* 0x0000010004067824 */ /* 0x000fc600078e00ff */
[----:B------:R-:W-:Y:S02]  /*07f0*/  ISETP.GT.U32.AND P0, PT, R3, 0x7ffffff, PT ;  /* 0x07ffffff0300780c */ /* 0x000fe40003f04070 */
[----:B------:R-:W-:-:S11]  /*0800*/  PRMT R19, R6, 0x9910, RZ ;  /* 0x0000991006137816 */ /* 0x000fd600000000ff */
[----:B------:R-:W-:Y:S02]  /*0810*/  @!P0 LOP3.LUT R0, R6, 0x7f00, RZ, 0xc0, !PT ;  /* 0x00007f0006008812 */ /* 0x000fe400078ec0ff */
[----:B------:R-:W-:Y:S02]  /*0820*/  @P0 LEA.HI R3, R3, 0x70000000, RZ, 0x1c ;  /* 0x7000000003030811 */ /* 0x000fe400078fe0ff */
[----:B------:R-:W-:-:S05]  /*0830*/  @!P0 LOP3.LUT R0, R0, 0x3f000000, RZ, 0xfc, !PT ;  /* 0x3f00000000008812 */ /* 0x000fca00078efcff */
[----:B------:R-:W-:Y:S01]  /*0840*/  @!P0 FADD.FTZ R0, R0, -0.5 ;  /* 0xbf00000000008421 */ /* 0x000fe20000010000 */
[----:B------:R-:W-:-:S05]  /*0850*/  @P0 FMUL.FTZ R0, R3, 1.9259299443872358531e-34 ;  /* 0x0780000003000820 */ /* 0x000fca0000410000 */
[----:B------:R-:W-:Y:S01]  /*0860*/  LOP3.LUT R19, R0, 0x80000000, R19, 0xf8, !PT ;  /* 0x8000000000137812 */ /* 0x000fe200078ef813 */
[----:B------:R-:W-:Y:S06]  /*0870*/  BRA `(.L_x_11675) ;  /* 0x0000000400947947 */ /* 0x000fec0003800000 */
.L_x_11685:
[----:B------:R-:W2:Y:S02]  /*0880*/  LDG.E.U16 R4, desc[UR36][R4.64] ;  /* 0x0000002404047981 */ /* 0x000ea4000c1e1500 */
[----:B--2---:R-:W-:Y:S01]  /*0890*/  IMAD.U32 R19, R4, 0x10000, RZ ;  /* 0x0001000004137824 */ /* 0x004fe200078e00ff */
[----:B------:R-:W-:Y:S06]  /*08a0*/  BRA `(.L_x_11675) ;  /* 0x0000000400887947 */ /* 0x000fec0003800000 */
.L_x_11682:
        /* <DEDUP_REMOVED lines=11> */
.L_x_11689:
        /* <DEDUP_REMOVED lines=20> */
.L_x_11691:
[----:B------:R-:W-:Y:S05]  /*0aa0*/  BSYNC.RECONVERGENT B0 ;  /* 0x0000000000007941 */ /* 0x000fea0003800200 */
.L_x_11690:
[----:B------:R-:W-:Y:S01]  /*0ab0*/  IMAD.SHL.U32 R0, R0, 0x100000, RZ ;  /* 0x0010000000007824 */ /* 0x000fe200078e00ff */
[----:B------:R-:W-:-:S04]  /*0ac0*/  LEA R3, R3, 0x3b800000, 0x17 ;  /* 0x3b80000003037811 */ /* 0x000fc800078eb8ff */
[----:B------:R-:W-:Y:S01]  /*0ad0*/  LOP3.LUT R19, R3, R0, R19, 0xfe, !PT ;  /* 0x0000000003137212 */ /* 0x000fe200078efe13 */
[----:B------:R-:W-:Y:S06]  /*0ae0*/  BRA `(.L_x_11675) ;  /* 0x0000000000f87947 */ /* 0x000fec0003800000 */
.L_x_11688:
        /* <DEDUP_REMOVED lines=20> */
.L_x_11693:
[----:B------:R-:W-:Y:S05]  /*0c30*/  BSYNC.RECONVERGENT B0 ;  /* 0x0000000000007941 */ /* 0x000fea0003800200 */
.L_x_11692:
[----:B------:R-:W-:Y:S01]  /*0c40*/  IMAD.SHL.U32 R0, R0, 0x200000, RZ ;  /* 0x0020000000007824 */ /* 0x000fe200078e00ff */
[----:B------:R-:W-:-:S04]  /*0c50*/  LEA R3, R3, 0x37800000, 0x17 ;  /* 0x3780000003037811 */ /* 0x000fc800078eb8ff */
[----:B------:R-:W-:Y:S01]  /*0c60*/  LOP3.LUT R19, R3, R0, R19, 0xfe, !PT ;  /* 0x0000000003137212 */ /* 0x000fe200078efe13 */
[----:B------:R-:W-:Y:S06]  /*0c70*/  BRA `(.L_x_11675) ;  /* 0x0000000000947947 */ /* 0x000fec0003800000 */
.L_x_11687:
[----:B------:R-:W-:-:S09]  /*0c80*/  UISETP.NE.AND UP0, UPT, UR4, 0x1c, UPT ;  /* 0x0000001c0400788c */ /* 0x000fd2000bf05270 */
[----:B------:R-:W-:Y:S05]  /*0c90*/  BRA.U !UP0, `(.L_x_11694) ;  /* 0x0000000108847547 */ /* 0x000fea000b800000 */
[----:B------:R-:W-:-:S09]  /*0ca0*/  UISETP.NE.AND UP0, UPT, UR4, 0x1d, UPT ;  /* 0x0000001d0400788c */ /* 0x000fd2000bf05270 */
[----:B------:R-:W-:Y:S05]  /*0cb0*/  BRA.U !UP0, `(.L_x_11695) ;  /* 0x0000000108707547 */ /* 0x000fea000b800000 */
[----:B------:R-:W-:-:S09]  /*0cc0*/  UISETP.NE.AND UP0, UPT, UR4, 0x2c, UPT ;  /* 0x0000002c0400788c */ /* 0x000fd2000bf05270 */
[----:B------:R-:W-:Y:S05]  /*0cd0*/  BRA.U !UP0, `(.L_x_11696) ;  /* 0x0000000108487547 */ /* 0x000fea000b800000 */
.L_x_11674:
        /* <DEDUP_REMOVED lines=16> */
.L_x_11697:
[----:B------:R-:W-:Y:S01]  /*0de0*/  IMAD.MOV.U32 R19, RZ, RZ, RZ ;  /* 0x000000ffff137224 */ /* 0x000fe200078e00ff */
[----:B------:R-:W-:Y:S06]  /*0df0*/  BRA `(.L_x_11675) ;  /* 0x0000000000347947 */ /* 0x000fec0003800000 */
.L_x_11696:
        /* <DEDUP_REMOVED lines=8> */
.L_x_11695:
[----:B------:R-:W2:Y:S02]  /*0e80*/  LDG.E.64 R4, desc[UR36][R4.64] ;  /* 0x0000002404047981 */ /* 0x000ea4000c1e1b00 */
[----:B--2---:R0:W1:Y:S01]  /*0e90*/  I2F.U64 R19, R4 ;  /* 0x0000000400137312 */ /* 0x0040620000301000 */
[----:B------:R-:W-:Y:S05]  /*0ea0*/  BRA `(.L_x_11675) ;  /* 0x0000000000087947 */ /* 0x000fea0003800000 */
.L_x_11694:
[----:B------:R-:W2:Y:S02]  /*0eb0*/  LDG.E R4, desc[UR36][R4.64] ;  /* 0x0000002404047981 */ /* 0x000ea4000c1e1900 */
[----:B--2---:R-:W-:-:S07]  /*0ec0*/  I2FP.F32.U32 R19, R4 ;  /* 0x0000000400137245 */ /* 0x004fce0000201000 */
.L_x_11675:
[----:B------:R-:W-:Y:S05]  /*0ed0*/  BSYNC.RECONVERGENT B6 ;  /* 0x0000000000067941 */ /* 0x000fea0003800200 */
.L_x_11669:
[----:B------:R-:W-:-:S07]  /*0ee0*/  VIADD R16, R25, 0x80 ;  /* 0x0000008019107836 */ /* 0x000fce0000000000 */
.L_x_11668:
[----:B------:R-:W-:Y:S05]  /*0ef0*/  BSYNC.RECONVERGENT B7 ;  /* 0x0000000000077941 */ /* 0x000fea0003800200 */
.L_x_11667:
        /* <DEDUP_REMOVED lines=25> */
.L_x_11704:
[----:B------:R-:W2:Y:S02]  /*1090*/  LDG.E.U8 R4, desc[UR36][R4.64] ;  /* 0x0000002404047981 */ /* 0x000ea4000c1e1100 */
[----:B--2---:R-:W-:Y:S01]  /*10a0*/  I2FP.F32.U32 R18, R4 ;  /* 0x0000000400127245 */ /* 0x004fe20000201000 */
[----:B------:R-:W-:Y:S06]  /*10b0*/  BRA `(.L_x_11706) ;  /* 0x0000000c00287947 */ /* 0x000fec0003800000 */
.L_x_11703:
        /* <DEDUP_REMOVED lines=9> */
.L_x_11708:
[----:B------:R-:W2:Y:S02]  /*1150*/  LDG.E R4, desc[UR36][R4.64] ;  /* 0x0000002404047981 */ /* 0x000ea4000c1e1900 */
[----:B--2---:R-:W-:Y:S01]  /*1160*/  I2FP.F32.S32 R18, R4 ;  /* 0x0000000400127245 */ /* 0x004fe20000201400 */
[----:B------:R-:W-:Y:S06]  /*1170*/  BRA `(.L_x_11706) ;  /* 0x0000000800f87947 */ /* 0x000fec0003800000 */
.L_x_11707:
[----:B------:R-:W2:Y:S02]  /*1180*/  LDG.E.U16 R4, desc[UR36][R4.64] ;  /* 0x0000002404047981 */ /* 0x000ea4000c1e1500 */
[----:B--2---:R0:W2:Y:S01]  /*1190*/  I2F.S16 R18, R4 ;  /* 0x0000000400127306 */ /* 0x0040a20000101400 */
[----:B------:R-:W-:Y:S05]  /*11a0*/  BRA `(.L_x_11706) ;  /* 0x0000000800ec7947 */ /* 0x000fea0003800000 */
.L_x_11702:
        /* <DEDUP_REMOVED lines=8> */
.L_x_11710:
[----:B------:R-:W2:Y:S02]  /*1230*/  LDG.E.U16 R4, desc[UR36][R4.64] ;  /* 0x0000002404047981 */ /* 0x000ea4000c1e1500 */
[----:B--2---:R-:W-:Y:S01]  /*1240*/  HADD2.F32 R18, -RZ, R4.H0_H0 ;  /* 0x20000004ff127230 */ /* 0x004fe20000004100 */
[----:B------:R-:W-:Y:S06]  /*1250*/  BRA `(.L_x_11706) ;  /* 0x0000000800c07947 */ /* 0x000fec0003800000 */
.L_x_11709:
        /* <DEDUP_REMOVED lines=8> */
.L_x_11712:
[----:B------:R-:W2:Y:S02]  /*12e0*/  LDG.E.U16 R4, desc[UR36][R4.64] ;  /* 0x0000002404047981 */ /* 0x000ea4000c1e1500 */
[----:B--2---:R-:W-:Y:S01]  /*12f0*/  HADD2.F32 R18, -RZ, R4.H0_H0 ;  /* 0x20000004ff127230 */ /* 0x004fe20000004100 */
[----:B------:R-:W-:Y:S06]  /*1300*/  BRA `(.L_x_11706) ;  /* 0x0000000800947947 */ /* 0x000fec0003800000 */
.L_x_11711:
[----:B------:R-:W2:Y:S01]  /*1310*/  LDG.E.64 R4, desc[UR36][R4.64] ;  /* 0x0000002404047981 */ /* 0x000ea2000c1e1b00 */
[----:B------:R-:W-:Y:S01]  /*1320*/  UMOV UR4, 0xf0000000 ;  /* 0xf000000000047882 */ /* 0x000fe20000000000 */
[----:B------:R-:W-:Y:S01]  /*1330*/  UMOV UR5, 0x380fffff ;  /* 0x380fffff00057882 */ /* 0x000fe20000000000 */
[----:B--2---:R-:W0:Y:S01]  /*1340*/  F2F.F32.F64 R18, R4 ;  /* 0x0000000400127310 */ /* 0x004e220000301000 */
[----:B------:R-:W-:-:S14]  /*1350*/  DSETP.GEU.AND P0, PT, |R4|, UR4, PT ;  /* 0x0000000404007e2a */ /* 0x000fdc000bf0e200 */
[----:B0-----:R-:W-:Y:S01]  /*1360*/  @!P0 FMUL R18, R18, 1.175494350822287508e-38 ;  /* 0x0080000012128820 */ /* 0x001fe20000400000 */
[----:B------:R-:W-:Y:S06]  /*1370*/  BRA `(.L_x_11706) ;  /* 0x0000000800787947 */ /* 0x000fec0003800000 */
.L_x_11701:
        /* <DEDUP_REMOVED lines=12> */
.L_x_11715:
[----:B------:R-:W2:Y:S01]  /*1440*/  LDG.E.64 R4, desc[UR36][R4.64] ;  /* 0x0000002404047981 */ /* 0x000ea2000c1e1b00 */
[----:B------:R-:W-:Y:S01]  /*1450*/  UMOV UR4, 0xf0000000 ;  /* 0xf000000000047882 */ /* 0x000fe20000000000 */
[----:B------:R-:W-:Y:S01]  /*1460*/  UMOV UR5, 0x380fffff ;  /* 0x380fffff00057882 */ /* 0x000fe20000000000 */
[----:B--2---:R-:W0:Y:S01]  /*1470*/  F2F.F32.F64 R18, R4 ;  /* 0x0000000400127310 */ /* 0x004e220000301000 */
[----:B------:R-:W-:-:S14]  /*1480*/  DSETP.GEU.AND P0, PT, |R4|, UR4, PT ;  /* 0x0000000404007e2a */ /* 0x000fdc000bf0e200 */
[----:B0-----:R-:W-:Y:S01]  /*1490*/  @!P0 FMUL R18, R18, 1.175494350822287508e-38 ;  /* 0x0080000012128820 */ /* 0x001fe20000400000 */
[----:B------:R-:W-:Y:S06]  /*14a0*/  BRA `(.L_x_11706) ;  /* 0x00000008002c7947 */ /* 0x000fec0003800000 */
.L_x_11714:
        /* <DEDUP_REMOVED lines=25> */
.L_x_11717:
        /* <DEDUP_REMOVED lines=13> */
.L_x_11716:
[----:B------:R-:W2:Y:S02]  /*1710*/  LDG.E.U16 R4, desc[UR36][R4.64] ;  /* 0x0000002404047981 */ /* 0x000ea4000c1e1500 */
[----:B--2---:R-:W-:Y:S01]  /*1720*/  IMAD.U32 R18, R4, 0x10000, RZ ;  /* 0x0001000004127824 */ /* 0x004fe200078e00ff */
[----:B------:R-:W-:Y:S06]  /*1730*/  BRA `(.L_x_11706) ;  /* 0x0000000400887947 */ /* 0x000fec0003800000 */
.L_x_11713:
        /* <DEDUP_REMOVED lines=11> */
.L_x_11720:
        /* <DEDUP_REMOVED lines=20> */
.L_x_11722:
[----:B------:R-:W-:Y:S05]  /*1930*/  BSYNC.RECONVERGENT B0 ;  /* 0x0000000000007941 */ /* 0x000fea0003800200 */
.L_x_11721:
[----:B------:R-:W-:Y:S01]  /*1940*/  IMAD.SHL.U32 R0, R0, 0x100000, RZ ;  /* 0x0010000000007824 */ /* 0x000fe200078e00ff */
[----:B------:R-:W-:-:S04]  /*1950*/  LEA R3, R3, 0x3b800000, 0x17 ;  /* 0x3b80000003037811 */ /* 0x000fc800078eb8ff */
[----:B------:R-:W-:Y:S01]  /*1960*/  LOP3.LUT R18, R3, R0, R7, 0xfe, !PT ;  /* 0x0000000003127212 */ /* 0x000fe200078efe07 */
[----:B------:R-:W-:Y:S06]  /*1970*/  BRA `(.L_x_11706) ;  /* 0x0000000000f87947 */ /* 0x000fec0003800000 */
.L_x_11719:
        /* <DEDUP_REMOVED lines=20> */
.L_x_11724:
[----:B------:R-:W-:Y:S05]  /*1ac0*/  BSYNC.RECONVERGENT B0 ;  /* 0x0000000000007941 */ /* 0x000fea0003800200 */
.L_x_11723:
[----:B------:R-:W-:Y:S01]  /*1ad0*/  IMAD.SHL.U32 R0, R0, 0x200000, RZ ;  /* 0x0020000000007824 */ /* 0x000fe200078e00ff */
[----:B------:R-:W-:-:S04]  /*1ae0*/  LEA R3, R3, 0x37800000, 0x17 ;  /* 0x3780000003037811 */ /* 0x000fc800078eb8ff */
[----:B------:R-:W-:Y:S01]  /*1af0*/  LOP3.LUT R18, R3, R0, R7, 0xfe, !PT ;  /* 0x0000000003127212 */ /* 0x000fe200078efe07 */
[----:B------:R-:W-:Y:S06]  /*1b00*/  BRA `(.L_x_11706) ;  /* 0x0000000000947947 */ /* 0x000fec0003800000 */
.L_x_11718:
        /* <DEDUP_REMOVED lines=14> */
.L_x_11705:
        /* <DEDUP_REMOVED lines=16> */
.L_x_11727:
[----:B------:R-:W-:Y:S01]  /*1cf0*/  IMAD.MOV.U32 R18, RZ, RZ, RZ ;  /* 0x000000ffff127224 */ /* 0x000fe200078e00ff */
[----:B------:R-:W-:Y:S06]  /*1d00*/  BRA `(.L_x_11706) ;  /* 0x0000000000147947 */ /* 0x000fec0003800000 */
.L_x_11726:
[----:B------:R-:W2:Y:S02]  /*1d10*/  LDG.E.64 R4, desc[UR36][R4.64] ;  /* 0x0000002404047981 */ /* 0x000ea4000c1e1b00 */
[----:B--2---:R0:W2:Y:S01]  /*1d20*/  I2F.U64 R18, R4 ;  /* 0x0000000400127312 */ /* 0x0040a20000301000 */
[----:B------:R-:W-:Y:S05]  /*1d30*/  BRA `(.L_x_11706) ;  /* 0x0000000000087947 */ /* 0x000fea0003800000 */
.L_x_11725:
[----:B------:R-:W2:Y:S02]  /*1d40*/  LDG.E R4, desc[UR36][R4.64] ;  /* 0x0000002404047981 */ /* 0x000ea4000c1e1900 */
[----:B--2---:R-:W-:-:S07]  /*1d50*/  I2FP.F32.U32 R18, R4 ;  /* 0x0000000400127245 */ /* 0x004fce0000201000 */
.L_x_11706:
[----:B------:R-:W-:Y:S05]  /*1d60*/  BSYNC.RECONVERGENT B6 ;  /* 0x0000000000067941 */ /* 0x000fea0003800200 */
.L_x_11700:
[----:B------:R-:W-:-:S07]  /*1d70*/  VIADD R16, R16, 0x80 ;  /* 0x0000008010107836 */ /* 0x000fce0000000000 */
.L_x_11699:
[----:B------:R-:W-:Y:S05]  /*1d80*/  BSYNC.RECONVERGENT B7 ;  /* 0x0000000000077941 */ /* 0x000fea0003800200 */
.L_x_11698:
        /* <DEDUP_REMOVED lines=25> */
.L_x_11734:
[----:B------:R-:W2:Y:S02]  /*1f20*/  LDG.E.U8 R4, desc[UR36][R4.64] ;  /* 0x0000002404047981 */ /* 0x000ea4000c1e1100 */
[----:B--2---:R-:W-:Y:S01]  /*1f30*/  I2FP.F32.U32 R22, R4 ;  /* 0x0000000400167245 */ /* 0x004fe20000201000 */
[----:B------:R-:W-:Y:S06]  /*1f40*/  BRA `(.L_x_11736) ;  /* 0x0000000c00287947 */ /* 0x000fec0003800000 */
.L_x_11733:
        /* <DEDUP_REMOVED lines=9> */
.L_x_11738:
[----:B------:R-:W2:Y:S02]  /*1fe0*/  LDG.E R4, desc[UR36][R4.64] ;  /* 0x0000002404047981 */ /* 0x000ea4000c1e1900 */
[----:B--2---:R-:W-:Y:S01]  /*1ff0*/  I2FP.F32.S32 R22, R4 ;  /* 0x0000000400167245 */ /* 0x004fe20000201400 */
[----:B------:R-:W-:Y:S06]  /*2000*/  BRA `(.L_x_11736) ;  /* 0x0000000800f87947 */ /* 0x000fec0003800000 */
.L_x_11737:
[----:B------:R-:W2:Y:S02]  /*2010*/  LDG.E.U16 R4, desc[UR36][R4.64] ;  /* 0x0000002404047981 */ /* 0x000ea4000c1e1500 */
[----:B--2---:R4:W0:Y:S01]  /*2020*/  I2F.S16 R22, R4 ;  /* 0x0000000400167306 */ /* 0x0048220000101400 */
[----:B------:R-:W-:Y:S05]  /*2030*/  BRA `(.L_x_11736) ;  /* 0x0000000800ec7947 */ /* 0x000fea0003800000 */
.L_x_11732:
        /* <DEDUP_REMOVED lines=8> */
.L_x_11740:
[----:B------:R-:W2:Y:S02]  /*20c0*/  LDG.E.U16 R4, desc[UR36][R4.64] ;  /* 0x0000002404047981 */ /* 0x000ea4000c1e1500 */
[----:B--2---:R-:W-:Y:S01]  /*20d0*/  HADD2.F32 R22, -RZ, R4.H0_H0 ;  /* 0x20000004ff167230 */ /* 0x004fe20000004100 */
[----:B------:R-:W-:Y:S06]  /*20e0*/  BRA `(.L_x_11736) ;  /* 0x0000000800c07947 */ /* 0x000fec0003800000 */
.L_x_11739:
        /* <DEDUP_REMOVED lines=8> */
.L_x_11742:
[----:B------:R-:W2:Y:S02]  /*2170*/  LDG.E.U16 R4, desc[UR36][R4.64] ;  /* 0x0000002404047981 */ /* 0x000ea4000c1e1500 */
[----:B--2---:R-:W-:Y:S01]  /*2180*/  HADD2.F32 R22, -RZ, R4.H0_H0 ;  /* 0x20000004ff167230 */ /* 0x004fe20000004100 */
[----:B------:R-:W-:Y:S06]  /*2190*/  BRA `(.L_x_11736) ;  /* 0x0000000800947947 */ /* 0x000fec0003800000 */
.L_x_11741:
[----:B------:R-:W2:Y:S01]  /*21a0*/  LDG.E.64 R4, desc[UR36][R4.64] ;  /* 0x0000002404047981 */ /* 0x000ea2000c1e1b00 */
[----:B------:R-:W-:Y:S01]  /*21b0*/  UMOV UR4, 0xf0000000 ;  /* 0xf000000000047882 */ /* 0x000fe20000000000 */
[----:B------:R-:W-:Y:S01]  /*21c0*/  UMOV UR5, 0x380fffff ;  /* 0x380fffff00057882 */ /* 0x000fe20000000000 */
[----:B--2---:R-:W0:Y:S01]  /*21d0*/  F2F.F32.F64 R22, R4 ;  /* 0x0000000400167310 */ /* 0x004e220000301000 */
[----:B------:R-:W-:-:S14]  /*21e0*/  DSETP.GEU.AND P0, PT, |R4|, UR4, PT ;  /* 0x0000000404007e2a */ /* 0x000fdc000bf0e200 */
[----:B0-----:R-:W-:Y:S01]  /*21f0*/  @!P0 FMUL R22, R22, 1.175494350822287508e-38 ;  /* 0x0080000016168820 */ /* 0x001fe20000400000 */
[----:B------:R-:W-:Y:S06]  /*2200*/  BRA `(.L_x_11736) ;  /* 0x0000000800787947 */ /* 0x000fec0003800000 */
.L_x_11731:
        /* <DEDUP_REMOVED lines=12> */
.L_x_11745:
[----:B------:R-:W2:Y:S01]  /*22d0*/  LDG.E.64 R4, desc[UR36][R4.64] ;  /* 0x0000002404047981 */ /* 0x000ea2000c1e1b00 */
[----:B------:R-:W-:Y:S01]  /*22e0*/  UMOV UR4, 0xf0000000 ;  /* 0xf000000000047882 */ /* 0x000fe20000000000 */
[----:B------:R-:W-:Y:S01]  /*22f0*/  UMOV UR5, 0x380fffff ;  /* 0x380fffff00057882 */ /* 0x000fe20000000000 */
[----:B--2---:R-:W0:Y:S01]  /*2300*/  F2F.F32.F64 R22, R4 ;  /* 0x0000000400167310 */ /* 0x004e220000301000 */
[----:B------:R-:W-:-:S14]  /*2310*/  DSETP.GEU.AND P0, PT, |R4|, UR4, PT ;  /* 0x0000000404007e2a */ /* 0x000fdc000bf0e200 */
[----:B0-----:R-:W-:Y:S01]  /*2320*/  @!P0 FMUL R22, R22, 1.175494350822287508e-38 ;  /* 0x0080000016168820 */ /* 0x001fe20000400000 */
[----:B------:R-:W-:Y:S06]  /*2330*/  BRA `(.L_x_11736) ;  /* 0x00000008002c7947 */ /* 0x000fec0003800000 */
.L_x_11744:
        /* <DEDUP_REMOVED lines=25> */
.L_x_11747:
        /* <DEDUP_REMOVED lines=13> */
.L_x_11746:
[----:B------:R-:W2:Y:S02]  /*25a0*/  LDG.E.U16 R4, desc[UR36][R4.64] ;  /* 0x0000002404047981 */ /* 0x000ea4000c1e1500 */
[----:B--2---:R-:W-:Y:S01]  /*25b0*/  IMAD.U32 R22, R4, 0x10000, RZ ;  /* 0x0001000004167824 */ /* 0x004fe200078e00ff */
[----:B------:R-:W-:Y:S06]  /*25c0*/  BRA `(.L_x_11736) ;  /* 0x0000000400887947 */ /* 0x000fec0003800000 */
.L_x_11743:
        /* <DEDUP_REMOVED lines=11> */
.L_x_11750:
        /* <DEDUP_REMOVED lines=20> */
.L_x_11752:
[----:B------:R-:W-:Y:S05]  /*27c0*/  BSYNC.RECONVERGENT B0 ;  /* 0x0000000000007941 */ /* 0x000fea0003800200 */
.L_x_11751:
[----:B------:R-:W-:Y:S01]  /*27d0*/  IMAD.SHL.U32 R0, R0, 0x100000, RZ ;  /* 0x0010000000007824 */ /* 0x000fe200078e00ff */
[----:B------:R-:W-:-:S04]  /*27e0*/  LEA R3, R3, 0x3b800000, 0x17 ;  /* 0x3b80000003037811 */ /* 0x000fc800078eb8ff */
[----:B------:R-:W-:Y:S01]  /*27f0*/  LOP3.LUT R22, R3, R0, R7, 0xfe, !PT ;  /* 0x0000000003167212 */ /* 0x000fe200078efe07 */
[----:B------:R-:W-:Y:S06]  /*2800*/  BRA `(.L_x_11736) ;  /* 0x0000000000f87947 */ /* 0x000fec0003800000 */
.L_x_11749:
        /* <DEDUP_REMOVED lines=20> */
.L_x_11754:
[----:B------:R-:W-:Y:S05]  /*2950*/  BSYNC.RECONVERGENT B0 ;  /* 0x0000000000007941 */ /* 0x000fea0003800200 */
.L_x_11753:
[----:B------:R-:W-:Y:S01]  /*2960*/  IMAD.SHL.U32 R0, R0, 0x200000, RZ ;  /* 0x0020000000007824 */ /* 0x000fe200078e00ff */
[----:B------:R-:W-:-:S04]  /*2970*/  LEA R3, R3, 0x37800000, 0x17 ;  /* 0x3780000003037811 */ /* 0x000fc800078eb8ff */
[----:B------:R-:W-:Y:S01]  /*2980*/  LOP3.LUT R22, R3, R0, R7, 0xfe, !PT ;  /* 0x0000000003167212 */ /* 0x000fe200078efe07 */
[----:B------:R-:W-:Y:S06]  /*2990*/  BRA `(.L_x_11736) ;  /* 0x0000000000947947 */ /* 0x000fec0003800000 */
.L_x_11748:
        /* <DEDUP_REMOVED lines=14> */
.L_x_11735:
        /* <DEDUP_REMOVED lines=16> */
.L_x_11757:
[----:B------:R-:W-:Y:S01]  /*2b80*/  IMAD.MOV.U32 R22, RZ, RZ, RZ ;  /* 0x000000ffff167224 */ /* 0x000fe200078e00ff */
[----:B------:R-:W-:Y:S06]  /*2b90*/  BRA `(.L_x_11736) ;  /* 0x0000000000147947 */ /* 0x000fec0003800000 */
.L_x_11756:
[----:B------:R-:W2:Y:S02]  /*2ba0*/  LDG.E.64 R22, desc[UR36][R4.64] ;  /* 0x0000002404167981 */ /* 0x000ea4000c1e1b00 */
[----:B--2---:R0:W2:Y:S01]  /*2bb0*/  I2F.U64 R22, R22 ;  /* 0x0000001600167312 */ /* 0x0040a20000301000 */
[----:B------:R-:W-:Y:S05]  /*2bc0*/  BRA `(.L_x_11736) ;  /* 0x0000000000087947 */ /* 0x000fea0003800000 */
.L_x_11755:
[----:B------:R-:W2:Y:S02]  /*2bd0*/  LDG.E R4, desc[UR36][R4.64] ;  /* 0x0000002404047981 */ /* 0x000ea4000c1e1900 */
[----:B--2---:R-:W-:-:S07]  /*2be0*/  I2FP.F32.U32 R22, R4 ;  /* 0x0000000400167245 */ /* 0x004fce0000201000 */
.L_x_11736:
[----:B------:R-:W-:Y:S05]  /*2bf0*/  BSYNC.RECONVERGENT B6 ;  /* 0x0000000000067941 */ /* 0x000fea0003800200 */
.L_x_11730:
[----:B------:R-:W-:-:S07]  /*2c00*/  VIADD R16, R16, 0x80 ;  /* 0x0000008010107836 */ /* 0x000fce0000000000 */
.L_x_11729:
[----:B------:R-:W-:Y:S05]  /*2c10*/  BSYNC.RECONVERGENT B7 ;  /* 0x0000000000077941 */ /* 0x000fea0003800200 */
.L_x_11728:
        /* <DEDUP_REMOVED lines=24> */
.L_x_11763:
[----:B------:R-:W2:Y:S02]  /*2da0*/  LDG.E.U8 R4, desc[UR36][R4.64] ;  /* 0x0000002404047981 */ /* 0x000ea4000c1e1100 */
[----:B--2---:R-:W-:Y:S01]  /*2db0*/  I2FP.F32.U32 R24, R4 ;  /* 0x0000000400187245 */ /* 0x004fe20000201000 */
[----:B------:R-:W-:Y:S06]  /*2dc0*/  BRA `(.L_x_11759) ;  /* 0x0000000c001c7947 */ /* 0x000fec0003800000 */
.L_x_11762:
        /* <DEDUP_REMOVED lines=9> */
.L_x_11766:
[----:B------:R-:W2:Y:S02]  /*2e60*/  LDG.E R4, desc[UR36][R4.64] ;  /* 0x0000002404047981 */ /* 0x000ea4000c1e1900 */
[----:B--2---:R-:W-:Y:S01]  /*2e70*/  I2FP.F32.S32 R24, R4 ;  /* 0x0000000400187245 */ /* 0x004fe20000201400 */
[----:B------:R-:W-:Y:S06]  /*2e80*/  BRA `(.L_x_11759) ;  /* 0x0000000800ec7947 */ /* 0x000fec0003800000 */
.L_x_11765:
[----:B------:R-:W2:Y:S02]  /*2e90*/  LDG.E.U16 R4, desc[UR36][R4.64] ;  /* 0x0000002404047981 */ /* 0x000ea4000c1e1500 */
[----:B--2---:R0:W2:Y:S01]  /*2ea0*/  I2F.S16 R24, R4 ;  /* 0x0000000400187306 */ /* 0x0040a20000101400 */
[----:B------:R-:W-:Y:S05]  /*2eb0*/  BRA `(.L_x_11759) ;  /* 0x0000000800e07947 */ /* 0x000fea0003800000 */
.L_x_11761:
        /* <DEDUP_REMOVED lines=8> */
.L_x_11768:
[----:B------:R-:W2:Y:S02]  /*2f40*/  LDG.E.U16 R4, desc[UR36][R4.64] ;  /* 0x0000002404047981 */ /* 0x000ea4000c1e1500 */
[----:B--2---:R-:W-:Y:S01]  /*2f50*/  HADD2.F32 R24, -RZ, R4.H0_H0 ;  /* 0x20000004ff187230 */ /* 0x004fe20000004100 */
[----:B------:R-:W-:Y:S06]  /*2f60*/  BRA `(.L_x_11759) ;  /* 0x0000000800b47947 */ /* 0x000fec0003800000 */
.L_x_11767:
        /* <DEDUP_REMOVED lines=8> */
.L_x_11770:
[----:B------:R-:W2:Y:S02]  /*2ff0*/  LDG.E.U16 R4, desc[UR36][R4.64] ;  /* 0x0000002404047981 */ /* 0x000ea4000c1e1500 */
[----:B--2---:R-:W-:Y:S01]  /*3000*/  HADD2.F32 R24, -RZ, R4.H0_H0 ;  /* 0x20000004ff187230 */ /* 0x004fe20000004100 */
[----:B------:R-:W-:Y:S06]  /*3010*/  BRA `(.L_x_11759) ;  /* 0x0000000800887947 */ /* 0x000fec0003800000 */
.L_x_11769:
[----:B------:R-:W2:Y:S01]  /*3020*/  LDG.E.64 R4, desc[UR36][R4.64] ;  /* 0x0000002404047981 */ /* 0x000ea2000c1e1b00 */
[----:B------:R-:W-:Y:S01]  /*3030*/  UMOV UR4, 0xf0000000 ;  /* 0xf000000000047882 */ /* 0x000fe20000000000 */
[----:B------:R-:W-:Y:S01]  /*3040*/  UMOV UR5, 0x380fffff ;  /* 0x380fffff00057882 */ /* 0x000fe20000000000 */
[----:B--2---:R-:W0:Y:S01]  /*3050*/  F2F.F32.F64 R24, R4 ;  /* 0x0000000400187310 */ /* 0x004e220000301000 */
[----:B------:R-:W-:-:S14]  /*3060*/  DSETP.GEU.AND P0, PT, |R4|, UR4, PT ;  /* 0x0000000404007e2a */ /* 0x000fdc000bf0e200 */
[----:B0-----:R-:W-:Y:S01]  /*3070*/  @!P0 FMUL R24, R24, 1.175494350822287508e-38 ;  /* 0x0080000018188820 */ /* 0x001fe20000400000 */
[----:B------:R-:W-:Y:S06]  /*3080*/  BRA `(.L_x_11759) ;  /* 0x00000008006c7947 */ /* 0x000fec0003800000 */
.L_x_11760:
        /* <DEDUP_REMOVED lines=12> */
.L_x_11773:
[----:B------:R-:W2:Y:S01]  /*3150*/  LDG.E.64 R4, desc[UR36][R4.64] ;  /* 0x0000002404047981 */ /* 0x000ea2000c1e1b00 */
[----:B------:R-:W-:Y:S01]  /*3160*/  UMOV UR4, 0xf0000000 ;  /* 0xf000000000047882 */ /* 0x000fe20000000000 */
[----:B------:R-:W-:Y:S01]  /*3170*/  UMOV UR5, 0x380fffff ;  /* 0x380fffff00057882 */ /* 0x000fe20000000000 */
[----:B--2---:R-:W0:Y:S01]  /*3180*/  F2F.F32.F64 R24, R4 ;  /* 0x0000000400187310 */ /* 0x004e220000301000 */
[----:B------:R-:W-:-:S14]  /*3190*/  DSETP.GEU.AND P0, PT, |R4|, UR4, PT ;  /* 0x0000000404007e2a */ /* 0x000fdc000bf0e200 */
[----:B0-----:R-:W-:Y:S01]  /*31a0*/  @!P0 FMUL R24, R24, 1.175494350822287508e-38 ;  /* 0x0080000018188820 */ /* 0x001fe20000400000 */
[----:B------:R-:W-:Y:S06]  /*31b0*/  BRA `(.L_x_11759) ;  /* 0x0000000800207947 */ /* 0x000fec0003800000 */
.L_x_11772:
        /* <DEDUP_REMOVED lines=25> */
.L_x_11775:
        /* <DEDUP_REMOVED lines=13> */
.L_x_11774:
[----:B------:R-:W2:Y:S02]  /*3420*/  LDG.E.U16 R4, desc[UR36][R4.64] ;  /* 0x0000002404047981 */ /* 0x000ea4000c1e1500 */
[----:B--2---:R-:W-:Y:S01]  /*3430*/  IMAD.U32 R24, R4, 0x10000, RZ ;  /* 0x0001000004187824 */ /* 0x004fe200078e00ff */
[----:B------:R-:W-:Y:S06]  /*3440*/  BRA `(.L_x_11759) ;  /* 0x00000004007c7947 */ /* 0x000fec0003800000 */
.L_x_11771:
        /* <DEDUP_REMOVED lines=11> */
.L_x_11778:
        /* <DEDUP_REMOVED lines=19> */
.L_x_11780:
[----:B------:R-:W-:Y:S05]  /*3630*/  BSYNC.RECONVERGENT B0 ;  /* 0x0000000000007941 */ /* 0x000fea0003800200 */
.L_x_11779:
[----:B------:R-:W-:Y:S01]  /*3640*/  IMAD.SHL.U32 R0, R0, 0x100000, RZ ;  /* 0x0010000000007824 */ /* 0x000fe200078e00ff */
[----:B------:R-:W-:-:S04]  /*3650*/  LEA R3, R3, 0x3b800000, 0x17 ;  /* 0x3b80000003037811 */ /* 0x000fc800078eb8ff */
[----:B------:R-:W-:Y:S01]  /*3660*/  LOP3.LUT R24, R3, R0, R7, 0xfe, !PT ;  /* 0x0000000003187212 */ /* 0x000fe200078efe07 */
[----:B------:R-:W-:Y:S06]  /*3670*/  BRA `(.L_x_11759) ;  /* 0x0000000000f07947 */ /* 0x000fec0003800000 */
.L_x_11777:
        /* <DEDUP_REMOVED lines=19> */
.L_x_11782:
[----:B------:R-:W-:Y:S05]  /*37b0*/  BSYNC.RECONVERGENT B0 ;  /* 0x0000000000007941 */ /* 0x000fea0003800200 */
.L_x_11781:
[----:B------:R-:W-:Y:S01]  /*37c0*/  IMAD.SHL.U32 R0, R0, 0x200000, RZ ;  /* 0x0020000000007824 */ /* 0x000fe200078e00ff */
[----:B------:R-:W-:-:S04]  /*37d0*/  LEA R3, R3, 0x37800000, 0x17 ;  /* 0x3780000003037811 */ /* 0x000fc800078eb8ff */
[----:B------:R-:W-:Y:S01]  /*37e0*/  LOP3.LUT R24, R3, R0, R7, 0xfe, !PT ;  /* 0x0000000003187212 */ /* 0x000fe200078efe07 */
[----:B------:R-:W-:Y:S06]  /*37f0*/  BRA `(.L_x_11759) ;  /* 0x0000000000907947 */ /* 0x000fec0003800000 */
.L_x_11776:
        /* <DEDUP_REMOVED lines=14> */
.L_x_11764:
        /* <DEDUP_REMOVED lines=16> */
.L_x_11785:
[----:B------:R-:W-:Y:S05]  /*39e0*/  BRA `(.L_x_11759) ;  /* 0x0000000000147947 */ /* 0x000fea0003800000 */
.L_x_11784:
[----:B------:R-:W2:Y:S02]  /*39f0*/  LDG.E.64 R4, desc[UR36][R4.64] ;  /* 0x0000002404047981 */ /* 0x000ea4000c1e1b00 */
[----:B--2---:R0:W2:Y:S01]  /*3a00*/  I2F.U64 R24, R4 ;  /* 0x0000000400187312 */ /* 0x0040a20000301000 */
[----:B------:R-:W-:Y:S05]  /*3a10*/  BRA `(.L_x_11759) ;  /* 0x0000000000087947 */ /* 0x000fea0003800000 */
.L_x_11783:
[----:B------:R-:W2:Y:S02]  /*3a20*/  LDG.E R4, desc[UR36][R4.64] ;  /* 0x0000002404047981 */ /* 0x000ea4000c1e1900 */
[----:B--2---:R-:W-:-:S07]  /*3a30*/  I2FP.F32.U32 R24, R4 ;  /* 0x0000000400187245 */ /* 0x004fce0000201000 */
.L_x_11759:
[----:B------:R-:W-:Y:S05]  /*3a40*/  BSYNC.RECONVERGENT B6 ;  /* 0x0000000000067941 */ /* 0x000fea0003800200 */
.L_x_11758:
[----:B------:R-:W1:Y:S01]  /*3a50*/  LDC.U8 R16, c[0x0][0x3a4] ;  /* 0x0000e900ff107b82 */ /* 0x000e620000000000 */
[----:B------:R-:W-:Y:S01]  /*3a60*/  ISETP.GE.AND P0, PT, R25, R17, PT ;  /* 0x000000111900720c */ /* 0x000fe20003f06270 */
[----:B0-2--5:R-:W0:Y:S01]  /*3a70*/  MUFU.RCP R22, R22 ;  /* 0x0000001600167308 */ /* 0x025e220000001000 */
[----:B------:R-:W-:Y:S04]  /*3a80*/  BSSY.RECONVERGENT B7, `(.L_x_11786) ;  /* 0x00002ba000077945 */ /* 0x000fe80003800200 */
[----:B------:R-:W-:Y:S03]  /*3a90*/  BSSY.RELIABLE B6, `(.L_x_11787) ;  /* 0x00001d4000067945 */ /* 0x000fe60003800100 */
[----:B------:R-:W2:Y:S04]  /*3aa0*/  MUFU.RCP R24, R24 ;  /* 0x0000001800187308 */ /* 0x000ea80000001000 */
[----:B------:R-:W-:Y:S05]  /*3ab0*/  @P0 BRA `(.L_x_11788) ;  /* 0x0000001c00380947 */ /* 0x000fea0003800000 */
[----:B------:R-:W5:Y:S01]  /*3ac0*/  LDCU UR4, c[0x0][0x3a8] ;  /* 0x00007500ff0477ac */ /* 0x000f620008000800 */
[----:B------:R-:W0:Y:S01]  /*3ad0*/  LDC.64 R8, c[0x0][0x388] ;  /* 0x0000e200ff087b82 */ /* 0x000e220000000a00 */
[----:B------:R-:W-:Y:S01]  /*3ae0*/  IMAD R0, R2, 0x200, R25 ;  /* 0x0000020002007824 */ /* 0x000fe200078e0219 */
[----:B-1----:R-:W-:Y:S01]  /*3af0*/  PRMT R5, R16, 0x9910, RZ ;  /* 0x0000991010057816 */ /* 0x002fe200000000ff */
[----:B---34-:R1:W3:Y:S01]  /*3b00*/  MUFU.RCP R4, R19 ;  /* 0x0000001300047308 */ /* 0x0182e20000001000 */
[----:B------:R-:W-:-:S07]  /*3b10*/  VIADD R25, R25, 0x80 ;  /* 0x0000008019197836 */ /* 0x000fce0000000000 */
[----:B------:R-:W4:Y:S01]  /*3b20*/  MUFU.RCP R18, R18 ;  /* 0x0000001200127308 */ /* 0x000f220000001000 */
[----:B-----5:R-:W-:Y:S02]  /*3b30*/  IMAD R3, R0, UR4, RZ ;  /* 0x0000000400037c24 */ /* 0x020fe4000f8e02ff */
[----:B------:R-:W-:-:S05]  /*3b40*/  IMAD.MOV.U32 R0, RZ, RZ, R5 ;  /* 0x000000ffff007224 */ /* 0x000fca00078e0005 */
[----:B------:R-:W-:Y:S02]  /*3b50*/  ISETP.GT.AND P0, PT, R0, 0x9, PT ;  /* 0x000000090000780c */ /* 0x000fe40003f04270 */
[----:B0-----:R-:W-:-:S05]  /*3b60*/  IADD3 R8, P1, PT, R3, R8, RZ ;  /* 0x0000000803087210 */ /* 0x001fca0007f3e0ff */
        /* <DEDUP_REMOVED lines=13> */
.L_x_11792:
[----:B------:R-:W0:Y:S02]  /*3c40*/  F2I.S64.TRUNC R4, R4 ;  /* 0x0000000400047311 */ /* 0x000e24000020d900 */
[----:B0-----:R-:W-:-:S05]  /*3c50*/  IMAD.MOV.U32 R3, RZ, RZ, R4 ;  /* 0x000000ffff037224 */ /* 0x001fca00078e0004 */
[----:B------:R0:W-:Y:S01]  /*3c60*/  STG.E.U8 desc[UR36][R8.64], R3 ;  /* 0x0000000308007986 */ /* 0x0001e2000c101124 */
[----:B------:R-:W-:Y:S05]  /*3c70*/  BRA `(.L_x_11794) ;  /* 0x0000000c002c7947 */ /* 0x000fea0003800000 */
.L_x_11791:
        /* <DEDUP_REMOVED lines=9> */
.L_x_11796:
[----:B------:R-:W0:Y:S02]  /*3d10*/  F2I.FTZ.TRUNC.NTZ R3, R4 ;  /* 0x0000000400037305 */ /* 0x000e24000021f100 */
[----:B0-----:R0:W-:Y:S01]  /*3d20*/  STG.E desc[UR36][R8.64], R3 ;  /* 0x0000000308007986 */ /* 0x0011e2000c101924 */
[----:B------:R-:W-:Y:S05]  /*3d30*/  BRA `(.L_x_11794) ;  /* 0x0000000800fc7947 */ /* 0x000fea0003800000 */
.L_x_11795:
[----:B------:R-:W0:Y:S02]  /*3d40*/  F2I.FTZ.TRUNC.NTZ R3, R4 ;  /* 0x0000000400037305 */ /* 0x000e24000021f100 */
[----:B0-----:R0:W-:Y:S01]  /*3d50*/  STG.E.U16 desc[UR36][R8.64], R3 ;  /* 0x0000000308007986 */ /* 0x0011e2000c101524 */
[----:B------:R-:W-:Y:S05]  /*3d60*/  BRA `(.L_x_11794) ;  /* 0x0000000800f07947 */ /* 0x000fea0003800000 */
.L_x_11790:
        /* <DEDUP_REMOVED lines=8> */
.L_x_11798:
[----:B------:R-:W-:-:S05]  /*3df0*/  F2FP.F16.F32.PACK_AB R4, RZ, R4 ;  /* 0x00000004ff04723e */ /* 0x000fca00000000ff */
[----:B------:R0:W-:Y:S01]  /*3e00*/  STG.E.U16 desc[UR36][R8.64], R4 ;  /* 0x0000000408007986 */ /* 0x0001e2000c101524 */
[----:B------:R-:W-:Y:S05]  /*3e10*/  BRA `(.L_x_11794) ;  /* 0x0000000800c47947 */ /* 0x000fea0003800000 */
.L_x_11797:
        /* <DEDUP_REMOVED lines=9> */
.L_x_11800:
[----:B------:R-:W-:-:S04]  /*3eb0*/  F2FP.F16.F32.PACK_AB R3, RZ, R4 ;  /* 0x00000004ff03723e */ /* 0x000fc800000000ff */
[----:B------:R-:W-:-:S05]  /*3ec0*/  PRMT R3, R3, 0x5410, RZ ;  /* 0x0000541003037816 */ /* 0x000fca00000000ff */
[----:B------:R0:W-:Y:S01]  /*3ed0*/  STG.E desc[UR36][R8.64], R3 ;  /* 0x0000000308007986 */ /* 0x0001e2000c101924 */
[----:B------:R-:W-:Y:S05]  /*3ee0*/  BRA `(.L_x_11794) ;  /* 0x0000000800907947 */ /* 0x000fea0003800000 */
.L_x_11799:
[----:B------:R-:W-:-:S06]  /*3ef0*/  FMUL.FTZ R4, R4, 1 ;  /* 0x3f80000004047820 */ /* 0x000fcc0000410000 */
[----:B------:R-:W0:Y:S02]  /*3f00*/  F2F.F64.F32 R4, R4 ;  /* 0x0000000400047310 */ /* 0x000e240000201800 */
[----:B0-----:R0:W-:Y:S01]  /*3f10*/  STG.E.64 desc[UR36][R8.64], R4 ;  /* 0x0000000408007986 */ /* 0x0011e2000c101b24 */
[----:B------:R-:W-:Y:S05]  /*3f20*/  BRA `(.L_x_11794) ;  /* 0x0000000800807947 */ /* 0x000fea0003800000 */
.L_x_11789:
        /* <DEDUP_REMOVED lines=12> */
.L_x_11803:
[----:B------:R-:W-:Y:S01]  /*3ff0*/  FMUL.FTZ R4, R4, 1 ;  /* 0x3f80000004047820 */ /* 0x000fe20000410000 */
[----:B------:R-:W-:-:S05]  /*4000*/  CS2R R6, SRZ ;  /* 0x0000000000067805 */ /* 0x000fca000001ff00 */
[----:B------:R-:W0:Y:S02]  /*4010*/  F2F.F64.F32 R4, R4 ;  /* 0x0000000400047310 */ /* 0x000e240000201800 */
[----:B0-----:R0:W-:Y:S01]  /*4020*/  STG.E.128 desc[UR36][R8.64], R4 ;  /* 0x0000000408007986 */ /* 0x0011e2000c101d24 */
[----:B------:R-:W-:Y:S05]  /*4030*/  BRA `(.L_x_11794) ;  /* 0x00000008003c7947 */ /* 0x000fea0003800000 */
.L_x_11802:
        /* <DEDUP_REMOVED lines=18> */
.L_x_11807:
[----:B------:R-:W-:Y:S05]  /*4160*/  BSYNC.RECONVERGENT B0 ;  /* 0x0000000000007941 */ /* 0x000fea0003800200 */
.L_x_11806:
[----:B------:R-:W-:-:S05]  /*4170*/  LOP3.LUT R5, R0, 0x80, R5, 0xf8, !PT ;  /* 0x0000008000057812 */ /* 0x000fca00078ef805 */
[----:B------:R0:W-:Y:S01]  /*4180*/  STG.E.U8 desc[UR36][R8.64], R5 ;  /* 0x0000000508007986 */ /* 0x0001e2000c101124 */
[----:B------:R-:W-:Y:S05]  /*4190*/  BRA `(.L_x_11794) ;  /* 0x0000000400e47947 */ /* 0x000fea0003800000 */
.L_x_11805:
        /* <DEDUP_REMOVED lines=14> */
.L_x_11809:
[----:B------:R-:W-:Y:S05]  /*4280*/  BSYNC.RECONVERGENT B0 ;  /* 0x0000000000007941 */ /* 0x000fea0003800200 */
.L_x_11808:
[----:B------:R-:W-:-:S05]  /*4290*/  LOP3.LUT R3, R0, 0x80, R7, 0xf8, !PT ;  /* 0x0000008000037812 */ /* 0x000fca00078ef807 */
[----:B------:R0:W-:Y:S01]  /*42a0*/  STG.E.U8 desc[UR36][R8.64], R3 ;  /* 0x0000000308007986 */ /* 0x0001e2000c101124 */
[----:B------:R-:W-:Y:S05]  /*42b0*/  BRA `(.L_x_11794) ;  /* 0x00000004009c7947 */ /* 0x000fea0003800000 */
.L_x_11804:
[----:B------:R-:W-:-:S05]  /*42c0*/  F2FP.BF16.F32.PACK_AB R4, RZ, R4 ;  /* 0x00000004ff04723e */ /* 0x000fca00000010ff */
[----:B------:R0:W-:Y:S01]  /*42d0*/  STG.E.U16 desc[UR36][R8.64], R4 ;  /* 0x0000000408007986 */ /* 0x0001e2000c101524 */
[----:B------:R-:W-:Y:S05]  /*42e0*/  BRA `(.L_x_11794) ;  /* 0x0000000400907947 */ /* 0x000fea0003800000 */
.L_x_11801:
        /* <DEDUP_REMOVED lines=11> */
.L_x_11812:
        /* <DEDUP_REMOVED lines=12> */
.L_x_11815:
[----:B------:R-:W-:-:S04]  /*4460*/  SHF.R.U32.HI R0, RZ, 0x14, R4 ;  /* 0x00000014ff007819 */ /* 0x000fc80000011604 */
[----:B------:R-:W-:-:S04]  /*4470*/  LOP3.LUT R3, R0, 0x1, RZ, 0xc0, !PT ;  /* 0x0000000100037812 */ /* 0x000fc800078ec0ff */
[----:B------:R-:W-:-:S04]  /*4480*/  IADD3 R0, PT, PT, R4, 0x487ffff, R3 ;  /* 0x0487ffff04007810 */ /* 0x000fc80007ffe003 */
[----:B------:R-:W-:-:S04]  /*4490*/  SHF.R.U32.HI R0, RZ, 0x14, R0 ;  /* 0x00000014ff007819 */ /* 0x000fc80000011600 */
[----:B------:R-:W-:-:S07]  /*44a0*/  LOP3.LUT R3, R0, 0xff, RZ, 0xc0, !PT ;  /* 0x000000ff00037812 */ /* 0x000fce00078ec0ff */
.L_x_11816:
[----:B------:R-:W-:-:S04]  /*44b0*/  SHF.R.U32.HI R4, RZ, 0x18, R4 ;  /* 0x00000018ff047819 */ /* 0x000fc80000011604 */
[----:B------:R-:W-:-:S04]  /*44c0*/  LOP3.LUT R3, R3, 0x80, R4, 0xf8, !PT ;  /* 0x0000008003037812 */ /* 0x000fc800078ef804 */
[----:B------:R-:W-:-:S07]  /*44d0*/  PRMT R0, R3, 0x7610, R0 ;  /* 0x0000761003007816 */ /* 0x000fce0000000000 */
.L_x_11814:
[----:B------:R-:W-:Y:S05]  /*44e0*/  BSYNC.RECONVERGENT B0 ;  /* 0x0000000000007941 */ /* 0x000fea0003800200 */
.L_x_11813:
[----:B------:R1:W-:Y:S01]  /*44f0*/  STG.E.U8 desc[UR36][R8.64], R0 ;  /* 0x0000000008007986 */ /* 0x0003e2000c101124 */
[----:B------:R-:W-:Y:S05]  /*4500*/  BRA `(.L_x_11794) ;  /* 0x0000000400087947 */ /* 0x000fea0003800000 */
.L_x_11811:
        /* <DEDUP_REMOVED lines=12> */
.L_x_11819:
[----:B------:R-:W-:-:S04]  /*45d0*/  SHF.R.U32.HI R0, RZ, 0x15, R4 ;  /* 0x00000015ff007819 */ /* 0x000fc80000011604 */
[----:B------:R-:W-:-:S04]  /*45e0*/  LOP3.LUT R3, R0, 0x1, RZ, 0xc0, !PT ;  /* 0x0000000100037812 */ /* 0x000fc800078ec0ff */
[----:B------:R-:W-:-:S04]  /*45f0*/  IADD3 R0, PT, PT, R4, 0x88fffff, R3 ;  /* 0x088fffff04007810 */ /* 0x000fc80007ffe003 */
[----:B------:R-:W-:-:S04]  /*4600*/  SHF.R.U32.HI R0, RZ, 0x15, R0 ;  /* 0x00000015ff007819 */ /* 0x000fc80000011600 */
[----:B------:R-:W-:-:S07]  /*4610*/  LOP3.LUT R3, R0, 0xff, RZ, 0xc0, !PT ;  /* 0x000000ff00037812 */ /* 0x000fce00078ec0ff */
.L_x_11820:
[----:B------:R-:W-:-:S04]  /*4620*/  SHF.R.U32.HI R4, RZ, 0x18, R4 ;  /* 0x00000018ff047819 */ /* 0x000fc80000011604 */
[----:B------:R-:W-:-:S04]  /*4630*/  LOP3.LUT R3, R3, 0x80, R4, 0xf8, !PT ;  /* 0x0000008003037812 */ /* 0x000fc800078ef804 */
[----:B------:R-:W-:-:S07]  /*4640*/  PRMT R0, R3, 0x7610, R0 ;  /* 0x0000761003007816 */ /* 0x000fce0000000000 */
.L_x_11818:
[----:B------:R-:W-:Y:S05]  /*4650*/  BSYNC.RECONVERGENT B0 ;  /* 0x0000000000007941 */ /* 0x000fea0003800200 */
.L_x_11817:
[----:B------:R3:W-:Y:S01]  /*4660*/  STG.E.U8 desc[UR36][R8.64], R0 ;  /* 0x0000000008007986 */ /* 0x0007e2000c101124 */
[----:B------:R-:W-:Y:S05]  /*4670*/  BRA `(.L_x_11794) ;  /* 0x0000000000ac7947 */ /* 0x000fea0003800000 */
.L_x_11810:
[----:B------:R-:W-:-:S13]  /*4680*/  ISETP.NE.AND P0, PT, R0, 0x1c, PT ;  /* 0x0000001c0000780c */ /* 0x000fda0003f05270 */
[----:B------:R-:W-:Y:S05]  /*4690*/  @!P0 BRA `(.L_x_11821) ;  /* 0x00000000009c8947 */ /* 0x000fea0003800000 */
[----:B------:R-:W-:-:S13]  /*46a0*/  ISETP.NE.AND P0, PT, R0, 0x1d, PT ;  /* 0x0000001d0000780c */ /* 0x000fda0003f05270 */
[----:B------:R-:W-:Y:S05]  /*46b0*/  @!P0 BRA `(.L_x_11822) ;  /* 0x0000000000888947 */ /* 0x000fea0003800000 */
[----:B------:R-:W-:-:S13]  /*46c0*/  ISETP.NE.AND P0, PT, R0, 0x2c, PT ;  /* 0x0000002c0000780c */ /* 0x000fda0003f05270 */
[----:B------:R-:W-:Y:S05]  /*46d0*/  @!P0 BRA `(.L_x_11823) ;  /* 0x0000000000448947 */ /* 0x000fea0003800000 */
.L_x_11793:
        /* <DEDUP_REMOVED lines=16> */
.L_x_11824:
[----:B------:R-:W-:Y:S05]  /*47e0*/  BRA `(.L_x_11794) ;  /* 0x0000000000507947 */ /* 0x000fea0003800000 */
.L_x_11823:
        /* <DEDUP_REMOVED lines=15> */
.L_x_11822:
[----:B------:R-:W0:Y:S02]  /*48e0*/  F2I.U64.TRUNC R4, R4 ;  /* 0x0000000400047311 */ /* 0x000e24000020d800 */
[----:B0-----:R0:W-:Y:S01]  /*48f0*/  STG.E.64 desc[UR36][R8.64], R4 ;  /* 0x0000000408007986 */ /* 0x0011e2000c101b24 */
[----:B------:R-:W-:Y:S05]  /*4900*/  BRA `(.L_x_11794) ;  /* 0x0000000000087947 */ /* 0x000fea0003800000 */
.L_x_11821:
[----:B------:R-:W0:Y:S02]  /*4910*/  F2I.FTZ.U32.TRUNC.NTZ R3, R4 ;  /* 0x0000000400037305 */ /* 0x000e24000021f000 */
[----:B0-----:R4:W-:Y:S02]  /*4920*/  STG.E desc[UR36][R8.64], R3 ;  /* 0x0000000308007986 */ /* 0x0019e4000c101924 */
.L_x_11794:
[----:B------:R-:W-:-:S13]  /*4930*/  ISETP.GE.AND P0, PT, R25, R17, PT ;  /* 0x000000111900720c */ /* 0x000fda0003f06270 */
[----:B------:R-:W-:Y:S05]  /*4940*/  @P0 BREAK.RELIABLE B6 ;  /* 0x0000000000060942 */ /* 0x000fea0003800100 */
        /* <DEDUP_REMOVED lines=22> */
.L_x_11829:
[----:B------:R-:W0:Y:S02]  /*4ab0*/  F2I.S64.TRUNC R18, R18 ;  /* 0x0000001200127311 */ /* 0x000e24000020d900 */
[----:B0-----:R-:W-:-:S05]  /*4ac0*/  IMAD.MOV.U32 R3, RZ, RZ, R18 ;  /* 0x000000ffff037224 */ /* 0x001fca00078e0012 */
[----:B------:R0:W-:Y:S01]  /*4ad0*/  STG.E.U8 desc[UR36][R8.64], R3 ;  /* 0x0000000308007986 */ /* 0x0001e2000c101124 */
[----:B------:R-:W-:Y:S05]  /*4ae0*/  BRA `(.L_x_11831) ;  /* 0x0000000c00287947 */ /* 0x000fea0003800000 */
.L_x_11828:
        /* <DEDUP_REMOVED lines=9> */
.L_x_11833:
[----:B------:R-:W0:Y:S02]  /*4b80*/  F2I.FTZ.TRUNC.NTZ R3, R18 ;  /* 0x0000001200037305 */ /* 0x000e24000021f100 */
[----:B0-----:R0:W-:Y:S01]  /*4b90*/  STG.E desc[UR36][R8.64], R3 ;  /* 0x0000000308007986 */ /* 0x0011e2000c101924 */
[----:B------:R-:W-:Y:S05]  /*4ba0*/  BRA `(.L_x_11831) ;  /* 0x0000000800f87947 */ /* 0x000fea0003800000 */
.L_x_11832:
[----:B------:R-:W0:Y:S02]  /*4bb0*/  F2I.FTZ.TRUNC.NTZ R3, R18 ;  /* 0x0000001200037305 */ /* 0x000e24000021f100 */
[----:B0-----:R0:W-:Y:S01]  /*4bc0*/  STG.E.U16 desc[UR36][R8.64], R3 ;  /* 0x0000000308007986 */ /* 0x0011e2000c101524 */
[----:B------:R-:W-:Y:S05]  /*4bd0*/  BRA `(.L_x_11831) ;  /* 0x0000000800ec7947 */ /* 0x000fea0003800000 */
.L_x_11827:
        /* <DEDUP_REMOVED lines=8> */
.L_x_11835:
[----:B------:R-:W-:-:S05]  /*4c60*/  F2FP.F16.F32.PACK_AB R18, RZ, R18 ;  /* 0x00000012ff12723e */ /* 0x000fca00000000ff */
[----:B------:R0:W-:Y:S01]  /*4c70*/  STG.E.U16 desc[UR36][R8.64], R18 ;  /* 0x0000001208007986 */ /* 0x0001e2000c101524 */
[----:B------:R-:W-:Y:S05]  /*4c80*/  BRA `(.L_x_11831) ;  /* 0x0000000800c07947 */ /* 0x000fea0003800000 */
.L_x_11834:
        /* <DEDUP_REMOVED lines=9> */
.L_x_11837:
[----:B------:R-:W-:-:S04]  /*4d20*/  F2FP.F16.F32.PACK_AB R3, RZ, R18 ;  /* 0x00000012ff03723e */ /* 0x000fc800000000ff */
[----:B------:R-:W-:-:S05]  /*4d30*/  PRMT R3, R3, 0x5410, RZ ;  /* 0x0000541003037816 */ /* 0x000fca00000000ff */
[----:B------:R0:W-:Y:S01]  /*4d40*/  STG.E desc[UR36][R8.64], R3 ;  /* 0x0000000308007986 */ /* 0x0001e2000c101924 */
[----:B------:R-:W-:Y:S05]  /*4d50*/  BRA `(.L_x_11831) ;  /* 0x00000008008c7947 */ /* 0x000fea0003800000 */
.L_x_11836:
[----:B------:R-:W-:-:S06]  /*4d60*/  FMUL.FTZ R4, R18, 1 ;  /* 0x3f80000012047820 */ /* 0x000fcc0000410000 */
[----:B------:R-:W0:Y:S02]  /*4d70*/  F2F.F64.F32 R4, R4 ;  /* 0x0000000400047310 */ /* 0x000e240000201800 */
[----:B0-----:R0:W-:Y:S01]  /*4d80*/  STG.E.64 desc[UR36][R8.64], R4 ;  /* 0x0000000408007986 */ /* 0x0011e2000c101b24 */
[----:B------:R-:W-:Y:S05]  /*4d90*/  BRA `(.L_x_11831) ;  /* 0x00000008007c7947 */ /* 0x000fea0003800000 */
.L_x_11826:
        /* <DEDUP_REMOVED lines=13> */
.L_x_11841:
        /* <DEDUP_REMOVED lines=16> */
.L_x_11844:
[----:B------:R-:W-:-:S04]  /*4f70*/  SHF.R.U32.HI R18, RZ, 0x18, R18 ;  /* 0x00000018ff127819 */ /* 0x000fc80000011612 */
[----:B------:R-:W-:-:S04]  /*4f80*/  LOP3.LUT R3, R3, 0x80, R18, 0xf8, !PT ;  /* 0x0000008003037812 */ /* 0x000fc800078ef812 */
[----:B------:R-:W-:-:S07]  /*4f90*/  PRMT R4, R3, 0x7610, R4 ;  /* 0x0000761003047816 */ /* 0x000fce0000000004 */
.L_x_11843:
[----:B------:R-:W-:Y:S05]  /*4fa0*/  BSYNC.RECONVERGENT B0 ;  /* 0x0000000000007941 */ /* 0x000fea0003800200 */
.L_x_11842:
[----:B------:R0:W-:Y:S01]  /*4fb0*/  STG.E.U8 desc[UR36][R8.64], R4 ;  /* 0x0000000408007986 */ /* 0x0001e2000c101124 */
[----:B------:R-:W-:Y:S05]  /*4fc0*/  BRA `(.L_x_11831) ;  /* 0x0000000400f07947 */ /* 0x000fea0003800000 */
.L_x_11840:
        /* <DEDUP_REMOVED lines=16> */
.L_x_11847:
[----:B------:R-:W-:-:S04]  /*50d0*/  SHF.R.U32.HI R18, RZ, 0x18, R18 ;  /* 0x00000018ff127819 */ /* 0x000fc80000011612 */
[----:B------:R-:W-:-:S04]  /*50e0*/  LOP3.LUT R3, R3, 0x80, R18, 0xf8, !PT ;  /* 0x0000008003037812 */ /* 0x000fc800078ef812 */
[----:B------:R-:W-:-:S07]  /*50f0*/  PRMT R4, R3, 0x7610, R4 ;  /* 0x0000761003047816 */ /* 0x000fce0000000004 */
.L_x_11846:
[----:B------:R-:W-:Y:S05]  /*5100*/  BSYNC.RECONVERGENT B0 ;  /* 0x0000000000007941 */ /* 0x000fea0003800200 */
.L_x_11845:
[----:B------:R0:W-:Y:S01]  /*5110*/  STG.E.U8 desc[UR36][R8.64], R4 ;  /* 0x0000000408007986 */ /* 0x0001e2000c101124 */
[----:B------:R-:W-:Y:S05]  /*5120*/  BRA `(.L_x_11831) ;  /* 0x0000000400987947 */ /* 0x000fea0003800000 */
.L_x_11839:
        /* <DEDUP_REMOVED lines=21> */
.L_x_11849:
[----:B------:R-:W0:Y:S02]  /*5280*/  F2I.U64.TRUNC R18, R18 ;  /* 0x0000001200127311 */ /* 0x000e24000020d800 */
[----:B0-----:R0:W-:Y:S01]  /*5290*/  STG.E.64 desc[UR36][R8.64], R18 ;  /* 0x0000001208007986 */ /* 0x0011e2000c101b24 */
[----:B------:R-:W-:Y:S05]  /*52a0*/  BRA `(.L_x_11831) ;  /* 0x0000000400387947 */ /* 0x000fea0003800000 */
.L_x_11848:
[----:B------:R-:W0:Y:S02]  /*52b0*/  F2I.FTZ.U32.TRUNC.NTZ R3, R18 ;  /* 0x0000001200037305 */ /* 0x000e24000021f000 */
[----:B0-----:R0:W-:Y:S01]  /*52c0*/  STG.E desc[UR36][R8.64], R3 ;  /* 0x0000000308007986 */ /* 0x0011e2000c101924 */
[----:B------:R-:W-:Y:S05]  /*52d0*/  BRA `(.L_x_11831) ;  /* 0x00000004002c7947 */ /* 0x000fea0003800000 */
.L_x_11838:
        /* <DEDUP_REMOVED lines=10> */
.L_x_11851:
[----:B------:R-:W-:Y:S01]  /*5380*/  FMUL.FTZ R4, R18, 1 ;  /* 0x3f80000012047820 */ /* 0x000fe20000410000 */
[----:B------:R-:W-:-:S05]  /*5390*/  CS2R R6, SRZ ;  /* 0x0000000000067805 */ /* 0x000fca000001ff00 */
[----:B------:R-:W0:Y:S02]  /*53a0*/  F2F.F64.F32 R4, R4 ;  /* 0x0000000400047310 */ /* 0x000e240000201800 */
[----:B0-----:R0:W-:Y:S01]  /*53b0*/  STG.E.128 desc[UR36][R8.64], R4 ;  /* 0x0000000408007986 */ /* 0x0011e2000c101d24 */
[----:B------:R-:W-:Y:S05]  /*53c0*/  BRA `(.L_x_11831) ;  /* 0x0000000000f07947 */ /* 0x000fea0003800000 */
.L_x_11850:
[----:B------:R-:W-:-:S13]  /*53d0*/  ISETP.NE.AND P0, PT, R0, 0xf, PT ;  /* 0x0000000f0000780c */ /* 0x000fda0003f05270 */
[----:B------:R-:W-:Y:S05]  /*53e0*/  @!P0 BRA `(.L_x_11852) ;  /* 0x0000000000e08947 */ /* 0x000fea0003800000 */
[----:B------:R-:W-:-:S13]  /*53f0*/  ISETP.NE.AND P0, PT, R0, 0x17, PT ;  /* 0x000000170000780c */ /* 0x000fda0003f05270 */
[----:B------:R-:W-:Y:S05]  /*5400*/  @!P0 BRA `(.L_x_11853) ;  /* 0x00000000008c8947 */ /* 0x000fea0003800000 */
[----:B------:R-:W-:-:S13]  /*5410*/  ISETP.NE.AND P0, PT, R0, 0x18, PT ;  /* 0x000000180000780c */ /* 0x000fda0003f05270 */
[----:B------:R-:W-:Y:S05]  /*5420*/  @!P0 BRA `(.L_x_11854) ;  /* 0x0000000000448947 */ /* 0x000fea0003800000 */
.L_x_11830:
        /* <DEDUP_REMOVED lines=16> */
.L_x_11855:
[----:B------:R-:W-:Y:S05]  /*5530*/  BRA `(.L_x_11831) ;  /* 0x0000000000947947 */ /* 0x000fea0003800000 */
.L_x_11854:
        /* <DEDUP_REMOVED lines=12> */
.L_x_11857:
[----:B------:R-:W-:Y:S05]  /*5600*/  BSYNC.RECONVERGENT B0 ;  /* 0x0000000000007941 */ /* 0x000fea0003800200 */
.L_x_11856:
[----:B------:R-:W-:-:S05]  /*5610*/  LOP3.LUT R3, R0, 0x80, R5, 0xf8, !PT ;  /* 0x0000008000037812 */ /* 0x000fca00078ef805 */
[----:B------:R4:W-:Y:S01]  /*5620*/  STG.E.U8 desc[UR36][R8.64], R3 ;  /* 0x0000000308007986 */ /* 0x0009e2000c101124 */
[----:B------:R-:W-:Y:S05]  /*5630*/  BRA `(.L_x_11831) ;  /* 0x0000000000547947 */ /* 0x000fea0003800000 */
.L_x_11853:
        /* <DEDUP_REMOVED lines=11> */
.L_x_11859:
[----:B------:R-:W-:Y:S01]  /*56f0*/  IMAD.MOV.U32 R0, RZ, RZ, 0x7f ;  /* 0x0000007fff007424 */ /* 0x000fe200078e00ff */
[----:B------:R-:W-:-:S04]  /*5700*/  ISETP.GT.U32.AND P0, PT, R4, 0x7f800000, PT ;  /* 0x7f8000000400780c */ /* 0x000fc80003f04070 */
[----:B------:R-:W-:-:S09]  /*5710*/  SEL R0, R0, 0x7c, P0 ;  /* 0x0000007c00007807 */ /* 0x000fd20000000000 */
.L_x_11860:
[----:B------:R-:W-:Y:S05]  /*5720*/  BSYNC.RECONVERGENT B0 ;  /* 0x0000000000007941 */ /* 0x000fea0003800200 */
.L_x_11858:
[----:B------:R-:W-:-:S04]  /*5730*/  SHF.R.U32.HI R3, RZ, 0x18, R18 ;  /* 0x00000018ff037819 */ /* 0x000fc80000011612 */
[----:B------:R-:W-:-:S05]  /*5740*/  LOP3.LUT R3, R0, 0x80, R3, 0xf8, !PT ;  /* 0x0000008000037812 */ /* 0x000fca00078ef803 */
[----:B------:R3:W-:Y:S01]  /*5750*/  STG.E.U8 desc[UR36][R8.64], R3 ;  /* 0x0000000308007986 */ /* 0x0007e2000c101124 */
[----:B------:R-:W-:Y:S05]  /*5760*/  BRA `(.L_x_11831) ;  /* 0x0000000000087947 */ /* 0x000fea0003800000 */
.L_x_11852:
[----:B------:R-:W-:-:S05]  /*5770*/  F2FP.BF16.F32.PACK_AB R18, RZ, R18 ;  /* 0x00000012ff12723e */ /* 0x000fca00000010ff */
[----:B------:R0:W-:Y:S02]  /*5780*/  STG.E.U16 desc[UR36][R8.64], R18 ;  /* 0x0000001208007986 */ /* 0x0001e4000c101524 */
.L_x_11831:
[----:B------:R-:W-:-:S07]  /*5790*/  VIADD R25, R25, 0x80 ;  /* 0x0000008019197836 */ /* 0x000fce0000000000 */
.L_x_11788:
[----:B------:R-:W-:-:S13]  /*57a0*/  ISETP.GE.AND P0, PT, R25, R17, PT ;  /* 0x000000111900720c */ /* 0x000fda0003f06270 */
[----:B------:R-:W-:Y:S05]  /*57b0*/  @P0 BREAK.RELIABLE B6 ;  /* 0x0000000000060942 */ /* 0x000fea0003800100 */
[----:B------:R-:W-:Y:S05]  /*57c0*/  @P0 BRA `(.L_x_11825) ;  /* 0x0000000c00940947 */ /* 0x000fea0003800000 */
[----:B------:R-:W-:Y:S05]  /*57d0*/  BSYNC.RELIABLE B6 ;  /* 0x0000000000067941 */ /* 0x000fea0003800100 */
.L_x_11787:
        /* <DEDUP_REMOVED lines=21> */
.L_x_11864:
[----:B------:R-:W0:Y:S02]  /*5930*/  F2I.S64.TRUNC R22, R22 ;  /* 0x0000001600167311 */ /* 0x000e24000020d900 */
[----:B0-----:R-:W-:-:S05]  /*5940*/  IMAD.MOV.U32 R3, RZ, RZ, R22 ;  /* 0x000000ffff037224 */ /* 0x001fca00078e0016 */
[----:B------:R0:W-:Y:S01]  /*5950*/  STG.E.U8 desc[UR36][R8.64], R3 ;  /* 0x0000000308007986 */ /* 0x0001e2000c101124 */
[----:B------:R-:W-:Y:S05]  /*5960*/  BRA `(.L_x_11866) ;  /* 0x0000000c00287947 */ /* 0x000fea0003800000 */
.L_x_11863:
        /* <DEDUP_REMOVED lines=9> */
.L_x_11868:
[----:B------:R-:W0:Y:S02]  /*5a00*/  F2I.FTZ.TRUNC.NTZ R3, R22 ;  /* 0x0000001600037305 */ /* 0x000e24000021f100 */
[----:B0-----:R0:W-:Y:S01]  /*5a10*/  STG.E desc[UR36][R8.64], R3 ;  /* 0x0000000308007986 */ /* 0x0011e2000c101924 */
[----:B------:R-:W-:Y:S05]  /*5a20*/  BRA `(.L_x_11866) ;  /* 0x0000000800f87947 */ /* 0x000fea0003800000 */
.L_x_11867:
[----:B------:R-:W0:Y:S02]  /*5a30*/  F2I.FTZ.TRUNC.NTZ R3, R22 ;  /* 0x0000001600037305 */ /* 0x000e24000021f100 */
[----:B0-----:R0:W-:Y:S01]  /*5a40*/  STG.E.U16 desc[UR36][R8.64], R3 ;  /* 0x0000000308007986 */ /* 0x0011e2000c101524 */
[----:B------:R-:W-:Y:S05]  /*5a50*/  BRA `(.L_x_11866) ;  /* 0x0000000800ec7947 */ /* 0x000fea0003800000 */
.L_x_11862:
        /* <DEDUP_REMOVED lines=8> */
.L_x_11870:
[----:B------:R-:W-:-:S05]  /*5ae0*/  F2FP.F16.F32.PACK_AB R22, RZ, R22 ;  /* 0x00000016ff16723e */ /* 0x000fca00000000ff */
[----:B------:R0:W-:Y:S01]  /*5af0*/  STG.E.U16 desc[UR36][R8.64], R22 ;  /* 0x0000001608007986 */ /* 0x0001e2000c101524 */
[----:B------:R-:W-:Y:S05]  /*5b00*/  BRA `(.L_x_11866) ;  /* 0x0000000800c07947 */ /* 0x000fea0003800000 */
.L_x_11869:
        /* <DEDUP_REMOVED lines=9> */
.L_x_11872:
[----:B------:R-:W-:-:S04]  /*5ba0*/  F2FP.F16.F32.PACK_AB R3, RZ, R22 ;  /* 0x00000016ff03723e */ /* 0x000fc800000000ff */
[----:B------:R-:W-:-:S05]  /*5bb0*/  PRMT R3, R3, 0x5410, RZ ;  /* 0x0000541003037816 */ /* 0x000fca00000000ff */
[----:B------:R0:W-:Y:S01]  /*5bc0*/  STG.E desc[UR36][R8.64], R3 ;  /* 0x0000000308007986 */ /* 0x0001e2000c101924 */
[----:B------:R-:W-:Y:S05]  /*5bd0*/  BRA `(.L_x_11866) ;  /* 0x00000008008c7947 */ /* 0x000fea0003800000 */
.L_x_11871:
[----:B------:R-:W-:-:S06]  /*5be0*/  FMUL.FTZ R4, R22, 1 ;  /* 0x3f80000016047820 */ /* 0x000fcc0000410000 */
[----:B------:R-:W0:Y:S02]  /*5bf0*/  F2F.F64.F32 R4, R4 ;  /* 0x0000000400047310 */ /* 0x000e240000201800 */
[----:B0-----:R0:W-:Y:S01]  /*5c00*/  STG.E.64 desc[UR36][R8.64], R4 ;  /* 0x0000000408007986 */ /* 0x0011e2000c101b24 */
[----:B------:R-:W-:Y:S05]  /*5c10*/  BRA `(.L_x_11866) ;  /* 0x00000008007c7947 */ /* 0x000fea0003800000 */
.L_x_11861:
        /* <DEDUP_REMOVED lines=13> */
.L_x_11876:
        /* <DEDUP_REMOVED lines=16> */
.L_x_11879:
[----:B------:R-:W-:-:S04]  /*5df0*/  SHF.R.U32.HI R22, RZ, 0x18, R22 ;  /* 0x00000018ff167819 */ /* 0x000fc80000011616 */
[----:B------:R-:W-:-:S04]  /*5e00*/  LOP3.LUT R3, R3, 0x80, R22, 0xf8, !PT ;  /* 0x0000008003037812 */ /* 0x000fc800078ef816 */
[----:B------:R-:W-:-:S07]  /*5e10*/  PRMT R4, R3, 0x7610, R4 ;  /* 0x0000761003047816 */ /* 0x000fce0000000004 */
.L_x_11878:
[----:B------:R-:W-:Y:S05]  /*5e20*/  BSYNC.RECONVERGENT B0 ;  /* 0x0000000000007941 */ /* 0x000fea0003800200 */
.L_x_11877:
[----:B------:R0:W-:Y:S01]  /*5e30*/  STG.E.U8 desc[UR36][R8.64], R4 ;  /* 0x0000000408007986 */ /* 0x0001e2000c101124 */
[----:B------:R-:W-:Y:S05]  /*5e40*/  BRA `(.L_x_11866) ;  /* 0x0000000400f07947 */ /* 0x000fea0003800000 */
.L_x_11875:
        /* <DEDUP_REMOVED lines=16> */
.L_x_11882:
[----:B------:R-:W-:-:S04]  /*5f50*/  SHF.R.U32.HI R22, RZ, 0x18, R22 ;  /* 0x00000018ff167819 */ /* 0x000fc80000011616 */
[----:B------:R-:W-:-:S04]  /*5f60*/  LOP3.LUT R3, R3, 0x80, R22, 0xf8, !PT ;  /* 0x0000008003037812 */ /* 0x000fc800078ef816 */
[----:B------:R-:W-:-:S07]  /*5f70*/  PRMT R4, R3, 0x7610, R4 ;  /* 0x0000761003047816 */ /* 0x000fce0000000004 */
.L_x_11881:
[----:B------:R-:W-:Y:S05]  /*5f80*/  BSYNC.RECONVERGENT B0 ;  /* 0x0000000000007941 */ /* 0x000fea0003800200 */
.L_x_11880:
[----:B------:R0:W-:Y:S01]  /*5f90*/  STG.E.U8 desc[UR36][R8.64], R4 ;  /* 0x0000000408007986 */ /* 0x0001e2000c101124 */
[----:B------:R-:W-:Y:S05]  /*5fa0*/  BRA `(.L_x_11866) ;  /* 0x0000000400987947 */ /* 0x000fea0003800000 */
.L_x_11874:
        /* <DEDUP_REMOVED lines=21> */
.L_x_11884:
[----:B------:R-:W0:Y:S02]  /*6100*/  F2I.U64.TRUNC R22, R22 ;  /* 0x0000001600167311 */ /* 0x000e24000020d800 */
[----:B0-----:R0:W-:Y:S01]  /*6110*/  STG.E.64 desc[UR36][R8.64], R22 ;  /* 0x0000001608007986 */ /* 0x0011e2000c101b24 */
[----:B------:R-:W-:Y:S05]  /*6120*/  BRA `(.L_x_11866) ;  /* 0x0000000400387947 */ /* 0x000fea0003800000 */
.L_x_11883:
[----:B------:R-:W0:Y:S02]  /*6130*/  F2I.FTZ.U32.TRUNC.NTZ R3, R22 ;  /* 0x0000001600037305 */ /* 0x000e24000021f000 */
[----:B0-----:R0:W-:Y:S01]  /*6140*/  STG.E desc[UR36][R8.64], R3 ;  /* 0x0000000308007986 */ /* 0x0011e2000c101924 */
[----:B------:R-:W-:Y:S05]  /*6150*/  BRA `(.L_x_11866) ;  /* 0x00000004002c7947 */ /* 0x000fea0003800000 */
.L_x_11873:
        /* <DEDUP_REMOVED lines=10> */
.L_x_11886:
[----:B------:R-:W-:Y:S01]  /*6200*/  FMUL.FTZ R4, R22, 1 ;  /* 0x3f80000016047820 */ /* 0x000fe20000410000 */
[----:B------:R-:W-:-:S05]  /*6210*/  CS2R R6, SRZ ;  /* 0x0000000000067805 */ /* 0x000fca000001ff00 */
[----:B------:R-:W0:Y:S02]  /*6220*/  F2F.F64.F32 R4, R4 ;  /* 0x0000000400047310 */ /* 0x000e240000201800 */
[----:B0-----:R0:W-:Y:S01]  /*6230*/  STG.E.128 desc[UR36][R8.64], R4 ;  /* 0x0000000408007986 */ /* 0x0011e2000c101d24 */
[----:B------:R-:W-:Y:S05]  /*6240*/  BRA `(.L_x_11866) ;  /* 0x0000000000f07947 */ /* 0x000fea0003800000 */
.L_x_11885:
[----:B------:R-:W-:-:S13]  /*6250*/  ISETP.NE.AND P0, PT, R0, 0xf, PT ;  /* 0x0000000f0000780c */ /* 0x000fda0003f05270 */
[----:B------:R-:W-:Y:S05]  /*6260*/  @!P0 BRA `(.L_x_11887) ;  /* 0x0000000000e08947 */ /* 0x000fea0003800000 */
[----:B------:R-:W-:-:S13]  /*6270*/  ISETP.NE.AND P0, PT, R0, 0x17, PT ;  /* 0x000000170000780c */ /* 0x000fda0003f05270 */
[----:B------:R-:W-:Y:S05]  /*6280*/  @!P0 BRA `(.L_x_11888) ;  /* 0x00000000008c8947 */ /* 0x000fea0003800000 */
[----:B------:R-:W-:-:S13]  /*6290*/  ISETP.NE.AND P0, PT, R0, 0x18, PT ;  /* 0x000000180000780c */ /* 0x000fda0003f05270 */
[----:B------:R-:W-:Y:S05]  /*62a0*/  @!P0 BRA `(.L_x_11889) ;  /* 0x0000000000448947 */ /* 0x000fea0003800000 */
.L_x_11865:
        /* <DEDUP_REMOVED lines=16> */
.L_x_11890:
[----:B------:R-:W-:Y:S05]  /*63b0*/  BRA `(.L_x_11866) ;  /* 0x0000000000947947 */ /* 0x000fea0003800000 */
.L_x_11889:
        /* <DEDUP_REMOVED lines=12> */
.L_x_11892:
[----:B------:R-:W-:Y:S05]  /*6480*/  BSYNC.RECONVERGENT B0 ;  /* 0x0000000000007941 */ /* 0x000fea0003800200 */
.L_x_11891:
[----:B------:R-:W-:-:S05]  /*6490*/  LOP3.LUT R3, R0, 0x80, R5, 0xf8, !PT ;  /* 0x0000008000037812 */ /* 0x000fca00078ef805 */
[----:B------:R1:W-:Y:S01]  /*64a0*/  STG.E.U8 desc[UR36][R8.64], R3 ;  /* 0x0000000308007986 */ /* 0x0003e2000c101124 */
[----:B------:R-:W-:Y:S05]  /*64b0*/  BRA `(.L_x_11866) ;  /* 0x0000000000547947 */ /* 0x000fea0003800000 */
.L_x_11888:
        /* <DEDUP_REMOVED lines=11> */
.L_x_11894:
[----:B------:R-:W-:Y:S01]  /*6570*/  IMAD.MOV.U32 R0, RZ, RZ, 0x7f ;  /* 0x0000007fff007424 */ /* 0x000fe200078e00ff */
[----:B------:R-:W-:-:S04]  /*6580*/  ISETP.GT.U32.AND P0, PT, R4, 0x7f800000, PT ;  /* 0x7f8000000400780c */ /* 0x000fc80003f04070 */
[----:B------:R-:W-:-:S09]  /*6590*/  SEL R0, R0, 0x7c, P0 ;  /* 0x0000007c00007807 */ /* 0x000fd20000000000 */
.L_x_11895:
[----:B------:R-:W-:Y:S05]  /*65a0*/  BSYNC.RECONVERGENT B0 ;  /* 0x0000000000007941 */ /* 0x000fea0003800200 */
.L_x_11893:
[----:B------:R-:W-:-:S04]  /*65b0*/  SHF.R.U32.HI R3, RZ, 0x18, R22 ;  /* 0x00000018ff037819 */ /* 0x000fc80000011616 */
[----:B------:R-:W-:-:S05]  /*65c0*/  LOP3.LUT R3, R0, 0x80, R3, 0xf8, !PT ;  /* 0x0000008000037812 */ /* 0x000fca00078ef803 */
[----:B------:R3:W-:Y:S01]  /*65d0*/  STG.E.U8 desc[UR36][R8.64], R3 ;  /* 0x0000000308007986 */ /* 0x0007e2000c101124 */
[----:B------:R-:W-:Y:S05]  /*65e0*/  BRA `(.L_x_11866) ;  /* 0x0000000000087947 */ /* 0x000fea0003800000 */
.L_x_11887:
[----:B------:R-:W-:-:S05]  /*65f0*/  F2FP.BF16.F32.PACK_AB R22, RZ, R22 ;  /* 0x00000016ff16723e */ /* 0x000fca00000010ff */
[----:B------:R0:W-:Y:S02]  /*6600*/  STG.E.U16 desc[UR36][R8.64], R22 ;  /* 0x0000001608007986 */ /* 0x0001e4000c101524 */
.L_x_11866:
[----:B------:R-:W-:-:S07]  /*6610*/  VIADD R25, R25, 0x80 ;  /* 0x0000008019197836 */ /* 0x000fce0000000000 */
.L_x_11825:
[----:B------:R-:W-:Y:S05]  /*6620*/  BSYNC.RECONVERGENT B7 ;  /* 0x0000000000077941 */ /* 0x000fea0003800200 */
.L_x_11786:
[----:B------:R-:W-:-:S13]  /*6630*/  ISETP.GE.AND P0, PT, R25, R17, PT ;  /* 0x000000111900720c */ /* 0x000fda0003f06270 */
[----:B------:R-:W-:Y:S05]  /*6640*/  @P0 EXIT ;  /* 0x000000000000094d */ /* 0x000fea0003800000 */
[----:B0---4-:R-:W0:Y:S01]  /*6650*/  LDC.64 R4, c[0x0][0x388] ;  /* 0x0000e200ff047b82 */ /* 0x011e220000000a00 */
[----:B------:R-:W4:Y:S01]  /*6660*/  LDCU UR4, c[0x0][0x3a8] ;  /* 0x00007500ff0477ac */ /* 0x000f220008000800 */
[----:B-1-3--:R-:W-:Y:S01]  /*6670*/  PRMT R0, R16, 0x9910, RZ ;  /* 0x0000991010007816 */ /* 0x00afe200000000ff */
        /* <DEDUP_REMOVED lines=14> */
[----:B--2---:R-:W0:Y:S02]  /*6760*/  F2I.FTZ.TRUNC.NTZ R5, R24 ;  /* 0x0000001800057305 */ /* 0x004e24000021f100 */
[----:B0-----:R-:W-:Y:S01]  /*6770*/  STG.E.U8 desc[UR36][R2.64], R5 ;  /* 0x0000000502007986 */ /* 0x001fe2000c101124 */
[----:B------:R-:W-:Y:S05]  /*6780*/  EXIT ;  /* 0x000000000000794d */ /* 0x000fea0003800000 */
.L_x_11899:
[----:B--2---:R-:W0:Y:S02]  /*6790*/  F2I.S64.TRUNC R24, R24 ;  /* 0x0000001800187311 */ /* 0x004e24000020d900 */
[----:B0-----:R-:W-:-:S05]  /*67a0*/  IMAD.MOV.U32 R5, RZ, RZ, R24 ;  /* 0x000000ffff057224 */ /* 0x001fca00078e0018 */
[----:B------:R-:W-:Y:S01]  /*67b0*/  STG.E.U8 desc[UR36][R2.64], R5 ;  /* 0x0000000502007986 */ /* 0x000fe2000c101124 */
[----:B------:R-:W-:Y:S05]  /*67c0*/  EXIT ;  /* 0x000000000000794d */ /* 0x000fea0003800000 */
.L_x_11898:
[----:B------:R-:W-:-:S13]  /*67d0*/  ISETP.NE.AND P0, PT, R0, 0x2, PT ;  /* 0x000000020000780c */ /* 0x000fda0003f05270 */
[----:B------:R-:W-:Y:S05]  /*67e0*/  @!P0 BRA `(.L_x_11901) ;  /* 0x0000000000288947 */ /* 0x000fea0003800000 */
[----:B------:R-:W-:-:S13]  /*67f0*/  ISETP.NE.AND P0, PT, R0, 0x3, PT ;  /* 0x000000030000780c */ /* 0x000fda0003f05270 */
[----:B------:R-:W-:Y:S05]  /*6800*/  @!P0 BRA `(.L_x_11902) ;  /* 0x0000000000148947 */ /* 0x000fea0003800000 */
[----:B------:R-:W-:-:S13]  /*6810*/  ISETP.NE.AND P0, PT, R0, 0x4, PT ;  /* 0x000000040000780c */ /* 0x000fda0003f05270 */
[----:B------:R-:W-:Y:S05]  /*6820*/  @P0 BRA `(.L_x_11900) ;  /* 0x0000000800380947 */ /* 0x000fea0003800000 */
[----:B--2---:R-:W0:Y:S02]  /*6830*/  F2I.S64.TRUNC R24, R24 ;  /* 0x0000001800187311 */ /* 0x004e24000020d900 */
[----:B0-----:R-:W-:Y:S01]  /*6840*/  STG.E.64 desc[UR36][R2.64], R24 ;  /* 0x0000001802007986 */ /* 0x001fe2000c101b24 */
[----:B------:R-:W-:Y:S05]  /*6850*/  EXIT ;  /* 0x000000000000794d */ /* 0x000fea0003800000 */
.L_x_11902:
[----:B--2---:R-:W0:Y:S02]  /*6860*/  F2I.FTZ.TRUNC.NTZ R5, R24 ;  /* 0x0000001800057305 */ /* 0x004e24000021f100 */
[----:B0-----:R-:W-:Y:S01]  /*6870*/  STG.E desc[UR36][R2.64], R5 ;  /* 0x0000000502007986 */ /* 0x001fe2000c101924 */
[----:B------:R-:W-:Y:S05]  /*6880*/  EXIT ;  /* 0x000000000000794d */ /* 0x000fea0003800000 */
.L_x_11901:
[----:B--2---:R-:W0:Y:S02]  /*6890*/  F2I.FTZ.TRUNC.NTZ R5, R24 ;  /* 0x0000001800057305 */ /* 0x004e24000021f100 */
[----:B0-----:R-:W-:Y:S01]  /*68a0*/  STG.E.U16 desc[UR36][R2.64], R5 ;  /* 0x0000000502007986 */ /* 0x001fe2000c101524 */
[----:B------:R-:W-:Y:S05]  /*68b0*/  EXIT ;  /* 0x000000000000794d */ /* 0x000fea0003800000 */
.L_x_11897:
[----:B------:R-:W-:-:S13]  /*68c0*/  ISETP.GT.AND P0, PT, R0, 0x6, PT ;  /* 0x000000060000780c */ /* 0x000fda0003f04270 */
[----:B------:R-:W-:Y:S05]  /*68d0*/  @P0 BRA `(.L_x_11903) ;  /* 0x0000000000240947 */ /* 0x000fea0003800000 */
[----:B------:R-:W-:-:S13]  /*68e0*/  ISETP.NE.AND P0, PT, R0, 0x5, PT ;  /* 0x000000050000780c */ /* 0x000fda0003f05270 */
[----:B------:R-:W-:Y:S05]  /*68f0*/  @!P0 BRA `(.L_x_11904) ;  /* 0x0000000000108947 */ /* 0x000fea0003800000 */
[----:B------:R-:W-:-:S13]  /*6900*/  ISETP.NE.AND P0, PT, R0, 0x6, PT ;  /* 0x000000060000780c */ /* 0x000fda0003f05270 */
[----:B------:R-:W-:Y:S05]  /*6910*/  @P0 BRA `(.L_x_11900) ;  /* 0x0000000400fc0947 */ /* 0x000fea0003800000 */
[----:B--2---:R-:W-:Y:S01]  /*6920*/  STG.E desc[UR36][R2.64], R24 ;  /* 0x0000001802007986 */ /* 0x004fe2000c101924 */
[----:B------:R-:W-:Y:S05]  /*6930*/  EXIT ;  /* 0x000000000000794d */ /* 0x000fea0003800000 */
.L_x_11904:
[----:B--2---:R-:W-:-:S05]  /*6940*/  F2FP.F16.F32.PACK_AB R24, RZ, R24 ;  /* 0x00000018ff18723e */ /* 0x004fca00000000ff */
[----:B------:R-:W-:Y:S01]  /*6950*/  STG.E.U16 desc[UR36][R2.64], R24 ;  /* 0x0000001802007986 */ /* 0x000fe2000c101524 */
[----:B------:R-:W-:Y:S05]  /*6960*/  EXIT ;  /* 0x000000000000794d */ /* 0x000fea0003800000 */
.L_x_11903:
[----:B------:R-:W-:-:S13]  /*6970*/  ISETP.NE.AND P0, PT, R0, 0x7, PT ;  /* 0x000000070000780c */ /* 0x000fda0003f05270 */
[----:B------:R-:W-:Y:S05]  /*6980*/  @!P0 BRA `(.L_x_11905) ;  /* 0x00000000002c8947 */ /* 0x000fea0003800000 */
[----:B------:R-:W-:-:S13]  /*6990*/  ISETP.NE.AND P0, PT, R0, 0x8, PT ;  /* 0x000000080000780c */ /* 0x000fda0003f05270 */
[----:B------:R-:W-:Y:S05]  /*69a0*/  @!P0 BRA `(.L_x_11906) ;  /* 0x0000000000148947 */ /* 0x000fea0003800000 */
[----:B------:R-:W-:-:S13]  /*69b0*/  ISETP.NE.AND P0, PT, R0, 0x9, PT ;  /* 0x000000090000780c */ /* 0x000fda0003f05270 */
[----:B------:R-:W-:Y:S05]  /*69c0*/  @P0 BRA `(.L_x_11900) ;  /* 0x0000000400d00947 */ /* 0x000fea0003800000 */
[----:B------:R-:W-:-:S05]  /*69d0*/  IMAD.MOV.U32 R25, RZ, RZ, RZ ;  /* 0x000000ffff197224 */ /* 0x000fca00078e00ff */
[----:B--2---:R-:W-:Y:S01]  /*69e0*/  STG.E.64 desc[UR36][R2.64], R24 ;  /* 0x0000001802007986 */ /* 0x004fe2000c101b24 */
[----:B------:R-:W-:Y:S05]  /*69f0*/  EXIT ;  /* 0x000000000000794d */ /* 0x000fea0003800000 */
.L_x_11906:
[----:B--2---:R-:W-:-:S04]  /*6a00*/  F2FP.F16.F32.PACK_AB R5, RZ, R24 ;  /* 0x00000018ff05723e */ /* 0x004fc800000000ff */
[----:B------:R-:W-:-:S05]  /*6a10*/  PRMT R5, R5, 0x5410, RZ ;  /* 0x0000541005057816 */ /* 0x000fca00000000ff */
[----:B------:R-:W-:Y:S01]  /*6a20*/  STG.E desc[UR36][R2.64], R5 ;  /* 0x0000000502007986 */ /* 0x000fe2000c101924 */
[----:B------:R-:W-:Y:S05]  /*6a30*/  EXIT ;  /* 0x000000000000794d */ /* 0x000fea0003800000 */
.L_x_11905:
[----:B--2---:R-:W-:-:S06]  /*6a40*/  FMUL.FTZ R4, R24, 1 ;  /* 0x3f80000018047820 */ /* 0x004fcc0000410000 */
[----:B------:R-:W0:Y:S02]  /*6a50*/  F2F.F64.F32 R4, R4 ;  /* 0x0000000400047310 */ /* 0x000e240000201800 */
[----:B0-----:R-:W-:Y:S01]  /*6a60*/  STG.E.64 desc[UR36][R2.64], R4 ;  /* 0x0000000402007986 */ /* 0x001fe2000c101b24 */
[----:B------:R-:W-:Y:S05]  /*6a70*/  EXIT ;  /* 0x000000000000794d */ /* 0x000fea0003800000 */
.L_x_11896:
        /* <DEDUP_REMOVED lines=10> */
[----:B--2---:R-:W0:Y:S02]  /*6b20*/  F2I.FTZ.U32.TRUNC.NTZ R5, R24 ;  /* 0x0000001800057305 */ /* 0x004e24000021f000 */
[----:B0-----:R-:W-:Y:S01]  /*6b30*/  STG.E.U16 desc[UR36][R2.64], R5 ;  /* 0x0000000502007986 */ /* 0x001fe2000c101524 */
[----:B------:R-:W-:Y:S05]  /*6b40*/  EXIT ;  /* 0x000000000000794d */ /* 0x000fea0003800000 */
.L_x_11910:
[----:B--2---:R-:W-:Y:S01]  /*6b50*/  LOP3.LUT R4, R24, 0x7fffffff, RZ, 0xc0, !PT ;  /* 0x7fffffff18047812 */ /* 0x004fe200078ec0ff */
        /* <DEDUP_REMOVED lines=15> */
.L_x_11913:
[----:B------:R-:W-:-:S04]  /*6c50*/  SHF.R.U32.HI R24, RZ, 0x18, R24 ;  /* 0x00000018ff187819 */ /* 0x000fc80000011618 */
[----:B------:R-:W-:-:S04]  /*6c60*/  LOP3.LUT R5, R5, 0x80, R24, 0xf8, !PT ;  /* 0x0000008005057812 */ /* 0x000fc800078ef818 */
[----:B------:R-:W-:-:S07]  /*6c70*/  PRMT R0, R5, 0x7610, R0 ;  /* 0x0000761005007816 */ /* 0x000fce0000000000 */
.L_x_11912:
[----:B------:R-:W-:Y:S05]  /*6c80*/  BSYNC.RECONVERGENT B0 ;  /* 0x0000000000007941 */ /* 0x000fea0003800200 */
.L_x_11911:
[----:B------:R-:W-:Y:S01]  /*6c90*/  STG.E.U8 desc[UR36][R2.64], R0 ;  /* 0x0000000002007986 */ /* 0x000fe2000c101124 */
[----:B------:R-:W-:Y:S05]  /*6ca0*/  EXIT ;  /* 0x000000000000794d */ /* 0x000fea0003800000 */
.L_x_11909:
        /* <DEDUP_REMOVED lines=16> */
.L_x_11916:
[----:B------:R-:W-:-:S04]  /*6db0*/  SHF.R.U32.HI R24, RZ, 0x18, R24 ;  /* 0x00000018ff187819 */ /* 0x000fc80000011618 */
[----:B------:R-:W-:-:S04]  /*6dc0*/  LOP3.LUT R5, R5, 0x80, R24, 0xf8, !PT ;  /* 0x0000008005057812 */ /* 0x000fc800078ef818 */
[----:B------:R-:W-:-:S07]  /*6dd0*/  PRMT R0, R5, 0x7610, R0 ;  /* 0x0000761005007816 */ /* 0x000fce0000000000 */
.L_x_11915:
[----:B------:R-:W-:Y:S05]  /*6de0*/  BSYNC.RECONVERGENT B0 ;  /* 0x0000000000007941 */ /* 0x000fea0003800200 */
.L_x_11914:
[----:B------:R-:W-:Y:S01]  /*6df0*/  STG.E.U8 desc[UR36][R2.64], R0 ;  /* 0x0000000002007986 */ /* 0x000fe2000c101124 */
[----:B------:R-:W-:Y:S05]  /*6e00*/  EXIT ;  /* 0x000000000000794d */ /* 0x000fea0003800000 */
.L_x_11908:
[----:B------:R-:W-:-:S13]  /*6e10*/  ISETP.NE.AND P0, PT, R0, 0x1c, PT ;  /* 0x0000001c0000780c */ /* 0x000fda0003f05270 */
[----:B------:R-:W-:Y:S05]  /*6e20*/  @!P0 BRA `(.L_x_11917) ;  /* 0x0000000000588947 */ /* 0x000fea0003800000 */
[----:B------:R-:W-:-:S13]  /*6e30*/  ISETP.NE.AND P0, PT, R0, 0x1d, PT ;  /* 0x0000001d0000780c */ /* 0x000fda0003f05270 */
[----:B------:R-:W-:Y:S05]  /*6e40*/  @!P0 BRA `(.L_x_11918) ;  /* 0x0000000000448947 */ /* 0x000fea0003800000 */
[----:B------:R-:W-:-:S13]  /*6e50*/  ISETP.NE.AND P0, PT, R0, 0x2c, PT ;  /* 0x0000002c0000780c */ /* 0x000fda0003f05270 */
[----:B------:R-:W-:Y:S05]  /*6e60*/  @P0 BRA `(.L_x_11900) ;  /* 0x0000000000a80947 */ /* 0x000fea0003800000 */
[----:B--2---:R-:W-:-:S04]  /*6e70*/  SHF.R.U32.HI R4, RZ, 0x17, R24 ;  /* 0x00000017ff047819 */ /* 0x004fc80000011618 */
        /* <DEDUP_REMOVED lines=14> */
.L_x_11918:
[----:B--2---:R-:W0:Y:S02]  /*6f60*/  F2I.U64.TRUNC R24, R24 ;  /* 0x0000001800187311 */ /* 0x004e24000020d800 */
[----:B0-----:R-:W-:Y:S01]  /*6f70*/  STG.E.64 desc[UR36][R2.64], R24 ;  /* 0x0000001802007986 */ /* 0x001fe2000c101b24 */
[----:B------:R-:W-:Y:S05]  /*6f80*/  EXIT ;  /* 0x000000000000794d */ /* 0x000fea0003800000 */
.L_x_11917:
[----:B--2---:R-:W0:Y:S02]  /*6f90*/  F2I.FTZ.U32.TRUNC.NTZ R5, R24 ;  /* 0x0000001800057305 */ /* 0x004e24000021f000 */
[----:B0-----:R-:W-:Y:S01]  /*6fa0*/  STG.E desc[UR36][R2.64], R5 ;  /* 0x0000000502007986 */ /* 0x001fe2000c101924 */
[----:B------:R-:W-:Y:S05]  /*6fb0*/  EXIT ;  /* 0x000000000000794d */ /* 0x000fea0003800000 */
.L_x_11907:
[----:B------:R-:W-:-:S13]  /*6fc0*/  ISETP.GT.AND P0, PT, R0, 0xe, PT ;  /* 0x0000000e0000780c */ /* 0x000fda0003f04270 */
[----:B------:R-:W-:Y:S05]  /*6fd0*/  @P0 BRA `(.L_x_11919) ;  /* 0x0000000000340947 */ /* 0x000fea0003800000 */
[----:B------:R-:W-:-:S13]  /*6fe0*/  ISETP.NE.AND P0, PT, R0, 0xa, PT ;  /* 0x0000000a0000780c */ /* 0x000fda0003f05270 */
[----:B------:R-:W-:Y:S05]  /*6ff0*/  @!P0 BRA `(.L_x_11920) ;  /* 0x0000000000188947 */ /* 0x000fea0003800000 */
[----:B------:R-:W-:-:S13]  /*7000*/  ISETP.NE.AND P0, PT, R0, 0xb, PT ;  /* 0x0000000b0000780c */ /* 0x000fda0003f05270 */
[----:B------:R-:W-:Y:S05]  /*7010*/  @P0 BRA `(.L_x_11900) ;  /* 0x00000000003c0947 */ /* 0x000fea0003800000 */
[----:B--2---:R-:W-:-:S04]  /*7020*/  FSETP.NEU.FTZ.AND P0, PT, R24, RZ, PT ;  /* 0x000000ff1800720b */ /* 0x004fc80003f1d000 */
[----:B------:R-:W-:-:S05]  /*7030*/  SEL R5, RZ, 0x1, !P0 ;  /* 0x00000001ff057807 */ /* 0x000fca0004000000 */
[----:B------:R-:W-:Y:S01]  /*7040*/  STG.E.U8 desc[UR36][R2.64], R5 ;  /* 0x0000000502007986 */ /* 0x000fe2000c101124 */
[----:B------:R-:W-:Y:S05]  /*7050*/  EXIT ;  /* 0x000000000000794d */ /* 0x000fea0003800000 */
.L_x_11920:
[----:B--2---:R-:W-:Y:S01]  /*7060*/  FMUL.FTZ R4, R24, 1 ;  /* 0x3f80000018047820 */ /* 0x004fe20000410000 */
[----:B------:R-:W-:-:S05]  /*7070*/  CS2R R6, SRZ ;  /* 0x0000000000067805 */ /* 0x000fca000001ff00 */
[----:B------:R-:W0:Y:S02]  /*7080*/  F2F.F64.F32 R4, R4 ;  /* 0x0000000400047310 */ /* 0x000e240000201800 */
[----:B0-----:R-:W-:Y:S01]  /*7090*/  STG.E.128 desc[UR36][R2.64], R4 ;  /* 0x0000000402007986 */ /* 0x001fe2000c101d24 */
[----:B------:R-:W-:Y:S05]  /*70a0*/  EXIT ;  /* 0x000000000000794d */ /* 0x000fea0003800000 */
.L_x_11919:
[----:B------:R-:W-:-:S13]  /*70b0*/  ISETP.NE.AND P0, PT, R0, 0xf, PT ;  /* 0x0000000f0000780c */ /* 0x000fda0003f05270 */
[----:B------:R-:W-:Y:S05]  /*70c0*/  @!P0 BRA `(.L_x_11921) ;  /* 0x0000000000e08947 */ /* 0x000fea0003800000 */
[----:B------:R-:W-:-:S13]  /*70d0*/  ISETP.NE.AND P0, PT, R0, 0x17, PT ;  /* 0x000000170000780c */ /* 0x000fda0003f05270 */
[----:B------:R-:W-:Y:S05]  /*70e0*/  @!P0 BRA `(.L_x_11922) ;  /* 0x00000000008c8947 */ /* 0x000fea0003800000 */
[----:B------:R-:W-:-:S13]  /*70f0*/  ISETP.NE.AND P0, PT, R0, 0x18, PT ;  /* 0x000000180000780c */ /* 0x000fda0003f05270 */
[----:B------:R-:W-:Y:S05]  /*7100*/  @!P0 BRA `(.L_x_11923) ;  /* 0x0000000000448947 */ /* 0x000fea0003800000 */
.L_x_11900:
[----:B------:R-:W-:Y:S01]  /*7110*/  MOV R0, 0x0 ;  /* 0x0000000000007802 */ /* 0x000fe20000000f00 */
[----:B------:R-:W0:Y:S01]  /*7120*/  LDCU.64 UR4, c[0x4][0x148] ;  /* 0x01002900ff0477ac */ /* 0x000e220008000a00 */
[----:B------:R-:W-:Y:S02]  /*7130*/  IMAD.MOV.U32 R8, RZ, RZ, 0x65 ;  /* 0x00000065ff087424 */ /* 0x000fe400078e00ff */
[----:B------:R1:W3:Y:S01]  /*7140*/  LDC.64 R2, c[0x4][R0] ;  /* 0x0100000000027b82 */ /* 0x0002e20000000a00 */
        /* <DEDUP_REMOVED lines=12> */
.L_x_11924:
[----:B------:R-:W-:Y:S05]  /*7210*/  EXIT ;  /* 0x000000000000794d */ /* 0x000fea0003800000 */
.L_x_11923:
[----:B--2---:R-:W-:Y:S01]  /*7220*/  LOP3.LUT R4, R24, 0x7fffffff, RZ, 0xc0, !PT ;  /* 0x7fffffff18047812 */ /* 0x004fe200078ec0ff */
        /* <DEDUP_REMOVED lines=11> */
.L_x_11926:
[----:B------:R-:W-:Y:S05]  /*72e0*/  BSYNC.RECONVERGENT B0 ;  /* 0x0000000000007941 */ /* 0x000fea0003800200 */
.L_x_11925:
[----:B------:R-:W-:-:S05]  /*72f0*/  LOP3.LUT R5, R0, 0x80, R7, 0xf8, !PT ;  /* 0x0000008000057812 */ /* 0x000fca00078ef807 */
[----:B------:R-:W-:Y:S01]  /*7300*/  STG.E.U8 desc[UR36][R2.64], R5 ;  /* 0x0000000502007986 */ /* 0x000fe2000c101124 */
[----:B------:R-:W-:Y:S05]  /*7310*/  EXIT ;  /* 0x000000000000794d */ /* 0x000fea0003800000 */
.L_x_11922:
[----:B--2---:R-:W-:Y:S01]  /*7320*/  LOP3.LUT R4, R24, 0x7fffffff, RZ, 0xc0, !PT ;  /* 0x7fffffff18047812 */ /* 0x004fe200078ec0ff */
        /* <DEDUP_REMOVED lines=10> */
.L_x_11928:
[----:B------:R-:W-:Y:S01]  /*73d0*/  IMAD.MOV.U32 R0, RZ, RZ, 0x7f ;  /* 0x0000007fff007424 */ /* 0x000fe200078e00ff */
[----:B------:R-:W-:-:S04]  /*73e0*/  ISETP.GT.U32.AND P0, PT, R4, 0x7f800000, PT ;  /* 0x7f8000000400780c */ /* 0x000fc80003f04070 */
[----:B------:R-:W-:-:S09]  /*73f0*/  SEL R0, R0, 0x7c, P0 ;  /* 0x0000007c00007807 */ /* 0x000fd20000000000 */
.L_x_11929:
[----:B------:R-:W-:Y:S05]  /*7400*/  BSYNC.RECONVERGENT B0 ;  /* 0x0000000000007941 */ /* 0x000fea0003800200 */
.L_x_11927:
[----:B------:R-:W-:-:S04]  /*7410*/  SHF.R.U32.HI R5, RZ, 0x18, R24 ;  /* 0x00000018ff057819 */ /* 0x000fc80000011618 */
[----:B------:R-:W-:-:S05]  /*7420*/  LOP3.LUT R5, R0, 0x80, R5, 0xf8, !PT ;  /* 0x0000008000057812 */ /* 0x000fca00078ef805 */
[----:B------:R-:W-:Y:S01]  /*7430*/  STG.E.U8 desc[UR36][R2.64], R5 ;  /* 0x0000000502007986 */ /* 0x000fe2000c101124 */
[----:B------:R-:W-:Y:S05]  /*7440*/  EXIT ;  /* 0x000000000000794d */ /* 0x000fea0003800000 */
.L_x_11921:
[----:B--2---:R-:W-:-:S05]  /*7450*/  F2FP.BF16.F32.PACK_AB R24, RZ, R24 ;  /* 0x00000018ff18723e */ /* 0x004fca00000010ff */
[----:B------:R-:W-:Y:S01]  /*7460*/  STG.E.U16 desc[UR36][R2.64], R24 ;  /* 0x0000001802007986 */ /* 0x000fe2000c101524 */
[----:B------:R-:W-:Y:S05]  /*7470*/  EXIT ;  /* 0x000000000000794d */ /* 0x000fea0003800000 */
.L_x_11930:
        /* <DEDUP_REMOVED lines=16> */
.L_x_19932:


//--------------------- .text._ZN2at6native18elementwise_kernelILi128ELi2EZNS0_22gpu_kernel_impl_nocastIZZZNS0_22reciprocal_kernel_cudaERNS_18TensorIteratorBaseEENKUlvE_clEvENKUlvE0_clEvEUlfE_EEvS4_RKT_EUliE_EEviT1_ --------------------------
	.section	.text._ZN2at6native18elementwise_kernelILi128ELi2EZNS0_22gpu_kernel_impl_nocastIZZZNS0_22reciprocal_kernel_cudaERNS_18TensorIteratorBaseEENKUlvE_clEvENKUlvE0_clEvEUlfE_EEvS4_RKT_EUliE_EEviT1_,"ax",@progbits
	.align	128
        .global         _ZN2at6native18elementwise_kernelILi128ELi2EZNS0_22gpu_kernel_impl_nocastIZZZNS0_22reciprocal_kernel_cudaERNS_18TensorIteratorBaseEENKUlvE_clEvENKUlvE0_clEvEUlfE_EEvS4_RKT_EUliE_EEviT1_
        .type           _ZN2at6native18elementwise_kernelILi128ELi2EZNS0_22gpu_kernel_impl_nocastIZZZNS0_22reciprocal_kernel_cudaERNS_18TensorIteratorBaseEENKUlvE_clEvENKUlvE0_clEvEUlfE_EEvS4_RKT_EUliE_EEviT1_,@function
        .size           _ZN2at6native18elementwise_kernelILi128ELi2EZNS0_22gpu_kernel_impl_nocastIZZZNS0_22reciprocal_kernel_cudaERNS_18TensorIteratorBaseEENKUlvE_clEvENKUlvE0_clEvEUlfE_EEvS4_RKT_EUliE_EEviT1_,(.L_x_19933 - _ZN2at6native18elementwise_kernelILi128ELi2EZNS0_22gpu_kernel_impl_nocastIZZZNS0_22reciprocal_kernel_cudaERNS_18TensorIteratorBaseEENKUlvE_clEvENKUlvE0_clEvEUlfE_EEvS4_RKT_EUliE_EEviT1_)
        .other          _ZN2at6native18elementwise_kernelILi128ELi2EZNS0_22gpu_kernel_impl_nocastIZZZNS0_22reciprocal_kernel_cudaERNS_18TensorIteratorBaseEENKUlvE_clEvENKUlvE0_clEvEUlfE_EEvS4_RKT_EUliE_EEviT1_,@"STO_CUDA_ENTRY STV_DEFAULT"
_ZN2at6native18elementwise_kernelILi128ELi2EZNS0_22gpu_kernel_impl_nocastIZZZNS0_22reciprocal_kernel_cudaERNS_18TensorIteratorBaseEENKUlvE_clEvENKUlvE0_clEvEUlfE_EEvS4_RKT_EUliE_EEviT1_:
.text._ZN2at6native18elementwise_kernelILi128ELi2EZNS0_22gpu_kernel_impl_nocastIZZZNS0_22reciprocal_kernel_cudaERNS_18TensorIteratorBaseEENKUlvE_clEvENKUlvE0_clEvEUlfE_EEvS4_RKT_EUliE_EEviT1_:
        /* <DEDUP_REMOVED lines=17> */
[----:B--2---:R-:W0:Y:S02]  /*0110*/  MUFU.RCP R9, R4 ;  /* 0x0000000400097308 */ /* 0x004e240000001000 */
[----:B0-----:R0:W-:Y:S04]  /*0120*/  STG.E desc[UR6][R6.64], R9 ;  /* 0x0000000906007986 */ /* 0x0011e8000c101906 */
.L_x_11933:
[----:B------:R-:W-:Y:S05]  /*0130*/  BSYNC.RECONVERGENT B0 ;  /* 0x0000000000007941 */ /* 0x000fea0003800200 */
.L_x_11932:
[----:B------:R-:W-:-:S13]  /*0140*/  ISETP.GE.AND P0, PT, R3, UR4, PT ;  /* 0x0000000403007c0c */ /* 0x000fda000bf06270 */
[----:B------:R-:W-:Y:S05]  /*0150*/  @P0 EXIT ;  /* 0x000000000000094d */ /* 0x000fea0003800000 */
[----:B------:R-:W1:Y:S02]  /*0160*/  LDC.64 R2, c[0x0][0x588] ;  /* 0x00016200ff027b82 */ /* 0x000e640000000a00 */
[----:B-1----:R-:W0:Y:S06]  /*0170*/  LDG.E R2, desc[UR6][R2.64] ;  /* 0x0000000602027981 */ /* 0x002e2c000c1e1900 */
[----:B------:R-:W1:Y:S01]  /*0180*/  LDC.64 R4, c[0x0][0x580] ;  /* 0x00016000ff047b82 */ /* 0x000e620000000a00 */
[----:B0-----:R-:W1:Y:S02]  /*0190*/  MUFU.RCP R7, R2 ;  /* 0x0000000200077308 */ /* 0x001e640000001000 */
[----:B-1----:R-:W-:Y:S01]  /*01a0*/  STG.E desc[UR6][R4.64], R7 ;  /* 0x0000000704007986 */ /* 0x002fe2000c101906 */
[----:B------:R-:W-:Y:S05]  /*01b0*/  EXIT ;  /* 0x000000000000794d */ /* 0x000fea0003800000 */
.L_x_11931:
        /* <DEDUP_REMOVED lines=305> */
.L_x_11936:
[----:B------:R-:W0:Y:S02]  /*14d0*/  LDCU.128 UR8, c[0x0][0x580] ;  /* 0x0000b000ff0877ac */ /* 0x000e240008000c00 */
[----:B0-----:R-:W-:-:S04]  /*14e0*/  IADD3 R6, P0, PT, R4, UR10, RZ ;  /* 0x0000000a04067c10 */ /* 0x001fc8000ff1e0ff */
[----:B------:R-:W-:-:S05]  /*14f0*/  IADD3.X R7, PT, PT, RZ, UR11, RZ, P0, !PT ;  /* 0x0000000bff077c10 */ /* 0x000fca00087fe4ff */
[----:B------:R-:W2:Y:S01]  /*1500*/  LDG.E R6, desc[UR6][R6.64] ;  /* 0x0000000606067981 */ /* 0x000ea2000c1e1900 */
[----:B------:R-:W-:Y:S02]  /*1510*/  IADD3 R4, P0, PT, R5, UR8, RZ ;  /* 0x0000000805047c10 */ /* 0x000fe4000ff1e0ff */
[----:B------:R-:W-:-:S03]  /*1520*/  IADD3 R3, PT, PT, R3, 0x80, RZ ;  /* 0x0000008003037810 */ /* 0x000fc60007ffe0ff */
[----:B------:R-:W-:Y:S01]  /*1530*/  IMAD.X R5, RZ, RZ, UR9, P0 ;  /* 0x00000009ff057e24 */ /* 0x000fe200080e06ff */
[----:B--2---:R-:W0:Y:S04]  /*1540*/  MUFU.RCP R9, R6 ;  /* 0x0000000600097308 */ /* 0x004e280000001000 */
[----:B0-----:R0:W-:Y:S03]  /*1550*/  STG.E desc[UR6][R4.64], R9 ;  /* 0x0000000904007986 */ /* 0x0011e6000c101906 */
.L_x_11935:
[----:B------:R-:W-:Y:S05]  /*1560*/  BSYNC.RECONVERGENT B0 ;  /* 0x0000000000007941 */ /* 0x000fea0003800200 */
.L_x_11934:
        /* <DEDUP_REMOVED lines=300> */
.L_x_11937:
[----:B------:R-:W0:Y:S02]  /*2830*/  LDCU.128 UR8, c[0x0][0x580] ;  /* 0x0000b000ff0877ac */ /* 0x000e240008000c00 */
[----:B0-----:R-:W-:-:S04]  /*2840*/  IADD3 R4, P0, PT, R2, UR10, RZ ;  /* 0x0000000a02047c10 */ /* 0x001fc8000ff1e0ff */
[----:B------:R-:W-:-:S05]  /*2850*/  IADD3.X R5, PT, PT, RZ, UR11, RZ, P0, !PT ;  /* 0x0000000bff057c10 */ /* 0x000fca00087fe4ff */
[----:B------:R-:W2:Y:S01]  /*2860*/  LDG.E R4, desc[UR6][R4.64] ;  /* 0x0000000604047981 */ /* 0x000ea2000c1e1900 */
[----:B------:R-:W-:-:S04]  /*2870*/  IADD3 R2, P0, PT, R3, UR8, RZ ;  /* 0x0000000803027c10 */ /* 0x000fc8000ff1e0ff */
[----:B------:R-:W-:Y:S01]  /*2880*/  IADD3.X R3, PT, PT, RZ, UR9, RZ, P0, !PT ;  /* 0x00000009ff037c10 */ /* 0x000fe200087fe4ff */
[----:B--2---:R-:W0:Y:S04]  /*2890*/  MUFU.RCP R7, R4 ;  /* 0x0000000400077308 */ /* 0x004e280000001000 */
[----:B0-----:R-:W-:Y:S01]  /*28a0*/  STG.E desc[UR6][R2.64], R7 ;  /* 0x0000000702007986 */ /* 0x001fe2000c101906 */
[----:B------:R-:W-:Y:S05]  /*28b0*/  EXIT ;  /* 0x000000000000794d */ /* 0x000fea0003800000 */
.L_x_11938:
        /* <DEDUP_REMOVED lines=12> */
.L_x_19933:


//--------------------- .text._ZN2at6native27unrolled_elementwise_kernelIZZZNS0_22reciprocal_kernel_cudaERNS_18TensorIteratorBaseEENKUlvE_clEvENKUlvE0_clEvEUlfE_St5arrayIPcLm2EELi4E23TrivialOffsetCalculatorILi1EjESB_NS0_6memory15LoadWithoutCastENSC_16StoreWithoutCastEEEviT_T0_T2_T3_T4_T5_ --------------------------
	.section	.text._ZN2at6native27unrolled_elementwise_kernelIZZZNS0_22reciprocal_kernel_cudaERNS_18TensorIteratorBaseEENKUlvE_clEvENKUlvE0_clEvEUlfE_St5arrayIPcLm2EELi4E23TrivialOffsetCalculatorILi1EjESB_NS0_6memory15LoadWithoutCastENSC_16StoreWithoutCastEEEviT_T0_T2_T3_T4_T5_,"ax",@progbits
	.align	128
        .global         _ZN2at6native27unrolled_elementwise_kernelIZZZNS0_22reciprocal_kernel_cudaERNS_18TensorIteratorBaseEENKUlvE_clEvENKUlvE0_clEvEUlfE_St5arrayIPcLm2EELi4E23TrivialOffsetCalculatorILi1EjESB_NS0_6memory15LoadWithoutCastENSC_16StoreWithoutCastEEEviT_T0_T2_T3_T4_T5_
        .type           _ZN2at6native27unrolled_elementwise_kernelIZZZNS0_22reciprocal_kernel_cudaERNS_18TensorIteratorBaseEENKUlvE_clEvENKUlvE0_clEvEUlfE_St5arrayIPcLm2EELi4E23TrivialOffsetCalculatorILi1EjESB_NS0_6memory15LoadWithoutCastENSC_16StoreWithoutCastEEEviT_T0_T2_T3_T4_T5_,@function
        .size           _ZN2at6native27unrolled_elementwise_kernelIZZZNS0_22reciprocal_kernel_cudaERNS_18TensorIteratorBaseEENKUlvE_clEvENKUlvE0_clEvEUlfE_St5arrayIPcLm2EELi4E23TrivialOffsetCalculatorILi1EjESB_NS0_6memory15LoadWithoutCastENSC_16StoreWithoutCastEEEviT_T0_T2_T3_T4_T5_,(.L_x_19934 - _ZN2at6native27unrolled_elementwise_kernelIZZZNS0_22reciprocal_kernel_cudaERNS_18TensorIteratorBaseEENKUlvE_clEvENKUlvE0_clEvEUlfE_St5arrayIPcLm2EELi4E23TrivialOffsetCalculatorILi1EjESB_NS0_6memory15LoadWithoutCastENSC_16StoreWithoutCastEEEviT_T0_T2_T3_T4_T5_)
        .other          _ZN2at6native27unrolled_elementwise_kernelIZZZNS0_22reciprocal_kernel_cudaERNS_18TensorIteratorBaseEENKUlvE_clEvENKUlvE0_clEvEUlfE_St5arrayIPcLm2EELi4E23TrivialOffsetCalculatorILi1EjESB_NS0_6memory15LoadWithoutCastENSC_16StoreWithoutCastEEEviT_T0_T2_T3_T4_T5_,@"STO_CUDA_ENTRY STV_DEFAULT"
_ZN2at6native27unrolled_elementwise_kernelIZZZNS0_22reciprocal_kernel_cudaERNS_18TensorIteratorBaseEENKUlvE_clEvENKUlvE0_clEvEUlfE_St5arrayIPcLm2EELi4E23TrivialOffsetCalculatorILi1EjESB_NS0_6memory15LoadWithoutCastENSC_16StoreWithoutCastEEEviT_T0_T2_T3_T4_T5_:
.text._ZN2at6native27unrolled_elementwise_kernelIZZZNS0_22reciprocal_kernel_cudaERNS_18TensorIteratorBaseEENKUlvE_clEvENKUlvE0_clEvEUlfE_St5arrayIPcLm2EELi4E23TrivialOffsetCalculatorILi1EjESB_NS0_6memory15LoadWithoutCastENSC_16StoreWithoutCastEEEviT_T0_T2_T3_T4_T5_:
        /* <DEDUP_REMOVED lines=37> */
[----:B-----5:R-:W1:Y:S01]  /*0250*/  MUFU.RCP R9, R14 ;  /* 0x0000000e00097308 */ /* 0x020e620000001000 */
        /* <DEDUP_REMOVED lines=8> */
[----:B------:R-:W1:Y:S01]  /*02e0*/  MUFU.RCP R15, R15 ;  /* 0x0000000f000f7308 */ /* 0x000e620000001000 */
[----:B------:R-:W-:Y:S01]  /*02f0*/  IMAD R9, R0, 0x200, R3 ;  /* 0x0000020000097824 */ /* 0x000fe200078e0203 */
[----:B------:R-:W-:-:S03]  /*0300*/  IADD3 R3, PT, PT, R3, 0x80, RZ ;  /* 0x0000008003037810 */ /* 0x000fc60007ffe0ff */
[----:B0-----:R-:W-:-:S05]  /*0310*/  IMAD.WIDE.U32 R4, R9, 0x4, R4 ;  /* 0x0000000409047825 */ /* 0x001fca00078e0004 */
[----:B-1----:R0:W-:Y:S02]  /*0320*/  STG.E desc[UR4][R4.64], R15 ;  /* 0x0000000f04007986 */ /* 0x0021e4000c101904 */
.L_x_11941:
[----:B------:R-:W-:Y:S05]  /*0330*/  BSYNC.RELIABLE B1 ;  /* 0x0000000000017941 */ /* 0x000fea0003800100 */
.L_x_11940:
[----:B------:R-:W-:-:S13]  /*0340*/  ISETP.GE.AND P0, PT, R3, R2, PT ;  /* 0x000000020300720c */ /* 0x000fda0003f06270 */
[----:B0-----:R-:W0:Y:S01]  /*0350*/  @!P0 LDC.64 R4, c[0x0][0x388] ;  /* 0x0000e200ff048b82 */ /* 0x001e220000000a00 */
[----:B-----5:R-:W1:Y:S01]  /*0360*/  @!P0 MUFU.RCP R7, R7 ;  /* 0x0000000700078308 */ /* 0x020e620000001000 */
[----:B------:R-:W-:Y:S01]  /*0370*/  @!P0 IMAD R9, R0, 0x200, R3 ;  /* 0x0000020000098824 */ /* 0x000fe200078e0203 */
[----:B------:R-:W-:-:S03]  /*0380*/  @!P0 IADD3 R3, PT, PT, R3, 0x80, RZ ;  /* 0x0000008003038810 */ /* 0x000fc60007ffe0ff */
[----:B0-----:R-:W-:-:S05]  /*0390*/  @!P0 IMAD.WIDE.U32 R4, R9, 0x4, R4 ;  /* 0x0000000409048825 */ /* 0x001fca00078e0004 */
[----:B-1----:R1:W-:Y:S02]  /*03a0*/  @!P0 STG.E desc[UR4][R4.64], R7 ;  /* 0x0000000704008986 */ /* 0x0023e4000c101904 */
.L_x_11942:
[----:B------:R-:W-:Y:S05]  /*03b0*/  BSYNC.RECONVERGENT B0 ;  /* 0x0000000000007941 */ /* 0x000fea0003800200 */
.L_x_11939:
[----:B------:R-:W-:Y:S05]  /*03c0*/  WARPSYNC.ALL ;  /* 0x0000000000007948 */ /* 0x000fea0003800000 */
[----:B------:R-:W-:-:S13]  /*03d0*/  ISETP.GE.AND P0, PT, R3, R2, PT ;  /* 0x000000020300720c */ /* 0x000fda0003f06270 */
[----:B------:R-:W-:Y:S05]  /*03e0*/  @P0 EXIT ;  /* 0x000000000000094d */ /* 0x000fea0003800000 */
[----:B01----:R-:W0:Y:S01]  /*03f0*/  LDC.64 R4, c[0x0][0x388] ;  /* 0x0000e200ff047b82 */ /* 0x003e220000000a00 */
[----:B------:R-:W1:Y:S01]  /*0400*/  MUFU.RCP R7, R6 ;  /* 0x0000000600077308 */ /* 0x000e620000001000 */
[----:B------:R-:W-:-:S04]  /*0410*/  IMAD R3, R0, 0x200, R3 ;  /* 0x0000020000037824 */ /* 0x000fc800078e0203 */
[----:B0-----:R-:W-:-:S05]  /*0420*/  IMAD.WIDE.U32 R2, R3, 0x4, R4 ;  /* 0x0000000403027825 */ /* 0x001fca00078e0004 */
[----:B-1----:R-:W-:Y:S01]  /*0430*/  STG.E desc[UR4][R2.64], R7 ;  /* 0x0000000702007986 */ /* 0x002fe2000c101904 */
[----:B------:R-:W-:Y:S05]  /*0440*/  EXIT ;  /* 0x000000000000794d */ /* 0x000fea0003800000 */
.L_x_11943:
        /* <DEDUP_REMOVED lines=11> */
.L_x_19934:


//--------------------- .text._ZN2at6native29vectorized_elementwise_kernelILi2EZZZNS0_22reciprocal_kernel_cudaERNS_18TensorIteratorBaseEENKUlvE_clEvENKUlvE0_clEvEUlfE_St5arrayIPcLm2EEEEviT0_T1_ --------------------------
	.section	.text._ZN2at6native29vectorized_elementwise_kernelILi2EZZZNS0_22reciprocal_kernel_cudaERNS_18TensorIteratorBaseEENKUlvE_clEvENKUlvE0_clEvEUlfE_St5arrayIPcLm2EEEEviT0_T1_,"ax",@progbits
	.align	128
        .global         _ZN2at6native29vectorized_elementwise_kernelILi2EZZZNS0_22reciprocal_kernel_cudaERNS_18TensorIteratorBaseEENKUlvE_clEvENKUlvE0_clEvEUlfE_St5arrayIPcLm2EEEEviT0_T1_
        .type           _ZN2at6native29vectorized_elementwise_kernelILi2EZZZNS0_22reciprocal_kernel_cudaERNS_18TensorIteratorBaseEENKUlvE_clEvENKUlvE0_clEvEUlfE_St5arrayIPcLm2EEEEviT0_T1_,@function
        .size           _ZN2at6native29vectorized_elementwise_kernelILi2EZZZNS0_22reciprocal_kernel_cudaERNS_18TensorIteratorBaseEENKUlvE_clEvENKUlvE0_clEvEUlfE_St5arrayIPcLm2EEEEviT0_T1_,(.L_x_19935 - _ZN2at6native29vectorized_elementwise_kernelILi2EZZZNS0_22reciprocal_kernel_cudaERNS_18TensorIteratorBaseEENKUlvE_clEvENKUlvE0_clEvEUlfE_St5arrayIPcLm2EEEEviT0_T1_)
        .other          _ZN2at6native29vectorized_elementwise_kernelILi2EZZZNS0_22reciprocal_kernel_cudaERNS_18TensorIteratorBaseEENKUlvE_clEvENKUlvE0_clEvEUlfE_St5arrayIPcLm2EEEEviT0_T1_,@"STO_CUDA_ENTRY STV_DEFAULT"
_ZN2at6native29vectorized_elementwise_kernelILi2EZZZNS0_22reciprocal_kernel_cudaERNS_18TensorIteratorBaseEENKUlvE_clEvENKUlvE0_clEvEUlfE_St5arrayIPcLm2EEEEviT0_T1_:
.text._ZN2at6native29vectorized_elementwise_kernelILi2EZZZNS0_22reciprocal_kernel_cudaERNS_18TensorIteratorBaseEENKUlvE_clEvENKUlvE0_clEvEUlfE_St5arrayIPcLm2EEEEviT0_T1_:
        /* <DEDUP_REMOVED lines=69> */
[----:B-----5:R-:W1:Y:S01]  /*0450*/  MUFU.RCP R5, R18 ;  /* 0x0000001200057308 */ /* 0x020e620000001000 */
[----:B------:R-:W-:Y:S01]  /*0460*/  IMAD.IADD R7, R0, 0x1, R17 ;  /* 0x0000000100077824 */ /* 0x000fe200078e0211 */
[----:B------:R-:W-:-:S04]  /*0470*/  IADD3 R17, PT, PT, R17, 0x80, RZ ;  /* 0x0000008011117810 */ /* 0x000fc80007ffe0ff */
[----:B------:R-:W-:Y:S01]  /*0480*/  ISETP.GE.U32.AND P0, PT, R17, R16, PT ;  /* 0x000000101100720c */ /* 0x000fe20003f06070 */
[----:B0-----:R-:W-:-:S05]  /*0490*/  IMAD.WIDE.U32 R2, R7, 0x4, R2 ;  /* 0x0000000407027825 */ /* 0x001fca00078e0002 */
[----:B-1----:R0:W-:Y:S07]  /*04a0*/  STG.E desc[UR4][R2.64], R5 ;  /* 0x0000000502007986 */ /* 0x0021ee000c101904 */
[----:B------:R-:W-:Y:S05]  /*04b0*/  @P0 BRA `(.L_x_11948) ;  /* 0x0000000000380947 */ /* 0x000fea0003800000 */
[----:B0-----:R-:W0:Y:S01]  /*04c0*/  LDC.64 R2, c[0x0][0x388] ;  /* 0x0000e200ff027b82 */ /* 0x001e220000000a00 */
[----:B------:R-:W1:Y:S01]  /*04d0*/  MUFU.RCP R5, R20 ;  /* 0x0000001400057308 */ /* 0x000e620000001000 */
[----:B------:R-:W-:Y:S01]  /*04e0*/  IMAD.IADD R7, R0, 0x1, R17 ;  /* 0x0000000100077824 */ /* 0x000fe200078e0211 */
[----:B------:R-:W-:-:S03]  /*04f0*/  IADD3 R17, PT, PT, R17, 0x80, RZ ;  /* 0x0000008011117810 */ /* 0x000fc60007ffe0ff */
[----:B0-----:R-:W-:-:S05]  /*0500*/  IMAD.WIDE.U32 R2, R7, 0x4, R2 ;  /* 0x0000000407027825 */ /* 0x001fca00078e0002 */
[----:B-1----:R0:W-:Y:S02]  /*0510*/  STG.E desc[UR4][R2.64], R5 ;  /* 0x0000000502007986 */ /* 0x0021e4000c101904 */
.L_x_11947:
[----:B------:R-:W-:-:S13]  /*0520*/  ISETP.GE.U32.AND P0, PT, R17, R16, PT ;  /* 0x000000101100720c */ /* 0x000fda0003f06070 */
[----:B------:R-:W-:Y:S05]  /*0530*/  @P0 BRA `(.L_x_11949) ;  /* 0x0000000000380947 */ /* 0x000fea0003800000 */
[----:B0-----:R-:W0:Y:S01]  /*0540*/  LDC.64 R2, c[0x0][0x388] ;  /* 0x0000e200ff027b82 */ /* 0x001e220000000a00 */
[----:B-----5:R-:W1:Y:S01]  /*0550*/  MUFU.RCP R5, R22 ;  /* 0x0000001600057308 */ /* 0x020e620000001000 */
[----:B------:R-:W-:Y:S01]  /*0560*/  IMAD.IADD R7, R0, 0x1, R17 ;  /* 0x0000000100077824 */ /* 0x000fe200078e0211 */
[----:B------:R-:W-:-:S03]  /*0570*/  IADD3 R17, PT, PT, R17, 0x80, RZ ;  /* 0x0000008011117810 */ /* 0x000fc60007ffe0ff */
[----:B0-----:R-:W-:-:S05]  /*0580*/  IMAD.WIDE.U32 R2, R7, 0x4, R2 ;  /* 0x0000000407027825 */ /* 0x001fca00078e0002 */
[----:B-1----:R1:W-:Y:S02]  /*0590*/  STG.E desc[UR4][R2.64], R5 ;  /* 0x0000000502007986 */ /* 0x0023e4000c101904 */
.L_x_11948:
[----:B------:R-:W-:-:S13]  /*05a0*/  ISETP.GE.U32.AND P0, PT, R17, R16, PT ;  /* 0x000000101100720c */ /* 0x000fda0003f06070 */
[----:B------:R-:W-:Y:S05]  /*05b0*/  @P0 BRA `(.L_x_11950) ;  /* 0x0000000000380947 */ /* 0x000fea0003800000 */
[----:B01----:R-:W0:Y:S01]  /*05c0*/  LDC.64 R2, c[0x0][0x388] ;  /* 0x0000e200ff027b82 */ /* 0x003e220000000a00 */
[----:B------:R-:W1:Y:S01]  /*05d0*/  MUFU.RCP R19, R19 ;  /* 0x0000001300137308 */ /* 0x000e620000001000 */
[----:B------:R-:W-:Y:S01]  /*05e0*/  IMAD.IADD R5, R0, 0x1, R17 ;  /* 0x0000000100057824 */ /* 0x000fe200078e0211 */
[----:B------:R-:W-:-:S03]  /*05f0*/  IADD3 R17, PT, PT, R17, 0x80, RZ ;  /* 0x0000008011117810 */ /* 0x000fc60007ffe0ff */
[----:B0-----:R-:W-:-:S05]  /*0600*/  IMAD.WIDE.U32 R2, R5, 0x4, R2 ;  /* 0x0000000405027825 */ /* 0x001fca00078e0002 */
[----:B-1----:R1:W-:Y:S02]  /*0610*/  STG.E desc[UR4][R2.64], R19 ;  /* 0x0000001302007986 */ /* 0x0023e4000c101904 */
.L_x_11949:
[----:B------:R-:W-:-:S13]  /*0620*/  ISETP.GE.U32.AND P0, PT, R17, R16, PT ;  /* 0x000000101100720c */ /* 0x000fda0003f06070 */
[----:B------:R-:W-:Y:S05]  /*0630*/  @P0 BRA `(.L_x_11951) ;  /* 0x00000000003c0947 */ /* 0x000fea0003800000 */
[----:B01----:R-:W0:Y:S01]  /*0640*/  LDC.64 R2, c[0x0][0x388] ;  /* 0x0000e200ff027b82 */ /* 0x003e220000000a00 */
[----:B-----5:R-:W1:Y:S01]  /*0650*/  MUFU.RCP R21, R21 ;  /* 0x0000001500157308 */ /* 0x020e620000001000 */
[----:B------:R-:W-:Y:S01]  /*0660*/  IMAD.IADD R5, R0, 0x1, R17 ;  /* 0x0000000100057824 */ /* 0x000fe200078e0211 */
[----:B------:R-:W-:-:S03]  /*0670*/  IADD3 R17, PT, PT, R17, 0x80, RZ ;  /* 0x0000008011117810 */ /* 0x000fc60007ffe0ff */
[----:B0-----:R-:W-:-:S05]  /*0680*/  IMAD.WIDE.U32 R2, R5, 0x4, R2 ;  /* 0x0000000405027825 */ /* 0x001fca00078e0002 */
[----:B-1----:R2:W-:Y:S02]  /*0690*/  STG.E desc[UR4][R2.64], R21 ;  /* 0x0000001502007986 */ /* 0x0025e4000c101904 */
.L_x_11950:
[----:B------:R-:W-:-:S13]  /*06a0*/  ISETP.GE.U32.AND P0, PT, R17, R16, PT ;  /* 0x000000101100720c */ /* 0x000fda0003f06070 */
[----:B------:R-:W-:Y:S05]  /*06b0*/  @P0 BREAK.RELIABLE B1 ;  /* 0x0000000000010942 */ /* 0x000fea0003800100 */
[----:B------:R-:W-:Y:S05]  /*06c0*/  @P0 BRA `(.L_x_11952) ;  /* 0x0000000000380947 */ /* 0x000fea0003800000 */
[----:B012---:R-:W0:Y:S01]  /*06d0*/  LDC.64 R2, c[0x0][0x388] ;  /* 0x0000e200ff027b82 */ /* 0x007e220000000a00 */
[----:B------:R-:W1:Y:S01]  /*06e0*/  MUFU.RCP R23, R23 ;  /* 0x0000001700177308 */ /* 0x000e620000001000 */
[----:B------:R-:W-:Y:S01]  /*06f0*/  IMAD.IADD R5, R0, 0x1, R17 ;  /* 0x0000000100057824 */ /* 0x000fe200078e0211 */
[----:B------:R-:W-:-:S03]  /*0700*/  IADD3 R17, PT, PT, R17, 0x80, RZ ;  /* 0x0000008011117810 */ /* 0x000fc60007ffe0ff */
[----:B0-----:R-:W-:-:S05]  /*0710*/  IMAD.WIDE.U32 R2, R5, 0x4, R2 ;  /* 0x0000000405027825 */ /* 0x001fca00078e0002 */
[----:B-1----:R2:W-:Y:S02]  /*0720*/  STG.E desc[UR4][R2.64], R23 ;  /* 0x0000001702007986 */ /* 0x0025e4000c101904 */
.L_x_11951:
[----:B------:R-:W-:Y:S05]  /*0730*/  BSYNC.RELIABLE B1 ;  /* 0x0000000000017941 */ /* 0x000fea0003800100 */
.L_x_11946:
[----:B------:R-:W-:-:S13]  /*0740*/  ISETP.GE.U32.AND P0, PT, R17, R16, PT ;  /* 0x000000101100720c */ /* 0x000fda0003f06070 */
[----:B012---:R-:W0:Y:S01]  /*0750*/  @!P0 LDC.64 R2, c[0x0][0x388] ;  /* 0x0000e200ff028b82 */ /* 0x007e220000000a00 */
[----:B-----5:R-:W1:Y:S01]  /*0760*/  @!P0 MUFU.RCP R13, R13 ;  /* 0x0000000d000d8308 */ /* 0x020e620000001000 */
[----:B------:R-:W-:Y:S01]  /*0770*/  @!P0 IMAD.IADD R5, R0, 0x1, R17 ;  /* 0x0000000100058824 */ /* 0x000fe200078e0211 */
[----:B------:R-:W-:-:S03]  /*0780*/  @!P0 IADD3 R17, PT, PT, R17, 0x80, RZ ;  /* 0x0000008011118810 */ /* 0x000fc60007ffe0ff */
[----:B0-----:R-:W-:-:S05]  /*0790*/  @!P0 IMAD.WIDE.U32 R2, R5, 0x4, R2 ;  /* 0x0000000405028825 */ /* 0x001fca00078e0002 */
[----:B-1----:R3:W-:Y:S02]  /*07a0*/  @!P0 STG.E desc[UR4][R2.64], R13 ;  /* 0x0000000d02008986 */ /* 0x0027e4000c101904 */
.L_x_11952:
[----:B------:R-:W-:Y:S05]  /*07b0*/  BSYNC.RECONVERGENT B0 ;  /* 0x0000000000007941 */ /* 0x000fea0003800200 */
.L_x_11945:
[----:B------:R-:W-:Y:S05]  /*07c0*/  WARPSYNC.ALL ;  /* 0x0000000000007948 */ /* 0x000fea0003800000 */
[----:B------:R-:W-:-:S13]  /*07d0*/  ISETP.GE.U32.AND P0, PT, R17, R16, PT ;  /* 0x000000101100720c */ /* 0x000fda0003f06070 */
[----:B------:R-:W-:Y:S05]  /*07e0*/  @P0 EXIT ;  /* 0x000000000000094d */ /* 0x000fea0003800000 */
[----:B0123--:R-:W0:Y:S01]  /*07f0*/  LDC.64 R2, c[0x0][0x388] ;  /* 0x0000e200ff027b82 */ /* 0x00fe220000000a00 */
[----:B------:R-:W1:Y:S01]  /*0800*/  MUFU.RCP R5, R12 ;  /* 0x0000000c00057308 */ /* 0x000e620000001000 */
[----:B------:R-:W-:-:S05]  /*0810*/  IADD3 R17, PT, PT, R0, R17, RZ ;  /* 0x0000001100117210 */ /* 0x000fca0007ffe0ff */
[----:B0-----:R-:W-:-:S05]  /*0820*/  IMAD.WIDE.U32 R2, R17, 0x4, R2 ;  /* 0x0000000411027825 */ /* 0x001fca00078e0002 */
[----:B-1----:R-:W-:Y:S01]  /*0830*/  STG.E desc[UR4][R2.64], R5 ;  /* 0x0000000502007986 */ /* 0x002fe2000c101904 */
[----:B------:R-:W-:Y:S05]  /*0840*/  EXIT ;  /* 0x000000000000794d */ /* 0x000fea0003800000 */
.L_x_11944:
        /* <DEDUP_REMOVED lines=11> */
[----:B---3--:R-:W-:Y:S08]  /*0900*/  MUFU.RCP R6, R6 ;  /* 0x0000000600067308 */ /* 0x008ff00000001000 */
[----:B------:R-:W0:Y:S08]  /*0910*/  MUFU.RCP R7, R7 ;  /* 0x0000000700077308 */ /* 0x000e300000001000 */
[----:B----4-:R-:W-:Y:S08]  /*0920*/  MUFU.RCP R8, R8 ;  /* 0x0000000800087308 */ /* 0x010ff00000001000 */
[----:B------:R-:W1:Y:S01]  /*0930*/  MUFU.RCP R9, R9 ;  /* 0x0000000900097308 */ /* 0x000e620000001000 */
[----:B0-----:R-:W-:Y:S07]  /*0940*/  STG.E.64 desc[UR4][R4.64], R6 ;  /* 0x0000000604007986 */ /* 0x001fee000c101b04 */
[----:B-----5:R-:W-:Y:S08]  /*0950*/  MUFU.RCP R10, R10 ;  /* 0x0000000a000a7308 */ /* 0x020ff00000001000 */
[----:B------:R-:W0:Y:S01]  /*0960*/  MUFU.RCP R11, R11 ;  /* 0x0000000b000b7308 */ /* 0x000e220000001000 */
[----:B-1----:R-:W-:Y:S07]  /*0970*/  STG.E.64 desc[UR4][R4.64+0x400], R8 ;  /* 0x0004000804007986 */ /* 0x002fee000c101b04 */
[----:B------:R-:W-:Y:S08]  /*0980*/  MUFU.RCP R12, R12 ;  /* 0x0000000c000c7308 */ /* 0x000ff00000001000 */
[----:B------:R-:W1:Y:S01]  /*0990*/  MUFU.RCP R13, R13 ;  /* 0x0000000d000d7308 */ /* 0x000e620000001000 */
[----:B0-----:R-:W-:Y:S04]  /*09a0*/  STG.E.64 desc[UR4][R4.64+0x800], R10 ;  /* 0x0008000a04007986 */ /* 0x001fe8000c101b04 */
[----:B-1----:R-:W-:Y:S01]  /*09b0*/  STG.E.64 desc[UR4][R4.64+0xc00], R12 ;  /* 0x000c000c04007986 */ /* 0x002fe2000c101b04 */
[----:B------:R-:W-:Y:S05]  /*09c0*/  EXIT ;  /* 0x000000000000794d */ /* 0x000fea0003800000 */
.L_x_11953:
        /* <DEDUP_REMOVED lines=11> */
.L_x_19935:


//--------------------- .text._ZN2at6native29vectorized_elementwise_kernelILi4EZZZNS0_22reciprocal_kernel_cudaERNS_18TensorIteratorBaseEENKUlvE_clEvENKUlvE0_clEvEUlfE_St5arrayIPcLm2EEEEviT0_T1_ --------------------------
	.section	.text._ZN2at6native29vectorized_elementwise_kernelILi4EZZZNS0_22reciprocal_kernel_cudaERNS_18TensorIteratorBaseEENKUlvE_clEvENKUlvE0_clEvEUlfE_St5arrayIPcLm2EEEEviT0_T1_,"ax",@progbits
	.align	128
        .global         _ZN2at6native29vectorized_elementwise_kernelILi4EZZZNS0_22reciprocal_kernel_cudaERNS_18TensorIteratorBaseEENKUlvE_clEvENKUlvE0_clEvEUlfE_St5arrayIPcLm2EEEEviT0_T1_
        .type           _ZN2at6native29vectorized_elementwise_kernelILi4EZZZNS0_22reciprocal_kernel_cudaERNS_18TensorIteratorBaseEENKUlvE_clEvENKUlvE0_clEvEUlfE_St5arrayIPcLm2EEEEviT0_T1_,@function
        .size           _ZN2at6native29vectorized_elementwise_kernelILi4EZZZNS0_22reciprocal_kernel_cudaERNS_18TensorIteratorBaseEENKUlvE_clEvENKUlvE0_clEvEUlfE_St5arrayIPcLm2EEEEviT0_T1_,(.L_x_19936 - _ZN2at6native29vectorized_elementwise_kernelILi4EZZZNS0_22reciprocal_kernel_cudaERNS_18TensorIteratorBaseEENKUlvE_clEvENKUlvE0_clEvEUlfE_St5arrayIPcLm2EEEEviT0_T1_)
        .other          _ZN2at6native29vectorized_elementwise_kernelILi4EZZZNS0_22reciprocal_kernel_cudaERNS_18TensorIteratorBaseEENKUlvE_clEvENKUlvE0_clEvEUlfE_St5arrayIPcLm2EEEEviT0_T1_,@"STO_CUDA_ENTRY STV_DEFAULT"
_ZN2at6native29vectorized_elementwise_kernelILi4EZZZNS0_22reciprocal_kernel_cudaERNS_18TensorIteratorBaseEENKUlvE_clEvENKUlvE0_clEvEUlfE_St5arrayIPcLm2EEEEviT0_T1_:
.text._ZN2at6native29vectorized_elementwise_kernelILi4EZZZNS0_22reciprocal_kernel_cudaERNS_18TensorIteratorBaseEENKUlvE_clEvENKUlvE0_clEvEUlfE_St5arrayIPcLm2EEEEviT0_T1_:
        /* <DEDUP_REMOVED lines=82> */
.L_x_11957:
        /* <DEDUP_REMOVED lines=8> */
.L_x_11958:
        /* <DEDUP_REMOVED lines=8> */
.L_x_11959:
        /* <DEDUP_REMOVED lines=8> */
.L_x_11960:
        /* <DEDUP_REMOVED lines=9> */
.L_x_11961:
[----:B------:R-:W-:Y:S05]  /*0730*/  BSYNC.RELIABLE B1 ;  /* 0x0000000000017941 */ /* 0x000fea0003800100 */
.L_x_11956:
[----:B------:R-:W-:-:S13]  /*0740*/  ISETP.GE.U32.AND P0, PT, R17, R16, PT ;  /* 0x000000101100720c */ /* 0x000fda0003f06070 */
[----:B012---:R-:W0:Y:S01]  /*0750*/  @!P0 LDC.64 R2, c[0x0][0x388] ;  /* 0x0000e200ff028b82 */ /* 0x007e220000000a00 */
[----:B-----5:R-:W1:Y:S01]  /*0760*/  @!P0 MUFU.RCP R13, R13 ;  /* 0x0000000d000d8308 */ /* 0x020e620000001000 */
[----:B------:R-:W-:Y:S01]  /*0770*/  @!P0 IMAD.IADD R5, R0, 0x1, R17 ;  /* 0x0000000100058824 */ /* 0x000fe200078e0211 */
[----:B------:R-:W-:-:S03]  /*0780*/  @!P0 IADD3 R17, PT, PT, R17, 0x80, RZ ;  /* 0x0000008011118810 */ /* 0x000fc60007ffe0ff */
[----:B0-----:R-:W-:-:S05]  /*0790*/  @!P0 IMAD.WIDE.U32 R2, R5, 0x4, R2 ;  /* 0x0000000405028825 */ /* 0x001fca00078e0002 */
[----:B-1----:R3:W-:Y:S02]  /*07a0*/  @!P0 STG.E desc[UR4][R2.64], R13 ;  /* 0x0000000d02008986 */ /* 0x0027e4000c101904 */
.L_x_11962:
[----:B------:R-:W-:Y:S05]  /*07b0*/  BSYNC.RECONVERGENT B0 ;  /* 0x0000000000007941 */ /* 0x000fea0003800200 */
.L_x_11955:
        /* <DEDUP_REMOVED lines=9> */
.L_x_11954:
        /* <DEDUP_REMOVED lines=9> */
[----:B---3--:R-:W-:Y:S08]  /*08e0*/  MUFU.RCP R4, R4 ;  /* 0x0000000400047308 */ /* 0x008ff00000001000 */
[----:B------:R-:W-:Y:S08]  /*08f0*/  MUFU.RCP R5, R5 ;  /* 0x0000000500057308 */ /* 0x000ff00000001000 */
[----:B------:R-:W-:Y:S08]  /*0900*/  MUFU.RCP R6, R6 ;  /* 0x0000000600067308 */ /* 0x000ff00000001000 */
[----:B------:R-:W0:Y:S08]  /*0910*/  MUFU.RCP R7, R7 ;  /* 0x0000000700077308 */ /* 0x000e300000001000 */
[----:B----4-:R-:W-:Y:S08]  /*0920*/  MUFU.RCP R8, R8 ;  /* 0x0000000800087308 */ /* 0x010ff00000001000 */
[----:B------:R-:W-:Y:S01]  /*0930*/  MUFU.RCP R9, R9 ;  /* 0x0000000900097308 */ /* 0x000fe20000001000 */
[----:B0-----:R-:W-:Y:S07]  /*0940*/  STG.E.128 desc[UR4][R12.64], R4 ;  /* 0x000000040c007986 */ /* 0x001fee000c101d04 */
[----:B------:R-:W-:Y:S08]  /*0950*/  MUFU.RCP R10, R10 ;  /* 0x0000000a000a7308 */ /* 0x000ff00000001000 */
[----:B------:R-:W0:Y:S02]  /*0960*/  MUFU.RCP R11, R11 ;  /* 0x0000000b000b7308 */ /* 0x000e240000001000 */
[----:B0-----:R-:W-:Y:S01]  /*0970*/  STG.E.128 desc[UR4][R12.64+0x800], R8 ;  /* 0x000800080c007986 */ /* 0x001fe2000c101d04 */
[----:B------:R-:W-:Y:S05]  /*0980*/  EXIT ;  /* 0x000000000000794d */ /* 0x000fea0003800000 */
.L_x_11963:
        /* <DEDUP_REMOVED lines=15> */
.L_x_19936:


//--------------------- .text._ZN2at6native29vectorized_elementwise_kernelILi8EZZZNS0_22reciprocal_kernel_cudaERNS_18TensorIteratorBaseEENKUlvE_clEvENKUlvE0_clEvEUlfE_St5arrayIPcLm2EEEEviT0_T1_ --------------------------
	.section	.text._ZN2at6native29vectorized_elementwise_kernelILi8EZZZNS0_22reciprocal_kernel_cudaERNS_18TensorIteratorBaseEENKUlvE_clEvENKUlvE0_clEvEUlfE_St5arrayIPcLm2EEEEviT0_T1_,"ax",@progbits
	.align	128
        .global         _ZN2at6native29vectorized_elementwise_kernelILi8EZZZNS0_22reciprocal_kernel_cudaERNS_18TensorIteratorBaseEENKUlvE_clEvENKUlvE0_clEvEUlfE_St5arrayIPcLm2EEEEviT0_T1_
        .type           _ZN2at6native29vectorized_elementwise_kernelILi8EZZZNS0_22reciprocal_kernel_cudaERNS_18TensorIteratorBaseEENKUlvE_clEvENKUlvE0_clEvEUlfE_St5arrayIPcLm2EEEEviT0_T1_,@function
        .size           _ZN2at6native29vectorized_elementwise_kernelILi8EZZZNS0_22reciprocal_kernel_cudaERNS_18TensorIteratorBaseEENKUlvE_clEvENKUlvE0_clEvEUlfE_St5arrayIPcLm2EEEEviT0_T1_,(.L_x_19937 - _ZN2at6native29vectorized_elementwise_kernelILi8EZZZNS0_22reciprocal_kernel_cudaERNS_18TensorIteratorBaseEENKUlvE_clEvENKUlvE0_clEvEUlfE_St5arrayIPcLm2EEEEviT0_T1_)
        .other          _ZN2at6native29vectorized_elementwise_kernelILi8EZZZNS0_22reciprocal_kernel_cudaERNS_18TensorIteratorBaseEENKUlvE_clEvENKUlvE0_clEvEUlfE_St5arrayIPcLm2EEEEviT0_T1_,@"STO_CUDA_ENTRY STV_DEFAULT"
_ZN2at6native29vectorized_elementwise_kernelILi8EZZZNS0_22reciprocal_kernel_cudaERNS_18TensorIteratorBaseEENKUlvE_clEvENKUlvE0_clEvEUlfE_St5arrayIPcLm2EEEEviT0_T1_:
.text._ZN2at6native29vectorized_elementwise_kernelILi8EZZZNS0_22reciprocal_kernel_cudaERNS_18TensorIteratorBaseEENKUlvE_clEvENKUlvE0_clEvEUlfE_St5arrayIPcLm2EEEEviT0_T1_:
        /* <DEDUP_REMOVED lines=82> */
.L_x_11967:
        /* <DEDUP_REMOVED lines=8> */
.L_x_11968:
        /* <DEDUP_REMOVED lines=8> */
.L_x_11969:
        /* <DEDUP_REMOVED lines=8> */
.L_x_11970:
        /* <DEDUP_REMOVED lines=9> */
.L_x_11971:
[----:B------:R-:W-:Y:S05]  /*0730*/  BSYNC.RELIABLE B1 ;  /* 0x0000000000017941 */ /* 0x000fea0003800100 */
.L_x_11966:
[----:B------:R-:W-:-:S13]  /*0740*/  ISETP.GE.U32.AND P0, PT, R17, R16, PT ;  /* 0x000000101100720c */ /* 0x000fda0003f06070 */
[----:B012---:R-:W0:Y:S01]  /*0750*/  @!P0 LDC.64 R2, c[0x0][0x388] ;  /* 0x0000e200ff028b82 */ /* 0x007e220000000a00 */
[----:B-----5:R-:W1:Y:S01]  /*0760*/  @!P0 MUFU.RCP R13, R13 ;  /* 0x0000000d000d8308 */ /* 0x020e620000001000 */
[----:B------:R-:W-:Y:S01]  /*0770*/  @!P0 IMAD.IADD R5, R0, 0x1, R17 ;  /* 0x0000000100058824 */ /* 0x000fe200078e0211 */
[----:B------:R-:W-:-:S03]  /*0780*/  @!P0 IADD3 R17, PT, PT, R17, 0x80, RZ ;  /* 0x0000008011118810 */ /* 0x000fc60007ffe0ff */
[----:B0-----:R-:W-:-:S05]  /*0790*/  @!P0 IMAD.WIDE.U32 R2, R5, 0x4, R2 ;  /* 0x0000000405028825 */ /* 0x001fca00078e0002 */
[----:B-1----:R3:W-:Y:S02]  /*07a0*/  @!P0 STG.E desc[UR4][R2.64], R13 ;  /* 0x0000000d02008986 */ /* 0x0027e4000c101904 */
.L_x_11972:
[----:B------:R-:W-:Y:S05]  /*07b0*/  BSYNC.RECONVERGENT B0 ;  /* 0x0000000000007941 */ /* 0x000fea0003800200 */
.L_x_11965:
        /* <DEDUP_REMOVED lines=9> */
.L_x_11964:
        /* <DEDUP_REMOVED lines=8> */
[----:B---3--:R-:W-:Y:S08]  /*08d0*/  MUFU.RCP R4, R4 ;  /* 0x0000000400047308 */ /* 0x008ff00000001000 */
[----:B------:R-:W-:Y:S08]  /*08e0*/  MUFU.RCP R5, R5 ;  /* 0x0000000500057308 */ /* 0x000ff00000001000 */
[----:B------:R-:W-:Y:S08]  /*08f0*/  MUFU.RCP R6, R6 ;  /* 0x0000000600067308 */ /* 0x000ff00000001000 */
[----:B------:R-:W-:Y:S08]  /*0900*/  MUFU.RCP R7, R7 ;  /* 0x0000000700077308 */ /* 0x000ff00000001000 */
[----:B------:R-:W-:Y:S08]  /*0910*/  MUFU.RCP R8, R8 ;  /* 0x0000000800087308 */ /* 0x000ff00000001000 */
[----:B------:R-:W-:Y:S08]  /*0920*/  MUFU.RCP R9, R9 ;  /* 0x0000000900097308 */ /* 0x000ff00000001000 */
[----:B------:R-:W-:Y:S08]  /*0930*/  MUFU.RCP R10, R10 ;  /* 0x0000000a000a7308 */ /* 0x000ff00000001000 */
[----:B------:R-:W0:Y:S02]  /*0940*/  MUFU.RCP R11, R11 ;  /* 0x0000000b000b7308 */ /* 0x000e240000001000 */
[----:B0-----:R-:W-:Y:S01]  /*0950*/  STG.E.ENL2.256 desc[UR4][R12.64], R4, R8 ;  /* 0xf80000040c08797f */ /* 0x001fe2000f121804 */
[----:B------:R-:W-:Y:S05]  /*0960*/  EXIT ;  /* 0x000000000000794d */ /* 0x000fea0003800000 */
.L_x_11973:
        /* <DEDUP_REMOVED lines=9> */
.L_x_19937:


//--------------------- .text._ZN2at6native18elementwise_kernelILi128ELi4EZNS0_15gpu_kernel_implIZZZNS0_22reciprocal_kernel_cudaERNS_18TensorIteratorBaseEENKUlvE_clEvENKUlvE_clEvEUldE_EEvS4_RKT_EUliE_EEviT1_ --------------------------
	.section	.text._ZN2at6native18elementwise_kernelILi128ELi4EZNS0_15gpu_kernel_implIZZZNS0_22reciprocal_kernel_cudaERNS_18TensorIteratorBaseEENKUlvE_clEvENKUlvE_clEvEUldE_EEvS4_RKT_EUliE_EEviT1_,"ax",@progbits
	.align	128
        .global         _ZN2at6native18elementwise_kernelILi128ELi4EZNS0_15gpu_kernel_implIZZZNS0_22reciprocal_kernel_cudaERNS_18TensorIteratorBaseEENKUlvE_clEvENKUlvE_clEvEUldE_EEvS4_RKT_EUliE_EEviT1_
        .type           _ZN2at6native18elementwise_kernelILi128ELi4EZNS0_15gpu_kernel_implIZZZNS0_22reciprocal_kernel_cudaERNS_18TensorIteratorBaseEENKUlvE_clEvENKUlvE_clEvEUldE_EEvS4_RKT_EUliE_EEviT1_,@function
        .size           _ZN2at6native18elementwise_kernelILi128ELi4EZNS0_15gpu_kernel_implIZZZNS0_22reciprocal_kernel_cudaERNS_18TensorIteratorBaseEENKUlvE_clEvENKUlvE_clEvEUldE_EEvS4_RKT_EUliE_EEviT1_,(.L_x_19812 - _ZN2at6native18elementwise_kernelILi128ELi4EZNS0_15gpu_kernel_implIZZZNS0_22reciprocal_kernel_cudaERNS_18TensorIteratorBaseEENKUlvE_clEvENKUlvE_clEvEUldE_EEvS4_RKT_EUliE_EEviT1_)
        .other          _ZN2at6native18elementwise_kernelILi128ELi4EZNS0_15gpu_kernel_implIZZZNS0_22reciprocal_kernel_cudaERNS_18TensorIteratorBaseEENKUlvE_clEvENKUlvE_clEvEUldE_EEvS4_RKT_EUliE_EEviT1_,@"STO_CUDA_ENTRY STV_DEFAULT"
_ZN2at6native18elementwise_kernelILi128ELi4EZNS0_15gpu_kernel_implIZZZNS0_22reciprocal_kernel_cudaERNS_18TensorIteratorBaseEENKUlvE_clEvENKUlvE_clEvEUldE_EEvS4_RKT_EUliE_EEviT1_:
.text._ZN2at6native18elementwise_kernelILi128ELi4EZNS0_15gpu_kernel_implIZZZNS0_22reciprocal_kernel_cudaERNS_18TensorIteratorBaseEENKUlvE_clEvENKUlvE_clEvEUldE_EEvS4_RKT_EUliE_EEviT1_:
        /* <DEDUP_REMOVED lines=319> */
.L_x_11976:
        /* <DEDUP_REMOVED lines=18> */
.L_x_11981:
[----:B------:R-:W2:Y:S02]  /*1510*/  LDG.E.U8 R2, desc[UR36][R2.64] ;  /* 0x0000002402027981 */ /* 0x000ea4000c1e1100 */
[----:B--2---:R0:W1:Y:S01]  /*1520*/  I2F.F64.U16 R4, R2 ;  /* 0x0000000200047312 */ /* 0x0040620000101800 */
[----:B------:R-:W-:Y:S05]  /*1530*/  BRA `(.L_x_11983) ;  /* 0x0000000c00607947 */ /* 0x000fea0003800000 */
.L_x_11980:
        /* <DEDUP_REMOVED lines=9> */
.L_x_11985:
[----:B------:R-:W2:Y:S02]  /*15d0*/  LDG.E R2, desc[UR36][R2.64] ;  /* 0x0000002402027981 */ /* 0x000ea4000c1e1900 */
[----:B--2---:R0:W1:Y:S01]  /*15e0*/  I2F.F64 R4, R2 ;  /* 0x0000000200047312 */ /* 0x0040620000201c00 */
[----:B------:R-:W-:Y:S05]  /*15f0*/  BRA `(.L_x_11983) ;  /* 0x0000000c00307947 */ /* 0x000fea0003800000 */
.L_x_11984:
[----:B------:R-:W2:Y:S02]  /*1600*/  LDG.E.U16 R2, desc[UR36][R2.64] ;  /* 0x0000002402027981 */ /* 0x000ea4000c1e1500 */
[----:B--2---:R0:W1:Y:S01]  /*1610*/  I2F.F64.S16 R4, R2 ;  /* 0x0000000200047312 */ /* 0x0040620000101c00 */
[----:B------:R-:W-:Y:S05]  /*1620*/  BRA `(.L_x_11983) ;  /* 0x0000000c00247947 */ /* 0x000fea0003800000 */
.L_x_11979:
        /* <DEDUP_REMOVED lines=10> */
.L_x_11987:
[----:B------:R-:W2:Y:S02]  /*16d0*/  LDG.E.U16 R0, desc[UR36][R2.64] ;  /* 0x0000002402007981 */ /* 0x000ea4000c1e1500 */
[----:B--2---:R-:W-:-:S05]  /*16e0*/  HADD2.F32 R0, -RZ, R0.H0_H0 ;  /* 0x20000000ff007230 */ /* 0x004fca0000004100 */
[----:B------:R-:W-:-:S04]  /*16f0*/  FMUL.FTZ R0, R0, 1 ;  /* 0x3f80000000007820 */ /* 0x000fc80000410000 */
[----:B------:R0:W1:Y:S01]  /*1700*/  F2F.F64.F32 R4, R0 ;  /* 0x0000000000047310 */ /* 0x0000620000201800 */
[----:B------:R-:W-:Y:S05]  /*1710*/  BRA `(.L_x_11983) ;  /* 0x0000000800e87947 */ /* 0x000fea0003800000 */
.L_x_11986:
        /* <DEDUP_REMOVED lines=10> */
.L_x_11989:
[----:B------:R-:W2:Y:S02]  /*17c0*/  LDG.E.U16 R2, desc[UR36][R2.64] ;  /* 0x0000002402027981 */ /* 0x000ea4000c1e1500 */
[----:B--2---:R-:W-:-:S05]  /*17d0*/  HADD2.F32 R0, -RZ, R2.H0_H0 ;  /* 0x20000002ff007230 */ /* 0x004fca0000004100 */
[----:B------:R-:W-:-:S04]  /*17e0*/  FMUL.FTZ R0, R0, 1 ;  /* 0x3f80000000007820 */ /* 0x000fc80000410000 */
[----:B------:R0:W1:Y:S01]  /*17f0*/  F2F.F64.F32 R4, R0 ;  /* 0x0000000000047310 */ /* 0x0000620000201800 */
[----:B------:R-:W-:Y:S05]  /*1800*/  BRA `(.L_x_11983) ;  /* 0x0000000800ac7947 */ /* 0x000fea0003800000 */
.L_x_11988:
[----:B------:R0:W5:Y:S01]  /*1810*/  LDG.E.64 R4, desc[UR36][R2.64] ;  /* 0x0000002402047981 */ /* 0x000162000c1e1b00 */
[----:B------:R-:W-:Y:S05]  /*1820*/  BRA `(.L_x_11983) ;  /* 0x0000000800a47947 */ /* 0x000fea0003800000 */
.L_x_11978:
        /* <DEDUP_REMOVED lines=13> */
.L_x_11992:
[----:B------:R0:W5:Y:S01]  /*1900*/  LDG.E.64 R4, desc[UR36][R2.64] ;  /* 0x0000002402047981 */ /* 0x000162000c1e1b00 */
[----:B------:R-:W-:Y:S05]  /*1910*/  BRA `(.L_x_11983) ;  /* 0x0000000800687947 */ /* 0x000fea0003800000 */
.L_x_11991:
        /* <DEDUP_REMOVED lines=27> */
.L_x_11994:
        /* <DEDUP_REMOVED lines=14> */
.L_x_11993:
[----:B------:R-:W2:Y:S02]  /*1bb0*/  LDG.E.U16 R0, desc[UR36][R2.64] ;  /* 0x0000002402007981 */ /* 0x000ea4000c1e1500 */
[----:B--2---:R-:W-:-:S04]  /*1bc0*/  IMAD.U32 R0, R0, 0x10000, RZ ;  /* 0x0001000000007824 */ /* 0x004fc800078e00ff */
[----:B------:R-:W-:-:S04]  /*1bd0*/  FMUL.FTZ R0, R0, 1 ;  /* 0x3f80000000007820 */ /* 0x000fc80000410000 */
[----:B------:R0:W1:Y:S01]  /*1be0*/  F2F.F64.F32 R4, R0 ;  /* 0x0000000000047310 */ /* 0x0000620000201800 */
[----:B------:R-:W-:Y:S05]  /*1bf0*/  BRA `(.L_x_11983) ;  /* 0x0000000400b07947 */ /* 0x000fea0003800000 */
.L_x_11990:
        /* <DEDUP_REMOVED lines=11> */
.L_x_11997:
        /* <DEDUP_REMOVED lines=21> */
.L_x_11999:
[----:B------:R-:W-:Y:S05]  /*1e00*/  BSYNC.RECONVERGENT B0 ;  /* 0x0000000000007941 */ /* 0x000fea0003800200 */
.L_x_11998:
[----:B------:R-:W-:Y:S02]  /*1e10*/  SHF.L.U32 R0, R0, 0x14, RZ ;  /* 0x0000001400007819 */ /* 0x000fe400000006ff */
[----:B------:R-:W-:-:S04]  /*1e20*/  LEA R2, R2, 0x3b800000, 0x17 ;  /* 0x3b80000002027811 */ /* 0x000fc800078eb8ff */
[----:B------:R-:W-:-:S05]  /*1e30*/  LOP3.LUT R0, R2, R0, R7, 0xfe, !PT ;  /* 0x0000000002007212 */ /* 0x000fca00078efe07 */
[----:B------:R-:W-:-:S04]  /*1e40*/  FMUL.FTZ R0, R0, 1 ;  /* 0x3f80000000007820 */ /* 0x000fc80000410000 */
[----:B------:R0:W1:Y:S01]  /*1e50*/  F2F.F64.F32 R4, R0 ;  /* 0x0000000000047310 */ /* 0x0000620000201800 */
[----:B------:R-:W-:Y:S05]  /*1e60*/  BRA `(.L_x_11983) ;  /* 0x0000000400147947 */ /* 0x000fea0003800000 */
.L_x_11996:
        /* <DEDUP_REMOVED lines=21> */
.L_x_12001:
[----:B------:R-:W-:Y:S05]  /*1fc0*/  BSYNC.RECONVERGENT B0 ;  /* 0x0000000000007941 */ /* 0x000fea0003800200 */
.L_x_12000:
[----:B------:R-:W-:Y:S01]  /*1fd0*/  IMAD.SHL.U32 R0, R0, 0x200000, RZ ;  /* 0x0020000000007824 */ /* 0x000fe200078e00ff */
[----:B------:R-:W-:-:S04]  /*1fe0*/  LEA R2, R2, 0x37800000, 0x17 ;  /* 0x3780000002027811 */ /* 0x000fc800078eb8ff */
[----:B------:R-:W-:-:S05]  /*1ff0*/  LOP3.LUT R0, R2, R0, R7, 0xfe, !PT ;  /* 0x0000000002007212 */ /* 0x000fca00078efe07 */
[----:B------:R-:W-:-:S04]  /*2000*/  FMUL.FTZ R0, R0, 1 ;  /* 0x3f80000000007820 */ /* 0x000fc80000410000 */
[----:B------:R0:W1:Y:S01]  /*2010*/  F2F.F64.F32 R4, R0 ;  /* 0x0000000000047310 */ /* 0x0000620000201800 */
[----:B------:R-:W-:Y:S05]  /*2020*/  BRA `(.L_x_11983) ;  /* 0x0000000000a47947 */ /* 0x000fea0003800000 */
.L_x_11995:
[----:B------:R-:W-:-:S09]  /*2030*/  UISETP.NE.AND UP0, UPT, UR4, 0x1c, UPT ;  /* 0x0000001c0400788c */ /* 0x000fd2000bf05270 */
[----:B------:R-:W-:Y:S05]  /*2040*/  BRA.U !UP0, `(.L_x_12002) ;  /* 0x0000000108947547 */ /* 0x000fea000b800000 */
[----:B------:R-:W-:-:S09]  /*2050*/  UISETP.NE.AND UP0, UPT, UR4, 0x1d, UPT ;  /* 0x0000001d0400788c */ /* 0x000fd2000bf05270 */
[----:B------:R-:W-:Y:S05]  /*2060*/  BRA.U !UP0, `(.L_x_12003) ;  /* 0x0000000108807547 */ /* 0x000fea000b800000 */
[----:B------:R-:W-:-:S09]  /*2070*/  UISETP.NE.AND UP0, UPT, UR4, 0x2c, UPT ;  /* 0x0000002c0400788c */ /* 0x000fd2000bf05270 */
[----:B------:R-:W-:Y:S05]  /*2080*/  BRA.U !UP0, `(.L_x_12004) ;  /* 0x0000000108487547 */ /* 0x000fea000b800000 */
.L_x_11982:
        /* <DEDUP_REMOVED lines=16> */
.L_x_12005:
[----:B------:R-:W-:Y:S01]  /*2190*/  CS2R R4, SRZ ;  /* 0x0000000000047805 */ /* 0x000fe2000001ff00 */
[----:B------:R-:W-:Y:S06]  /*21a0*/  BRA `(.L_x_11983) ;  /* 0x0000000000447947 */ /* 0x000fec0003800000 */
.L_x_12004:
        /* <DEDUP_REMOVED lines=12> */
.L_x_12003:
[----:B------:R-:W2:Y:S02]  /*2270*/  LDG.E.64 R4, desc[UR36][R2.64] ;  /* 0x0000002402047981 */ /* 0x000ea4000c1e1b00 */
[----:B--2---:R-:W4:Y:S01]  /*2280*/  I2F.F64.U64 R4, R4 ;  /* 0x0000000400047312 */ /* 0x004f220000301800 */
[----:B------:R-:W-:Y:S05]  /*2290*/  BRA `(.L_x_11983) ;  /* 0x0000000000087947 */ /* 0x000fea0003800000 */
.L_x_12002:
[----:B------:R-:W2:Y:S02]  /*22a0*/  LDG.E R2, desc[UR36][R2.64] ;  /* 0x0000002402027981 */ /* 0x000ea4000c1e1900 */
[----:B--2---:R0:W1:Y:S02]  /*22b0*/  I2F.F64.U32 R4, R2 ;  /* 0x0000000200047312 */ /* 0x0040640000201800 */
.L_x_11983:
[----:B------:R-:W-:Y:S05]  /*22c0*/  BSYNC.RECONVERGENT B6 ;  /* 0x0000000000067941 */ /* 0x000fea0003800200 */
.L_x_11977:
[----:B01-345:R-:W0:Y:S01]  /*22d0*/  MUFU.RCP64H R7, R5 ;  /* 0x0000000500077308 */ /* 0x03be220000001800 */
[----:B------:R-:W-:Y:S01]  /*22e0*/  VIADD R6, R5, 0x300402 ;  /* 0x0030040205067836 */ /* 0x000fe20000000000 */
[----:B------:R-:W1:Y:S01]  /*22f0*/  LDCU.64 UR4, c[0x0][0x580] ;  /* 0x0000b000ff0477ac */ /* 0x000e620008000a00 */
[----:B------:R-:W-:Y:S03]  /*2300*/  BSSY.RECONVERGENT B0, `(.L_x_12006) ;  /* 0x000000e000007945 */ /* 0x000fe60003800200 */
[----:B------:R-:W-:Y:S01]  /*2310*/  FSETP.GEU.AND P0, PT, |R6|, 5.8789094863358348022e-39, PT ;  /* 0x004004020600780b */ /* 0x000fe20003f0e200 */
[----:B0-----:R-:W-:-:S08]  /*2320*/  DFMA R2, R6, -R4, 1 ;  /* 0x3ff000000602742b */ /* 0x001fd00000000804 */
[----:B------:R-:W-:-:S08]  /*2330*/  DFMA R2, R2, R2, R2 ;  /* 0x000000020202722b */ /* 0x000fd00000000002 */
[----:B------:R-:W-:Y:S01]  /*2340*/  DFMA R8, R6, R2, R6 ;  /* 0x000000020608722b */ /* 0x000fe20000000006 */
[----:B-1----:R-:W-:-:S04]  /*2350*/  IADD3 R2, P1, PT, R16, UR4, RZ ;  /* 0x0000000410027c10 */ /* 0x002fc8000ff3e0ff */
[----:B------:R-:W-:-:S03]  /*2360*/  IADD3.X R3, PT, PT, RZ, UR5, RZ, P1, !PT ;  /* 0x00000005ff037c10 */ /* 0x000fc60008ffe4ff */
[----:B------:R-:W-:-:S08]  /*2370*/  DFMA R10, R8, -R4, 1 ;  /* 0x3ff00000080a742b */ /* 0x000fd00000000804 */
[----:B------:R-:W-:Y:S01]  /*2380*/  DFMA R8, R8, R10, R8 ;  /* 0x0000000a0808722b */ /* 0x000fe20000000008 */
[----:B------:R-:W-:Y:S10]  /*2390*/  @P0 BRA `(.L_x_12007) ;  /* 0x0000000000100947 */ /* 0x000ff40003800000 */
[----:B--2---:R-:W-:-:S05]  /*23a0*/  LOP3.LUT R0, R5, 0x7fffffff, RZ, 0xc0, !PT ;  /* 0x7fffffff05007812 */ /* 0x004fca00078ec0ff */
[----:B------:R-:W-:Y:S01]  /*23b0*/  VIADD R8, R0, 0xfff00000 ;  /* 0xfff0000000087836 */ /* 0x000fe20000000000 */
[----:B------:R-:W-:-:S07]  /*23c0*/  MOV R0, 0x23e0 ;  /* 0x000023e000007802 */ /* 0x000fce0000000f00 */
[----:B------:R-:W-:Y:S05]  /*23d0*/  CALL.REL.NOINC `($__internal_21_$__cuda_sm20_dblrcp_rn_slowpath_v3) ;  /* 0x000000ac00307944 */ /* 0x000fea0003c00000 */
.L_x_12007:
[----:B------:R-:W-:Y:S05]  /*23e0*/  BSYNC.RECONVERGENT B0 ;  /* 0x0000000000007941 */ /* 0x000fea0003800200 */
.L_x_12006:
        /* <DEDUP_REMOVED lines=14> */
.L_x_12011:
[----:B------:R-:W0:Y:S02]  /*24d0*/  F2I.S64.F64.TRUNC R8, R8 ;  /* 0x0000000800087311 */ /* 0x000e24000030d900 */
[----:B0-----:R-:W-:-:S05]  /*24e0*/  IMAD.MOV.U32 R5, RZ, RZ, R8 ;  /* 0x000000ffff057224 */ /* 0x001fca00078e0008 */
[----:B------:R0:W-:Y:S01]  /*24f0*/  STG.E.U8 desc[UR36][R2.64], R5 ;  /* 0x0000000502007986 */ /* 0x0001e2000c101124 */
[----:B------:R-:W-:Y:S05]  /*2500*/  BRA `(.L_x_12013) ;  /* 0x0000000c00e47947 */ /* 0x000fea0003800000 */
.L_x_12010:
        /* <DEDUP_REMOVED lines=9> */
.L_x_12015:
[----:B------:R-:W0:Y:S02]  /*25a0*/  F2I.F64.TRUNC R9, R8 ;  /* 0x0000000800097311 */ /* 0x000e24000030d100 */
[----:B0-----:R0:W-:Y:S01]  /*25b0*/  STG.E desc[UR36][R2.64], R9 ;  /* 0x0000000902007986 */ /* 0x0011e2000c101924 */
[----:B------:R-:W-:Y:S05]  /*25c0*/  BRA `(.L_x_12013) ;  /* 0x0000000c00b47947 */ /* 0x000fea0003800000 */
.L_x_12014:
[----:B------:R-:W0:Y:S02]  /*25d0*/  F2I.F64.TRUNC R9, R8 ;  /* 0x0000000800097311 */ /* 0x000e24000030d100 */
[----:B0-----:R0:W-:Y:S01]  /*25e0*/  STG.E.U16 desc[UR36][R2.64], R9 ;  /* 0x0000000902007986 */ /* 0x0011e2000c101524 */
[----:B------:R-:W-:Y:S05]  /*25f0*/  BRA `(.L_x_12013) ;  /* 0x0000000c00a87947 */ /* 0x000fea0003800000 */
.L_x_12009:
        /* <DEDUP_REMOVED lines=13> */
.L_x_12017:
[----:B------:R-:W-:Y:S01]  /*26d0*/  UMOV UR4, 0xf0000000 ;  /* 0xf000000000047882 */ /* 0x000fe20000000000 */
[----:B------:R-:W-:Y:S01]  /*26e0*/  UMOV UR5, 0x380fffff ;  /* 0x380fffff00057882 */ /* 0x000fe20000000000 */
[----:B--2---:R-:W0:Y:S01]  /*26f0*/  F2F.F32.F64 R0, R8 ;  /* 0x0000000800007310 */ /* 0x004e220000301000 */
[----:B------:R-:W-:-:S14]  /*2700*/  DSETP.GEU.AND P0, PT, |R8|, UR4, PT ;  /* 0x0000000408007e2a */ /* 0x000fdc000bf0e200 */
[----:B0-----:R-:W-:-:S05]  /*2710*/  @!P0 FMUL R0, R0, 1.175494350822287508e-38 ;  /* 0x0080000000008820 */ /* 0x001fca0000400000 */
[----:B------:R-:W-:-:S05]  /*2720*/  F2FP.F16.F32.PACK_AB R0, RZ, R0 ;  /* 0x00000000ff00723e */ /* 0x000fca00000000ff */
[----:B------:R0:W-:Y:S01]  /*2730*/  STG.E.U16 desc[UR36][R2.64], R0 ;  /* 0x0000000002007986 */ /* 0x0001e2000c101524 */
[----:B------:R-:W-:Y:S05]  /*2740*/  BRA `(.L_x_12013) ;  /* 0x0000000c00547947 */ /* 0x000fea0003800000 */
.L_x_12016:
        /* <DEDUP_REMOVED lines=14> */
.L_x_12019:
[----:B------:R-:W-:Y:S01]  /*2830*/  UMOV UR4, 0xf0000000 ;  /* 0xf000000000047882 */ /* 0x000fe20000000000 */
[----:B------:R-:W-:Y:S01]  /*2840*/  UMOV UR5, 0x380fffff ;  /* 0x380fffff00057882 */ /* 0x000fe20000000000 */
[----:B--2---:R-:W0:Y:S01]  /*2850*/  F2F.F32.F64 R0, R8 ;  /* 0x0000000800007310 */ /* 0x004e220000301000 */
[----:B------:R-:W-:-:S14]  /*2860*/  DSETP.GEU.AND P0, PT, |R8|, UR4, PT ;  /* 0x0000000408007e2a */ /* 0x000fdc000bf0e200 */
[----:B0-----:R-:W-:-:S05]  /*2870*/  @!P0 FMUL R0, R0, 1.175494350822287508e-38 ;  /* 0x0080000000008820 */ /* 0x001fca0000400000 */
[----:B------:R-:W-:-:S04]  /*2880*/  F2FP.F16.F32.PACK_AB R5, RZ, R0 ;  /* 0x00000000ff05723e */ /* 0x000fc800000000ff */
[----:B------:R-:W-:-:S05]  /*2890*/  PRMT R5, R5, 0x5410, RZ ;  /* 0x0000541005057816 */ /* 0x000fca00000000ff */
[----:B------:R0:W-:Y:S01]  /*28a0*/  STG.E desc[UR36][R2.64], R5 ;  /* 0x0000000502007986 */ /* 0x0001e2000c101924 */
[----:B------:R-:W-:Y:S05]  /*28b0*/  BRA `(.L_x_12013) ;  /* 0x0000000800f87947 */ /* 0x000fea0003800000 */
.L_x_12018:
[----:B------:R0:W-:Y:S01]  /*28c0*/  STG.E.64 desc[UR36][R2.64], R8 ;  /* 0x0000000802007986 */ /* 0x0001e2000c101b24 */
[----:B------:R-:W-:Y:S05]  /*28d0*/  BRA `(.L_x_12013) ;  /* 0x0000000800f07947 */ /* 0x000fea0003800000 */
.L_x_12008:
        /* <DEDUP_REMOVED lines=12> */
.L_x_12022:
[----:B------:R-:W-:-:S05]  /*29a0*/  CS2R R10, SRZ ;  /* 0x00000000000a7805 */ /* 0x000fca000001ff00 */
[----:B------:R0:W-:Y:S01]  /*29b0*/  STG.E.128 desc[UR36][R2.64], R8 ;  /* 0x0000000802007986 */ /* 0x0001e2000c101d24 */
[----:B------:R-:W-:Y:S05]  /*29c0*/  BRA `(.L_x_12013) ;  /* 0x0000000800b47947 */ /* 0x000fea0003800000 */
.L_x_12021:
        /* <DEDUP_REMOVED lines=11> */
[----:B--2---:R-:W-:-:S12]  /*2a80*/  IMAD.MOV.U32 R0, RZ, RZ, 0x7f ;  /* 0x0000007fff007424 */ /* 0x004fd800078e00ff */
        /* <DEDUP_REMOVED lines=11> */
.L_x_12026:
[----:B------:R-:W-:Y:S05]  /*2b40*/  BSYNC.RECONVERGENT B0 ;  /* 0x0000000000007941 */ /* 0x000fea0003800200 */
.L_x_12025:
[----:B------:R-:W-:-:S05]  /*2b50*/  LOP3.LUT R5, R0, 0x80, R5, 0xf8, !PT ;  /* 0x0000008000057812 */ /* 0x000fca00078ef805 */
[----:B------:R0:W-:Y:S01]  /*2b60*/  STG.E.U8 desc[UR36][R2.64], R5 ;  /* 0x0000000502007986 */ /* 0x0001e2000c101124 */
[----:B------:R-:W-:Y:S05]  /*2b70*/  BRA `(.L_x_12013) ;  /* 0x0000000800487947 */ /* 0x000fea0003800000 */
.L_x_12024:
        /* <DEDUP_REMOVED lines=9> */
[----:B--2---:R-:W-:Y:S01]  /*2c10*/  @P1 IMAD.MOV.U32 R0, RZ, RZ, 0x7f ;  /* 0x0000007fff001424 */ /* 0x004fe200078e00ff */
        /* <DEDUP_REMOVED lines=9> */
.L_x_12028:
[----:B------:R-:W-:Y:S05]  /*2cb0*/  BSYNC.RECONVERGENT B0 ;  /* 0x0000000000007941 */ /* 0x000fea0003800200 */
.L_x_12027:
[----:B------:R-:W-:-:S05]  /*2cc0*/  LOP3.LUT R5, R0, 0x80, R5, 0xf8, !PT ;  /* 0x0000008000057812 */ /* 0x000fca00078ef805 */
[----:B------:R0:W-:Y:S01]  /*2cd0*/  STG.E.U8 desc[UR36][R2.64], R5 ;  /* 0x0000000502007986 */ /* 0x0001e2000c101124 */
[----:B------:R-:W-:Y:S05]  /*2ce0*/  BRA `(.L_x_12013) ;  /* 0x0000000400ec7947 */ /* 0x000fea0003800000 */
.L_x_12023:
[----:B------:R-:W-:Y:S01]  /*2cf0*/  UMOV UR4, 0xf0000000 ;  /* 0xf000000000047882 */ /* 0x000fe20000000000 */
[----:B------:R-:W-:Y:S01]  /*2d00*/  UMOV UR5, 0x380fffff ;  /* 0x380fffff00057882 */ /* 0x000fe20000000000 */
[----:B--2---:R-:W0:Y:S01]  /*2d10*/  F2F.F32.F64 R0, R8 ;  /* 0x0000000800007310 */ /* 0x004e220000301000 */
[----:B------:R-:W-:-:S14]  /*2d20*/  DSETP.GEU.AND P0, PT, |R8|, UR4, PT ;  /* 0x0000000408007e2a */ /* 0x000fdc000bf0e200 */
[----:B0-----:R-:W-:-:S05]  /*2d30*/  @!P0 FMUL R0, R0, 1.175494350822287508e-38 ;  /* 0x0080000000008820 */ /* 0x001fca0000400000 */
[----:B------:R-:W-:-:S05]  /*2d40*/  F2FP.BF16.F32.PACK_AB R0, RZ, R0 ;  /* 0x00000000ff00723e */ /* 0x000fca00000010ff */
[----:B------:R0:W-:Y:S01]  /*2d50*/  STG.E.U16 desc[UR36][R2.64], R0 ;  /* 0x0000000002007986 */ /* 0x0001e2000c101524 */
[----:B------:R-:W-:Y:S05]  /*2d60*/  BRA `(.L_x_12013) ;  /* 0x0000000400cc7947 */ /* 0x000fea0003800000 */
.L_x_12020:
        /* <DEDUP_REMOVED lines=11> */
.L_x_12031:
[----:B------:R-:W-:Y:S01]  /*2e20*/  UMOV UR4, 0xf0000000 ;  /* 0xf000000000047882 */ /* 0x000fe20000000000 */
[----:B------:R-:W-:Y:S01]  /*2e30*/  UMOV UR5, 0x380fffff ;  /* 0x380fffff00057882 */ /* 0x000fe20000000000 */
[----:B------:R-:W0:Y:S01]  /*2e40*/  F2F.F32.F64 R5, R8 ;  /* 0x0000000800057310 */ /* 0x000e220000301000 */
[----:B------:R-:W-:Y:S01]  /*2e50*/  DSETP.GEU.AND P0, PT, |R8|, UR4, PT ;  /* 0x0000000408007e2a */ /* 0x000fe2000bf0e200 */
[----:B------:R-:W-:Y:S01]  /*2e60*/  BSSY.RECONVERGENT B0, `(.L_x_12032) ;  /* 0x0000015000007945 */ /* 0x000fe20003800200 */
[----:B--2---:R-:W-:-:S12]  /*2e70*/  MOV R0, 0x80 ;  /* 0x0000008000007802 */ /* 0x004fd80000000f00 */
        /* <DEDUP_REMOVED lines=11> */
.L_x_12034:
[----:B------:R-:W-:-:S04]  /*2f30*/  SHF.R.U32.HI R0, RZ, 0x14, R5 ;  /* 0x00000014ff007819 */ /* 0x000fc80000011605 */
[----:B------:R-:W-:-:S04]  /*2f40*/  LOP3.LUT R0, R0, 0x1, RZ, 0xc0, !PT ;  /* 0x0000000100007812 */ /* 0x000fc800078ec0ff */
[----:B------:R-:W-:-:S04]  /*2f50*/  IADD3 R0, PT, PT, R5, 0x487ffff, R0 ;  /* 0x0487ffff05007810 */ /* 0x000fc80007ffe000 */
[----:B------:R-:W-:-:S04]  /*2f60*/  SHF.R.U32.HI R0, RZ, 0x14, R0 ;  /* 0x00000014ff007819 */ /* 0x000fc80000011600 */
[----:B------:R-:W-:-:S07]  /*2f70*/  LOP3.LUT R4, R0, 0xff, RZ, 0xc0, !PT ;  /* 0x000000ff00047812 */ /* 0x000fce00078ec0ff */
.L_x_12035:
[----:B------:R-:W-:-:S04]  /*2f80*/  SHF.R.U32.HI R5, RZ, 0x18, R5 ;  /* 0x00000018ff057819 */ /* 0x000fc80000011605 */
[----:B------:R-:W-:-:S04]  /*2f90*/  LOP3.LUT R4, R4, 0x80, R5, 0xf8, !PT ;  /* 0x0000008004047812 */ /* 0x000fc800078ef805 */
[----:B------:R-:W-:-:S07]  /*2fa0*/  PRMT R0, R4, 0x7610, R0 ;  /* 0x0000761004007816 */ /* 0x000fce0000000000 */
.L_x_12033:
[----:B------:R-:W-:Y:S05]  /*2fb0*/  BSYNC.RECONVERGENT B0 ;  /* 0x0000000000007941 */ /* 0x000fea0003800200 */
.L_x_12032:
[----:B------:R1:W-:Y:S01]  /*2fc0*/  STG.E.U8 desc[UR36][R2.64], R0 ;  /* 0x0000000002007986 */ /* 0x0003e2000c101124 */
[----:B------:R-:W-:Y:S05]  /*2fd0*/  BRA `(.L_x_12013) ;  /* 0x0000000400307947 */ /* 0x000fea0003800000 */
.L_x_12030:
[----:B------:R-:W-:Y:S01]  /*2fe0*/  UMOV UR4, 0xf0000000 ;  /* 0xf000000000047882 */ /* 0x000fe20000000000 */
[----:B------:R-:W-:Y:S01]  /*2ff0*/  UMOV UR5, 0x380fffff ;  /* 0x380fffff00057882 */ /* 0x000fe20000000000 */
[----:B------:R-:W0:Y:S01]  /*3000*/  F2F.F32.F64 R5, R8 ;  /* 0x0000000800057310 */ /* 0x000e220000301000 */
[----:B------:R-:W-:Y:S01]  /*3010*/  DSETP.GEU.AND P0, PT, |R8|, UR4, PT ;  /* 0x0000000408007e2a */ /* 0x000fe2000bf0e200 */
[----:B------:R-:W-:Y:S01]  /*3020*/  BSSY.RECONVERGENT B0, `(.L_x_12036) ;  /* 0x0000015000007945 */ /* 0x000fe20003800200 */
[----:B--2---:R-:W-:-:S12]  /*3030*/  IMAD.MOV.U32 R0, RZ, RZ, 0x80 ;  /* 0x00000080ff007424 */ /* 0x004fd800078e00ff */
        /* <DEDUP_REMOVED lines=11> */
.L_x_12038:
[----:B------:R-:W-:-:S04]  /*30f0*/  SHF.R.U32.HI R0, RZ, 0x15, R5 ;  /* 0x00000015ff007819 */ /* 0x000fc80000011605 */
[----:B------:R-:W-:-:S04]  /*3100*/  LOP3.LUT R0, R0, 0x1, RZ, 0xc0, !PT ;  /* 0x0000000100007812 */ /* 0x000fc800078ec0ff */
[----:B------:R-:W-:-:S04]  /*3110*/  IADD3 R0, PT, PT, R5, 0x88fffff, R0 ;  /* 0x088fffff05007810 */ /* 0x000fc80007ffe000 */
[----:B------:R-:W-:-:S04]  /*3120*/  SHF.R.U32.HI R0, RZ, 0x15, R0 ;  /* 0x00000015ff007819 */ /* 0x000fc80000011600 */
[----:B------:R-:W-:-:S07]  /*3130*/  LOP3.LUT R4, R0, 0xff, RZ, 0xc0, !PT ;  /* 0x000000ff00047812 */ /* 0x000fce00078ec0ff */
.L_x_12039:
[----:B------:R-:W-:-:S04]  /*3140*/  SHF.R.U32.HI R5, RZ, 0x18, R5 ;  /* 0x00000018ff057819 */ /* 0x000fc80000011605 */
[----:B------:R-:W-:-:S04]  /*3150*/  LOP3.LUT R4, R4, 0x80, R5, 0xf8, !PT ;  /* 0x0000008004047812 */ /* 0x000fc800078ef805 */
[----:B------:R-:W-:-:S07]  /*3160*/  PRMT R0, R4, 0x7610, R0 ;  /* 0x0000761004007816 */ /* 0x000fce0000000000 */
.L_x_12037:
[----:B------:R-:W-:Y:S05]  /*3170*/  BSYNC.RECONVERGENT B0 ;  /* 0x0000000000007941 */ /* 0x000fea0003800200 */
.L_x_12036:
[----:B------:R0:W-:Y:S01]  /*3180*/  STG.E.U8 desc[UR36][R2.64], R0 ;  /* 0x0000000002007986 */ /* 0x0001e2000c101124 */
[----:B------:R-:W-:Y:S05]  /*3190*/  BRA `(.L_x_12013) ;  /* 0x0000000000c07947 */ /* 0x000fea0003800000 */
.L_x_12029:
[----:B------:R-:W-:-:S09]  /*31a0*/  UISETP.NE.AND UP0, UPT, UR4, 0x1c, UPT ;  /* 0x0000001c0400788c */ /* 0x000fd2000bf05270 */
[----:B------:R-:W-:Y:S05]  /*31b0*/  BRA.U !UP0, `(.L_x_12040) ;  /* 0x0000000108b07547 */ /* 0x000fea000b800000 */
[----:B------:R-:W-:-:S09]  /*31c0*/  UISETP.NE.AND UP0, UPT, UR4, 0x1d, UPT ;  /* 0x0000001d0400788c */ /* 0x000fd2000bf05270 */
[----:B------:R-:W-:Y:S05]  /*31d0*/  BRA.U !UP0, `(.L_x_12041) ;  /* 0x00000001089c7547 */ /* 0x000fea000b800000 */
[----:B------:R-:W-:-:S09]  /*31e0*/  UISETP.NE.AND UP0, UPT, UR4, 0x2c, UPT ;  /* 0x0000002c0400788c */ /* 0x000fd2000bf05270 */
[----:B------:R-:W-:Y:S05]  /*31f0*/  BRA.U !UP0, `(.L_x_12042) ;  /* 0x0000000108447547 */ /* 0x000fea000b800000 */
.L_x_12012:
[----:B--2---:R-:W-:Y:S01]  /*3200*/  MOV R0, 0x0 ;  /* 0x0000000000007802 */ /* 0x004fe20000000f00 */
        /* <DEDUP_REMOVED lines=15> */
.L_x_12043:
[----:B------:R-:W-:Y:S05]  /*3300*/  BRA `(.L_x_12013) ;  /* 0x0000000000647947 */ /* 0x000fea0003800000 */
.L_x_12042:
        /* <DEDUP_REMOVED lines=8> */
[--C-:B--2---:R-:W-:Y:S02]  /*3390*/  @P1 SHF.R.U32.HI R0, RZ, 0x16, R6.reuse ;  /* 0x00000016ff001819 */ /* 0x104fe40000011606 */
        /* <DEDUP_REMOVED lines=11> */
.L_x_12041:
[----:B------:R-:W0:Y:S02]  /*3450*/  F2I.U64.F64.TRUNC R8, R8 ;  /* 0x0000000800087311 */ /* 0x000e24000030d800 */
[----:B0-----:R0:W-:Y:S01]  /*3460*/  STG.E.64 desc[UR36][R2.64], R8 ;  /* 0x0000000802007986 */ /* 0x0011e2000c101b24 */
[----:B------:R-:W-:Y:S05]  /*3470*/  BRA `(.L_x_12013) ;  /* 0x0000000000087947 */ /* 0x000fea0003800000 */
.L_x_12040:
[----:B------:R-:W0:Y:S02]  /*3480*/  F2I.U32.F64.TRUNC R9, R8 ;  /* 0x0000000800097311 */ /* 0x000e24000030d000 */
[----:B0-----:R4:W-:Y:S02]  /*3490*/  STG.E desc[UR36][R2.64], R9 ;  /* 0x0000000902007986 */ /* 0x0019e4000c101924 */
.L_x_12013:
[----:B------:R-:W-:-:S07]  /*34a0*/  IADD3 R17, PT, PT, R17, 0x80, RZ ;  /* 0x0000008011117810 */ /* 0x000fce0007ffe0ff */
.L_x_11975:
[----:B------:R-:W-:Y:S05]  /*34b0*/  BSYNC.RECONVERGENT B7 ;  /* 0x0000000000077941 */ /* 0x000fea0003800200 */
.L_x_11974:
[----:B------:R-:W5:Y:S01]  /*34c0*/  LDCU UR4, c[0x0][0x380] ;  /* 0x00007000ff0477ac */ /* 0x000f620008000800 */
[----:B------:R-:W-:Y:S01]  /*34d0*/  BSSY.RECONVERGENT B7, `(.L_x_12044) ;  /* 0x000033d000077945 */ /* 0x000fe20003800200 */
[----:B-----5:R-:W-:-:S13]  /*34e0*/  ISETP.GE.AND P0, PT, R17, UR4, PT ;  /* 0x0000000411007c0c */ /* 0x020fda000bf06270 */
[----:B------:R-:W-:Y:S05]  /*34f0*/  @P0 BRA `(.L_x_12045) ;  /* 0x0000003000e80947 */ /* 0x000fea0003800000 */
[----:B------:R-:W5:Y:S01]  /*3500*/  LDCU UR4, c[0x0][0x388] ;  /* 0x00007100ff0477ac */ /* 0x000f620008000800 */
[----:B012---:R-:W-:Y:S02]  /*3510*/  IMAD.MOV.U32 R0, RZ, RZ, RZ ;  /* 0x000000ffff007224 */ /* 0x007fe400078e00ff */
[----:B------:R-:W-:Y:S01]  /*3520*/  IMAD.MOV.U32 R16, RZ, RZ, RZ ;  /* 0x000000ffff107224 */ /* 0x000fe200078e00ff */
[----:B-----5:R-:W-:-:S09]  /*3530*/  UISETP.NE.AND UP0, UPT, UR4, URZ, UPT ;  /* 0x000000ff0400728c */ /* 0x020fd2000bf05270 */
[----:B------:R-:W-:Y:S05]  /*3540*/  BRA.U !UP0, `(.L_x_12046) ;  /* 0x0000001108a87547 */ /* 0x000fea000b800000 */
[----:B------:R-:W3:Y:S01]  /*3550*/  LDCU.64 UR4, c[0x0][0x390] ;  /* 0x00007200ff0477ac */ /* 0x000ee20008000a00 */
[----:B------:R-:W-:Y:S01]  /*3560*/  HFMA2 R16, -RZ, RZ, 0, 0 ;  /* 0x00000000ff107431 */ /* 0x000fe200000001ff */
[----:B------:R-:W0:Y:S01]  /*3570*/  LDCU UR6, c[0x0][0x38c] ;  /* 0x00007180ff0677ac */ /* 0x000e220008000800 */
[----:B------:R-:W1:Y:S01]  /*3580*/  LDCU.64 UR8, c[0x0][0x4b8] ;  /* 0x00009700ff0877ac */ /* 0x000e620008000a00 */
[----:B------:R-:W-:Y:S02]  /*3590*/  UISETP.NE.AND UP0, UPT, UR40, URZ, UPT ;  /* 0x000000ff2800728c */ /* 0x000fe4000bf05270 */
[----:B---34-:R-:W-:-:S05]  /*35a0*/  IMAD.HI.U32 R2, R17, UR4, R16 ;  /* 0x0000000411027c27 */ /* 0x018fca000f8e0010 */
        /* <DEDUP_REMOVED lines=292> */
.L_x_12046:
[----:B------:R-:W3:Y:S01]  /*47f0*/  LDCU.64 UR6, c[0x0][0x588] ;  /* 0x0000b100ff0677ac */ /* 0x000ee20008000a00 */
[----:B------:R-:W-:Y:S01]  /*4800*/  BSSY.RECONVERGENT B6, `(.L_x_12047) ;  /* 0x00000ec000067945 */ /* 0x000fe20003800200 */
[----:B------:R-:W-:-:S04]  /*4810*/  UPRMT UR4, UR41, 0x9910, URZ ;  /* 0x0000991029047896 */ /* 0x000fc800080000ff */
[----:B------:R-:W-:Y:S01]  /*4820*/  UISETP.GT.AND UP0, UPT, UR4, 0x9, UPT ;  /* 0x000000090400788c */ /* 0x000fe2000bf04270 */
[----:B---34-:R-:W-:-:S05]  /*4830*/  IADD3 R2, P0, PT, R0, UR6, RZ ;  /* 0x0000000600027c10 */ /* 0x018fca000ff1e0ff */
        /* <DEDUP_REMOVED lines=13> */
.L_x_12051:
[----:B------:R-:W2:Y:S02]  /*4910*/  LDG.E.U8 R2, desc[UR36][R2.64] ;  /* 0x0000002402027981 */ /* 0x000ea4000c1e1100 */
[----:B--2---:R0:W1:Y:S01]  /*4920*/  I2F.F64.U16 R4, R2 ;  /* 0x0000000200047312 */ /* 0x0040620000101800 */
[----:B------:R-:W-:Y:S05]  /*4930*/  BRA `(.L_x_12053) ;  /* 0x0000000c00607947 */ /* 0x000fea0003800000 */
.L_x_12050:
        /* <DEDUP_REMOVED lines=9> */
.L_x_12055:
[----:B------:R-:W2:Y:S02]  /*49d0*/  LDG.E R2, desc[UR36][R2.64] ;  /* 0x0000002402027981 */ /* 0x000ea4000c1e1900 */
[----:B--2---:R0:W1:Y:S01]  /*49e0*/  I2F.F64 R4, R2 ;  /* 0x0000000200047312 */ /* 0x0040620000201c00 */
[----:B------:R-:W-:Y:S05]  /*49f0*/  BRA `(.L_x_12053) ;  /* 0x0000000c00307947 */ /* 0x000fea0003800000 */
.L_x_12054:
[----:B------:R-:W2:Y:S02]  /*4a00*/  LDG.E.U16 R2, desc[UR36][R2.64] ;  /* 0x0000002402027981 */ /* 0x000ea4000c1e1500 */
[----:B--2---:R0:W1:Y:S01]  /*4a10*/  I2F.F64.S16 R4, R2 ;  /* 0x0000000200047312 */ /* 0x0040620000101c00 */
[----:B------:R-:W-:Y:S05]  /*4a20*/  BRA `(.L_x_12053) ;  /* 0x0000000c00247947 */ /* 0x000fea0003800000 */
.L_x_12049:
        /* <DEDUP_REMOVED lines=10> */
.L_x_12057:
[----:B------:R-:W2:Y:S02]  /*4ad0*/  LDG.E.U16 R0, desc[UR36][R2.64] ;  /* 0x0000002402007981 */ /* 0x000ea4000c1e1500 */
[----:B--2---:R-:W-:-:S05]  /*4ae0*/  HADD2.F32 R0, -RZ, R0.H0_H0 ;  /* 0x20000000ff007230 */ /* 0x004fca0000004100 */
[----:B------:R-:W-:-:S04]  /*4af0*/  FMUL.FTZ R0, R0, 1 ;  /* 0x3f80000000007820 */ /* 0x000fc80000410000 */
[----:B------:R0:W1:Y:S01]  /*4b00*/  F2F.F64.F32 R4, R0 ;  /* 0x0000000000047310 */ /* 0x0000620000201800 */
[----:B------:R-:W-:Y:S05]  /*4b10*/  BRA `(.L_x_12053) ;  /* 0x0000000800e87947 */ /* 0x000fea0003800000 */
.L_x_12056:
        /* <DEDUP_REMOVED lines=10> */
.L_x_12059:
[----:B------:R-:W2:Y:S02]  /*4bc0*/  LDG.E.U16 R2, desc[UR36][R2.64] ;  /* 0x0000002402027981 */ /* 0x000ea4000c1e1500 */
[----:B--2---:R-:W-:-:S05]  /*4bd0*/  HADD2.F32 R0, -RZ, R2.H0_H0 ;  /* 0x20000002ff007230 */ /* 0x004fca0000004100 */
[----:B------:R-:W-:-:S04]  /*4be0*/  FMUL.FTZ R0, R0, 1 ;  /* 0x3f80000000007820 */ /* 0x000fc80000410000 */
[----:B------:R0:W1:Y:S01]  /*4bf0*/  F2F.F64.F32 R4, R0 ;  /* 0x0000000000047310 */ /* 0x0000620000201800 */
[----:B------:R-:W-:Y:S05]  /*4c00*/  BRA `(.L_x_12053) ;  /* 0x0000000800ac7947 */ /* 0x000fea0003800000 */
.L_x_12058:
[----:B------:R0:W5:Y:S01]  /*4c10*/  LDG.E.64 R4, desc[UR36][R2.64] ;  /* 0x0000002402047981 */ /* 0x000162000c1e1b00 */
[----:B------:R-:W-:Y:S05]  /*4c20*/  BRA `(.L_x_12053) ;  /* 0x0000000800a47947 */ /* 0x000fea0003800000 */
.L_x_12048:
        /* <DEDUP_REMOVED lines=13> */
.L_x_12062:
[----:B------:R0:W5:Y:S01]  /*4d00*/  LDG.E.64 R4, desc[UR36][R2.64] ;  /* 0x0000002402047981 */ /* 0x000162000c1e1b00 */
[----:B------:R-:W-:Y:S05]  /*4d10*/  BRA `(.L_x_12053) ;  /* 0x0000000800687947 */ /* 0x000fea0003800000 */
.L_x_12061:
        /* <DEDUP_REMOVED lines=27> */
.L_x_12064:
        /* <DEDUP_REMOVED lines=14> */
.L_x_12063:
[----:B------:R-:W2:Y:S02]  /*4fb0*/  LDG.E.U16 R0, desc[UR36][R2.64] ;  /* 0x0000002402007981 */ /* 0x000ea4000c1e1500 */
[----:B--2---:R-:W-:-:S05]  /*4fc0*/  SHF.L.U32 R0, R0, 0x10, RZ ;  /* 0x0000001000007819 */ /* 0x004fca00000006ff */
[----:B------:R-:W-:-:S04]  /*4fd0*/  FMUL.FTZ R0, R0, 1 ;  /* 0x3f80000000007820 */ /* 0x000fc80000410000 */
[----:B------:R0:W1:Y:S01]  /*4fe0*/  F2F.F64.F32 R4, R0 ;  /* 0x0000000000047310 */ /* 0x0000620000201800 */
[----:B------:R-:W-:Y:S05]  /*4ff0*/  BRA `(.L_x_12053) ;  /* 0x0000000400b07947 */ /* 0x000fea0003800000 */
.L_x_12060:
        /* <DEDUP_REMOVED lines=11> */
.L_x_12067:
        /* <DEDUP_REMOVED lines=21> */
.L_x_12069:
[----:B------:R-:W-:Y:S05]  /*5200*/  BSYNC.RECONVERGENT B0 ;  /* 0x0000000000007941 */ /* 0x000fea0003800200 */
.L_x_12068:
[----:B------:R-:W-:Y:S01]  /*5210*/  IMAD.SHL.U32 R0, R0, 0x100000, RZ ;  /* 0x0010000000007824 */ /* 0x000fe200078e00ff */
[----:B------:R-:W-:-:S04]  /*5220*/  LEA R2, R2, 0x3b800000, 0x17 ;  /* 0x3b80000002027811 */ /* 0x000fc800078eb8ff */
[----:B------:R-:W-:-:S05]  /*5230*/  LOP3.LUT R0, R2, R0, R7, 0xfe, !PT ;  /* 0x0000000002007212 */ /* 0x000fca00078efe07 */
[----:B------:R-:W-:-:S04]  /*5240*/  FMUL.FTZ R0, R0, 1 ;  /* 0x3f80000000007820 */ /* 0x000fc80000410000 */
[----:B------:R0:W1:Y:S01]  /*5250*/  F2F.F64.F32 R4, R0 ;  /* 0x0000000000047310 */ /* 0x0000620000201800 */
[----:B------:R-:W-:Y:S05]  /*5260*/  BRA `(.L_x_12053) ;  /* 0x0000000400147947 */ /* 0x000fea0003800000 */
.L_x_12066:
        /* <DEDUP_REMOVED lines=21> */
.L_x_12071:
[----:B------:R-:W-:Y:S05]  /*53c0*/  BSYNC.RECONVERGENT B0 ;  /* 0x0000000000007941 */ /* 0x000fea0003800200 */
.L_x_12070:
[----:B------:R-:W-:Y:S02]  /*53d0*/  SHF.L.U32 R0, R0, 0x15, RZ ;  /* 0x0000001500007819 */ /* 0x000fe400000006ff */
[----:B------:R-:W-:-:S04]  /*53e0*/  LEA R2, R2, 0x37800000, 0x17 ;  /* 0x3780000002027811 */ /* 0x000fc800078eb8ff */
[----:B------:R-:W-:-:S05]  /*53f0*/  LOP3.LUT R0, R2, R0, R7, 0xfe, !PT ;  /* 0x0000000002007212 */ /* 0x000fca00078efe07 */
[----:B------:R-:W-:-:S04]  /*5400*/  FMUL.FTZ R0, R0, 1 ;  /* 0x3f80000000007820 */ /* 0x000fc80000410000 */
[----:B------:R0:W1:Y:S01]  /*5410*/  F2F.F64.F32 R4, R0 ;  /* 0x0000000000047310 */ /* 0x0000620000201800 */
[----:B------:R-:W-:Y:S05]  /*5420*/  BRA `(.L_x_12053) ;  /* 0x0000000000a47947 */ /* 0x000fea0003800000 */
.L_x_12065:
        /* <DEDUP_REMOVED lines=16> */
[----:B------:R3:W4:Y:S01]  /*5530*/  @P0 F2F.F64.F32 R4, R0 ;  /* 0x0000000000040310 */ /* 0x0007220000201800 */
[----:B------:R-:W-:Y:S05]  /*5540*/  BRA `(.L_x_12053) ;  /* 0x00000000005c7947 */ /* 0x000fea0003800000 */
.L_x_12052:
        /* <DEDUP_REMOVED lines=16> */
.L_x_12074:
[----:B------:R-:W-:Y:S01]  /*5650*/  CS2R R4, SRZ ;  /* 0x0000000000047805 */ /* 0x000fe2000001ff00 */
[----:B------:R-:W-:Y:S06]  /*5660*/  BRA `(.L_x_12053) ;  /* 0x0000000000147947 */ /* 0x000fec0003800000 */
.L_x_12073:
[----:B------:R-:W2:Y:S02]  /*5670*/  LDG.E.64 R4, desc[UR36][R2.64] ;  /* 0x0000002402047981 */ /* 0x000ea4000c1e1b00 */
[----:B--2---:R-:W2:Y:S01]  /*5680*/  I2F.F64.U64 R4, R4 ;  /* 0x0000000400047312 */ /* 0x004ea20000301800 */
[----:B------:R-:W-:Y:S05]  /*5690*/  BRA `(.L_x_12053) ;  /* 0x0000000000087947 */ /* 0x000fea0003800000 */
.L_x_12072:
[----:B------:R-:W2:Y:S02]  /*56a0*/  LDG.E R2, desc[UR36][R2.64] ;  /* 0x0000002402027981 */ /* 0x000ea4000c1e1900 */
[----:B--2---:R0:W1:Y:S02]  /*56b0*/  I2F.F64.U32 R4, R2 ;  /* 0x0000000200047312 */ /* 0x0040640000201800 */
.L_x_12053:
[----:B------:R-:W-:Y:S05]  /*56c0*/  BSYNC.RECONVERGENT B6 ;  /* 0x0000000000067941 */ /* 0x000fea0003800200 */
.L_x_12047:
        /* <DEDUP_REMOVED lines=13> */
[----:B---3--:R-:W-:-:S05]  /*57a0*/  LOP3.LUT R0, R5, 0x7fffffff, RZ, 0xc0, !PT ;  /* 0x7fffffff05007812 */ /* 0x008fca00078ec0ff */
[----:B------:R-:W-:Y:S01]  /*57b0*/  VIADD R8, R0, 0xfff00000 ;  /* 0xfff0000000087836 */ /* 0x000fe20000000000 */
[----:B------:R-:W-:-:S07]  /*57c0*/  MOV R0, 0x57e0 ;  /* 0x000057e000007802 */ /* 0x000fce0000000f00 */
[----:B------:R-:W-:Y:S05]  /*57d0*/  CALL.REL.NOINC `($__internal_21_$__cuda_sm20_dblrcp_rn_slowpath_v3) ;  /* 0x0000007800307944 */ /* 0x000fea0003c00000 */
.L_x_12076:
[----:B------:R-:W-:Y:S05]  /*57e0*/  BSYNC.RECONVERGENT B0 ;  /* 0x0000000000007941 */ /* 0x000fea0003800200 */
.L_x_12075:
        /* <DEDUP_REMOVED lines=14> */
.L_x_12080:
[----:B------:R-:W0:Y:S02]  /*58d0*/  F2I.S64.F64.TRUNC R8, R8 ;  /* 0x0000000800087311 */ /* 0x000e24000030d900 */
[----:B0-----:R-:W-:-:S05]  /*58e0*/  MOV R5, R8 ;  /* 0x0000000800057202 */ /* 0x001fca0000000f00 */
[----:B------:R4:W-:Y:S01]  /*58f0*/  STG.E.U8 desc[UR36][R2.64], R5 ;  /* 0x0000000502007986 */ /* 0x0009e2000c101124 */
[----:B------:R-:W-:Y:S05]  /*5900*/  BRA `(.L_x_12082) ;  /* 0x0000000c00e07947 */ /* 0x000fea0003800000 */
.L_x_12079:
        /* <DEDUP_REMOVED lines=9> */
.L_x_12084:
[----:B------:R-:W0:Y:S02]  /*59a0*/  F2I.F64.TRUNC R9, R8 ;  /* 0x0000000800097311 */ /* 0x000e24000030d100 */
[----:B0-----:R2:W-:Y:S01]  /*59b0*/  STG.E desc[UR36][R2.64], R9 ;  /* 0x0000000902007986 */ /* 0x0015e2000c101924 */
[----:B------:R-:W-:Y:S05]  /*59c0*/  BRA `(.L_x_12082) ;  /* 0x0000000c00b07947 */ /* 0x000fea0003800000 */
.L_x_12083:
[----:B------:R-:W0:Y:S02]  /*59d0*/  F2I.F64.TRUNC R9, R8 ;  /* 0x0000000800097311 */ /* 0x000e24000030d100 */
[----:B0-----:R0:W-:Y:S01]  /*59e0*/  STG.E.U16 desc[UR36][R2.64], R9 ;  /* 0x0000000902007986 */ /* 0x0011e2000c101524 */
[----:B------:R-:W-:Y:S05]  /*59f0*/  BRA `(.L_x_12082) ;  /* 0x0000000c00a47947 */ /* 0x000fea0003800000 */
.L_x_12078:
        /* <DEDUP_REMOVED lines=13> */
.L_x_12086:
        /* <DEDUP_REMOVED lines=8> */
.L_x_12085:
        /* <DEDUP_REMOVED lines=14> */
.L_x_12088:
[----:B------:R-:W-:Y:S01]  /*5c30*/  UMOV UR4, 0xf0000000 ;  /* 0xf000000000047882 */ /* 0x000fe20000000000 */
[----:B------:R-:W-:Y:S01]  /*5c40*/  UMOV UR5, 0x380fffff ;  /* 0x380fffff00057882 */ /* 0x000fe20000000000 */
[----:B---3--:R-:W0:Y:S01]  /*5c50*/  F2F.F32.F64 R0, R8 ;  /* 0x0000000800007310 */ /* 0x008e220000301000 */
[----:B------:R-:W-:-:S14]  /*5c60*/  DSETP.GEU.AND P0, PT, |R8|, UR4, PT ;  /* 0x0000000408007e2a */ /* 0x000fdc000bf0e200 */
[----:B0-----:R-:W-:-:S05]  /*5c70*/  @!P0 FMUL R0, R0, 1.175494350822287508e-38 ;  /* 0x0080000000008820 */ /* 0x001fca0000400000 */
[----:B------:R-:W-:-:S04]  /*5c80*/  F2FP.F16.F32.PACK_AB R5, RZ, R0 ;  /* 0x00000000ff05723e */ /* 0x000fc800000000ff */
[----:B------:R-:W-:-:S05]  /*5c90*/  PRMT R5, R5, 0x5410, RZ ;  /* 0x0000541005057816 */ /* 0x000fca00000000ff */
[----:B------:R0:W-:Y:S01]  /*5ca0*/  STG.E desc[UR36][R2.64], R5 ;  /* 0x0000000502007986 */ /* 0x0001e2000c101924 */
[----:B------:R-:W-:Y:S05]  /*5cb0*/  BRA `(.L_x_12082) ;  /* 0x0000000800f47947 */ /* 0x000fea0003800000 */
.L_x_12087:
[----:B------:R0:W-:Y:S01]  /*5cc0*/  STG.E.64 desc[UR36][R2.64], R8 ;  /* 0x0000000802007986 */ /* 0x0001e2000c101b24 */
[----:B------:R-:W-:Y:S05]  /*5cd0*/  BRA `(.L_x_12082) ;  /* 0x0000000800ec7947 */ /* 0x000fea0003800000 */
.L_x_12077:
        /* <DEDUP_REMOVED lines=13> */
.L_x_12092:
        /* <DEDUP_REMOVED lines=22> */
.L_x_12095:
[----:B------:R-:W-:-:S04]  /*5f10*/  SHF.R.U32.HI R5, RZ, 0x18, R5 ;  /* 0x00000018ff057819 */ /* 0x000fc80000011605 */
[----:B------:R-:W-:-:S07]  /*5f20*/  LOP3.LUT R0, R0, 0x80, R5, 0xf8, !PT ;  /* 0x0000008000007812 */ /* 0x000fce00078ef805 */
.L_x_12094:
[----:B------:R-:W-:Y:S05]  /*5f30*/  BSYNC.RECONVERGENT B0 ;  /* 0x0000000000007941 */ /* 0x000fea0003800200 */
.L_x_12093:
[----:B------:R0:W-:Y:S01]  /*5f40*/  STG.E.U8 desc[UR36][R2.64], R0 ;  /* 0x0000000002007986 */ /* 0x0001e2000c101124 */
[----:B------:R-:W-:Y:S05]  /*5f50*/  BRA `(.L_x_12082) ;  /* 0x00000008004c7947 */ /* 0x000fea0003800000 */
.L_x_12091:
        /* <DEDUP_REMOVED lines=22> */
.L_x_12098:
[----:B------:R-:W-:-:S04]  /*60c0*/  SHF.R.U32.HI R5, RZ, 0x18, R5 ;  /* 0x00000018ff057819 */ /* 0x000fc80000011605 */
[----:B------:R-:W-:-:S07]  /*60d0*/  LOP3.LUT R0, R0, 0x80, R5, 0xf8, !PT ;  /* 0x0000008000007812 */ /* 0x000fce00078ef805 */
.L_x_12097:
[----:B------:R-:W-:Y:S05]  /*60e0*/  BSYNC.RECONVERGENT B0 ;  /* 0x0000000000007941 */ /* 0x000fea0003800200 */
.L_x_12096:
[----:B------:R0:W-:Y:S01]  /*60f0*/  STG.E.U8 desc[UR36][R2.64], R0 ;  /* 0x0000000002007986 */ /* 0x0001e2000c101124 */
[----:B------:R-:W-:Y:S05]  /*6100*/  BRA `(.L_x_12082) ;  /* 0x0000000400e07947 */ /* 0x000fea0003800000 */
.L_x_12090:
        /* <DEDUP_REMOVED lines=14> */
[--C-:B---3--:R-:W-:Y:S02]  /*61f0*/  @P1 SHF.R.U32.HI R0, RZ, 0x16, R6.reuse ;  /* 0x00000016ff001819 */ /* 0x108fe40000011606 */
        /* <DEDUP_REMOVED lines=11> */
.L_x_12100:
[----:B------:R-:W0:Y:S02]  /*62b0*/  F2I.U64.F64.TRUNC R8, R8 ;  /* 0x0000000800087311 */ /* 0x000e24000030d800 */
[----:B0-----:R0:W-:Y:S01]  /*62c0*/  STG.E.64 desc[UR36][R2.64], R8 ;  /* 0x0000000802007986 */ /* 0x0011e2000c101b24 */
[----:B------:R-:W-:Y:S05]  /*62d0*/  BRA `(.L_x_12082) ;  /* 0x00000004006c7947 */ /* 0x000fea0003800000 */
.L_x_12099:
[----:B------:R-:W0:Y:S02]  /*62e0*/  F2I.U32.F64.TRUNC R9, R8 ;  /* 0x0000000800097311 */ /* 0x000e24000030d000 */
[----:B0-----:R0:W-:Y:S01]  /*62f0*/  STG.E desc[UR36][R2.64], R9 ;  /* 0x0000000902007986 */ /* 0x0011e2000c101924 */
[----:B------:R-:W-:Y:S05]  /*6300*/  BRA `(.L_x_12082) ;  /* 0x0000000400607947 */ /* 0x000fea0003800000 */
.L_x_12089:
        /* <DEDUP_REMOVED lines=10> */
.L_x_12102:
[----:B------:R-:W-:-:S05]  /*63b0*/  CS2R R10, SRZ ;  /* 0x00000000000a7805 */ /* 0x000fca000001ff00 */
[----:B------:R0:W-:Y:S01]  /*63c0*/  STG.E.128 desc[UR36][R2.64], R8 ;  /* 0x0000000802007986 */ /* 0x0001e2000c101d24 */
[----:B------:R-:W-:Y:S05]  /*63d0*/  BRA `(.L_x_12082) ;  /* 0x00000004002c7947 */ /* 0x000fea0003800000 */
.L_x_12101:
[----:B------:R-:W-:-:S09]  /*63e0*/  UISETP.NE.AND UP0, UPT, UR4, 0xf, UPT ;  /* 0x0000000f0400788c */ /* 0x000fd2000bf05270 */
[----:B------:R-:W-:Y:S05]  /*63f0*/  BRA.U !UP0, `(.L_x_12103) ;  /* 0x0000000508087547 */ /* 0x000fea000b800000 */
[----:B------:R-:W-:-:S09]  /*6400*/  UISETP.NE.AND UP0, UPT, UR4, 0x17, UPT ;  /* 0x000000170400788c */ /* 0x000fd2000bf05270 */
[----:B------:R-:W-:Y:S05]  /*6410*/  BRA.U !UP0, `(.L_x_12104) ;  /* 0x0000000108a07547 */ /* 0x000fea000b800000 */
[----:B------:R-:W-:-:S09]  /*6420*/  UISETP.NE.AND UP0, UPT, UR4, 0x18, UPT ;  /* 0x000000180400788c */ /* 0x000fd2000bf05270 */
[----:B------:R-:W-:Y:S05]  /*6430*/  BRA.U !UP0, `(.L_x_12105) ;  /* 0x0000000108447547 */ /* 0x000fea000b800000 */
.L_x_12081:
[----:B---3--:R-:W-:Y:S01]  /*6440*/  MOV R0, 0x0 ;  /* 0x0000000000007802 */ /* 0x008fe20000000f00 */
        /* <DEDUP_REMOVED lines=15> */
.L_x_12106:
[----:B------:R-:W-:Y:S05]  /*6540*/  BRA `(.L_x_12082) ;  /* 0x0000000000d07947 */ /* 0x000fea0003800000 */
.L_x_12105:
        /* <DEDUP_REMOVED lines=17> */
.L_x_12108:
[----:B------:R-:W-:Y:S05]  /*6660*/  BSYNC.RECONVERGENT B0 ;  /* 0x0000000000007941 */ /* 0x000fea0003800200 */
.L_x_12107:
[----:B------:R-:W-:-:S05]  /*6670*/  LOP3.LUT R5, R0, 0x80, R5, 0xf8, !PT ;  /* 0x0000008000057812 */ /* 0x000fca00078ef805 */
[----:B------:R0:W-:Y:S01]  /*6680*/  STG.E.U8 desc[UR36][R2.64], R5 ;  /* 0x0000000502007986 */ /* 0x0001e2000c101124 */
[----:B------:R-:W-:Y:S05]  /*6690*/  BRA `(.L_x_12082) ;  /* 0x00000000007c7947 */ /* 0x000fea0003800000 */
.L_x_12104:
        /* <DEDUP_REMOVED lines=16> */
.L_x_12110:
[----:B------:R-:W-:Y:S02]  /*67a0*/  ISETP.GT.U32.AND P0, PT, R4, 0x7f800000, PT ;  /* 0x7f8000000400780c */ /* 0x000fe40003f04070 */
[----:B---3--:R-:W-:-:S04]  /*67b0*/  MOV R0, 0x7f ;  /* 0x0000007f00007802 */ /* 0x008fc80000000f00 */
[----:B------:R-:W-:-:S07]  /*67c0*/  SEL R0, R0, 0x7c, P0 ;  /* 0x0000007c00007807 */ /* 0x000fce0000000000 */
.L_x_12111:
[----:B------:R-:W-:Y:S05]  /*67d0*/  BSYNC.RECONVERGENT B0 ;  /* 0x0000000000007941 */ /* 0x000fea0003800200 */
.L_x_12109:
[----:B------:R-:W-:-:S04]  /*67e0*/  SHF.R.U32.HI R5, RZ, 0x18, R5 ;  /* 0x00000018ff057819 */ /* 0x000fc80000011605 */
[----:B------:R-:W-:-:S05]  /*67f0*/  LOP3.LUT R5, R0, 0x80, R5, 0xf8, !PT ;  /* 0x0000008000057812 */ /* 0x000fca00078ef805 */
[----:B------:R0:W-:Y:S01]  /*6800*/  STG.E.U8 desc[UR36][R2.64], R5 ;  /* 0x0000000502007986 */ /* 0x0001e2000c101124 */
[----:B------:R-:W-:Y:S05]  /*6810*/  BRA `(.L_x_12082) ;  /* 0x00000000001c7947 */ /* 0x000fea0003800000 */
.L_x_12103:
[----:B------:R-:W-:Y:S01]  /*6820*/  UMOV UR4, 0xf0000000 ;  /* 0xf000000000047882 */ /* 0x000fe20000000000 */
[----:B------:R-:W-:Y:S01]  /*6830*/  UMOV UR5, 0x380fffff ;  /* 0x380fffff00057882 */ /* 0x000fe20000000000 */
[----:B---3--:R-:W0:Y:S01]  /*6840*/  F2F.F32.F64 R0, R8 ;  /* 0x0000000800007310 */ /* 0x008e220000301000 */
[----:B------:R-:W-:-:S14]  /*6850*/  DSETP.GEU.AND P0, PT, |R8|, UR4, PT ;  /* 0x0000000408007e2a */ /* 0x000fdc000bf0e200 */
[----:B0-----:R-:W-:-:S05]  /*6860*/  @!P0 FMUL R0, R0, 1.175494350822287508e-38 ;  /* 0x0080000000008820 */ /* 0x001fca0000400000 */
[----:B------:R-:W-:-:S05]  /*6870*/  F2FP.BF16.F32.PACK_AB R0, RZ, R0 ;  /* 0x00000000ff00723e */ /* 0x000fca00000010ff */
[----:B------:R0:W-:Y:S02]  /*6880*/  STG.E.U16 desc[UR36][R2.64], R0 ;  /* 0x0000000002007986 */ /* 0x0001e4000c101524 */
.L_x_12082:
[----:B------:R-:W-:-:S07]  /*6890*/  VIADD R17, R17, 0x80 ;  /* 0x0000008011117836 */ /* 0x000fce0000000000 */
.L_x_12045:
[----:B------:R-:W-:Y:S05]  /*68a0*/  BSYNC.RECONVERGENT B7 ;  /* 0x0000000000077941 */ /* 0x000fea0003800200 */
.L_x_12044:
[----:B------:R-:W5:Y:S01]  /*68b0*/  LDCU UR4, c[0x0][0x380] ;  /* 0x00007000ff0477ac */ /* 0x000f620008000800 */
[----:B------:R-:W-:Y:S01]  /*68c0*/  BSSY.RECONVERGENT B7, `(.L_x_12112) ;  /* 0x000033d000077945 */ /* 0x000fe20003800200 */
[----:B-----5:R-:W-:-:S13]  /*68d0*/  ISETP.GE.AND P0, PT, R17, UR4, PT ;  /* 0x0000000411007c0c */ /* 0x020fda000bf06270 */
[----:B------:R-:W-:Y:S05]  /*68e0*/  @P0 BRA `(.L_x_12113) ;  /* 0x0000003000e80947 */ /* 0x000fea0003800000 */
[----:B------:R-:W5:Y:S01]  /*68f0*/  LDCU UR4, c[0x0][0x388] ;  /* 0x00007100ff0477ac */ /* 0x000f620008000800 */
[----:B0123--:R-:W-:Y:S01]  /*6900*/  MOV R0, RZ ;  /* 0x000000ff00007202 */ /* 0x00ffe20000000f00 */
[----:B------:R-:W-:Y:S01]  /*6910*/  IMAD.MOV.U32 R16, RZ, RZ, RZ ;  /* 0x000000ffff107224 */ /* 0x000fe200078e00ff */
[----:B-----5:R-:W-:-:S09]  /*6920*/  UISETP.NE.AND UP0, UPT, UR4, URZ, UPT ;  /* 0x000000ff0400728c */ /* 0x020fd2000bf05270 */
[----:B------:R-:W-:Y:S05]  /*6930*/  BRA.U !UP0, `(.L_x_12114) ;  /* 0x0000001108a87547 */ /* 0x000fea000b800000 */
[----:B------:R-:W4:Y:S01]  /*6940*/  LDCU.64 UR4, c[0x0][0x390] ;  /* 0x00007200ff0477ac */ /* 0x000f220008000a00 */
[----:B------:R-:W-:Y:S01]  /*6950*/  HFMA2 R16, -RZ, RZ, 0, 0 ;  /* 0x00000000ff107431 */ /* 0x000fe200000001ff */
[----:B------:R-:W0:Y:S01]  /*6960*/  LDCU UR6, c[0x0][0x38c] ;  /* 0x00007180ff0677ac */ /* 0x000e220008000800 */
[----:B------:R-:W1:Y:S01]  /*6970*/  LDCU.64 UR8, c[0x0][0x4b8] ;  /* 0x00009700ff0877ac */ /* 0x000e620008000a00 */
[----:B------:R-:W-:Y:S02]  /*6980*/  UISETP.NE.AND UP0, UPT, UR40, URZ, UPT ;  /* 0x000000ff2800728c */ /* 0x000fe4000bf05270 */
[----:B----4-:R-:W-:-:S05]  /*6990*/  IMAD.HI.U32 R2, R17, UR4, R16 ;  /* 0x0000000411027c27 */ /* 0x010fca000f8e0010 */
        /* <DEDUP_REMOVED lines=292> */
.L_x_12114:
[----:B------:R-:W4:Y:S01]  /*7be0*/  LDCU.64 UR6, c[0x0][0x588] ;  /* 0x0000b100ff0677ac */ /* 0x000f220008000a00 */
[----:B------:R-:W-:Y:S01]  /*7bf0*/  BSSY.RECONVERGENT B6, `(.L_x_12115) ;  /* 0x00000ec000067945 */ /* 0x000fe20003800200 */
[----:B------:R-:W-:-:S04]  /*7c00*/  UPRMT UR4, UR41, 0x9910, URZ ;  /* 0x0000991029047896 */ /* 0x000fc800080000ff */
[----:B------:R-:W-:Y:S01]  /*7c10*/  UISETP.GT.AND UP0, UPT, UR4, 0x9, UPT ;  /* 0x000000090400788c */ /* 0x000fe2000bf04270 */
[----:B----4-:R-:W-:-:S04]  /*7c20*/  IADD3 R2, P0, PT, R0, UR6, RZ ;  /* 0x0000000600027c10 */ /* 0x010fc8000ff1e0ff */
        /* <DEDUP_REMOVED lines=13> */
.L_x_12119:
[----:B------:R-:W2:Y:S02]  /*7d00*/  LDG.E.U8 R2, desc[UR36][R2.64] ;  /* 0x0000002402027981 */ /* 0x000ea4000c1e1100 */
[----:B--2---:R0:W1:Y:S01]  /*7d10*/  I2F.F64.U16 R4, R2 ;  /* 0x0000000200047312 */ /* 0x0040620000101800 */
[----:B------:R-:W-:Y:S05]  /*7d20*/  BRA `(.L_x_12121) ;  /* 0x0000000c00607947 */ /* 0x000fea0003800000 */
.L_x_12118:
        /* <DEDUP_REMOVED lines=9> */
.L_x_12123:
[----:B------:R-:W2:Y:S02]  /*7dc0*/  LDG.E R2, desc[UR36][R2.64] ;  /* 0x0000002402027981 */ /* 0x000ea4000c1e1900 */
[----:B--2---:R3:W4:Y:S01]  /*7dd0*/  I2F.F64 R4, R2 ;  /* 0x0000000200047312 */ /* 0x0047220000201c00 */
[----:B------:R-:W-:Y:S05]  /*7de0*/  BRA `(.L_x_12121) ;  /* 0x0000000c00307947 */ /* 0x000fea0003800000 */
.L_x_12122:
[----:B------:R-:W2:Y:S02]  /*7df0*/  LDG.E.U16 R2, desc[UR36][R2.64] ;  /* 0x0000002402027981 */ /* 0x000ea4000c1e1500 */
[----:B--2---:R0:W1:Y:S01]  /*7e00*/  I2F.F64.S16 R4, R2 ;  /* 0x0000000200047312 */ /* 0x0040620000101c00 */
[----:B------:R-:W-:Y:S05]  /*7e10*/  BRA `(.L_x_12121) ;  /* 0x0000000c00247947 */ /* 0x000fea0003800000 */
.L_x_12117:
        /* <DEDUP_REMOVED lines=10> */
.L_x_12125:
[----:B------:R-:W2:Y:S02]  /*7ec0*/  LDG.E.U16 R0, desc[UR36][R2.64] ;  /* 0x0000002402007981 */ /* 0x000ea4000c1e1500 */
[----:B--2---:R-:W-:-:S05]  /*7ed0*/  HADD2.F32 R0, -RZ, R0.H0_H0 ;  /* 0x20000000ff007230 */ /* 0x004fca0000004100 */
[----:B------:R-:W-:-:S04]  /*7ee0*/  FMUL.FTZ R0, R0, 1 ;  /* 0x3f80000000007820 */ /* 0x000fc80000410000 */
[----:B------:R0:W1:Y:S01]  /*7ef0*/  F2F.F64.F32 R4, R0 ;  /* 0x0000000000047310 */ /* 0x0000620000201800 */
[----:B------:R-:W-:Y:S05]  /*7f00*/  BRA `(.L_x_12121) ;  /* 0x0000000800e87947 */ /* 0x000fea0003800000 */
.L_x_12124:
        /* <DEDUP_REMOVED lines=10> */
.L_x_12127:
[----:B------:R-:W2:Y:S02]  /*7fb0*/  LDG.E.U16 R2, desc[UR36][R2.64] ;  /* 0x0000002402027981 */ /* 0x000ea4000c1e1500 */
[----:B--2---:R-:W-:-:S05]  /*7fc0*/  HADD2.F32 R0, -RZ, R2.H0_H0 ;  /* 0x20000002ff007230 */ /* 0x004fca0000004100 */
[----:B------:R-:W-:-:S04]  /*7fd0*/  FMUL.FTZ R0, R0, 1 ;  /* 0x3f80000000007820 */ /* 0x000fc80000410000 */
[----:B------:R0:W1:Y:S01]  /*7fe0*/  F2F.F64.F32 R4, R0 ;  /* 0x0000000000047310 */ /* 0x0000620000201800 */
[----:B------:R-:W-:Y:S05]  /*7ff0*/  BRA `(.L_x_12121) ;  /* 0x0000000800ac7947 */ /* 0x000fea0003800000 */
.L_x_12126:
[----:B------:R0:W5:Y:S01]  /*8000*/  LDG.E.64 R4, desc[UR36][R2.64] ;  /* 0x0000002402047981 */ /* 0x000162000c1e1b00 */
[----:B------:R-:W-:Y:S05]  /*8010*/  BRA `(.L_x_12121) ;  /* 0x0000000800a47947 */ /* 0x000fea0003800000 */
.L_x_12116:
        /* <DEDUP_REMOVED lines=13> */
.L_x_12130:
[----:B------:R0:W5:Y:S01]  /*80f0*/  LDG.E.64 R4, desc[UR36][R2.64] ;  /* 0x0000002402047981 */ /* 0x000162000c1e1b00 */
[----:B------:R-:W-:Y:S05]  /*8100*/  BRA `(.L_x_12121) ;  /* 0x0000000800687947 */ /* 0x000fea0003800000 */
.L_x_12129:
        /* <DEDUP_REMOVED lines=27> */
.L_x_12132:
        /* <DEDUP_REMOVED lines=14> */
.L_x_12131:
[----:B------:R-:W2:Y:S02]  /*83a0*/  LDG.E.U16 R0, desc[UR36][R2.64] ;  /* 0x0000002402007981 */ /* 0x000ea4000c1e1500 */
[----:B--2---:R-:W-:-:S04]  /*83b0*/  IMAD.U32 R0, R0, 0x10000, RZ ;  /* 0x0001000000007824 */ /* 0x004fc800078e00ff */
[----:B------:R-:W-:-:S04]  /*83c0*/  FMUL.FTZ R0, R0, 1 ;  /* 0x3f80000000007820 */ /* 0x000fc80000410000 */
[----:B------:R0:W1:Y:S01]  /*83d0*/  F2F.F64.F32 R4, R0 ;  /* 0x0000000000047310 */ /* 0x0000620000201800 */
[----:B------:R-:W-:Y:S05]  /*83e0*/  BRA `(.L_x_12121) ;  /* 0x0000000400b07947 */ /* 0x000fea0003800000 */
.L_x_12128:
        /* <DEDUP_REMOVED lines=11> */
.L_x_12135:
        /* <DEDUP_REMOVED lines=21> */
.L_x_12137:
[----:B------:R-:W-:Y:S05]  /*85f0*/  BSYNC.RECONVERGENT B0 ;  /* 0x0000000000007941 */ /* 0x000fea0003800200 */
.L_x_12136:
[----:B------:R-:W-:Y:S02]  /*8600*/  SHF.L.U32 R0, R0, 0x14, RZ ;  /* 0x0000001400007819 */ /* 0x000fe400000006ff */
[----:B------:R-:W-:-:S04]  /*8610*/  LEA R2, R2, 0x3b800000, 0x17 ;  /* 0x3b80000002027811 */ /* 0x000fc800078eb8ff */
[----:B------:R-:W-:-:S05]  /*8620*/  LOP3.LUT R0, R2, R0, R7, 0xfe, !PT ;  /* 0x0000000002007212 */ /* 0x000fca00078efe07 */
[----:B------:R-:W-:-:S04]  /*8630*/  FMUL.FTZ R0, R0, 1 ;  /* 0x3f80000000007820 */ /* 0x000fc80000410000 */
[----:B------:R0:W1:Y:S01]  /*8640*/  F2F.F64.F32 R4, R0 ;  /* 0x0000000000047310 */ /* 0x0000620000201800 */
[----:B------:R-:W-:Y:S05]  /*8650*/  BRA `(.L_x_12121) ;  /* 0x0000000400147947 */ /* 0x000fea0003800000 */
.L_x_12134:
        /* <DEDUP_REMOVED lines=21> */
.L_x_12139:
[----:B------:R-:W-:Y:S05]  /*87b0*/  BSYNC.RECONVERGENT B0 ;  /* 0x0000000000007941 */ /* 0x000fea0003800200 */
.L_x_12138:
[----:B------:R-:W-:Y:S01]  /*87c0*/  IMAD.SHL.U32 R0, R0, 0x200000, RZ ;  /* 0x0020000000007824 */ /* 0x000fe200078e00ff */
[----:B------:R-:W-:-:S04]  /*87d0*/  LEA R2, R2, 0x37800000, 0x17 ;  /* 0x3780000002027811 */ /* 0x000fc800078eb8ff */
[----:B------:R-:W-:-:S05]  /*87e0*/  LOP3.LUT R0, R2, R0, R7, 0xfe, !PT ;  /* 0x0000000002007212 */ /* 0x000fca00078efe07 */
[----:B------:R-:W-:-:S04]  /*87f0*/  FMUL.FTZ R0, R0, 1 ;  /* 0x3f80000000007820 */ /* 0x000fc80000410000 */
[----:B------:R0:W1:Y:S01]  /*8800*/  F2F.F64.F32 R4, R0 ;  /* 0x0000000000047310 */ /* 0x0000620000201800 */
[----:B------:R-:W-:Y:S05]  /*8810*/  BRA `(.L_x_12121) ;  /* 0x0000000000a47947 */ /* 0x000fea0003800000 */
.L_x_12133:
        /* <DEDUP_REMOVED lines=18> */
.L_x_12120:
        /* <DEDUP_REMOVED lines=16> */
.L_x_12142:
[----:B------:R-:W-:Y:S01]  /*8a40*/  CS2R R4, SRZ ;  /* 0x0000000000047805 */ /* 0x000fe2000001ff00 */
[----:B------:R-:W-:Y:S06]  /*8a50*/  BRA `(.L_x_12121) ;  /* 0x0000000000147947 */ /* 0x000fec0003800000 */
.L_x_12141:
[----:B------:R-:W2:Y:S02]  /*8a60*/  LDG.E.64 R4, desc[UR36][R2.64] ;  /* 0x0000002402047981 */ /* 0x000ea4000c1e1b00 */
[----:B--2---:R-:W0:Y:S01]  /*8a70*/  I2F.F64.U64 R4, R4 ;  /* 0x0000000400047312 */ /* 0x004e220000301800 */
[----:B------:R-:W-:Y:S05]  /*8a80*/  BRA `(.L_x_12121) ;  /* 0x0000000000087947 */ /* 0x000fea0003800000 */
.L_x_12140:
[----:B------:R-:W2:Y:S02]  /*8a90*/  LDG.E R2, desc[UR36][R2.64] ;  /* 0x0000002402027981 */ /* 0x000ea4000c1e1900 */
[----:B--2---:R0:W1:Y:S02]  /*8aa0*/  I2F.F64.U32 R4, R2 ;  /* 0x0000000200047312 */ /* 0x0040640000201800 */
.L_x_12121:
[----:B------:R-:W-:Y:S05]  /*8ab0*/  BSYNC.RECONVERGENT B6 ;  /* 0x0000000000067941 */ /* 0x000fea0003800200 */
.L_x_12115:
[----:B012-45:R-:W3:Y:S01]  /*8ac0*/  MUFU.RCP64H R7, R5 ;  /* 0x0000000500077308 */ /* 0x037ee20000001800 */
[----:B------:R-:W-:Y:S01]  /*8ad0*/  IADD3 R6, PT, PT, R5, 0x300402, RZ ;  /* 0x0030040205067810 */ /* 0x000fe20007ffe0ff */
[----:B------:R-:W0:Y:S01]  /*8ae0*/  LDCU.64 UR4, c[0x0][0x580] ;  /* 0x0000b000ff0477ac */ /* 0x000e220008000a00 */
[----:B------:R-:W-:Y:S02]  /*8af0*/  BSSY.RECONVERGENT B0, `(.L_x_12143) ;  /* 0x000000e000007945 */ /* 0x000fe40003800200 */
[----:B------:R-:W-:Y:S02]  /*8b00*/  FSETP.GEU.AND P0, PT, |R6|, 5.8789094863358348022e-39, PT ;  /* 0x004004020600780b */ /* 0x000fe40003f0e200 */
[----:B---3--:R-:W-:-:S08]  /*8b10*/  DFMA R2, R6, -R4, 1 ;  /* 0x3ff000000602742b */ /* 0x008fd00000000804 */
[----:B------:R-:W-:-:S08]  /*8b20*/  DFMA R2, R2, R2, R2 ;  /* 0x000000020202722b */ /* 0x000fd00000000002 */
[----:B------:R-:W-:Y:S01]  /*8b30*/  DFMA R8, R6, R2, R6 ;  /* 0x000000020608722b */ /* 0x000fe20000000006 */
[----:B0-----:R-:W-:-:S05]  /*8b40*/  IADD3 R2, P1, PT, R16, UR4, RZ ;  /* 0x0000000410027c10 */ /* 0x001fca000ff3e0ff */
[----:B------:R-:W-:Y:S02]  /*8b50*/  IMAD.X R3, RZ, RZ, UR5, P1 ;  /* 0x00000005ff037e24 */ /* 0x000fe400088e06ff */
[----:B------:R-:W-:-:S08]  /*8b60*/  DFMA R10, R8, -R4, 1 ;  /* 0x3ff00000080a742b */ /* 0x000fd00000000804 */
[----:B------:R-:W-:Y:S01]  /*8b70*/  DFMA R8, R8, R10, R8 ;  /* 0x0000000a0808722b */ /* 0x000fe20000000008 */
[----:B------:R-:W-:Y:S10]  /*8b80*/  @P0 BRA `(.L_x_12144) ;  /* 0x0000000000100947 */ /* 0x000ff40003800000 */
[----:B------:R-:W-:-:S04]  /*8b90*/  LOP3.LUT R0, R5, 0x7fffffff, RZ, 0xc0, !PT ;  /* 0x7fffffff05007812 */ /* 0x000fc800078ec0ff */
[----:B------:R-:W-:Y:S02]  /*8ba0*/  IADD3 R8, PT, PT, R0, -0x100000, RZ ;  /* 0xfff0000000087810 */ /* 0x000fe40007ffe0ff */
[----:B------:R-:W-:-:S07]  /*8bb0*/  MOV R0, 0x8bd0 ;  /* 0x00008bd000007802 */ /* 0x000fce0000000f00 */
[----:B------:R-:W-:Y:S05]  /*8bc0*/  CALL.REL.NOINC `($__internal_21_$__cuda_sm20_dblrcp_rn_slowpath_v3) ;  /* 0x0000004400347944 */ /* 0x000fea0003c00000 */
.L_x_12144:
[----:B------:R-:W-:Y:S05]  /*8bd0*/  BSYNC.RECONVERGENT B0 ;  /* 0x0000000000007941 */ /* 0x000fea0003800200 */
.L_x_12143:
        /* <DEDUP_REMOVED lines=14> */
.L_x_12148:
[----:B------:R-:W0:Y:S02]  /*8cc0*/  F2I.S64.F64.TRUNC R8, R8 ;  /* 0x0000000800087311 */ /* 0x000e24000030d900 */
[----:B0-----:R-:W-:-:S05]  /*8cd0*/  IMAD.MOV.U32 R5, RZ, RZ, R8 ;  /* 0x000000ffff057224 */ /* 0x001fca00078e0008 */
[----:B------:R0:W-:Y:S01]  /*8ce0*/  STG.E.U8 desc[UR36][R2.64], R5 ;  /* 0x0000000502007986 */ /* 0x0001e2000c101124 */
[----:B------:R-:W-:Y:S05]  /*8cf0*/  BRA `(.L_x_12150) ;  /* 0x0000000c00e07947 */ /* 0x000fea0003800000 */
.L_x_12147:
        /* <DEDUP_REMOVED lines=9> */
.L_x_12152:
[----:B------:R-:W0:Y:S02]  /*8d90*/  F2I.F64.TRUNC R9, R8 ;  /* 0x0000000800097311 */ /* 0x000e24000030d100 */
[----:B0-----:R0:W-:Y:S01]  /*8da0*/  STG.E desc[UR36][R2.64], R9 ;  /* 0x0000000902007986 */ /* 0x0011e2000c101924 */
[----:B------:R-:W-:Y:S05]  /*8db0*/  BRA `(.L_x_12150) ;  /* 0x0000000c00b07947 */ /* 0x000fea0003800000 */
.L_x_12151:
[----:B------:R-:W0:Y:S02]  /*8dc0*/  F2I.F64.TRUNC R9, R8 ;  /* 0x0000000800097311 */ /* 0x000e24000030d100 */
[----:B0-----:R0:W-:Y:S01]  /*8dd0*/  STG.E.U16 desc[UR36][R2.64], R9 ;  /* 0x0000000902007986 */ /* 0x0011e2000c101524 */
[----:B------:R-:W-:Y:S05]  /*8de0*/  BRA `(.L_x_12150) ;  /* 0x0000000c00a47947 */ /* 0x000fea0003800000 */
.L_x_12146:
        /* <DEDUP_REMOVED lines=13> */
.L_x_12154:
        /* <DEDUP_REMOVED lines=8> */
.L_x_12153:
        /* <DEDUP_REMOVED lines=14> */
.L_x_12156:
        /* <DEDUP_REMOVED lines=9> */
.L_x_12155:
[----:B------:R0:W-:Y:S01]  /*90b0*/  STG.E.64 desc[UR36][R2.64], R8 ;  /* 0x0000000802007986 */ /* 0x0001e2000c101b24 */
[----:B------:R-:W-:Y:S05]  /*90c0*/  BRA `(.L_x_12150) ;  /* 0x0000000800ec7947 */ /* 0x000fea0003800000 */
.L_x_12145:
        /* <DEDUP_REMOVED lines=13> */
.L_x_12160:
        /* <DEDUP_REMOVED lines=22> */
.L_x_12163:
[----:B------:R-:W-:-:S04]  /*9300*/  SHF.R.U32.HI R5, RZ, 0x18, R5 ;  /* 0x00000018ff057819 */ /* 0x000fc80000011605 */
[----:B------:R-:W-:-:S07]  /*9310*/  LOP3.LUT R0, R0, 0x80, R5, 0xf8, !PT ;  /* 0x0000008000007812 */ /* 0x000fce00078ef805 */
.L_x_12162:
[----:B------:R-:W-:Y:S05]  /*9320*/  BSYNC.RECONVERGENT B0 ;  /* 0x0000000000007941 */ /* 0x000fea0003800200 */
.L_x_12161:
[----:B------:R0:W-:Y:S01]  /*9330*/  STG.E.U8 desc[UR36][R2.64], R0 ;  /* 0x0000000002007986 */ /* 0x0001e2000c101124 */
[----:B------:R-:W-:Y:S05]  /*9340*/  BRA `(.L_x_12150) ;  /* 0x00000008004c7947 */ /* 0x000fea0003800000 */
.L_x_12159:
        /* <DEDUP_REMOVED lines=22> */
.L_x_12166:
[----:B------:R-:W-:-:S04]  /*94b0*/  SHF.R.U32.HI R5, RZ, 0x18, R5 ;  /* 0x00000018ff057819 */ /* 0x000fc80000011605 */
[----:B------:R-:W-:-:S07]  /*94c0*/  LOP3.LUT R0, R0, 0x80, R5, 0xf8, !PT ;  /* 0x0000008000007812 */ /* 0x000fce00078ef805 */
.L_x_12165:
[----:B------:R-:W-:Y:S05]  /*94d0*/  BSYNC.RECONVERGENT B0 ;  /* 0x0000000000007941 */ /* 0x000fea0003800200 */
.L_x_12164:
[----:B------:R0:W-:Y:S01]  /*94e0*/  STG.E.U8 desc[UR36][R2.64], R0 ;  /* 0x0000000002007986 */ /* 0x0001e2000c101124 */
[----:B------:R-:W-:Y:S05]  /*94f0*/  BRA `(.L_x_12150) ;  /* 0x0000000400e07947 */ /* 0x000fea0003800000 */
.L_x_12158:
        /* <DEDUP_REMOVED lines=26> */
.L_x_12168:
[----:B------:R-:W0:Y:S02]  /*96a0*/  F2I.U64.F64.TRUNC R8, R8 ;  /* 0x0000000800087311 */ /* 0x000e24000030d800 */
[----:B0-----:R0:W-:Y:S01]  /*96b0*/  STG.E.64 desc[UR36][R2.64], R8 ;  /* 0x0000000802007986 */ /* 0x0011e2000c101b24 */
[----:B------:R-:W-:Y:S05]  /*96c0*/  BRA `(.L_x_12150) ;  /* 0x00000004006c7947 */ /* 0x000fea0003800000 */
.L_x_12167:
[----:B------:R-:W0:Y:S02]  /*96d0*/  F2I.U32.F64.TRUNC R9, R8 ;  /* 0x0000000800097311 */ /* 0x000e24000030d000 */
[----:B0-----:R0:W-:Y:S01]  /*96e0*/  STG.E desc[UR36][R2.64], R9 ;  /* 0x0000000902007986 */ /* 0x0011e2000c101924 */
[----:B------:R-:W-:Y:S05]  /*96f0*/  BRA `(.L_x_12150) ;  /* 0x0000000400607947 */ /* 0x000fea0003800000 */
.L_x_12157:
        /* <DEDUP_REMOVED lines=10> */
.L_x_12170:
[----:B------:R-:W-:-:S05]  /*97a0*/  CS2R R10, SRZ ;  /* 0x00000000000a7805 */ /* 0x000fca000001ff00 */
[----:B------:R4:W-:Y:S01]  /*97b0*/  STG.E.128 desc[UR36][R2.64], R8 ;  /* 0x0000000802007986 */ /* 0x0009e2000c101d24 */
[----:B------:R-:W-:Y:S05]  /*97c0*/  BRA `(.L_x_12150) ;  /* 0x00000004002c7947 */ /* 0x000fea0003800000 */
.L_x_12169:
[----:B------:R-:W-:-:S09]  /*97d0*/  UISETP.NE.AND UP0, UPT, UR4, 0xf, UPT ;  /* 0x0000000f0400788c */ /* 0x000fd2000bf05270 */
[----:B------:R-:W-:Y:S05]  /*97e0*/  BRA.U !UP0, `(.L_x_12171) ;  /* 0x0000000508087547 */ /* 0x000fea000b800000 */
[----:B------:R-:W-:-:S09]  /*97f0*/  UISETP.NE.AND UP0, UPT, UR4, 0x17, UPT ;  /* 0x000000170400788c */ /* 0x000fd2000bf05270 */
[----:B------:R-:W-:Y:S05]  /*9800*/  BRA.U !UP0, `(.L_x_12172) ;  /* 0x0000000108a07547 */ /* 0x000fea000b800000 */
[----:B------:R-:W-:-:S09]  /*9810*/  UISETP.NE.AND UP0, UPT, UR4, 0x18, UPT ;  /* 0x000000180400788c */ /* 0x000fd2000bf05270 */
[----:B------:R-:W-:Y:S05]  /*9820*/  BRA.U !UP0, `(.L_x_12173) ;  /* 0x0000000108447547 */ /* 0x000fea000b800000 */
.L_x_12149:
        /* <DEDUP_REMOVED lines=16> */
.L_x_12174:
[----:B------:R-:W-:Y:S05]  /*9930*/  BRA `(.L_x_12150) ;  /* 0x0000000000d07947 */ /* 0x000fea0003800000 */
.L_x_12173:
        /* <DEDUP_REMOVED lines=17> */
.L_x_12176:
[----:B------:R-:W-:Y:S05]  /*9a50*/  BSYNC.RECONVERGENT B0 ;  /* 0x0000000000007941 */ /* 0x000fea0003800200 */
.L_x_12175:
[----:B------:R-:W-:-:S05]  /*9a60*/  LOP3.LUT R5, R0, 0x80, R5, 0xf8, !PT ;  /* 0x0000008000057812 */ /* 0x000fca00078ef805 */
[----:B------:R2:W-:Y:S01]  /*9a70*/  STG.E.U8 desc[UR36][R2.64], R5 ;  /* 0x0000000502007986 */ /* 0x0005e2000c101124 */
[----:B------:R-:W-:Y:S05]  /*9a80*/  BRA `(.L_x_12150) ;  /* 0x00000000007c7947 */ /* 0x000fea0003800000 */
.L_x_12172:
        /* <DEDUP_REMOVED lines=16> */
.L_x_12178:
[----:B------:R-:W-:Y:S01]  /*9b90*/  IMAD.MOV.U32 R0, RZ, RZ, 0x7f ;  /* 0x0000007fff007424 */ /* 0x000fe200078e00ff */
[----:B------:R-:W-:-:S04]  /*9ba0*/  ISETP.GT.U32.AND P0, PT, R4, 0x7f800000, PT ;  /* 0x7f8000000400780c */ /* 0x000fc80003f04070 */
[----:B------:R-:W-:-:S09]  /*9bb0*/  SEL R0, R0, 0x7c, P0 ;  /* 0x0000007c00007807 */ /* 0x000fd20000000000 */
.L_x_12179:
[----:B------:R-:W-:Y:S05]  /*9bc0*/  BSYNC.RECONVERGENT B0 ;  /* 0x0000000000007941 */ /* 0x000fea0003800200 */
.L_x_12177:
[----:B------:R-:W-:-:S04]  /*9bd0*/  SHF.R.U32.HI R5, RZ, 0x18, R5 ;  /* 0x00000018ff057819 */ /* 0x000fc80000011605 */
[----:B------:R-:W-:-:S05]  /*9be0*/  LOP3.LUT R5, R0, 0x80, R5, 0xf8, !PT ;  /* 0x0000008000057812 */ /* 0x000fca00078ef805 */
[----:B------:R1:W-:Y:S01]  /*9bf0*/  STG.E.U8 desc[UR36][R2.64], R5 ;  /* 0x0000000502007986 */ /* 0x0003e2000c101124 */
[----:B------:R-:W-:Y:S05]  /*9c00*/  BRA `(.L_x_12150) ;  /* 0x00000000001c7947 */ /* 0x000fea0003800000 */
.L_x_12171:
[----:B------:R-:W-:Y:S01]  /*9c10*/  UMOV UR4, 0xf0000000 ;  /* 0xf000000000047882 */ /* 0x000fe20000000000 */
[----:B------:R-:W-:Y:S01]  /*9c20*/  UMOV UR5, 0x380fffff ;  /* 0x380fffff00057882 */ /* 0x000fe20000000000 */
[----:B------:R-:W0:Y:S01]  /*9c30*/  F2F.F32.F64 R0, R8 ;  /* 0x0000000800007310 */ /* 0x000e220000301000 */
[----:B------:R-:W-:-:S14]  /*9c40*/  DSETP.GEU.AND P0, PT, |R8|, UR4, PT ;  /* 0x0000000408007e2a */ /* 0x000fdc000bf0e200 */
[----:B0-----:R-:W-:-:S05]  /*9c50*/  @!P0 FMUL R0, R0, 1.175494350822287508e-38 ;  /* 0x0080000000008820 */ /* 0x001fca0000400000 */
[----:B------:R-:W-:-:S05]  /*9c60*/  F2FP.BF16.F32.PACK_AB R0, RZ, R0 ;  /* 0x00000000ff00723e */ /* 0x000fca00000010ff */
[----:B------:R0:W-:Y:S02]  /*9c70*/  STG.E.U16 desc[UR36][R2.64], R0 ;  /* 0x0000000002007986 */ /* 0x0001e4000c101524 */
.L_x_12150:
[----:B------:R-:W-:-:S07]  /*9c80*/  IADD3 R17, PT, PT, R17, 0x80, RZ ;  /* 0x0000008011117810 */ /* 0x000fce0007ffe0ff */
.L_x_12113:
[----:B------:R-:W-:Y:S05]  /*9c90*/  BSYNC.RECONVERGENT B7 ;  /* 0x0000000000077941 */ /* 0x000fea0003800200 */
.L_x_12112:
[----:B------:R-:W5:Y:S02]  /*9ca0*/  LDCU UR4, c[0x0][0x380] ;  /* 0x00007000ff0477ac */ /* 0x000f640008000800 */
[----:B-----5:R-:W-:-:S13]  /*9cb0*/  ISETP.GE.AND P0, PT, R17, UR4, PT ;  /* 0x0000000411007c0c */ /* 0x020fda000bf06270 */
[----:B------:R-:W-:Y:S05]  /*9cc0*/  @P0 EXIT ;  /* 0x000000000000094d */ /* 0x000fea0003800000 */
[----:B------:R-:W5:Y:S01]  /*9cd0*/  LDCU UR4, c[0x0][0x388] ;  /* 0x00007100ff0477ac */ /* 0x000f620008000800 */
[----:B0123--:R-:W-:Y:S01]  /*9ce0*/  IMAD.MOV.U32 R0, RZ, RZ, RZ ;  /* 0x000000ffff007224 */ /* 0x00ffe200078e00ff */
[----:B------:R-:W-:Y:S01]  /*9cf0*/  MOV R16, RZ ;  /* 0x000000ff00107202 */ /* 0x000fe20000000f00 */
[----:B-----5:R-:W-:-:S09]  /*9d00*/  UISETP.NE.AND UP0, UPT, UR4, URZ, UPT ;  /* 0x000000ff0400728c */ /* 0x020fd2000bf05270 */
[----:B------:R-:W-:Y:S05]  /*9d10*/  BRA.U !UP0, `(.L_x_12180) ;  /* 0x0000001108a87547 */ /* 0x000fea000b800000 */
[----:B------:R-:W4:Y:S01]  /*9d20*/  LDCU.64 UR4, c[0x0][0x390] ;  /* 0x00007200ff0477ac */ /* 0x000f220008000a00 */
[----:B------:R-:W-:Y:S01]  /*9d30*/  IMAD.MOV.U32 R16, RZ, RZ, RZ ;  /* 0x000000ffff107224 */ /* 0x000fe200078e00ff */
[----:B------:R-:W0:Y:S01]  /*9d40*/  LDCU UR6, c[0x0][0x38c] ;  /* 0x00007180ff0677ac */ /* 0x000e220008000800 */
[----:B------:R-:W1:Y:S01]  /*9d50*/  LDCU.64 UR8, c[0x0][0x4b8] ;  /* 0x00009700ff0877ac */ /* 0x000e620008000a00 */
[----:B------:R-:W-:Y:S01]  /*9d60*/  UISETP.NE.AND UP0, UPT, UR40, URZ, UPT ;  /* 0x000000ff2800728c */ /* 0x000fe2000bf05270 */
[----:B----4-:R-:W-:-:S05]  /*9d70*/  IMAD.HI.U32 R2, R17, UR4, R16 ;  /* 0x0000000411027c27 */ /* 0x010fca000f8e0010 */
        /* <DEDUP_REMOVED lines=292> */
.L_x_12180:
[----:B------:R-:W0:Y:S01]  /*afc0*/  LDCU.128 UR8, c[0x0][0x580] ;  /* 0x0000b000ff0877ac */ /* 0x000e220008000c00 */
[----:B------:R-:W-:Y:S01]  /*afd0*/  BSSY.RECONVERGENT B6, `(.L_x_12181) ;  /* 0x00000ee000067945 */ /* 0x000fe20003800200 */
[----:B------:R-:W-:-:S04]  /*afe0*/  UPRMT UR4, UR41, 0x9910, URZ ;  /* 0x0000991029047896 */ /* 0x000fc800080000ff */
[----:B------:R-:W-:Y:S01]  /*aff0*/  UISETP.GT.AND UP0, UPT, UR4, 0x9, UPT ;  /* 0x000000090400788c */ /* 0x000fe2000bf04270 */
[----:B0-----:R-:W-:Y:S02]  /*b000*/  IADD3 R16, P0, PT, R16, UR8, RZ ;  /* 0x0000000810107c10 */ /* 0x001fe4000ff1e0ff */
[----:B------:R-:W-:-:S03]  /*b010*/  IADD3 R4, P1, PT, R0, UR10, RZ ;  /* 0x0000000a00047c10 */ /* 0x000fc6000ff3e0ff */
[----:B------:R-:W-:Y:S01]  /*b020*/  IMAD.X R17, RZ, RZ, UR9, P0 ;  /* 0x00000009ff117e24 */ /* 0x000fe200080e06ff */
[----:B----4-:R-:W-:Y:S02]  /*b030*/  IADD3.X R5, PT, PT, RZ, UR11, RZ, P1, !PT ;  /* 0x0000000bff057c10 */ /* 0x010fe40008ffe4ff */
        /* <DEDUP_REMOVED lines=10> */
[----:B--2---:R-:W0:Y:S01]  /*b0e0*/  I2F.F64.S16 R2, R2 ;  /* 0x0000000200027312 */ /* 0x004e220000101c00 */
[----:B------:R-:W-:Y:S05]  /*b0f0*/  BRA `(.L_x_12187) ;  /* 0x0000000c006c7947 */ /* 0x000fea0003800000 */
.L_x_12185:
[----:B------:R-:W2:Y:S02]  /*b100*/  LDG.E.U8 R2, desc[UR36][R4.64] ;  /* 0x0000002404027981 */ /* 0x000ea4000c1e1100 */
[----:B--2---:R-:W0:Y:S01]  /*b110*/  I2F.F64.U16 R2, R2 ;  /* 0x0000000200027312 */ /* 0x004e220000101800 */
[----:B------:R-:W-:Y:S05]  /*b120*/  BRA `(.L_x_12187) ;  /* 0x0000000c00607947 */ /* 0x000fea0003800000 */
.L_x_12184:
        /* <DEDUP_REMOVED lines=9> */
.L_x_12189:
[----:B------:R-:W2:Y:S02]  /*b1c0*/  LDG.E R2, desc[UR36][R4.64] ;  /* 0x0000002404027981 */ /* 0x000ea4000c1e1900 */
[----:B--2---:R-:W0:Y:S01]  /*b1d0*/  I2F.F64 R2, R2 ;  /* 0x0000000200027312 */ /* 0x004e220000201c00 */
[----:B------:R-:W-:Y:S05]  /*b1e0*/  BRA `(.L_x_12187) ;  /* 0x0000000c00307947 */ /* 0x000fea0003800000 */
.L_x_12188:
[----:B------:R-:W2:Y:S02]  /*b1f0*/  LDG.E.U16 R2, desc[UR36][R4.64] ;  /* 0x0000002404027981 */ /* 0x000ea4000c1e1500 */
[----:B--2---:R-:W0:Y:S01]  /*b200*/  I2F.F64.S16 R2, R2 ;  /* 0x0000000200027312 */ /* 0x004e220000101c00 */
[----:B------:R-:W-:Y:S05]  /*b210*/  BRA `(.L_x_12187) ;  /* 0x0000000c00247947 */ /* 0x000fea0003800000 */
.L_x_12183:
        /* <DEDUP_REMOVED lines=10> */
.L_x_12191:
[----:B------:R-:W2:Y:S02]  /*b2c0*/  LDG.E.U16 R0, desc[UR36][R4.64] ;  /* 0x0000002404007981 */ /* 0x000ea4000c1e1500 */
[----:B--2---:R-:W-:-:S05]  /*b2d0*/  HADD2.F32 R0, -RZ, R0.H0_H0 ;  /* 0x20000000ff007230 */ /* 0x004fca0000004100 */
[----:B------:R-:W-:-:S04]  /*b2e0*/  FMUL.FTZ R0, R0, 1 ;  /* 0x3f80000000007820 */ /* 0x000fc80000410000 */
[----:B------:R0:W1:Y:S01]  /*b2f0*/  F2F.F64.F32 R2, R0 ;  /* 0x0000000000027310 */ /* 0x0000620000201800 */
[----:B------:R-:W-:Y:S05]  /*b300*/  BRA `(.L_x_12187) ;  /* 0x0000000800e87947 */ /* 0x000fea0003800000 */
.L_x_12190:
        /* <DEDUP_REMOVED lines=10> */
.L_x_12193:
[----:B------:R-:W2:Y:S02]  /*b3b0*/  LDG.E.U16 R4, desc[UR36][R4.64] ;  /* 0x0000002404047981 */ /* 0x000ea4000c1e1500 */
[----:B--2---:R-:W-:-:S05]  /*b3c0*/  HADD2.F32 R0, -RZ, R4.H0_H0 ;  /* 0x20000004ff007230 */ /* 0x004fca0000004100 */
[----:B------:R-:W-:-:S04]  /*b3d0*/  FMUL.FTZ R0, R0, 1 ;  /* 0x3f80000000007820 */ /* 0x000fc80000410000 */
[----:B------:R0:W1:Y:S01]  /*b3e0*/  F2F.F64.F32 R2, R0 ;  /* 0x0000000000027310 */ /* 0x0000620000201800 */
[----:B------:R-:W-:Y:S05]  /*b3f0*/  BRA `(.L_x_12187) ;  /* 0x0000000800ac7947 */ /* 0x000fea0003800000 */
.L_x_12192:
[----:B------:R0:W5:Y:S01]  /*b400*/  LDG.E.64 R2, desc[UR36][R4.64] ;  /* 0x0000002404027981 */ /* 0x000162000c1e1b00 */
[----:B------:R-:W-:Y:S05]  /*b410*/  BRA `(.L_x_12187) ;  /* 0x0000000800a47947 */ /* 0x000fea0003800000 */
.L_x_12182:
        /* <DEDUP_REMOVED lines=13> */
.L_x_12196:
[----:B------:R0:W5:Y:S01]  /*b4f0*/  LDG.E.64 R2, desc[UR36][R4.64] ;  /* 0x0000002404027981 */ /* 0x000162000c1e1b00 */
[----:B------:R-:W-:Y:S05]  /*b500*/  BRA `(.L_x_12187) ;  /* 0x0000000800687947 */ /* 0x000fea0003800000 */
.L_x_12195:
        /* <DEDUP_REMOVED lines=27> */
.L_x_12198:
        /* <DEDUP_REMOVED lines=14> */
.L_x_12197:
[----:B------:R-:W2:Y:S02]  /*b7a0*/  LDG.E.U16 R0, desc[UR36][R4.64] ;  /* 0x0000002404007981 */ /* 0x000ea4000c1e1500 */
[----:B--2---:R-:W-:-:S04]  /*b7b0*/  IMAD.U32 R0, R0, 0x10000, RZ ;  /* 0x0001000000007824 */ /* 0x004fc800078e00ff */
[----:B------:R-:W-:-:S04]  /*b7c0*/  FMUL.FTZ R0, R0, 1 ;  /* 0x3f80000000007820 */ /* 0x000fc80000410000 */
[----:B------:R0:W1:Y:S01]  /*b7d0*/  F2F.F64.F32 R2, R0 ;  /* 0x0000000000027310 */ /* 0x0000620000201800 */
[----:B------:R-:W-:Y:S05]  /*b7e0*/  BRA `(.L_x_12187) ;  /* 0x0000000400b07947 */ /* 0x000fea0003800000 */
.L_x_12194:
        /* <DEDUP_REMOVED lines=9> */
[----:B--2---:R-:W4:Y:S01]  /*b880*/  I2F.F64.U16 R2, R2 ;  /* 0x0000000200027312 */ /* 0x004f220000101800 */
[----:B------:R-:W-:Y:S05]  /*b890*/  BRA `(.L_x_12187) ;  /* 0x0000000400847947 */ /* 0x000fea0003800000 */
.L_x_12201:
        /* <DEDUP_REMOVED lines=21> */
.L_x_12203:
[----:B------:R-:W-:Y:S05]  /*b9f0*/  BSYNC.RECONVERGENT B0 ;  /* 0x0000000000007941 */ /* 0x000fea0003800200 */
.L_x_12202:
[----:B------:R-:W-:Y:S02]  /*ba00*/  SHF.L.U32 R0, R0, 0x14, RZ ;  /* 0x0000001400007819 */ /* 0x000fe400000006ff */
[----:B------:R-:W-:-:S04]  /*ba10*/  LEA R2, R2, 0x3b800000, 0x17 ;  /* 0x3b80000002027811 */ /* 0x000fc800078eb8ff */
[----:B------:R-:W-:-:S05]  /*ba20*/  LOP3.LUT R0, R2, R0, R7, 0xfe, !PT ;  /* 0x0000000002007212 */ /* 0x000fca00078efe07 */
[----:B------:R-:W-:-:S04]  /*ba30*/  FMUL.FTZ R0, R0, 1 ;  /* 0x3f80000000007820 */ /* 0x000fc80000410000 */
[----:B------:R0:W1:Y:S01]  /*ba40*/  F2F.F64.F32 R2, R0 ;  /* 0x0000000000027310 */ /* 0x0000620000201800 */
[----:B------:R-:W-:Y:S05]  /*ba50*/  BRA `(.L_x_12187) ;  /* 0x0000000400147947 */ /* 0x000fea0003800000 */
.L_x_12200:
        /* <DEDUP_REMOVED lines=21> */
.L_x_12205:
[----:B------:R-:W-:Y:S05]  /*bbb0*/  BSYNC.RECONVERGENT B0 ;  /* 0x0000000000007941 */ /* 0x000fea0003800200 */
.L_x_12204:
[----:B------:R-:W-:Y:S01]  /*bbc0*/  IMAD.SHL.U32 R0, R0, 0x200000, RZ ;  /* 0x0020000000007824 */ /* 0x000fe200078e00ff */
[----:B------:R-:W-:-:S04]  /*bbd0*/  LEA R2, R2, 0x37800000, 0x17 ;  /* 0x3780000002027811 */ /* 0x000fc800078eb8ff */
[----:B------:R-:W-:-:S05]  /*bbe0*/  LOP3.LUT R0, R2, R0, R7, 0xfe, !PT ;  /* 0x0000000002007212 */ /* 0x000fca00078efe07 */
[----:B------:R-:W-:-:S04]  /*bbf0*/  FMUL.FTZ R0, R0, 1 ;  /* 0x3f80000000007820 */ /* 0x000fc80000410000 */
[----:B------:R0:W1:Y:S01]  /*bc00*/  F2F.F64.F32 R2, R0 ;  /* 0x0000000000027310 */ /* 0x0000620000201800 */
[----:B------:R-:W-:Y:S05]  /*bc10*/  BRA `(.L_x_12187) ;  /* 0x0000000000a47947 */ /* 0x000fea0003800000 */
.L_x_12199:
        /* <DEDUP_REMOVED lines=16> */
[----:B------:R1:W2:Y:S01]  /*bd20*/  @P0 F2F.F64.F32 R2, R0 ;  /* 0x0000000000020310 */ /* 0x0002a20000201800 */
[----:B------:R-:W-:Y:S05]  /*bd30*/  BRA `(.L_x_12187) ;  /* 0x00000000005c7947 */ /* 0x000fea0003800000 */
.L_x_12186:
        /* <DEDUP_REMOVED lines=16> */
.L_x_12208:
[----:B------:R-:W-:Y:S01]  /*be40*/  CS2R R2, SRZ ;  /* 0x0000000000027805 */ /* 0x000fe2000001ff00 */
[----:B------:R-:W-:Y:S06]  /*be50*/  BRA `(.L_x_12187) ;  /* 0x0000000000147947 */ /* 0x000fec0003800000 */
.L_x_12207:
[----:B------:R-:W2:Y:S02]  /*be60*/  LDG.E.64 R2, desc[UR36][R4.64] ;  /* 0x0000002404027981 */ /* 0x000ea4000c1e1b00 */
[----:B--2---:R-:W0:Y:S01]  /*be70*/  I2F.F64.U64 R2, R2 ;  /* 0x0000000200027312 */ /* 0x004e220000301800 */
[----:B------:R-:W-:Y:S05]  /*be80*/  BRA `(.L_x_12187) ;  /* 0x0000000000087947 */ /* 0x000fea0003800000 */
.L_x_12206:
[----:B------:R-:W2:Y:S02]  /*be90*/  LDG.E R2, desc[UR36][R4.64] ;  /* 0x0000002404027981 */ /* 0x000ea4000c1e1900 */
[----:B--2---:R-:W3:Y:S02]  /*bea0*/  I2F.F64.U32 R2, R2 ;  /* 0x0000000200027312 */ /* 0x004ee40000201800 */
.L_x_12187:
[----:B------:R-:W-:Y:S05]  /*beb0*/  BSYNC.RECONVERGENT B6 ;  /* 0x0000000000067941 */ /* 0x000fea0003800200 */
.L_x_12181:
[----:B012345:R-:W0:Y:S01]  /*bec0*/  MUFU.RCP64H R5, R3 ;  /* 0x0000000300057308 */ /* 0x03fe220000001800 */
[----:B------:R-:W-:Y:S01]  /*bed0*/  IADD3 R4, PT, PT, R3, 0x300402, RZ ;  /* 0x0030040203047810 */ /* 0x000fe20007ffe0ff */
[----:B------:R-:W-:Y:S03]  /*bee0*/  BSSY.RECONVERGENT B0, `(.L_x_12209) ;  /* 0x0000010000007945 */ /* 0x000fe60003800200 */
[----:B------:R-:W-:Y:S02]  /*bef0*/  FSETP.GEU.AND P0, PT, |R4|, 5.8789094863358348022e-39, PT ;  /* 0x004004020400780b */ /* 0x000fe40003f0e200 */
[----:B0-----:R-:W-:-:S08]  /*bf00*/  DFMA R6, R4, -R2, 1 ;  /* 0x3ff000000406742b */ /* 0x001fd00000000802 */
[----:B------:R-:W-:-:S08]  /*bf10*/  DFMA R6, R6, R6, R6 ;  /* 0x000000060606722b */ /* 0x000fd00000000006 */
[----:B------:R-:W-:-:S08]  /*bf20*/  DFMA R6, R4, R6, R4 ;  /* 0x000000060406722b */ /* 0x000fd00000000004 */
[----:B------:R-:W-:-:S08]  /*bf30*/  DFMA R8, R6, -R2, 1 ;  /* 0x3ff000000608742b */ /* 0x000fd00000000802 */
[----:B------:R-:W-:Y:S01]  /*bf40*/  DFMA R4, R6, R8, R6 ;  /* 0x000000080604722b */ /* 0x000fe20000000006 */
[----:B------:R-:W-:Y:S10]  /*bf50*/  @P0 BRA `(.L_x_12210) ;  /* 0x0000000000200947 */ /* 0x000ff40003800000 */
[----:B------:R-:W-:Y:S01]  /*bf60*/  LOP3.LUT R0, R3, 0x7fffffff, RZ, 0xc0, !PT ;  /* 0x7fffffff03007812 */ /* 0x000fe200078ec0ff */
[----:B------:R-:W-:Y:S01]  /*bf70*/  IMAD.MOV.U32 R4, RZ, RZ, R2 ;  /* 0x000000ffff047224 */ /* 0x000fe200078e0002 */
[----:B------:R-:W-:-:S03]  /*bf80*/  MOV R5, R3 ;  /* 0x0000000300057202 */ /* 0x000fc60000000f00 */
[----:B------:R-:W-:Y:S01]  /*bf90*/  VIADD R8, R0, 0xfff00000 ;  /* 0xfff0000000087836 */ /* 0x000fe20000000000 */
[----:B------:R-:W-:-:S07]  /*bfa0*/  MOV R0, 0xbfc0 ;  /* 0x0000bfc000007802 */ /* 0x000fce0000000f00 */
[----:B------:R-:W-:Y:S05]  /*bfb0*/  CALL.REL.NOINC `($__internal_21_$__cuda_sm20_dblrcp_rn_slowpath_v3) ;  /* 0x0000001000387944 */ /* 0x000fea0003c00000 */
[----:B------:R-:W-:Y:S01]  /*bfc0*/  MOV R4, R8 ;  /* 0x0000000800047202 */ /* 0x000fe20000000f00 */
[----:B------:R-:W-:-:S07]  /*bfd0*/  IMAD.MOV.U32 R5, RZ, RZ, R9 ;  /* 0x000000ffff057224 */ /* 0x000fce00078e0009 */
.L_x_12210:
[----:B------:R-:W-:Y:S05]  /*bfe0*/  BSYNC.RECONVERGENT B0 ;  /* 0x0000000000007941 */ /* 0x000fea0003800200 */
.L_x_12209:
        /* <DEDUP_REMOVED lines=14> */
.L_x_12214:
[----:B------:R-:W0:Y:S02]  /*c0d0*/  F2I.S64.F64.TRUNC R4, R4 ;  /* 0x0000000400047311 */ /* 0x000e24000030d900 */
[----:B0-----:R-:W-:-:S05]  /*c0e0*/  MOV R3, R4 ;  /* 0x0000000400037202 */ /* 0x001fca0000000f00 */
[----:B------:R-:W-:Y:S01]  /*c0f0*/  STG.E.U8 desc[UR36][R16.64], R3 ;  /* 0x0000000310007986 */ /* 0x000fe2000c101124 */
[----:B------:R-:W-:Y:S05]  /*c100*/  EXIT ;  /* 0x000000000000794d */ /* 0x000fea0003800000 */
.L_x_12213:
        /* <DEDUP_REMOVED lines=9> */
.L_x_12217:
[----:B------:R-:W0:Y:S02]  /*c1a0*/  F2I.F64.TRUNC R5, R4 ;  /* 0x0000000400057311 */ /* 0x000e24000030d100 */
[----:B0-----:R-:W-:Y:S01]  /*c1b0*/  STG.E desc[UR36][R16.64], R5 ;  /* 0x0000000510007986 */ /* 0x001fe2000c101924 */
[----:B------:R-:W-:Y:S05]  /*c1c0*/  EXIT ;  /* 0x000000000000794d */ /* 0x000fea0003800000 */
.L_x_12216:
[----:B------:R-:W0:Y:S02]  /*c1d0*/  F2I.F64.TRUNC R5, R4 ;  /* 0x0000000400057311 */ /* 0x000e24000030d100 */
[----:B0-----:R-:W-:Y:S01]  /*c1e0*/  STG.E.U16 desc[UR36][R16.64], R5 ;  /* 0x0000000510007986 */ /* 0x001fe2000c101524 */
[----:B------:R-:W-:Y:S05]  /*c1f0*/  EXIT ;  /* 0x000000000000794d */ /* 0x000fea0003800000 */
.L_x_12212:
        /* <DEDUP_REMOVED lines=13> */
.L_x_12219:
        /* <DEDUP_REMOVED lines=8> */
.L_x_12218:
        /* <DEDUP_REMOVED lines=14> */
.L_x_12221:
        /* <DEDUP_REMOVED lines=9> */
.L_x_12220:
[----:B------:R-:W-:Y:S01]  /*c4c0*/  STG.E.64 desc[UR36][R16.64], R4 ;  /* 0x0000000410007986 */ /* 0x000fe2000c101b24 */
[----:B------:R-:W-:Y:S05]  /*c4d0*/  EXIT ;  /* 0x000000000000794d */ /* 0x000fea0003800000 */
.L_x_12211:
        /* <DEDUP_REMOVED lines=13> */
.L_x_12225:
        /* <DEDUP_REMOVED lines=21> */
.L_x_12228:
[----:B------:R-:W-:-:S04]  /*c700*/  SHF.R.U32.HI R3, RZ, 0x18, R3 ;  /* 0x00000018ff037819 */ /* 0x000fc80000011603 */
[----:B------:R-:W-:-:S04]  /*c710*/  LOP3.LUT R0, R0, 0x80, R3, 0xf8, !PT ;  /* 0x0000008000007812 */ /* 0x000fc800078ef803 */
[----:B------:R-:W-:-:S07]  /*c720*/  PRMT R8, R0, 0x7610, R8 ;  /* 0x0000761000087816 */ /* 0x000fce0000000008 */
.L_x_12227:
[----:B------:R-:W-:Y:S05]  /*c730*/  BSYNC.RECONVERGENT B0 ;  /* 0x0000000000007941 */ /* 0x000fea0003800200 */
.L_x_12226:
[----:B------:R-:W-:Y:S01]  /*c740*/  STG.E.U8 desc[UR36][R16.64], R8 ;  /* 0x0000000810007986 */ /* 0x000fe2000c101124 */
[----:B------:R-:W-:Y:S05]  /*c750*/  EXIT ;  /* 0x000000000000794d */ /* 0x000fea0003800000 */
.L_x_12224:
        /* <DEDUP_REMOVED lines=21> */
.L_x_12231:
[----:B------:R-:W-:-:S04]  /*c8b0*/  SHF.R.U32.HI R3, RZ, 0x18, R3 ;  /* 0x00000018ff037819 */ /* 0x000fc80000011603 */
[----:B------:R-:W-:-:S04]  /*c8c0*/  LOP3.LUT R0, R0, 0x80, R3, 0xf8, !PT ;  /* 0x0000008000007812 */ /* 0x000fc800078ef803 */
[----:B------:R-:W-:-:S07]  /*c8d0*/  PRMT R8, R0, 0x7610, R8 ;  /* 0x0000761000087816 */ /* 0x000fce0000000008 */
.L_x_12230:
[----:B------:R-:W-:Y:S05]  /*c8e0*/  BSYNC.RECONVERGENT B0 ;  /* 0x0000000000007941 */ /* 0x000fea0003800200 */
.L_x_12229:
[----:B------:R-:W-:Y:S01]  /*c8f0*/  STG.E.U8 desc[UR36][R16.64], R8 ;  /* 0x0000000810007986 */ /* 0x000fe2000c101124 */
[----:B------:R-:W-:Y:S05]  /*c900*/  EXIT ;  /* 0x000000000000794d */ /* 0x000fea0003800000 */
.L_x_12223:
        /* <DEDUP_REMOVED lines=26> */
.L_x_12233:
[----:B------:R-:W0:Y:S02]  /*cab0*/  F2I.U64.F64.TRUNC R4, R4 ;  /* 0x0000000400047311 */ /* 0x000e24000030d800 */
[----:B0-----:R-:W-:Y:S01]  /*cac0*/  STG.E.64 desc[UR36][R16.64], R4 ;  /* 0x0000000410007986 */ /* 0x001fe2000c101b24 */
[----:B------:R-:W-:Y:S05]  /*cad0*/  EXIT ;  /* 0x000000000000794d */ /* 0x000fea0003800000 */
.L_x_12232:
[----:B------:R-:W0:Y:S02]  /*cae0*/  F2I.U32.F64.TRUNC R5, R4 ;  /* 0x0000000400057311 */ /* 0x000e24000030d000 */
[----:B0-----:R-:W-:Y:S01]  /*caf0*/  STG.E desc[UR36][R16.64], R5 ;  /* 0x0000000510007986 */ /* 0x001fe2000c101924 */
[----:B------:R-:W-:Y:S05]  /*cb00*/  EXIT ;  /* 0x000000000000794d */ /* 0x000fea0003800000 */
.L_x_12222:
        /* <DEDUP_REMOVED lines=10> */
.L_x_12235:
[----:B------:R-:W-:-:S05]  /*cbb0*/  CS2R R6, SRZ ;  /* 0x0000000000067805 */ /* 0x000fca000001ff00 */
[----:B------:R-:W-:Y:S01]  /*cbc0*/  STG.E.128 desc[UR36][R16.64], R4 ;  /* 0x0000000410007986 */ /* 0x000fe2000c101d24 */
[----:B------:R-:W-:Y:S05]  /*cbd0*/  EXIT ;  /* 0x000000000000794d */ /* 0x000fea0003800000 */
.L_x_12234:
[----:B------:R-:W-:-:S09]  /*cbe0*/  UISETP.NE.AND UP0, UPT, UR4, 0xf, UPT ;  /* 0x0000000f0400788c */ /* 0x000fd2000bf05270 */
[----:B------:R-:W-:Y:S05]  /*cbf0*/  BRA.U !UP0, `(.L_x_12236) ;  /* 0x0000000508087547 */ /* 0x000fea000b800000 */
[----:B------:R-:W-:-:S09]  /*cc00*/  UISETP.NE.AND UP0, UPT, UR4, 0x17, UPT ;  /* 0x000000170400788c */ /* 0x000fd2000bf05270 */
[----:B------:R-:W-:Y:S05]  /*cc10*/  BRA.U !UP0, `(.L_x_12237) ;  /* 0x0000000108a07547 */ /* 0x000fea000b800000 */
[----:B------:R-:W-:-:S09]  /*cc20*/  UISETP.NE.AND UP0, UPT, UR4, 0x18, UPT ;  /* 0x000000180400788c */ /* 0x000fd2000bf05270 */
[----:B------:R-:W-:Y:S05]  /*cc30*/  BRA.U !UP0, `(.L_x_12238) ;  /* 0x0000000108447547 */ /* 0x000fea000b800000 */
.L_x_12215:
        /* <DEDUP_REMOVED lines=16> */
.L_x_12239:
[----:B------:R-:W-:Y:S05]  /*cd40*/  EXIT ;  /* 0x000000000000794d */ /* 0x000fea0003800000 */
.L_x_12238:
        /* <DEDUP_REMOVED lines=17> */
.L_x_12241:
[----:B------:R-:W-:Y:S05]  /*ce60*/  BSYNC.RECONVERGENT B0 ;  /* 0x0000000000007941 */ /* 0x000fea0003800200 */
.L_x_12240:
[----:B------:R-:W-:-:S05]  /*ce70*/  LOP3.LUT R3, R0, 0x80, R3, 0xf8, !PT ;  /* 0x0000008000037812 */ /* 0x000fca00078ef803 */
[----:B------:R-:W-:Y:S01]  /*ce80*/  STG.E.U8 desc[UR36][R16.64], R3 ;  /* 0x0000000310007986 */ /* 0x000fe2000c101124 */
[----:B------:R-:W-:Y:S05]  /*ce90*/  EXIT ;  /* 0x000000000000794d */ /* 0x000fea0003800000 */
.L_x_12237:
        /* <DEDUP_REMOVED lines=16> */
.L_x_12243:
[----:B------:R-:W-:Y:S02]  /*cfa0*/  ISETP.GT.U32.AND P0, PT, R2, 0x7f800000, PT ;  /* 0x7f8000000200780c */ /* 0x000fe40003f04070 */
[----:B------:R-:W-:-:S04]  /*cfb0*/  MOV R0, 0x7f ;  /* 0x0000007f00007802 */ /* 0x000fc80000000f00 */
[----:B------:R-:W-:-:S07]  /*cfc0*/  SEL R0, R0, 0x7c, P0 ;  /* 0x0000007c00007807 */ /* 0x000fce0000000000 */
.L_x_12244:
[----:B------:R-:W-:Y:S05]  /*cfd0*/  BSYNC.RECONVERGENT B0 ;  /* 0x0000000000007941 */ /* 0x000fea0003800200 */
.L_x_12242:
[----:B------:R-:W-:-:S04]  /*cfe0*/  SHF.R.U32.HI R3, RZ, 0x18, R3 ;  /* 0x00000018ff037819 */ /* 0x000fc80000011603 */
[----:B------:R-:W-:-:S05]  /*cff0*/  LOP3.LUT R3, R0, 0x80, R3, 0xf8, !PT ;  /* 0x0000008000037812 */ /* 0x000fca00078ef803 */
[----:B------:R-:W-:Y:S01]  /*d000*/  STG.E.U8 desc[UR36][R16.64], R3 ;  /* 0x0000000310007986 */ /* 0x000fe2000c101124 */
[----:B------:R-:W-:Y:S05]  /*d010*/  EXIT ;  /* 0x000000000000794d */ /* 0x000fea0003800000 */
.L_x_12236:
        /* <DEDUP_REMOVED lines=8> */
        .weak           $__internal_21_$__cuda_sm20_dblrcp_rn_slowpath_v3
        .type           $__internal_21_$__cuda_sm20_dblrcp_rn_slowpath_v3,@function
        .size           $__internal_21_$__cuda_sm20_dblrcp_rn_slowpath_v3,(.L_x_19812 - $__internal_21_$__cuda_sm20_dblrcp_rn_slowpath_v3)
$__internal_21_$__cuda_sm20_dblrcp_rn_slowpath_v3:
        /* <DEDUP_REMOVED lines=12> */
[----:B------:R-:W-:-:S03]  /*d160*/  MOV R6, R4 ;  /* 0x0000000400067202 */ /* 0x000fc60000000f00 */
        /* <DEDUP_REMOVED lines=11> */
.L_x_12248:
        /* <DEDUP_REMOVED lines=10> */
.L_x_12246:
[----:B------:R-:W-:Y:S02]  /*d2c0*/  LOP3.LUT R7, R5, 0x80000, RZ, 0xfc, !PT ;  /* 0x0008000005077812 */ /* 0x000fe400078efcff */
[----:B------:R-:W-:-:S07]  /*d2d0*/  MOV R6, R4 ;  /* 0x0000000400067202 */ /* 0x000fce0000000f00 */
.L_x_12247:
[----:B------:R-:W-:Y:S05]  /*d2e0*/  BSYNC.RECONVERGENT B1 ;  /* 0x0000000000017941 */ /* 0x000fea0003800200 */
.L_x_12245:
[----:B------:R-:W-:Y:S02]  /*d2f0*/  HFMA2 R5, -RZ, RZ, 0, 0 ;  /* 0x00000000ff057431 */ /* 0x000fe400000001ff */
[----:B------:R-:W-:Y:S01]  /*d300*/  IMAD.MOV.U32 R4, RZ, RZ, R0 ;  /* 0x000000ffff047224 */ /* 0x000fe200078e0000 */
[----:B------:R-:W-:Y:S01]  /*d310*/  MOV R9, R7 ;  /* 0x0000000700097202 */ /* 0x000fe20000000f00 */
[----:B------:R-:W-:Y:S02]  /*d320*/  IMAD.MOV.U32 R8, RZ, RZ, R6 ;  /* 0x000000ffff087224 */ /* 0x000fe400078e0006 */
[----:B------:R-:W-:Y:S05]  /*d330*/  RET.REL.NODEC R4 `(_ZN2at6native18elementwise_kernelILi128ELi4EZNS0_15gpu_kernel_implIZZZNS0_22reciprocal_kernel_cudaERNS_18TensorIteratorBaseEENKUlvE_clEvENKUlvE_clEvEUldE_EEvS4_RKT_EUliE_EEviT1_) ;  /* 0xffffff2c04307950 */ /* 0x000fea0003c3ffff */
.L_x_12249:
        /* <DEDUP_REMOVED lines=12> */
.L_x_19812:


//--------------------- .text._ZN2at6native27unrolled_elementwise_kernelIZZZNS0_22reciprocal_kernel_cudaERNS_18TensorIteratorBaseEENKUlvE_clEvENKUlvE_clEvEUldE_St5arrayIPcLm2EELi4E23TrivialOffsetCalculatorILi1EjESB_NS0_6memory12LoadWithCastILi1EEENSC_13StoreWithCastILi1EEEEEviT_T0_T2_T3_T4_T5_ --------------------------
	.section	.text._ZN2at6native27unrolled_elementwise_kernelIZZZNS0_22reciprocal_kernel_cudaERNS_18TensorIteratorBaseEENKUlvE_clEvENKUlvE_clEvEUldE_St5arrayIPcLm2EELi4E23TrivialOffsetCalculatorILi1EjESB_NS0_6memory12LoadWithCastILi1EEENSC_13StoreWithCastILi1EEEEEviT_T0_T2_T3_T4_T5_,"ax",@progbits
	.align	128
        .global         _ZN2at6native27unrolled_elementwise_kernelIZZZNS0_22reciprocal_kernel_cudaERNS_18TensorIteratorBaseEENKUlvE_clEvENKUlvE_clEvEUldE_St5arrayIPcLm2EELi4E23TrivialOffsetCalculatorILi1EjESB_NS0_6memory12LoadWithCastILi1EEENSC_13StoreWithCastILi1EEEEEviT_T0_T2_T3_T4_T5_
        .type           _ZN2at6native27unrolled_elementwise_kernelIZZZNS0_22reciprocal_kernel_cudaERNS_18TensorIteratorBaseEENKUlvE_clEvENKUlvE_clEvEUldE_St5arrayIPcLm2EELi4E23TrivialOffsetCalculatorILi1EjESB_NS0_6memory12LoadWithCastILi1EEENSC_13StoreWithCastILi1EEEEEviT_T0_T2_T3_T4_T5_,@function
        .size           _ZN2at6native27unrolled_elementwise_kernelIZZZNS0_22reciprocal_kernel_cudaERNS_18TensorIteratorBaseEENKUlvE_clEvENKUlvE_clEvEUldE_St5arrayIPcLm2EELi4E23TrivialOffsetCalculatorILi1EjESB_NS0_6memory12LoadWithCastILi1EEENSC_13StoreWithCastILi1EEEEEviT_T0_T2_T3_T4_T5_,(.L_x_19813 - _ZN2at6native27unrolled_elementwise_kernelIZZZNS0_22reciprocal_kernel_cudaERNS_18TensorIteratorBaseEENKUlvE_clEvENKUlvE_clEvEUldE_St5arrayIPcLm2EELi4E23TrivialOffsetCalculatorILi1EjESB_NS0_6memory12LoadWithCastILi1EEENSC_13StoreWithCastILi1EEEEEviT_T0_T2_T3_T4_T5_)
        .other          _ZN2at6native27unrolled_elementwise_kernelIZZZNS0_22reciprocal_kernel_cudaERNS_18TensorIteratorBaseEENKUlvE_clEvENKUlvE_clEvEUldE_St5arrayIPcLm2EELi4E23TrivialOffsetCalculatorILi1EjESB_NS0_6memory12LoadWithCastILi1EEENSC_13StoreWithCastILi1EEEEEviT_T0_T2_T3_T4_T5_,@"STO_CUDA_ENTRY STV_DEFAULT"
_ZN2at6native27unrolled_elementwise_kernelIZZZNS0_22reciprocal_kernel_cudaERNS_18TensorIteratorBaseEENKUlvE_clEvENKUlvE_clEvEUldE_St5arrayIPcLm2EELi4E23TrivialOffsetCalculatorILi1EjESB_NS0_6memory12LoadWithCastILi1EEENSC_13StoreWithCastILi1EEEEEviT_T0_T2_T3_T4_T5_:
.text._ZN2at6native27unrolled_elementwise_kernelIZZZNS0_22reciprocal_kernel_cudaERNS_18TensorIteratorBaseEENKUlvE_clEvENKUlvE_clEvEUldE_St5arrayIPcLm2EELi4E23TrivialOffsetCalculatorILi1EjESB_NS0_6memory12LoadWithCastILi1EEENSC_13StoreWithCastILi1EEEEEviT_T0_T2_T3_T4_T5_:
        /* <DEDUP_REMOVED lines=33> */
.L_x_12256:
[----:B------:R-:W2:Y:S02]  /*0210*/  LDG.E.U8 R2, desc[UR36][R2.64] ;  /* 0x0000002402027981 */ /* 0x000ea4000c1e1100 */
[----:B--2---:R0:W1:Y:S01]  /*0220*/  I2F.F64.U16 R28, R2 ;  /* 0x00000002001c7312 */ /* 0x0040620000101800 */
[----:B------:R-:W-:Y:S05]  /*0230*/  BRA `(.L_x_12258) ;  /* 0x0000000c00607947 */ /* 0x000fea0003800000 */
.L_x_12255:
        /* <DEDUP_REMOVED lines=9> */
.L_x_12260:
[----:B------:R-:W2:Y:S02]  /*02d0*/  LDG.E R2, desc[UR36][R2.64] ;  /* 0x0000002402027981 */ /* 0x000ea4000c1e1900 */
[----:B--2---:R1:W2:Y:S01]  /*02e0*/  I2F.F64 R28, R2 ;  /* 0x00000002001c7312 */ /* 0x0042a20000201c00 */
[----:B------:R-:W-:Y:S05]  /*02f0*/  BRA `(.L_x_12258) ;  /* 0x0000000c00307947 */ /* 0x000fea0003800000 */
.L_x_12259:
[----:B------:R-:W2:Y:S02]  /*0300*/  LDG.E.U16 R2, desc[UR36][R2.64] ;  /* 0x0000002402027981 */ /* 0x000ea4000c1e1500 */
[----:B--2---:R3:W4:Y:S01]  /*0310*/  I2F.F64.S16 R28, R2 ;  /* 0x00000002001c7312 */ /* 0x0047220000101c00 */
[----:B------:R-:W-:Y:S05]  /*0320*/  BRA `(.L_x_12258) ;  /* 0x0000000c00247947 */ /* 0x000fea0003800000 */
.L_x_12254:
        /* <DEDUP_REMOVED lines=10> */
.L_x_12262:
[----:B------:R-:W2:Y:S02]  /*03d0*/  LDG.E.U16 R0, desc[UR36][R2.64] ;  /* 0x0000002402007981 */ /* 0x000ea4000c1e1500 */
[----:B--2---:R-:W-:-:S05]  /*03e0*/  HADD2.F32 R0, -RZ, R0.H0_H0 ;  /* 0x20000000ff007230 */ /* 0x004fca0000004100 */
[----:B------:R-:W-:-:S04]  /*03f0*/  FMUL.FTZ R0, R0, 1 ;  /* 0x3f80000000007820 */ /* 0x000fc80000410000 */
[----:B------:R0:W1:Y:S01]  /*0400*/  F2F.F64.F32 R28, R0 ;  /* 0x00000000001c7310 */ /* 0x0000620000201800 */
[----:B------:R-:W-:Y:S05]  /*0410*/  BRA `(.L_x_12258) ;  /* 0x0000000800e87947 */ /* 0x000fea0003800000 */
.L_x_12261:
        /* <DEDUP_REMOVED lines=10> */
.L_x_12264:
[----:B------:R-:W2:Y:S02]  /*04c0*/  LDG.E.U16 R2, desc[UR36][R2.64] ;  /* 0x0000002402027981 */ /* 0x000ea4000c1e1500 */
[----:B--2---:R-:W-:-:S05]  /*04d0*/  HADD2.F32 R0, -RZ, R2.H0_H0 ;  /* 0x20000002ff007230 */ /* 0x004fca0000004100 */
[----:B------:R-:W-:-:S04]  /*04e0*/  FMUL.FTZ R0, R0, 1 ;  /* 0x3f80000000007820 */ /* 0x000fc80000410000 */
[----:B------:R0:W1:Y:S01]  /*04f0*/  F2F.F64.F32 R28, R0 ;  /* 0x00000000001c7310 */ /* 0x0000620000201800 */
[----:B------:R-:W-:Y:S05]  /*0500*/  BRA `(.L_x_12258) ;  /* 0x0000000800ac7947 */ /* 0x000fea0003800000 */
.L_x_12263:
[----:B------:R0:W5:Y:S01]  /*0510*/  LDG.E.64 R28, desc[UR36][R2.64] ;  /* 0x00000024021c7981 */ /* 0x000162000c1e1b00 */
[----:B------:R-:W-:Y:S05]  /*0520*/  BRA `(.L_x_12258) ;  /* 0x0000000800a47947 */ /* 0x000fea0003800000 */
.L_x_12253:
        /* <DEDUP_REMOVED lines=13> */
.L_x_12267:
[----:B------:R0:W5:Y:S01]  /*0600*/  LDG.E.64 R28, desc[UR36][R2.64] ;  /* 0x00000024021c7981 */ /* 0x000162000c1e1b00 */
[----:B------:R-:W-:Y:S05]  /*0610*/  BRA `(.L_x_12258) ;  /* 0x0000000800687947 */ /* 0x000fea0003800000 */
.L_x_12266:
        /* <DEDUP_REMOVED lines=27> */
.L_x_12269:
        /* <DEDUP_REMOVED lines=14> */
.L_x_12268:
[----:B------:R-:W2:Y:S02]  /*08b0*/  LDG.E.U16 R0, desc[UR36][R2.64] ;  /* 0x0000002402007981 */ /* 0x000ea4000c1e1500 */
[----:B--2---:R-:W-:-:S04]  /*08c0*/  IMAD.U32 R0, R0, 0x10000, RZ ;  /* 0x0001000000007824 */ /* 0x004fc800078e00ff */
[----:B------:R-:W-:-:S04]  /*08d0*/  FMUL.FTZ R0, R0, 1 ;  /* 0x3f80000000007820 */ /* 0x000fc80000410000 */
[----:B------:R0:W1:Y:S01]  /*08e0*/  F2F.F64.F32 R28, R0 ;  /* 0x00000000001c7310 */ /* 0x0000620000201800 */
[----:B------:R-:W-:Y:S05]  /*08f0*/  BRA `(.L_x_12258) ;  /* 0x0000000400b07947 */ /* 0x000fea0003800000 */
.L_x_12265:
        /* <DEDUP_REMOVED lines=11> */
.L_x_12272:
        /* <DEDUP_REMOVED lines=21> */
.L_x_12274:
[----:B------:R-:W-:Y:S05]  /*0b00*/  BSYNC.RECONVERGENT B0 ;  /* 0x0000000000007941 */ /* 0x000fea0003800200 */
.L_x_12273:
[----:B------:R-:W-:Y:S01]  /*0b10*/  IMAD.SHL.U32 R0, R0, 0x100000, RZ ;  /* 0x0010000000007824 */ /* 0x000fe200078e00ff */
[----:B------:R-:W-:-:S04]  /*0b20*/  LEA R2, R2, 0x3b800000, 0x17 ;  /* 0x3b80000002027811 */ /* 0x000fc800078eb8ff */
[----:B------:R-:W-:-:S05]  /*0b30*/  LOP3.LUT R0, R2, R0, R7, 0xfe, !PT ;  /* 0x0000000002007212 */ /* 0x000fca00078efe07 */
[----:B------:R-:W-:-:S04]  /*0b40*/  FMUL.FTZ R0, R0, 1 ;  /* 0x3f80000000007820 */ /* 0x000fc80000410000 */
[----:B------:R0:W1:Y:S01]  /*0b50*/  F2F.F64.F32 R28, R0 ;  /* 0x00000000001c7310 */ /* 0x0000620000201800 */
[----:B------:R-:W-:Y:S05]  /*0b60*/  BRA `(.L_x_12258) ;  /* 0x0000000400147947 */ /* 0x000fea0003800000 */
.L_x_12271:
        /* <DEDUP_REMOVED lines=21> */
.L_x_12276:
[----:B------:R-:W-:Y:S05]  /*0cc0*/  BSYNC.RECONVERGENT B0 ;  /* 0x0000000000007941 */ /* 0x000fea0003800200 */
.L_x_12275:
[----:B------:R-:W-:Y:S01]  /*0cd0*/  IMAD.SHL.U32 R0, R0, 0x200000, RZ ;  /* 0x0020000000007824 */ /* 0x000fe200078e00ff */
[----:B------:R-:W-:-:S04]  /*0ce0*/  LEA R2, R2, 0x37800000, 0x17 ;  /* 0x3780000002027811 */ /* 0x000fc800078eb8ff */
[----:B------:R-:W-:-:S05]  /*0cf0*/  LOP3.LUT R0, R2, R0, R7, 0xfe, !PT ;  /* 0x0000000002007212 */ /* 0x000fca00078efe07 */
[----:B------:R-:W-:-:S04]  /*0d00*/  FMUL.FTZ R0, R0, 1 ;  /* 0x3f80000000007820 */ /* 0x000fc80000410000 */
[----:B------:R0:W1:Y:S01]  /*0d10*/  F2F.F64.F32 R28, R0 ;  /* 0x00000000001c7310 */ /* 0x0000620000201800 */
[----:B------:R-:W-:Y:S05]  /*0d20*/  BRA `(.L_x_12258) ;  /* 0x0000000000a47947 */ /* 0x000fea0003800000 */
.L_x_12270:
[----:B------:R-:W-:-:S09]  /*0d30*/  UISETP.NE.AND UP0, UPT, UR4, 0x1c, UPT ;  /* 0x0000001c0400788c */ /* 0x000fd2000bf05270 */
[----:B------:R-:W-:Y:S05]  /*0d40*/  BRA.U !UP0, `(.L_x_12277) ;  /* 0x0000000108947547 */ /* 0x000fea000b800000 */
[----:B------:R-:W-:-:S09]  /*0d50*/  UISETP.NE.AND UP0, UPT, UR4, 0x1d, UPT ;  /* 0x0000001d0400788c */ /* 0x000fd2000bf05270 */
[----:B------:R-:W-:Y:S05]  /*0d60*/  BRA.U !UP0, `(.L_x_12278) ;  /* 0x0000000108807547 */ /* 0x000fea000b800000 */
[----:B------:R-:W-:-:S09]  /*0d70*/  UISETP.NE.AND UP0, UPT, UR4, 0x2c, UPT ;  /* 0x0000002c0400788c */ /* 0x000fd2000bf05270 */
[----:B------:R-:W-:Y:S05]  /*0d80*/  BRA.U !UP0, `(.L_x_12279) ;  /* 0x0000000108487547 */ /* 0x000fea000b800000 */
.L_x_12257:
        /* <DEDUP_REMOVED lines=16> */
.L_x_12280:
[----:B------:R-:W-:Y:S01]  /*0e90*/  CS2R R28, SRZ ;  /* 0x00000000001c7805 */ /* 0x000fe2000001ff00 */
[----:B------:R-:W-:Y:S06]  /*0ea0*/  BRA `(.L_x_12258) ;  /* 0x0000000000447947 */ /* 0x000fec0003800000 */
.L_x_12279:
        /* <DEDUP_REMOVED lines=12> */
.L_x_12278:
[----:B------:R-:W2:Y:S02]  /*0f70*/  LDG.E.64 R28, desc[UR36][R2.64] ;  /* 0x00000024021c7981 */ /* 0x000ea4000c1e1b00 */
[----:B--2---:R-:W0:Y:S01]  /*0f80*/  I2F.F64.U64 R28, R28 ;  /* 0x0000001c001c7312 */ /* 0x004e220000301800 */
[----:B------:R-:W-:Y:S05]  /*0f90*/  BRA `(.L_x_12258) ;  /* 0x0000000000087947 */ /* 0x000fea0003800000 */
.L_x_12277:
[----:B------:R-:W2:Y:S02]  /*0fa0*/  LDG.E R2, desc[UR36][R2.64] ;  /* 0x0000002402027981 */ /* 0x000ea4000c1e1900 */
[----:B--2---:R0:W1:Y:S02]  /*0fb0*/  I2F.F64.U32 R28, R2 ;  /* 0x00000002001c7312 */ /* 0x0040640000201800 */
.L_x_12258:
[----:B------:R-:W-:Y:S05]  /*0fc0*/  BSYNC.RECONVERGENT B6 ;  /* 0x0000000000067941 */ /* 0x000fea0003800200 */
.L_x_12252:
[----:B01-3--:R-:W-:-:S07]  /*0fd0*/  VIADD R2, R23, 0x80 ;  /* 0x0000008017027836 */ /* 0x00bfce0000000000 */
.L_x_12251:
[----:B------:R-:W-:Y:S05]  /*0fe0*/  BSYNC.RECONVERGENT B7 ;  /* 0x0000000000077941 */ /* 0x000fea0003800200 */
.L_x_12250:
[----:B------:R-:W-:Y:S01]  /*0ff0*/  ISETP.GE.AND P0, PT, R2, R19, PT ;  /* 0x000000130200720c */ /* 0x000fe20003f06270 */
[----:B------:R-:W-:Y:S01]  /*1000*/  BSSY.RECONVERGENT B7, `(.L_x_12281) ;  /* 0x00000f6000077945 */ /* 0x000fe20003800200 */
[----:B------:R-:W-:-:S11]  /*1010*/  CS2R R24, SRZ ;  /* 0x0000000000187805 */ /* 0x000fd6000001ff00 */
[----:B------:R-:W-:Y:S05]  /*1020*/  @P0 BRA `(.L_x_12282) ;  /* 0x0000000c00cc0947 */ /* 0x000fea0003800000 */
        /* <DEDUP_REMOVED lines=21> */
.L_x_12287:
[----:B------:R-:W3:Y:S02]  /*1180*/  LDG.E.U8 R4, desc[UR36][R4.64] ;  /* 0x0000002404047981 */ /* 0x000ee4000c1e1100 */
[----:B---3--:R0:W1:Y:S01]  /*1190*/  I2F.F64.U16 R24, R4 ;  /* 0x0000000400187312 */ /* 0x0080620000101800 */
[----:B------:R-:W-:Y:S05]  /*11a0*/  BRA `(.L_x_12289) ;  /* 0x0000000c00647947 */ /* 0x000fea0003800000 */
.L_x_12286:
        /* <DEDUP_REMOVED lines=9> */
.L_x_12291:
[----:B------:R-:W3:Y:S02]  /*1240*/  LDG.E R4, desc[UR36][R4.64] ;  /* 0x0000002404047981 */ /* 0x000ee4000c1e1900 */
[----:B---3--:R0:W1:Y:S01]  /*1250*/  I2F.F64 R24, R4 ;  /* 0x0000000400187312 */ /* 0x0080620000201c00 */
[----:B------:R-:W-:Y:S05]  /*1260*/  BRA `(.L_x_12289) ;  /* 0x0000000c00347947 */ /* 0x000fea0003800000 */
.L_x_12290:
[----:B------:R-:W3:Y:S02]  /*1270*/  LDG.E.U16 R4, desc[UR36][R4.64] ;  /* 0x0000002404047981 */ /* 0x000ee4000c1e1500 */
[----:B---3--:R0:W1:Y:S01]  /*1280*/  I2F.F64.S16 R24, R4 ;  /* 0x0000000400187312 */ /* 0x0080620000101c00 */
[----:B------:R-:W-:Y:S05]  /*1290*/  BRA `(.L_x_12289) ;  /* 0x0000000c00287947 */ /* 0x000fea0003800000 */
.L_x_12285:
        /* <DEDUP_REMOVED lines=10> */
.L_x_12293:
[----:B------:R-:W3:Y:S02]  /*1340*/  LDG.E.U16 R0, desc[UR36][R4.64] ;  /* 0x0000002404007981 */ /* 0x000ee4000c1e1500 */
[----:B---3--:R-:W-:-:S05]  /*1350*/  HADD2.F32 R0, -RZ, R0.H0_H0 ;  /* 0x20000000ff007230 */ /* 0x008fca0000004100 */
[----:B------:R-:W-:-:S04]  /*1360*/  FMUL.FTZ R0, R0, 1 ;  /* 0x3f80000000007820 */ /* 0x000fc80000410000 */
[----:B------:R0:W1:Y:S01]  /*1370*/  F2F.F64.F32 R24, R0 ;  /* 0x0000000000187310 */ /* 0x0000620000201800 */
[----:B------:R-:W-:Y:S05]  /*1380*/  BRA `(.L_x_12289) ;  /* 0x0000000800ec7947 */ /* 0x000fea0003800000 */
.L_x_12292:
        /* <DEDUP_REMOVED lines=10> */
.L_x_12295:
[----:B------:R-:W3:Y:S02]  /*1430*/  LDG.E.U16 R4, desc[UR36][R4.64] ;  /* 0x0000002404047981 */ /* 0x000ee4000c1e1500 */
[----:B---3--:R-:W-:-:S05]  /*1440*/  HADD2.F32 R0, -RZ, R4.H0_H0 ;  /* 0x20000004ff007230 */ /* 0x008fca0000004100 */
[----:B------:R-:W-:-:S04]  /*1450*/  FMUL.FTZ R0, R0, 1 ;  /* 0x3f80000000007820 */ /* 0x000fc80000410000 */
[----:B------:R0:W1:Y:S01]  /*1460*/  F2F.F64.F32 R24, R0 ;  /* 0x0000000000187310 */ /* 0x0000620000201800 */
[----:B------:R-:W-:Y:S05]  /*1470*/  BRA `(.L_x_12289) ;  /* 0x0000000800b07947 */ /* 0x000fea0003800000 */
.L_x_12294:
[----:B------:R0:W5:Y:S01]  /*1480*/  LDG.E.64 R24, desc[UR36][R4.64] ;  /* 0x0000002404187981 */ /* 0x000162000c1e1b00 */
[----:B------:R-:W-:Y:S05]  /*1490*/  BRA `(.L_x_12289) ;  /* 0x0000000800a87947 */ /* 0x000fea0003800000 */
.L_x_12284:
        /* <DEDUP_REMOVED lines=13> */
.L_x_12298:
[----:B------:R0:W5:Y:S01]  /*1570*/  LDG.E.64 R24, desc[UR36][R4.64] ;  /* 0x0000002404187981 */ /* 0x000162000c1e1b00 */
[----:B------:R-:W-:Y:S05]  /*1580*/  BRA `(.L_x_12289) ;  /* 0x00000008006c7947 */ /* 0x000fea0003800000 */
.L_x_12297:
        /* <DEDUP_REMOVED lines=27> */
.L_x_12300:
        /* <DEDUP_REMOVED lines=15> */
.L_x_12299:
[----:B------:R-:W3:Y:S02]  /*1830*/  LDG.E.U16 R0, desc[UR36][R4.64] ;  /* 0x0000002404007981 */ /* 0x000ee4000c1e1500 */
[----:B---3--:R-:W-:-:S04]  /*1840*/  IMAD.U32 R0, R0, 0x10000, RZ ;  /* 0x0001000000007824 */ /* 0x008fc800078e00ff */
[----:B------:R-:W-:-:S04]  /*1850*/  FMUL.FTZ R0, R0, 1 ;  /* 0x3f80000000007820 */ /* 0x000fc80000410000 */
[----:B------:R0:W1:Y:S01]  /*1860*/  F2F.F64.F32 R24, R0 ;  /* 0x0000000000187310 */ /* 0x0000620000201800 */
[----:B------:R-:W-:Y:S05]  /*1870*/  BRA `(.L_x_12289) ;  /* 0x0000000400b07947 */ /* 0x000fea0003800000 */
.L_x_12296:
        /* <DEDUP_REMOVED lines=11> */
.L_x_12303:
        /* <DEDUP_REMOVED lines=21> */
.L_x_12305:
[----:B------:R-:W-:Y:S05]  /*1a80*/  BSYNC.RECONVERGENT B0 ;  /* 0x0000000000007941 */ /* 0x000fea0003800200 */
.L_x_12304:
[----:B------:R-:W-:Y:S01]  /*1a90*/  IMAD.SHL.U32 R0, R0, 0x100000, RZ ;  /* 0x0010000000007824 */ /* 0x000fe200078e00ff */
[----:B------:R-:W-:-:S04]  /*1aa0*/  LEA R3, R3, 0x3b800000, 0x17 ;  /* 0x3b80000003037811 */ /* 0x000fc800078eb8ff */
[----:B------:R-:W-:-:S05]  /*1ab0*/  LOP3.LUT R0, R3, R0, R7, 0xfe, !PT ;  /* 0x0000000003007212 */ /* 0x000fca00078efe07 */
[----:B------:R-:W-:-:S04]  /*1ac0*/  FMUL.FTZ R0, R0, 1 ;  /* 0x3f80000000007820 */ /* 0x000fc80000410000 */
[----:B------:R0:W1:Y:S01]  /*1ad0*/  F2F.F64.F32 R24, R0 ;  /* 0x0000000000187310 */ /* 0x0000620000201800 */
[----:B------:R-:W-:Y:S05]  /*1ae0*/  BRA `(.L_x_12289) ;  /* 0x0000000400147947 */ /* 0x000fea0003800000 */
.L_x_12302:
        /* <DEDUP_REMOVED lines=21> */
.L_x_12307:
[----:B------:R-:W-:Y:S05]  /*1c40*/  BSYNC.RECONVERGENT B0 ;  /* 0x0000000000007941 */ /* 0x000fea0003800200 */
.L_x_12306:
[----:B------:R-:W-:Y:S01]  /*1c50*/  IMAD.SHL.U32 R0, R0, 0x200000, RZ ;  /* 0x0020000000007824 */ /* 0x000fe200078e00ff */
[----:B------:R-:W-:-:S04]  /*1c60*/  LEA R3, R3, 0x37800000, 0x17 ;  /* 0x3780000003037811 */ /* 0x000fc800078eb8ff */
[----:B------:R-:W-:-:S05]  /*1c70*/  LOP3.LUT R0, R3, R0, R7, 0xfe, !PT ;  /* 0x0000000003007212 */ /* 0x000fca00078efe07 */
[----:B------:R-:W-:-:S04]  /*1c80*/  FMUL.FTZ R0, R0, 1 ;  /* 0x3f80000000007820 */ /* 0x000fc80000410000 */
[----:B------:R0:W1:Y:S01]  /*1c90*/  F2F.F64.F32 R24, R0 ;  /* 0x0000000000187310 */ /* 0x0000620000201800 */
[----:B------:R-:W-:Y:S05]  /*1ca0*/  BRA `(.L_x_12289) ;  /* 0x0000000000a47947 */ /* 0x000fea0003800000 */
.L_x_12301:
        /* <DEDUP_REMOVED lines=18> */
.L_x_12288:
        /* <DEDUP_REMOVED lines=16> */
.L_x_12310:
[----:B------:R-:W-:Y:S01]  /*1ed0*/  CS2R R24, SRZ ;  /* 0x0000000000187805 */ /* 0x000fe2000001ff00 */
[----:B------:R-:W-:Y:S06]  /*1ee0*/  BRA `(.L_x_12289) ;  /* 0x0000000000147947 */ /* 0x000fec0003800000 */
.L_x_12309:
[----:B------:R-:W3:Y:S02]  /*1ef0*/  LDG.E.64 R24, desc[UR36][R4.64] ;  /* 0x0000002404187981 */ /* 0x000ee4000c1e1b00 */
[----:B---3--:R-:W0:Y:S01]  /*1f00*/  I2F.F64.U64 R24, R24 ;  /* 0x0000001800187312 */ /* 0x008e220000301800 */
[----:B------:R-:W-:Y:S05]  /*1f10*/  BRA `(.L_x_12289) ;  /* 0x0000000000087947 */ /* 0x000fea0003800000 */
.L_x_12308:
[----:B------:R-:W3:Y:S02]  /*1f20*/  LDG.E R4, desc[UR36][R4.64] ;  /* 0x0000002404047981 */ /* 0x000ee4000c1e1900 */
[----:B---3--:R0:W1:Y:S02]  /*1f30*/  I2F.F64.U32 R24, R4 ;  /* 0x0000000400187312 */ /* 0x0080640000201800 */
.L_x_12289:
[----:B------:R-:W-:Y:S05]  /*1f40*/  BSYNC.RECONVERGENT B6 ;  /* 0x0000000000067941 */ /* 0x000fea0003800200 */
.L_x_12283:
[----:B------:R-:W-:-:S07]  /*1f50*/  VIADD R2, R2, 0x80 ;  /* 0x0000008002027836 */ /* 0x000fce0000000000 */
.L_x_12282:
[----:B------:R-:W-:Y:S05]  /*1f60*/  BSYNC.RECONVERGENT B7 ;  /* 0x0000000000077941 */ /* 0x000fea0003800200 */
.L_x_12281:
[----:B------:R-:W-:Y:S01]  /*1f70*/  ISETP.GE.AND P0, PT, R2, R19, PT ;  /* 0x000000130200720c */ /* 0x000fe20003f06270 */
[----:B------:R-:W-:Y:S01]  /*1f80*/  BSSY.RECONVERGENT B7, `(.L_x_12311) ;  /* 0x00000f6000077945 */ /* 0x000fe20003800200 */
[----:B------:R-:W-:-:S11]  /*1f90*/  CS2R R16, SRZ ;  /* 0x0000000000107805 */ /* 0x000fd6000001ff00 */
[----:B------:R-:W-:Y:S05]  /*1fa0*/  @P0 BRA `(.L_x_12312) ;  /* 0x0000000c00cc0947 */ /* 0x000fea0003800000 */
[----:B0-----:R-:W0:Y:S01]  /*1fb0*/  LDC.64 R4, c[0x0][0x390] ;  /* 0x0000e400ff047b82 */ /* 0x001e220000000a00 */
        /* <DEDUP_REMOVED lines=20> */
.L_x_12317:
[----:B------:R-:W2:Y:S02]  /*2100*/  LDG.E.U8 R4, desc[UR36][R4.64] ;  /* 0x0000002404047981 */ /* 0x000ea4000c1e1100 */
[----:B--2---:R0:W1:Y:S01]  /*2110*/  I2F.F64.U16 R16, R4 ;  /* 0x0000000400107312 */ /* 0x0040620000101800 */
[----:B------:R-:W-:Y:S05]  /*2120*/  BRA `(.L_x_12319) ;  /* 0x0000000c00647947 */ /* 0x000fea0003800000 */
.L_x_12316:
        /* <DEDUP_REMOVED lines=9> */
.L_x_12321:
[----:B------:R-:W2:Y:S02]  /*21c0*/  LDG.E R4, desc[UR36][R4.64] ;  /* 0x0000002404047981 */ /* 0x000ea4000c1e1900 */
[----:B--2---:R1:W2:Y:S01]  /*21d0*/  I2F.F64 R16, R4 ;  /* 0x0000000400107312 */ /* 0x0042a20000201c00 */
[----:B------:R-:W-:Y:S05]  /*21e0*/  BRA `(.L_x_12319) ;  /* 0x0000000c00347947 */ /* 0x000fea0003800000 */
.L_x_12320:
[----:B------:R-:W2:Y:S02]  /*21f0*/  LDG.E.U16 R4, desc[UR36][R4.64] ;  /* 0x0000002404047981 */ /* 0x000ea4000c1e1500 */
[----:B--2---:R0:W1:Y:S01]  /*2200*/  I2F.F64.S16 R16, R4 ;  /* 0x0000000400107312 */ /* 0x0040620000101c00 */
[----:B------:R-:W-:Y:S05]  /*2210*/  BRA `(.L_x_12319) ;  /* 0x0000000c00287947 */ /* 0x000fea0003800000 */
.L_x_12315:
        /* <DEDUP_REMOVED lines=10> */
.L_x_12323:
[----:B------:R-:W2:Y:S02]  /*22c0*/  LDG.E.U16 R0, desc[UR36][R4.64] ;  /* 0x0000002404007981 */ /* 0x000ea4000c1e1500 */
[----:B--2---:R-:W-:-:S05]  /*22d0*/  HADD2.F32 R0, -RZ, R0.H0_H0 ;  /* 0x20000000ff007230 */ /* 0x004fca0000004100 */
[----:B------:R-:W-:-:S04]  /*22e0*/  FMUL.FTZ R0, R0, 1 ;  /* 0x3f80000000007820 */ /* 0x000fc80000410000 */
[----:B------:R0:W1:Y:S01]  /*22f0*/  F2F.F64.F32 R16, R0 ;  /* 0x0000000000107310 */ /* 0x0000620000201800 */
[----:B------:R-:W-:Y:S05]  /*2300*/  BRA `(.L_x_12319) ;  /* 0x0000000800ec7947 */ /* 0x000fea0003800000 */
.L_x_12322:
        /* <DEDUP_REMOVED lines=10> */
.L_x_12325:
[----:B------:R-:W2:Y:S02]  /*23b0*/  LDG.E.U16 R4, desc[UR36][R4.64] ;  /* 0x0000002404047981 */ /* 0x000ea4000c1e1500 */
[----:B--2---:R-:W-:-:S05]  /*23c0*/  HADD2.F32 R0, -RZ, R4.H0_H0 ;  /* 0x20000004ff007230 */ /* 0x004fca0000004100 */
[----:B------:R-:W-:-:S04]  /*23d0*/  FMUL.FTZ R0, R0, 1 ;  /* 0x3f80000000007820 */ /* 0x000fc80000410000 */
[----:B------:R0:W1:Y:S01]  /*23e0*/  F2F.F64.F32 R16, R0 ;  /* 0x0000000000107310 */ /* 0x0000620000201800 */
[----:B------:R-:W-:Y:S05]  /*23f0*/  BRA `(.L_x_12319) ;  /* 0x0000000800b07947 */ /* 0x000fea0003800000 */
.L_x_12324:
[----:B------:R0:W5:Y:S01]  /*2400*/  LDG.E.64 R16, desc[UR36][R4.64] ;  /* 0x0000002404107981 */ /* 0x000162000c1e1b00 */
[----:B------:R-:W-:Y:S05]  /*2410*/  BRA `(.L_x_12319) ;  /* 0x0000000800a87947 */ /* 0x000fea0003800000 */
.L_x_12314:
        /* <DEDUP_REMOVED lines=13> */
.L_x_12328:
[----:B------:R0:W5:Y:S01]  /*24f0*/  LDG.E.64 R16, desc[UR36][R4.64] ;  /* 0x0000002404107981 */ /* 0x000162000c1e1b00 */
[----:B------:R-:W-:Y:S05]  /*2500*/  BRA `(.L_x_12319) ;  /* 0x00000008006c7947 */ /* 0x000fea0003800000 */
.L_x_12327:
        /* <DEDUP_REMOVED lines=27> */
.L_x_12330:
        /* <DEDUP_REMOVED lines=15> */
.L_x_12329:
[----:B------:R-:W2:Y:S02]  /*27b0*/  LDG.E.U16 R0, desc[UR36][R4.64] ;  /* 0x0000002404007981 */ /* 0x000ea4000c1e1500 */
[----:B--2---:R-:W-:-:S04]  /*27c0*/  IMAD.U32 R0, R0, 0x10000, RZ ;  /* 0x0001000000007824 */ /* 0x004fc800078e00ff */
[----:B------:R-:W-:-:S04]  /*27d0*/  FMUL.FTZ R0, R0, 1 ;  /* 0x3f80000000007820 */ /* 0x000fc80000410000 */
[----:B------:R0:W1:Y:S01]  /*27e0*/  F2F.F64.F32 R16, R0 ;  /* 0x0000000000107310 */ /* 0x0000620000201800 */
[----:B------:R-:W-:Y:S05]  /*27f0*/  BRA `(.L_x_12319) ;  /* 0x0000000400b07947 */ /* 0x000fea0003800000 */
.L_x_12326:
        /* <DEDUP_REMOVED lines=11> */
.L_x_12333:
        /* <DEDUP_REMOVED lines=21> */
.L_x_12335:
[----:B------:R-:W-:Y:S05]  /*2a00*/  BSYNC.RECONVERGENT B0 ;  /* 0x0000000000007941 */ /* 0x000fea0003800200 */
.L_x_12334:
[----:B------:R-:W-:Y:S01]  /*2a10*/  IMAD.SHL.U32 R0, R0, 0x100000, RZ ;  /* 0x0010000000007824 */ /* 0x000fe200078e00ff */
[----:B------:R-:W-:-:S04]  /*2a20*/  LEA R3, R3, 0x3b800000, 0x17 ;  /* 0x3b80000003037811 */ /* 0x000fc800078eb8ff */
[----:B------:R-:W-:-:S05]  /*2a30*/  LOP3.LUT R0, R3, R0, R7, 0xfe, !PT ;  /* 0x0000000003007212 */ /* 0x000fca00078efe07 */
[----:B------:R-:W-:-:S04]  /*2a40*/  FMUL.FTZ R0, R0, 1 ;  /* 0x3f80000000007820 */ /* 0x000fc80000410000 */
[----:B------:R0:W1:Y:S01]  /*2a50*/  F2F.F64.F32 R16, R0 ;  /* 0x0000000000107310 */ /* 0x0000620000201800 */
[----:B------:R-:W-:Y:S05]  /*2a60*/  BRA `(.L_x_12319) ;  /* 0x0000000400147947 */ /* 0x000fea0003800000 */
.L_x_12332:
        /* <DEDUP_REMOVED lines=21> */
.L_x_12337:
[----:B------:R-:W-:Y:S05]  /*2bc0*/  BSYNC.RECONVERGENT B0 ;  /* 0x0000000000007941 */ /* 0x000fea0003800200 */
.L_x_12336:
[----:B------:R-:W-:Y:S01]  /*2bd0*/  IMAD.SHL.U32 R0, R0, 0x200000, RZ ;  /* 0x0020000000007824 */ /* 0x000fe200078e00ff */
[----:B------:R-:W-:-:S04]  /*2be0*/  LEA R3, R3, 0x37800000, 0x17 ;  /* 0x3780000003037811 */ /* 0x000fc800078eb8ff */
[----:B------:R-:W-:-:S05]  /*2bf0*/  LOP3.LUT R0, R3, R0, R7, 0xfe, !PT ;  /* 0x0000000003007212 */ /* 0x000fca00078efe07 */
[----:B------:R-:W-:-:S04]  /*2c00*/  FMUL.FTZ R0, R0, 1 ;  /* 0x3f80000000007820 */ /* 0x000fc80000410000 */
[----:B------:R0:W1:Y:S01]  /*2c10*/  F2F.F64.F32 R16, R0 ;  /* 0x0000000000107310 */ /* 0x0000620000201800 */
[----:B------:R-:W-:Y:S05]  /*2c20*/  BRA `(.L_x_12319) ;  /* 0x0000000000a47947 */ /* 0x000fea0003800000 */
.L_x_12331:
        /* <DEDUP_REMOVED lines=18> */
.L_x_12318:
        /* <DEDUP_REMOVED lines=16> */
.L_x_12340:
[----:B------:R-:W-:Y:S01]  /*2e50*/  CS2R R16, SRZ ;  /* 0x0000000000107805 */ /* 0x000fe2000001ff00 */
[----:B------:R-:W-:Y:S06]  /*2e60*/  BRA `(.L_x_12319) ;  /* 0x0000000000147947 */ /* 0x000fec0003800000 */
.L_x_12339:
[----:B------:R-:W2:Y:S02]  /*2e70*/  LDG.E.64 R16, desc[UR36][R4.64] ;  /* 0x0000002404107981 */ /* 0x000ea4000c1e1b00 */
[----:B--2---:R-:W0:Y:S01]  /*2e80*/  I2F.F64.U64 R16, R16 ;  /* 0x0000001000107312 */ /* 0x004e220000301800 */
[----:B------:R-:W-:Y:S05]  /*2e90*/  BRA `(.L_x_12319) ;  /* 0x0000000000087947 */ /* 0x000fea0003800000 */
.L_x_12338:
[----:B------:R-:W2:Y:S02]  /*2ea0*/  LDG.E R4, desc[UR36][R4.64] ;  /* 0x0000002404047981 */ /* 0x000ea4000c1e1900 */
[----:B--2---:R0:W1:Y:S02]  /*2eb0*/  I2F.F64.U32 R16, R4 ;  /* 0x0000000400107312 */ /* 0x0040640000201800 */
.L_x_12319:
[----:B------:R-:W-:Y:S05]  /*2ec0*/  BSYNC.RECONVERGENT B6 ;  /* 0x0000000000067941 */ /* 0x000fea0003800200 */
.L_x_12313:
[----:B------:R-:W-:-:S07]  /*2ed0*/  VIADD R2, R2, 0x80 ;  /* 0x0000008002027836 */ /* 0x000fce0000000000 */
.L_x_12312:
[----:B------:R-:W-:Y:S05]  /*2ee0*/  BSYNC.RECONVERGENT B7 ;  /* 0x0000000000077941 */ /* 0x000fea0003800200 */
.L_x_12311:
[----:B------:R-:W-:Y:S01]  /*2ef0*/  ISETP.GE.AND P0, PT, R2, R19, PT ;  /* 0x000000130200720c */ /* 0x000fe20003f06270 */
[----:B------:R-:W-:Y:S01]  /*2f00*/  BSSY.RECONVERGENT B6, `(.L_x_12341) ;  /* 0x00000ef000067945 */ /* 0x000fe20003800200 */
[----:B------:R-:W-:-:S11]  /*2f10*/  CS2R R26, SRZ ;  /* 0x00000000001a7805 */ /* 0x000fd6000001ff00 */
        /* <DEDUP_REMOVED lines=21> */
.L_x_12346:
[----:B------:R-:W2:Y:S02]  /*3070*/  LDG.E.U8 R2, desc[UR36][R2.64] ;  /* 0x0000002402027981 */ /* 0x000ea4000c1e1100 */
[----:B--2---:R0:W1:Y:S01]  /*3080*/  I2F.F64.U16 R26, R2 ;  /* 0x00000002001a7312 */ /* 0x0040620000101800 */
[----:B------:R-:W-:Y:S05]  /*3090*/  BRA `(.L_x_12342) ;  /* 0x0000000c00547947 */ /* 0x000fea0003800000 */
.L_x_12345:
        /* <DEDUP_REMOVED lines=9> */
.L_x_12349:
[----:B------:R-:W2:Y:S02]  /*3130*/  LDG.E R2, desc[UR36][R2.64] ;  /* 0x0000002402027981 */ /* 0x000ea4000c1e1900 */
[----:B--2---:R0:W1:Y:S01]  /*3140*/  I2F.F64 R26, R2 ;  /* 0x00000002001a7312 */ /* 0x0040620000201c00 */
[----:B------:R-:W-:Y:S05]  /*3150*/  BRA `(.L_x_12342) ;  /* 0x0000000c00247947 */ /* 0x000fea0003800000 */
.L_x_12348:
[----:B------:R-:W2:Y:S02]  /*3160*/  LDG.E.U16 R2, desc[UR36][R2.64] ;  /* 0x0000002402027981 */ /* 0x000ea4000c1e1500 */
[----:B--2---:R0:W1:Y:S01]  /*3170*/  I2F.F64.S16 R26, R2 ;  /* 0x00000002001a7312 */ /* 0x0040620000101c00 */
[----:B------:R-:W-:Y:S05]  /*3180*/  BRA `(.L_x_12342) ;  /* 0x0000000c00187947 */ /* 0x000fea0003800000 */
.L_x_12344:
        /* <DEDUP_REMOVED lines=10> */
.L_x_12351:
[----:B------:R-:W2:Y:S02]  /*3230*/  LDG.E.U16 R0, desc[UR36][R2.64] ;  /* 0x0000002402007981 */ /* 0x000ea4000c1e1500 */
[----:B--2---:R-:W-:-:S05]  /*3240*/  HADD2.F32 R0, -RZ, R0.H0_H0 ;  /* 0x20000000ff007230 */ /* 0x004fca0000004100 */
[----:B------:R-:W-:-:S04]  /*3250*/  FMUL.FTZ R0, R0, 1 ;  /* 0x3f80000000007820 */ /* 0x000fc80000410000 */
[----:B------:R0:W1:Y:S01]  /*3260*/  F2F.F64.F32 R26, R0 ;  /* 0x00000000001a7310 */ /* 0x0000620000201800 */
[----:B------:R-:W-:Y:S05]  /*3270*/  BRA `(.L_x_12342) ;  /* 0x0000000800dc7947 */ /* 0x000fea0003800000 */
.L_x_12350:
        /* <DEDUP_REMOVED lines=10> */
.L_x_12353:
[----:B------:R-:W2:Y:S02]  /*3320*/  LDG.E.U16 R2, desc[UR36][R2.64] ;  /* 0x0000002402027981 */ /* 0x000ea4000c1e1500 */
[----:B--2---:R-:W-:-:S05]  /*3330*/  HADD2.F32 R0, -RZ, R2.H0_H0 ;  /* 0x20000002ff007230 */ /* 0x004fca0000004100 */
[----:B------:R-:W-:-:S04]  /*3340*/  FMUL.FTZ R0, R0, 1 ;  /* 0x3f80000000007820 */ /* 0x000fc80000410000 */
[----:B------:R0:W1:Y:S01]  /*3350*/  F2F.F64.F32 R26, R0 ;  /* 0x00000000001a7310 */ /* 0x0000620000201800 */
[----:B------:R-:W-:Y:S05]  /*3360*/  BRA `(.L_x_12342) ;  /* 0x0000000800a07947 */ /* 0x000fea0003800000 */
.L_x_12352:
[----:B------:R0:W5:Y:S01]  /*3370*/  LDG.E.64 R26, desc[UR36][R2.64] ;  /* 0x00000024021a7981 */ /* 0x000162000c1e1b00 */
[----:B------:R-:W-:Y:S05]  /*3380*/  BRA `(.L_x_12342) ;  /* 0x0000000800987947 */ /* 0x000fea0003800000 */
.L_x_12343:
        /* <DEDUP_REMOVED lines=13> */
.L_x_12356:
[----:B------:R0:W5:Y:S01]  /*3460*/  LDG.E.64 R26, desc[UR36][R2.64] ;  /* 0x00000024021a7981 */ /* 0x000162000c1e1b00 */
[----:B------:R-:W-:Y:S05]  /*3470*/  BRA `(.L_x_12342) ;  /* 0x00000008005c7947 */ /* 0x000fea0003800000 */
.L_x_12355:
        /* <DEDUP_REMOVED lines=27> */
.L_x_12358:
        /* <DEDUP_REMOVED lines=14> */
.L_x_12357:
[----:B------:R-:W2:Y:S02]  /*3710*/  LDG.E.U16 R0, desc[UR36][R2.64] ;  /* 0x0000002402007981 */ /* 0x000ea4000c1e1500 */
[----:B--2---:R-:W-:-:S04]  /*3720*/  IMAD.U32 R0, R0, 0x10000, RZ ;  /* 0x0001000000007824 */ /* 0x004fc800078e00ff */
[----:B------:R-:W-:-:S04]  /*3730*/  FMUL.FTZ R0, R0, 1 ;  /* 0x3f80000000007820 */ /* 0x000fc80000410000 */
[----:B------:R0:W1:Y:S01]  /*3740*/  F2F.F64.F32 R26, R0 ;  /* 0x00000000001a7310 */ /* 0x0000620000201800 */
[----:B------:R-:W-:Y:S05]  /*3750*/  BRA `(.L_x_12342) ;  /* 0x0000000400a47947 */ /* 0x000fea0003800000 */
.L_x_12354:
        /* <DEDUP_REMOVED lines=11> */
.L_x_12361:
[----:B------:R-:W2:Y:S02]  /*3810*/  LDG.E.U8 R3, desc[UR36][R2.64] ;  /* 0x0000002402037981 */ /* 0x000ea4000c1e1100 */
        /* <DEDUP_REMOVED lines=19> */
.L_x_12363:
[----:B------:R-:W-:Y:S05]  /*3950*/  BSYNC.RECONVERGENT B0 ;  /* 0x0000000000007941 */ /* 0x000fea0003800200 */
.L_x_12362:
[----:B------:R-:W-:Y:S01]  /*3960*/  IMAD.SHL.U32 R0, R0, 0x100000, RZ ;  /* 0x0010000000007824 */ /* 0x000fe200078e00ff */
[----:B------:R-:W-:-:S04]  /*3970*/  LEA R2, R2, 0x3b800000, 0x17 ;  /* 0x3b80000002027811 */ /* 0x000fc800078eb8ff */
[----:B------:R-:W-:-:S05]  /*3980*/  LOP3.LUT R0, R2, R0, R7, 0xfe, !PT ;  /* 0x0000000002007212 */ /* 0x000fca00078efe07 */
[----:B------:R-:W-:-:S04]  /*3990*/  FMUL.FTZ R0, R0, 1 ;  /* 0x3f80000000007820 */ /* 0x000fc80000410000 */
[----:B------:R0:W1:Y:S01]  /*39a0*/  F2F.F64.F32 R26, R0 ;  /* 0x00000000001a7310 */ /* 0x0000620000201800 */
[----:B------:R-:W-:Y:S05]  /*39b0*/  BRA `(.L_x_12342) ;  /* 0x00000004000c7947 */ /* 0x000fea0003800000 */
.L_x_12360:
        /* <DEDUP_REMOVED lines=20> */
.L_x_12365:
[----:B------:R-:W-:Y:S05]  /*3b00*/  BSYNC.RECONVERGENT B0 ;  /* 0x0000000000007941 */ /* 0x000fea0003800200 */
.L_x_12364:
[----:B------:R-:W-:Y:S01]  /*3b10*/  IMAD.SHL.U32 R0, R0, 0x200000, RZ ;  /* 0x0020000000007824 */ /* 0x000fe200078e00ff */
[----:B------:R-:W-:-:S04]  /*3b20*/  LEA R2, R2, 0x37800000, 0x17 ;  /* 0x3780000002027811 */ /* 0x000fc800078eb8ff */
[----:B------:R-:W-:-:S05]  /*3b30*/  LOP3.LUT R0, R2, R0, R7, 0xfe, !PT ;  /* 0x0000000002007212 */ /* 0x000fca00078efe07 */
[----:B------:R-:W-:-:S04]  /*3b40*/  FMUL.FTZ R0, R0, 1 ;  /* 0x3f80000000007820 */ /* 0x000fc80000410000 */
[----:B------:R0:W1:Y:S01]  /*3b50*/  F2F.F64.F32 R26, R0 ;  /* 0x00000000001a7310 */ /* 0x0000620000201800 */
[----:B------:R-:W-:Y:S05]  /*3b60*/  BRA `(.L_x_12342) ;  /* 0x0000000000a07947 */ /* 0x000fea0003800000 */
.L_x_12359:
        /* <DEDUP_REMOVED lines=18> */
.L_x_12347:
        /* <DEDUP_REMOVED lines=16> */
.L_x_12368:
[----:B------:R-:W-:Y:S05]  /*3d90*/  BRA `(.L_x_12342) ;  /* 0x0000000000147947 */ /* 0x000fea0003800000 */
.L_x_12367:
[----:B------:R-:W2:Y:S02]  /*3da0*/  LDG.E.64 R26, desc[UR36][R2.64] ;  /* 0x00000024021a7981 */ /* 0x000ea4000c1e1b00 */
[----:B--2---:R-:W0:Y:S01]  /*3db0*/  I2F.F64.U64 R26, R26 ;  /* 0x0000001a001a7312 */ /* 0x004e220000301800 */
[----:B------:R-:W-:Y:S05]  /*3dc0*/  BRA `(.L_x_12342) ;  /* 0x0000000000087947 */ /* 0x000fea0003800000 */
.L_x_12366:
[----:B------:R-:W2:Y:S02]  /*3dd0*/  LDG.E R2, desc[UR36][R2.64] ;  /* 0x0000002402027981 */ /* 0x000ea4000c1e1900 */
[----:B--2---:R0:W1:Y:S02]  /*3de0*/  I2F.F64.U32 R26, R2 ;  /* 0x00000002001a7312 */ /* 0x0040640000201800 */
.L_x_12342:
[----:B------:R-:W-:Y:S05]  /*3df0*/  BSYNC.RECONVERGENT B6 ;  /* 0x0000000000067941 */ /* 0x000fea0003800200 */
.L_x_12341:
[----:B0-2-45:R-:W1:Y:S01]  /*3e00*/  MUFU.RCP64H R3, R29 ;  /* 0x0000001d00037308 */ /* 0x035e620000001800 */
[----:B------:R-:W-:Y:S01]  /*3e10*/  VIADD R2, R29, 0x300402 ;  /* 0x003004021d027836 */ /* 0x000fe20000000000 */
[----:B------:R-:W-:Y:S01]  /*3e20*/  BSSY.RECONVERGENT B0, `(.L_x_12369) ;  /* 0x0000011000007945 */ /* 0x000fe20003800200 */
[----:B------:R-:W-:-:S03]  /*3e30*/  ISETP.GE.AND P0, PT, R23, R19, PT ;  /* 0x000000131700720c */ /* 0x000fc60003f06270 */
[----:B------:R-:W-:Y:S01]  /*3e40*/  FSETP.GEU.AND P1, PT, |R2|, 5.8789094863358348022e-39, PT ;  /* 0x004004020200780b */ /* 0x000fe20003f2e200 */
[----:B-1----:R-:W-:-:S08]  /*3e50*/  DFMA R4, R2, -R28, 1 ;  /* 0x3ff000000204742b */ /* 0x002fd0000000081c */
[----:B------:R-:W-:-:S08]  /*3e60*/  DFMA R4, R4, R4, R4 ;  /* 0x000000040404722b */ /* 0x000fd00000000004 */
[----:B------:R-:W-:-:S08]  /*3e70*/  DFMA R4, R2, R4, R2 ;  /* 0x000000040204722b */ /* 0x000fd00000000002 */
[----:B------:R-:W-:-:S08]  /*3e80*/  DFMA R6, R4, -R28, 1 ;  /* 0x3ff000000406742b */ /* 0x000fd0000000081c */
[----:B------:R-:W-:Y:S01]  /*3e90*/  DFMA R4, R4, R6, R4 ;  /* 0x000000060404722b */ /* 0x000fe20000000004 */
[----:B------:R-:W-:Y:S10]  /*3ea0*/  @P1 BRA `(.L_x_12370) ;  /* 0x0000000000201947 */ /* 0x000ff40003800000 */
[----:B------:R-:W-:Y:S01]  /*3eb0*/  LOP3.LUT R8, R29, 0x7fffffff, RZ, 0xc0, !PT ;  /* 0x7fffffff1d087812 */ /* 0x000fe200078ec0ff */
[----:B------:R-:W-:Y:S01]  /*3ec0*/  IMAD.MOV.U32 R2, RZ, RZ, R28 ;  /* 0x000000ffff027224 */ /* 0x000fe200078e001c */
[----:B------:R-:W-:Y:S01]  /*3ed0*/  MOV R0, 0x3f10 ;  /* 0x00003f1000007802 */ /* 0x000fe20000000f00 */
[----:B------:R-:W-:Y:S02]  /*3ee0*/  IMAD.MOV.U32 R3, RZ, RZ, R29 ;  /* 0x000000ffff037224 */ /* 0x000fe400078e001d */
[----:B------:R-:W-:-:S07]  /*3ef0*/  VIADD R8, R8, 0xfff00000 ;  /* 0xfff0000008087836 */ /* 0x000fce0000000000 */
[----:B---3--:R-:W-:Y:S05]  /*3f00*/  CALL.REL.NOINC `($__internal_22_$__cuda_sm20_dblrcp_rn_slowpath_v3) ;  /* 0x0000004800907944 */ /* 0x008fea0003c00000 */
[----:B------:R-:W-:Y:S02]  /*3f10*/  IMAD.MOV.U32 R4, RZ, RZ, R6 ;  /* 0x000000ffff047224 */ /* 0x000fe400078e0006 */
[----:B------:R-:W-:-:S07]  /*3f20*/  IMAD.MOV.U32 R5, RZ, RZ, R7 ;  /* 0x000000ffff057224 */ /* 0x000fce00078e0007 */
.L_x_12370:
[----:B------:R-:W-:Y:S05]  /*3f30*/  BSYNC.RECONVERGENT B0 ;  /* 0x0000000000007941 */ /* 0x000fea0003800200 */
.L_x_12369:
[----:B---3--:R-:W0:Y:S01]  /*3f40*/  MUFU.RCP64H R3, R25 ;  /* 0x0000001900037308 */ /* 0x008e220000001800 */
[----:B------:R-:W-:Y:S01]  /*3f50*/  VIADD R2, R25, 0x300402 ;  /* 0x0030040219027836 */ /* 0x000fe20000000000 */
[----:B------:R-:W-:Y:S01]  /*3f60*/  BSSY.RECONVERGENT B0, `(.L_x_12371) ;  /* 0x0000011000007945 */ /* 0x000fe20003800200 */
[----:B------:R-:W-:-:S03]  /*3f70*/  VIADD R22, R23, 0x80 ;  /* 0x0000008017167836 */ /* 0x000fc60000000000 */
[----:B------:R-:W-:Y:S01]  /*3f80*/  FSETP.GEU.AND P1, PT, |R2|, 5.8789094863358348022e-39, PT ;  /* 0x004004020200780b */ /* 0x000fe20003f2e200 */
        /* <DEDUP_REMOVED lines=11> */
[----:B------:R-:W-:Y:S05]  /*4040*/  CALL.REL.NOINC `($__internal_22_$__cuda_sm20_dblrcp_rn_slowpath_v3) ;  /* 0x0000004800407944 */ /* 0x000fea0003c00000 */
[----:B------:R-:W-:Y:S02]  /*4050*/  IMAD.MOV.U32 R28, RZ, RZ, R6 ;  /* 0x000000ffff1c7224 */ /* 0x000fe400078e0006 */
[----:B------:R-:W-:-:S07]  /*4060*/  IMAD.MOV.U32 R29, RZ, RZ, R7 ;  /* 0x000000ffff1d7224 */ /* 0x000fce00078e0007 */
.L_x_12372:
[----:B------:R-:W-:Y:S05]  /*4070*/  BSYNC.RECONVERGENT B0 ;  /* 0x0000000000007941 */ /* 0x000fea0003800200 */
.L_x_12371:
[----:B------:R-:W0:Y:S01]  /*4080*/  MUFU.RCP64H R3, R17 ;  /* 0x0000001100037308 */ /* 0x000e220000001800 */
[----:B------:R-:W-:Y:S01]  /*4090*/  VIADD R2, R17, 0x300402 ;  /* 0x0030040211027836 */ /* 0x000fe20000000000 */
[----:B------:R-:W-:Y:S04]  /*40a0*/  BSSY.RECONVERGENT B0, `(.L_x_12373) ;  /* 0x0000010000007945 */ /* 0x000fe80003800200 */
        /* <DEDUP_REMOVED lines=15> */
.L_x_12374:
[----:B------:R-:W-:Y:S05]  /*41a0*/  BSYNC.RECONVERGENT B0 ;  /* 0x0000000000007941 */ /* 0x000fea0003800200 */
.L_x_12373:
        /* <DEDUP_REMOVED lines=18> */
.L_x_12376:
[----:B------:R-:W-:Y:S05]  /*42d0*/  BSYNC.RECONVERGENT B0 ;  /* 0x0000000000007941 */ /* 0x000fea0003800200 */
.L_x_12375:
        /* <DEDUP_REMOVED lines=25> */
.L_x_12382:
[----:B------:R-:W0:Y:S01]  /*4470*/  F2I.S64.F64.TRUNC R4, R4 ;  /* 0x0000000400047311 */ /* 0x000e22000030d900 */
[----:B------:R-:W-:Y:S02]  /*4480*/  IMAD.MOV.U32 R23, RZ, RZ, R22 ;  /* 0x000000ffff177224 */ /* 0x000fe400078e0016 */
[----:B0-----:R-:W-:-:S05]  /*4490*/  IMAD.MOV.U32 R3, RZ, RZ, R4 ;  /* 0x000000ffff037224 */ /* 0x001fca00078e0004 */
[----:B------:R4:W-:Y:S01]  /*44a0*/  STG.E.U8 desc[UR36][R8.64], R3 ;  /* 0x0000000308007986 */ /* 0x0009e2000c101124 */
[----:B------:R-:W-:Y:S05]  /*44b0*/  BRA `(.L_x_12378) ;  /* 0x00000010002c7947 */ /* 0x000fea0003800000 */
.L_x_12381:
        /* <DEDUP_REMOVED lines=10> */
.L_x_12385:
[----:B------:R-:W0:Y:S01]  /*4560*/  F2I.F64.TRUNC R5, R4 ;  /* 0x0000000400057311 */ /* 0x000e22000030d100 */
[----:B------:R-:W-:Y:S01]  /*4570*/  IMAD.MOV.U32 R23, RZ, RZ, R22 ;  /* 0x000000ffff177224 */ /* 0x000fe200078e0016 */
[----:B0-----:R3:W-:Y:S01]  /*4580*/  STG.E desc[UR36][R8.64], R5 ;  /* 0x0000000508007986 */ /* 0x0017e2000c101924 */
[----:B------:R-:W-:Y:S05]  /*4590*/  BRA `(.L_x_12378) ;  /* 0x0000000c00f47947 */ /* 0x000fea0003800000 */
.L_x_12384:
[----:B------:R-:W0:Y:S01]  /*45a0*/  F2I.F64.TRUNC R5, R4 ;  /* 0x0000000400057311 */ /* 0x000e22000030d100 */
[----:B------:R-:W-:Y:S01]  /*45b0*/  IMAD.MOV.U32 R23, RZ, RZ, R22 ;  /* 0x000000ffff177224 */ /* 0x000fe200078e0016 */
[----:B0-----:R1:W-:Y:S01]  /*45c0*/  STG.E.U16 desc[UR36][R8.64], R5 ;  /* 0x0000000508007986 */ /* 0x0013e2000c101524 */
[----:B------:R-:W-:Y:S05]  /*45d0*/  BRA `(.L_x_12378) ;  /* 0x0000000c00e47947 */ /* 0x000fea0003800000 */
.L_x_12380:
        /* <DEDUP_REMOVED lines=14> */
.L_x_12387:
        /* <DEDUP_REMOVED lines=9> */
.L_x_12386:
        /* <DEDUP_REMOVED lines=10> */
[----:B------:R-:W-:Y:S02]  /*47f0*/  IMAD.MOV.U32 R7, RZ, RZ, RZ ;  /* 0x000000ffff077224 */ /* 0x000fe400078e00ff */
[----:B------:R-:W-:-:S11]  /*4800*/  IMAD.MOV.U32 R23, RZ, RZ, R22 ;  /* 0x000000ffff177224 */ /* 0x000fd600078e0016 */
[----:B0-----:R-:W-:-:S05]  /*4810*/  @!P0 FMUL R6, R6, 1.175494350822287508e-38 ;  /* 0x0080000006068820 */ /* 0x001fca0000400000 */
[----:B------:R0:W-:Y:S01]  /*4820*/  STG.E.64 desc[UR36][R8.64], R6 ;  /* 0x0000000608007986 */ /* 0x0001e2000c101b24 */
[----:B------:R-:W-:Y:S05]  /*4830*/  BRA `(.L_x_12378) ;  /* 0x0000000c004c7947 */ /* 0x000fea0003800000 */
.L_x_12389:
[----:B------:R-:W-:Y:S01]  /*4840*/  UMOV UR4, 0xf0000000 ;  /* 0xf000000000047882 */ /* 0x000fe20000000000 */
[----:B------:R-:W-:Y:S01]  /*4850*/  UMOV UR5, 0x380fffff ;  /* 0x380fffff00057882 */ /* 0x000fe20000000000 */
[----:B------:R-:W0:Y:S01]  /*4860*/  F2F.F32.F64 R0, R4 ;  /* 0x0000000400007310 */ /* 0x000e220000301000 */
[----:B------:R-:W-:Y:S01]  /*4870*/  DSETP.GEU.AND P0, PT, |R4|, UR4, PT ;  /* 0x0000000404007e2a */ /* 0x000fe2000bf0e200 */
[----:B------:R-:W-:-:S13]  /*4880*/  IMAD.MOV.U32 R23, RZ, RZ, R22 ;  /* 0x000000ffff177224 */ /* 0x000fda00078e0016 */
[----:B0-----:R-:W-:-:S05]  /*4890*/  @!P0 FMUL R0, R0, 1.175494350822287508e-38 ;  /* 0x0080000000008820 */ /* 0x001fca0000400000 */
[----:B------:R-:W-:-:S04]  /*48a0*/  F2FP.F16.F32.PACK_AB R3, RZ, R0 ;  /* 0x00000000ff03723e */ /* 0x000fc800000000ff */
[----:B------:R-:W-:-:S05]  /*48b0*/  PRMT R3, R3, 0x5410, RZ ;  /* 0x0000541003037816 */ /* 0x000fca00000000ff */
[----:B------:R0:W-:Y:S01]  /*48c0*/  STG.E desc[UR36][R8.64], R3 ;  /* 0x0000000308007986 */ /* 0x0001e2000c101924 */
[----:B------:R-:W-:Y:S05]  /*48d0*/  BRA `(.L_x_12378) ;  /* 0x0000000c00247947 */ /* 0x000fea0003800000 */
.L_x_12388:
[----:B------:R0:W-:Y:S01]  /*48e0*/  STG.E.64 desc[UR36][R8.64], R4 ;  /* 0x0000000408007986 */ /* 0x0001e2000c101b24 */
[----:B------:R-:W-:Y:S01]  /*48f0*/  IMAD.MOV.U32 R23, RZ, RZ, R22 ;  /* 0x000000ffff177224 */ /* 0x000fe200078e0016 */
[----:B------:R-:W-:Y:S06]  /*4900*/  BRA `(.L_x_12378) ;  /* 0x0000000c00187947 */ /* 0x000fec0003800000 */
.L_x_12379:
        /* <DEDUP_REMOVED lines=10> */
[----:B------:R-:W-:-:S05]  /*49b0*/  SEL R3, RZ, 0x1, !P0 ;  /* 0x00000001ff037807 */ /* 0x000fca0004000000 */
[----:B------:R0:W-:Y:S01]  /*49c0*/  STG.E.U8 desc[UR36][R8.64], R3 ;  /* 0x0000000308007986 */ /* 0x0001e2000c101124 */
[----:B------:R-:W-:Y:S05]  /*49d0*/  BRA `(.L_x_12378) ;  /* 0x0000000800e47947 */ /* 0x000fea0003800000 */
.L_x_12392:
[----:B------:R-:W-:Y:S01]  /*49e0*/  CS2R R6, SRZ ;  /* 0x0000000000067805 */ /* 0x000fe2000001ff00 */
[----:B------:R-:W-:-:S04]  /*49f0*/  IMAD.MOV.U32 R23, RZ, RZ, R22 ;  /* 0x000000ffff177224 */ /* 0x000fc800078e0016 */
[----:B------:R0:W-:Y:S01]  /*4a00*/  STG.E.128 desc[UR36][R8.64], R4 ;  /* 0x0000000408007986 */ /* 0x0001e2000c101d24 */
[----:B------:R-:W-:Y:S05]  /*4a10*/  BRA `(.L_x_12378) ;  /* 0x0000000800d47947 */ /* 0x000fea0003800000 */
.L_x_12391:
        /* <DEDUP_REMOVED lines=23> */
.L_x_12396:
[----:B------:R-:W-:Y:S05]  /*4b90*/  BSYNC.RECONVERGENT B0 ;  /* 0x0000000000007941 */ /* 0x000fea0003800200 */
.L_x_12395:
[----:B------:R-:W-:Y:S01]  /*4ba0*/  LOP3.LUT R7, R0, 0x80, R7, 0xf8, !PT ;  /* 0x0000008000077812 */ /* 0x000fe200078ef807 */
[----:B------:R-:W-:-:S04]  /*4bb0*/  IMAD.MOV.U32 R23, RZ, RZ, R22 ;  /* 0x000000ffff177224 */ /* 0x000fc800078e0016 */
[----:B------:R0:W-:Y:S01]  /*4bc0*/  STG.E.U8 desc[UR36][R8.64], R7 ;  /* 0x0000000708007986 */ /* 0x0001e2000c101124 */
[----:B------:R-:W-:Y:S05]  /*4bd0*/  BRA `(.L_x_12378) ;  /* 0x0000000800647947 */ /* 0x000fea0003800000 */
.L_x_12394:
        /* <DEDUP_REMOVED lines=19> */
.L_x_12398:
[----:B------:R-:W-:Y:S05]  /*4d10*/  BSYNC.RECONVERGENT B0 ;  /* 0x0000000000007941 */ /* 0x000fea0003800200 */
.L_x_12397:
[----:B------:R-:W-:Y:S01]  /*4d20*/  LOP3.LUT R7, R0, 0x80, R7, 0xf8, !PT ;  /* 0x0000008000077812 */ /* 0x000fe200078ef807 */
[----:B------:R-:W-:-:S04]  /*4d30*/  IMAD.MOV.U32 R23, RZ, RZ, R22 ;  /* 0x000000ffff177224 */ /* 0x000fc800078e0016 */
[----:B------:R0:W-:Y:S01]  /*4d40*/  STG.E.U8 desc[UR36][R8.64], R7 ;  /* 0x0000000708007986 */ /* 0x0001e2000c101124 */
[----:B------:R-:W-:Y:S05]  /*4d50*/  BRA `(.L_x_12378) ;  /* 0x0000000800047947 */ /* 0x000fea0003800000 */
.L_x_12393:
        /* <DEDUP_REMOVED lines=9> */
.L_x_12390:
        /* <DEDUP_REMOVED lines=12> */
.L_x_12401:
        /* <DEDUP_REMOVED lines=17> */
.L_x_12404:
[----:B------:R-:W-:-:S04]  /*4fc0*/  SHF.R.U32.HI R0, RZ, 0x14, R7 ;  /* 0x00000014ff007819 */ /* 0x000fc80000011607 */
[----:B------:R-:W-:-:S04]  /*4fd0*/  LOP3.LUT R0, R0, 0x1, RZ, 0xc0, !PT ;  /* 0x0000000100007812 */ /* 0x000fc800078ec0ff */
[----:B------:R-:W-:-:S04]  /*4fe0*/  IADD3 R0, PT, PT, R7, 0x487ffff, R0 ;  /* 0x0487ffff07007810 */ /* 0x000fc80007ffe000 */
[----:B------:R-:W-:-:S04]  /*4ff0*/  SHF.R.U32.HI R0, RZ, 0x14, R0 ;  /* 0x00000014ff007819 */ /* 0x000fc80000011600 */
[----:B------:R-:W-:-:S07]  /*5000*/  LOP3.LUT R3, R0, 0xff, RZ, 0xc0, !PT ;  /* 0x000000ff00037812 */ /* 0x000fce00078ec0ff */
.L_x_12405:
[----:B------:R-:W-:-:S04]  /*5010*/  SHF.R.U32.HI R0, RZ, 0x18, R7 ;  /* 0x00000018ff007819 */ /* 0x000fc80000011607 */
[----:B------:R-:W-:-:S07]  /*5020*/  LOP3.LUT R0, R3, 0x80, R0, 0xf8, !PT ;  /* 0x0000008003007812 */ /* 0x000fce00078ef800 */
.L_x_12403:
[----:B------:R-:W-:Y:S05]  /*5030*/  BSYNC.RECONVERGENT B0 ;  /* 0x0000000000007941 */ /* 0x000fea0003800200 */
.L_x_12402:
[----:B------:R0:W-:Y:S01]  /*5040*/  STG.E.U8 desc[UR36][R8.64], R0 ;  /* 0x0000000008007986 */ /* 0x0001e2000c101124 */
[----:B------:R-:W-:Y:S01]  /*5050*/  IMAD.MOV.U32 R23, RZ, RZ, R22 ;  /* 0x000000ffff177224 */ /* 0x000fe200078e0016 */
[----:B------:R-:W-:Y:S06]  /*5060*/  BRA `(.L_x_12378) ;  /* 0x0000000400407947 */ /* 0x000fec0003800000 */
.L_x_12400:
        /* <DEDUP_REMOVED lines=17> */
.L_x_12408:
[----:B------:R-:W-:-:S04]  /*5180*/  SHF.R.U32.HI R0, RZ, 0x15, R7 ;  /* 0x00000015ff007819 */ /* 0x000fc80000011607 */
[----:B------:R-:W-:-:S04]  /*5190*/  LOP3.LUT R0, R0, 0x1, RZ, 0xc0, !PT ;  /* 0x0000000100007812 */ /* 0x000fc800078ec0ff */
[----:B------:R-:W-:-:S04]  /*51a0*/  IADD3 R0, PT, PT, R7, 0x88fffff, R0 ;  /* 0x088fffff07007810 */ /* 0x000fc80007ffe000 */
[----:B------:R-:W-:-:S04]  /*51b0*/  SHF.R.U32.HI R0, RZ, 0x15, R0 ;  /* 0x00000015ff007819 */ /* 0x000fc80000011600 */
[----:B------:R-:W-:-:S07]  /*51c0*/  LOP3.LUT R3, R0, 0xff, RZ, 0xc0, !PT ;  /* 0x000000ff00037812 */ /* 0x000fce00078ec0ff */
.L_x_12409:
[----:B------:R-:W-:-:S04]  /*51d0*/  SHF.R.U32.HI R0, RZ, 0x18, R7 ;  /* 0x00000018ff007819 */ /* 0x000fc80000011607 */
[----:B------:R-:W-:-:S07]  /*51e0*/  LOP3.LUT R0, R3, 0x80, R0, 0xf8, !PT ;  /* 0x0000008003007812 */ /* 0x000fce00078ef800 */
.L_x_12407:
[----:B------:R-:W-:Y:S05]  /*51f0*/  BSYNC.RECONVERGENT B0 ;  /* 0x0000000000007941 */ /* 0x000fea0003800200 */
.L_x_12406:
[----:B------:R0:W-:Y:S01]  /*5200*/  STG.E.U8 desc[UR36][R8.64], R0 ;  /* 0x0000000008007986 */ /* 0x0001e2000c101124 */
[----:B------:R-:W-:Y:S01]  /*5210*/  IMAD.MOV.U32 R23, RZ, RZ, R22 ;  /* 0x000000ffff177224 */ /* 0x000fe200078e0016 */
[----:B------:R-:W-:Y:S06]  /*5220*/  BRA `(.L_x_12378) ;  /* 0x0000000000d07947 */ /* 0x000fec0003800000 */
.L_x_12399:
[----:B------:R-:W-:-:S13]  /*5230*/  ISETP.NE.AND P0, PT, R0, 0x1c, PT ;  /* 0x0000001c0000780c */ /* 0x000fda0003f05270 */
[----:B------:R-:W-:Y:S05]  /*5240*/  @!P0 BRA `(.L_x_12410) ;  /* 0x0000000000bc8947 */ /* 0x000fea0003800000 */
[----:B------:R-:W-:-:S13]  /*5250*/  ISETP.NE.AND P0, PT, R0, 0x1d, PT ;  /* 0x0000001d0000780c */ /* 0x000fda0003f05270 */
[----:B------:R-:W-:Y:S05]  /*5260*/  @!P0 BRA `(.L_x_12411) ;  /* 0x0000000000a48947 */ /* 0x000fea0003800000 */
[----:B------:R-:W-:-:S13]  /*5270*/  ISETP.NE.AND P0, PT, R0, 0x2c, PT ;  /* 0x0000002c0000780c */ /* 0x000fda0003f05270 */
[----:B------:R-:W-:Y:S05]  /*5280*/  @!P0 BRA `(.L_x_12412) ;  /* 0x0000000000488947 */ /* 0x000fea0003800000 */
.L_x_12383:
        /* <DEDUP_REMOVED lines=16> */
.L_x_12413:
[----:B------:R-:W-:Y:S01]  /*5390*/  IMAD.MOV.U32 R23, RZ, RZ, R22 ;  /* 0x000000ffff177224 */ /* 0x000fe200078e0016 */
[----:B------:R-:W-:Y:S06]  /*53a0*/  BRA `(.L_x_12378) ;  /* 0x0000000000707947 */ /* 0x000fec0003800000 */
.L_x_12412:
        /* <DEDUP_REMOVED lines=21> */
.L_x_12411:
[----:B------:R-:W0:Y:S01]  /*5500*/  F2I.U64.F64.TRUNC R4, R4 ;  /* 0x0000000400047311 */ /* 0x000e22000030d800 */
[----:B------:R-:W-:Y:S01]  /*5510*/  IMAD.MOV.U32 R23, RZ, RZ, R22 ;  /* 0x000000ffff177224 */ /* 0x000fe200078e0016 */
[----:B0-----:R0:W-:Y:S01]  /*5520*/  STG.E.64 desc[UR36][R8.64], R4 ;  /* 0x0000000408007986 */ /* 0x0011e2000c101b24 */
[----:B------:R-:W-:Y:S05]  /*5530*/  BRA `(.L_x_12378) ;  /* 0x00000000000c7947 */ /* 0x000fea0003800000 */
.L_x_12410:
[----:B------:R-:W0:Y:S01]  /*5540*/  F2I.U32.F64.TRUNC R5, R4 ;  /* 0x0000000400057311 */ /* 0x000e22000030d000 */
[----:B------:R-:W-:Y:S01]  /*5550*/  IMAD.MOV.U32 R23, RZ, RZ, R22 ;  /* 0x000000ffff177224 */ /* 0x000fe200078e0016 */
[----:B0-----:R0:W-:Y:S06]  /*5560*/  STG.E desc[UR36][R8.64], R5 ;  /* 0x0000000508007986 */ /* 0x0011ec000c101924 */
.L_x_12378:
[----:B------:R-:W-:Y:S05]  /*5570*/  BSYNC.RECONVERGENT B6 ;  /* 0x0000000000067941 */ /* 0x000fea0003800200 */
.L_x_12377:
[----:B------:R-:W-:Y:S01]  /*5580*/  ISETP.GE.AND P0, PT, R23, R19, PT ;  /* 0x000000131700720c */ /* 0x000fe20003f06270 */
[----:B------:R-:W-:-:S12]  /*5590*/  BSSY.RECONVERGENT B6, `(.L_x_12414) ;  /* 0x0000228000067945 */ /* 0x000fd80003800200 */
[----:B------:R-:W-:Y:S05]  /*55a0*/  @P0 BRA `(.L_x_12415) ;  /* 0x0000002000980947 */ /* 0x000fea0003800000 */
[----:B------:R-:W4:Y:S01]  /*55b0*/  LDCU UR4, c[0x0][0x3a8] ;  /* 0x00007500ff0477ac */ /* 0x000f220008000800 */
[----:B0123--:R-:W0:Y:S01]  /*55c0*/  LDC.64 R4, c[0x0][0x388] ;  /* 0x0000e200ff047b82 */ /* 0x00fe220000000a00 */
[----:B------:R-:W-:Y:S01]  /*55d0*/  IMAD R0, R18, 0x200, R23 ;  /* 0x0000020012007824 */ /* 0x000fe200078e0217 */
        /* <DEDUP_REMOVED lines=18> */
.L_x_12419:
[----:B------:R-:W0:Y:S02]  /*5700*/  F2I.S64.F64.TRUNC R28, R28 ;  /* 0x0000001c001c7311 */ /* 0x000e24000030d900 */
[----:B0-----:R-:W-:-:S05]  /*5710*/  IMAD.MOV.U32 R3, RZ, RZ, R28 ;  /* 0x000000ffff037224 */ /* 0x001fca00078e001c */
[----:B------:R0:W-:Y:S01]  /*5720*/  STG.E.U8 desc[UR36][R4.64], R3 ;  /* 0x0000000304007986 */ /* 0x0001e2000c101124 */
[----:B------:R-:W-:Y:S05]  /*5730*/  BRA `(.L_x_12421) ;  /* 0x0000000c00e07947 */ /* 0x000fea0003800000 */
.L_x_12418:
        /* <DEDUP_REMOVED lines=9> */
.L_x_12423:
[----:B------:R-:W0:Y:S02]  /*57d0*/  F2I.F64.TRUNC R29, R28 ;  /* 0x0000001c001d7311 */ /* 0x000e24000030d100 */
[----:B0-----:R3:W-:Y:S01]  /*57e0*/  STG.E desc[UR36][R4.64], R29 ;  /* 0x0000001d04007986 */ /* 0x0017e2000c101924 */
[----:B------:R-:W-:Y:S05]  /*57f0*/  BRA `(.L_x_12421) ;  /* 0x0000000c00b07947 */ /* 0x000fea0003800000 */
.L_x_12422:
[----:B------:R-:W0:Y:S02]  /*5800*/  F2I.F64.TRUNC R29, R28 ;  /* 0x0000001c001d7311 */ /* 0x000e24000030d100 */
[----:B0-----:R2:W-:Y:S01]  /*5810*/  STG.E.U16 desc[UR36][R4.64], R29 ;  /* 0x0000001d04007986 */ /* 0x0015e2000c101524 */
[----:B------:R-:W-:Y:S05]  /*5820*/  BRA `(.L_x_12421) ;  /* 0x0000000c00a47947 */ /* 0x000fea0003800000 */
.L_x_12417:
        /* <DEDUP_REMOVED lines=13> */
.L_x_12425:
        /* <DEDUP_REMOVED lines=8> */
.L_x_12424:
        /* <DEDUP_REMOVED lines=14> */
.L_x_12427:
        /* <DEDUP_REMOVED lines=9> */
.L_x_12426:
[----:B------:R0:W-:Y:S01]  /*5af0*/  STG.E.64 desc[UR36][R4.64], R28 ;  /* 0x0000001c04007986 */ /* 0x0001e2000c101b24 */
[----:B------:R-:W-:Y:S05]  /*5b00*/  BRA `(.L_x_12421) ;  /* 0x0000000800ec7947 */ /* 0x000fea0003800000 */
.L_x_12416:
        /* <DEDUP_REMOVED lines=13> */
.L_x_12431:
        /* <DEDUP_REMOVED lines=22> */
.L_x_12434:
[----:B------:R-:W-:-:S04]  /*5d40*/  SHF.R.U32.HI R3, RZ, 0x18, R7 ;  /* 0x00000018ff037819 */ /* 0x000fc80000011607 */
[----:B------:R-:W-:-:S07]  /*5d50*/  LOP3.LUT R0, R0, 0x80, R3, 0xf8, !PT ;  /* 0x0000008000007812 */ /* 0x000fce00078ef803 */
.L_x_12433:
[----:B------:R-:W-:Y:S05]  /*5d60*/  BSYNC.RECONVERGENT B0 ;  /* 0x0000000000007941 */ /* 0x000fea0003800200 */
.L_x_12432:
[----:B------:R0:W-:Y:S01]  /*5d70*/  STG.E.U8 desc[UR36][R4.64], R0 ;  /* 0x0000000004007986 */ /* 0x0001e2000c101124 */
[----:B------:R-:W-:Y:S05]  /*5d80*/  BRA `(.L_x_12421) ;  /* 0x00000008004c7947 */ /* 0x000fea0003800000 */
.L_x_12430:
        /* <DEDUP_REMOVED lines=22> */
.L_x_12437:
[----:B------:R-:W-:-:S04]  /*5ef0*/  SHF.R.U32.HI R3, RZ, 0x18, R7 ;  /* 0x00000018ff037819 */ /* 0x000fc80000011607 */
[----:B------:R-:W-:-:S07]  /*5f00*/  LOP3.LUT R0, R0, 0x80, R3, 0xf8, !PT ;  /* 0x0000008000007812 */ /* 0x000fce00078ef803 */
.L_x_12436:
[----:B------:R-:W-:Y:S05]  /*5f10*/  BSYNC.RECONVERGENT B0 ;  /* 0x0000000000007941 */ /* 0x000fea0003800200 */
.L_x_12435:
[----:B------:R0:W-:Y:S01]  /*5f20*/  STG.E.U8 desc[UR36][R4.64], R0 ;  /* 0x0000000004007986 */ /* 0x0001e2000c101124 */
[----:B------:R-:W-:Y:S05]  /*5f30*/  BRA `(.L_x_12421) ;  /* 0x0000000400e07947 */ /* 0x000fea0003800000 */
.L_x_12429:
        /* <DEDUP_REMOVED lines=26> */
.L_x_12439:
[----:B------:R-:W0:Y:S02]  /*60e0*/  F2I.U64.F64.TRUNC R28, R28 ;  /* 0x0000001c001c7311 */ /* 0x000e24000030d800 */
[----:B0-----:R0:W-:Y:S01]  /*60f0*/  STG.E.64 desc[UR36][R4.64], R28 ;  /* 0x0000001c04007986 */ /* 0x0011e2000c101b24 */
[----:B------:R-:W-:Y:S05]  /*6100*/  BRA `(.L_x_12421) ;  /* 0x00000004006c7947 */ /* 0x000fea0003800000 */
.L_x_12438:
[----:B------:R-:W0:Y:S02]  /*6110*/  F2I.U32.F64.TRUNC R29, R28 ;  /* 0x0000001c001d7311 */ /* 0x000e24000030d000 */
[----:B0-----:R0:W-:Y:S01]  /*6120*/  STG.E desc[UR36][R4.64], R29 ;  /* 0x0000001d04007986 */ /* 0x0011e2000c101924 */
[----:B------:R-:W-:Y:S05]  /*6130*/  BRA `(.L_x_12421) ;  /* 0x0000000400607947 */ /* 0x000fea0003800000 */
.L_x_12428:
        /* <DEDUP_REMOVED lines=10> */
.L_x_12441:
[----:B------:R-:W-:-:S05]  /*61e0*/  CS2R R30, SRZ ;  /* 0x00000000001e7805 */ /* 0x000fca000001ff00 */
[----:B------:R0:W-:Y:S01]  /*61f0*/  STG.E.128 desc[UR36][R4.64], R28 ;  /* 0x0000001c04007986 */ /* 0x0001e2000c101d24 */
[----:B------:R-:W-:Y:S05]  /*6200*/  BRA `(.L_x_12421) ;  /* 0x00000004002c7947 */ /* 0x000fea0003800000 */
.L_x_12440:
[----:B------:R-:W-:-:S13]  /*6210*/  ISETP.NE.AND P0, PT, R0, 0xf, PT ;  /* 0x0000000f0000780c */ /* 0x000fda0003f05270 */
[----:B------:R-:W-:Y:S05]  /*6220*/  @!P0 BRA `(.L_x_12442) ;  /* 0x0000000400088947 */ /* 0x000fea0003800000 */
[----:B------:R-:W-:-:S13]  /*6230*/  ISETP.NE.AND P0, PT, R0, 0x17, PT ;  /* 0x000000170000780c */ /* 0x000fda0003f05270 */
[----:B------:R-:W-:Y:S05]  /*6240*/  @!P0 BRA `(.L_x_12443) ;  /* 0x0000000000a08947 */ /* 0x000fea0003800000 */
[----:B------:R-:W-:-:S13]  /*6250*/  ISETP.NE.AND P0, PT, R0, 0x18, PT ;  /* 0x000000180000780c */ /* 0x000fda0003f05270 */
[----:B------:R-:W-:Y:S05]  /*6260*/  @!P0 BRA `(.L_x_12444) ;  /* 0x0000000000448947 */ /* 0x000fea0003800000 */
.L_x_12420:
        /* <DEDUP_REMOVED lines=16> */
.L_x_12445:
[----:B------:R-:W-:Y:S05]  /*6370*/  BRA `(.L_x_12421) ;  /* 0x0000000000d07947 */ /* 0x000fea0003800000 */
.L_x_12444:
        /* <DEDUP_REMOVED lines=17> */
.L_x_12447:
[----:B------:R-:W-:Y:S05]  /*6490*/  BSYNC.RECONVERGENT B0 ;  /* 0x0000000000007941 */ /* 0x000fea0003800200 */
.L_x_12446:
[----:B------:R-:W-:-:S05]  /*64a0*/  LOP3.LUT R3, R0, 0x80, R3, 0xf8, !PT ;  /* 0x0000008000037812 */ /* 0x000fca00078ef803 */
[----:B------:R0:W-:Y:S01]  /*64b0*/  STG.E.U8 desc[UR36][R4.64], R3 ;  /* 0x0000000304007986 */ /* 0x0001e2000c101124 */
[----:B------:R-:W-:Y:S05]  /*64c0*/  BRA `(.L_x_12421) ;  /* 0x00000000007c7947 */ /* 0x000fea0003800000 */
.L_x_12443:
        /* <DEDUP_REMOVED lines=16> */
.L_x_12449:
[----:B------:R-:W-:Y:S01]  /*65d0*/  IMAD.MOV.U32 R0, RZ, RZ, 0x7f ;  /* 0x0000007fff007424 */ /* 0x000fe200078e00ff */
[----:B------:R-:W-:-:S04]  /*65e0*/  ISETP.GT.U32.AND P0, PT, R3, 0x7f800000, PT ;  /* 0x7f8000000300780c */ /* 0x000fc80003f04070 */
[----:B------:R-:W-:-:S09]  /*65f0*/  SEL R0, R0, 0x7c, P0 ;  /* 0x0000007c00007807 */ /* 0x000fd20000000000 */
.L_x_12450:
[----:B------:R-:W-:Y:S05]  /*6600*/  BSYNC.RECONVERGENT B0 ;  /* 0x0000000000007941 */ /* 0x000fea0003800200 */
.L_x_12448:
[----:B------:R-:W-:-:S04]  /*6610*/  SHF.R.U32.HI R3, RZ, 0x18, R7 ;  /* 0x00000018ff037819 */ /* 0x000fc80000011607 */
[----:B------:R-:W-:-:S05]  /*6620*/  LOP3.LUT R3, R0, 0x80, R3, 0xf8, !PT ;  /* 0x0000008000037812 */ /* 0x000fca00078ef803 */
[----:B------:R0:W-:Y:S01]  /*6630*/  STG.E.U8 desc[UR36][R4.64], R3 ;  /* 0x0000000304007986 */ /* 0x0001e2000c101124 */
[----:B------:R-:W-:Y:S05]  /*6640*/  BRA `(.L_x_12421) ;  /* 0x00000000001c7947 */ /* 0x000fea0003800000 */
.L_x_12442:
[----:B------:R-:W-:Y:S01]  /*6650*/  UMOV UR4, 0xf0000000 ;  /* 0xf000000000047882 */ /* 0x000fe20000000000 */
[----:B------:R-:W-:Y:S01]  /*6660*/  UMOV UR5, 0x380fffff ;  /* 0x380fffff00057882 */ /* 0x000fe20000000000 */
[----:B------:R-:W0:Y:S01]  /*6670*/  F2F.F32.F64 R0, R28 ;  /* 0x0000001c00007310 */ /* 0x000e220000301000 */
[----:B------:R-:W-:-:S14]  /*6680*/  DSETP.GEU.AND P0, PT, |R28|, UR4, PT ;  /* 0x000000041c007e2a */ /* 0x000fdc000bf0e200 */
[----:B0-----:R-:W-:-:S05]  /*6690*/  @!P0 FMUL R0, R0, 1.175494350822287508e-38 ;  /* 0x0080000000008820 */ /* 0x001fca0000400000 */
[----:B------:R-:W-:-:S05]  /*66a0*/  F2FP.BF16.F32.PACK_AB R0, RZ, R0 ;  /* 0x00000000ff00723e */ /* 0x000fca00000010ff */
[----:B------:R0:W-:Y:S02]  /*66b0*/  STG.E.U16 desc[UR36][R4.64], R0 ;  /* 0x0000000004007986 */ /* 0x0001e4000c101524 */
.L_x_12421:
        /* <DEDUP_REMOVED lines=24> */
.L_x_12454:
[----:B------:R-:W0:Y:S02]  /*6840*/  F2I.S64.F64.TRUNC R24, R24 ;  /* 0x0000001800187311 */ /* 0x000e24000030d900 */
[----:B0-----:R-:W-:-:S05]  /*6850*/  IMAD.MOV.U32 R3, RZ, RZ, R24 ;  /* 0x000000ffff037224 */ /* 0x001fca00078e0018 */
[----:B------:R0:W-:Y:S01]  /*6860*/  STG.E.U8 desc[UR36][R4.64], R3 ;  /* 0x0000000304007986 */ /* 0x0001e2000c101124 */
[----:B------:R-:W-:Y:S05]  /*6870*/  BRA `(.L_x_12456) ;  /* 0x0000000c00e07947 */ /* 0x000fea0003800000 */
.L_x_12453:
        /* <DEDUP_REMOVED lines=9> */
.L_x_12458:
[----:B------:R-:W0:Y:S02]  /*6910*/  F2I.F64.TRUNC R25, R24 ;  /* 0x0000001800197311 */ /* 0x000e24000030d100 */
[----:B0-----:R0:W-:Y:S01]  /*6920*/  STG.E desc[UR36][R4.64], R25 ;  /* 0x0000001904007986 */ /* 0x0011e2000c101924 */
[----:B------:R-:W-:Y:S05]  /*6930*/  BRA `(.L_x_12456) ;  /* 0x0000000c00b07947 */ /* 0x000fea0003800000 */
.L_x_12457:
[----:B------:R-:W0:Y:S02]  /*6940*/  F2I.F64.TRUNC R25, R24 ;  /* 0x0000001800197311 */ /* 0x000e24000030d100 */
[----:B0-----:R0:W-:Y:S01]  /*6950*/  STG.E.U16 desc[UR36][R4.64], R25 ;  /* 0x0000001904007986 */ /* 0x0011e2000c101524 */
[----:B------:R-:W-:Y:S05]  /*6960*/  BRA `(.L_x_12456) ;  /* 0x0000000c00a47947 */ /* 0x000fea0003800000 */
.L_x_12452:
        /* <DEDUP_REMOVED lines=13> */
.L_x_12460:
        /* <DEDUP_REMOVED lines=8> */
.L_x_12459:
        /* <DEDUP_REMOVED lines=14> */
.L_x_12462:
        /* <DEDUP_REMOVED lines=9> */
.L_x_12461:
[----:B------:R0:W-:Y:S01]  /*6c30*/  STG.E.64 desc[UR36][R4.64], R24 ;  /* 0x0000001804007986 */ /* 0x0001e2000c101b24 */
[----:B------:R-:W-:Y:S05]  /*6c40*/  BRA `(.L_x_12456) ;  /* 0x0000000800ec7947 */ /* 0x000fea0003800000 */
.L_x_12451:
        /* <DEDUP_REMOVED lines=13> */
.L_x_12466:
        /* <DEDUP_REMOVED lines=22> */
.L_x_12469:
[----:B------:R-:W-:-:S04]  /*6e80*/  SHF.R.U32.HI R3, RZ, 0x18, R7 ;  /* 0x00000018ff037819 */ /* 0x000fc80000011607 */
[----:B------:R-:W-:-:S07]  /*6e90*/  LOP3.LUT R0, R0, 0x80, R3, 0xf8, !PT ;  /* 0x0000008000007812 */ /* 0x000fce00078ef803 */
.L_x_12468:
[----:B------:R-:W-:Y:S05]  /*6ea0*/  BSYNC.RECONVERGENT B0 ;  /* 0x0000000000007941 */ /* 0x000fea0003800200 */
.L_x_12467:
[----:B------:R0:W-:Y:S01]  /*6eb0*/  STG.E.U8 desc[UR36][R4.64], R0 ;  /* 0x0000000004007986 */ /* 0x0001e2000c101124 */
[----:B------:R-:W-:Y:S05]  /*6ec0*/  BRA `(.L_x_12456) ;  /* 0x00000008004c7947 */ /* 0x000fea0003800000 */
.L_x_12465:
        /* <DEDUP_REMOVED lines=22> */
.L_x_12472:
[----:B------:R-:W-:-:S04]  /*7030*/  SHF.R.U32.HI R3, RZ, 0x18, R7 ;  /* 0x00000018ff037819 */ /* 0x000fc80000011607 */
[----:B------:R-:W-:-:S07]  /*7040*/  LOP3.LUT R0, R0, 0x80, R3, 0xf8, !PT ;  /* 0x0000008000007812 */ /* 0x000fce00078ef803 */
.L_x_12471:
[----:B------:R-:W-:Y:S05]  /*7050*/  BSYNC.RECONVERGENT B0 ;  /* 0x0000000000007941 */ /* 0x000fea0003800200 */
.L_x_12470:
[----:B------:R0:W-:Y:S01]  /*7060*/  STG.E.U8 desc[UR36][R4.64], R0 ;  /* 0x0000000004007986 */ /* 0x0001e2000c101124 */
[----:B------:R-:W-:Y:S05]  /*7070*/  BRA `(.L_x_12456) ;  /* 0x0000000400e07947 */ /* 0x000fea0003800000 */
.L_x_12464:
        /* <DEDUP_REMOVED lines=26> */
.L_x_12474:
[----:B------:R-:W0:Y:S02]  /*7220*/  F2I.U64.F64.TRUNC R24, R24 ;  /* 0x0000001800187311 */ /* 0x000e24000030d800 */
[----:B0-----:R0:W-:Y:S01]  /*7230*/  STG.E.64 desc[UR36][R4.64], R24 ;  /* 0x0000001804007986 */ /* 0x0011e2000c101b24 */
[----:B------:R-:W-:Y:S05]  /*7240*/  BRA `(.L_x_12456) ;  /* 0x00000004006c7947 */ /* 0x000fea0003800000 */
.L_x_12473:
[----:B------:R-:W0:Y:S02]  /*7250*/  F2I.U32.F64.TRUNC R25, R24 ;  /* 0x0000001800197311 */ /* 0x000e24000030d000 */
[----:B0-----:R0:W-:Y:S01]  /*7260*/  STG.E desc[UR36][R4.64], R25 ;  /* 0x0000001904007986 */ /* 0x0011e2000c101924 */
[----:B------:R-:W-:Y:S05]  /*7270*/  BRA `(.L_x_12456) ;  /* 0x0000000400607947 */ /* 0x000fea0003800000 */
.L_x_12463:
        /* <DEDUP_REMOVED lines=10> */
.L_x_12476:
[----:B------:R-:W-:-:S05]  /*7320*/  CS2R R26, SRZ ;  /* 0x00000000001a7805 */ /* 0x000fca000001ff00 */
[----:B------:R0:W-:Y:S01]  /*7330*/  STG.E.128 desc[UR36][R4.64], R24 ;  /* 0x0000001804007986 */ /* 0x0001e2000c101d24 */
[----:B------:R-:W-:Y:S05]  /*7340*/  BRA `(.L_x_12456) ;  /* 0x00000004002c7947 */ /* 0x000fea0003800000 */
.L_x_12475:
[----:B------:R-:W-:-:S13]  /*7350*/  ISETP.NE.AND P0, PT, R0, 0xf, PT ;  /* 0x0000000f0000780c */ /* 0x000fda0003f05270 */
[----:B------:R-:W-:Y:S05]  /*7360*/  @!P0 BRA `(.L_x_12477) ;  /* 0x0000000400088947 */ /* 0x000fea0003800000 */
[----:B------:R-:W-:-:S13]  /*7370*/  ISETP.NE.AND P0, PT, R0, 0x17, PT ;  /* 0x000000170000780c */ /* 0x000fda0003f05270 */
[----:B------:R-:W-:Y:S05]  /*7380*/  @!P0 BRA `(.L_x_12478) ;  /* 0x0000000000a08947 */ /* 0x000fea0003800000 */
[----:B------:R-:W-:-:S13]  /*7390*/  ISETP.NE.AND P0, PT, R0, 0x18, PT ;  /* 0x000000180000780c */ /* 0x000fda0003f05270 */
[----:B------:R-:W-:Y:S05]  /*73a0*/  @!P0 BRA `(.L_x_12479) ;  /* 0x0000000000448947 */ /* 0x000fea0003800000 */
.L_x_12455:
        /* <DEDUP_REMOVED lines=16> */
.L_x_12480:
[----:B------:R-:W-:Y:S05]  /*74b0*/  BRA `(.L_x_12456) ;  /* 0x0000000000d07947 */ /* 0x000fea0003800000 */
.L_x_12479:
        /* <DEDUP_REMOVED lines=17> */
.L_x_12482:
[----:B------:R-:W-:Y:S05]  /*75d0*/  BSYNC.RECONVERGENT B0 ;  /* 0x0000000000007941 */ /* 0x000fea0003800200 */
.L_x_12481:
[----:B------:R-:W-:-:S05]  /*75e0*/  LOP3.LUT R3, R0, 0x80, R3, 0xf8, !PT ;  /* 0x0000008000037812 */ /* 0x000fca00078ef803 */
[----:B------:R3:W-:Y:S01]  /*75f0*/  STG.E.U8 desc[UR36][R4.64], R3 ;  /* 0x0000000304007986 */ /* 0x0007e2000c101124 */
[----:B------:R-:W-:Y:S05]  /*7600*/  BRA `(.L_x_12456) ;  /* 0x00000000007c7947 */ /* 0x000fea0003800000 */
.L_x_12478:
        /* <DEDUP_REMOVED lines=16> */
.L_x_12484:
[----:B------:R-:W-:Y:S01]  /*7710*/  IMAD.MOV.U32 R0, RZ, RZ, 0x7f ;  /* 0x0000007fff007424 */ /* 0x000fe200078e00ff */
[----:B------:R-:W-:-:S04]  /*7720*/  ISETP.GT.U32.AND P0, PT, R3, 0x7f800000, PT ;  /* 0x7f8000000300780c */ /* 0x000fc80003f04070 */
[----:B------:R-:W-:-:S09]  /*7730*/  SEL R0, R0, 0x7c, P0 ;  /* 0x0000007c00007807 */ /* 0x000fd20000000000 */
.L_x_12485:
[----:B------:R-:W-:Y:S05]  /*7740*/  BSYNC.RECONVERGENT B0 ;  /* 0x0000000000007941 */ /* 0x000fea0003800200 */
.L_x_12483:
[----:B------:R-:W-:-:S04]  /*7750*/  SHF.R.U32.HI R3, RZ, 0x18, R7 ;  /* 0x00000018ff037819 */ /* 0x000fc80000011607 */
[----:B------:R-:W-:-:S05]  /*7760*/  LOP3.LUT R3, R0, 0x80, R3, 0xf8, !PT ;  /* 0x0000008000037812 */ /* 0x000fca00078ef803 */
[----:B------:R2:W-:Y:S01]  /*7770*/  STG.E.U8 desc[UR36][R4.64], R3 ;  /* 0x0000000304007986 */ /* 0x0005e2000c101124 */
[----:B------:R-:W-:Y:S05]  /*7780*/  BRA `(.L_x_12456) ;  /* 0x00000000001c7947 */ /* 0x000fea0003800000 */
.L_x_12477:
[----:B------:R-:W-:Y:S01]  /*7790*/  UMOV UR4, 0xf0000000 ;  /* 0xf000000000047882 */ /* 0x000fe20000000000 */
[----:B------:R-:W-:Y:S01]  /*77a0*/  UMOV UR5, 0x380fffff ;  /* 0x380fffff00057882 */ /* 0x000fe20000000000 */
[----:B------:R-:W0:Y:S01]  /*77b0*/  F2F.F32.F64 R0, R24 ;  /* 0x0000001800007310 */ /* 0x000e220000301000 */
[----:B------:R-:W-:-:S14]  /*77c0*/  DSETP.GEU.AND P0, PT, |R24|, UR4, PT ;  /* 0x0000000418007e2a */ /* 0x000fdc000bf0e200 */
[----:B0-----:R-:W-:-:S05]  /*77d0*/  @!P0 FMUL R0, R0, 1.175494350822287508e-38 ;  /* 0x0080000000008820 */ /* 0x001fca0000400000 */
[----:B------:R-:W-:-:S05]  /*77e0*/  F2FP.BF16.F32.PACK_AB R0, RZ, R0 ;  /* 0x00000000ff00723e */ /* 0x000fca00000010ff */
[----:B------:R4:W-:Y:S02]  /*77f0*/  STG.E.U16 desc[UR36][R4.64], R0 ;  /* 0x0000000004007986 */ /* 0x0009e4000c101524 */
.L_x_12456:
[----:B------:R-:W-:-:S07]  /*7800*/  VIADD R23, R23, 0x80 ;  /* 0x0000008017177836 */ /* 0x000fce0000000000 */
.L_x_12415:
[----:B------:R-:W-:Y:S05]  /*7810*/  BSYNC.RECONVERGENT B6 ;  /* 0x0000000000067941 */ /* 0x000fea0003800200 */
.L_x_12414:
        /* <DEDUP_REMOVED lines=22> */
.L_x_12489:
[----:B------:R-:W0:Y:S02]  /*7980*/  F2I.S64.F64.TRUNC R16, R16 ;  /* 0x0000001000107311 */ /* 0x000e24000030d900 */
[----:B0-----:R-:W-:-:S05]  /*7990*/  IMAD.MOV.U32 R3, RZ, RZ, R16 ;  /* 0x000000ffff037224 */ /* 0x001fca00078e0010 */
[----:B------:R-:W-:Y:S01]  /*79a0*/  STG.E.U8 desc[UR36][R4.64], R3 ;  /* 0x0000000304007986 */ /* 0x000fe2000c101124 */
[----:B------:R-:W-:Y:S05]  /*79b0*/  EXIT ;  /* 0x000000000000794d */ /* 0x000fea0003800000 */
.L_x_12488:
        /* <DEDUP_REMOVED lines=9> */
.L_x_12492:
[----:B------:R-:W0:Y:S02]  /*7a50*/  F2I.F64.TRUNC R17, R16 ;  /* 0x0000001000117311 */ /* 0x000e24000030d100 */
[----:B0-----:R-:W-:Y:S01]  /*7a60*/  STG.E desc[UR36][R4.64], R17 ;  /* 0x0000001104007986 */ /* 0x001fe2000c101924 */
[----:B------:R-:W-:Y:S05]  /*7a70*/  EXIT ;  /* 0x000000000000794d */ /* 0x000fea0003800000 */
.L_x_12491:
[----:B------:R-:W0:Y:S02]  /*7a80*/  F2I.F64.TRUNC R17, R16 ;  /* 0x0000001000117311 */ /* 0x000e24000030d100 */
[----:B0-----:R-:W-:Y:S01]  /*7a90*/  STG.E.U16 desc[UR36][R4.64], R17 ;  /* 0x0000001104007986 */ /* 0x001fe2000c101524 */
[----:B------:R-:W-:Y:S05]  /*7aa0*/  EXIT ;  /* 0x000000000000794d */ /* 0x000fea0003800000 */
.L_x_12487:
        /* <DEDUP_REMOVED lines=13> */
.L_x_12494:
        /* <DEDUP_REMOVED lines=8> */
.L_x_12493:
        /* <DEDUP_REMOVED lines=14> */
.L_x_12496:
        /* <DEDUP_REMOVED lines=9> */
.L_x_12495:
[----:B------:R-:W-:Y:S01]  /*7d70*/  STG.E.64 desc[UR36][R4.64], R16 ;  /* 0x0000001004007986 */ /* 0x000fe2000c101b24 */
[----:B------:R-:W-:Y:S05]  /*7d80*/  EXIT ;  /* 0x000000000000794d */ /* 0x000fea0003800000 */
.L_x_12486:
        /* <DEDUP_REMOVED lines=13> */
.L_x_12500:
        /* <DEDUP_REMOVED lines=21> */
.L_x_12503:
[----:B------:R-:W-:-:S04]  /*7fb0*/  SHF.R.U32.HI R3, RZ, 0x18, R7 ;  /* 0x00000018ff037819 */ /* 0x000fc80000011607 */
[----:B------:R-:W-:-:S04]  /*7fc0*/  LOP3.LUT R0, R0, 0x80, R3, 0xf8, !PT ;  /* 0x0000008000007812 */ /* 0x000fc800078ef803 */
[----:B------:R-:W-:-:S07]  /*7fd0*/  PRMT R2, R0, 0x7610, R2 ;  /* 0x0000761000027816 */ /* 0x000fce0000000002 */
.L_x_12502:
[----:B------:R-:W-:Y:S05]  /*7fe0*/  BSYNC.RECONVERGENT B0 ;  /* 0x0000000000007941 */ /* 0x000fea0003800200 */
.L_x_12501:
[----:B------:R-:W-:Y:S01]  /*7ff0*/  STG.E.U8 desc[UR36][R4.64], R2 ;  /* 0x0000000204007986 */ /* 0x000fe2000c101124 */
[----:B------:R-:W-:Y:S05]  /*8000*/  EXIT ;  /* 0x000000000000794d */ /* 0x000fea0003800000 */
.L_x_12499:
        /* <DEDUP_REMOVED lines=21> */
.L_x_12506:
[----:B------:R-:W-:-:S04]  /*8160*/  SHF.R.U32.HI R3, RZ, 0x18, R7 ;  /* 0x00000018ff037819 */ /* 0x000fc80000011607 */
[----:B------:R-:W-:-:S04]  /*8170*/  LOP3.LUT R0, R0, 0x80, R3, 0xf8, !PT ;  /* 0x0000008000007812 */ /* 0x000fc800078ef803 */
[----:B------:R-:W-:-:S07]  /*8180*/  PRMT R2, R0, 0x7610, R2 ;  /* 0x0000761000027816 */ /* 0x000fce0000000002 */
.L_x_12505:
[----:B------:R-:W-:Y:S05]  /*8190*/  BSYNC.RECONVERGENT B0 ;  /* 0x0000000000007941 */ /* 0x000fea0003800200 */
.L_x_12504:
[----:B------:R-:W-:Y:S01]  /*81a0*/  STG.E.U8 desc[UR36][R4.64], R2 ;  /* 0x0000000204007986 */ /* 0x000fe2000c101124 */
[----:B------:R-:W-:Y:S05]  /*81b0*/  EXIT ;  /* 0x000000000000794d */ /* 0x000fea0003800000 */
.L_x_12498:
        /* <DEDUP_REMOVED lines=26> */
.L_x_12508:
[----:B------:R-:W0:Y:S02]  /*8360*/  F2I.U64.F64.TRUNC R16, R16 ;  /* 0x0000001000107311 */ /* 0x000e24000030d800 */
[----:B0-----:R-:W-:Y:S01]  /*8370*/  STG.E.64 desc[UR36][R4.64], R16 ;  /* 0x0000001004007986 */ /* 0x001fe2000c101b24 */
[----:B------:R-:W-:Y:S05]  /*8380*/  EXIT ;  /* 0x000000000000794d */ /* 0x000fea0003800000 */
.L_x_12507:
[----:B------:R-:W0:Y:S02]  /*8390*/  F2I.U32.F64.TRUNC R17, R16 ;  /* 0x0000001000117311 */ /* 0x000e24000030d000 */
[----:B0-----:R-:W-:Y:S01]  /*83a0*/  STG.E desc[UR36][R4.64], R17 ;  /* 0x0000001104007986 */ /* 0x001fe2000c101924 */
[----:B------:R-:W-:Y:S05]  /*83b0*/  EXIT ;  /* 0x000000000000794d */ /* 0x000fea0003800000 */
.L_x_12497:
        /* <DEDUP_REMOVED lines=10> */
.L_x_12510:
[----:B------:R-:W-:-:S05]  /*8460*/  CS2R R18, SRZ ;  /* 0x0000000000127805 */ /* 0x000fca000001ff00 */
[----:B------:R-:W-:Y:S01]  /*8470*/  STG.E.128 desc[UR36][R4.64], R16 ;  /* 0x0000001004007986 */ /* 0x000fe2000c101d24 */
[----:B------:R-:W-:Y:S05]  /*8480*/  EXIT ;  /* 0x000000000000794d */ /* 0x000fea0003800000 */
.L_x_12509:
[----:B------:R-:W-:-:S13]  /*8490*/  ISETP.NE.AND P0, PT, R0, 0xf, PT ;  /* 0x0000000f0000780c */ /* 0x000fda0003f05270 */
[----:B------:R-:W-:Y:S05]  /*84a0*/  @!P0 BRA `(.L_x_12511) ;  /* 0x0000000400088947 */ /* 0x000fea0003800000 */
[----:B------:R-:W-:-:S13]  /*84b0*/  ISETP.NE.AND P0, PT, R0, 0x17, PT ;  /* 0x000000170000780c */ /* 0x000fda0003f05270 */
[----:B------:R-:W-:Y:S05]  /*84c0*/  @!P0 BRA `(.L_x_12512) ;  /* 0x0000000000a08947 */ /* 0x000fea0003800000 */
[----:B------:R-:W-:-:S13]  /*84d0*/  ISETP.NE.AND P0, PT, R0, 0x18, PT ;  /* 0x000000180000780c */ /* 0x000fda0003f05270 */
[----:B------:R-:W-:Y:S05]  /*84e0*/  @!P0 BRA `(.L_x_12513) ;  /* 0x0000000000448947 */ /* 0x000fea0003800000 */
.L_x_12490:
        /* <DEDUP_REMOVED lines=16> */
.L_x_12514:
[----:B------:R-:W-:Y:S05]  /*85f0*/  EXIT ;  /* 0x000000000000794d */ /* 0x000fea0003800000 */
.L_x_12513:
        /* <DEDUP_REMOVED lines=17> */
.L_x_12516:
[----:B------:R-:W-:Y:S05]  /*8710*/  BSYNC.RECONVERGENT B0 ;  /* 0x0000000000007941 */ /* 0x000fea0003800200 */
.L_x_12515:
[----:B------:R-:W-:-:S05]  /*8720*/  LOP3.LUT R3, R0, 0x80, R3, 0xf8, !PT ;  /* 0x0000008000037812 */ /* 0x000fca00078ef803 */
[----:B------:R-:W-:Y:S01]  /*8730*/  STG.E.U8 desc[UR36][R4.64], R3 ;  /* 0x0000000304007986 */ /* 0x000fe2000c101124 */
[----:B------:R-:W-:Y:S05]  /*8740*/  EXIT ;  /* 0x000000000000794d */ /* 0x000fea0003800000 */
.L_x_12512:
        /* <DEDUP_REMOVED lines=16> */
.L_x_12518:
[----:B------:R-:W-:Y:S01]  /*8850*/  IMAD.MOV.U32 R0, RZ, RZ, 0x7f ;  /* 0x0000007fff007424 */ /* 0x000fe200078e00ff */
[----:B------:R-:W-:-:S04]  /*8860*/  ISETP.GT.U32.AND P0, PT, R2, 0x7f800000, PT ;  /* 0x7f8000000200780c */ /* 0x000fc80003f04070 */
[----:B------:R-:W-:-:S09]  /*8870*/  SEL R0, R0, 0x7c, P0 ;  /* 0x0000007c00007807 */ /* 0x000fd20000000000 */
.L_x_12519:
[----:B------:R-:W-:Y:S05]  /*8880*/  BSYNC.RECONVERGENT B0 ;  /* 0x0000000000007941 */ /* 0x000fea0003800200 */
.L_x_12517:
[----:B------:R-:W-:-:S04]  /*8890*/  SHF.R.U32.HI R3, RZ, 0x18, R3 ;  /* 0x00000018ff037819 */ /* 0x000fc80000011603 */
[----:B------:R-:W-:-:S05]  /*88a0*/  LOP3.LUT R3, R0, 0x80, R3, 0xf8, !PT ;  /* 0x0000008000037812 */ /* 0x000fca00078ef803 */
[----:B------:R-:W-:Y:S01]  /*88b0*/  STG.E.U8 desc[UR36][R4.64], R3 ;  /* 0x0000000304007986 */ /* 0x000fe2000c101124 */
[----:B------:R-:W-:Y:S05]  /*88c0*/  EXIT ;  /* 0x000000000000794d */ /* 0x000fea0003800000 */
.L_x_12511:
        /* <DEDUP_REMOVED lines=8> */
        .weak           $__internal_22_$__cuda_sm20_dblrcp_rn_slowpath_v3
        .type           $__internal_22_$__cuda_sm20_dblrcp_rn_slowpath_v3,@function
        .size           $__internal_22_$__cuda_sm20_dblrcp_rn_slowpath_v3,(.L_x_19813 - $__internal_22_$__cuda_sm20_dblrcp_rn_slowpath_v3)
$__internal_22_$__cuda_sm20_dblrcp_rn_slowpath_v3:
        /* <DEDUP_REMOVED lines=24> */
.L_x_12523:
        /* <DEDUP_REMOVED lines=9> */
.L_x_12521:
[----:B------:R-:W-:Y:S01]  /*8b60*/  LOP3.LUT R7, R3, 0x80000, RZ, 0xfc, !PT ;  /* 0x0008000003077812 */ /* 0x000fe200078efcff */
[----:B------:R-:W-:-:S07]  /*8b70*/  IMAD.MOV.U32 R6, RZ, RZ, R2 ;  /* 0x000000ffff067224 */ /* 0x000fce00078e0002 */
.L_x_12522:
[----:B------:R-:W-:Y:S05]  /*8b80*/  BSYNC.RECONVERGENT B1 ;  /* 0x0000000000017941 */ /* 0x000fea0003800200 */
.L_x_12520:
[----:B------:R-:W-:Y:S02]  /*8b90*/  IMAD.MOV.U32 R2, RZ, RZ, R0 ;  /* 0x000000ffff027224 */ /* 0x000fe400078e0000 */
[----:B------:R-:W-:-:S04]  /*8ba0*/  IMAD.MOV.U32 R3, RZ, RZ, 0x0 ;  /* 0x00000000ff037424 */ /* 0x000fc800078e00ff */
[----:B------:R-:W-:Y:S05]  /*8bb0*/  RET.REL.NODEC R2 `(_ZN2at6native27unrolled_elementwise_kernelIZZZNS0_22reciprocal_kernel_cudaERNS_18TensorIteratorBaseEENKUlvE_clEvENKUlvE_clEvEUldE_St5arrayIPcLm2EELi4E23TrivialOffsetCalculatorILi1EjESB_NS0_6memory12LoadWithCastILi1EEENSC_13StoreWithCastILi1EEEEEviT_T0_T2_T3_T4_T5_) ;  /* 0xffffff7402107950 */ /* 0x000fea0003c3ffff */
.L_x_12524:
        /* <DEDUP_REMOVED lines=12> */
.L_x_19813:


//--------------------- .text._ZN2at6native18elementwise_kernelILi128ELi2EZNS0_22gpu_kernel_impl_nocastIZZZNS0_22reciprocal_kernel_cudaERNS_18TensorIteratorBaseEENKUlvE_clEvENKUlvE_clEvEUldE_EEvS4_RKT_EUliE_EEviT1_ --------------------------
	.section	.text._ZN2at6native18elementwise_kernelILi128ELi2EZNS0_22gpu_kernel_impl_nocastIZZZNS0_22reciprocal_kernel_cudaERNS_18TensorIteratorBaseEENKUlvE_clEvENKUlvE_clEvEUldE_EEvS4_RKT_EUliE_EEviT1_,"ax",@progbits
	.align	128
        .global         _ZN2at6native18elementwise_kernelILi128ELi2EZNS0_22gpu_kernel_impl_nocastIZZZNS0_22reciprocal_kernel_cudaERNS_18TensorIteratorBaseEENKUlvE_clEvENKUlvE_clEvEUldE_EEvS4_RKT_EUliE_EEviT1_
        .type           _ZN2at6native18elementwise_kernelILi128ELi2EZNS0_22gpu_kernel_impl_nocastIZZZNS0_22reciprocal_kernel_cudaERNS_18TensorIteratorBaseEENKUlvE_clEvENKUlvE_clEvEUldE_EEvS4_RKT_EUliE_EEviT1_,@function
        .size           _ZN2at6native18elementwise_kernelILi128ELi2EZNS0_22gpu_kernel_impl_nocastIZZZNS0_22reciprocal_kernel_cudaERNS_18TensorIteratorBaseEENKUlvE_clEvENKUlvE_clEvEUldE_EEvS4_RKT_EUliE_EEviT1_,(.L_x_19814 - _ZN2at6native18elementwise_kernelILi128ELi2EZNS0_22gpu_kernel_impl_nocastIZZZNS0_22reciprocal_kernel_cudaERNS_18TensorIteratorBaseEENKUlvE_clEvENKUlvE_clEvEUldE_EEvS4_RKT_EUliE_EEviT1_)
        .other          _ZN2at6native18elementwise_kernelILi128ELi2EZNS0_22gpu_kernel_impl_nocastIZZZNS0_22reciprocal_kernel_cudaERNS_18TensorIteratorBaseEENKUlvE_clEvENKUlvE_clEvEUldE_EEvS4_RKT_EUliE_EEviT1_,@"STO_CUDA_ENTRY STV_DEFAULT"
_ZN2at6native18elementwise_kernelILi128ELi2EZNS0_22gpu_kernel_impl_nocastIZZZNS0_22reciprocal_kernel_cudaERNS_18TensorIteratorBaseEENKUlvE_clEvENKUlvE_clEvEUldE_EEvS4_RKT_EUliE_EEviT1_:
.text._ZN2at6native18elementwise_kernelILi128ELi2EZNS0_22gpu_kernel_impl_nocastIZZZNS0_22reciprocal_kernel_cudaERNS_18TensorIteratorBaseEENKUlvE_clEvENKUlvE_clEvEUldE_EEvS4_RKT_EUliE_EEviT1_:
        /* <DEDUP_REMOVED lines=14> */
[----:B0-----:R-:W2:Y:S02]  /*00e0*/  LDG.E.64 R4, desc[UR6][R4.64] ;  /* 0x0000000604047981 */ /* 0x001ea4000c1e1b00 */
[----:B--2---:R-:W0:Y:S01]  /*00f0*/  MUFU.RCP64H R7, R5 ;  /* 0x0000000500077308 */ /* 0x004e220000001800 */
        /* <DEDUP_REMOVED lines=8> */
[----:B------:R-:W-:Y:S02]  /*0180*/  LOP3.LUT R0, R5, 0x7fffffff, RZ, 0xc0, !PT ;  /* 0x7fffffff05007812 */ /* 0x000fe400078ec0ff */
[----:B------:R-:W-:Y:S02]  /*0190*/  MOV R10, R4 ;  /* 0x00000004000a7202 */ /* 0x000fe40000000f00 */
[----:B------:R-:W-:Y:S01]  /*01a0*/  MOV R11, R5 ;  /* 0x00000005000b7202 */ /* 0x000fe20000000f00 */
[----:B------:R-:W-:Y:S01]  /*01b0*/  VIADD R12, R0, 0xfff00000 ;  /* 0xfff00000000c7836 */ /* 0x000fe20000000000 */
[----:B------:R-:W-:-:S07]  /*01c0*/  MOV R8, 0x1e0 ;  /* 0x000001e000087802 */ /* 0x000fce0000000f00 */
[----:B------:R-:W-:Y:S05]  /*01d0*/  CALL.REL.NOINC `($__internal_23_$__cuda_sm20_dblrcp_rn_slowpath_v3) ;  /* 0x0000002800b87944 */ /* 0x000fea0003c00000 */
[----:B------:R-:W-:Y:S02]  /*01e0*/  MOV R8, R6 ;  /* 0x0000000600087202 */ /* 0x000fe40000000f00 */
[----:B------:R-:W-:-:S07]  /*01f0*/  MOV R9, R7 ;  /* 0x0000000700097202 */ /* 0x000fce0000000f00 */
.L_x_12528:
[----:B------:R-:W0:Y:S01]  /*0200*/  LDC.64 R4, c[0x0][0x580] ;  /* 0x00016000ff047b82 */ /* 0x000e220000000a00 */
[----:B------:R-:W-:Y:S01]  /*0210*/  IADD3 R3, PT, PT, R3, 0x80, RZ ;  /* 0x0000008003037810 */ /* 0x000fe20007ffe0ff */
[----:B0-----:R0:W-:Y:S06]  /*0220*/  STG.E.64 desc[UR6][R4.64], R8 ;  /* 0x0000000804007986 */ /* 0x0011ec000c101b06 */
.L_x_12527:
[----:B------:R-:W-:Y:S05]  /*0230*/  BSYNC.RECONVERGENT B0 ;  /* 0x0000000000007941 */ /* 0x000fea0003800200 */
.L_x_12526:
[----:B------:R-:W1:Y:S02]  /*0240*/  LDCU UR4, c[0x0][0x380] ;  /* 0x00007000ff0477ac */ /* 0x000e640008000800 */
[----:B-1----:R-:W-:-:S13]  /*0250*/  ISETP.GE.AND P0, PT, R3, UR4, PT ;  /* 0x0000000403007c0c */ /* 0x002fda000bf06270 */
[----:B------:R-:W-:Y:S05]  /*0260*/  @P0 EXIT ;  /* 0x000000000000094d */ /* 0x000fea0003800000 */
[----:B------:R-:W1:Y:S02]  /*0270*/  LDC.64 R2, c[0x0][0x588] ;  /* 0x00016200ff027b82 */ /* 0x000e640000000a00 */
[----:B-1----:R-:W0:Y:S02]  /*0280*/  LDG.E.64 R2, desc[UR6][R2.64] ;  /* 0x0000000602027981 */ /* 0x002e24000c1e1b00 */
[----:B0-----:R-:W0:Y:S01]  /*0290*/  MUFU.RCP64H R5, R3 ;  /* 0x0000000300057308 */ /* 0x001e220000001800 */
        /* <DEDUP_REMOVED lines=10> */
[----:B------:R-:W-:Y:S02]  /*0340*/  MOV R11, R3 ;  /* 0x00000003000b7202 */ /* 0x000fe40000000f00 */
[----:B------:R-:W-:Y:S02]  /*0350*/  IADD3 R12, PT, PT, R0, -0x100000, RZ ;  /* 0xfff00000000c7810 */ /* 0x000fe40007ffe0ff */
[----:B------:R-:W-:-:S07]  /*0360*/  MOV R8, 0x380 ;  /* 0x0000038000087802 */ /* 0x000fce0000000f00 */
[----:B------:R-:W-:Y:S05]  /*0370*/  CALL.REL.NOINC `($__internal_23_$__cuda_sm20_dblrcp_rn_slowpath_v3) ;  /* 0x0000002800507944 */ /* 0x000fea0003c00000 */
.L_x_12529:
[----:B------:R-:W0:Y:S02]  /*0380*/  LDC.64 R2, c[0x0][0x580] ;  /* 0x00016000ff027b82 */ /* 0x000e240000000a00 */
[----:B0-----:R-:W-:Y:S01]  /*0390*/  STG.E.64 desc[UR6][R2.64], R6 ;  /* 0x0000000602007986 */ /* 0x001fe2000c101b06 */
[----:B------:R-:W-:Y:S05]  /*03a0*/  EXIT ;  /* 0x000000000000794d */ /* 0x000fea0003800000 */
.L_x_12525:
        /* <DEDUP_REMOVED lines=8> */
[----:B------:R-:W-:Y:S02]  /*0430*/  MOV R4, RZ ;  /* 0x000000ff00047202 */ /* 0x000fe40000000f00 */
[----:B------:R-:W-:Y:S01]  /*0440*/  MOV R5, R3 ;  /* 0x0000000300057202 */ /* 0x000fe20000000f00 */
[----:B------:R-:W1:Y:S01]  /*0450*/  LDCU UR8, c[0x0][0x38c] ;  /* 0x00007180ff0877ac */ /* 0x000e620008000800 */
[----:B------:R-:W-:Y:S01]  /*0460*/  ISETP.NE.AND P0, PT, R2, RZ, PT ;  /* 0x000000ff0200720c */ /* 0x000fe20003f05270 */
        /* <DEDUP_REMOVED lines=293> */
.L_x_12532:
[----:B------:R-:W0:Y:S02]  /*16c0*/  LDCU.128 UR8, c[0x0][0x580] ;  /* 0x0000b000ff0877ac */ /* 0x000e240008000c00 */
[----:B0-----:R-:W-:-:S04]  /*16d0*/  IADD3 R12, P0, PT, R4, UR10, RZ ;  /* 0x0000000a040c7c10 */ /* 0x001fc8000ff1e0ff */
[----:B------:R-:W-:-:S06]  /*16e0*/  IADD3.X R13, PT, PT, RZ, UR11, RZ, P0, !PT ;  /* 0x0000000bff0d7c10 */ /* 0x000fcc00087fe4ff */
[----:B------:R-:W2:Y:S01]  /*16f0*/  LDG.E.64 R12, desc[UR6][R12.64] ;  /* 0x000000060c0c7981 */ /* 0x000ea2000c1e1b00 */
[----:B------:R-:W-:Y:S01]  /*1700*/  IADD3 R4, P1, PT, R5, UR8, RZ ;  /* 0x0000000805047c10 */ /* 0x000fe2000ff3e0ff */
[----:B------:R-:W-:Y:S03]  /*1710*/  BSSY.RECONVERGENT B1, `(.L_x_12533) ;  /* 0x0000013000017945 */ /* 0x000fe60003800200 */
[----:B------:R-:W-:Y:S01]  /*1720*/  IADD3.X R5, PT, PT, RZ, UR9, RZ, P1, !PT ;  /* 0x00000009ff057c10 */ /* 0x000fe20008ffe4ff */
        /* <DEDUP_REMOVED lines=14> */
[----:B------:R-:W-:Y:S05]  /*1810*/  CALL.REL.NOINC `($__internal_23_$__cuda_sm20_dblrcp_rn_slowpath_v3) ;  /* 0x0000001400287944 */ /* 0x000fea0003c00000 */
[----:B------:R-:W-:Y:S01]  /*1820*/  MOV R8, R6 ;  /* 0x0000000600087202 */ /* 0x000fe20000000f00 */
[----:B------:R-:W-:-:S07]  /*1830*/  IMAD.MOV.U32 R9, RZ, RZ, R7 ;  /* 0x000000ffff097224 */ /* 0x000fce00078e0007 */
.L_x_12534:
[----:B------:R-:W-:Y:S05]  /*1840*/  BSYNC.RECONVERGENT B1 ;  /* 0x0000000000017941 */ /* 0x000fea0003800200 */
.L_x_12533:
[----:B------:R0:W-:Y:S01]  /*1850*/  STG.E.64 desc[UR6][R4.64], R8 ;  /* 0x0000000804007986 */ /* 0x0001e2000c101b06 */
[----:B------:R-:W-:-:S07]  /*1860*/  IADD3 R3, PT, PT, R3, 0x80, RZ ;  /* 0x0000008003037810 */ /* 0x000fce0007ffe0ff */
.L_x_12531:
[----:B------:R-:W-:Y:S05]  /*1870*/  BSYNC.RECONVERGENT B0 ;  /* 0x0000000000007941 */ /* 0x000fea0003800200 */
.L_x_12530:
        /* <DEDUP_REMOVED lines=301> */
.L_x_12535:
[----:B------:R-:W0:Y:S02]  /*2b50*/  LDCU.128 UR8, c[0x0][0x580] ;  /* 0x0000b000ff0877ac */ /* 0x000e240008000c00 */
[----:B0-----:R-:W-:-:S05]  /*2b60*/  IADD3 R10, P0, PT, R2, UR10, RZ ;  /* 0x0000000a020a7c10 */ /* 0x001fca000ff1e0ff */
[----:B------:R-:W-:-:S06]  /*2b70*/  IMAD.X R11, RZ, RZ, UR11, P0 ;  /* 0x0000000bff0b7e24 */ /* 0x000fcc00080e06ff */
        /* <DEDUP_REMOVED lines=14> */
[----:B------:R-:W-:Y:S02]  /*2c60*/  MOV R8, 0x2c90 ;  /* 0x00002c9000087802 */ /* 0x000fe40000000f00 */
[----:B------:R-:W-:-:S07]  /*2c70*/  IADD3 R12, PT, PT, R0, -0x100000, RZ ;  /* 0xfff00000000c7810 */ /* 0x000fce0007ffe0ff */
[----:B------:R-:W-:Y:S05]  /*2c80*/  CALL.REL.NOINC `($__internal_23_$__cuda_sm20_dblrcp_rn_slowpath_v3) ;  /* 0x00000000000c7944 */ /* 0x000fea0003c00000 */
.L_x_12537:
[----:B------:R-:W-:Y:S05]  /*2c90*/  BSYNC.RECONVERGENT B0 ;  /* 0x0000000000007941 */ /* 0x000fea0003800200 */
.L_x_12536:
[----:B------:R-:W-:Y:S01]  /*2ca0*/  STG.E.64 desc[UR6][R2.64], R6 ;  /* 0x0000000602007986 */ /* 0x000fe2000c101b06 */
[----:B------:R-:W-:Y:S05]  /*2cb0*/  EXIT ;  /* 0x000000000000794d */ /* 0x000fea0003800000 */
        .weak           $__internal_23_$__cuda_sm20_dblrcp_rn_slowpath_v3
        .type           $__internal_23_$__cuda_sm20_dblrcp_rn_slowpath_v3,@function
        .size           $__internal_23_$__cuda_sm20_dblrcp_rn_slowpath_v3,(.L_x_19814 - $__internal_23_$__cuda_sm20_dblrcp_rn_slowpath_v3)
$__internal_23_$__cuda_sm20_dblrcp_rn_slowpath_v3:
[----:B------:R-:W-:Y:S01]  /*2cc0*/  MOV R6, R10 ;  /* 0x0000000a00067202 */ /* 0x000fe20000000f00 */
[----:B------:R-:W-:Y:S01]  /*2cd0*/  IMAD.MOV.U32 R7, RZ, RZ, R11 ;  /* 0x000000ffff077224 */ /* 0x000fe200078e000b */
[----:B------:R-:W-:Y:S05]  /*2ce0*/  BSSY.RECONVERGENT B2, `(.L_x_12538) ;  /* 0x0000024000027945 */ /* 0x000fea0003800200 */
[----:B------:R-:W-:-:S14]  /*2cf0*/  DSETP.GTU.AND P0, PT, |R6|, +INF , PT ;  /* 0x7ff000000600742a */ /* 0x000fdc0003f0c200 */
[----:B------:R-:W-:Y:S05]  /*2d00*/  @P0 BRA `(.L_x_12539) ;  /* 0x00000000007c0947 */ /* 0x000fea0003800000 */
[----:B------:R-:W-:-:S04]  /*2d10*/  LOP3.LUT R13, R11, 0x7fffffff, RZ, 0xc0, !PT ;  /* 0x7fffffff0b0d7812 */ /* 0x000fc800078ec0ff */
[----:B------:R-:W-:-:S04]  /*2d20*/  IADD3 R9, PT, PT, R13, -0x1, RZ ;  /* 0xffffffff0d097810 */ /* 0x000fc80007ffe0ff */
[----:B------:R-:W-:-:S13]  /*2d30*/  ISETP.GE.U32.AND P0, PT, R9, 0x7fefffff, PT ;  /* 0x7fefffff0900780c */ /* 0x000fda0003f06070 */
[----:B------:R-:W-:Y:S02]  /*2d40*/  @P0 LOP3.LUT R11, R7, 0x7ff00000, RZ, 0x3c, !PT ;  /* 0x7ff00000070b0812 */ /* 0x000fe400078e3cff */
[----:B------:R-:W-:Y:S01]  /*2d50*/  @P0 MOV R10, RZ ;  /* 0x000000ff000a0202 */ /* 0x000fe20000000f00 */
[----:B------:R-:W-:Y:S06]  /*2d60*/  @P0 BRA `(.L_x_12540) ;  /* 0x00000000006c0947 */ /* 0x000fec0003800000 */
[----:B------:R-:W-:-:S13]  /*2d70*/  ISETP.GE.U32.AND P0, PT, R13, 0x1000001, PT ;  /* 0x010000010d00780c */ /* 0x000fda0003f06070 */
[----:B------:R-:W-:Y:S05]  /*2d80*/  @!P0 BRA `(.L_x_12541) ;  /* 0x0000000000348947 */ /* 0x000fea0003800000 */
[----:B------:R-:W-:Y:S02]  /*2d90*/  IADD3 R11, PT, PT, R7, -0x3fe00000, RZ ;  /* 0xc0200000070b7810 */ /* 0x000fe40007ffe0ff */
[----:B------:R-:W-:Y:S02]  /*2da0*/  MOV R10, R6 ;  /* 0x00000006000a7202 */ /* 0x000fe40000000f00 */
        /* <DEDUP_REMOVED lines=11> */
.L_x_12541:
        /* <DEDUP_REMOVED lines=10> */
.L_x_12539:
[----:B------:R-:W-:Y:S02]  /*2f00*/  LOP3.LUT R11, R7, 0x80000, RZ, 0xfc, !PT ;  /* 0x00080000070b7812 */ /* 0x000fe400078efcff */
[----:B------:R-:W-:-:S07]  /*2f10*/  MOV R10, R6 ;  /* 0x00000006000a7202 */ /* 0x000fce0000000f00 */
.L_x_12540:
[----:B------:R-:W-:Y:S05]  /*2f20*/  BSYNC.RECONVERGENT B2 ;  /* 0x0000000000027941 */ /* 0x000fea0003800200 */
.L_x_12538:
[----:B------:R-:W-:Y:S01]  /*2f30*/  HFMA2 R9, -RZ, RZ, 0, 0 ;  /* 0x00000000ff097431 */ /* 0x000fe200000001ff */
[----:B------:R-:W-:Y:S02]  /*2f40*/  MOV R6, R10 ;  /* 0x0000000a00067202 */ /* 0x000fe40000000f00 */
[----:B------:R-:W-:Y:S01]  /*2f50*/  MOV R7, R11 ;  /* 0x0000000b00077202 */ /* 0x000fe20000000f00 */
[----:B------:R-:W-:Y:S06]  /*2f60*/  RET.REL.NODEC R8 `(_ZN2at6native18elementwise_kernelILi128ELi2EZNS0_22gpu_kernel_impl_nocastIZZZNS0_22reciprocal_kernel_cudaERNS_18TensorIteratorBaseEENKUlvE_clEvENKUlvE_clEvEUldE_EEvS4_RKT_EUliE_EEviT1_) ;  /* 0xffffffd008247950 */ /* 0x000fec0003c3ffff */
.L_x_12542:
        /* <DEDUP_REMOVED lines=9> */
.L_x_19814:


//--------------------- .text._ZN2at6native27unrolled_elementwise_kernelIZZZNS0_22reciprocal_kernel_cudaERNS_18TensorIteratorBaseEENKUlvE_clEvENKUlvE_clEvEUldE_St5arrayIPcLm2EELi4E23TrivialOffsetCalculatorILi1EjESB_NS0_6memory15LoadWithoutCastENSC_16StoreWithoutCastEEEviT_T0_T2_T3_T4_T5_ --------------------------
	.section	.text._ZN2at6native27unrolled_elementwise_kernelIZZZNS0_22reciprocal_kernel_cudaERNS_18TensorIteratorBaseEENKUlvE_clEvENKUlvE_clEvEUldE_St5arrayIPcLm2EELi4E23TrivialOffsetCalculatorILi1EjESB_NS0_6memory15LoadWithoutCastENSC_16StoreWithoutCastEEEviT_T0_T2_T3_T4_T5_,"ax",@progbits
	.align	128
        .global         _ZN2at6native27unrolled_elementwise_kernelIZZZNS0_22reciprocal_kernel_cudaERNS_18TensorIteratorBaseEENKUlvE_clEvENKUlvE_clEvEUldE_St5arrayIPcLm2EELi4E23TrivialOffsetCalculatorILi1EjESB_NS0_6memory15LoadWithoutCastENSC_16StoreWithoutCastEEEviT_T0_T2_T3_T4_T5_
        .type           _ZN2at6native27unrolled_elementwise_kernelIZZZNS0_22reciprocal_kernel_cudaERNS_18TensorIteratorBaseEENKUlvE_clEvENKUlvE_clEvEUldE_St5arrayIPcLm2EELi4E23TrivialOffsetCalculatorILi1EjESB_NS0_6memory15LoadWithoutCastENSC_16StoreWithoutCastEEEviT_T0_T2_T3_T4_T5_,@function
        .size           _ZN2at6native27unrolled_elementwise_kernelIZZZNS0_22reciprocal_kernel_cudaERNS_18TensorIteratorBaseEENKUlvE_clEvENKUlvE_clEvEUldE_St5arrayIPcLm2EELi4E23TrivialOffsetCalculatorILi1EjESB_NS0_6memory15LoadWithoutCastENSC_16StoreWithoutCastEEEviT_T0_T2_T3_T4_T5_,(.L_x_19815 - _ZN2at6native27unrolled_elementwise_kernelIZZZNS0_22reciprocal_kernel_cudaERNS_18TensorIteratorBaseEENKUlvE_clEvENKUlvE_clEvEUldE_St5arrayIPcLm2EELi4E23TrivialOffsetCalculatorILi1EjESB_NS0_6memory15LoadWithoutCastENSC_16StoreWithoutCastEEEviT_T0_T2_T3_T4_T5_)
        .other          _ZN2at6native27unrolled_elementwise_kernelIZZZNS0_22reciprocal_kernel_cudaERNS_18TensorIteratorBaseEENKUlvE_clEvENKUlvE_clEvEUldE_St5arrayIPcLm2EELi4E23TrivialOffsetCalculatorILi1EjESB_NS0_6memory15LoadWithoutCastENSC_16StoreWithoutCastEEEviT_T0_T2_T3_T4_T5_,@"STO_CUDA_ENTRY STV_DEFAULT"
_ZN2at6native27unrolled_elementwise_kernelIZZZNS0_22reciprocal_kernel_cudaERNS_18TensorIteratorBaseEENKUlvE_clEvENKUlvE_clEvEUldE_St5arrayIPcLm2EELi4E23TrivialOffsetCalculatorILi1EjESB_NS0_6memory15LoadWithoutCastENSC_16StoreWithoutCastEEEviT_T0_T2_T3_T4_T5_:
.text._ZN2at6native27unrolled_elementwise_kernelIZZZNS0_22reciprocal_kernel_cudaERNS_18TensorIteratorBaseEENKUlvE_clEvENKUlvE_clEvEUldE_St5arrayIPcLm2EELi4E23TrivialOffsetCalculatorILi1EjESB_NS0_6memory15LoadWithoutCastENSC_16StoreWithoutCastEEEviT_T0_T2_T3_T4_T5_:
[----:B------:R-:W-:Y:S01]  /*0000*/  LDC R1, c[0x0][0x37c] ;  /* 0x0000df00ff017b82 */ /* 0x000fe20000000800 */
[----:B------:R-:W0:Y:S07]  /*0010*/  S2R R0, SR_CTAID.X ;  /* 0x0000000000007919 */ /* 0x000e2e0000002500 */
[----:B------:R-:W0:Y:S01]  /*0020*/  LDC R3, c[0x0][0x380] ;  /* 0x0000e000ff037b82 */ /* 0x000e220000000800 */
[----:B------:R-:W1:Y:S01]  /*0030*/  LDCU.64 UR4, c[0x0][0x358] ;  /* 0x00006b00ff0477ac */ /* 0x000e620008000a00 */
[----:B------:R-:W-:Y:S01]  /*0040*/  CS2R R8, SRZ ;  /* 0x0000000000087805 */ /* 0x000fe2000001ff00 */
        /* <DEDUP_REMOVED lines=13> */
[----:B-1----:R0:W3:Y:S07]  /*0120*/  @!P2 LDG.E.64 R8, desc[UR4][R2.64] ;  /* 0x000000040208a981 */ /* 0x0020ee000c1e1b00 */
[----:B------:R-:W-:Y:S01]  /*0130*/  @!P0 IMAD R23, R0, 0x200, R7 ;  /* 0x0000020000178824 */ /* 0x000fe200078e0207 */
[----:B------:R-:W1:Y:S01]  /*0140*/  @!P0 LDC.64 R4, c[0x0][0x390] ;  /* 0x0000e400ff048b82 */ /* 0x000e620000000a00 */
[----:B------:R-:W-:Y:S01]  /*0150*/  @!P0 VIADD R7, R7, 0x80 ;  /* 0x0000008007078836 */ /* 0x000fe20000000000 */
[----:B0-----:R-:W-:-:S04]  /*0160*/  CS2R R2, SRZ ;  /* 0x0000000000027805 */ /* 0x001fc8000001ff00 */
[----:B------:R-:W-:Y:S01]  /*0170*/  ISETP.GE.AND P2, PT, R7, R12, PT ;  /* 0x0000000c0700720c */ /* 0x000fe20003f46270 */
[----:B--2---:R-:W-:-:S12]  /*0180*/  @!P1 IMAD.WIDE.U32 R10, R17, 0x8, R10 ;  /* 0x00000008110a9825 */ /* 0x004fd800078e000a */
[----:B------:R-:W0:Y:S01]  /*0190*/  @!P2 LDC.64 R14, c[0x0][0x390] ;  /* 0x0000e400ff0eab82 */ /* 0x000e220000000a00 */
[----:B------:R-:W-:Y:S01]  /*01a0*/  @!P2 LEA R7, R0, R7, 0x9 ;  /* 0x000000070007a211 */ /* 0x000fe200078e48ff */
[----:B-1----:R-:W-:Y:S01]  /*01b0*/  @!P0 IMAD.WIDE.U32 R22, R23, 0x8, R4 ;  /* 0x0000000817168825 */ /* 0x002fe200078e0004 */
[----:B------:R-:W-:Y:S01]  /*01c0*/  CS2R R4, SRZ ;  /* 0x0000000000047805 */ /* 0x000fe2000001ff00 */
[----:B------:R-:W-:Y:S05]  /*01d0*/  BSSY.RECONVERGENT B0, `(.L_x_12543) ;  /* 0x0000016000007945 */ /* 0x000fea0003800200 */
[----:B------:R1:W5:Y:S01]  /*01e0*/  @!P0 LDG.E.64 R4, desc[UR4][R22.64] ;  /* 0x0000000416048981 */ /* 0x000362000c1e1b00 */
[----:B0-----:R-:W-:Y:S01]  /*01f0*/  @!P2 IMAD.WIDE.U32 R14, R7, 0x8, R14 ;  /* 0x00000008070ea825 */ /* 0x001fe200078e000e */
[----:B------:R-:W-:-:S04]  /*0200*/  CS2R R6, SRZ ;  /* 0x0000000000067805 */ /* 0x000fc8000001ff00 */
[----:B------:R1:W5:Y:S04]  /*0210*/  @!P2 LDG.E.64 R2, desc[UR4][R14.64] ;  /* 0x000000040e02a981 */ /* 0x000368000c1e1b00 */
[----:B------:R1:W5:Y:S01]  /*0220*/  @!P1 LDG.E.64 R6, desc[UR4][R10.64] ;  /* 0x000000040a069981 */ /* 0x000362000c1e1b00 */
[----:B------:R-:W-:Y:S01]  /*0230*/  ISETP.GE.AND P0, PT, R13, R12, PT ;  /* 0x0000000c0d00720c */ /* 0x000fe20003f06270 */
[----:B---3--:R-:W0:Y:S01]  /*0240*/  MUFU.RCP64H R17, R9 ;  /* 0x0000000900117308 */ /* 0x008e220000001800 */
[----:B------:R-:W-:-:S06]  /*0250*/  VIADD R16, R9, 0x300402 ;  /* 0x0030040209107836 */ /* 0x000fcc0000000000 */
[----:B0-----:R-:W-:-:S08]  /*0260*/  DFMA R18, R16, -R8, 1 ;  /* 0x3ff000001012742b */ /* 0x001fd00000000808 */
[----:B------:R-:W-:Y:S01]  /*0270*/  DFMA R18, R18, R18, R18 ;  /* 0x000000121212722b */ /* 0x000fe20000000012 */
[----:B------:R-:W-:-:S07]  /*0280*/  FSETP.GEU.AND P1, PT, |R16|, 5.8789094863358348022e-39, PT ;  /* 0x004004021000780b */ /* 0x000fce0003f2e200 */
[----:B------:R-:W-:-:S08]  /*0290*/  DFMA R18, R16, R18, R16 ;  /* 0x000000121012722b */ /* 0x000fd00000000010 */
[----:B------:R-:W-:-:S08]  /*02a0*/  DFMA R20, R18, -R8, 1 ;  /* 0x3ff000001214742b */ /* 0x000fd00000000808 */
[----:B------:R-:W-:Y:S01]  /*02b0*/  DFMA R18, R18, R20, R18 ;  /* 0x000000141212722b */ /* 0x000fe20000000012 */
[----:B-1----:R-:W-:Y:S10]  /*02c0*/  @P1 BRA `(.L_x_12544) ;  /* 0x0000000000181947 */ /* 0x002ff40003800000 */
[----:B------:R-:W-:Y:S02]  /*02d0*/  LOP3.LUT R18, R9, 0x7fffffff, RZ, 0xc0, !PT ;  /* 0x7fffffff09127812 */ /* 0x000fe400078ec0ff */
[----:B------:R-:W-:-:S03]  /*02e0*/  MOV R14, 0x310 ;  /* 0x00000310000e7802 */ /* 0x000fc60000000f00 */
[----:B------:R-:W-:-:S07]  /*02f0*/  VIADD R18, R18, 0xfff00000 ;  /* 0xfff0000012127836 */ /* 0x000fce0000000000 */
[----:B-----5:R-:W-:Y:S05]  /*0300*/  CALL.REL.NOINC `($__internal_24_$__cuda_sm20_dblrcp_rn_slowpath_v3) ;  /* 0x00000004005c7944 */ /* 0x020fea0003c00000 */
[----:B------:R-:W-:Y:S01]  /*0310*/  MOV R18, R8 ;  /* 0x0000000800127202 */ /* 0x000fe20000000f00 */
[----:B------:R-:W-:-:S07]  /*0320*/  IMAD.MOV.U32 R19, RZ, RZ, R9 ;  /* 0x000000ffff137224 */ /* 0x000fce00078e0009 */
.L_x_12544:
[----:B------:R-:W-:Y:S05]  /*0330*/  BSYNC.RECONVERGENT B0 ;  /* 0x0000000000007941 */ /* 0x000fea0003800200 */
.L_x_12543:
[----:B------:R-:W0:Y:S01]  /*0340*/  @!P0 LDC.64 R8, c[0x0][0x388] ;  /* 0x0000e200ff088b82 */ /* 0x000e220000000a00 */
[----:B------:R-:W-:Y:S01]  /*0350*/  @!P0 IMAD R11, R0, 0x200, R13 ;  /* 0x00000200000b8824 */ /* 0x000fe200078e020d */
[----:B------:R-:W-:Y:S01]  /*0360*/  IADD3 R10, PT, PT, R13, 0x80, RZ ;  /* 0x000000800d0a7810 */ /* 0x000fe20007ffe0ff */
[----:B------:R-:W-:Y:S04]  /*0370*/  BSSY.RECONVERGENT B0, `(.L_x_12545) ;  /* 0x0000036000007945 */ /* 0x000fe80003800200 */
[----:B------:R-:W-:Y:S02]  /*0380*/  @!P0 IMAD.MOV.U32 R13, RZ, RZ, R10 ;  /* 0x000000ffff0d8224 */ /* 0x000fe400078e000a */
[----:B0-----:R-:W-:-:S05]  /*0390*/  @!P0 IMAD.WIDE.U32 R8, R11, 0x8, R8 ;  /* 0x000000080b088825 */ /* 0x001fca00078e0008 */
[----:B------:R0:W-:Y:S01]  /*03a0*/  @!P0 STG.E.64 desc[UR4][R8.64], R18 ;  /* 0x0000001208008986 */ /* 0x0001e2000c101b04 */
[----:B------:R-:W-:-:S13]  /*03b0*/  ISETP.GE.AND P0, PT, R13, R12, PT ;  /* 0x0000000c0d00720c */ /* 0x000fda0003f06270 */
[----:B0-----:R-:W-:Y:S05]  /*03c0*/  @P0 BRA `(.L_x_12546) ;  /* 0x0000000000c00947 */ /* 0x001fea0003800000 */
[----:B-----5:R-:W0:Y:S01]  /*03d0*/  MUFU.RCP64H R9, R7 ;  /* 0x0000000700097308 */ /* 0x020e220000001800 */
[----:B------:R-:W-:Y:S01]  /*03e0*/  VIADD R8, R7, 0x300402 ;  /* 0x0030040207087836 */ /* 0x000fe20000000000 */
[----:B------:R-:W1:Y:S01]  /*03f0*/  LDC.64 R16, c[0x0][0x388] ;  /* 0x0000e200ff107b82 */ /* 0x000e620000000a00 */
[----:B------:R-:W-:Y:S03]  /*0400*/  BSSY.RECONVERGENT B1, `(.L_x_12547) ;  /* 0x0000012000017945 */ /* 0x000fe60003800200 */
[----:B------:R-:W-:Y:S01]  /*0410*/  FSETP.GEU.AND P0, PT, |R8|, 5.8789094863358348022e-39, PT ;  /* 0x004004020800780b */ /* 0x000fe20003f0e200 */
[----:B0-----:R-:W-:-:S08]  /*0420*/  DFMA R10, R8, -R6, 1 ;  /* 0x3ff00000080a742b */ /* 0x001fd00000000806 */
[----:B------:R-:W-:-:S08]  /*0430*/  DFMA R10, R10, R10, R10 ;  /* 0x0000000a0a0a722b */ /* 0x000fd0000000000a */
[----:B------:R-:W-:Y:S01]  /*0440*/  DFMA R10, R8, R10, R8 ;  /* 0x0000000a080a722b */ /* 0x000fe20000000008 */
[----:B------:R-:W-:-:S07]  /*0450*/  LEA R9, R0, R13, 0x9 ;  /* 0x0000000d00097211 */ /* 0x000fce00078e48ff */
[----:B------:R-:W-:-:S08]  /*0460*/  DFMA R14, R10, -R6, 1 ;  /* 0x3ff000000a0e742b */ /* 0x000fd00000000806 */
[----:B------:R-:W-:Y:S01]  /*0470*/  DFMA R14, R10, R14, R10 ;  /* 0x0000000e0a0e722b */ /* 0x000fe2000000000a */
[----:B-1----:R-:W-:Y:S01]  /*0480*/  IMAD.WIDE.U32 R10, R9, 0x8, R16 ;  /* 0x00000008090a7825 */ /* 0x002fe200078e0010 */
[----:B------:R-:W-:Y:S09]  /*0490*/  @P0 BRA `(.L_x_12548) ;  /* 0x0000000000200947 */ /* 0x000ff20003800000 */
[----:B------:R-:W-:Y:S01]  /*04a0*/  LOP3.LUT R18, R7, 0x7fffffff, RZ, 0xc0, !PT ;  /* 0x7fffffff07127812 */ /* 0x000fe200078ec0ff */
[----:B------:R-:W-:Y:S01]  /*04b0*/  IMAD.MOV.U32 R8, RZ, RZ, R6 ;  /* 0x000000ffff087224 */ /* 0x000fe200078e0006 */
[----:B------:R-:W-:Y:S01]  /*04c0*/  MOV R14, 0x500 ;  /* 0x00000500000e7802 */ /* 0x000fe20000000f00 */
[----:B------:R-:W-:Y:S01]  /*04d0*/  IMAD.MOV.U32 R9, RZ, RZ, R7 ;  /* 0x000000ffff097224 */ /* 0x000fe200078e0007 */
[----:B------:R-:W-:-:S07]  /*04e0*/  IADD3 R18, PT, PT, R18, -0x100000, RZ ;  /* 0xfff0000012127810 */ /* 0x000fce0007ffe0ff */
[----:B------:R-:W-:Y:S05]  /*04f0*/  CALL.REL.NOINC `($__internal_24_$__cuda_sm20_dblrcp_rn_slowpath_v3) ;  /* 0x0000000000e07944 */ /* 0x000fea0003c00000 */
[----:B------:R-:W-:Y:S02]  /*0500*/  IMAD.MOV.U32 R14, RZ, RZ, R8 ;  /* 0x000000ffff0e7224 */ /* 0x000fe400078e0008 */
[----:B------:R-:W-:-:S07]  /*0510*/  IMAD.MOV.U32 R15, RZ, RZ, R9 ;  /* 0x000000ffff0f7224 */ /* 0x000fce00078e0009 */
.L_x_12548:
[----:B------:R-:W-:Y:S05]  /*0520*/  BSYNC.RECONVERGENT B1 ;  /* 0x0000000000017941 */ /* 0x000fea0003800200 */
.L_x_12547:
[----:B------:R0:W-:Y:S01]  /*0530*/  STG.E.64 desc[UR4][R10.64], R14 ;  /* 0x0000000e0a007986 */ /* 0x0001e2000c101b04 */
[----:B------:R-:W-:-:S04]  /*0540*/  IADD3 R13, PT, PT, R13, 0x80, RZ ;  /* 0x000000800d0d7810 */ /* 0x000fc80007ffe0ff */
[----:B------:R-:W-:-:S13]  /*0550*/  ISETP.GE.AND P0, PT, R13, R12, PT ;  /* 0x0000000c0d00720c */ /* 0x000fda0003f06270 */
[----:B0-----:R-:W-:Y:S05]  /*0560*/  @P0 BRA `(.L_x_12546) ;  /* 0x0000000000580947 */ /* 0x001fea0003800000 */
[----:B------:R-:W0:Y:S01]  /*0570*/  MUFU.RCP64H R7, R5 ;  /* 0x0000000500077308 */ /* 0x000e220000001800 */
[----:B------:R-:W-:Y:S01]  /*0580*/  VIADD R6, R5, 0x300402 ;  /* 0x0030040205067836 */ /* 0x000fe20000000000 */
[----:B------:R-:W1:Y:S01]  /*0590*/  LDC.64 R14, c[0x0][0x388] ;  /* 0x0000e200ff0e7b82 */ /* 0x000e620000000a00 */
[----:B------:R-:W-:Y:S03]  /*05a0*/  BSSY.RECONVERGENT B1, `(.L_x_12549) ;  /* 0x0000010000017945 */ /* 0x000fe60003800200 */
[----:B------:R-:W-:Y:S01]  /*05b0*/  FSETP.GEU.AND P0, PT, |R6|, 5.8789094863358348022e-39, PT ;  /* 0x004004020600780b */ /* 0x000fe20003f0e200 */
[----:B0-----:R-:W-:-:S08]  /*05c0*/  DFMA R8, R6, -R4, 1 ;  /* 0x3ff000000608742b */ /* 0x001fd00000000804 */
[----:B------:R-:W-:-:S08]  /*05d0*/  DFMA R8, R8, R8, R8 ;  /* 0x000000080808722b */ /* 0x000fd00000000008 */
[----:B------:R-:W-:Y:S01]  /*05e0*/  DFMA R8, R6, R8, R6 ;  /* 0x000000080608722b */ /* 0x000fe20000000006 */
[----:B------:R-:W-:-:S04]  /*05f0*/  IMAD R7, R0, 0x200, R13 ;  /* 0x0000020000077824 */ /* 0x000fc800078e020d */
[----:B-1----:R-:W-:-:S03]  /*0600*/  IMAD.WIDE.U32 R6, R7, 0x8, R14 ;  /* 0x0000000807067825 */ /* 0x002fc600078e000e */
[----:B------:R-:W-:-:S08]  /*0610*/  DFMA R10, R8, -R4, 1 ;  /* 0x3ff00000080a742b */ /* 0x000fd00000000804 */
[----:B------:R-:W-:Y:S01]  /*0620*/  DFMA R8, R8, R10, R8 ;  /* 0x0000000a0808722b */ /* 0x000fe20000000008 */
[----:B------:R-:W-:Y:S10]  /*0630*/  @P0 BRA `(.L_x_12550) ;  /* 0x0000000000180947 */ /* 0x000ff40003800000 */
[----:B------:R-:W-:Y:S01]  /*0640*/  LOP3.LUT R18, R5, 0x7fffffff, RZ, 0xc0, !PT ;  /* 0x7fffffff05127812 */ /* 0x000fe200078ec0ff */
[----:B------:R-:W-:Y:S01]  /*0650*/  IMAD.MOV.U32 R9, RZ, RZ, R5 ;  /* 0x000000ffff097224 */ /* 0x000fe200078e0005 */
[----:B------:R-:W-:Y:S02]  /*0660*/  MOV R8, R4 ;  /* 0x0000000400087202 */ /* 0x000fe40000000f00 */
[----:B------:R-:W-:Y:S01]  /*0670*/  MOV R14, 0x6a0 ;  /* 0x000006a0000e7802 */ /* 0x000fe20000000f00 */
[----:B------:R-:W-:-:S07]  /*0680*/  VIADD R18, R18, 0xfff00000 ;  /* 0xfff0000012127836 */ /* 0x000fce0000000000 */
[----:B------:R-:W-:Y:S05]  /*0690*/  CALL.REL.NOINC `($__internal_24_$__cuda_sm20_dblrcp_rn_slowpath_v3) ;  /* 0x0000000000787944 */ /* 0x000fea0003c00000 */
.L_x_12550:
[----:B------:R-:W-:Y:S05]  /*06a0*/  BSYNC.RECONVERGENT B1 ;  /* 0x0000000000017941 */ /* 0x000fea0003800200 */
.L_x_12549:
[----:B------:R0:W-:Y:S01]  /*06b0*/  STG.E.64 desc[UR4][R6.64], R8 ;  /* 0x0000000806007986 */ /* 0x0001e2000c101b04 */
[----:B------:R-:W-:-:S07]  /*06c0*/  IADD3 R13, PT, PT, R13, 0x80, RZ ;  /* 0x000000800d0d7810 */ /* 0x000fce0007ffe0ff */
.L_x_12546:
[----:B------:R-:W-:Y:S05]  /*06d0*/  BSYNC.RECONVERGENT B0 ;  /* 0x0000000000007941 */ /* 0x000fea0003800200 */
.L_x_12545:
[----:B------:R-:W-:-:S13]  /*06e0*/  ISETP.GE.AND P0, PT, R13, R12, PT ;  /* 0x0000000c0d00720c */ /* 0x000fda0003f06270 */
[----:B------:R-:W-:Y:S05]  /*06f0*/  @P0 EXIT ;  /* 0x000000000000094d */ /* 0x000fea0003800000 */
        /* <DEDUP_REMOVED lines=19> */
[----:B------:R-:W-:Y:S01]  /*0830*/  MOV R6, R8 ;  /* 0x0000000800067202 */ /* 0x000fe20000000f00 */
[----:B------:R-:W-:-:S07]  /*0840*/  IMAD.MOV.U32 R7, RZ, RZ, R9 ;  /* 0x000000ffff077224 */ /* 0x000fce00078e0009 */
.L_x_12552:
[----:B------:R-:W-:Y:S05]  /*0850*/  BSYNC.RECONVERGENT B0 ;  /* 0x0000000000007941 */ /* 0x000fea0003800200 */
.L_x_12551:
[----:B------:R-:W-:Y:S01]  /*0860*/  STG.E.64 desc[UR4][R4.64], R6 ;  /* 0x0000000604007986 */ /* 0x000fe2000c101b04 */
[----:B------:R-:W-:Y:S05]  /*0870*/  EXIT ;  /* 0x000000000000794d */ /* 0x000fea0003800000 */
        .weak           $__internal_24_$__cuda_sm20_dblrcp_rn_slowpath_v3
        .type           $__internal_24_$__cuda_sm20_dblrcp_rn_slowpath_v3,@function
        .size           $__internal_24_$__cuda_sm20_dblrcp_rn_slowpath_v3,(.L_x_19815 - $__internal_24_$__cuda_sm20_dblrcp_rn_slowpath_v3)
$__internal_24_$__cuda_sm20_dblrcp_rn_slowpath_v3:
        /* <DEDUP_REMOVED lines=24> */
.L_x_12556:
        /* <DEDUP_REMOVED lines=10> */
.L_x_12554:
[----:B------:R-:W-:Y:S01]  /*0aa0*/  LOP3.LUT R17, R9, 0x80000, RZ, 0xfc, !PT ;  /* 0x0008000009117812 */ /* 0x000fe200078efcff */
[----:B------:R-:W-:-:S07]  /*0ab0*/  IMAD.MOV.U32 R16, RZ, RZ, R8 ;  /* 0x000000ffff107224 */ /* 0x000fce00078e0008 */
.L_x_12555:
[----:B------:R-:W-:Y:S05]  /*0ac0*/  BSYNC.RECONVERGENT B2 ;  /* 0x0000000000027941 */ /* 0x000fea0003800200 */
.L_x_12553:
[----:B------:R-:W-:Y:S01]  /*0ad0*/  IMAD.MOV.U32 R15, RZ, RZ, 0x0 ;  /* 0x00000000ff0f7424 */ /* 0x000fe200078e00ff */
[----:B------:R-:W-:Y:S01]  /*0ae0*/  MOV R9, R17 ;  /* 0x0000001100097202 */ /* 0x000fe20000000f00 */
[----:B------:R-:W-:Y:S02]  /*0af0*/  IMAD.MOV.U32 R8, RZ, RZ, R16 ;  /* 0x000000ffff087224 */ /* 0x000fe400078e0010 */
[----:B------:R-:W-:Y:S05]  /*0b00*/  RET.REL.NODEC R14 `(_ZN2at6native27unrolled_elementwise_kernelIZZZNS0_22reciprocal_kernel_cudaERNS_18TensorIteratorBaseEENKUlvE_clEvENKUlvE_clEvEUldE_St5arrayIPcLm2EELi4E23TrivialOffsetCalculatorILi1EjESB_NS0_6memory15LoadWithoutCastENSC_16StoreWithoutCastEEEviT_T0_T2_T3_T4_T5_) ;  /* 0xfffffff40e3c7950 */ /* 0x000fea0003c3ffff */
.L_x_12557:
        /* <DEDUP_REMOVED lines=15> */
.L_x_19815:


//--------------------- .text._ZN2at6native29vectorized_elementwise_kernelILi2EZZZNS0_22reciprocal_kernel_cudaERNS_18TensorIteratorBaseEENKUlvE_clEvENKUlvE_clEvEUldE_St5arrayIPcLm2EEEEviT0_T1_ --------------------------
	.section	.text._ZN2at6native29vectorized_elementwise_kernelILi2EZZZNS0_22reciprocal_kernel_cudaERNS_18TensorIteratorBaseEENKUlvE_clEvENKUlvE_clEvEUldE_St5arrayIPcLm2EEEEviT0_T1_,"ax",@progbits
	.align	128
        .global         _ZN2at6native29vectorized_elementwise_kernelILi2EZZZNS0_22reciprocal_kernel_cudaERNS_18TensorIteratorBaseEENKUlvE_clEvENKUlvE_clEvEUldE_St5arrayIPcLm2EEEEviT0_T1_
        .type           _ZN2at6native29vectorized_elementwise_kernelILi2EZZZNS0_22reciprocal_kernel_cudaERNS_18TensorIteratorBaseEENKUlvE_clEvENKUlvE_clEvEUldE_St5arrayIPcLm2EEEEviT0_T1_,@function
        .size           _ZN2at6native29vectorized_elementwise_kernelILi2EZZZNS0_22reciprocal_kernel_cudaERNS_18TensorIteratorBaseEENKUlvE_clEvENKUlvE_clEvEUldE_St5arrayIPcLm2EEEEviT0_T1_,(.L_x_19816 - _ZN2at6native29vectorized_elementwise_kernelILi2EZZZNS0_22reciprocal_kernel_cudaERNS_18TensorIteratorBaseEENKUlvE_clEvENKUlvE_clEvEUldE_St5arrayIPcLm2EEEEviT0_T1_)
        .other          _ZN2at6native29vectorized_elementwise_kernelILi2EZZZNS0_22reciprocal_kernel_cudaERNS_18TensorIteratorBaseEENKUlvE_clEvENKUlvE_clEvEUldE_St5arrayIPcLm2EEEEviT0_T1_,@"STO_CUDA_ENTRY STV_DEFAULT"
_ZN2at6native29vectorized_elementwise_kernelILi2EZZZNS0_22reciprocal_kernel_cudaERNS_18TensorIteratorBaseEENKUlvE_clEvENKUlvE_clEvEUldE_St5arrayIPcLm2EEEEviT0_T1_:
.text._ZN2at6native29vectorized_elementwise_kernelILi2EZZZNS0_22reciprocal_kernel_cudaERNS_18TensorIteratorBaseEENKUlvE_clEvENKUlvE_clEvEUldE_St5arrayIPcLm2EEEEviT0_T1_:
        /* <DEDUP_REMOVED lines=21> */
[----:B------:R0:W2:Y:S07]  /*0150*/  @!P6 LDG.E.64 R24, desc[UR4][R8.64] ;  /* 0x000000040818e981 */ /* 0x0000ae000c1e1b00 */
[----:B------:R-:W-:Y:S01]  /*0160*/  @!P4 IMAD.IADD R17, R2, 0x1, R29 ;  /* 0x000000010211c824 */ /* 0x000fe200078e021d */
[----:B------:R-:W-:Y:S01]  /*0170*/  CS2R R20, SRZ ;  /* 0x0000000000147805 */ /* 0x000fe2000001ff00 */
[----:B------:R-:W-:Y:S01]  /*0180*/  @!P4 VIADD R29, R29, 0x80 ;  /* 0x000000801d1dc836 */ /* 0x000fe20000000000 */
[----:B------:R-:W3:Y:S04]  /*0190*/  @!P4 LDC.64 R30, c[0x0][0x390] ;  /* 0x0000e400ff1ecb82 */ /* 0x000ee80000000a00 */
[----:B------:R-:W-:-:S13]  /*01a0*/  ISETP.GE.U32.AND P3, PT, R29, R0, PT ;  /* 0x000000001d00720c */ /* 0x000fda0003f66070 */
[----:B------:R-:W-:Y:S01]  /*01b0*/  @!P3 IADD3 R15, PT, PT, R2, R29, RZ ;  /* 0x0000001d020fb210 */ /* 0x000fe20007ffe0ff */
[----:B------:R-:W-:Y:S01]  /*01c0*/  @!P3 VIADD R29, R29, 0x80 ;  /* 0x000000801d1db836 */ /* 0x000fe20000000000 */
[----:B------:R-:W4:Y:S04]  /*01d0*/  @!P3 LDC.64 R22, c[0x0][0x390] ;  /* 0x0000e400ff16bb82 */ /* 0x000f280000000a00 */
[----:B------:R-:W-:-:S13]  /*01e0*/  ISETP.GE.U32.AND P2, PT, R29, R0, PT ;  /* 0x000000001d00720c */ /* 0x000fda0003f46070 */
[----:B------:R-:W-:Y:S01]  /*01f0*/  @!P2 IMAD.IADD R27, R2, 0x1, R29 ;  /* 0x00000001021ba824 */ /* 0x000fe200078e021d */
[----:B------:R-:W4:Y:S01]  /*0200*/  @!P2 LDC.64 R12, c[0x0][0x390] ;  /* 0x0000e400ff0cab82 */ /* 0x000f220000000a00 */
[----:B------:R-:W-:-:S05]  /*0210*/  @!P2 VIADD R29, R29, 0x80 ;  /* 0x000000801d1da836 */ /* 0x000fca0000000000 */
[----:B------:R-:W-:-:S13]  /*0220*/  ISETP.GE.U32.AND P1, PT, R29, R0, PT ;  /* 0x000000001d00720c */ /* 0x000fda0003f26070 */
[----:B------:R-:W-:Y:S02]  /*0230*/  @!P1 IMAD.IADD R4, R2, 0x1, R29 ;  /* 0x0000000102049824 */ /* 0x000fe400078e021d */
[----:B------:R-:W-:-:S05]  /*0240*/  @!P1 VIADD R29, R29, 0x80 ;  /* 0x000000801d1d9836 */ /* 0x000fca0000000000 */
[----:B------:R-:W-:-:S13]  /*0250*/  ISETP.GE.U32.AND P0, PT, R29, R0, PT ;  /* 0x000000001d00720c */ /* 0x000fda0003f06070 */
[----:B------:R-:W-:Y:S01]  /*0260*/  @!P0 IMAD.IADD R3, R2, 0x1, R29 ;  /* 0x0000000102038824 */ /* 0x000fe200078e021d */
[----:B------:R-:W-:Y:S01]  /*0270*/  @!P0 IADD3 R29, PT, PT, R29, 0x80, RZ ;  /* 0x000000801d1d8810 */ /* 0x000fe20007ffe0ff */
[----:B0-----:R-:W0:Y:S03]  /*0280*/  @!P0 LDC.64 R8, c[0x0][0x390] ;  /* 0x0000e400ff088b82 */ /* 0x001e260000000a00 */
[----:B------:R-:W-:-:S13]  /*0290*/  ISETP.GE.U32.AND P6, PT, R29, R0, PT ;  /* 0x000000001d00720c */ /* 0x000fda0003fc6070 */
[----:B------:R-:W4:Y:S01]  /*02a0*/  @!P6 LDC.64 R10, c[0x0][0x390] ;  /* 0x0000e400ff0aeb82 */ /* 0x000f220000000a00 */
[----:B-1----:R-:W-:-:S05]  /*02b0*/  @!P5 IMAD.WIDE.U32 R32, R7, 0x8, R32 ;  /* 0x000000080720d825 */ /* 0x002fca00078e0020 */
[----:B------:R1:W5:Y:S01]  /*02c0*/  @!P5 LDG.E.64 R20, desc[UR4][R32.64] ;  /* 0x000000042014d981 */ /* 0x000362000c1e1b00 */
[----:B---3--:R-:W-:Y:S01]  /*02d0*/  @!P4 IMAD.WIDE.U32 R30, R17, 0x8, R30 ;  /* 0x00000008111ec825 */ /* 0x008fe200078e001e */
[----:B------:R-:W3:Y:S03]  /*02e0*/  @!P1 LDC.64 R6, c[0x0][0x390] ;  /* 0x0000e400ff069b82 */ /* 0x000ee60000000a00 */
[----:B-1----:R-:W-:Y:S02]  /*02f0*/  @!P6 IMAD.IADD R33, R2, 0x1, R29 ;  /* 0x000000010221e824 */ /* 0x002fe400078e021d */
[----:B0-----:R-:W-:Y:S01]  /*0300*/  @!P0 IMAD.WIDE.U32 R28, R3, 0x8, R8 ;  /* 0x00000008031c8825 */ /* 0x001fe200078e0008 */
[----:B------:R-:W-:-:S03]  /*0310*/  CS2R R8, SRZ ;  /* 0x0000000000087805 */ /* 0x000fc6000001ff00 */
[----:B----4-:R-:W-:-:S05]  /*0320*/  @!P6 IMAD.WIDE.U32 R32, R33, 0x8, R10 ;  /* 0x000000082120e825 */ /* 0x010fca00078e000a */
[----:B------:R-:W5:Y:S01]  /*0330*/  @!P6 LDG.E.64 R8, desc[UR4][R32.64] ;  /* 0x000000042008e981 */ /* 0x000f62000c1e1b00 */
[----:B------:R-:W-:Y:S01]  /*0340*/  CS2R R16, SRZ ;  /* 0x0000000000107805 */ /* 0x000fe2000001ff00 */
[----:B------:R-:W-:-:S05]  /*0350*/  @!P3 IMAD.WIDE.U32 R22, R15, 0x8, R22 ;  /* 0x000000080f16b825 */ /* 0x000fca00078e0016 */
[----:B------:R2:W5:Y:S01]  /*0360*/  @!P3 LDG.E.64 R16, desc[UR4][R22.64] ;  /* 0x000000041610b981 */ /* 0x000562000c1e1b00 */
[----:B------:R-:W-:Y:S01]  /*0370*/  CS2R R14, SRZ ;  /* 0x00000000000e7805 */ /* 0x000fe2000001ff00 */
[----:B------:R-:W-:-:S05]  /*0380*/  @!P2 IMAD.WIDE.U32 R26, R27, 0x8, R12 ;  /* 0x000000081b1aa825 */ /* 0x000fca00078e000c */
[----:B------:R0:W5:Y:S01]  /*0390*/  @!P2 LDG.E.64 R14, desc[UR4][R26.64] ;  /* 0x000000041a0ea981 */ /* 0x000162000c1e1b00 */
[----:B------:R-:W-:Y:S02]  /*03a0*/  CS2R R10, SRZ ;  /* 0x00000000000a7805 */ /* 0x000fe4000001ff00 */
[----:B------:R-:W-:-:S04]  /*03b0*/  CS2R R18, SRZ ;  /* 0x0000000000127805 */ /* 0x000fc8000001ff00 */
[----:B------:R-:W5:Y:S01]  /*03c0*/  @!P0 LDG.E.64 R10, desc[UR4][R28.64] ;  /* 0x000000041c0a8981 */ /* 0x000f62000c1e1b00 */
[----:B------:R-:W-:-:S03]  /*03d0*/  CS2R R12, SRZ ;  /* 0x00000000000c7805 */ /* 0x000fc6000001ff00 */
[----:B------:R1:W5:Y:S01]  /*03e0*/  @!P4 LDG.E.64 R18, desc[UR4][R30.64] ;  /* 0x000000041e12c981 */ /* 0x000362000c1e1b00 */
[----:B---3--:R-:W-:Y:S01]  /*03f0*/  @!P1 IMAD.WIDE.U32 R6, R4, 0x8, R6 ;  /* 0x0000000804069825 */ /* 0x008fe200078e0006 */
[----:B------:R-:W-:Y:S04]  /*0400*/  BSSY.RECONVERGENT B1, `(.L_x_12559) ;  /* 0x0000012000017945 */ /* 0x000fe80003800200 */
[----:B------:R3:W5:Y:S01]  /*0410*/  @!P1 LDG.E.64 R12, desc[UR4][R6.64] ;  /* 0x00000004060c9981 */ /* 0x000762000c1e1b00 */
[----:B------:R-:W-:Y:S01]  /*0420*/  ISETP.GE.U32.AND P1, PT, R5, R0, PT ;  /* 0x000000000500720c */ /* 0x000fe20003f26070 */
[----:B--2---:R-:W0:Y:S01]  /*0430*/  MUFU.RCP64H R23, R25 ;  /* 0x0000001900177308 */ /* 0x004e220000001800 */
[----:B------:R-:W-:-:S06]  /*0440*/  VIADD R22, R25, 0x300402 ;  /* 0x0030040219167836 */ /* 0x000fcc0000000000 */
[----:B0-----:R-:W-:-:S08]  /*0450*/  DFMA R26, R22, -R24, 1 ;  /* 0x3ff00000161a742b */ /* 0x001fd00000000818 */
[----:B------:R-:W-:Y:S01]  /*0460*/  DFMA R26, R26, R26, R26 ;  /* 0x0000001a1a1a722b */ /* 0x000fe2000000001a */
[----:B------:R-:W-:-:S07]  /*0470*/  FSETP.GEU.AND P0, PT, |R22|, 5.8789094863358348022e-39, PT ;  /* 0x004004021600780b */ /* 0x000fce0003f0e200 */
[----:B------:R-:W-:-:S08]  /*0480*/  DFMA R26, R22, R26, R22 ;  /* 0x0000001a161a722b */ /* 0x000fd00000000016 */
[----:B-1----:R-:W-:-:S08]  /*0490*/  DFMA R30, R26, -R24, 1 ;  /* 0x3ff000001a1e742b */ /* 0x002fd00000000818 */
[----:B---3--:R-:W-:Y:S01]  /*04a0*/  DFMA R6, R26, R30, R26 ;  /* 0x0000001e1a06722b */ /* 0x008fe2000000001a */
[----:B------:R-:W-:Y:S10]  /*04b0*/  @P0 BRA `(.L_x_12560) ;  /* 0x0000000000180947 */ /* 0x000ff40003800000 */
[----:B------:R-:W-:Y:S02]  /*04c0*/  LOP3.LUT R28, R25, 0x7fffffff, RZ, 0xc0, !PT ;  /* 0x7fffffff191c7812 */ /* 0x000fe400078ec0ff */
[----:B------:R-:W-:-:S03]  /*04d0*/  MOV R26, 0x500 ;  /* 0x00000500001a7802 */ /* 0x000fc60000000f00 */
[----:B------:R-:W-:-:S07]  /*04e0*/  VIADD R28, R28, 0xfff00000 ;  /* 0xfff000001c1c7836 */ /* 0x000fce0000000000 */
[----:B-----5:R-:W-:Y:S05]  /*04f0*/  CALL.REL.NOINC `($__internal_25_$__cuda_sm20_dblrcp_rn_slowpath_v3) ;  /* 0x00000014009c7944 */ /* 0x020fea0003c00000 */
[----:B------:R-:W-:Y:S01]  /*0500*/  MOV R6, R24 ;  /* 0x0000001800067202 */ /* 0x000fe20000000f00 */
[----:B------:R-:W-:-:S07]  /*0510*/  IMAD.MOV.U32 R7, RZ, RZ, R3 ;  /* 0x000000ffff077224 */ /* 0x000fce00078e0003 */
.L_x_12560:
[----:B------:R-:W-:Y:S05]  /*0520*/  BSYNC.RECONVERGENT B1 ;  /* 0x0000000000017941 */ /* 0x000fea0003800200 */
.L_x_12559:
[----:B------:R-:W0:Y:S01]  /*0530*/  @!P1 LDC.64 R22, c[0x0][0x388] ;  /* 0x0000e200ff169b82 */ /* 0x000e220000000a00 */
[----:B------:R-:W-:Y:S01]  /*0540*/  @!P1 IMAD.IADD R3, R2, 0x1, R5 ;  /* 0x0000000102039824 */ /* 0x000fe200078e0205 */
[----:B------:R-:W-:Y:S04]  /*0550*/  BSSY.RECONVERGENT B1, `(.L_x_12561) ;  /* 0x000009f000017945 */ /* 0x000fe80003800200 */
[----:B------:R-:W-:Y:S01]  /*0560*/  BSSY.RELIABLE B2, `(.L_x_12562) ;  /* 0x0000086000027945 */ /* 0x000fe20003800100 */
[----:B0-----:R-:W-:-:S04]  /*0570*/  @!P1 IMAD.WIDE.U32 R22, R3, 0x8, R22 ;  /* 0x0000000803169825 */ /* 0x001fc800078e0016 */
[----:B------:R-:W-:Y:S01]  /*0580*/  VIADD R3, R5, 0x80 ;  /* 0x0000008005037836 */ /* 0x000fe20000000000 */
[----:B------:R0:W-:Y:S04]  /*0590*/  @!P1 STG.E.64 desc[UR4][R22.64], R6 ;  /* 0x0000000616009986 */ /* 0x0001e8000c101b04 */
[----:B------:R-:W-:-:S04]  /*05a0*/  @!P1 MOV R5, R3 ;  /* 0x0000000300059202 */ /* 0x000fc80000000f00 */
[----:B------:R-:W-:-:S13]  /*05b0*/  ISETP.GE.U32.AND P0, PT, R5, R0, PT ;  /* 0x000000000500720c */ /* 0x000fda0003f06070 */
[----:B0-----:R-:W-:Y:S05]  /*05c0*/  @P0 BRA `(.L_x_12563) ;  /* 0x0000000000c00947 */ /* 0x001fea0003800000 */
[----:B-----5:R-:W0:Y:S01]  /*05d0*/  MUFU.RCP64H R7, R21 ;  /* 0x0000001500077308 */ /* 0x020e220000001800 */
[----:B------:R-:W-:Y:S01]  /*05e0*/  VIADD R6, R21, 0x300402 ;  /* 0x0030040215067836 */ /* 0x000fe20000000000 */
[----:B------:R-:W-:Y:S04]  /*05f0*/  BSSY.RECONVERGENT B3, `(.L_x_12564) ;  /* 0x0000012000037945 */ /* 0x000fe80003800200 */
[----:B------:R-:W-:Y:S01]  /*0600*/  FSETP.GEU.AND P0, PT, |R6|, 5.8789094863358348022e-39, PT ;  /* 0x004004020600780b */ /* 0x000fe20003f0e200 */
[----:B0-----:R-:W-:-:S08]  /*0610*/  DFMA R22, R6, -R20, 1 ;  /* 0x3ff000000616742b */ /* 0x001fd00000000814 */
[----:B------:R-:W-:Y:S02]  /*0620*/  DFMA R24, R22, R22, R22 ;  /* 0x000000161618722b */ /* 0x000fe40000000016 */
[----:B------:R-:W0:Y:S06]  /*0630*/  LDC.64 R22, c[0x0][0x388] ;  /* 0x0000e200ff167b82 */ /* 0x000e2c0000000a00 */
[----:B------:R-:W-:Y:S01]  /*0640*/  DFMA R24, R6, R24, R6 ;  /* 0x000000180618722b */ /* 0x000fe20000000006 */
[----:B------:R-:W-:-:S07]  /*0650*/  IMAD.IADD R7, R2, 0x1, R5 ;  /* 0x0000000102077824 */ /* 0x000fce00078e0205 */
[----:B------:R-:W-:-:S08]  /*0660*/  DFMA R26, R24, -R20, 1 ;  /* 0x3ff00000181a742b */ /* 0x000fd00000000814 */
[----:B------:R-:W-:Y:S01]  /*0670*/  DFMA R24, R24, R26, R24 ;  /* 0x0000001a1818722b */ /* 0x000fe20000000018 */
[----:B0-----:R-:W-:Y:S01]  /*0680*/  IMAD.WIDE.U32 R6, R7, 0x8, R22 ;  /* 0x0000000807067825 */ /* 0x001fe200078e0016 */
[----:B------:R-:W-:Y:S09]  /*0690*/  @P0 BRA `(.L_x_12565) ;  /* 0x00000000001c0947 */ /* 0x000ff20003800000 */
[----:B------:R-:W-:Y:S01]  /*06a0*/  LOP3.LUT R28, R21, 0x7fffffff, RZ, 0xc0, !PT ;  /* 0x7fffffff151c7812 */ /* 0x000fe200078ec0ff */
[----:B------:R-:W-:Y:S01]  /*06b0*/  IMAD.MOV.U32 R24, RZ, RZ, R20 ;  /* 0x000000ffff187224 */ /* 0x000fe200078e0014 */
[----:B------:R-:W-:Y:S02]  /*06c0*/  MOV R25, R21 ;  /* 0x0000001500197202 */ /* 0x000fe40000000f00 */
[----:B------:R-:W-:Y:S01]  /*06d0*/  MOV R26, 0x700 ;  /* 0x00000700001a7802 */ /* 0x000fe20000000f00 */
[----:B------:R-:W-:-:S07]  /*06e0*/  VIADD R28, R28, 0xfff00000 ;  /* 0xfff000001c1c7836 */ /* 0x000fce0000000000 */
[----:B------:R-:W-:Y:S05]  /*06f0*/  CALL.REL.NOINC `($__internal_25_$__cuda_sm20_dblrcp_rn_slowpath_v3) ;  /* 0x00000014001c7944 */ /* 0x000fea0003c00000 */
[----:B------:R-:W-:-:S07]  /*0700*/  IMAD.MOV.U32 R25, RZ, RZ, R3 ;  /* 0x000000ffff197224 */ /* 0x000fce00078e0003 */
.L_x_12565:
[----:B------:R-:W-:Y:S05]  /*0710*/  BSYNC.RECONVERGENT B3 ;  /* 0x0000000000037941 */ /* 0x000fea0003800200 */
.L_x_12564:
[----:B------:R0:W-:Y:S01]  /*0720*/  STG.E.64 desc[UR4][R6.64], R24 ;  /* 0x0000001806007986 */ /* 0x0001e2000c101b04 */
[----:B------:R-:W-:-:S05]  /*0730*/  VIADD R5, R5, 0x80 ;  /* 0x0000008005057836 */ /* 0x000fca0000000000 */
[----:B------:R-:W-:-:S13]  /*0740*/  ISETP.GE.U32.AND P0, PT, R5, R0, PT ;  /* 0x000000000500720c */ /* 0x000fda0003f06070 */
[----:B0-----:R-:W-:Y:S05]  /*0750*/  @P0 BRA `(.L_x_12566) ;  /* 0x0000000000c00947 */ /* 0x001fea0003800000 */
[----:B------:R-:W0:Y:S01]  /*0760*/  MUFU.RCP64H R7, R19 ;  /* 0x0000001300077308 */ /* 0x000e220000001800 */
[----:B------:R-:W-:Y:S01]  /*0770*/  IADD3 R6, PT, PT, R19, 0x300402, RZ ;  /* 0x0030040213067810 */ /* 0x000fe20007ffe0ff */
[----:B------:R-:W-:Y:S03]  /*0780*/  BSSY.RECONVERGENT B3, `(.L_x_12567) ;  /* 0x0000012000037945 */ /* 0x000fe60003800200 */
[----:B------:R-:W-:Y:S02]  /*0790*/  FSETP.GEU.AND P0, PT, |R6|, 5.8789094863358348022e-39, PT ;  /* 0x004004020600780b */ /* 0x000fe40003f0e200 */
        /* <DEDUP_REMOVED lines=11> */
[----:B------:R-:W-:Y:S01]  /*0850*/  MOV R26, 0x890 ;  /* 0x00000890001a7802 */ /* 0x000fe20000000f00 */
[----:B------:R-:W-:Y:S01]  /*0860*/  IMAD.MOV.U32 R25, RZ, RZ, R19 ;  /* 0x000000ffff197224 */ /* 0x000fe200078e0013 */
[----:B------:R-:W-:-:S07]  /*0870*/  IADD3 R28, PT, PT, R28, -0x100000, RZ ;  /* 0xfff000001c1c7810 */ /* 0x000fce0007ffe0ff */
[----:B------:R-:W-:Y:S05]  /*0880*/  CALL.REL.NOINC `($__internal_25_$__cuda_sm20_dblrcp_rn_slowpath_v3) ;  /* 0x0000001000b87944 */ /* 0x000fea0003c00000 */
[----:B------:R-:W-:-:S07]  /*0890*/  IMAD.MOV.U32 R25, RZ, RZ, R3 ;  /* 0x000000ffff197224 */ /* 0x000fce00078e0003 */
.L_x_12568:
[----:B------:R-:W-:Y:S05]  /*08a0*/  BSYNC.RECONVERGENT B3 ;  /* 0x0000000000037941 */ /* 0x000fea0003800200 */
.L_x_12567:
[----:B------:R0:W-:Y:S01]  /*08b0*/  STG.E.64 desc[UR4][R6.64], R24 ;  /* 0x0000001806007986 */ /* 0x0001e2000c101b04 */
[----:B------:R-:W-:-:S07]  /*08c0*/  VIADD R5, R5, 0x80 ;  /* 0x0000008005057836 */ /* 0x000fce0000000000 */
.L_x_12563:
[----:B------:R-:W-:-:S13]  /*08d0*/  ISETP.GE.U32.AND P0, PT, R5, R0, PT ;  /* 0x000000000500720c */ /* 0x000fda0003f06070 */
[----:B------:R-:W-:Y:S05]  /*08e0*/  @P0 BRA `(.L_x_12569) ;  /* 0x0000000000c00947 */ /* 0x000fea0003800000 */
[----:B-----5:R-:W0:Y:S01]  /*08f0*/  MUFU.RCP64H R19, R17 ;  /* 0x0000001100137308 */ /* 0x020e220000001800 */
[----:B------:R-:W-:Y:S01]  /*0900*/  VIADD R18, R17, 0x300402 ;  /* 0x0030040211127836 */ /* 0x000fe20000000000 */
[----:B------:R-:W-:Y:S01]  /*0910*/  IADD3 R3, PT, PT, R2, R5, RZ ;  /* 0x0000000502037210 */ /* 0x000fe20007ffe0ff */
[----:B------:R-:W-:Y:S03]  /*0920*/  BSSY.RECONVERGENT B3, `(.L_x_12570) ;  /* 0x0000011000037945 */ /* 0x000fe60003800200 */
[----:B------:R-:W-:Y:S01]  /*0930*/  FSETP.GEU.AND P0, PT, |R18|, 5.8789094863358348022e-39, PT ;  /* 0x004004021200780b */ /* 0x000fe20003f0e200 */
[----:B0-----:R-:W-:-:S08]  /*0940*/  DFMA R6, R18, -R16, 1 ;  /* 0x3ff000001206742b */ /* 0x001fd00000000810 */
[----:B------:R-:W-:Y:S02]  /*0950*/  DFMA R20, R6, R6, R6 ;  /* 0x000000060614722b */ /* 0x000fe40000000006 */
[----:B------:R-:W0:Y:S06]  /*0960*/  LDC.64 R6, c[0x0][0x388] ;  /* 0x0000e200ff067b82 */ /* 0x000e2c0000000a00 */
[----:B------:R-:W-:-:S08]  /*0970*/  DFMA R20, R18, R20, R18 ;  /* 0x000000141214722b */ /* 0x000fd00000000012 */
[----:B------:R-:W-:-:S08]  /*0980*/  DFMA R22, R20, -R16, 1 ;  /* 0x3ff000001416742b */ /* 0x000fd00000000810 */
[----:B------:R-:W-:Y:S01]  /*0990*/  DFMA R24, R20, R22, R20 ;  /* 0x000000161418722b */ /* 0x000fe20000000014 */
[----:B0-----:R-:W-:Y:S01]  /*09a0*/  IMAD.WIDE.U32 R6, R3, 0x8, R6 ;  /* 0x0000000803067825 */ /* 0x001fe200078e0006 */
[----:B------:R-:W-:Y:S09]  /*09b0*/  @P0 BRA `(.L_x_12571) ;  /* 0x00000000001c0947 */ /* 0x000ff20003800000 */
[----:B------:R-:W-:Y:S01]  /*09c0*/  LOP3.LUT R28, R17, 0x7fffffff, RZ, 0xc0, !PT ;  /* 0x7fffffff111c7812 */ /* 0x000fe200078ec0ff */
[----:B------:R-:W-:Y:S01]  /*09d0*/  IMAD.MOV.U32 R24, RZ, RZ, R16 ;  /* 0x000000ffff187224 */ /* 0x000fe200078e0010 */
[----:B------:R-:W-:Y:S01]  /*09e0*/  MOV R26, 0xa20 ;  /* 0x00000a20001a7802 */ /* 0x000fe20000000f00 */
[----:B------:R-:W-:Y:S02]  /*09f0*/  IMAD.MOV.U32 R25, RZ, RZ, R17 ;  /* 0x000000ffff197224 */ /* 0x000fe400078e0011 */
[----:B------:R-:W-:-:S07]  /*0a00*/  VIADD R28, R28, 0xfff00000 ;  /* 0xfff000001c1c7836 */ /* 0x000fce0000000000 */
[----:B------:R-:W-:Y:S05]  /*0a10*/  CALL.REL.NOINC `($__internal_25_$__cuda_sm20_dblrcp_rn_slowpath_v3) ;  /* 0x0000001000547944 */ /* 0x000fea0003c00000 */
[----:B------:R-:W-:-:S07]  /*0a20*/  MOV R25, R3 ;  /* 0x0000000300197202 */ /* 0x000fce0000000f00 */
.L_x_12571:
[----:B------:R-:W-:Y:S05]  /*0a30*/  BSYNC.RECONVERGENT B3 ;  /* 0x0000000000037941 */ /* 0x000fea0003800200 */
.L_x_12570:
[----:B------:R0:W-:Y:S01]  /*0a40*/  STG.E.64 desc[UR4][R6.64], R24 ;  /* 0x0000001806007986 */ /* 0x0001e2000c101b04 */
[----:B------:R-:W-:-:S07]  /*0a50*/  VIADD R5, R5, 0x80 ;  /* 0x0000008005057836 */ /* 0x000fce0000000000 */
.L_x_12566:
[----:B------:R-:W-:-:S13]  /*0a60*/  ISETP.GE.U32.AND P0, PT, R5, R0, PT ;  /* 0x000000000500720c */ /* 0x000fda0003f06070 */
[----:B------:R-:W-:Y:S05]  /*0a70*/  @P0 BRA `(.L_x_12572) ;  /* 0x0000000000c40947 */ /* 0x000fea0003800000 */
[----:B0-----:R-:W0:Y:S01]  /*0a80*/  MUFU.RCP64H R7, R15 ;  /* 0x0000000f00077308 */ /* 0x001e220000001800 */
[----:B------:R-:W-:Y:S01]  /*0a90*/  VIADD R6, R15, 0x300402 ;  /* 0x003004020f067836 */ /* 0x000fe20000000000 */
[----:B------:R-:W1:Y:S01]  /*0aa0*/  LDC.64 R20, c[0x0][0x388] ;  /* 0x0000e200ff147b82 */ /* 0x000e620000000a00 */
[----:B------:R-:W-:Y:S03]  /*0ab0*/  BSSY.RECONVERGENT B3, `(.L_x_12573) ;  /* 0x0000011000037945 */ /* 0x000fe60003800200 */
[----:B------:R-:W-:Y:S01]  /*0ac0*/  FSETP.GEU.AND P0, PT, |R6|, 5.8789094863358348022e-39, PT ;  /* 0x004004020600780b */ /* 0x000fe20003f0e200 */
[----:B0-----:R-:W-:-:S08]  /*0ad0*/  DFMA R16, R6, -R14, 1 ;  /* 0x3ff000000610742b */ /* 0x001fd0000000080e */
[----:B------:R-:W-:-:S08]  /*0ae0*/  DFMA R16, R16, R16, R16 ;  /* 0x000000101010722b */ /* 0x000fd00000000010 */
[----:B------:R-:W-:Y:S01]  /*0af0*/  DFMA R16, R6, R16, R6 ;  /* 0x000000100610722b */ /* 0x000fe20000000006 */
[----:B------:R-:W-:-:S04]  /*0b00*/  IMAD.IADD R7, R2, 0x1, R5 ;  /* 0x0000000102077824 */ /* 0x000fc800078e0205 */
        /* <DEDUP_REMOVED lines=9> */
[----:B------:R-:W-:Y:S05]  /*0ba0*/  CALL.REL.NOINC `($__internal_25_$__cuda_sm20_dblrcp_rn_slowpath_v3) ;  /* 0x0000000c00f07944 */ /* 0x000fea0003c00000 */
[----:B------:R-:W-:-:S07]  /*0bb0*/  IMAD.MOV.U32 R25, RZ, RZ, R3 ;  /* 0x000000ffff197224 */ /* 0x000fce00078e0003 */
.L_x_12574:
[----:B------:R-:W-:Y:S05]  /*0bc0*/  BSYNC.RECONVERGENT B3 ;  /* 0x0000000000037941 */ /* 0x000fea0003800200 */
.L_x_12573:
[----:B------:R1:W-:Y:S01]  /*0bd0*/  STG.E.64 desc[UR4][R6.64], R24 ;  /* 0x0000001806007986 */ /* 0x0003e2000c101b04 */
[----:B------:R-:W-:-:S07]  /*0be0*/  IADD3 R5, PT, PT, R5, 0x80, RZ ;  /* 0x0000008005057810 */ /* 0x000fce0007ffe0ff */
.L_x_12569:
[----:B------:R-:W-:-:S13]  /*0bf0*/  ISETP.GE.U32.AND P0, PT, R5, R0, PT ;  /* 0x000000000500720c */ /* 0x000fda0003f06070 */
[----:B------:R-:W-:Y:S05]  /*0c00*/  @P0 BREAK.RELIABLE B2 ;  /* 0x0000000000020942 */ /* 0x000fea0003800100 */
[----:B------:R-:W-:Y:S05]  /*0c10*/  @P0 BRA `(.L_x_12575) ;  /* 0x0000000000c80947 */ /* 0x000fea0003800000 */
[----:B01---5:R-:W0:Y:S01]  /*0c20*/  MUFU.RCP64H R7, R13 ;  /* 0x0000000d00077308 */ /* 0x023e220000001800 */
        /* <DEDUP_REMOVED lines=19> */
.L_x_12577:
[----:B------:R-:W-:Y:S05]  /*0d60*/  BSYNC.RECONVERGENT B3 ;  /* 0x0000000000037941 */ /* 0x000fea0003800200 */
.L_x_12576:
[----:B------:R1:W-:Y:S01]  /*0d70*/  STG.E.64 desc[UR4][R6.64], R24 ;  /* 0x0000001806007986 */ /* 0x0003e2000c101b04 */
[----:B------:R-:W-:-:S07]  /*0d80*/  VIADD R5, R5, 0x80 ;  /* 0x0000008005057836 */ /* 0x000fce0000000000 */
.L_x_12572:
[----:B------:R-:W-:-:S13]  /*0d90*/  ISETP.GE.U32.AND P0, PT, R5, R0, PT ;  /* 0x000000000500720c */ /* 0x000fda0003f06070 */
[----:B------:R-:W-:Y:S05]  /*0da0*/  @P0 BREAK.RELIABLE B2 ;  /* 0x0000000000020942 */ /* 0x000fea0003800100 */
[----:B------:R-:W-:Y:S05]  /*0db0*/  @P0 BRA `(.L_x_12575) ;  /* 0x0000000000600947 */ /* 0x000fea0003800000 */
[----:B------:R-:W-:Y:S05]  /*0dc0*/  BSYNC.RELIABLE B2 ;  /* 0x0000000000027941 */ /* 0x000fea0003800100 */
.L_x_12562:
[----:B01----:R-:W0:Y:S01]  /*0dd0*/  MUFU.RCP64H R7, R11 ;  /* 0x0000000b00077308 */ /* 0x003e220000001800 */
[----:B------:R-:W-:Y:S01]  /*0de0*/  IADD3 R6, PT, PT, R11, 0x300402, RZ ;  /* 0x003004020b067810 */ /* 0x000fe20007ffe0ff */
[----:B------:R-:W1:Y:S01]  /*0df0*/  LDC.64 R16, c[0x0][0x388] ;  /* 0x0000e200ff107b82 */ /* 0x000e620000000a00 */
[----:B------:R-:W-:Y:S02]  /*0e00*/  BSSY.RECONVERGENT B3, `(.L_x_12578) ;  /* 0x0000011000037945 */ /* 0x000fe40003800200 */
[----:B------:R-:W-:Y:S02]  /*0e10*/  FSETP.GEU.AND P0, PT, |R6|, 5.8789094863358348022e-39, PT ;  /* 0x004004020600780b */ /* 0x000fe40003f0e200 */
        /* <DEDUP_REMOVED lines=10> */
[----:B------:R-:W-:Y:S01]  /*0ec0*/  MOV R26, 0xf00 ;  /* 0x00000f00001a7802 */ /* 0x000fe20000000f00 */
[----:B------:R-:W-:Y:S01]  /*0ed0*/  IMAD.MOV.U32 R25, RZ, RZ, R11 ;  /* 0x000000ffff197224 */ /* 0x000fe200078e000b */
[----:B------:R-:W-:-:S07]  /*0ee0*/  IADD3 R28, PT, PT, R28, -0x100000, RZ ;  /* 0xfff000001c1c7810 */ /* 0x000fce0007ffe0ff */
[----:B------:R-:W-:Y:S05]  /*0ef0*/  CALL.REL.NOINC `($__internal_25_$__cuda_sm20_dblrcp_rn_slowpath_v3) ;  /* 0x0000000c001c7944 */ /* 0x000fea0003c00000 */
[----:B------:R-:W-:-:S07]  /*0f00*/  IMAD.MOV.U32 R25, RZ, RZ, R3 ;  /* 0x000000ffff197224 */ /* 0x000fce00078e0003 */
.L_x_12579:
[----:B------:R-:W-:Y:S05]  /*0f10*/  BSYNC.RECONVERGENT B3 ;  /* 0x0000000000037941 */ /* 0x000fea0003800200 */
.L_x_12578:
[----:B------:R2:W-:Y:S01]  /*0f20*/  STG.E.64 desc[UR4][R6.64], R24 ;  /* 0x0000001806007986 */ /* 0x0005e2000c101b04 */
[----:B------:R-:W-:-:S07]  /*0f30*/  VIADD R5, R5, 0x80 ;  /* 0x0000008005057836 */ /* 0x000fce0000000000 */
.L_x_12575:
[----:B------:R-:W-:Y:S05]  /*0f40*/  BSYNC.RECONVERGENT B1 ;  /* 0x0000000000017941 */ /* 0x000fea0003800200 */
.L_x_12561:
[----:B------:R-:W-:Y:S05]  /*0f50*/  WARPSYNC.ALL ;  /* 0x0000000000007948 */ /* 0x000fea0003800000 */
[----:B------:R-:W-:-:S13]  /*0f60*/  ISETP.GE.U32.AND P0, PT, R5, R0, PT ;  /* 0x000000000500720c */ /* 0x000fda0003f06070 */
[----:B------:R-:W-:Y:S05]  /*0f70*/  @P0 EXIT ;  /* 0x000000000000094d */ /* 0x000fea0003800000 */
[----:B012--5:R-:W0:Y:S01]  /*0f80*/  MUFU.RCP64H R7, R9 ;  /* 0x0000000900077308 */ /* 0x027e220000001800 */
[----:B------:R-:W-:Y:S01]  /*0f90*/  VIADD R6, R9, 0x300402 ;  /* 0x0030040209067836 */ /* 0x000fe20000000000 */
[----:B------:R-:W1:Y:S01]  /*0fa0*/  LDC.64 R14, c[0x0][0x388] ;  /* 0x0000e200ff0e7b82 */ /* 0x000e620000000a00 */
[----:B------:R-:W-:Y:S01]  /*0fb0*/  IADD3 R5, PT, PT, R2, R5, RZ ;  /* 0x0000000502057210 */ /* 0x000fe20007ffe0ff */
[----:B------:R-:W-:Y:S02]  /*0fc0*/  BSSY.RECONVERGENT B1, `(.L_x_12580) ;  /* 0x0000010000017945 */ /* 0x000fe40003800200 */
[----:B------:R-:W-:Y:S01]  /*0fd0*/  FSETP.GEU.AND P0, PT, |R6|, 5.8789094863358348022e-39, PT ;  /* 0x004004020600780b */ /* 0x000fe20003f0e200 */
[----:B0-----:R-:W-:-:S08]  /*0fe0*/  DFMA R10, R6, -R8, 1 ;  /* 0x3ff00000060a742b */ /* 0x001fd00000000808 */
[----:B------:R-:W-:Y:S01]  /*0ff0*/  DFMA R10, R10, R10, R10 ;  /* 0x0000000a0a0a722b */ /* 0x000fe2000000000a */
[----:B-1----:R-:W-:-:S07]  /*1000*/  IMAD.WIDE.U32 R4, R5, 0x8, R14 ;  /* 0x0000000805047825 */ /* 0x002fce00078e000e */
        /* <DEDUP_REMOVED lines=9> */
[----:B------:R-:W-:Y:S05]  /*10a0*/  CALL.REL.NOINC `($__internal_25_$__cuda_sm20_dblrcp_rn_slowpath_v3) ;  /* 0x0000000800b07944 */ /* 0x000fea0003c00000 */
[----:B------:R-:W-:-:S07]  /*10b0*/  MOV R25, R3 ;  /* 0x0000000300197202 */ /* 0x000fce0000000f00 */
.L_x_12581:
[----:B------:R-:W-:Y:S05]  /*10c0*/  BSYNC.RECONVERGENT B1 ;  /* 0x0000000000017941 */ /* 0x000fea0003800200 */
.L_x_12580:
[----:B------:R-:W-:Y:S01]  /*10d0*/  STG.E.64 desc[UR4][R4.64], R24 ;  /* 0x0000001804007986 */ /* 0x000fe2000c101b04 */
[----:B------:R-:W-:Y:S05]  /*10e0*/  EXIT ;  /* 0x000000000000794d */ /* 0x000fea0003800000 */
.L_x_12558:
        /* <DEDUP_REMOVED lines=9> */
[----:B--2---:R-:W1:Y:S01]  /*1180*/  MUFU.RCP64H R9, R5 ;  /* 0x0000000500097308 */ /* 0x004e620000001800 */
[----:B------:R-:W-:-:S05]  /*1190*/  VIADD R8, R5, 0x300402 ;  /* 0x0030040205087836 */ /* 0x000fca0000000000 */
[----:B------:R-:W-:Y:S01]  /*11a0*/  FSETP.GEU.AND P0, PT, |R8|, 5.8789094863358348022e-39, PT ;  /* 0x004004020800780b */ /* 0x000fe20003f0e200 */
[----:B-1----:R-:W-:-:S08]  /*11b0*/  DFMA R24, -R4, R8, 1 ;  /* 0x3ff000000418742b */ /* 0x002fd00000000108 */
[----:B------:R-:W-:-:S08]  /*11c0*/  DFMA R24, R24, R24, R24 ;  /* 0x000000181818722b */ /* 0x000fd00000000018 */
[----:B------:R-:W-:-:S08]  /*11d0*/  DFMA R24, R8, R24, R8 ;  /* 0x000000180818722b */ /* 0x000fd00000000008 */
[----:B------:R-:W-:-:S08]  /*11e0*/  DFMA R26, -R4, R24, 1 ;  /* 0x3ff00000041a742b */ /* 0x000fd00000000118 */
[----:B------:R-:W-:Y:S01]  /*11f0*/  DFMA R8, R24, R26, R24 ;  /* 0x0000001a1808722b */ /* 0x000fe20000000018 */
[----:B0-----:R-:W-:Y:S10]  /*1200*/  @P0 BRA `(.L_x_12583) ;  /* 0x0000000000200947 */ /* 0x001ff40003800000 */
[----:B------:R-:W-:Y:S01]  /*1210*/  LOP3.LUT R28, R5, 0x7fffffff, RZ, 0xc0, !PT ;  /* 0x7fffffff051c7812 */ /* 0x000fe200078ec0ff */
[----:B------:R-:W-:Y:S01]  /*1220*/  IMAD.MOV.U32 R24, RZ, RZ, R4 ;  /* 0x000000ffff187224 */ /* 0x000fe200078e0004 */
[----:B------:R-:W-:Y:S01]  /*1230*/  MOV R26, 0x1270 ;  /* 0x00001270001a7802 */ /* 0x000fe20000000f00 */
[----:B------:R-:W-:Y:S01]  /*1240*/  IMAD.MOV.U32 R25, RZ, RZ, R5 ;  /* 0x000000ffff197224 */ /* 0x000fe200078e0005 */
[----:B------:R-:W-:-:S07]  /*1250*/  IADD3 R28, PT, PT, R28, -0x100000, RZ ;  /* 0xfff000001c1c7810 */ /* 0x000fce0007ffe0ff */
[----:B-----5:R-:W-:Y:S05]  /*1260*/  CALL.REL.NOINC `($__internal_25_$__cuda_sm20_dblrcp_rn_slowpath_v3) ;  /* 0x0000000800407944 */ /* 0x020fea0003c00000 */
[----:B------:R-:W-:Y:S02]  /*1270*/  IMAD.MOV.U32 R8, RZ, RZ, R24 ;  /* 0x000000ffff087224 */ /* 0x000fe400078e0018 */
[----:B------:R-:W-:-:S07]  /*1280*/  IMAD.MOV.U32 R9, RZ, RZ, R3 ;  /* 0x000000ffff097224 */ /* 0x000fce00078e0003 */
.L_x_12583:
[----:B------:R-:W-:Y:S05]  /*1290*/  BSYNC.RECONVERGENT B1 ;  /* 0x0000000000017941 */ /* 0x000fea0003800200 */
.L_x_12582:
[----:B------:R-:W0:Y:S01]  /*12a0*/  MUFU.RCP64H R5, R7 ;  /* 0x0000000700057308 */ /* 0x000e220000001800 */
[----:B------:R-:W-:Y:S01]  /*12b0*/  VIADD R4, R7, 0x300402 ;  /* 0x0030040207047836 */ /* 0x000fe20000000000 */
[----:B------:R-:W-:Y:S04]  /*12c0*/  BSSY.RECONVERGENT B1, `(.L_x_12584) ;  /* 0x0000010000017945 */ /* 0x000fe80003800200 */
        /* <DEDUP_REMOVED lines=12> */
[----:B-----5:R-:W-:Y:S05]  /*1390*/  CALL.REL.NOINC `($__internal_25_$__cuda_sm20_dblrcp_rn_slowpath_v3) ;  /* 0x0000000400f47944 */ /* 0x020fea0003c00000 */
[----:B------:R-:W-:Y:S01]  /*13a0*/  MOV R10, R24 ;  /* 0x00000018000a7202 */ /* 0x000fe20000000f00 */
[----:B------:R-:W-:-:S07]  /*13b0*/  IMAD.MOV.U32 R11, RZ, RZ, R3 ;  /* 0x000000ffff0b7224 */ /* 0x000fce00078e0003 */
.L_x_12585:
[----:B------:R-:W-:Y:S05]  /*13c0*/  BSYNC.RECONVERGENT B1 ;  /* 0x0000000000017941 */ /* 0x000fea0003800200 */
.L_x_12584:
[----:B-----5:R-:W0:Y:S01]  /*13d0*/  MUFU.RCP64H R5, R21 ;  /* 0x0000001500057308 */ /* 0x020e220000001800 */
        /* <DEDUP_REMOVED lines=15> */
[----:B------:R-:W-:Y:S01]  /*14d0*/  MOV R4, R24 ;  /* 0x0000001800047202 */ /* 0x000fe20000000f00 */
[----:B------:R-:W-:-:S07]  /*14e0*/  IMAD.MOV.U32 R5, RZ, RZ, R3 ;  /* 0x000000ffff057224 */ /* 0x000fce00078e0003 */
.L_x_12587:
[----:B------:R-:W-:Y:S05]  /*14f0*/  BSYNC.RECONVERGENT B1 ;  /* 0x0000000000017941 */ /* 0x000fea0003800200 */
.L_x_12586:
        /* <DEDUP_REMOVED lines=18> */
.L_x_12589:
[----:B------:R-:W-:Y:S05]  /*1620*/  BSYNC.RECONVERGENT B1 ;  /* 0x0000000000017941 */ /* 0x000fea0003800200 */
.L_x_12588:
        /* <DEDUP_REMOVED lines=18> */
.L_x_12591:
[----:B------:R-:W-:Y:S05]  /*1750*/  BSYNC.RECONVERGENT B1 ;  /* 0x0000000000017941 */ /* 0x000fea0003800200 */
.L_x_12590:
        /* <DEDUP_REMOVED lines=18> */
.L_x_12593:
[----:B------:R-:W-:Y:S05]  /*1880*/  BSYNC.RECONVERGENT B1 ;  /* 0x0000000000017941 */ /* 0x000fea0003800200 */
.L_x_12592:
        /* <DEDUP_REMOVED lines=18> */
.L_x_12595:
[----:B------:R-:W-:Y:S05]  /*19b0*/  BSYNC.RECONVERGENT B1 ;  /* 0x0000000000017941 */ /* 0x000fea0003800200 */
.L_x_12594:
        /* <DEDUP_REMOVED lines=18> */
.L_x_12597:
[----:B------:R-:W-:Y:S05]  /*1ae0*/  BSYNC.RECONVERGENT B1 ;  /* 0x0000000000017941 */ /* 0x000fea0003800200 */
.L_x_12596:
        /* <DEDUP_REMOVED lines=8> */
        .weak           $__internal_25_$__cuda_sm20_dblrcp_rn_slowpath_v3
        .type           $__internal_25_$__cuda_sm20_dblrcp_rn_slowpath_v3,@function
        .size           $__internal_25_$__cuda_sm20_dblrcp_rn_slowpath_v3,(.L_x_19816 - $__internal_25_$__cuda_sm20_dblrcp_rn_slowpath_v3)
$__internal_25_$__cuda_sm20_dblrcp_rn_slowpath_v3:
[----:B------:R-:W-:Y:S01]  /*1b70*/  IMAD.MOV.U32 R30, RZ, RZ, R24 ;  /* 0x000000ffff1e7224 */ /* 0x000fe200078e0018 */
[----:B------:R-:W-:Y:S01]  /*1b80*/  MOV R31, R25 ;  /* 0x00000019001f7202 */ /* 0x000fe20000000f00 */
[----:B------:R-:W-:Y:S05]  /*1b90*/  BSSY.RECONVERGENT B0, `(.L_x_12598) ;  /* 0x0000023000007945 */ /* 0x000fea0003800200 */
[----:B------:R-:W-:-:S14]  /*1ba0*/  DSETP.GTU.AND P0, PT, |R30|, +INF , PT ;  /* 0x7ff000001e00742a */ /* 0x000fdc0003f0c200 */
        /* <DEDUP_REMOVED lines=22> */
.L_x_12601:
        /* <DEDUP_REMOVED lines=9> */
.L_x_12599:
[----:B------:R-:W-:Y:S01]  /*1da0*/  LOP3.LUT R25, R31, 0x80000, RZ, 0xfc, !PT ;  /* 0x000800001f197812 */ /* 0x000fe200078efcff */
[----:B------:R-:W-:-:S07]  /*1db0*/  IMAD.MOV.U32 R24, RZ, RZ, R30 ;  /* 0x000000ffff187224 */ /* 0x000fce00078e001e */
.L_x_12600:
[----:B------:R-:W-:Y:S05]  /*1dc0*/  BSYNC.RECONVERGENT B0 ;  /* 0x0000000000007941 */ /* 0x000fea0003800200 */
.L_x_12598:
[----:B------:R-:W-:Y:S01]  /*1dd0*/  IMAD.MOV.U32 R27, RZ, RZ, 0x0 ;  /* 0x00000000ff1b7424 */ /* 0x000fe200078e00ff */
[----:B------:R-:W-:-:S03]  /*1de0*/  MOV R3, R25 ;  /* 0x0000001900037202 */ /* 0x000fc60000000f00 */
[----:B------:R-:W-:Y:S05]  /*1df0*/  RET.REL.NODEC R26 `(_ZN2at6native29vectorized_elementwise_kernelILi2EZZZNS0_22reciprocal_kernel_cudaERNS_18TensorIteratorBaseEENKUlvE_clEvENKUlvE_clEvEUldE_St5arrayIPcLm2EEEEviT0_T1_) ;  /* 0xffffffe01a807950 */ /* 0x000fea0003c3ffff */
.L_x_12602:
        /* <DEDUP_REMOVED lines=16> */
.L_x_19816:


//--------------------- .text._ZN2at6native29vectorized_elementwise_kernelILi4EZZZNS0_22reciprocal_kernel_cudaERNS_18TensorIteratorBaseEENKUlvE_clEvENKUlvE_clEvEUldE_St5arrayIPcLm2EEEEviT0_T1_ --------------------------
	.section	.text._ZN2at6native29vectorized_elementwise_kernelILi4EZZZNS0_22reciprocal_kernel_cudaERNS_18TensorIteratorBaseEENKUlvE_clEvENKUlvE_clEvEUldE_St5arrayIPcLm2EEEEviT0_T1_,"ax",@progbits
	.align	128
        .global         _ZN2at6native29vectorized_elementwise_kernelILi4EZZZNS0_22reciprocal_kernel_cudaERNS_18TensorIteratorBaseEENKUlvE_clEvENKUlvE_clEvEUldE_St5arrayIPcLm2EEEEviT0_T1_
        .type           _ZN2at6native29vectorized_elementwise_kernelILi4EZZZNS0_22reciprocal_kernel_cudaERNS_18TensorIteratorBaseEENKUlvE_clEvENKUlvE_clEvEUldE_St5arrayIPcLm2EEEEviT0_T1_,@function
        .size           _ZN2at6native29vectorized_elementwise_kernelILi4EZZZNS0_22reciprocal_kernel_cudaERNS_18TensorIteratorBaseEENKUlvE_clEvENKUlvE_clEvEUldE_St5arrayIPcLm2EEEEviT0_T1_,(.L_x_19817 - _ZN2at6native29vectorized_elementwise_kernelILi4EZZZNS0_22reciprocal_kernel_cudaERNS_18TensorIteratorBaseEENKUlvE_clEvENKUlvE_clEvEUldE_St5arrayIPcLm2EEEEviT0_T1_)
        .other          _ZN2at6native29vectorized_elementwise_kernelILi4EZZZNS0_22reciprocal_kernel_cudaERNS_18TensorIteratorBaseEENKUlvE_clEvENKUlvE_clEvEUldE_St5arrayIPcLm2EEEEviT0_T1_,@"STO_CUDA_ENTRY STV_DEFAULT"
_ZN2at6native29vectorized_elementwise_kernelILi4EZZZNS0_22reciprocal_kernel_cudaERNS_18TensorIteratorBaseEENKUlvE_clEvENKUlvE_clEvEUldE_St5arrayIPcLm2EEEEviT0_T1_:
.text._ZN2at6native29vectorized_elementwise_kernelILi4EZZZNS0_22reciprocal_kernel_cudaERNS_18TensorIteratorBaseEENKUlvE_clEvENKUlvE_clEvEUldE_St5arrayIPcLm2EEEEviT0_T1_:
        /* <DEDUP_REMOVED lines=79> */
[----:B-----5:R-:W-:Y:S05]  /*04f0*/  CALL.REL.NOINC `($__internal_26_$__cuda_sm20_dblrcp_rn_slowpath_v3) ;  /* 0x00000014008c7944 */ /* 0x020fea0003c00000 */
[----:B------:R-:W-:Y:S01]  /*0500*/  MOV R6, R24 ;  /* 0x0000001800067202 */ /* 0x000fe20000000f00 */
[----:B------:R-:W-:-:S07]  /*0510*/  IMAD.MOV.U32 R7, RZ, RZ, R3 ;  /* 0x000000ffff077224 */ /* 0x000fce00078e0003 */
.L_x_12605:
[----:B------:R-:W-:Y:S05]  /*0520*/  BSYNC.RECONVERGENT B1 ;  /* 0x0000000000017941 */ /* 0x000fea0003800200 */
.L_x_12604:
        /* <DEDUP_REMOVED lines=28> */
[----:B------:R-:W-:Y:S05]  /*06f0*/  CALL.REL.NOINC `($__internal_26_$__cuda_sm20_dblrcp_rn_slowpath_v3) ;  /* 0x00000014000c7944 */ /* 0x000fea0003c00000 */
[----:B------:R-:W-:-:S07]  /*0700*/  IMAD.MOV.U32 R25, RZ, RZ, R3 ;  /* 0x000000ffff197224 */ /* 0x000fce00078e0003 */
.L_x_12610:
[----:B------:R-:W-:Y:S05]  /*0710*/  BSYNC.RECONVERGENT B3 ;  /* 0x0000000000037941 */ /* 0x000fea0003800200 */
.L_x_12609:
        /* <DEDUP_REMOVED lines=22> */
[----:B------:R-:W-:Y:S05]  /*0880*/  CALL.REL.NOINC `($__internal_26_$__cuda_sm20_dblrcp_rn_slowpath_v3) ;  /* 0x0000001000a87944 */ /* 0x000fea0003c00000 */
[----:B------:R-:W-:-:S07]  /*0890*/  IMAD.MOV.U32 R25, RZ, RZ, R3 ;  /* 0x000000ffff197224 */ /* 0x000fce00078e0003 */
.L_x_12613:
[----:B------:R-:W-:Y:S05]  /*08a0*/  BSYNC.RECONVERGENT B3 ;  /* 0x0000000000037941 */ /* 0x000fea0003800200 */
.L_x_12612:
[----:B------:R0:W-:Y:S01]  /*08b0*/  STG.E.64 desc[UR4][R6.64], R24 ;  /* 0x0000001806007986 */ /* 0x0001e2000c101b04 */
[----:B------:R-:W-:-:S07]  /*08c0*/  VIADD R5, R5, 0x80 ;  /* 0x0000008005057836 */ /* 0x000fce0000000000 */
.L_x_12608:
        /* <DEDUP_REMOVED lines=20> */
[----:B------:R-:W-:Y:S05]  /*0a10*/  CALL.REL.NOINC `($__internal_26_$__cuda_sm20_dblrcp_rn_slowpath_v3) ;  /* 0x0000001000447944 */ /* 0x000fea0003c00000 */
[----:B------:R-:W-:-:S07]  /*0a20*/  MOV R25, R3 ;  /* 0x0000000300197202 */ /* 0x000fce0000000f00 */
.L_x_12616:
[----:B------:R-:W-:Y:S05]  /*0a30*/  BSYNC.RECONVERGENT B3 ;  /* 0x0000000000037941 */ /* 0x000fea0003800200 */
.L_x_12615:
[----:B------:R0:W-:Y:S01]  /*0a40*/  STG.E.64 desc[UR4][R6.64], R24 ;  /* 0x0000001806007986 */ /* 0x0001e2000c101b04 */
[----:B------:R-:W-:-:S07]  /*0a50*/  VIADD R5, R5, 0x80 ;  /* 0x0000008005057836 */ /* 0x000fce0000000000 */
.L_x_12611:
        /* <DEDUP_REMOVED lines=20> */
[----:B------:R-:W-:Y:S05]  /*0ba0*/  CALL.REL.NOINC `($__internal_26_$__cuda_sm20_dblrcp_rn_slowpath_v3) ;  /* 0x0000000c00e07944 */ /* 0x000fea0003c00000 */
[----:B------:R-:W-:-:S07]  /*0bb0*/  IMAD.MOV.U32 R25, RZ, RZ, R3 ;  /* 0x000000ffff197224 */ /* 0x000fce00078e0003 */
.L_x_12619:
[----:B------:R-:W-:Y:S05]  /*0bc0*/  BSYNC.RECONVERGENT B3 ;  /* 0x0000000000037941 */ /* 0x000fea0003800200 */
.L_x_12618:
[----:B------:R1:W-:Y:S01]  /*0bd0*/  STG.E.64 desc[UR4][R6.64], R24 ;  /* 0x0000001806007986 */ /* 0x0003e2000c101b04 */
[----:B------:R-:W-:-:S07]  /*0be0*/  IADD3 R5, PT, PT, R5, 0x80, RZ ;  /* 0x0000008005057810 */ /* 0x000fce0007ffe0ff */
.L_x_12614:
        /* <DEDUP_REMOVED lines=23> */
.L_x_12622:
[----:B------:R-:W-:Y:S05]  /*0d60*/  BSYNC.RECONVERGENT B3 ;  /* 0x0000000000037941 */ /* 0x000fea0003800200 */
.L_x_12621:
[----:B------:R1:W-:Y:S01]  /*0d70*/  STG.E.64 desc[UR4][R6.64], R24 ;  /* 0x0000001806007986 */ /* 0x0003e2000c101b04 */
[----:B------:R-:W-:-:S07]  /*0d80*/  VIADD R5, R5, 0x80 ;  /* 0x0000008005057836 */ /* 0x000fce0000000000 */
.L_x_12617:
[----:B------:R-:W-:-:S13]  /*0d90*/  ISETP.GE.U32.AND P0, PT, R5, R0, PT ;  /* 0x000000000500720c */ /* 0x000fda0003f06070 */
[----:B------:R-:W-:Y:S05]  /*0da0*/  @P0 BREAK.RELIABLE B2 ;  /* 0x0000000000020942 */ /* 0x000fea0003800100 */
[----:B------:R-:W-:Y:S05]  /*0db0*/  @P0 BRA `(.L_x_12620) ;  /* 0x0000000000600947 */ /* 0x000fea0003800000 */
[----:B------:R-:W-:Y:S05]  /*0dc0*/  BSYNC.RELIABLE B2 ;  /* 0x0000000000027941 */ /* 0x000fea0003800100 */
.L_x_12607:
        /* <DEDUP_REMOVED lines=18> */
[----:B------:R-:W-:Y:S05]  /*0ef0*/  CALL.REL.NOINC `($__internal_26_$__cuda_sm20_dblrcp_rn_slowpath_v3) ;  /* 0x0000000c000c7944 */ /* 0x000fea0003c00000 */
[----:B------:R-:W-:-:S07]  /*0f00*/  IMAD.MOV.U32 R25, RZ, RZ, R3 ;  /* 0x000000ffff197224 */ /* 0x000fce00078e0003 */
.L_x_12624:
[----:B------:R-:W-:Y:S05]  /*0f10*/  BSYNC.RECONVERGENT B3 ;  /* 0x0000000000037941 */ /* 0x000fea0003800200 */
.L_x_12623:
[----:B------:R2:W-:Y:S01]  /*0f20*/  STG.E.64 desc[UR4][R6.64], R24 ;  /* 0x0000001806007986 */ /* 0x0005e2000c101b04 */
[----:B------:R-:W-:-:S07]  /*0f30*/  VIADD R5, R5, 0x80 ;  /* 0x0000008005057836 */ /* 0x000fce0000000000 */
.L_x_12620:
[----:B------:R-:W-:Y:S05]  /*0f40*/  BSYNC.RECONVERGENT B1 ;  /* 0x0000000000017941 */ /* 0x000fea0003800200 */
.L_x_12606:
        /* <DEDUP_REMOVED lines=21> */
[----:B------:R-:W-:Y:S05]  /*10a0*/  CALL.REL.NOINC `($__internal_26_$__cuda_sm20_dblrcp_rn_slowpath_v3) ;  /* 0x0000000800a07944 */ /* 0x000fea0003c00000 */
[----:B------:R-:W-:-:S07]  /*10b0*/  MOV R25, R3 ;  /* 0x0000000300197202 */ /* 0x000fce0000000f00 */
.L_x_12626:
[----:B------:R-:W-:Y:S05]  /*10c0*/  BSYNC.RECONVERGENT B1 ;  /* 0x0000000000017941 */ /* 0x000fea0003800200 */
.L_x_12625:
[----:B------:R-:W-:Y:S01]  /*10d0*/  STG.E.64 desc[UR4][R4.64], R24 ;  /* 0x0000001804007986 */ /* 0x000fe2000c101b04 */
[----:B------:R-:W-:Y:S05]  /*10e0*/  EXIT ;  /* 0x000000000000794d */ /* 0x000fea0003800000 */
.L_x_12603:
[----:B------:R-:W0:Y:S01]  /*10f0*/  S2R R0, SR_TID.X ;  /* 0x0000000000007919 */ /* 0x000e220000002100 */
[----:B------:R-:W1:Y:S02]  /*1100*/  LDC.64 R4, c[0x0][0x390] ;  /* 0x0000e400ff047b82 */ /* 0x000e640000000a00 */
[----:B-1----:R-:W-:-:S04]  /*1110*/  IMAD.WIDE.U32 R4, R2, 0x8, R4 ;  /* 0x0000000802047825 */ /* 0x002fc800078e0004 */
[----:B0-----:R-:W-:-:S05]  /*1120*/  IMAD.WIDE.U32 R10, R0, 0x20, R4 ;  /* 0x00000020000a7825 */ /* 0x001fca00078e0004 */
[----:B------:R-:W2:Y:S04]  /*1130*/  LDG.E.ENL2.256 R20, R4, desc[UR4][R10.64] ;  /* 0xfe0000040a04797e */ /* 0x000ea80008121914 */
[----:B------:R0:W5:Y:S01]  /*1140*/  LDG.E.ENL2.256 R12, R16, desc[UR4][R10.64+0x1000] ;  /* 0xfe0080040a10797e */ /* 0x000162000812190c */
        /* <DEDUP_REMOVED lines=15> */
[----:B-----5:R-:W-:Y:S05]  /*1240*/  CALL.REL.NOINC `($__internal_26_$__cuda_sm20_dblrcp_rn_slowpath_v3) ;  /* 0x0000000800387944 */ /* 0x020fea0003c00000 */
[----:B------:R-:W-:Y:S02]  /*1250*/  IMAD.MOV.U32 R8, RZ, RZ, R24 ;  /* 0x000000ffff087224 */ /* 0x000fe400078e0018 */
[----:B------:R-:W-:-:S07]  /*1260*/  IMAD.MOV.U32 R9, RZ, RZ, R3 ;  /* 0x000000ffff097224 */ /* 0x000fce00078e0003 */
.L_x_12628:
[----:B------:R-:W-:Y:S05]  /*1270*/  BSYNC.RECONVERGENT B1 ;  /* 0x0000000000017941 */ /* 0x000fea0003800200 */
.L_x_12627:
        /* <DEDUP_REMOVED lines=15> */
[----:B-----5:R-:W-:Y:S05]  /*1370*/  CALL.REL.NOINC `($__internal_26_$__cuda_sm20_dblrcp_rn_slowpath_v3) ;  /* 0x0000000400ec7944 */ /* 0x020fea0003c00000 */
[----:B------:R-:W-:Y:S01]  /*1380*/  MOV R10, R24 ;  /* 0x00000018000a7202 */ /* 0x000fe20000000f00 */
[----:B------:R-:W-:-:S07]  /*1390*/  IMAD.MOV.U32 R11, RZ, RZ, R3 ;  /* 0x000000ffff0b7224 */ /* 0x000fce00078e0003 */
.L_x_12630:
[----:B------:R-:W-:Y:S05]  /*13a0*/  BSYNC.RECONVERGENT B1 ;  /* 0x0000000000017941 */ /* 0x000fea0003800200 */
.L_x_12629:
        /* <DEDUP_REMOVED lines=18> */
.L_x_12632:
[----:B------:R-:W-:Y:S05]  /*14d0*/  BSYNC.RECONVERGENT B1 ;  /* 0x0000000000017941 */ /* 0x000fea0003800200 */
.L_x_12631:
        /* <DEDUP_REMOVED lines=18> */
.L_x_12634:
[----:B------:R-:W-:Y:S05]  /*1600*/  BSYNC.RECONVERGENT B1 ;  /* 0x0000000000017941 */ /* 0x000fea0003800200 */
.L_x_12633:
        /* <DEDUP_REMOVED lines=16> */
[----:B------:R-:W-:Y:S01]  /*1710*/  MOV R20, R24 ;  /* 0x0000001800147202 */ /* 0x000fe20000000f00 */
[----:B------:R-:W-:-:S07]  /*1720*/  IMAD.MOV.U32 R21, RZ, RZ, R3 ;  /* 0x000000ffff157224 */ /* 0x000fce00078e0003 */
.L_x_12636:
[----:B------:R-:W-:Y:S05]  /*1730*/  BSYNC.RECONVERGENT B1 ;  /* 0x0000000000017941 */ /* 0x000fea0003800200 */
.L_x_12635:
        /* <DEDUP_REMOVED lines=18> */
.L_x_12638:
[----:B------:R-:W-:Y:S05]  /*1860*/  BSYNC.RECONVERGENT B1 ;  /* 0x0000000000017941 */ /* 0x000fea0003800200 */
.L_x_12637:
        /* <DEDUP_REMOVED lines=18> */
.L_x_12640:
[----:B------:R-:W-:Y:S05]  /*1990*/  BSYNC.RECONVERGENT B1 ;  /* 0x0000000000017941 */ /* 0x000fea0003800200 */
.L_x_12639:
        /* <DEDUP_REMOVED lines=18> */
.L_x_12642:
[----:B------:R-:W-:Y:S05]  /*1ac0*/  BSYNC.RECONVERGENT B1 ;  /* 0x0000000000017941 */ /* 0x000fea0003800200 */
.L_x_12641:
[----:B------:R-:W0:Y:S02]  /*1ad0*/  LDC.64 R12, c[0x0][0x388] ;  /* 0x0000e200ff0c7b82 */ /* 0x000e240000000a00 */
[----:B0-----:R-:W-:-:S04]  /*1ae0*/  IMAD.WIDE.U32 R2, R2, 0x8, R12 ;  /* 0x0000000802027825 */ /* 0x001fc800078e000c */
[----:B------:R-:W-:-:S05]  /*1af0*/  IMAD.WIDE.U32 R2, R0, 0x20, R2 ;  /* 0x0000002000027825 */ /* 0x000fca00078e0002 */
[----:B------:R-:W-:Y:S04]  /*1b00*/  STG.E.ENL2.256 desc[UR4][R2.64], R8, R4 ;  /* 0xf80000080204797f */ /* 0x000fe8000f121804 */
[----:B------:R-:W-:Y:S01]  /*1b10*/  STG.E.ENL2.256 desc[UR4][R2.64+0x1000], R20, R16 ;  /* 0xf80080140210797f */ /* 0x000fe2000f121804 */
[----:B------:R-:W-:Y:S05]  /*1b20*/  EXIT ;  /* 0x000000000000794d */ /* 0x000fea0003800000 */
        .weak           $__internal_26_$__cuda_sm20_dblrcp_rn_slowpath_v3
        .type           $__internal_26_$__cuda_sm20_dblrcp_rn_slowpath_v3,@function
        .size           $__internal_26_$__cuda_sm20_dblrcp_rn_slowpath_v3,(.L_x_19817 - $__internal_26_$__cuda_sm20_dblrcp_rn_slowpath_v3)
$__internal_26_$__cuda_sm20_dblrcp_rn_slowpath_v3:
        /* <DEDUP_REMOVED lines=26> */
.L_x_12646:
        /* <DEDUP_REMOVED lines=9> */
.L_x_12644:
[----:B------:R-:W-:Y:S01]  /*1d60*/  LOP3.LUT R25, R31, 0x80000, RZ, 0xfc, !PT ;  /* 0x000800001f197812 */ /* 0x000fe200078efcff */
[----:B------:R-:W-:-:S07]  /*1d70*/  IMAD.MOV.U32 R24, RZ, RZ, R30 ;  /* 0x000000ffff187224 */ /* 0x000fce00078e001e */
.L_x_12645:
[----:B------:R-:W-:Y:S05]  /*1d80*/  BSYNC.RECONVERGENT B0 ;  /* 0x0000000000007941 */ /* 0x000fea0003800200 */
.L_x_12643:
[----:B------:R-:W-:Y:S01]  /*1d90*/  IMAD.MOV.U32 R27, RZ, RZ, 0x0 ;  /* 0x00000000ff1b7424 */ /* 0x000fe200078e00ff */
[----:B------:R-:W-:-:S03]  /*1da0*/  MOV R3, R25 ;  /* 0x0000001900037202 */ /* 0x000fc60000000f00 */
[----:B------:R-:W-:Y:S05]  /*1db0*/  RET.REL.NODEC R26 `(_ZN2at6native29vectorized_elementwise_kernelILi4EZZZNS0_22reciprocal_kernel_cudaERNS_18TensorIteratorBaseEENKUlvE_clEvENKUlvE_clEvEUldE_St5arrayIPcLm2EEEEviT0_T1_) ;  /* 0xffffffe01a907950 */ /* 0x000fea0003c3ffff */
.L_x_12647:
        /* <DEDUP_REMOVED lines=12> */
.L_x_19817:


//--------------------- .text._ZN2at6native29vectorized_elementwise_kernelILi8EZZZNS0_22reciprocal_kernel_cudaERNS_18TensorIteratorBaseEENKUlvE_clEvENKUlvE_clEvEUldE_St5arrayIPcLm2EEEEviT0_T1_ --------------------------
	.section	.text._ZN2at6native29vectorized_elementwise_kernelILi8EZZZNS0_22reciprocal_kernel_cudaERNS_18TensorIteratorBaseEENKUlvE_clEvENKUlvE_clEvEUldE_St5arrayIPcLm2EEEEviT0_T1_,"ax",@progbits
	.align	128
        .global         _ZN2at6native29vectorized_elementwise_kernelILi8EZZZNS0_22reciprocal_kernel_cudaERNS_18TensorIteratorBaseEENKUlvE_clEvENKUlvE_clEvEUldE_St5arrayIPcLm2EEEEviT0_T1_
        .type           _ZN2at6native29vectorized_elementwise_kernelILi8EZZZNS0_22reciprocal_kernel_cudaERNS_18TensorIteratorBaseEENKUlvE_clEvENKUlvE_clEvEUldE_St5arrayIPcLm2EEEEviT0_T1_,@function
        .size           _ZN2at6native29vectorized_elementwise_kernelILi8EZZZNS0_22reciprocal_kernel_cudaERNS_18TensorIteratorBaseEENKUlvE_clEvENKUlvE_clEvEUldE_St5arrayIPcLm2EEEEviT0_T1_,(.L_x_19818 - _ZN2at6native29vectorized_elementwise_kernelILi8EZZZNS0_22reciprocal_kernel_cudaERNS_18TensorIteratorBaseEENKUlvE_clEvENKUlvE_clEvEUldE_St5arrayIPcLm2EEEEviT0_T1_)
        .other          _ZN2at6native29vectorized_elementwise_kernelILi8EZZZNS0_22reciprocal_kernel_cudaERNS_18TensorIteratorBaseEENKUlvE_clEvENKUlvE_clEvEUldE_St5arrayIPcLm2EEEEviT0_T1_,@"STO_CUDA_ENTRY STV_DEFAULT"
_ZN2at6native29vectorized_elementwise_kernelILi8EZZZNS0_22reciprocal_kernel_cudaERNS_18TensorIteratorBaseEENKUlvE_clEvENKUlvE_clEvEUldE_St5arrayIPcLm2EEEEviT0_T1_:
.text._ZN2at6native29vectorized_elementwise_kernelILi8EZZZNS0_22reciprocal_kernel_cudaERNS_18TensorIteratorBaseEENKUlvE_clEvENKUlvE_clEvEUldE_St5arrayIPcLm2EEEEviT0_T1_:
        /* <DEDUP_REMOVED lines=79> */
[----:B-----5:R-:W-:Y:S05]  /*04f0*/  CALL.REL.NOINC `($__internal_27_$__cuda_sm20_dblrcp_rn_slowpath_v3) ;  /* 0x00000014008c7944 */ /* 0x020fea0003c00000 */
[----:B------:R-:W-:Y:S01]  /*0500*/  MOV R6, R24 ;  /* 0x0000001800067202 */ /* 0x000fe20000000f00 */
[----:B------:R-:W-:-:S07]  /*0510*/  IMAD.MOV.U32 R7, RZ, RZ, R3 ;  /* 0x000000ffff077224 */ /* 0x000fce00078e0003 */
.L_x_12650:
[----:B------:R-:W-:Y:S05]  /*0520*/  BSYNC.RECONVERGENT B1 ;  /* 0x0000000000017941 */ /* 0x000fea0003800200 */
.L_x_12649:
        /* <DEDUP_REMOVED lines=28> */
[----:B------:R-:W-:Y:S05]  /*06f0*/  CALL.REL.NOINC `($__internal_27_$__cuda_sm20_dblrcp_rn_slowpath_v3) ;  /* 0x00000014000c7944 */ /* 0x000fea0003c00000 */
[----:B------:R-:W-:-:S07]  /*0700*/  IMAD.MOV.U32 R25, RZ, RZ, R3 ;  /* 0x000000ffff197224 */ /* 0x000fce00078e0003 */
.L_x_12655:
[----:B------:R-:W-:Y:S05]  /*0710*/  BSYNC.RECONVERGENT B3 ;  /* 0x0000000000037941 */ /* 0x000fea0003800200 */
.L_x_12654:
        /* <DEDUP_REMOVED lines=22> */
[----:B------:R-:W-:Y:S05]  /*0880*/  CALL.REL.NOINC `($__internal_27_$__cuda_sm20_dblrcp_rn_slowpath_v3) ;  /* 0x0000001000a87944 */ /* 0x000fea0003c00000 */
[----:B------:R-:W-:-:S07]  /*0890*/  IMAD.MOV.U32 R25, RZ, RZ, R3 ;  /* 0x000000ffff197224 */ /* 0x000fce00078e0003 */
.L_x_12658:
[----:B------:R-:W-:Y:S05]  /*08a0*/  BSYNC.RECONVERGENT B3 ;  /* 0x0000000000037941 */ /* 0x000fea0003800200 */
.L_x_12657:
[----:B------:R0:W-:Y:S01]  /*08b0*/  STG.E.64 desc[UR4][R6.64], R24 ;  /* 0x0000001806007986 */ /* 0x0001e2000c101b04 */
[----:B------:R-:W-:-:S07]  /*08c0*/  VIADD R5, R5, 0x80 ;  /* 0x0000008005057836 */ /* 0x000fce0000000000 */
.L_x_12653:
        /* <DEDUP_REMOVED lines=20> */
[----:B------:R-:W-:Y:S05]  /*0a10*/  CALL.REL.NOINC `($__internal_27_$__cuda_sm20_dblrcp_rn_slowpath_v3) ;  /* 0x0000001000447944 */ /* 0x000fea0003c00000 */
[----:B------:R-:W-:-:S07]  /*0a20*/  MOV R25, R3 ;  /* 0x0000000300197202 */ /* 0x000fce0000000f00 */
.L_x_12661:
[----:B------:R-:W-:Y:S05]  /*0a30*/  BSYNC.RECONVERGENT B3 ;  /* 0x0000000000037941 */ /* 0x000fea0003800200 */
.L_x_12660:
[----:B------:R0:W-:Y:S01]  /*0a40*/  STG.E.64 desc[UR4][R6.64], R24 ;  /* 0x0000001806007986 */ /* 0x0001e2000c101b04 */
[----:B------:R-:W-:-:S07]  /*0a50*/  VIADD R5, R5, 0x80 ;  /* 0x0000008005057836 */ /* 0x000fce0000000000 */
.L_x_12656:
        /* <DEDUP_REMOVED lines=20> */
[----:B------:R-:W-:Y:S05]  /*0ba0*/  CALL.REL.NOINC `($__internal_27_$__cuda_sm20_dblrcp_rn_slowpath_v3) ;  /* 0x0000000c00e07944 */ /* 0x000fea0003c00000 */
[----:B------:R-:W-:-:S07]  /*0bb0*/  IMAD.MOV.U32 R25, RZ, RZ, R3 ;  /* 0x000000ffff197224 */ /* 0x000fce00078e0003 */
.L_x_12664:
[----:B------:R-:W-:Y:S05]  /*0bc0*/  BSYNC.RECONVERGENT B3 ;  /* 0x0000000000037941 */ /* 0x000fea0003800200 */
.L_x_12663:
[----:B------:R1:W-:Y:S01]  /*0bd0*/  STG.E.64 desc[UR4][R6.64], R24 ;  /* 0x0000001806007986 */ /* 0x0003e2000c101b04 */
[----:B------:R-:W-:-:S07]  /*0be0*/  IADD3 R5, PT, PT, R5, 0x80, RZ ;  /* 0x0000008005057810 */ /* 0x000fce0007ffe0ff */
.L_x_12659:
        /* <DEDUP_REMOVED lines=23> */
.L_x_12667:
[----:B------:R-:W-:Y:S05]  /*0d60*/  BSYNC.RECONVERGENT B3 ;  /* 0x0000000000037941 */ /* 0x000fea0003800200 */
.L_x_12666:
[----:B------:R1:W-:Y:S01]  /*0d70*/  STG.E.64 desc[UR4][R6.64], R24 ;  /* 0x0000001806007986 */ /* 0x0003e2000c101b04 */
[----:B------:R-:W-:-:S07]  /*0d80*/  VIADD R5, R5, 0x80 ;  /* 0x0000008005057836 */ /* 0x000fce0000000000 */
.L_x_12662:
[----:B------:R-:W-:-:S13]  /*0d90*/  ISETP.GE.U32.AND P0, PT, R5, R0, PT ;  /* 0x000000000500720c */ /* 0x000fda0003f06070 */
[----:B------:R-:W-:Y:S05]  /*0da0*/  @P0 BREAK.RELIABLE B2 ;  /* 0x0000000000020942 */ /* 0x000fea0003800100 */
[----:B------:R-:W-:Y:S05]  /*0db0*/  @P0 BRA `(.L_x_12665) ;  /* 0x0000000000600947 */ /* 0x000fea0003800000 */
[----:B------:R-:W-:Y:S05]  /*0dc0*/  BSYNC.RELIABLE B2 ;  /* 0x0000000000027941 */ /* 0x000fea0003800100 */
.L_x_12652:
        /* <DEDUP_REMOVED lines=18> */
[----:B------:R-:W-:Y:S05]  /*0ef0*/  CALL.REL.NOINC `($__internal_27_$__cuda_sm20_dblrcp_rn_slowpath_v3) ;  /* 0x0000000c000c7944 */ /* 0x000fea0003c00000 */
[----:B------:R-:W-:-:S07]  /*0f00*/  IMAD.MOV.U32 R25, RZ, RZ, R3 ;  /* 0x000000ffff197224 */ /* 0x000fce00078e0003 */
.L_x_12669:
[----:B------:R-:W-:Y:S05]  /*0f10*/  BSYNC.RECONVERGENT B3 ;  /* 0x0000000000037941 */ /* 0x000fea0003800200 */
.L_x_12668:
[----:B------:R2:W-:Y:S01]  /*0f20*/  STG.E.64 desc[UR4][R6.64], R24 ;  /* 0x0000001806007986 */ /* 0x0005e2000c101b04 */
[----:B------:R-:W-:-:S07]  /*0f30*/  VIADD R5, R5, 0x80 ;  /* 0x0000008005057836 */ /* 0x000fce0000000000 */
.L_x_12665:
[----:B------:R-:W-:Y:S05]  /*0f40*/  BSYNC.RECONVERGENT B1 ;  /* 0x0000000000017941 */ /* 0x000fea0003800200 */
.L_x_12651:
        /* <DEDUP_REMOVED lines=21> */
[----:B------:R-:W-:Y:S05]  /*10a0*/  CALL.REL.NOINC `($__internal_27_$__cuda_sm20_dblrcp_rn_slowpath_v3) ;  /* 0x0000000800a07944 */ /* 0x000fea0003c00000 */
[----:B------:R-:W-:-:S07]  /*10b0*/  MOV R25, R3 ;  /* 0x0000000300197202 */ /* 0x000fce0000000f00 */
.L_x_12671:
[----:B------:R-:W-:Y:S05]  /*10c0*/  BSYNC.RECONVERGENT B1 ;  /* 0x0000000000017941 */ /* 0x000fea0003800200 */
.L_x_12670:
[----:B------:R-:W-:Y:S01]  /*10d0*/  STG.E.64 desc[UR4][R4.64], R24 ;  /* 0x0000001804007986 */ /* 0x000fe2000c101b04 */
[----:B------:R-:W-:Y:S05]  /*10e0*/  EXIT ;  /* 0x000000000000794d */ /* 0x000fea0003800000 */
.L_x_12648:
        /* <DEDUP_REMOVED lines=21> */
[----:B-----5:R-:W-:Y:S05]  /*1240*/  CALL.REL.NOINC `($__internal_27_$__cuda_sm20_dblrcp_rn_slowpath_v3) ;  /* 0x0000000800387944 */ /* 0x020fea0003c00000 */
[----:B------:R-:W-:Y:S02]  /*1250*/  IMAD.MOV.U32 R8, RZ, RZ, R24 ;  /* 0x000000ffff087224 */ /* 0x000fe400078e0018 */
[----:B------:R-:W-:-:S07]  /*1260*/  IMAD.MOV.U32 R9, RZ, RZ, R3 ;  /* 0x000000ffff097224 */ /* 0x000fce00078e0003 */
.L_x_12673:
[----:B------:R-:W-:Y:S05]  /*1270*/  BSYNC.RECONVERGENT B1 ;  /* 0x0000000000017941 */ /* 0x000fea0003800200 */
.L_x_12672:
        /* <DEDUP_REMOVED lines=15> */
[----:B-----5:R-:W-:Y:S05]  /*1370*/  CALL.REL.NOINC `($__internal_27_$__cuda_sm20_dblrcp_rn_slowpath_v3) ;  /* 0x0000000400ec7944 */ /* 0x020fea0003c00000 */
[----:B------:R-:W-:Y:S01]  /*1380*/  MOV R10, R24 ;  /* 0x00000018000a7202 */ /* 0x000fe20000000f00 */
[----:B------:R-:W-:-:S07]  /*1390*/  IMAD.MOV.U32 R11, RZ, RZ, R3 ;  /* 0x000000ffff0b7224 */ /* 0x000fce00078e0003 */
.L_x_12675:
[----:B------:R-:W-:Y:S05]  /*13a0*/  BSYNC.RECONVERGENT B1 ;  /* 0x0000000000017941 */ /* 0x000fea0003800200 */
.L_x_12674:
        /* <DEDUP_REMOVED lines=18> */
.L_x_12677:
[----:B------:R-:W-:Y:S05]  /*14d0*/  BSYNC.RECONVERGENT B1 ;  /* 0x0000000000017941 */ /* 0x000fea0003800200 */
.L_x_12676:
        /* <DEDUP_REMOVED lines=18> */
.L_x_12679:
[----:B------:R-:W-:Y:S05]  /*1600*/  BSYNC.RECONVERGENT B1 ;  /* 0x0000000000017941 */ /* 0x000fea0003800200 */
.L_x_12678:
        /* <DEDUP_REMOVED lines=16> */
[----:B------:R-:W-:Y:S01]  /*1710*/  MOV R20, R24 ;  /* 0x0000001800147202 */ /* 0x000fe20000000f00 */
[----:B------:R-:W-:-:S07]  /*1720*/  IMAD.MOV.U32 R21, RZ, RZ, R3 ;  /* 0x000000ffff157224 */ /* 0x000fce00078e0003 */
.L_x_12681:
[----:B------:R-:W-:Y:S05]  /*1730*/  BSYNC.RECONVERGENT B1 ;  /* 0x0000000000017941 */ /* 0x000fea0003800200 */
.L_x_12680:
        /* <DEDUP_REMOVED lines=18> */
.L_x_12683:
[----:B------:R-:W-:Y:S05]  /*1860*/  BSYNC.RECONVERGENT B1 ;  /* 0x0000000000017941 */ /* 0x000fea0003800200 */
.L_x_12682:
        /* <DEDUP_REMOVED lines=18> */
.L_x_12685:
[----:B------:R-:W-:Y:S05]  /*1990*/  BSYNC.RECONVERGENT B1 ;  /* 0x0000000000017941 */ /* 0x000fea0003800200 */
.L_x_12684:
        /* <DEDUP_REMOVED lines=18> */
.L_x_12687:
[----:B------:R-:W-:Y:S05]  /*1ac0*/  BSYNC.RECONVERGENT B1 ;  /* 0x0000000000017941 */ /* 0x000fea0003800200 */
.L_x_12686:
[----:B------:R-:W0:Y:S02]  /*1ad0*/  LDC.64 R12, c[0x0][0x388] ;  /* 0x0000e200ff0c7b82 */ /* 0x000e240000000a00 */
[----:B0-----:R-:W-:-:S04]  /*1ae0*/  IMAD.WIDE.U32 R2, R2, 0x8, R12 ;  /* 0x0000000802027825 */ /* 0x001fc800078e000c */
[----:B------:R-:W-:-:S05]  /*1af0*/  IMAD.WIDE.U32 R2, R0, 0x40, R2 ;  /* 0x0000004000027825 */ /* 0x000fca00078e0002 */
[----:B------:R-:W-:Y:S04]  /*1b00*/  STG.E.ENL2.256 desc[UR4][R2.64], R8, R4 ;  /* 0xf80000080204797f */ /* 0x000fe8000f121804 */
[----:B------:R-:W-:Y:S01]  /*1b10*/  STG.E.ENL2.256 desc[UR4][R2.64+0x20], R20, R16 ;  /* 0xf80001140210797f */ /* 0x000fe2000f121804 */
[----:B------:R-:W-:Y:S05]  /*1b20*/  EXIT ;  /* 0x000000000000794d */ /* 0x000fea0003800000 */
        .weak           $__internal_27_$__cuda_sm20_dblrcp_rn_slowpath_v3
        .type           $__internal_27_$__cuda_sm20_dblrcp_rn_slowpath_v3,@function
        .size           $__internal_27_$__cuda_sm20_dblrcp_rn_slowpath_v3,(.L_x_19818 - $__internal_27_$__cuda_sm20_dblrcp_rn_slowpath_v3)
$__internal_27_$__cuda_sm20_dblrcp_rn_slowpath_v3:
        /* <DEDUP_REMOVED lines=26> */
.L_x_12691:
        /* <DEDUP_REMOVED lines=9> */
.L_x_12689:
[----:B------:R-:W-:Y:S01]  /*1d60*/  LOP3.LUT R25, R31, 0x80000, RZ, 0xfc, !PT ;  /* 0x000800001f197812 */ /* 0x000fe200078efcff */
[----:B------:R-:W-:-:S07]  /*1d70*/  IMAD.MOV.U32 R24, RZ, RZ, R30 ;  /* 0x000000ffff187224 */ /* 0x000fce00078e001e */
.L_x_12690:
[----:B------:R-:W-:Y:S05]  /*1d80*/  BSYNC.RECONVERGENT B0 ;  /* 0x0000000000007941 */ /* 0x000fea0003800200 */
.L_x_12688:
[----:B------:R-:W-:Y:S01]  /*1d90*/  IMAD.MOV.U32 R27, RZ, RZ, 0x0 ;  /* 0x00000000ff1b7424 */ /* 0x000fe200078e00ff */
[----:B------:R-:W-:-:S03]  /*1da0*/  MOV R3, R25 ;  /* 0x0000001900037202 */ /* 0x000fc60000000f00 */
[----:B------:R-:W-:Y:S05]  /*1db0*/  RET.REL.NODEC R26 `(_ZN2at6native29vectorized_elementwise_kernelILi8EZZZNS0_22reciprocal_kernel_cudaERNS_18TensorIteratorBaseEENKUlvE_clEvENKUlvE_clEvEUldE_St5arrayIPcLm2EEEEviT0_T1_) ;  /* 0xffffffe01a907950 */ /* 0x000fea0003c3ffff */
.L_x_12692:
        /* <DEDUP_REMOVED lines=12> */
.L_x_19818:


//--------------------- .text._ZN2at6native18elementwise_kernelILi128ELi4EZNS0_15gpu_kernel_implIZZZNS0_17floor_kernel_cudaERNS_18TensorIteratorBaseEENKUlvE_clEvENKUlvE2_clEvEUlN3c108BFloat16EE_EEvS4_RKT_EUliE_EEviT1_ --------------------------
	.section	.text._ZN2at6native18elementwise_kernelILi128ELi4EZNS0_15gpu_kernel_implIZZZNS0_17floor_kernel_cudaERNS_18TensorIteratorBaseEENKUlvE_clEvENKUlvE2_clEvEUlN3c108BFloat16EE_EEvS4_RKT_EUliE_EEviT1_,"ax",@progbits
	.align	128
        .global         _ZN2at6native18elementwise_kernelILi128ELi4EZNS0_15gpu_kernel_implIZZZNS0_17floor_kernel_cudaERNS_18TensorIteratorBaseEENKUlvE_clEvENKUlvE2_clEvEUlN3c108BFloat16EE_EEvS4_RKT_EUliE_EEviT1_
        .type           _ZN2at6native18elementwise_kernelILi128ELi4EZNS0_15gpu_kernel_implIZZZNS0_17floor_kernel_cudaERNS_18TensorIteratorBaseEENKUlvE_clEvENKUlvE2_clEvEUlN3c108BFloat16EE_EEvS4_RKT_EUliE_EEviT1_,@function
        .size           _ZN2at6native18elementwise_kernelILi128ELi4EZNS0_15gpu_kernel_implIZZZNS0_17floor_kernel_cudaERNS_18TensorIteratorBaseEENKUlvE_clEvENKUlvE2_clEvEUlN3c108BFloat16EE_EEvS4_RKT_EUliE_EEviT1_,(.L_x_19945 - _ZN2at6native18elementwise_kernelILi128ELi4EZNS0_15gpu_kernel_implIZZZNS0_17floor_kernel_cudaERNS_18TensorIteratorBaseEENKUlvE_clEvENKUlvE2_clEvEUlN3c108BFloat16EE_EEvS4_RKT_EUliE_EEviT1_)
        .other          _ZN2at6native18elementwise_kernelILi128ELi4EZNS0_15gpu_kernel_implIZZZNS0_17floor_kernel_cudaERNS_18TensorIteratorBaseEENKUlvE_clEvENKUlvE2_clEvEUlN3c108BFloat16EE_EEvS4_RKT_EUliE_EEviT1_,@"STO_CUDA_ENTRY STV_DEFAULT"
_ZN2at6native18elementwise_kernelILi128ELi4EZNS0_15gpu_kernel_implIZZZNS0_17floor_kernel_cudaERNS_18TensorIteratorBaseEENKUlvE_clEvENKUlvE2_clEvEUlN3c108BFloat16EE_EEvS4_RKT_EUliE_EEviT1_:
.text._ZN2at6native18elementwise_kernelILi128ELi4EZNS0_15gpu_kernel_implIZZZNS0_17floor_kernel_cudaERNS_18TensorIteratorBaseEENKUlvE_clEvENKUlvE2_clEvEUlN3c108BFloat16EE_EEvS4_RKT_EUliE_EEviT1_:
        /* <DEDUP_REMOVED lines=319> */
.L_x_12695:
        /* <DEDUP_REMOVED lines=18> */
.L_x_12699:
[----:B------:R-:W2:Y:S02]  /*1510*/  LDG.E.U8 R2, desc[UR36][R2.64] ;  /* 0x0000002402027981 */ /* 0x000ea4000c1e1100 */
[----:B--2---:R-:W-:-:S04]  /*1520*/  I2FP.F32.U32 R0, R2 ;  /* 0x0000000200007245 */ /* 0x004fc80000201000 */
[----:B------:R-:W-:Y:S01]  /*1530*/  F2FP.BF16.F32.PACK_AB R0, RZ, R0 ;  /* 0x00000000ff00723e */ /* 0x000fe200000010ff */
[----:B------:R-:W-:Y:S06]  /*1540*/  BRA `(.L_x_12701) ;  /* 0x0000000c00847947 */ /* 0x000fec0003800000 */
.L_x_12698:
        /* <DEDUP_REMOVED lines=10> */
.L_x_12703:
[----:B------:R-:W2:Y:S02]  /*15f0*/  LDG.E R2, desc[UR36][R2.64] ;  /* 0x0000002402027981 */ /* 0x000ea4000c1e1900 */
[----:B--2---:R-:W-:-:S04]  /*1600*/  I2FP.F32.S32 R0, R2 ;  /* 0x0000000200007245 */ /* 0x004fc80000201400 */
[----:B------:R-:W-:Y:S01]  /*1610*/  F2FP.BF16.F32.PACK_AB R0, RZ, R0 ;  /* 0x00000000ff00723e */ /* 0x000fe200000010ff */
[----:B------:R-:W-:Y:S06]  /*1620*/  BRA `(.L_x_12701) ;  /* 0x0000000c004c7947 */ /* 0x000fec0003800000 */
.L_x_12702:
[----:B------:R-:W2:Y:S02]  /*1630*/  LDG.E.U16 R2, desc[UR36][R2.64] ;  /* 0x0000002402027981 */ /* 0x000ea4000c1e1500 */
[----:B--2---:R-:W0:Y:S02]  /*1640*/  I2F.S16 R0, R2 ;  /* 0x0000000200007306 */ /* 0x004e240000101400 */
[----:B0-----:R-:W-:Y:S01]  /*1650*/  F2FP.BF16.F32.PACK_AB R0, RZ, R0 ;  /* 0x00000000ff00723e */ /* 0x001fe200000010ff */
[----:B------:R-:W-:Y:S06]  /*1660*/  BRA `(.L_x_12701) ;  /* 0x0000000c003c7947 */ /* 0x000fec0003800000 */
.L_x_12697:
        /* <DEDUP_REMOVED lines=9> */
.L_x_12705:
[----:B------:R-:W2:Y:S02]  /*1700*/  LDG.E.U16 R0, desc[UR36][R2.64] ;  /* 0x0000002402007981 */ /* 0x000ea4000c1e1500 */
[----:B--2---:R-:W-:-:S05]  /*1710*/  HADD2.F32 R0, -RZ, R0.H0_H0 ;  /* 0x20000000ff007230 */ /* 0x004fca0000004100 */
[----:B------:R-:W-:Y:S01]  /*1720*/  F2FP.BF16.F32.PACK_AB R0, RZ, R0 ;  /* 0x00000000ff00723e */ /* 0x000fe200000010ff */
[----:B------:R-:W-:Y:S06]  /*1730*/  BRA `(.L_x_12701) ;  /* 0x0000000c00087947 */ /* 0x000fec0003800000 */
.L_x_12704:
        /* <DEDUP_REMOVED lines=9> */
.L_x_12707:
[----:B------:R-:W2:Y:S02]  /*17d0*/  LDG.E.U16 R2, desc[UR36][R2.64] ;  /* 0x0000002402027981 */ /* 0x000ea4000c1e1500 */
[----:B--2---:R-:W-:-:S05]  /*17e0*/  HADD2.F32 R0, -RZ, R2.H0_H0 ;  /* 0x20000002ff007230 */ /* 0x004fca0000004100 */
[----:B------:R-:W-:Y:S01]  /*17f0*/  F2FP.BF16.F32.PACK_AB R0, RZ, R0 ;  /* 0x00000000ff00723e */ /* 0x000fe200000010ff */
[----:B------:R-:W-:Y:S06]  /*1800*/  BRA `(.L_x_12701) ;  /* 0x0000000800d47947 */ /* 0x000fec0003800000 */
.L_x_12706:
        /* <DEDUP_REMOVED lines=8> */
.L_x_12696:
        /* <DEDUP_REMOVED lines=13> */
.L_x_12710:
        /* <DEDUP_REMOVED lines=8> */
.L_x_12709:
        /* <DEDUP_REMOVED lines=27> */
.L_x_12712:
        /* <DEDUP_REMOVED lines=13> */
.L_x_12711:
[----:B------:R0:W5:Y:S01]  /*1c60*/  LDG.E.U16 R0, desc[UR36][R2.64] ;  /* 0x0000002402007981 */ /* 0x000162000c1e1500 */
[----:B------:R-:W-:Y:S05]  /*1c70*/  BRA `(.L_x_12701) ;  /* 0x0000000400b87947 */ /* 0x000fea0003800000 */
.L_x_12708:
        /* <DEDUP_REMOVED lines=12> */
.L_x_12715:
        /* <DEDUP_REMOVED lines=21> */
.L_x_12719:
[----:B------:R-:W-:Y:S05]  /*1e90*/  BSYNC.RECONVERGENT B1 ;  /* 0x0000000000017941 */ /* 0x000fea0003800200 */
.L_x_12718:
[----:B------:R-:W-:Y:S01]  /*1ea0*/  IMAD.SHL.U32 R0, R0, 0x100000, RZ ;  /* 0x0010000000007824 */ /* 0x000fe200078e00ff */
[----:B------:R-:W-:-:S04]  /*1eb0*/  LEA R2, R2, 0x3b800000, 0x17 ;  /* 0x3b80000002027811 */ /* 0x000fc800078eb8ff */
[----:B------:R-:W-:-:S07]  /*1ec0*/  LOP3.LUT R0, R2, R0, R7, 0xfe, !PT ;  /* 0x0000000002007212 */ /* 0x000fce00078efe07 */
.L_x_12717:
[----:B------:R-:W-:Y:S05]  /*1ed0*/  BSYNC.RECONVERGENT B0 ;  /* 0x0000000000007941 */ /* 0x000fea0003800200 */
.L_x_12716:
[----:B------:R-:W-:Y:S01]  /*1ee0*/  F2FP.BF16.F32.PACK_AB R0, RZ, R0 ;  /* 0x00000000ff00723e */ /* 0x000fe200000010ff */
[----:B------:R-:W-:Y:S06]  /*1ef0*/  BRA `(.L_x_12701) ;  /* 0x0000000400187947 */ /* 0x000fec0003800000 */
.L_x_12714:
        /* <DEDUP_REMOVED lines=21> */
.L_x_12723:
[----:B------:R-:W-:Y:S05]  /*2050*/  BSYNC.RECONVERGENT B1 ;  /* 0x0000000000017941 */ /* 0x000fea0003800200 */
.L_x_12722:
[----:B------:R-:W-:Y:S02]  /*2060*/  SHF.L.U32 R0, R0, 0x15, RZ ;  /* 0x0000001500007819 */ /* 0x000fe400000006ff */
[----:B------:R-:W-:-:S04]  /*2070*/  LEA R2, R2, 0x37800000, 0x17 ;  /* 0x3780000002027811 */ /* 0x000fc800078eb8ff */
[----:B------:R-:W-:-:S07]  /*2080*/  LOP3.LUT R0, R2, R0, R7, 0xfe, !PT ;  /* 0x0000000002007212 */ /* 0x000fce00078efe07 */
.L_x_12721:
[----:B------:R-:W-:Y:S05]  /*2090*/  BSYNC.RECONVERGENT B0 ;  /* 0x0000000000007941 */ /* 0x000fea0003800200 */
.L_x_12720:
[----:B------:R-:W-:Y:S01]  /*20a0*/  F2FP.BF16.F32.PACK_AB R0, RZ, R0 ;  /* 0x00000000ff00723e */ /* 0x000fe200000010ff */
[----:B------:R-:W-:Y:S06]  /*20b0*/  BRA `(.L_x_12701) ;  /* 0x0000000000a87947 */ /* 0x000fec0003800000 */
.L_x_12713:
[----:B------:R-:W-:-:S09]  /*20c0*/  UISETP.NE.AND UP0, UPT, UR4, 0x1c, UPT ;  /* 0x0000001c0400788c */ /* 0x000fd2000bf05270 */
[----:B------:R-:W-:Y:S05]  /*20d0*/  BRA.U !UP0, `(.L_x_12724) ;  /* 0x0000000108947547 */ /* 0x000fea000b800000 */
[----:B------:R-:W-:-:S09]  /*20e0*/  UISETP.NE.AND UP0, UPT, UR4, 0x1d, UPT ;  /* 0x0000001d0400788c */ /* 0x000fd2000bf05270 */
[----:B------:R-:W-:Y:S05]  /*20f0*/  BRA.U !UP0, `(.L_x_12725) ;  /* 0x00000001087c7547 */ /* 0x000fea000b800000 */
[----:B------:R-:W-:-:S09]  /*2100*/  UISETP.NE.AND UP0, UPT, UR4, 0x2c, UPT ;  /* 0x0000002c0400788c */ /* 0x000fd2000bf05270 */
[----:B------:R-:W-:Y:S05]  /*2110*/  BRA.U !UP0, `(.L_x_12726) ;  /* 0x0000000108487547 */ /* 0x000fea000b800000 */
.L_x_12700:
        /* <DEDUP_REMOVED lines=16> */
.L_x_12727:
[----:B------:R-:W-:Y:S01]  /*2220*/  PRMT R0, RZ, 0x7610, R0 ;  /* 0x00007610ff007816 */ /* 0x000fe20000000000 */
[----:B------:R-:W-:Y:S06]  /*2230*/  BRA `(.L_x_12701) ;  /* 0x0000000000487947 */ /* 0x000fec0003800000 */
.L_x_12726:
        /* <DEDUP_REMOVED lines=8> */
.L_x_12729:
[----:B------:R-:W-:Y:S05]  /*22c0*/  BSYNC.RECONVERGENT B0 ;  /* 0x0000000000007941 */ /* 0x000fea0003800200 */
.L_x_12728:
[----:B------:R-:W-:Y:S01]  /*22d0*/  F2FP.BF16.F32.PACK_AB R0, RZ, R0 ;  /* 0x00000000ff00723e */ /* 0x000fe200000010ff */
[----:B------:R-:W-:Y:S06]  /*22e0*/  BRA `(.L_x_12701) ;  /* 0x00000000001c7947 */ /* 0x000fec0003800000 */
.L_x_12725:
[----:B------:R-:W2:Y:S02]  /*22f0*/  LDG.E.64 R2, desc[UR36][R2.64] ;  /* 0x0000002402027981 */ /* 0x000ea4000c1e1b00 */
[----:B--2---:R-:W0:Y:S02]  /*2300*/  I2F.U64 R0, R2 ;  /* 0x0000000200007312 */ /* 0x004e240000301000 */
[----:B0-----:R-:W-:Y:S01]  /*2310*/  F2FP.BF16.F32.PACK_AB R0, RZ, R0 ;  /* 0x00000000ff00723e */ /* 0x001fe200000010ff */
[----:B------:R-:W-:Y:S06]  /*2320*/  BRA `(.L_x_12701) ;  /* 0x00000000000c7947 */ /* 0x000fec0003800000 */
.L_x_12724:
[----:B------:R-:W2:Y:S02]  /*2330*/  LDG.E R2, desc[UR36][R2.64] ;  /* 0x0000002402027981 */ /* 0x000ea4000c1e1900 */
[----:B--2---:R-:W-:-:S04]  /*2340*/  I2FP.F32.U32 R0, R2 ;  /* 0x0000000200007245 */ /* 0x004fc80000201000 */
[----:B------:R-:W-:-:S07]  /*2350*/  F2FP.BF16.F32.PACK_AB R0, RZ, R0 ;  /* 0x00000000ff00723e */ /* 0x000fce00000010ff */
.L_x_12701:
[----:B-----5:R-:W-:Y:S01]  /*2360*/  IMAD.U32 R0, R0, 0x10000, RZ ;  /* 0x0001000000007824 */ /* 0x020fe200078e00ff */
[----:B------:R-:W0:Y:S01]  /*2370*/  LDCU.64 UR6, c[0x0][0x580] ;  /* 0x0000b000ff0677ac */ /* 0x000e220008000a00 */
[----:B------:R-:W-:-:S04]  /*2380*/  UPRMT UR4, UR42, 0x9910, URZ ;  /* 0x000099102a047896 */ /* 0x000fc800080000ff */
[----:B------:R-:W1:Y:S01]  /*2390*/  FRND.FTZ.FLOOR R0, R0 ;  /* 0x0000000000007307 */ /* 0x000e620000215000 */
        /* <DEDUP_REMOVED lines=17> */
.L_x_12733:
[----:B-1----:R-:W-:-:S06]  /*24b0*/  SHF.L.U32 R5, R5, 0x10, RZ ;  /* 0x0000001005057819 */ /* 0x002fcc00000006ff */
[----:B------:R-:W1:Y:S02]  /*24c0*/  F2I.S64.TRUNC R4, R5 ;  /* 0x0000000500047311 */ /* 0x000e64000020d900 */
[----:B-1----:R4:W-:Y:S01]  /*24d0*/  STG.E.U8 desc[UR36][R2.64], R4 ;  /* 0x0000000402007986 */ /* 0x0029e2000c101124 */
[----:B------:R-:W-:Y:S05]  /*24e0*/  BRA `(.L_x_12735) ;  /* 0x0000000c00707947 */ /* 0x000fea0003800000 */
.L_x_12732:
        /* <DEDUP_REMOVED lines=10> */
.L_x_12737:
[----:B-1----:R-:W-:-:S06]  /*2590*/  IMAD.U32 R5, R5, 0x10000, RZ ;  /* 0x0001000005057824 */ /* 0x002fcc00078e00ff */
[----:B------:R-:W1:Y:S02]  /*25a0*/  F2I.FTZ.TRUNC.NTZ R5, R5 ;  /* 0x0000000500057305 */ /* 0x000e64000021f100 */
[----:B-1----:R2:W-:Y:S01]  /*25b0*/  STG.E desc[UR36][R2.64], R5 ;  /* 0x0000000502007986 */ /* 0x0025e2000c101924 */
[----:B------:R-:W-:Y:S05]  /*25c0*/  BRA `(.L_x_12735) ;  /* 0x0000000c00387947 */ /* 0x000fea0003800000 */
.L_x_12736:
[----:B-1----:R-:W-:-:S06]  /*25d0*/  IMAD.U32 R5, R5, 0x10000, RZ ;  /* 0x0001000005057824 */ /* 0x002fcc00078e00ff */
[----:B------:R-:W1:Y:S02]  /*25e0*/  F2I.FTZ.TRUNC.NTZ R5, R5 ;  /* 0x0000000500057305 */ /* 0x000e64000021f100 */
[----:B-1----:R3:W-:Y:S01]  /*25f0*/  STG.E.U16 desc[UR36][R2.64], R5 ;  /* 0x0000000502007986 */ /* 0x0027e2000c101524 */
[----:B------:R-:W-:Y:S05]  /*2600*/  BRA `(.L_x_12735) ;  /* 0x0000000c00287947 */ /* 0x000fea0003800000 */
.L_x_12731:
        /* <DEDUP_REMOVED lines=9> */
.L_x_12739:
[----:B01----:R-:W-:-:S05]  /*26a0*/  IMAD.U32 R0, R5, 0x10000, RZ ;  /* 0x0001000005007824 */ /* 0x003fca00078e00ff */
[----:B------:R-:W-:-:S05]  /*26b0*/  F2FP.F16.F32.PACK_AB R0, RZ, R0 ;  /* 0x00000000ff00723e */ /* 0x000fca00000000ff */
[----:B------:R0:W-:Y:S01]  /*26c0*/  STG.E.U16 desc[UR36][R2.64], R0 ;  /* 0x0000000002007986 */ /* 0x0001e2000c101524 */
[----:B------:R-:W-:Y:S05]  /*26d0*/  BRA `(.L_x_12735) ;  /* 0x0000000800f47947 */ /* 0x000fea0003800000 */
.L_x_12738:
        /* <DEDUP_REMOVED lines=10> */
.L_x_12741:
[----:B-1----:R-:W-:-:S04]  /*2780*/  SHF.L.U32 R5, R5, 0x10, RZ ;  /* 0x0000001005057819 */ /* 0x002fc800000006ff */
[----:B------:R-:W-:-:S04]  /*2790*/  F2FP.F16.F32.PACK_AB R5, RZ, R5 ;  /* 0x00000005ff05723e */ /* 0x000fc800000000ff */
[----:B------:R-:W-:-:S05]  /*27a0*/  PRMT R5, R5, 0x5410, RZ ;  /* 0x0000541005057816 */ /* 0x000fca00000000ff */
[----:B------:R1:W-:Y:S01]  /*27b0*/  STG.E desc[UR36][R2.64], R5 ;  /* 0x0000000502007986 */ /* 0x0003e2000c101924 */
[----:B------:R-:W-:Y:S05]  /*27c0*/  BRA `(.L_x_12735) ;  /* 0x0000000800b87947 */ /* 0x000fea0003800000 */
.L_x_12740:
[----:B-1----:R-:W-:-:S04]  /*27d0*/  IMAD.U32 R4, R5, 0x10000, RZ ;  /* 0x0001000005047824 */ /* 0x002fc800078e00ff */
[----:B------:R-:W-:-:S06]  /*27e0*/  FMUL.FTZ R4, R4, 1 ;  /* 0x3f80000004047820 */ /* 0x000fcc0000410000 */
[----:B------:R-:W1:Y:S02]  /*27f0*/  F2F.F64.F32 R4, R4 ;  /* 0x0000000400047310 */ /* 0x000e640000201800 */
[----:B-1----:R1:W-:Y:S01]  /*2800*/  STG.E.64 desc[UR36][R2.64], R4 ;  /* 0x0000000402007986 */ /* 0x0023e2000c101b24 */
[----:B------:R-:W-:Y:S05]  /*2810*/  BRA `(.L_x_12735) ;  /* 0x0000000800a47947 */ /* 0x000fea0003800000 */
.L_x_12730:
        /* <DEDUP_REMOVED lines=13> */
.L_x_12744:
[----:B-1----:R-:W-:Y:S01]  /*28f0*/  IMAD.U32 R5, R5, 0x10000, RZ ;  /* 0x0001000005057824 */ /* 0x002fe200078e00ff */
[----:B------:R-:W-:-:S03]  /*2900*/  CS2R R6, SRZ ;  /* 0x0000000000067805 */ /* 0x000fc6000001ff00 */
[----:B------:R-:W-:-:S06]  /*2910*/  FMUL.FTZ R5, R5, 1 ;  /* 0x3f80000005057820 */ /* 0x000fcc0000410000 */
[----:B------:R-:W1:Y:S02]  /*2920*/  F2F.F64.F32 R4, R5 ;  /* 0x0000000500047310 */ /* 0x000e640000201800 */
[----:B-1----:R1:W-:Y:S01]  /*2930*/  STG.E.128 desc[UR36][R2.64], R4 ;  /* 0x0000000402007986 */ /* 0x0023e2000c101d24 */
[----:B------:R-:W-:Y:S05]  /*2940*/  BRA `(.L_x_12735) ;  /* 0x0000000800587947 */ /* 0x000fea0003800000 */
.L_x_12743:
        /* <DEDUP_REMOVED lines=19> */
.L_x_12748:
[----:B------:R-:W-:Y:S05]  /*2a80*/  BSYNC.RECONVERGENT B0 ;  /* 0x0000000000007941 */ /* 0x000fea0003800200 */
.L_x_12747:
[----:B------:R-:W-:-:S05]  /*2a90*/  LOP3.LUT R5, R0, 0x80, R5, 0xf8, !PT ;  /* 0x0000008000057812 */ /* 0x000fca00078ef805 */
[----:B------:R0:W-:Y:S01]  /*2aa0*/  STG.E.U8 desc[UR36][R2.64], R5 ;  /* 0x0000000502007986 */ /* 0x0001e2000c101124 */
[----:B------:R-:W-:Y:S05]  /*2ab0*/  BRA `(.L_x_12735) ;  /* 0x0000000400fc7947 */ /* 0x000fea0003800000 */
.L_x_12746:
        /* <DEDUP_REMOVED lines=15> */
.L_x_12750:
[----:B------:R-:W-:Y:S05]  /*2bb0*/  BSYNC.RECONVERGENT B0 ;  /* 0x0000000000007941 */ /* 0x000fea0003800200 */
.L_x_12749:
[----:B------:R-:W-:-:S05]  /*2bc0*/  LOP3.LUT R5, R0, 0x80, R5, 0xf8, !PT ;  /* 0x0000008000057812 */ /* 0x000fca00078ef805 */
[----:B------:R0:W-:Y:S01]  /*2bd0*/  STG.E.U8 desc[UR36][R2.64], R5 ;  /* 0x0000000502007986 */ /* 0x0001e2000c101124 */
[----:B------:R-:W-:Y:S05]  /*2be0*/  BRA `(.L_x_12735) ;  /* 0x0000000400b07947 */ /* 0x000fea0003800000 */
.L_x_12745:
[----:B-1----:R1:W-:Y:S01]  /*2bf0*/  STG.E.U16 desc[UR36][R2.64], R5 ;  /* 0x0000000502007986 */ /* 0x0023e2000c101524 */
[----:B------:R-:W-:Y:S05]  /*2c00*/  BRA `(.L_x_12735) ;  /* 0x0000000400a87947 */ /* 0x000fea0003800000 */
.L_x_12742:
        /* <DEDUP_REMOVED lines=12> */
.L_x_12753:
        /* <DEDUP_REMOVED lines=13> */
.L_x_12756:
[----:B------:R-:W-:-:S04]  /*2da0*/  SHF.R.U32.HI R0, RZ, 0x14, R5 ;  /* 0x00000014ff007819 */ /* 0x000fc80000011605 */
[----:B------:R-:W-:-:S04]  /*2db0*/  LOP3.LUT R0, R0, 0x1, RZ, 0xc0, !PT ;  /* 0x0000000100007812 */ /* 0x000fc800078ec0ff */
[----:B------:R-:W-:-:S04]  /*2dc0*/  IADD3 R0, PT, PT, R5, 0x487ffff, R0 ;  /* 0x0487ffff05007810 */ /* 0x000fc80007ffe000 */
[----:B------:R-:W-:-:S04]  /*2dd0*/  SHF.R.U32.HI R0, RZ, 0x14, R0 ;  /* 0x00000014ff007819 */ /* 0x000fc80000011600 */
[----:B------:R-:W-:-:S07]  /*2de0*/  LOP3.LUT R4, R0, 0xff, RZ, 0xc0, !PT ;  /* 0x000000ff00047812 */ /* 0x000fce00078ec0ff */
.L_x_12757:
[----:B------:R-:W-:-:S04]  /*2df0*/  SHF.R.U32.HI R5, RZ, 0x18, R5 ;  /* 0x00000018ff057819 */ /* 0x000fc80000011605 */
[----:B------:R-:W-:-:S04]  /*2e00*/  LOP3.LUT R4, R4, 0x80, R5, 0xf8, !PT ;  /* 0x0000008004047812 */ /* 0x000fc800078ef805 */
[----:B------:R-:W-:-:S07]  /*2e10*/  PRMT R0, R4, 0x7610, R0 ;  /* 0x0000761004007816 */ /* 0x000fce0000000000 */
.L_x_12755:
[----:B------:R-:W-:Y:S05]  /*2e20*/  BSYNC.RECONVERGENT B0 ;  /* 0x0000000000007941 */ /* 0x000fea0003800200 */
.L_x_12754:
[----:B------:R0:W-:Y:S01]  /*2e30*/  STG.E.U8 desc[UR36][R2.64], R0 ;  /* 0x0000000002007986 */ /* 0x0001e2000c101124 */
[----:B------:R-:W-:Y:S05]  /*2e40*/  BRA `(.L_x_12735) ;  /* 0x0000000400187947 */ /* 0x000fea0003800000 */
.L_x_12752:
        /* <DEDUP_REMOVED lines=13> */
.L_x_12760:
[----:B------:R-:W-:-:S04]  /*2f20*/  SHF.R.U32.HI R0, RZ, 0x15, R5 ;  /* 0x00000015ff007819 */ /* 0x000fc80000011605 */
[----:B------:R-:W-:-:S04]  /*2f30*/  LOP3.LUT R0, R0, 0x1, RZ, 0xc0, !PT ;  /* 0x0000000100007812 */ /* 0x000fc800078ec0ff */
[----:B------:R-:W-:-:S04]  /*2f40*/  IADD3 R0, PT, PT, R5, 0x88fffff, R0 ;  /* 0x088fffff05007810 */ /* 0x000fc80007ffe000 */
[----:B------:R-:W-:-:S04]  /*2f50*/  SHF.R.U32.HI R0, RZ, 0x15, R0 ;  /* 0x00000015ff007819 */ /* 0x000fc80000011600 */
[----:B------:R-:W-:-:S07]  /*2f60*/  LOP3.LUT R4, R0, 0xff, RZ, 0xc0, !PT ;  /* 0x000000ff00047812 */ /* 0x000fce00078ec0ff */
.L_x_12761:
[----:B------:R-:W-:-:S04]  /*2f70*/  SHF.R.U32.HI R5, RZ, 0x18, R5 ;  /* 0x00000018ff057819 */ /* 0x000fc80000011605 */
[----:B------:R-:W-:-:S04]  /*2f80*/  LOP3.LUT R4, R4, 0x80, R5, 0xf8, !PT ;  /* 0x0000008004047812 */ /* 0x000fc800078ef805 */
[----:B------:R-:W-:-:S07]  /*2f90*/  PRMT R0, R4, 0x7610, R0 ;  /* 0x0000761004007816 */ /* 0x000fce0000000000 */
.L_x_12759:
[----:B------:R-:W-:Y:S05]  /*2fa0*/  BSYNC.RECONVERGENT B0 ;  /* 0x0000000000007941 */ /* 0x000fea0003800200 */
.L_x_12758:
[----:B------:R0:W-:Y:S01]  /*2fb0*/  STG.E.U8 desc[UR36][R2.64], R0 ;  /* 0x0000000002007986 */ /* 0x0001e2000c101124 */
[----:B------:R-:W-:Y:S05]  /*2fc0*/  BRA `(.L_x_12735) ;  /* 0x0000000000b87947 */ /* 0x000fea0003800000 */
.L_x_12751:
[----:B------:R-:W-:-:S09]  /*2fd0*/  UISETP.NE.AND UP0, UPT, UR4, 0x1c, UPT ;  /* 0x0000001c0400788c */ /* 0x000fd2000bf05270 */
[----:B------:R-:W-:Y:S05]  /*2fe0*/  BRA.U !UP0, `(.L_x_12762) ;  /* 0x0000000108a47547 */ /* 0x000fea000b800000 */
[----:B------:R-:W-:-:S09]  /*2ff0*/  UISETP.NE.AND UP0, UPT, UR4, 0x1d, UPT ;  /* 0x0000001d0400788c */ /* 0x000fd2000bf05270 */
[----:B------:R-:W-:Y:S05]  /*3000*/  BRA.U !UP0, `(.L_x_12763) ;  /* 0x00000001088c7547 */ /* 0x000fea000b800000 */
[----:B------:R-:W-:-:S09]  /*3010*/  UISETP.NE.AND UP0, UPT, UR4, 0x2c, UPT ;  /* 0x0000002c0400788c */ /* 0x000fd2000bf05270 */
[----:B------:R-:W-:Y:S05]  /*3020*/  BRA.U !UP0, `(.L_x_12764) ;  /* 0x0000000108447547 */ /* 0x000fea000b800000 */
.L_x_12734:
        /* <DEDUP_REMOVED lines=16> */
.L_x_12765:
[----:B------:R-:W-:Y:S05]  /*3130*/  BRA `(.L_x_12735) ;  /* 0x00000000005c7947 */ /* 0x000fea0003800000 */
.L_x_12764:
        /* <DEDUP_REMOVED lines=16> */
.L_x_12763:
[----:B-1----:R-:W-:-:S06]  /*3240*/  IMAD.U32 R5, R5, 0x10000, RZ ;  /* 0x0001000005057824 */ /* 0x002fcc00078e00ff */
[----:B------:R-:W1:Y:S02]  /*3250*/  F2I.U64.TRUNC R4, R5 ;  /* 0x0000000500047311 */ /* 0x000e64000020d800 */
[----:B-1----:R1:W-:Y:S01]  /*3260*/  STG.E.64 desc[UR36][R2.64], R4 ;  /* 0x0000000402007986 */ /* 0x0023e2000c101b24 */
[----:B------:R-:W-:Y:S05]  /*3270*/  BRA `(.L_x_12735) ;  /* 0x00000000000c7947 */ /* 0x000fea0003800000 */
.L_x_12762:
[----:B-1----:R-:W-:-:S06]  /*3280*/  SHF.L.U32 R5, R5, 0x10, RZ ;  /* 0x0000001005057819 */ /* 0x002fcc00000006ff */
[----:B------:R-:W1:Y:S02]  /*3290*/  F2I.FTZ.U32.TRUNC.NTZ R5, R5 ;  /* 0x0000000500057305 */ /* 0x000e64000021f000 */
[----:B-1----:R1:W-:Y:S02]  /*32a0*/  STG.E desc[UR36][R2.64], R5 ;  /* 0x0000000502007986 */ /* 0x0023e4000c101924 */
.L_x_12735:
[----:B------:R-:W-:-:S07]  /*32b0*/  VIADD R17, R17, 0x80 ;  /* 0x0000008011117836 */ /* 0x000fce0000000000 */
.L_x_12694:
[----:B------:R-:W-:Y:S05]  /*32c0*/  BSYNC.RECONVERGENT B6 ;  /* 0x0000000000067941 */ /* 0x000fea0003800200 */
.L_x_12693:
        /* <DEDUP_REMOVED lines=307> */
.L_x_12768:
        /* <DEDUP_REMOVED lines=18> */
.L_x_12772:
[----:B------:R-:W2:Y:S02]  /*4720*/  LDG.E.U8 R2, desc[UR36][R2.64] ;  /* 0x0000002402027981 */ /* 0x000ea4000c1e1100 */
[----:B--2---:R-:W-:-:S04]  /*4730*/  I2FP.F32.U32 R0, R2 ;  /* 0x0000000200007245 */ /* 0x004fc80000201000 */
[----:B------:R-:W-:Y:S01]  /*4740*/  F2FP.BF16.F32.PACK_AB R0, RZ, R0 ;  /* 0x00000000ff00723e */ /* 0x000fe200000010ff */
[----:B------:R-:W-:Y:S06]  /*4750*/  BRA `(.L_x_12774) ;  /* 0x0000000c00847947 */ /* 0x000fec0003800000 */
.L_x_12771:
        /* <DEDUP_REMOVED lines=10> */
.L_x_12776:
[----:B------:R-:W2:Y:S02]  /*4800*/  LDG.E R2, desc[UR36][R2.64] ;  /* 0x0000002402027981 */ /* 0x000ea4000c1e1900 */
[----:B--2---:R-:W-:-:S04]  /*4810*/  I2FP.F32.S32 R0, R2 ;  /* 0x0000000200007245 */ /* 0x004fc80000201400 */
[----:B------:R-:W-:Y:S01]  /*4820*/  F2FP.BF16.F32.PACK_AB R0, RZ, R0 ;  /* 0x00000000ff00723e */ /* 0x000fe200000010ff */
[----:B------:R-:W-:Y:S06]  /*4830*/  BRA `(.L_x_12774) ;  /* 0x0000000c004c7947 */ /* 0x000fec0003800000 */
.L_x_12775:
[----:B------:R-:W2:Y:S02]  /*4840*/  LDG.E.U16 R2, desc[UR36][R2.64] ;  /* 0x0000002402027981 */ /* 0x000ea4000c1e1500 */
[----:B--2---:R-:W0:Y:S02]  /*4850*/  I2F.S16 R0, R2 ;  /* 0x0000000200007306 */ /* 0x004e240000101400 */
[----:B0-----:R-:W-:Y:S01]  /*4860*/  F2FP.BF16.F32.PACK_AB R0, RZ, R0 ;  /* 0x00000000ff00723e */ /* 0x001fe200000010ff */
[----:B------:R-:W-:Y:S06]  /*4870*/  BRA `(.L_x_12774) ;  /* 0x0000000c003c7947 */ /* 0x000fec0003800000 */
.L_x_12770:
        /* <DEDUP_REMOVED lines=9> */
.L_x_12778:
[----:B------:R-:W2:Y:S02]  /*4910*/  LDG.E.U16 R0, desc[UR36][R2.64] ;  /* 0x0000002402007981 */ /* 0x000ea4000c1e1500 */
[----:B--2---:R-:W-:-:S05]  /*4920*/  HADD2.F32 R0, -RZ, R0.H0_H0 ;  /* 0x20000000ff007230 */ /* 0x004fca0000004100 */
[----:B------:R-:W-:Y:S01]  /*4930*/  F2FP.BF16.F32.PACK_AB R0, RZ, R0 ;  /* 0x00000000ff00723e */ /* 0x000fe200000010ff */
[----:B------:R-:W-:Y:S06]  /*4940*/  BRA `(.L_x_12774) ;  /* 0x0000000c00087947 */ /* 0x000fec0003800000 */
.L_x_12777:
        /* <DEDUP_REMOVED lines=9> */
.L_x_12780:
[----:B------:R-:W2:Y:S02]  /*49e0*/  LDG.E.U16 R2, desc[UR36][R2.64] ;  /* 0x0000002402027981 */ /* 0x000ea4000c1e1500 */
[----:B--2---:R-:W-:-:S05]  /*49f0*/  HADD2.F32 R0, -RZ, R2.H0_H0 ;  /* 0x20000002ff007230 */ /* 0x004fca0000004100 */
[----:B------:R-:W-:Y:S01]  /*4a00*/  F2FP.BF16.F32.PACK_AB R0, RZ, R0 ;  /* 0x00000000ff00723e */ /* 0x000fe200000010ff */
[----:B------:R-:W-:Y:S06]  /*4a10*/  BRA `(.L_x_12774) ;  /* 0x0000000800d47947 */ /* 0x000fec0003800000 */
.L_x_12779:
        /* <DEDUP_REMOVED lines=8> */
.L_x_12769:
        /* <DEDUP_REMOVED lines=13> */
.L_x_12783:
        /* <DEDUP_REMOVED lines=8> */
.L_x_12782:
        /* <DEDUP_REMOVED lines=27> */
.L_x_12785:
        /* <DEDUP_REMOVED lines=13> */
.L_x_12784:
[----:B------:R0:W5:Y:S01]  /*4e70*/  LDG.E.U16 R0, desc[UR36][R2.64] ;  /* 0x0000002402007981 */ /* 0x000162000c1e1500 */
[----:B------:R-:W-:Y:S05]  /*4e80*/  BRA `(.L_x_12774) ;  /* 0x0000000400b87947 */ /* 0x000fea0003800000 */
.L_x_12781:
        /* <DEDUP_REMOVED lines=12> */
.L_x_12788:
        /* <DEDUP_REMOVED lines=21> */
.L_x_12792:
[----:B------:R-:W-:Y:S05]  /*50a0*/  BSYNC.RECONVERGENT B1 ;  /* 0x0000000000017941 */ /* 0x000fea0003800200 */
.L_x_12791:
[----:B------:R-:W-:Y:S01]  /*50b0*/  IMAD.SHL.U32 R0, R0, 0x100000, RZ ;  /* 0x0010000000007824 */ /* 0x000fe200078e00ff */
[----:B------:R-:W-:-:S04]  /*50c0*/  LEA R2, R2, 0x3b800000, 0x17 ;  /* 0x3b80000002027811 */ /* 0x000fc800078eb8ff */
[----:B------:R-:W-:-:S07]  /*50d0*/  LOP3.LUT R0, R2, R0, R7, 0xfe, !PT ;  /* 0x0000000002007212 */ /* 0x000fce00078efe07 */
.L_x_12790:
[----:B------:R-:W-:Y:S05]  /*50e0*/  BSYNC.RECONVERGENT B0 ;  /* 0x0000000000007941 */ /* 0x000fea0003800200 */
.L_x_12789:
[----:B------:R-:W-:Y:S01]  /*50f0*/  F2FP.BF16.F32.PACK_AB R0, RZ, R0 ;  /* 0x00000000ff00723e */ /* 0x000fe200000010ff */
[----:B------:R-:W-:Y:S06]  /*5100*/  BRA `(.L_x_12774) ;  /* 0x0000000400187947 */ /* 0x000fec0003800000 */
.L_x_12787:
        /* <DEDUP_REMOVED lines=21> */
.L_x_12796:
[----:B------:R-:W-:Y:S05]  /*5260*/  BSYNC.RECONVERGENT B1 ;  /* 0x0000000000017941 */ /* 0x000fea0003800200 */
.L_x_12795:
[----:B------:R-:W-:Y:S01]  /*5270*/  IMAD.SHL.U32 R0, R0, 0x200000, RZ ;  /* 0x0020000000007824 */ /* 0x000fe200078e00ff */
[----:B------:R-:W-:-:S04]  /*5280*/  LEA R2, R2, 0x37800000, 0x17 ;  /* 0x3780000002027811 */ /* 0x000fc800078eb8ff */
[----:B------:R-:W-:-:S07]  /*5290*/  LOP3.LUT R0, R2, R0, R7, 0xfe, !PT ;  /* 0x0000000002007212 */ /* 0x000fce00078efe07 */
.L_x_12794:
[----:B------:R-:W-:Y:S05]  /*52a0*/  BSYNC.RECONVERGENT B0 ;  /* 0x0000000000007941 */ /* 0x000fea0003800200 */
.L_x_12793:
[----:B------:R-:W-:Y:S01]  /*52b0*/  F2FP.BF16.F32.PACK_AB R0, RZ, R0 ;  /* 0x00000000ff00723e */ /* 0x000fe200000010ff */
[----:B------:R-:W-:Y:S06]  /*52c0*/  BRA `(.L_x_12774) ;  /* 0x0000000000a87947 */ /* 0x000fec0003800000 */
.L_x_12786:
        /* <DEDUP_REMOVED lines=14> */
.L_x_12800:
[----:B------:R-:W-:Y:S05]  /*53b0*/  BSYNC.RECONVERGENT B0 ;  /* 0x0000000000007941 */ /* 0x000fea0003800200 */
.L_x_12799:
[----:B------:R-:W-:Y:S01]  /*53c0*/  F2FP.BF16.F32.PACK_AB R0, RZ, R0 ;  /* 0x00000000ff00723e */ /* 0x000fe200000010ff */
[----:B------:R-:W-:Y:S06]  /*53d0*/  BRA `(.L_x_12774) ;  /* 0x0000000000647947 */ /* 0x000fec0003800000 */
.L_x_12773:
        /* <DEDUP_REMOVED lines=16> */
.L_x_12801:
[----:B------:R-:W-:Y:S01]  /*54e0*/  PRMT R0, RZ, 0x7610, R0 ;  /* 0x00007610ff007816 */ /* 0x000fe20000000000 */
[----:B------:R-:W-:Y:S06]  /*54f0*/  BRA `(.L_x_12774) ;  /* 0x00000000001c7947 */ /* 0x000fec0003800000 */
.L_x_12798:
[----:B------:R-:W2:Y:S02]  /*5500*/  LDG.E.64 R2, desc[UR36][R2.64] ;  /* 0x0000002402027981 */ /* 0x000ea4000c1e1b00 */
[----:B--2---:R-:W0:Y:S02]  /*5510*/  I2F.U64 R0, R2 ;  /* 0x0000000200007312 */ /* 0x004e240000301000 */
[----:B0-----:R-:W-:Y:S01]  /*5520*/  F2FP.BF16.F32.PACK_AB R0, RZ, R0 ;  /* 0x00000000ff00723e */ /* 0x001fe200000010ff */
[----:B------:R-:W-:Y:S06]  /*5530*/  BRA `(.L_x_12774) ;  /* 0x00000000000c7947 */ /* 0x000fec0003800000 */
.L_x_12797:
[----:B------:R-:W2:Y:S02]  /*5540*/  LDG.E R2, desc[UR36][R2.64] ;  /* 0x0000002402027981 */ /* 0x000ea4000c1e1900 */
[----:B--2---:R-:W-:-:S04]  /*5550*/  I2FP.F32.U32 R0, R2 ;  /* 0x0000000200007245 */ /* 0x004fc80000201000 */
[----:B------:R-:W-:-:S07]  /*5560*/  F2FP.BF16.F32.PACK_AB R0, RZ, R0 ;  /* 0x00000000ff00723e */ /* 0x000fce00000010ff */
.L_x_12774:
[----:B-----5:R-:W-:Y:S01]  /*5570*/  IMAD.U32 R0, R0, 0x10000, RZ ;  /* 0x0001000000007824 */ /* 0x020fe200078e00ff */
[----:B------:R-:W0:Y:S01]  /*5580*/  LDCU.64 UR6, c[0x0][0x580] ;  /* 0x0000b000ff0677ac */ /* 0x000e220008000a00 */
[----:B------:R-:W-:-:S04]  /*5590*/  UPRMT UR4, UR42, 0x9910, URZ ;  /* 0x000099102a047896 */ /* 0x000fc800080000ff */
[----:B------:R-:W1:Y:S01]  /*55a0*/  FRND.FTZ.FLOOR R0, R0 ;  /* 0x0000000000007307 */ /* 0x000e620000215000 */
        /* <DEDUP_REMOVED lines=17> */
.L_x_12805:
[----:B-1----:R-:W-:-:S06]  /*56c0*/  IMAD.U32 R5, R5, 0x10000, RZ ;  /* 0x0001000005057824 */ /* 0x002fcc00078e00ff */
[----:B------:R-:W1:Y:S02]  /*56d0*/  F2I.S64.TRUNC R4, R5 ;  /* 0x0000000500047311 */ /* 0x000e64000020d900 */
[----:B-1----:R1:W-:Y:S01]  /*56e0*/  STG.E.U8 desc[UR36][R2.64], R4 ;  /* 0x0000000402007986 */ /* 0x0023e2000c101124 */
[----:B------:R-:W-:Y:S05]  /*56f0*/  BRA `(.L_x_12807) ;  /* 0x0000000c006c7947 */ /* 0x000fea0003800000 */
.L_x_12804:
        /* <DEDUP_REMOVED lines=10> */
.L_x_12809:
[----:B-1----:R-:W-:-:S06]  /*57a0*/  IMAD.U32 R5, R5, 0x10000, RZ ;  /* 0x0001000005057824 */ /* 0x002fcc00078e00ff */
[----:B------:R-:W1:Y:S02]  /*57b0*/  F2I.FTZ.TRUNC.NTZ R5, R5 ;  /* 0x0000000500057305 */ /* 0x000e64000021f100 */
[----:B-1----:R1:W-:Y:S01]  /*57c0*/  STG.E desc[UR36][R2.64], R5 ;  /* 0x0000000502007986 */ /* 0x0023e2000c101924 */
[----:B------:R-:W-:Y:S05]  /*57d0*/  BRA `(.L_x_12807) ;  /* 0x0000000c00347947 */ /* 0x000fea0003800000 */
.L_x_12808:
[----:B-1----:R-:W-:-:S06]  /*57e0*/  IMAD.U32 R5, R5, 0x10000, RZ ;  /* 0x0001000005057824 */ /* 0x002fcc00078e00ff */
[----:B------:R-:W1:Y:S02]  /*57f0*/  F2I.FTZ.TRUNC.NTZ R5, R5 ;  /* 0x0000000500057305 */ /* 0x000e64000021f100 */
[----:B-1----:R1:W-:Y:S01]  /*5800*/  STG.E.U16 desc[UR36][R2.64], R5 ;  /* 0x0000000502007986 */ /* 0x0023e2000c101524 */
[----:B------:R-:W-:Y:S05]  /*5810*/  BRA `(.L_x_12807) ;  /* 0x0000000c00247947 */ /* 0x000fea0003800000 */
.L_x_12803:
        /* <DEDUP_REMOVED lines=9> */
.L_x_12811:
[----:B01----:R-:W-:-:S05]  /*58b0*/  IMAD.U32 R0, R5, 0x10000, RZ ;  /* 0x0001000005007824 */ /* 0x003fca00078e00ff */
[----:B------:R-:W-:-:S05]  /*58c0*/  F2FP.F16.F32.PACK_AB R0, RZ, R0 ;  /* 0x00000000ff00723e */ /* 0x000fca00000000ff */
[----:B------:R0:W-:Y:S01]  /*58d0*/  STG.E.U16 desc[UR36][R2.64], R0 ;  /* 0x0000000002007986 */ /* 0x0001e2000c101524 */
[----:B------:R-:W-:Y:S05]  /*58e0*/  BRA `(.L_x_12807) ;  /* 0x0000000800f07947 */ /* 0x000fea0003800000 */
.L_x_12810:
        /* <DEDUP_REMOVED lines=10> */
.L_x_12813:
[----:B-1----:R-:W-:-:S05]  /*5990*/  IMAD.U32 R5, R5, 0x10000, RZ ;  /* 0x0001000005057824 */ /* 0x002fca00078e00ff */
[----:B------:R-:W-:-:S04]  /*59a0*/  F2FP.F16.F32.PACK_AB R5, RZ, R5 ;  /* 0x00000005ff05723e */ /* 0x000fc800000000ff */
[----:B------:R-:W-:-:S05]  /*59b0*/  PRMT R5, R5, 0x5410, RZ ;  /* 0x0000541005057816 */ /* 0x000fca00000000ff */
[----:B------:R1:W-:Y:S01]  /*59c0*/  STG.E desc[UR36][R2.64], R5 ;  /* 0x0000000502007986 */ /* 0x0003e2000c101924 */
[----:B------:R-:W-:Y:S05]  /*59d0*/  BRA `(.L_x_12807) ;  /* 0x0000000800b47947 */ /* 0x000fea0003800000 */
.L_x_12812:
[----:B-1----:R-:W-:-:S04]  /*59e0*/  IMAD.U32 R4, R5, 0x10000, RZ ;  /* 0x0001000005047824 */ /* 0x002fc800078e00ff */
[----:B------:R-:W-:-:S06]  /*59f0*/  FMUL.FTZ R4, R4, 1 ;  /* 0x3f80000004047820 */ /* 0x000fcc0000410000 */
[----:B------:R-:W1:Y:S02]  /*5a00*/  F2F.F64.F32 R4, R4 ;  /* 0x0000000400047310 */ /* 0x000e640000201800 */
[----:B-1----:R1:W-:Y:S01]  /*5a10*/  STG.E.64 desc[UR36][R2.64], R4 ;  /* 0x0000000402007986 */ /* 0x0023e2000c101b24 */
[----:B------:R-:W-:Y:S05]  /*5a20*/  BRA `(.L_x_12807) ;  /* 0x0000000800a07947 */ /* 0x000fea0003800000 */
.L_x_12802:
        /* <DEDUP_REMOVED lines=14> */
.L_x_12817:
        /* <DEDUP_REMOVED lines=18> */
.L_x_12820:
[----:B------:R-:W-:-:S04]  /*5c30*/  SHF.R.U32.HI R5, RZ, 0x18, R5 ;  /* 0x00000018ff057819 */ /* 0x000fc80000011605 */
[----:B------:R-:W-:-:S07]  /*5c40*/  LOP3.LUT R0, R0, 0x80, R5, 0xf8, !PT ;  /* 0x0000008000007812 */ /* 0x000fce00078ef805 */
.L_x_12819:
[----:B------:R-:W-:Y:S05]  /*5c50*/  BSYNC.RECONVERGENT B0 ;  /* 0x0000000000007941 */ /* 0x000fea0003800200 */
.L_x_12818:
[----:B------:R0:W-:Y:S01]  /*5c60*/  STG.E.U8 desc[UR36][R2.64], R0 ;  /* 0x0000000002007986 */ /* 0x0001e2000c101124 */
[----:B------:R-:W-:Y:S05]  /*5c70*/  BRA `(.L_x_12807) ;  /* 0x00000008000c7947 */ /* 0x000fea0003800000 */
.L_x_12816:
        /* <DEDUP_REMOVED lines=18> */
.L_x_12823:
[----:B------:R-:W-:-:S04]  /*5da0*/  SHF.R.U32.HI R5, RZ, 0x18, R5 ;  /* 0x00000018ff057819 */ /* 0x000fc80000011605 */
[----:B------:R-:W-:-:S07]  /*5db0*/  LOP3.LUT R0, R0, 0x80, R5, 0xf8, !PT ;  /* 0x0000008000007812 */ /* 0x000fce00078ef805 */
.L_x_12822:
[----:B------:R-:W-:Y:S05]  /*5dc0*/  BSYNC.RECONVERGENT B0 ;  /* 0x0000000000007941 */ /* 0x000fea0003800200 */
.L_x_12821:
[----:B------:R0:W-:Y:S01]  /*5dd0*/  STG.E.U8 desc[UR36][R2.64], R0 ;  /* 0x0000000002007986 */ /* 0x0001e2000c101124 */
[----:B------:R-:W-:Y:S05]  /*5de0*/  BRA `(.L_x_12807) ;  /* 0x0000000400b07947 */ /* 0x000fea0003800000 */
.L_x_12815:
        /* <DEDUP_REMOVED lines=22> */
.L_x_12825:
[----:B-1----:R-:W-:-:S06]  /*5f50*/  SHF.L.U32 R5, R5, 0x10, RZ ;  /* 0x0000001005057819 */ /* 0x002fcc00000006ff */
[----:B------:R-:W1:Y:S02]  /*5f60*/  F2I.U64.TRUNC R4, R5 ;  /* 0x0000000500047311 */ /* 0x000e64000020d800 */
[----:B-1----:R1:W-:Y:S01]  /*5f70*/  STG.E.64 desc[UR36][R2.64], R4 ;  /* 0x0000000402007986 */ /* 0x0023e2000c101b24 */
[----:B------:R-:W-:Y:S05]  /*5f80*/  BRA `(.L_x_12807) ;  /* 0x0000000400487947 */ /* 0x000fea0003800000 */
.L_x_12824:
[----:B-1----:R-:W-:-:S06]  /*5f90*/  IMAD.U32 R5, R5, 0x10000, RZ ;  /* 0x0001000005057824 */ /* 0x002fcc00078e00ff */
[----:B------:R-:W1:Y:S02]  /*5fa0*/  F2I.FTZ.U32.TRUNC.NTZ R5, R5 ;  /* 0x0000000500057305 */ /* 0x000e64000021f000 */
[----:B-1----:R1:W-:Y:S01]  /*5fb0*/  STG.E desc[UR36][R2.64], R5 ;  /* 0x0000000502007986 */ /* 0x0023e2000c101924 */
[----:B------:R-:W-:Y:S05]  /*5fc0*/  BRA `(.L_x_12807) ;  /* 0x0000000400387947 */ /* 0x000fea0003800000 */
.L_x_12814:
        /* <DEDUP_REMOVED lines=11> */
.L_x_12827:
[----:B-1----:R-:W-:Y:S02]  /*6080*/  SHF.L.U32 R5, R5, 0x10, RZ ;  /* 0x0000001005057819 */ /* 0x002fe400000006ff */
[----:B------:R-:W-:-:S03]  /*6090*/  CS2R R6, SRZ ;  /* 0x0000000000067805 */ /* 0x000fc6000001ff00 */
[----:B------:R-:W-:-:S06]  /*60a0*/  FMUL.FTZ R5, R5, 1 ;  /* 0x3f80000005057820 */ /* 0x000fcc0000410000 */
[----:B------:R-:W1:Y:S02]  /*60b0*/  F2F.F64.F32 R4, R5 ;  /* 0x0000000500047310 */ /* 0x000e640000201800 */
[----:B-1----:R1:W-:Y:S01]  /*60c0*/  STG.E.128 desc[UR36][R2.64], R4 ;  /* 0x0000000402007986 */ /* 0x0023e2000c101d24 */
[----:B------:R-:W-:Y:S05]  /*60d0*/  BRA `(.L_x_12807) ;  /* 0x0000000000f47947 */ /* 0x000fea0003800000 */
.L_x_12826:
[----:B------:R-:W-:-:S09]  /*60e0*/  UISETP.NE.AND UP0, UPT, UR4, 0xf, UPT ;  /* 0x0000000f0400788c */ /* 0x000fd2000bf05270 */
[----:B------:R-:W-:Y:S05]  /*60f0*/  BRA.U !UP0, `(.L_x_12828) ;  /* 0x0000000108e87547 */ /* 0x000fea000b800000 */
[----:B------:R-:W-:-:S09]  /*6100*/  UISETP.NE.AND UP0, UPT, UR4, 0x17, UPT ;  /* 0x000000170400788c */ /* 0x000fd2000bf05270 */
[----:B------:R-:W-:Y:S05]  /*6110*/  BRA.U !UP0, `(.L_x_12829) ;  /* 0x0000000108907547 */ /* 0x000fea000b800000 */
[----:B------:R-:W-:-:S09]  /*6120*/  UISETP.NE.AND UP0, UPT, UR4, 0x18, UPT ;  /* 0x000000180400788c */ /* 0x000fd2000bf05270 */
[----:B------:R-:W-:Y:S05]  /*6130*/  BRA.U !UP0, `(.L_x_12830) ;  /* 0x0000000108447547 */ /* 0x000fea000b800000 */
.L_x_12806:
        /* <DEDUP_REMOVED lines=16> */
.L_x_12831:
[----:B------:R-:W-:Y:S05]  /*6240*/  BRA `(.L_x_12807) ;  /* 0x0000000000987947 */ /* 0x000fea0003800000 */
.L_x_12830:
        /* <DEDUP_REMOVED lines=13> */
.L_x_12833:
[----:B------:R-:W-:Y:S05]  /*6320*/  BSYNC.RECONVERGENT B0 ;  /* 0x0000000000007941 */ /* 0x000fea0003800200 */
.L_x_12832:
[----:B------:R-:W-:-:S05]  /*6330*/  LOP3.LUT R5, R0, 0x80, R5, 0xf8, !PT ;  /* 0x0000008000057812 */ /* 0x000fca00078ef805 */
[----:B------:R3:W-:Y:S01]  /*6340*/  STG.E.U8 desc[UR36][R2.64], R5 ;  /* 0x0000000502007986 */ /* 0x0007e2000c101124 */
[----:B------:R-:W-:Y:S05]  /*6350*/  BRA `(.L_x_12807) ;  /* 0x0000000000547947 */ /* 0x000fea0003800000 */
.L_x_12829:
        /* <DEDUP_REMOVED lines=12> */
.L_x_12835:
[----:B0-----:R-:W-:Y:S01]  /*6420*/  IMAD.MOV.U32 R0, RZ, RZ, 0x7f ;  /* 0x0000007fff007424 */ /* 0x001fe200078e00ff */
[----:B------:R-:W-:-:S04]  /*6430*/  ISETP.GT.U32.AND P0, PT, R4, 0x7f800000, PT ;  /* 0x7f8000000400780c */ /* 0x000fc80003f04070 */
[----:B------:R-:W-:-:S09]  /*6440*/  SEL R0, R0, 0x7c, P0 ;  /* 0x0000007c00007807 */ /* 0x000fd20000000000 */
.L_x_12836:
[----:B------:R-:W-:Y:S05]  /*6450*/  BSYNC.RECONVERGENT B0 ;  /* 0x0000000000007941 */ /* 0x000fea0003800200 */
.L_x_12834:
[----:B------:R-:W-:-:S04]  /*6460*/  SHF.R.U32.HI R5, RZ, 0x18, R5 ;  /* 0x00000018ff057819 */ /* 0x000fc80000011605 */
[----:B------:R-:W-:-:S05]  /*6470*/  LOP3.LUT R5, R0, 0x80, R5, 0xf8, !PT ;  /* 0x0000008000057812 */ /* 0x000fca00078ef805 */
[----:B------:R2:W-:Y:S01]  /*6480*/  STG.E.U8 desc[UR36][R2.64], R5 ;  /* 0x0000000502007986 */ /* 0x0005e2000c101124 */
[----:B------:R-:W-:Y:S05]  /*6490*/  BRA `(.L_x_12807) ;  /* 0x0000000000047947 */ /* 0x000fea0003800000 */
.L_x_12828:
[----:B-1----:R1:W-:Y:S02]  /*64a0*/  STG.E.U16 desc[UR36][R2.64], R5 ;  /* 0x0000000502007986 */ /* 0x0023e4000c101524 */
.L_x_12807:
[----:B------:R-:W-:-:S07]  /*64b0*/  VIADD R17, R17, 0x80 ;  /* 0x0000008011117836 */ /* 0x000fce0000000000 */
.L_x_12767:
[----:B------:R-:W-:Y:S05]  /*64c0*/  BSYNC.RECONVERGENT B6 ;  /* 0x0000000000067941 */ /* 0x000fea0003800200 */
.L_x_12766:
        /* <DEDUP_REMOVED lines=307> */
.L_x_12839:
        /* <DEDUP_REMOVED lines=18> */
.L_x_12843:
[----:B------:R-:W2:Y:S02]  /*7920*/  LDG.E.U8 R2, desc[UR36][R2.64] ;  /* 0x0000002402027981 */ /* 0x000ea4000c1e1100 */
[----:B--2---:R-:W-:-:S04]  /*7930*/  I2FP.F32.U32 R0, R2 ;  /* 0x0000000200007245 */ /* 0x004fc80000201000 */
[----:B------:R-:W-:Y:S01]  /*7940*/  F2FP.BF16.F32.PACK_AB R0, RZ, R0 ;  /* 0x00000000ff00723e */ /* 0x000fe200000010ff */
[----:B------:R-:W-:Y:S06]  /*7950*/  BRA `(.L_x_12845) ;  /* 0x0000000c00847947 */ /* 0x000fec0003800000 */
.L_x_12842:
        /* <DEDUP_REMOVED lines=10> */
.L_x_12847:
[----:B------:R-:W2:Y:S02]  /*7a00*/  LDG.E R2, desc[UR36][R2.64] ;  /* 0x0000002402027981 */ /* 0x000ea4000c1e1900 */
[----:B--2---:R-:W-:-:S04]  /*7a10*/  I2FP.F32.S32 R0, R2 ;  /* 0x0000000200007245 */ /* 0x004fc80000201400 */
[----:B------:R-:W-:Y:S01]  /*7a20*/  F2FP.BF16.F32.PACK_AB R0, RZ, R0 ;  /* 0x00000000ff00723e */ /* 0x000fe200000010ff */
[----:B------:R-:W-:Y:S06]  /*7a30*/  BRA `(.L_x_12845) ;  /* 0x0000000c004c7947 */ /* 0x000fec0003800000 */
.L_x_12846:
[----:B------:R-:W2:Y:S02]  /*7a40*/  LDG.E.U16 R2, desc[UR36][R2.64] ;  /* 0x0000002402027981 */ /* 0x000ea4000c1e1500 */
[----:B--2---:R-:W0:Y:S02]  /*7a50*/  I2F.S16 R0, R2 ;  /* 0x0000000200007306 */ /* 0x004e240000101400 */
[----:B0-----:R-:W-:Y:S01]  /*7a60*/  F2FP.BF16.F32.PACK_AB R0, RZ, R0 ;  /* 0x00000000ff00723e */ /* 0x001fe200000010ff */
[----:B------:R-:W-:Y:S06]  /*7a70*/  BRA `(.L_x_12845) ;  /* 0x0000000c003c7947 */ /* 0x000fec0003800000 */
.L_x_12841:
        /* <DEDUP_REMOVED lines=9> */
.L_x_12849:
[----:B------:R-:W2:Y:S02]  /*7b10*/  LDG.E.U16 R0, desc[UR36][R2.64] ;  /* 0x0000002402007981 */ /* 0x000ea4000c1e1500 */
[----:B--2---:R-:W-:-:S05]  /*7b20*/  HADD2.F32 R0, -RZ, R0.H0_H0 ;  /* 0x20000000ff007230 */ /* 0x004fca0000004100 */
[----:B------:R-:W-:Y:S01]  /*7b30*/  F2FP.BF16.F32.PACK_AB R0, RZ, R0 ;  /* 0x00000000ff00723e */ /* 0x000fe200000010ff */
[----:B------:R-:W-:Y:S06]  /*7b40*/  BRA `(.L_x_12845) ;  /* 0x0000000c00087947 */ /* 0x000fec0003800000 */
.L_x_12848:
        /* <DEDUP_REMOVED lines=9> */
.L_x_12851:
[----:B------:R-:W2:Y:S02]  /*7be0*/  LDG.E.U16 R2, desc[UR36][R2.64] ;  /* 0x0000002402027981 */ /* 0x000ea4000c1e1500 */
[----:B--2---:R-:W-:-:S05]  /*7bf0*/  HADD2.F32 R0, -RZ, R2.H0_H0 ;  /* 0x20000002ff007230 */ /* 0x004fca0000004100 */
[----:B------:R-:W-:Y:S01]  /*7c00*/  F2FP.BF16.F32.PACK_AB R0, RZ, R0 ;  /* 0x00000000ff00723e */ /* 0x000fe200000010ff */
[----:B------:R-:W-:Y:S06]  /*7c10*/  BRA `(.L_x_12845) ;  /* 0x0000000800d47947 */ /* 0x000fec0003800000 */
.L_x_12850:
        /* <DEDUP_REMOVED lines=8> */
.L_x_12840:
        /* <DEDUP_REMOVED lines=13> */
.L_x_12854:
        /* <DEDUP_REMOVED lines=8> */
.L_x_12853:
        /* <DEDUP_REMOVED lines=27> */
.L_x_12856:
        /* <DEDUP_REMOVED lines=13> */
.L_x_12855:
[----:B------:R0:W5:Y:S01]  /*8070*/  LDG.E.U16 R0, desc[UR36][R2.64] ;  /* 0x0000002402007981 */ /* 0x000162000c1e1500 */
[----:B------:R-:W-:Y:S05]  /*8080*/  BRA `(.L_x_12845) ;  /* 0x0000000400b87947 */ /* 0x000fea0003800000 */
.L_x_12852:
        /* <DEDUP_REMOVED lines=12> */
.L_x_12859:
        /* <DEDUP_REMOVED lines=21> */
.L_x_12863:
[----:B------:R-:W-:Y:S05]  /*82a0*/  BSYNC.RECONVERGENT B1 ;  /* 0x0000000000017941 */ /* 0x000fea0003800200 */
.L_x_12862:
[----:B------:R-:W-:Y:S02]  /*82b0*/  SHF.L.U32 R0, R0, 0x14, RZ ;  /* 0x0000001400007819 */ /* 0x000fe400000006ff */
[----:B------:R-:W-:-:S04]  /*82c0*/  LEA R2, R2, 0x3b800000, 0x17 ;  /* 0x3b80000002027811 */ /* 0x000fc800078eb8ff */
[----:B------:R-:W-:-:S07]  /*82d0*/  LOP3.LUT R0, R2, R0, R7, 0xfe, !PT ;  /* 0x0000000002007212 */ /* 0x000fce00078efe07 */
.L_x_12861:
[----:B------:R-:W-:Y:S05]  /*82e0*/  BSYNC.RECONVERGENT B0 ;  /* 0x0000000000007941 */ /* 0x000fea0003800200 */
.L_x_12860:
[----:B------:R-:W-:Y:S01]  /*82f0*/  F2FP.BF16.F32.PACK_AB R0, RZ, R0 ;  /* 0x00000000ff00723e */ /* 0x000fe200000010ff */
[----:B------:R-:W-:Y:S06]  /*8300*/  BRA `(.L_x_12845) ;  /* 0x0000000400187947 */ /* 0x000fec0003800000 */
.L_x_12858:
        /* <DEDUP_REMOVED lines=21> */
.L_x_12867:
[----:B------:R-:W-:Y:S05]  /*8460*/  BSYNC.RECONVERGENT B1 ;  /* 0x0000000000017941 */ /* 0x000fea0003800200 */
.L_x_12866:
[----:B------:R-:W-:Y:S01]  /*8470*/  IMAD.SHL.U32 R0, R0, 0x200000, RZ ;  /* 0x0020000000007824 */ /* 0x000fe200078e00ff */
[----:B------:R-:W-:-:S04]  /*8480*/  LEA R2, R2, 0x37800000, 0x17 ;  /* 0x3780000002027811 */ /* 0x000fc800078eb8ff */
[----:B------:R-:W-:-:S07]  /*8490*/  LOP3.LUT R0, R2, R0, R7, 0xfe, !PT ;  /* 0x0000000002007212 */ /* 0x000fce00078efe07 */
.L_x_12865:
[----:B------:R-:W-:Y:S05]  /*84a0*/  BSYNC.RECONVERGENT B0 ;  /* 0x0000000000007941 */ /* 0x000fea0003800200 */
.L_x_12864:
[----:B------:R-:W-:Y:S01]  /*84b0*/  F2FP.BF16.F32.PACK_AB R0, RZ, R0 ;  /* 0x00000000ff00723e */ /* 0x000fe200000010ff */
[----:B------:R-:W-:Y:S06]  /*84c0*/  BRA `(.L_x_12845) ;  /* 0x0000000000a87947 */ /* 0x000fec0003800000 */
.L_x_12857:
        /* <DEDUP_REMOVED lines=14> */
.L_x_12871:
[----:B------:R-:W-:Y:S05]  /*85b0*/  BSYNC.RECONVERGENT B0 ;  /* 0x0000000000007941 */ /* 0x000fea0003800200 */
.L_x_12870:
[----:B------:R-:W-:Y:S01]  /*85c0*/  F2FP.BF16.F32.PACK_AB R0, RZ, R0 ;  /* 0x00000000ff00723e */ /* 0x000fe200000010ff */
[----:B------:R-:W-:Y:S06]  /*85d0*/  BRA `(.L_x_12845) ;  /* 0x0000000000647947 */ /* 0x000fec0003800000 */
.L_x_12844:
        /* <DEDUP_REMOVED lines=16> */
.L_x_12872:
[----:B------:R-:W-:Y:S01]  /*86e0*/  PRMT R0, RZ, 0x7610, R0 ;  /* 0x00007610ff007816 */ /* 0x000fe20000000000 */
[----:B------:R-:W-:Y:S06]  /*86f0*/  BRA `(.L_x_12845) ;  /* 0x00000000001c7947 */ /* 0x000fec0003800000 */
.L_x_12869:
[----:B------:R-:W2:Y:S02]  /*8700*/  LDG.E.64 R2, desc[UR36][R2.64] ;  /* 0x0000002402027981 */ /* 0x000ea4000c1e1b00 */
[----:B--2---:R-:W0:Y:S02]  /*8710*/  I2F.U64 R0, R2 ;  /* 0x0000000200007312 */ /* 0x004e240000301000 */
[----:B0-----:R-:W-:Y:S01]  /*8720*/  F2FP.BF16.F32.PACK_AB R0, RZ, R0 ;  /* 0x00000000ff00723e */ /* 0x001fe200000010ff */
[----:B------:R-:W-:Y:S06]  /*8730*/  BRA `(.L_x_12845) ;  /* 0x00000000000c7947 */ /* 0x000fec0003800000 */
.L_x_12868:
[----:B------:R-:W2:Y:S02]  /*8740*/  LDG.E R2, desc[UR36][R2.64] ;  /* 0x0000002402027981 */ /* 0x000ea4000c1e1900 */
[----:B--2---:R-:W-:-:S04]  /*8750*/  I2FP.F32.U32 R0, R2 ;  /* 0x0000000200007245 */ /* 0x004fc80000201000 */
[----:B------:R-:W-:-:S07]  /*8760*/  F2FP.BF16.F32.PACK_AB R0, RZ, R0 ;  /* 0x00000000ff00723e */ /* 0x000fce00000010ff */
.L_x_12845:
[----:B-----5:R-:W-:Y:S01]  /*8770*/  SHF.L.U32 R0, R0, 0x10, RZ ;  /* 0x0000001000007819 */ /* 0x020fe200000006ff */
        /* <DEDUP_REMOVED lines=20> */
.L_x_12876:
[----:B-1----:R-:W-:-:S06]  /*88c0*/  SHF.L.U32 R5, R5, 0x10, RZ ;  /* 0x0000001005057819 */ /* 0x002fcc00000006ff */
[----:B------:R-:W1:Y:S02]  /*88d0*/  F2I.S64.TRUNC R4, R5 ;  /* 0x0000000500047311 */ /* 0x000e64000020d900 */
[----:B-1----:R1:W-:Y:S01]  /*88e0*/  STG.E.U8 desc[UR36][R2.64], R4 ;  /* 0x0000000402007986 */ /* 0x0023e2000c101124 */
[----:B------:R-:W-:Y:S05]  /*88f0*/  BRA `(.L_x_12878) ;  /* 0x0000000c006c7947 */ /* 0x000fea0003800000 */
.L_x_12875:
        /* <DEDUP_REMOVED lines=10> */
.L_x_12880:
[----:B-1----:R-:W-:-:S06]  /*89a0*/  IMAD.U32 R5, R5, 0x10000, RZ ;  /* 0x0001000005057824 */ /* 0x002fcc00078e00ff */
[----:B------:R-:W1:Y:S02]  /*89b0*/  F2I.FTZ.TRUNC.NTZ R5, R5 ;  /* 0x0000000500057305 */ /* 0x000e64000021f100 */
[----:B-1----:R3:W-:Y:S01]  /*89c0*/  STG.E desc[UR36][R2.64], R5 ;  /* 0x0000000502007986 */ /* 0x0027e2000c101924 */
[----:B------:R-:W-:Y:S05]  /*89d0*/  BRA `(.L_x_12878) ;  /* 0x0000000c00347947 */ /* 0x000fea0003800000 */
.L_x_12879:
[----:B-1----:R-:W-:-:S06]  /*89e0*/  SHF.L.U32 R5, R5, 0x10, RZ ;  /* 0x0000001005057819 */ /* 0x002fcc00000006ff */
[----:B------:R-:W1:Y:S02]  /*89f0*/  F2I.FTZ.TRUNC.NTZ R5, R5 ;  /* 0x0000000500057305 */ /* 0x000e64000021f100 */
[----:B-1----:R1:W-:Y:S01]  /*8a00*/  STG.E.U16 desc[UR36][R2.64], R5 ;  /* 0x0000000502007986 */ /* 0x0023e2000c101524 */
[----:B------:R-:W-:Y:S05]  /*8a10*/  BRA `(.L_x_12878) ;  /* 0x0000000c00247947 */ /* 0x000fea0003800000 */
.L_x_12874:
        /* <DEDUP_REMOVED lines=9> */
.L_x_12882:
[----:B01----:R-:W-:-:S05]  /*8ab0*/  IMAD.U32 R0, R5, 0x10000, RZ ;  /* 0x0001000005007824 */ /* 0x003fca00078e00ff */
[----:B------:R-:W-:-:S05]  /*8ac0*/  F2FP.F16.F32.PACK_AB R0, RZ, R0 ;  /* 0x00000000ff00723e */ /* 0x000fca00000000ff */
[----:B------:R0:W-:Y:S01]  /*8ad0*/  STG.E.U16 desc[UR36][R2.64], R0 ;  /* 0x0000000002007986 */ /* 0x0001e2000c101524 */
[----:B------:R-:W-:Y:S05]  /*8ae0*/  BRA `(.L_x_12878) ;  /* 0x0000000800f07947 */ /* 0x000fea0003800000 */
.L_x_12881:
        /* <DEDUP_REMOVED lines=10> */
.L_x_12884:
[----:B-1----:R-:W-:-:S05]  /*8b90*/  IMAD.U32 R5, R5, 0x10000, RZ ;  /* 0x0001000005057824 */ /* 0x002fca00078e00ff */
[----:B------:R-:W-:-:S04]  /*8ba0*/  F2FP.F16.F32.PACK_AB R5, RZ, R5 ;  /* 0x00000005ff05723e */ /* 0x000fc800000000ff */
[----:B------:R-:W-:-:S05]  /*8bb0*/  PRMT R5, R5, 0x5410, RZ ;  /* 0x0000541005057816 */ /* 0x000fca00000000ff */
[----:B------:R1:W-:Y:S01]  /*8bc0*/  STG.E desc[UR36][R2.64], R5 ;  /* 0x0000000502007986 */ /* 0x0003e2000c101924 */
[----:B------:R-:W-:Y:S05]  /*8bd0*/  BRA `(.L_x_12878) ;  /* 0x0000000800b47947 */ /* 0x000fea0003800000 */
.L_x_12883:
[----:B-1----:R-:W-:-:S05]  /*8be0*/  SHF.L.U32 R4, R5, 0x10, RZ ;  /* 0x0000001005047819 */ /* 0x002fca00000006ff */
[----:B------:R-:W-:-:S06]  /*8bf0*/  FMUL.FTZ R4, R4, 1 ;  /* 0x3f80000004047820 */ /* 0x000fcc0000410000 */
[----:B------:R-:W1:Y:S02]  /*8c00*/  F2F.F64.F32 R4, R4 ;  /* 0x0000000400047310 */ /* 0x000e640000201800 */
[----:B-1----:R1:W-:Y:S01]  /*8c10*/  STG.E.64 desc[UR36][R2.64], R4 ;  /* 0x0000000402007986 */ /* 0x0023e2000c101b24 */
[----:B------:R-:W-:Y:S05]  /*8c20*/  BRA `(.L_x_12878) ;  /* 0x0000000800a07947 */ /* 0x000fea0003800000 */
.L_x_12873:
        /* <DEDUP_REMOVED lines=14> */
.L_x_12888:
        /* <DEDUP_REMOVED lines=18> */
.L_x_12891:
[----:B------:R-:W-:-:S04]  /*8e30*/  SHF.R.U32.HI R5, RZ, 0x18, R5 ;  /* 0x00000018ff057819 */ /* 0x000fc80000011605 */
[----:B------:R-:W-:-:S07]  /*8e40*/  LOP3.LUT R0, R0, 0x80, R5, 0xf8, !PT ;  /* 0x0000008000007812 */ /* 0x000fce00078ef805 */
.L_x_12890:
[----:B------:R-:W-:Y:S05]  /*8e50*/  BSYNC.RECONVERGENT B0 ;  /* 0x0000000000007941 */ /* 0x000fea0003800200 */
.L_x_12889:
[----:B------:R0:W-:Y:S01]  /*8e60*/  STG.E.U8 desc[UR36][R2.64], R0 ;  /* 0x0000000002007986 */ /* 0x0001e2000c101124 */
[----:B------:R-:W-:Y:S05]  /*8e70*/  BRA `(.L_x_12878) ;  /* 0x00000008000c7947 */ /* 0x000fea0003800000 */
.L_x_12887:
        /* <DEDUP_REMOVED lines=18> */
.L_x_12894:
[----:B------:R-:W-:-:S04]  /*8fa0*/  SHF.R.U32.HI R5, RZ, 0x18, R5 ;  /* 0x00000018ff057819 */ /* 0x000fc80000011605 */
[----:B------:R-:W-:-:S07]  /*8fb0*/  LOP3.LUT R0, R0, 0x80, R5, 0xf8, !PT ;  /* 0x0000008000007812 */ /* 0x000fce00078ef805 */
.L_x_12893:
[----:B------:R-:W-:Y:S05]  /*8fc0*/  BSYNC.RECONVERGENT B0 ;  /* 0x0000000000007941 */ /* 0x000fea0003800200 */
.L_x_12892:
[----:B------:R0:W-:Y:S01]  /*8fd0*/  STG.E.U8 desc[UR36][R2.64], R0 ;  /* 0x0000000002007986 */ /* 0x0001e2000c101124 */
[----:B------:R-:W-:Y:S05]  /*8fe0*/  BRA `(.L_x_12878) ;  /* 0x0000000400b07947 */ /* 0x000fea0003800000 */
.L_x_12886:
        /* <DEDUP_REMOVED lines=22> */
.L_x_12896:
[----:B-1----:R-:W-:-:S06]  /*9150*/  IMAD.U32 R5, R5, 0x10000, RZ ;  /* 0x0001000005057824 */ /* 0x002fcc00078e00ff */
[----:B------:R-:W1:Y:S02]  /*9160*/  F2I.U64.TRUNC R4, R5 ;  /* 0x0000000500047311 */ /* 0x000e64000020d800 */
[----:B-1----:R1:W-:Y:S01]  /*9170*/  STG.E.64 desc[UR36][R2.64], R4 ;  /* 0x0000000402007986 */ /* 0x0023e2000c101b24 */
[----:B------:R-:W-:Y:S05]  /*9180*/  BRA `(.L_x_12878) ;  /* 0x0000000400487947 */ /* 0x000fea0003800000 */
.L_x_12895:
[----:B-1----:R-:W-:-:S06]  /*9190*/  IMAD.U32 R5, R5, 0x10000, RZ ;  /* 0x0001000005057824 */ /* 0x002fcc00078e00ff */
[----:B------:R-:W1:Y:S02]  /*91a0*/  F2I.FTZ.U32.TRUNC.NTZ R5, R5 ;  /* 0x0000000500057305 */ /* 0x000e64000021f000 */
[----:B-1----:R1:W-:Y:S01]  /*91b0*/  STG.E desc[UR36][R2.64], R5 ;  /* 0x0000000502007986 */ /* 0x0023e2000c101924 */
[----:B------:R-:W-:Y:S05]  /*91c0*/  BRA `(.L_x_12878) ;  /* 0x0000000400387947 */ /* 0x000fea0003800000 */
.L_x_12885:
        /* <DEDUP_REMOVED lines=11> */
.L_x_12898:
[----:B-1----:R-:W-:Y:S01]  /*9280*/  IMAD.U32 R5, R5, 0x10000, RZ ;  /* 0x0001000005057824 */ /* 0x002fe200078e00ff */
[----:B------:R-:W-:-:S03]  /*9290*/  CS2R R6, SRZ ;  /* 0x0000000000067805 */ /* 0x000fc6000001ff00 */
[----:B------:R-:W-:-:S06]  /*92a0*/  FMUL.FTZ R5, R5, 1 ;  /* 0x3f80000005057820 */ /* 0x000fcc0000410000 */
[----:B------:R-:W1:Y:S02]  /*92b0*/  F2F.F64.F32 R4, R5 ;  /* 0x0000000500047310 */ /* 0x000e640000201800 */
[----:B-1----:R1:W-:Y:S01]  /*92c0*/  STG.E.128 desc[UR36][R2.64], R4 ;  /* 0x0000000402007986 */ /* 0x0023e2000c101d24 */
[----:B------:R-:W-:Y:S05]  /*92d0*/  BRA `(.L_x_12878) ;  /* 0x0000000000f47947 */ /* 0x000fea0003800000 */
.L_x_12897:
[----:B------:R-:W-:-:S09]  /*92e0*/  UISETP.NE.AND UP0, UPT, UR4, 0xf, UPT ;  /* 0x0000000f0400788c */ /* 0x000fd2000bf05270 */
[----:B------:R-:W-:Y:S05]  /*92f0*/  BRA.U !UP0, `(.L_x_12899) ;  /* 0x0000000108e87547 */ /* 0x000fea000b800000 */
[----:B------:R-:W-:-:S09]  /*9300*/  UISETP.NE.AND UP0, UPT, UR4, 0x17, UPT ;  /* 0x000000170400788c */ /* 0x000fd2000bf05270 */
[----:B------:R-:W-:Y:S05]  /*9310*/  BRA.U !UP0, `(.L_x_12900) ;  /* 0x0000000108907547 */ /* 0x000fea000b800000 */
[----:B------:R-:W-:-:S09]  /*9320*/  UISETP.NE.AND UP0, UPT, UR4, 0x18, UPT ;  /* 0x000000180400788c */ /* 0x000fd2000bf05270 */
[----:B------:R-:W-:Y:S05]  /*9330*/  BRA.U !UP0, `(.L_x_12901) ;  /* 0x0000000108447547 */ /* 0x000fea000b800000 */
.L_x_12877:
        /* <DEDUP_REMOVED lines=16> */
.L_x_12902:
[----:B------:R-:W-:Y:S05]  /*9440*/  BRA `(.L_x_12878) ;  /* 0x0000000000987947 */ /* 0x000fea0003800000 */
.L_x_12901:
        /* <DEDUP_REMOVED lines=13> */
.L_x_12904:
[----:B------:R-:W-:Y:S05]  /*9520*/  BSYNC.RECONVERGENT B0 ;  /* 0x0000000000007941 */ /* 0x000fea0003800200 */
.L_x_12903:
[----:B------:R-:W-:-:S05]  /*9530*/  LOP3.LUT R5, R0, 0x80, R5, 0xf8, !PT ;  /* 0x0000008000057812 */ /* 0x000fca00078ef805 */
[----:B------:R0:W-:Y:S01]  /*9540*/  STG.E.U8 desc[UR36][R2.64], R5 ;  /* 0x0000000502007986 */ /* 0x0001e2000c101124 */
[----:B------:R-:W-:Y:S05]  /*9550*/  BRA `(.L_x_12878) ;  /* 0x0000000000547947 */ /* 0x000fea0003800000 */
.L_x_12900:
        /* <DEDUP_REMOVED lines=12> */
.L_x_12906:
[----:B0-----:R-:W-:Y:S01]  /*9620*/  IMAD.MOV.U32 R0, RZ, RZ, 0x7f ;  /* 0x0000007fff007424 */ /* 0x001fe200078e00ff */
[----:B------:R-:W-:-:S04]  /*9630*/  ISETP.GT.U32.AND P0, PT, R4, 0x7f800000, PT ;  /* 0x7f8000000400780c */ /* 0x000fc80003f04070 */
[----:B------:R-:W-:-:S09]  /*9640*/  SEL R0, R0, 0x7c, P0 ;  /* 0x0000007c00007807 */ /* 0x000fd20000000000 */
.L_x_12907:
[----:B------:R-:W-:Y:S05]  /*9650*/  BSYNC.RECONVERGENT B0 ;  /* 0x0000000000007941 */ /* 0x000fea0003800200 */
.L_x_12905:
[----:B------:R-:W-:-:S04]  /*9660*/  SHF.R.U32.HI R5, RZ, 0x18, R5 ;  /* 0x00000018ff057819 */ /* 0x000fc80000011605 */
[----:B------:R-:W-:-:S05]  /*9670*/  LOP3.LUT R5, R0, 0x80, R5, 0xf8, !PT ;  /* 0x0000008000057812 */ /* 0x000fca00078ef805 */
[----:B------:R0:W-:Y:S01]  /*9680*/  STG.E.U8 desc[UR36][R2.64], R5 ;  /* 0x0000000502007986 */ /* 0x0001e2000c101124 */
[----:B------:R-:W-:Y:S05]  /*9690*/  BRA `(.L_x_12878) ;  /* 0x0000000000047947 */ /* 0x000fea0003800000 */
.L_x_12899:
[----:B-1----:R1:W-:Y:S02]  /*96a0*/  STG.E.U16 desc[UR36][R2.64], R5 ;  /* 0x0000000502007986 */ /* 0x0023e4000c101524 */
.L_x_12878:
[----:B------:R-:W-:-:S07]  /*96b0*/  IADD3 R17, PT, PT, R17, 0x80, RZ ;  /* 0x0000008011117810 */ /* 0x000fce0007ffe0ff */
.L_x_12838:
[----:B------:R-:W-:Y:S05]  /*96c0*/  BSYNC.RECONVERGENT B6 ;  /* 0x0000000000067941 */ /* 0x000fea0003800200 */
.L_x_12837:
        /* <DEDUP_REMOVED lines=306> */
.L_x_12908:
        /* <DEDUP_REMOVED lines=20> */
.L_x_12912:
[----:B------:R-:W2:Y:S02]  /*ab30*/  LDG.E.U8 R2, desc[UR36][R2.64] ;  /* 0x0000002402027981 */ /* 0x000ea4000c1e1100 */
[----:B--2---:R-:W-:-:S04]  /*ab40*/  I2FP.F32.U32 R0, R2 ;  /* 0x0000000200007245 */ /* 0x004fc80000201000 */
[----:B------:R-:W-:Y:S01]  /*ab50*/  F2FP.BF16.F32.PACK_AB R0, RZ, R0 ;  /* 0x00000000ff00723e */ /* 0x000fe200000010ff */
[----:B------:R-:W-:Y:S06]  /*ab60*/  BRA `(.L_x_12914) ;  /* 0x0000000c00847947 */ /* 0x000fec0003800000 */
.L_x_12911:
        /* <DEDUP_REMOVED lines=10> */
.L_x_12916:
[----:B------:R-:W2:Y:S02]  /*ac10*/  LDG.E R2, desc[UR36][R2.64] ;  /* 0x0000002402027981 */ /* 0x000ea4000c1e1900 */
[----:B--2---:R-:W-:-:S04]  /*ac20*/  I2FP.F32.S32 R0, R2 ;  /* 0x0000000200007245 */ /* 0x004fc80000201400 */
[----:B------:R-:W-:Y:S01]  /*ac30*/  F2FP.BF16.F32.PACK_AB R0, RZ, R0 ;  /* 0x00000000ff00723e */ /* 0x000fe200000010ff */
[----:B------:R-:W-:Y:S06]  /*ac40*/  BRA `(.L_x_12914) ;  /* 0x0000000c004c7947 */ /* 0x000fec0003800000 */
.L_x_12915:
[----:B------:R-:W2:Y:S02]  /*ac50*/  LDG.E.U16 R2, desc[UR36][R2.64] ;  /* 0x0000002402027981 */ /* 0x000ea4000c1e1500 */
[----:B--2---:R-:W0:Y:S02]  /*ac60*/  I2F.S16 R0, R2 ;  /* 0x0000000200007306 */ /* 0x004e240000101400 */
[----:B0-----:R-:W-:Y:S01]  /*ac70*/  F2FP.BF16.F32.PACK_AB R0, RZ, R0 ;  /* 0x00000000ff00723e */ /* 0x001fe200000010ff */
[----:B------:R-:W-:Y:S06]  /*ac80*/  BRA `(.L_x_12914) ;  /* 0x0000000c003c7947 */ /* 0x000fec0003800000 */
.L_x_12910:
        /* <DEDUP_REMOVED lines=9> */
.L_x_12918:
[----:B------:R-:W2:Y:S02]  /*ad20*/  LDG.E.U16 R0, desc[UR36][R2.64] ;  /* 0x0000002402007981 */ /* 0x000ea4000c1e1500 */
[----:B--2---:R-:W-:-:S05]  /*ad30*/  HADD2.F32 R0, -RZ, R0.H0_H0 ;  /* 0x20000000ff007230 */ /* 0x004fca0000004100 */
[----:B------:R-:W-:Y:S01]  /*ad40*/  F2FP.BF16.F32.PACK_AB R0, RZ, R0 ;  /* 0x00000000ff00723e */ /* 0x000fe200000010ff */
[----:B------:R-:W-:Y:S06]  /*ad50*/  BRA `(.L_x_12914) ;  /* 0x0000000c00087947 */ /* 0x000fec0003800000 */
.L_x_12917:
        /* <DEDUP_REMOVED lines=9> */
.L_x_12920:
[----:B------:R-:W2:Y:S02]  /*adf0*/  LDG.E.U16 R2, desc[UR36][R2.64] ;  /* 0x0000002402027981 */ /* 0x000ea4000c1e1500 */
[----:B--2---:R-:W-:-:S05]  /*ae00*/  HADD2.F32 R0, -RZ, R2.H0_H0 ;  /* 0x20000002ff007230 */ /* 0x004fca0000004100 */
[----:B------:R-:W-:Y:S01]  /*ae10*/  F2FP.BF16.F32.PACK_AB R0, RZ, R0 ;  /* 0x00000000ff00723e */ /* 0x000fe200000010ff */
[----:B------:R-:W-:Y:S06]  /*ae20*/  BRA `(.L_x_12914) ;  /* 0x0000000800d47947 */ /* 0x000fec0003800000 */
.L_x_12919:
        /* <DEDUP_REMOVED lines=8> */
.L_x_12909:
        /* <DEDUP_REMOVED lines=13> */
.L_x_12923:
        /* <DEDUP_REMOVED lines=8> */
.L_x_12922:
        /* <DEDUP_REMOVED lines=27> */
.L_x_12925:
        /* <DEDUP_REMOVED lines=13> */
.L_x_12924:
[----:B------:R0:W5:Y:S01]  /*b280*/  LDG.E.U16 R0, desc[UR36][R2.64] ;  /* 0x0000002402007981 */ /* 0x000162000c1e1500 */
[----:B------:R-:W-:Y:S05]  /*b290*/  BRA `(.L_x_12914) ;  /* 0x0000000400b87947 */ /* 0x000fea0003800000 */
.L_x_12921:
        /* <DEDUP_REMOVED lines=12> */
.L_x_12928:
        /* <DEDUP_REMOVED lines=21> */
.L_x_12932:
[----:B------:R-:W-:Y:S05]  /*b4b0*/  BSYNC.RECONVERGENT B1 ;  /* 0x0000000000017941 */ /* 0x000fea0003800200 */
.L_x_12931:
[----:B------:R-:W-:Y:S01]  /*b4c0*/  IMAD.SHL.U32 R0, R0, 0x100000, RZ ;  /* 0x0010000000007824 */ /* 0x000fe200078e00ff */
[----:B------:R-:W-:-:S04]  /*b4d0*/  LEA R2, R2, 0x3b800000, 0x17 ;  /* 0x3b80000002027811 */ /* 0x000fc800078eb8ff */
[----:B------:R-:W-:-:S07]  /*b4e0*/  LOP3.LUT R0, R2, R0, R7, 0xfe, !PT ;  /* 0x0000000002007212 */ /* 0x000fce00078efe07 */
.L_x_12930:
[----:B------:R-:W-:Y:S05]  /*b4f0*/  BSYNC.RECONVERGENT B0 ;  /* 0x0000000000007941 */ /* 0x000fea0003800200 */
.L_x_12929:
[----:B------:R-:W-:Y:S01]  /*b500*/  F2FP.BF16.F32.PACK_AB R0, RZ, R0 ;  /* 0x00000000ff00723e */ /* 0x000fe200000010ff */
[----:B------:R-:W-:Y:S06]  /*b510*/  BRA `(.L_x_12914) ;  /* 0x0000000400187947 */ /* 0x000fec0003800000 */
.L_x_12927:
        /* <DEDUP_REMOVED lines=21> */
.L_x_12936:
[----:B------:R-:W-:Y:S05]  /*b670*/  BSYNC.RECONVERGENT B1 ;  /* 0x0000000000017941 */ /* 0x000fea0003800200 */
.L_x_12935:
[----:B------:R-:W-:Y:S01]  /*b680*/  IMAD.SHL.U32 R0, R0, 0x200000, RZ ;  /* 0x0020000000007824 */ /* 0x000fe200078e00ff */
[----:B------:R-:W-:-:S04]  /*b690*/  LEA R2, R2, 0x37800000, 0x17 ;  /* 0x3780000002027811 */ /* 0x000fc800078eb8ff */
[----:B------:R-:W-:-:S07]  /*b6a0*/  LOP3.LUT R0, R2, R0, R7, 0xfe, !PT ;  /* 0x0000000002007212 */ /* 0x000fce00078efe07 */
.L_x_12934:
[----:B------:R-:W-:Y:S05]  /*b6b0*/  BSYNC.RECONVERGENT B0 ;  /* 0x0000000000007941 */ /* 0x000fea0003800200 */
.L_x_12933:
[----:B------:R-:W-:Y:S01]  /*b6c0*/  F2FP.BF16.F32.PACK_AB R0, RZ, R0 ;  /* 0x00000000ff00723e */ /* 0x000fe200000010ff */
[----:B------:R-:W-:Y:S06]  /*b6d0*/  BRA `(.L_x_12914) ;  /* 0x0000000000a87947 */ /* 0x000fec0003800000 */
.L_x_12926:
        /* <DEDUP_REMOVED lines=14> */
.L_x_12940:
[----:B------:R-:W-:Y:S05]  /*b7c0*/  BSYNC.RECONVERGENT B0 ;  /* 0x0000000000007941 */ /* 0x000fea0003800200 */
.L_x_12939:
[----:B------:R-:W-:Y:S01]  /*b7d0*/  F2FP.BF16.F32.PACK_AB R0, RZ, R0 ;  /* 0x00000000ff00723e */ /* 0x000fe200000010ff */
[----:B------:R-:W-:Y:S06]  /*b7e0*/  BRA `(.L_x_12914) ;  /* 0x0000000000647947 */ /* 0x000fec0003800000 */
.L_x_12913:
        /* <DEDUP_REMOVED lines=16> */
.L_x_12941:
[----:B------:R-:W-:Y:S01]  /*b8f0*/  PRMT R0, RZ, 0x7610, R0 ;  /* 0x00007610ff007816 */ /* 0x000fe20000000000 */
[----:B------:R-:W-:Y:S06]  /*b900*/  BRA `(.L_x_12914) ;  /* 0x00000000001c7947 */ /* 0x000fec0003800000 */
.L_x_12938:
[----:B------:R-:W2:Y:S02]  /*b910*/  LDG.E.64 R2, desc[UR36][R2.64] ;  /* 0x0000002402027981 */ /* 0x000ea4000c1e1b00 */
[----:B--2---:R-:W0:Y:S02]  /*b920*/  I2F.U64 R0, R2 ;  /* 0x0000000200007312 */ /* 0x004e240000301000 */
[----:B0-----:R-:W-:Y:S01]  /*b930*/  F2FP.BF16.F32.PACK_AB R0, RZ, R0 ;  /* 0x00000000ff00723e */ /* 0x001fe200000010ff */
[----:B------:R-:W-:Y:S06]  /*b940*/  BRA `(.L_x_12914) ;  /* 0x00000000000c7947 */ /* 0x000fec0003800000 */
.L_x_12937:
[----:B------:R-:W2:Y:S02]  /*b950*/  LDG.E R2, desc[UR36][R2.64] ;  /* 0x0000002402027981 */ /* 0x000ea4000c1e1900 */
[----:B--2---:R-:W-:-:S04]  /*b960*/  I2FP.F32.U32 R0, R2 ;  /* 0x0000000200007245 */ /* 0x004fc80000201000 */
[----:B------:R-:W-:-:S07]  /*b970*/  F2FP.BF16.F32.PACK_AB R0, RZ, R0 ;  /* 0x00000000ff00723e */ /* 0x000fce00000010ff */
.L_x_12914:
[----:B-----5:R-:W-:Y:S01]  /*b980*/  IMAD.U32 R0, R0, 0x10000, RZ ;  /* 0x0001000000007824 */ /* 0x020fe200078e00ff */
[----:B------:R-:W-:-:S04]  /*b990*/  UPRMT UR4, UR42, 0x9910, URZ ;  /* 0x000099102a047896 */ /* 0x000fc800080000ff */
[----:B------:R-:W-:Y:S01]  /*b9a0*/  UISETP.GT.AND UP0, UPT, UR4, 0x9, UPT ;  /* 0x000000090400788c */ /* 0x000fe2000bf04270 */
[----:B------:R-:W0:Y:S08]  /*b9b0*/  FRND.FTZ.FLOOR R0, R0 ;  /* 0x0000000000007307 */ /* 0x000e300000215000 */
        /* <DEDUP_REMOVED lines=14> */
.L_x_12945:
[----:B-1----:R-:W-:-:S06]  /*baa0*/  IMAD.U32 R3, R3, 0x10000, RZ ;  /* 0x0001000003037824 */ /* 0x002fcc00078e00ff */
[----:B------:R-:W1:Y:S02]  /*bab0*/  F2I.S64.TRUNC R2, R3 ;  /* 0x0000000300027311 */ /* 0x000e64000020d900 */
[----:B-1----:R-:W-:Y:S01]  /*bac0*/  STG.E.U8 desc[UR36][R16.64], R2 ;  /* 0x0000000210007986 */ /* 0x002fe2000c101124 */
[----:B------:R-:W-:Y:S05]  /*bad0*/  EXIT ;  /* 0x000000000000794d */ /* 0x000fea0003800000 */
.L_x_12944:
        /* <DEDUP_REMOVED lines=10> */
.L_x_12948:
[----:B-1----:R-:W-:-:S06]  /*bb80*/  SHF.L.U32 R3, R3, 0x10, RZ ;  /* 0x0000001003037819 */ /* 0x002fcc00000006ff */
[----:B------:R-:W1:Y:S02]  /*bb90*/  F2I.FTZ.TRUNC.NTZ R3, R3 ;  /* 0x0000000300037305 */ /* 0x000e64000021f100 */
[----:B-1----:R-:W-:Y:S01]  /*bba0*/  STG.E desc[UR36][R16.64], R3 ;  /* 0x0000000310007986 */ /* 0x002fe2000c101924 */
[----:B------:R-:W-:Y:S05]  /*bbb0*/  EXIT ;  /* 0x000000000000794d */ /* 0x000fea0003800000 */
.L_x_12947:
[----:B-1----:R-:W-:-:S06]  /*bbc0*/  IMAD.U32 R3, R3, 0x10000, RZ ;  /* 0x0001000003037824 */ /* 0x002fcc00078e00ff */
[----:B------:R-:W1:Y:S02]  /*bbd0*/  F2I.FTZ.TRUNC.NTZ R3, R3 ;  /* 0x0000000300037305 */ /* 0x000e64000021f100 */
[----:B-1----:R-:W-:Y:S01]  /*bbe0*/  STG.E.U16 desc[UR36][R16.64], R3 ;  /* 0x0000000310007986 */ /* 0x002fe2000c101524 */
[----:B------:R-:W-:Y:S05]  /*bbf0*/  EXIT ;  /* 0x000000000000794d */ /* 0x000fea0003800000 */
.L_x_12943:
        /* <DEDUP_REMOVED lines=9> */
.L_x_12950:
[----:B01----:R-:W-:-:S04]  /*bc90*/  SHF.L.U32 R0, R3, 0x10, RZ ;  /* 0x0000001003007819 */ /* 0x003fc800000006ff */
[----:B------:R-:W-:-:S05]  /*bca0*/  F2FP.F16.F32.PACK_AB R0, RZ, R0 ;  /* 0x00000000ff00723e */ /* 0x000fca00000000ff */
[----:B------:R-:W-:Y:S01]  /*bcb0*/  STG.E.U16 desc[UR36][R16.64], R0 ;  /* 0x0000000010007986 */ /* 0x000fe2000c101524 */
[----:B------:R-:W-:Y:S05]  /*bcc0*/  EXIT ;  /* 0x000000000000794d */ /* 0x000fea0003800000 */
.L_x_12949:
        /* <DEDUP_REMOVED lines=10> */
.L_x_12952:
[----:B-1----:R-:W-:-:S04]  /*bd70*/  SHF.L.U32 R3, R3, 0x10, RZ ;  /* 0x0000001003037819 */ /* 0x002fc800000006ff */
[----:B------:R-:W-:-:S04]  /*bd80*/  F2FP.F16.F32.PACK_AB R3, RZ, R3 ;  /* 0x00000003ff03723e */ /* 0x000fc800000000ff */
[----:B------:R-:W-:-:S05]  /*bd90*/  PRMT R3, R3, 0x5410, RZ ;  /* 0x0000541003037816 */ /* 0x000fca00000000ff */
[----:B------:R-:W-:Y:S01]  /*bda0*/  STG.E desc[UR36][R16.64], R3 ;  /* 0x0000000310007986 */ /* 0x000fe2000c101924 */
[----:B------:R-:W-:Y:S05]  /*bdb0*/  EXIT ;  /* 0x000000000000794d */ /* 0x000fea0003800000 */
.L_x_12951:
[----:B-1----:R-:W-:-:S04]  /*bdc0*/  IMAD.U32 R2, R3, 0x10000, RZ ;  /* 0x0001000003027824 */ /* 0x002fc800078e00ff */
[----:B------:R-:W-:-:S06]  /*bdd0*/  FMUL.FTZ R2, R2, 1 ;  /* 0x3f80000002027820 */ /* 0x000fcc0000410000 */
[----:B------:R-:W1:Y:S02]  /*bde0*/  F2F.F64.F32 R2, R2 ;  /* 0x0000000200027310 */ /* 0x000e640000201800 */
[----:B-1----:R-:W-:Y:S01]  /*bdf0*/  STG.E.64 desc[UR36][R16.64], R2 ;  /* 0x0000000210007986 */ /* 0x002fe2000c101b24 */
[----:B------:R-:W-:Y:S05]  /*be00*/  EXIT ;  /* 0x000000000000794d */ /* 0x000fea0003800000 */
.L_x_12942:
        /* <DEDUP_REMOVED lines=14> */
.L_x_12956:
        /* <DEDUP_REMOVED lines=17> */
.L_x_12959:
[----:B------:R-:W-:-:S04]  /*c000*/  SHF.R.U32.HI R3, RZ, 0x18, R3 ;  /* 0x00000018ff037819 */ /* 0x000fc80000011603 */
[----:B------:R-:W-:-:S04]  /*c010*/  LOP3.LUT R0, R0, 0x80, R3, 0xf8, !PT ;  /* 0x0000008000007812 */ /* 0x000fc800078ef803 */
[----:B------:R-:W-:-:S07]  /*c020*/  PRMT R8, R0, 0x7610, R8 ;  /* 0x0000761000087816 */ /* 0x000fce0000000008 */
.L_x_12958:
[----:B------:R-:W-:Y:S05]  /*c030*/  BSYNC.RECONVERGENT B0 ;  /* 0x0000000000007941 */ /* 0x000fea0003800200 */
.L_x_12957:
[----:B------:R-:W-:Y:S01]  /*c040*/  STG.E.U8 desc[UR36][R16.64], R8 ;  /* 0x0000000810007986 */ /* 0x000fe2000c101124 */
[----:B------:R-:W-:Y:S05]  /*c050*/  EXIT ;  /* 0x000000000000794d */ /* 0x000fea0003800000 */
.L_x_12955:
        /* <DEDUP_REMOVED lines=17> */
.L_x_12962:
[----:B------:R-:W-:-:S04]  /*c170*/  SHF.R.U32.HI R3, RZ, 0x18, R3 ;  /* 0x00000018ff037819 */ /* 0x000fc80000011603 */
[----:B------:R-:W-:-:S04]  /*c180*/  LOP3.LUT R0, R0, 0x80, R3, 0xf8, !PT ;  /* 0x0000008000007812 */ /* 0x000fc800078ef803 */
[----:B------:R-:W-:-:S07]  /*c190*/  PRMT R8, R0, 0x7610, R8 ;  /* 0x0000761000087816 */ /* 0x000fce0000000008 */
.L_x_12961:
[----:B------:R-:W-:Y:S05]  /*c1a0*/  BSYNC.RECONVERGENT B0 ;  /* 0x0000000000007941 */ /* 0x000fea0003800200 */
.L_x_12960:
[----:B------:R-:W-:Y:S01]  /*c1b0*/  STG.E.U8 desc[UR36][R16.64], R8 ;  /* 0x0000000810007986 */ /* 0x000fe2000c101124 */
[----:B------:R-:W-:Y:S05]  /*c1c0*/  EXIT ;  /* 0x000000000000794d */ /* 0x000fea0003800000 */
.L_x_12954:
        /* <DEDUP_REMOVED lines=22> */
.L_x_12964:
[----:B-1----:R-:W-:-:S06]  /*c330*/  SHF.L.U32 R3, R3, 0x10, RZ ;  /* 0x0000001003037819 */ /* 0x002fcc00000006ff */
[----:B------:R-:W1:Y:S02]  /*c340*/  F2I.U64.TRUNC R2, R3 ;  /* 0x0000000300027311 */ /* 0x000e64000020d800 */
[----:B-1----:R-:W-:Y:S01]  /*c350*/  STG.E.64 desc[UR36][R16.64], R2 ;  /* 0x0000000210007986 */ /* 0x002fe2000c101b24 */
[----:B------:R-:W-:Y:S05]  /*c360*/  EXIT ;  /* 0x000000000000794d */ /* 0x000fea0003800000 */
.L_x_12963:
[----:B-1----:R-:W-:-:S06]  /*c370*/  IMAD.U32 R3, R3, 0x10000, RZ ;  /* 0x0001000003037824 */ /* 0x002fcc00078e00ff */
[----:B------:R-:W1:Y:S02]  /*c380*/  F2I.FTZ.U32.TRUNC.NTZ R3, R3 ;  /* 0x0000000300037305 */ /* 0x000e64000021f000 */
[----:B-1----:R-:W-:Y:S01]  /*c390*/  STG.E desc[UR36][R16.64], R3 ;  /* 0x0000000310007986 */ /* 0x002fe2000c101924 */
[----:B------:R-:W-:Y:S05]  /*c3a0*/  EXIT ;  /* 0x000000000000794d */ /* 0x000fea0003800000 */
.L_x_12953:
        /* <DEDUP_REMOVED lines=11> */
.L_x_12966:
[----:B-1----:R-:W-:Y:S02]  /*c460*/  SHF.L.U32 R3, R3, 0x10, RZ ;  /* 0x0000001003037819 */ /* 0x002fe400000006ff */
[----:B------:R-:W-:-:S03]  /*c470*/  CS2R R6, SRZ ;  /* 0x0000000000067805 */ /* 0x000fc6000001ff00 */
[----:B------:R-:W-:-:S04]  /*c480*/  FMUL.FTZ R3, R3, 1 ;  /* 0x3f80000003037820 */ /* 0x000fc80000410000 */
[----:B------:R-:W1:Y:S02]  /*c490*/  F2F.F64.F32 R4, R3 ;  /* 0x0000000300047310 */ /* 0x000e640000201800 */
[----:B-1----:R-:W-:Y:S01]  /*c4a0*/  STG.E.128 desc[UR36][R16.64], R4 ;  /* 0x0000000410007986 */ /* 0x002fe2000c101d24 */
[----:B------:R-:W-:Y:S05]  /*c4b0*/  EXIT ;  /* 0x000000000000794d */ /* 0x000fea0003800000 */
.L_x_12965:
[----:B------:R-:W-:-:S09]  /*c4c0*/  UISETP.NE.AND UP0, UPT, UR4, 0xf, UPT ;  /* 0x0000000f0400788c */ /* 0x000fd2000bf05270 */
[----:B------:R-:W-:Y:S05]  /*c4d0*/  BRA.U !UP0, `(.L_x_12967) ;  /* 0x0000000108e87547 */ /* 0x000fea000b800000 */
[----:B------:R-:W-:-:S09]  /*c4e0*/  UISETP.NE.AND UP0, UPT, UR4, 0x17, UPT ;  /* 0x000000170400788c */ /* 0x000fd2000bf05270 */
[----:B------:R-:W-:Y:S05]  /*c4f0*/  BRA.U !UP0, `(.L_x_12968) ;  /* 0x0000000108907547 */ /* 0x000fea000b800000 */
[----:B------:R-:W-:-:S09]  /*c500*/  UISETP.NE.AND UP0, UPT, UR4, 0x18, UPT ;  /* 0x000000180400788c */ /* 0x000fd2000bf05270 */
[----:B------:R-:W-:Y:S05]  /*c510*/  BRA.U !UP0, `(.L_x_12969) ;  /* 0x0000000108447547 */ /* 0x000fea000b800000 */
.L_x_12946:
        /* <DEDUP_REMOVED lines=16> */
.L_x_12970:
[----:B------:R-:W-:Y:S05]  /*c620*/  EXIT ;  /* 0x000000000000794d */ /* 0x000fea0003800000 */
.L_x_12969:
        /* <DEDUP_REMOVED lines=13> */
.L_x_12972:
[----:B------:R-:W-:Y:S05]  /*c700*/  BSYNC.RECONVERGENT B0 ;  /* 0x0000000000007941 */ /* 0x000fea0003800200 */
.L_x_12971:
[----:B------:R-:W-:-:S05]  /*c710*/  LOP3.LUT R3, R0, 0x80, R3, 0xf8, !PT ;  /* 0x0000008000037812 */ /* 0x000fca00078ef803 */
[----:B------:R-:W-:Y:S01]  /*c720*/  STG.E.U8 desc[UR36][R16.64], R3 ;  /* 0x0000000310007986 */ /* 0x000fe2000c101124 */
[----:B------:R-:W-:Y:S05]  /*c730*/  EXIT ;  /* 0x000000000000794d */ /* 0x000fea0003800000 */
.L_x_12968:
        /* <DEDUP_REMOVED lines=12> */
.L_x_12974:
[----:B0-----:R-:W-:Y:S01]  /*c800*/  IMAD.MOV.U32 R0, RZ, RZ, 0x7f ;  /* 0x0000007fff007424 */ /* 0x001fe200078e00ff */
[----:B------:R-:W-:-:S04]  /*c810*/  ISETP.GT.U32.AND P0, PT, R2, 0x7f800000, PT ;  /* 0x7f8000000200780c */ /* 0x000fc80003f04070 */
[----:B------:R-:W-:-:S09]  /*c820*/  SEL R0, R0, 0x7c, P0 ;  /* 0x0000007c00007807 */ /* 0x000fd20000000000 */
.L_x_12975:
[----:B------:R-:W-:Y:S05]  /*c830*/  BSYNC.RECONVERGENT B0 ;  /* 0x0000000000007941 */ /* 0x000fea0003800200 */
.L_x_12973:
[----:B------:R-:W-:-:S04]  /*c840*/  SHF.R.U32.HI R3, RZ, 0x18, R3 ;  /* 0x00000018ff037819 */ /* 0x000fc80000011603 */
[----:B------:R-:W-:-:S05]  /*c850*/  LOP3.LUT R3, R0, 0x80, R3, 0xf8, !PT ;  /* 0x0000008000037812 */ /* 0x000fca00078ef803 */
[----:B------:R-:W-:Y:S01]  /*c860*/  STG.E.U8 desc[UR36][R16.64], R3 ;  /* 0x0000000310007986 */ /* 0x000fe2000c101124 */
[----:B------:R-:W-:Y:S05]  /*c870*/  EXIT ;  /* 0x000000000000794d */ /* 0x000fea0003800000 */
.L_x_12967:
[----:B-1----:R-:W-:Y:S01]  /*c880*/  STG.E.U16 desc[UR36][R16.64], R3 ;  /* 0x0000000310007986 */ /* 0x002fe2000c101524 */
[----:B------:R-:W-:Y:S05]  /*c890*/  EXIT ;  /* 0x000000000000794d */ /* 0x000fea0003800000 */
.L_x_12976:
        /* <DEDUP_REMOVED lines=14> */
.L_x_19945:


//--------------------- .text._ZN2at6native27unrolled_elementwise_kernelIZZZNS0_17floor_kernel_cudaERNS_18TensorIteratorBaseEENKUlvE_clEvENKUlvE2_clEvEUlN3c108BFloat16EE_St5arrayIPcLm2EELi4E23TrivialOffsetCalculatorILi1EjESD_NS0_6memory12LoadWithCastILi1EEENSE_13StoreWithCastILi1EEEEEviT_T0_T2_T3_T4_T5_ --------------------------
	.section	.text._ZN2at6native27unrolled_elementwise_kernelIZZZNS0_17floor_kernel_cudaERNS_18TensorIteratorBaseEENKUlvE_clEvENKUlvE2_clEvEUlN3c108BFloat16EE_St5arrayIPcLm2EELi4E23TrivialOffsetCalculatorILi1EjESD_NS0_6memory12LoadWithCastILi1EEENSE_13StoreWithCastILi1EEEEEviT_T0_T2_T3_T4_T5_,"ax",@progbits
	.align	128
        .global         _ZN2at6native27unrolled_elementwise_kernelIZZZNS0_17floor_kernel_cudaERNS_18TensorIteratorBaseEENKUlvE_clEvENKUlvE2_clEvEUlN3c108BFloat16EE_St5arrayIPcLm2EELi4E23TrivialOffsetCalculatorILi1EjESD_NS0_6memory12LoadWithCastILi1EEENSE_13StoreWithCastILi1EEEEEviT_T0_T2_T3_T4_T5_
        .type           _ZN2at6native27unrolled_elementwise_kernelIZZZNS0_17floor_kernel_cudaERNS_18TensorIteratorBaseEENKUlvE_clEvENKUlvE2_clEvEUlN3c108BFloat16EE_St5arrayIPcLm2EELi4E23TrivialOffsetCalculatorILi1EjESD_NS0_6memory12LoadWithCastILi1EEENSE_13StoreWithCastILi1EEEEEviT_T0_T2_T3_T4_T5_,@function
        .size           _ZN2at6native27unrolled_elementwise_kernelIZZZNS0_17floor_kernel_cudaERNS_18TensorIteratorBaseEENKUlvE_clEvENKUlvE2_clEvEUlN3c108BFloat16EE_St5arrayIPcLm2EELi4E23TrivialOffsetCalculatorILi1EjESD_NS0_6memory12LoadWithCastILi1EEENSE_13StoreWithCastILi1EEEEEviT_T0_T2_T3_T4_T5_,(.L_x_19946 - _ZN2at6native27unrolled_elementwise_kernelIZZZNS0_17floor_kernel_cudaERNS_18TensorIteratorBaseEENKUlvE_clEvENKUlvE2_clEvEUlN3c108BFloat16EE_St5arrayIPcLm2EELi4E23TrivialOffsetCalculatorILi1EjESD_NS0_6memory12LoadWithCastILi1EEENSE_13StoreWithCastILi1EEEEEviT_T0_T2_T3_T4_T5_)
        .other          _ZN2at6native27unrolled_elementwise_kernelIZZZNS0_17floor_kernel_cudaERNS_18TensorIteratorBaseEENKUlvE_clEvENKUlvE2_clEvEUlN3c108BFloat16EE_St5arrayIPcLm2EELi4E23TrivialOffsetCalculatorILi1EjESD_NS0_6memory12LoadWithCastILi1EEENSE_13StoreWithCastILi1EEEEEviT_T0_T2_T3_T4_T5_,@"STO_CUDA_ENTRY STV_DEFAULT"
_ZN2at6native27unrolled_elementwise_kernelIZZZNS0_17floor_kernel_cudaERNS_18TensorIteratorBaseEENKUlvE_clEvENKUlvE2_clEvEUlN3c108BFloat16EE_St5arrayIPcLm2EELi4E23TrivialOffsetCalculatorILi1EjESD_NS0_6memory12LoadWithCastILi1EEENSE_13StoreWithCastILi1EEEEEviT_T0_T2_T3_T4_T5_:
.text._ZN2at6native27unrolled_elementwise_kernelIZZZNS0_17floor_kernel_cudaERNS_18TensorIteratorBaseEENKUlvE_clEvENKUlvE2_clEvEUlN3c108BFloat16EE_St5arrayIPcLm2EELi4E23TrivialOffsetCalculatorILi1EjESD_NS0_6memory12LoadWithCastILi1EEENSE_13StoreWithCastILi1EEEEEviT_T0_T2_T3_T4_T5_:
        /* <DEDUP_REMOVED lines=34> */
.L_x_12982:
[----:B------:R-:W2:Y:S02]  /*0220*/  LDG.E.U8 R4, desc[UR36][R4.64] ;  /* 0x0000002404047981 */ /* 0x000ea4000c1e1100 */
[----:B--2---:R-:W-:-:S04]  /*0230*/  I2FP.F32.U32 R0, R4 ;  /* 0x0000000400007245 */ /* 0x004fc80000201000 */
[----:B------:R-:W-:-:S04]  /*0240*/  F2FP.BF16.F32.PACK_AB R0, RZ, R0 ;  /* 0x00000000ff00723e */ /* 0x000fc800000010ff */
[----:B------:R-:W-:Y:S01]  /*0250*/  PRMT R17, R0, 0x7610, R17 ;  /* 0x0000761000117816 */ /* 0x000fe20000000011 */
[----:B------:R-:W-:Y:S06]  /*0260*/  BRA `(.L_x_12984) ;  /* 0x0000000c00c47947 */ /* 0x000fec0003800000 */
.L_x_12981:
        /* <DEDUP_REMOVED lines=11> */
.L_x_12986:
[----:B------:R-:W2:Y:S02]  /*0320*/  LDG.E R4, desc[UR36][R4.64] ;  /* 0x0000002404047981 */ /* 0x000ea4000c1e1900 */
[----:B--2---:R-:W-:-:S04]  /*0330*/  I2FP.F32.S32 R0, R4 ;  /* 0x0000000400007245 */ /* 0x004fc80000201400 */
[----:B------:R-:W-:-:S04]  /*0340*/  F2FP.BF16.F32.PACK_AB R0, RZ, R0 ;  /* 0x00000000ff00723e */ /* 0x000fc800000010ff */
[----:B------:R-:W-:Y:S01]  /*0350*/  PRMT R17, R0, 0x7610, R17 ;  /* 0x0000761000117816 */ /* 0x000fe20000000011 */
[----:B------:R-:W-:Y:S06]  /*0360*/  BRA `(.L_x_12984) ;  /* 0x0000000c00847947 */ /* 0x000fec0003800000 */
.L_x_12985:
[----:B------:R-:W2:Y:S02]  /*0370*/  LDG.E.U16 R4, desc[UR36][R4.64] ;  /* 0x0000002404047981 */ /* 0x000ea4000c1e1500 */
[----:B--2---:R-:W0:Y:S02]  /*0380*/  I2F.S16 R0, R4 ;  /* 0x0000000400007306 */ /* 0x004e240000101400 */
[----:B0-----:R-:W-:-:S04]  /*0390*/  F2FP.BF16.F32.PACK_AB R0, RZ, R0 ;  /* 0x00000000ff00723e */ /* 0x001fc800000010ff */
[----:B------:R-:W-:Y:S01]  /*03a0*/  PRMT R17, R0, 0x7610, R17 ;  /* 0x0000761000117816 */ /* 0x000fe20000000011 */
[----:B------:R-:W-:Y:S06]  /*03b0*/  BRA `(.L_x_12984) ;  /* 0x0000000c00707947 */ /* 0x000fec0003800000 */
.L_x_12980:
        /* <DEDUP_REMOVED lines=9> */
.L_x_12988:
[----:B------:R-:W2:Y:S02]  /*0450*/  LDG.E.U16 R0, desc[UR36][R4.64] ;  /* 0x0000002404007981 */ /* 0x000ea4000c1e1500 */
[----:B--2---:R-:W-:-:S05]  /*0460*/  HADD2.F32 R0, -RZ, R0.H0_H0 ;  /* 0x20000000ff007230 */ /* 0x004fca0000004100 */
[----:B------:R-:W-:-:S04]  /*0470*/  F2FP.BF16.F32.PACK_AB R0, RZ, R0 ;  /* 0x00000000ff00723e */ /* 0x000fc800000010ff */
[----:B------:R-:W-:Y:S01]  /*0480*/  PRMT R17, R0, 0x7610, R17 ;  /* 0x0000761000117816 */ /* 0x000fe20000000011 */
[----:B------:R-:W-:Y:S06]  /*0490*/  BRA `(.L_x_12984) ;  /* 0x0000000c00387947 */ /* 0x000fec0003800000 */
.L_x_12987:
        /* <DEDUP_REMOVED lines=9> */
.L_x_12990:
[----:B------:R-:W2:Y:S02]  /*0530*/  LDG.E.U16 R4, desc[UR36][R4.64] ;  /* 0x0000002404047981 */ /* 0x000ea4000c1e1500 */
[----:B--2---:R-:W-:-:S05]  /*0540*/  HADD2.F32 R0, -RZ, R4.H0_H0 ;  /* 0x20000004ff007230 */ /* 0x004fca0000004100 */
[----:B------:R-:W-:-:S04]  /*0550*/  F2FP.BF16.F32.PACK_AB R0, RZ, R0 ;  /* 0x00000000ff00723e */ /* 0x000fc800000010ff */
[----:B------:R-:W-:Y:S01]  /*0560*/  PRMT R17, R0, 0x7610, R17 ;  /* 0x0000761000117816 */ /* 0x000fe20000000011 */
[----:B------:R-:W-:Y:S06]  /*0570*/  BRA `(.L_x_12984) ;  /* 0x0000000c00007947 */ /* 0x000fec0003800000 */
.L_x_12989:
        /* <DEDUP_REMOVED lines=9> */
.L_x_12979:
        /* <DEDUP_REMOVED lines=14> */
.L_x_12993:
        /* <DEDUP_REMOVED lines=9> */
.L_x_12992:
        /* <DEDUP_REMOVED lines=27> */
.L_x_12995:
        /* <DEDUP_REMOVED lines=15> */
.L_x_12994:
[----:B------:R0:W5:Y:S01]  /*0a20*/  LDG.E.U16 R17, desc[UR36][R4.64] ;  /* 0x0000002404117981 */ /* 0x000162000c1e1500 */
[----:B------:R-:W-:Y:S05]  /*0a30*/  BRA `(.L_x_12984) ;  /* 0x0000000400d07947 */ /* 0x000fea0003800000 */
.L_x_12991:
        /* <DEDUP_REMOVED lines=13> */
.L_x_12998:
        /* <DEDUP_REMOVED lines=21> */
.L_x_13002:
[----:B------:R-:W-:Y:S05]  /*0c60*/  BSYNC.RECONVERGENT B1 ;  /* 0x0000000000017941 */ /* 0x000fea0003800200 */
.L_x_13001:
[----:B------:R-:W-:Y:S01]  /*0c70*/  IMAD.SHL.U32 R0, R0, 0x100000, RZ ;  /* 0x0010000000007824 */ /* 0x000fe200078e00ff */
[----:B------:R-:W-:-:S04]  /*0c80*/  LEA R3, R3, 0x3b800000, 0x17 ;  /* 0x3b80000003037811 */ /* 0x000fc800078eb8ff */
[----:B------:R-:W-:-:S07]  /*0c90*/  LOP3.LUT R0, R3, R0, R7, 0xfe, !PT ;  /* 0x0000000003007212 */ /* 0x000fce00078efe07 */
.L_x_13000:
[----:B------:R-:W-:Y:S05]  /*0ca0*/  BSYNC.RECONVERGENT B0 ;  /* 0x0000000000007941 */ /* 0x000fea0003800200 */
.L_x_12999:
[----:B------:R-:W-:-:S04]  /*0cb0*/  F2FP.BF16.F32.PACK_AB R0, RZ, R0 ;  /* 0x00000000ff00723e */ /* 0x000fc800000010ff */
[----:B------:R-:W-:Y:S01]  /*0cc0*/  PRMT R17, R0, 0x7610, R17 ;  /* 0x0000761000117816 */ /* 0x000fe20000000011 */
[----:B------:R-:W-:Y:S06]  /*0cd0*/  BRA `(.L_x_12984) ;  /* 0x0000000400287947 */ /* 0x000fec0003800000 */
.L_x_12997:
        /* <DEDUP_REMOVED lines=21> */
.L_x_13006:
[----:B------:R-:W-:Y:S05]  /*0e30*/  BSYNC.RECONVERGENT B1 ;  /* 0x0000000000017941 */ /* 0x000fea0003800200 */
.L_x_13005:
[----:B------:R-:W-:Y:S01]  /*0e40*/  IMAD.SHL.U32 R0, R0, 0x200000, RZ ;  /* 0x0020000000007824 */ /* 0x000fe200078e00ff */
[----:B------:R-:W-:-:S04]  /*0e50*/  LEA R3, R3, 0x37800000, 0x17 ;  /* 0x3780000003037811 */ /* 0x000fc800078eb8ff */
[----:B------:R-:W-:-:S07]  /*0e60*/  LOP3.LUT R0, R3, R0, R7, 0xfe, !PT ;  /* 0x0000000003007212 */ /* 0x000fce00078efe07 */
.L_x_13004:
[----:B------:R-:W-:Y:S05]  /*0e70*/  BSYNC.RECONVERGENT B0 ;  /* 0x0000000000007941 */ /* 0x000fea0003800200 */
.L_x_13003:
[----:B------:R-:W-:-:S04]  /*0e80*/  F2FP.BF16.F32.PACK_AB R0, RZ, R0 ;  /* 0x00000000ff00723e */ /* 0x000fc800000010ff */
[----:B------:R-:W-:Y:S01]  /*0e90*/  PRMT R17, R0, 0x7610, R17 ;  /* 0x0000761000117816 */ /* 0x000fe20000000011 */
[----:B------:R-:W-:Y:S06]  /*0ea0*/  BRA `(.L_x_12984) ;  /* 0x0000000000b47947 */ /* 0x000fec0003800000 */
.L_x_12996:
[----:B------:R-:W-:-:S09]  /*0eb0*/  UISETP.NE.AND UP0, UPT, UR4, 0x1c, UPT ;  /* 0x0000001c0400788c */ /* 0x000fd2000bf05270 */
[----:B------:R-:W-:Y:S05]  /*0ec0*/  BRA.U !UP0, `(.L_x_13007) ;  /* 0x00000001089c7547 */ /* 0x000fea000b800000 */
[----:B------:R-:W-:-:S09]  /*0ed0*/  UISETP.NE.AND UP0, UPT, UR4, 0x1d, UPT ;  /* 0x0000001d0400788c */ /* 0x000fd2000bf05270 */
[----:B------:R-:W-:Y:S05]  /*0ee0*/  BRA.U !UP0, `(.L_x_13008) ;  /* 0x0000000108807547 */ /* 0x000fea000b800000 */
[----:B------:R-:W-:-:S09]  /*0ef0*/  UISETP.NE.AND UP0, UPT, UR4, 0x2c, UPT ;  /* 0x0000002c0400788c */ /* 0x000fd2000bf05270 */
[----:B------:R-:W-:Y:S05]  /*0f00*/  BRA.U !UP0, `(.L_x_13009) ;  /* 0x0000000108487547 */ /* 0x000fea000b800000 */
.L_x_12983:
        /* <DEDUP_REMOVED lines=16> */
.L_x_13010:
[----:B------:R-:W-:Y:S01]  /*1010*/  PRMT R17, RZ, 0x7610, R17 ;  /* 0x00007610ff117816 */ /* 0x000fe20000000011 */
[----:B------:R-:W-:Y:S06]  /*1020*/  BRA `(.L_x_12984) ;  /* 0x0000000000547947 */ /* 0x000fec0003800000 */
.L_x_13009:
        /* <DEDUP_REMOVED lines=8> */
.L_x_13012:
[----:B------:R-:W-:Y:S05]  /*10b0*/  BSYNC.RECONVERGENT B0 ;  /* 0x0000000000007941 */ /* 0x000fea0003800200 */
.L_x_13011:
[----:B------:R-:W-:-:S04]  /*10c0*/  F2FP.BF16.F32.PACK_AB R0, RZ, R0 ;  /* 0x00000000ff00723e */ /* 0x000fc800000010ff */
[----:B------:R-:W-:Y:S01]  /*10d0*/  PRMT R17, R0, 0x7610, R17 ;  /* 0x0000761000117816 */ /* 0x000fe20000000011 */
[----:B------:R-:W-:Y:S06]  /*10e0*/  BRA `(.L_x_12984) ;  /* 0x0000000000247947 */ /* 0x000fec0003800000 */
.L_x_13008:
[----:B------:R-:W2:Y:S02]  /*10f0*/  LDG.E.64 R4, desc[UR36][R4.64] ;  /* 0x0000002404047981 */ /* 0x000ea4000c1e1b00 */
[----:B--2---:R-:W0:Y:S02]  /*1100*/  I2F.U64 R0, R4 ;  /* 0x0000000400007312 */ /* 0x004e240000301000 */
[----:B0-----:R-:W-:-:S04]  /*1110*/  F2FP.BF16.F32.PACK_AB R0, RZ, R0 ;  /* 0x00000000ff00723e */ /* 0x001fc800000010ff */
[----:B------:R-:W-:Y:S01]  /*1120*/  PRMT R17, R0, 0x7610, R17 ;  /* 0x0000761000117816 */ /* 0x000fe20000000011 */
[----:B------:R-:W-:Y:S06]  /*1130*/  BRA `(.L_x_12984) ;  /* 0x0000000000107947 */ /* 0x000fec0003800000 */
.L_x_13007:
[----:B------:R-:W2:Y:S02]  /*1140*/  LDG.E R4, desc[UR36][R4.64] ;  /* 0x0000002404047981 */ /* 0x000ea4000c1e1900 */
[----:B--2---:R-:W-:-:S04]  /*1150*/  I2FP.F32.U32 R0, R4 ;  /* 0x0000000400007245 */ /* 0x004fc80000201000 */
[----:B------:R-:W-:-:S04]  /*1160*/  F2FP.BF16.F32.PACK_AB R0, RZ, R0 ;  /* 0x00000000ff00723e */ /* 0x000fc800000010ff */
[----:B------:R-:W-:-:S07]  /*1170*/  PRMT R17, R0, 0x7610, R17 ;  /* 0x0000761000117816 */ /* 0x000fce0000000011 */
.L_x_12984:
[----:B------:R-:W-:-:S07]  /*1180*/  VIADD R23, R25, 0x80 ;  /* 0x0000008019177836 */ /* 0x000fce0000000000 */
.L_x_12978:
[----:B------:R-:W-:Y:S05]  /*1190*/  BSYNC.RECONVERGENT B6 ;  /* 0x0000000000067941 */ /* 0x000fea0003800200 */
.L_x_12977:
        /* <DEDUP_REMOVED lines=26> */
.L_x_13018:
[----:B------:R-:W2:Y:S02]  /*1340*/  LDG.E.U8 R4, desc[UR36][R4.64] ;  /* 0x0000002404047981 */ /* 0x000ea4000c1e1100 */
[----:B--2---:R-:W-:-:S04]  /*1350*/  I2FP.F32.U32 R0, R4 ;  /* 0x0000000400007245 */ /* 0x004fc80000201000 */
[----:B------:R-:W-:-:S04]  /*1360*/  F2FP.BF16.F32.PACK_AB R0, RZ, R0 ;  /* 0x00000000ff00723e */ /* 0x000fc800000010ff */
[----:B------:R-:W-:Y:S01]  /*1370*/  PRMT R18, R0, 0x7610, R18 ;  /* 0x0000761000127816 */ /* 0x000fe20000000012 */
[----:B------:R-:W-:Y:S06]  /*1380*/  BRA `(.L_x_13020) ;  /* 0x0000000c00c47947 */ /* 0x000fec0003800000 */
.L_x_13017:
        /* <DEDUP_REMOVED lines=11> */
.L_x_13022:
[----:B------:R-:W2:Y:S02]  /*1440*/  LDG.E R4, desc[UR36][R4.64] ;  /* 0x0000002404047981 */ /* 0x000ea4000c1e1900 */
[----:B--2---:R-:W-:-:S04]  /*1450*/  I2FP.F32.S32 R0, R4 ;  /* 0x0000000400007245 */ /* 0x004fc80000201400 */
[----:B------:R-:W-:-:S04]  /*1460*/  F2FP.BF16.F32.PACK_AB R0, RZ, R0 ;  /* 0x00000000ff00723e */ /* 0x000fc800000010ff */
[----:B------:R-:W-:Y:S01]  /*1470*/  PRMT R18, R0, 0x7610, R18 ;  /* 0x0000761000127816 */ /* 0x000fe20000000012 */
[----:B------:R-:W-:Y:S06]  /*1480*/  BRA `(.L_x_13020) ;  /* 0x0000000c00847947 */ /* 0x000fec0003800000 */
.L_x_13021:
[----:B------:R-:W2:Y:S02]  /*1490*/  LDG.E.U16 R4, desc[UR36][R4.64] ;  /* 0x0000002404047981 */ /* 0x000ea4000c1e1500 */
[----:B--2---:R-:W0:Y:S02]  /*14a0*/  I2F.S16 R0, R4 ;  /* 0x0000000400007306 */ /* 0x004e240000101400 */
[----:B0-----:R-:W-:-:S04]  /*14b0*/  F2FP.BF16.F32.PACK_AB R0, RZ, R0 ;  /* 0x00000000ff00723e */ /* 0x001fc800000010ff */
[----:B------:R-:W-:Y:S01]  /*14c0*/  PRMT R18, R0, 0x7610, R18 ;  /* 0x0000761000127816 */ /* 0x000fe20000000012 */
[----:B------:R-:W-:Y:S06]  /*14d0*/  BRA `(.L_x_13020) ;  /* 0x0000000c00707947 */ /* 0x000fec0003800000 */
.L_x_13016:
        /* <DEDUP_REMOVED lines=9> */
.L_x_13024:
[----:B------:R-:W2:Y:S02]  /*1570*/  LDG.E.U16 R0, desc[UR36][R4.64] ;  /* 0x0000002404007981 */ /* 0x000ea4000c1e1500 */
[----:B--2---:R-:W-:-:S05]  /*1580*/  HADD2.F32 R0, -RZ, R0.H0_H0 ;  /* 0x20000000ff007230 */ /* 0x004fca0000004100 */
[----:B------:R-:W-:-:S04]  /*1590*/  F2FP.BF16.F32.PACK_AB R0, RZ, R0 ;  /* 0x00000000ff00723e */ /* 0x000fc800000010ff */
[----:B------:R-:W-:Y:S01]  /*15a0*/  PRMT R18, R0, 0x7610, R18 ;  /* 0x0000761000127816 */ /* 0x000fe20000000012 */
[----:B------:R-:W-:Y:S06]  /*15b0*/  BRA `(.L_x_13020) ;  /* 0x0000000c00387947 */ /* 0x000fec0003800000 */
.L_x_13023:
        /* <DEDUP_REMOVED lines=9> */
.L_x_13026:
[----:B------:R-:W2:Y:S02]  /*1650*/  LDG.E.U16 R4, desc[UR36][R4.64] ;  /* 0x0000002404047981 */ /* 0x000ea4000c1e1500 */
[----:B--2---:R-:W-:-:S05]  /*1660*/  HADD2.F32 R0, -RZ, R4.H0_H0 ;  /* 0x20000004ff007230 */ /* 0x004fca0000004100 */
[----:B------:R-:W-:-:S04]  /*1670*/  F2FP.BF16.F32.PACK_AB R0, RZ, R0 ;  /* 0x00000000ff00723e */ /* 0x000fc800000010ff */
[----:B------:R-:W-:Y:S01]  /*1680*/  PRMT R18, R0, 0x7610, R18 ;  /* 0x0000761000127816 */ /* 0x000fe20000000012 */
[----:B------:R-:W-:Y:S06]  /*1690*/  BRA `(.L_x_13020) ;  /* 0x0000000c00007947 */ /* 0x000fec0003800000 */
.L_x_13025:
        /* <DEDUP_REMOVED lines=9> */
.L_x_13015:
        /* <DEDUP_REMOVED lines=14> */
.L_x_13029:
        /* <DEDUP_REMOVED lines=9> */
.L_x_13028:
        /* <DEDUP_REMOVED lines=27> */
.L_x_13031:
        /* <DEDUP_REMOVED lines=15> */
.L_x_13030:
[----:B------:R0:W5:Y:S01]  /*1b40*/  LDG.E.U16 R18, desc[UR36][R4.64] ;  /* 0x0000002404127981 */ /* 0x000162000c1e1500 */
[----:B------:R-:W-:Y:S05]  /*1b50*/  BRA `(.L_x_13020) ;  /* 0x0000000400d07947 */ /* 0x000fea0003800000 */
.L_x_13027:
        /* <DEDUP_REMOVED lines=13> */
.L_x_13034:
        /* <DEDUP_REMOVED lines=21> */
.L_x_13038:
[----:B------:R-:W-:Y:S05]  /*1d80*/  BSYNC.RECONVERGENT B1 ;  /* 0x0000000000017941 */ /* 0x000fea0003800200 */
.L_x_13037:
[----:B------:R-:W-:Y:S01]  /*1d90*/  IMAD.SHL.U32 R0, R0, 0x100000, RZ ;  /* 0x0010000000007824 */ /* 0x000fe200078e00ff */
[----:B------:R-:W-:-:S04]  /*1da0*/  LEA R3, R3, 0x3b800000, 0x17 ;  /* 0x3b80000003037811 */ /* 0x000fc800078eb8ff */
[----:B------:R-:W-:-:S07]  /*1db0*/  LOP3.LUT R0, R3, R0, R7, 0xfe, !PT ;  /* 0x0000000003007212 */ /* 0x000fce00078efe07 */
.L_x_13036:
[----:B------:R-:W-:Y:S05]  /*1dc0*/  BSYNC.RECONVERGENT B0 ;  /* 0x0000000000007941 */ /* 0x000fea0003800200 */
.L_x_13035:
[----:B------:R-:W-:-:S04]  /*1dd0*/  F2FP.BF16.F32.PACK_AB R0, RZ, R0 ;  /* 0x00000000ff00723e */ /* 0x000fc800000010ff */
[----:B------:R-:W-:Y:S01]  /*1de0*/  PRMT R18, R0, 0x7610, R18 ;  /* 0x0000761000127816 */ /* 0x000fe20000000012 */
[----:B------:R-:W-:Y:S06]  /*1df0*/  BRA `(.L_x_13020) ;  /* 0x0000000400287947 */ /* 0x000fec0003800000 */
.L_x_13033:
        /* <DEDUP_REMOVED lines=21> */
.L_x_13042:
[----:B------:R-:W-:Y:S05]  /*1f50*/  BSYNC.RECONVERGENT B1 ;  /* 0x0000000000017941 */ /* 0x000fea0003800200 */
.L_x_13041:
[----:B------:R-:W-:Y:S01]  /*1f60*/  IMAD.SHL.U32 R0, R0, 0x200000, RZ ;  /* 0x0020000000007824 */ /* 0x000fe200078e00ff */
[----:B------:R-:W-:-:S04]  /*1f70*/  LEA R3, R3, 0x37800000, 0x17 ;  /* 0x3780000003037811 */ /* 0x000fc800078eb8ff */
[----:B------:R-:W-:-:S07]  /*1f80*/  LOP3.LUT R0, R3, R0, R7, 0xfe, !PT ;  /* 0x0000000003007212 */ /* 0x000fce00078efe07 */
.L_x_13040:
[----:B------:R-:W-:Y:S05]  /*1f90*/  BSYNC.RECONVERGENT B0 ;  /* 0x0000000000007941 */ /* 0x000fea0003800200 */
.L_x_13039:
[----:B------:R-:W-:-:S04]  /*1fa0*/  F2FP.BF16.F32.PACK_AB R0, RZ, R0 ;  /* 0x00000000ff00723e */ /* 0x000fc800000010ff */
[----:B------:R-:W-:Y:S01]  /*1fb0*/  PRMT R18, R0, 0x7610, R18 ;  /* 0x0000761000127816 */ /* 0x000fe20000000012 */
[----:B------:R-:W-:Y:S06]  /*1fc0*/  BRA `(.L_x_13020) ;  /* 0x0000000000b47947 */ /* 0x000fec0003800000 */
.L_x_13032:
        /* <DEDUP_REMOVED lines=14> */
.L_x_13046:
[----:B------:R-:W-:Y:S05]  /*20b0*/  BSYNC.RECONVERGENT B0 ;  /* 0x0000000000007941 */ /* 0x000fea0003800200 */
.L_x_13045:
[----:B------:R-:W-:-:S04]  /*20c0*/  F2FP.BF16.F32.PACK_AB R0, RZ, R0 ;  /* 0x00000000ff00723e */ /* 0x000fc800000010ff */
[----:B------:R-:W-:Y:S01]  /*20d0*/  PRMT R18, R0, 0x7610, R18 ;  /* 0x0000761000127816 */ /* 0x000fe20000000012 */
[----:B------:R-:W-:Y:S06]  /*20e0*/  BRA `(.L_x_13020) ;  /* 0x00000000006c7947 */ /* 0x000fec0003800000 */
.L_x_13019:
        /* <DEDUP_REMOVED lines=16> */
.L_x_13047:
[----:B------:R-:W-:Y:S01]  /*21f0*/  PRMT R18, RZ, 0x7610, R18 ;  /* 0x00007610ff127816 */ /* 0x000fe20000000012 */
[----:B------:R-:W-:Y:S06]  /*2200*/  BRA `(.L_x_13020) ;  /* 0x0000000000247947 */ /* 0x000fec0003800000 */
.L_x_13044:
[----:B------:R-:W2:Y:S02]  /*2210*/  LDG.E.64 R4, desc[UR36][R4.64] ;  /* 0x0000002404047981 */ /* 0x000ea4000c1e1b00 */
[----:B--2---:R-:W0:Y:S02]  /*2220*/  I2F.U64 R0, R4 ;  /* 0x0000000400007312 */ /* 0x004e240000301000 */
[----:B0-----:R-:W-:-:S04]  /*2230*/  F2FP.BF16.F32.PACK_AB R0, RZ, R0 ;  /* 0x00000000ff00723e */ /* 0x001fc800000010ff */
[----:B------:R-:W-:Y:S01]  /*2240*/  PRMT R18, R0, 0x7610, R18 ;  /* 0x0000761000127816 */ /* 0x000fe20000000012 */
[----:B------:R-:W-:Y:S06]  /*2250*/  BRA `(.L_x_13020) ;  /* 0x0000000000107947 */ /* 0x000fec0003800000 */
.L_x_13043:
[----:B------:R-:W2:Y:S02]  /*2260*/  LDG.E R4, desc[UR36][R4.64] ;  /* 0x0000002404047981 */ /* 0x000ea4000c1e1900 */
[----:B--2---:R-:W-:-:S04]  /*2270*/  I2FP.F32.U32 R0, R4 ;  /* 0x0000000400007245 */ /* 0x004fc80000201000 */
[----:B------:R-:W-:-:S04]  /*2280*/  F2FP.BF16.F32.PACK_AB R0, RZ, R0 ;  /* 0x00000000ff00723e */ /* 0x000fc800000010ff */
[----:B------:R-:W-:-:S07]  /*2290*/  PRMT R18, R0, 0x7610, R18 ;  /* 0x0000761000127816 */ /* 0x000fce0000000012 */
.L_x_13020:
[----:B------:R-:W-:-:S07]  /*22a0*/  VIADD R23, R23, 0x80 ;  /* 0x0000008017177836 */ /* 0x000fce0000000000 */
.L_x_13014:
[----:B------:R-:W-:Y:S05]  /*22b0*/  BSYNC.RECONVERGENT B6 ;  /* 0x0000000000067941 */ /* 0x000fea0003800200 */
.L_x_13013:
        /* <DEDUP_REMOVED lines=26> */
.L_x_13053:
[----:B------:R-:W2:Y:S02]  /*2460*/  LDG.E.U8 R4, desc[UR36][R4.64] ;  /* 0x0000002404047981 */ /* 0x000ea4000c1e1100 */
[----:B--2---:R-:W-:-:S04]  /*2470*/  I2FP.F32.U32 R0, R4 ;  /* 0x0000000400007245 */ /* 0x004fc80000201000 */
[----:B------:R-:W-:-:S04]  /*2480*/  F2FP.BF16.F32.PACK_AB R0, RZ, R0 ;  /* 0x00000000ff00723e */ /* 0x000fc800000010ff */
[----:B------:R-:W-:Y:S01]  /*2490*/  PRMT R19, R0, 0x7610, R19 ;  /* 0x0000761000137816 */ /* 0x000fe20000000013 */
[----:B------:R-:W-:Y:S06]  /*24a0*/  BRA `(.L_x_13055) ;  /* 0x0000000c00c47947 */ /* 0x000fec0003800000 */
.L_x_13052:
        /* <DEDUP_REMOVED lines=11> */
.L_x_13057:
[----:B------:R-:W2:Y:S02]  /*2560*/  LDG.E R4, desc[UR36][R4.64] ;  /* 0x0000002404047981 */ /* 0x000ea4000c1e1900 */
[----:B--2---:R-:W-:-:S04]  /*2570*/  I2FP.F32.S32 R0, R4 ;  /* 0x0000000400007245 */ /* 0x004fc80000201400 */
[----:B------:R-:W-:-:S04]  /*2580*/  F2FP.BF16.F32.PACK_AB R0, RZ, R0 ;  /* 0x00000000ff00723e */ /* 0x000fc800000010ff */
[----:B------:R-:W-:Y:S01]  /*2590*/  PRMT R19, R0, 0x7610, R19 ;  /* 0x0000761000137816 */ /* 0x000fe20000000013 */
[----:B------:R-:W-:Y:S06]  /*25a0*/  BRA `(.L_x_13055) ;  /* 0x0000000c00847947 */ /* 0x000fec0003800000 */
.L_x_13056:
[----:B------:R-:W2:Y:S02]  /*25b0*/  LDG.E.U16 R4, desc[UR36][R4.64] ;  /* 0x0000002404047981 */ /* 0x000ea4000c1e1500 */
[----:B--2---:R-:W0:Y:S02]  /*25c0*/  I2F.S16 R0, R4 ;  /* 0x0000000400007306 */ /* 0x004e240000101400 */
[----:B0-----:R-:W-:-:S04]  /*25d0*/  F2FP.BF16.F32.PACK_AB R0, RZ, R0 ;  /* 0x00000000ff00723e */ /* 0x001fc800000010ff */
[----:B------:R-:W-:Y:S01]  /*25e0*/  PRMT R19, R0, 0x7610, R19 ;  /* 0x0000761000137816 */ /* 0x000fe20000000013 */
[----:B------:R-:W-:Y:S06]  /*25f0*/  BRA `(.L_x_13055) ;  /* 0x0000000c00707947 */ /* 0x000fec0003800000 */
.L_x_13051:
        /* <DEDUP_REMOVED lines=9> */
.L_x_13059:
[----:B------:R-:W2:Y:S02]  /*2690*/  LDG.E.U16 R0, desc[UR36][R4.64] ;  /* 0x0000002404007981 */ /* 0x000ea4000c1e1500 */
[----:B--2---:R-:W-:-:S05]  /*26a0*/  HADD2.F32 R0, -RZ, R0.H0_H0 ;  /* 0x20000000ff007230 */ /* 0x004fca0000004100 */
[----:B------:R-:W-:-:S04]  /*26b0*/  F2FP.BF16.F32.PACK_AB R0, RZ, R0 ;  /* 0x00000000ff00723e */ /* 0x000fc800000010ff */
[----:B------:R-:W-:Y:S01]  /*26c0*/  PRMT R19, R0, 0x7610, R19 ;  /* 0x0000761000137816 */ /* 0x000fe20000000013 */
[----:B------:R-:W-:Y:S06]  /*26d0*/  BRA `(.L_x_13055) ;  /* 0x0000000c00387947 */ /* 0x000fec0003800000 */
.L_x_13058:
        /* <DEDUP_REMOVED lines=9> */
.L_x_13061:
[----:B------:R-:W2:Y:S02]  /*2770*/  LDG.E.U16 R4, desc[UR36][R4.64] ;  /* 0x0000002404047981 */ /* 0x000ea4000c1e1500 */
[----:B--2---:R-:W-:-:S05]  /*2780*/  HADD2.F32 R0, -RZ, R4.H0_H0 ;  /* 0x20000004ff007230 */ /* 0x004fca0000004100 */
[----:B------:R-:W-:-:S04]  /*2790*/  F2FP.BF16.F32.PACK_AB R0, RZ, R0 ;  /* 0x00000000ff00723e */ /* 0x000fc800000010ff */
[----:B------:R-:W-:Y:S01]  /*27a0*/  PRMT R19, R0, 0x7610, R19 ;  /* 0x0000761000137816 */ /* 0x000fe20000000013 */
[----:B------:R-:W-:Y:S06]  /*27b0*/  BRA `(.L_x_13055) ;  /* 0x0000000c00007947 */ /* 0x000fec0003800000 */
.L_x_13060:
        /* <DEDUP_REMOVED lines=9> */
.L_x_13050:
        /* <DEDUP_REMOVED lines=14> */
.L_x_13064:
        /* <DEDUP_REMOVED lines=9> */
.L_x_13063:
        /* <DEDUP_REMOVED lines=27> */
.L_x_13066:
        /* <DEDUP_REMOVED lines=15> */
.L_x_13065:
[----:B------:R0:W5:Y:S01]  /*2c60*/  LDG.E.U16 R19, desc[UR36][R4.64] ;  /* 0x0000002404137981 */ /* 0x000162000c1e1500 */
[----:B------:R-:W-:Y:S05]  /*2c70*/  BRA `(.L_x_13055) ;  /* 0x0000000400d07947 */ /* 0x000fea0003800000 */
.L_x_13062:
        /* <DEDUP_REMOVED lines=13> */
.L_x_13069:
        /* <DEDUP_REMOVED lines=21> */
.L_x_13073:
[----:B------:R-:W-:Y:S05]  /*2ea0*/  BSYNC.RECONVERGENT B1 ;  /* 0x0000000000017941 */ /* 0x000fea0003800200 */
.L_x_13072:
[----:B------:R-:W-:Y:S01]  /*2eb0*/  IMAD.SHL.U32 R0, R0, 0x100000, RZ ;  /* 0x0010000000007824 */ /* 0x000fe200078e00ff */
[----:B------:R-:W-:-:S04]  /*2ec0*/  LEA R3, R3, 0x3b800000, 0x17 ;  /* 0x3b80000003037811 */ /* 0x000fc800078eb8ff */
[----:B------:R-:W-:-:S07]  /*2ed0*/  LOP3.LUT R0, R3, R0, R7, 0xfe, !PT ;  /* 0x0000000003007212 */ /* 0x000fce00078efe07 */
.L_x_13071:
[----:B------:R-:W-:Y:S05]  /*2ee0*/  BSYNC.RECONVERGENT B0 ;  /* 0x0000000000007941 */ /* 0x000fea0003800200 */
.L_x_13070:
[----:B------:R-:W-:-:S04]  /*2ef0*/  F2FP.BF16.F32.PACK_AB R0, RZ, R0 ;  /* 0x00000000ff00723e */ /* 0x000fc800000010ff */
[----:B------:R-:W-:Y:S01]  /*2f00*/  PRMT R19, R0, 0x7610, R19 ;  /* 0x0000761000137816 */ /* 0x000fe20000000013 */
[----:B------:R-:W-:Y:S06]  /*2f10*/  BRA `(.L_x_13055) ;  /* 0x0000000400287947 */ /* 0x000fec0003800000 */
.L_x_13068:
        /* <DEDUP_REMOVED lines=21> */
.L_x_13077:
[----:B------:R-:W-:Y:S05]  /*3070*/  BSYNC.RECONVERGENT B1 ;  /* 0x0000000000017941 */ /* 0x000fea0003800200 */
.L_x_13076:
[----:B------:R-:W-:Y:S01]  /*3080*/  IMAD.SHL.U32 R0, R0, 0x200000, RZ ;  /* 0x0020000000007824 */ /* 0x000fe200078e00ff */
[----:B------:R-:W-:-:S04]  /*3090*/  LEA R3, R3, 0x37800000, 0x17 ;  /* 0x3780000003037811 */ /* 0x000fc800078eb8ff */
[----:B------:R-:W-:-:S07]  /*30a0*/  LOP3.LUT R0, R3, R0, R7, 0xfe, !PT ;  /* 0x0000000003007212 */ /* 0x000fce00078efe07 */
.L_x_13075:
[----:B------:R-:W-:Y:S05]  /*30b0*/  BSYNC.RECONVERGENT B0 ;  /* 0x0000000000007941 */ /* 0x000fea0003800200 */
.L_x_13074:
[----:B------:R-:W-:-:S04]  /*30c0*/  F2FP.BF16.F32.PACK_AB R0, RZ, R0 ;  /* 0x00000000ff00723e */ /* 0x000fc800000010ff */
[----:B------:R-:W-:Y:S01]  /*30d0*/  PRMT R19, R0, 0x7610, R19 ;  /* 0x0000761000137816 */ /* 0x000fe20000000013 */
[----:B------:R-:W-:Y:S06]  /*30e0*/  BRA `(.L_x_13055) ;  /* 0x0000000000b47947 */ /* 0x000fec0003800000 */
.L_x_13067:
        /* <DEDUP_REMOVED lines=14> */
.L_x_13081:
[----:B------:R-:W-:Y:S05]  /*31d0*/  BSYNC.RECONVERGENT B0 ;  /* 0x0000000000007941 */ /* 0x000fea0003800200 */
.L_x_13080:
[----:B------:R-:W-:-:S04]  /*31e0*/  F2FP.BF16.F32.PACK_AB R0, RZ, R0 ;  /* 0x00000000ff00723e */ /* 0x000fc800000010ff */
[----:B------:R-:W-:Y:S01]  /*31f0*/  PRMT R19, R0, 0x7610, R19 ;  /* 0x0000761000137816 */ /* 0x000fe20000000013 */
[----:B------:R-:W-:Y:S06]  /*3200*/  BRA `(.L_x_13055) ;  /* 0x00000000006c7947 */ /* 0x000fec0003800000 */
.L_x_13054:
        /* <DEDUP_REMOVED lines=16> */
.L_x_13082:
[----:B------:R-:W-:Y:S01]  /*3310*/  PRMT R19, RZ, 0x7610, R19 ;  /* 0x00007610ff137816 */ /* 0x000fe20000000013 */
[----:B------:R-:W-:Y:S06]  /*3320*/  BRA `(.L_x_13055) ;  /* 0x0000000000247947 */ /* 0x000fec0003800000 */
.L_x_13079:
[----:B------:R-:W2:Y:S02]  /*3330*/  LDG.E.64 R4, desc[UR36][R4.64] ;  /* 0x0000002404047981 */ /* 0x000ea4000c1e1b00 */
[----:B--2---:R-:W0:Y:S02]  /*3340*/  I2F.U64 R0, R4 ;  /* 0x0000000400007312 */ /* 0x004e240000301000 */
[----:B0-----:R-:W-:-:S04]  /*3350*/  F2FP.BF16.F32.PACK_AB R0, RZ, R0 ;  /* 0x00000000ff00723e */ /* 0x001fc800000010ff */
[----:B------:R-:W-:Y:S01]  /*3360*/  PRMT R19, R0, 0x7610, R19 ;  /* 0x0000761000137816 */ /* 0x000fe20000000013 */
[----:B------:R-:W-:Y:S06]  /*3370*/  BRA `(.L_x_13055) ;  /* 0x0000000000107947 */ /* 0x000fec0003800000 */
.L_x_13078:
[----:B------:R-:W2:Y:S02]  /*3380*/  LDG.E R4, desc[UR36][R4.64] ;  /* 0x0000002404047981 */ /* 0x000ea4000c1e1900 */
[----:B--2---:R-:W-:-:S04]  /*3390*/  I2FP.F32.U32 R0, R4 ;  /* 0x0000000400007245 */ /* 0x004fc80000201000 */
[----:B------:R-:W-:-:S04]  /*33a0*/  F2FP.BF16.F32.PACK_AB R0, RZ, R0 ;  /* 0x00000000ff00723e */ /* 0x000fc800000010ff */
[----:B------:R-:W-:-:S07]  /*33b0*/  PRMT R19, R0, 0x7610, R19 ;  /* 0x0000761000137816 */ /* 0x000fce0000000013 */
.L_x_13055:
[----:B------:R-:W-:-:S07]  /*33c0*/  VIADD R23, R23, 0x80 ;  /* 0x0000008017177836 */ /* 0x000fce0000000000 */
.L_x_13049:
[----:B------:R-:W-:Y:S05]  /*33d0*/  BSYNC.RECONVERGENT B6 ;  /* 0x0000000000067941 */ /* 0x000fea0003800200 */
.L_x_13048:
        /* <DEDUP_REMOVED lines=25> */
.L_x_13088:
[----:B------:R-:W2:Y:S02]  /*3570*/  LDG.E.U8 R4, desc[UR36][R4.64] ;  /* 0x0000002404047981 */ /* 0x000ea4000c1e1100 */
[----:B--2---:R-:W-:-:S04]  /*3580*/  I2FP.F32.U32 R0, R4 ;  /* 0x0000000400007245 */ /* 0x004fc80000201000 */
[----:B------:R-:W-:Y:S01]  /*3590*/  F2FP.BF16.F32.PACK_AB R0, RZ, R0 ;  /* 0x00000000ff00723e */ /* 0x000fe200000010ff */
[----:B------:R-:W-:Y:S06]  /*35a0*/  BRA `(.L_x_13084) ;  /* 0x0000000c00887947 */ /* 0x000fec0003800000 */
.L_x_13087:
        /* <DEDUP_REMOVED lines=10> */
.L_x_13091:
[----:B------:R-:W2:Y:S02]  /*3650*/  LDG.E R4, desc[UR36][R4.64] ;  /* 0x0000002404047981 */ /* 0x000ea4000c1e1900 */
[----:B--2---:R-:W-:-:S04]  /*3660*/  I2FP.F32.S32 R0, R4 ;  /* 0x0000000400007245 */ /* 0x004fc80000201400 */
[----:B------:R-:W-:Y:S01]  /*3670*/  F2FP.BF16.F32.PACK_AB R0, RZ, R0 ;  /* 0x00000000ff00723e */ /* 0x000fe200000010ff */
[----:B------:R-:W-:Y:S06]  /*3680*/  BRA `(.L_x_13084) ;  /* 0x0000000c00507947 */ /* 0x000fec0003800000 */
.L_x_13090:
[----:B------:R-:W2:Y:S02]  /*3690*/  LDG.E.U16 R4, desc[UR36][R4.64] ;  /* 0x0000002404047981 */ /* 0x000ea4000c1e1500 */
[----:B--2---:R-:W0:Y:S02]  /*36a0*/  I2F.S16 R0, R4 ;  /* 0x0000000400007306 */ /* 0x004e240000101400 */
[----:B0-----:R-:W-:Y:S01]  /*36b0*/  F2FP.BF16.F32.PACK_AB R0, RZ, R0 ;  /* 0x00000000ff00723e */ /* 0x001fe200000010ff */
[----:B------:R-:W-:Y:S06]  /*36c0*/  BRA `(.L_x_13084) ;  /* 0x0000000c00407947 */ /* 0x000fec0003800000 */
.L_x_13086:
        /* <DEDUP_REMOVED lines=9> */
.L_x_13093:
[----:B------:R-:W2:Y:S02]  /*3760*/  LDG.E.U16 R0, desc[UR36][R4.64] ;  /* 0x0000002404007981 */ /* 0x000ea4000c1e1500 */
[----:B--2---:R-:W-:-:S05]  /*3770*/  HADD2.F32 R0, -RZ, R0.H0_H0 ;  /* 0x20000000ff007230 */ /* 0x004fca0000004100 */
[----:B------:R-:W-:Y:S01]  /*3780*/  F2FP.BF16.F32.PACK_AB R0, RZ, R0 ;  /* 0x00000000ff00723e */ /* 0x000fe200000010ff */
[----:B------:R-:W-:Y:S06]  /*3790*/  BRA `(.L_x_13084) ;  /* 0x0000000c000c7947 */ /* 0x000fec0003800000 */
.L_x_13092:
        /* <DEDUP_REMOVED lines=9> */
.L_x_13095:
[----:B------:R-:W2:Y:S02]  /*3830*/  LDG.E.U16 R4, desc[UR36][R4.64] ;  /* 0x0000002404047981 */ /* 0x000ea4000c1e1500 */
[----:B--2---:R-:W-:-:S05]  /*3840*/  HADD2.F32 R0, -RZ, R4.H0_H0 ;  /* 0x20000004ff007230 */ /* 0x004fca0000004100 */
[----:B------:R-:W-:Y:S01]  /*3850*/  F2FP.BF16.F32.PACK_AB R0, RZ, R0 ;  /* 0x00000000ff00723e */ /* 0x000fe200000010ff */
[----:B------:R-:W-:Y:S06]  /*3860*/  BRA `(.L_x_13084) ;  /* 0x0000000800d87947 */ /* 0x000fec0003800000 */
.L_x_13094:
        /* <DEDUP_REMOVED lines=8> */
.L_x_13085:
        /* <DEDUP_REMOVED lines=13> */
.L_x_13098:
        /* <DEDUP_REMOVED lines=8> */
.L_x_13097:
        /* <DEDUP_REMOVED lines=27> */
.L_x_13100:
        /* <DEDUP_REMOVED lines=14> */
.L_x_13099:
[----:B------:R1:W5:Y:S01]  /*3cd0*/  LDG.E.U16 R0, desc[UR36][R4.64] ;  /* 0x0000002404007981 */ /* 0x000362000c1e1500 */
[----:B------:R-:W-:Y:S05]  /*3ce0*/  BRA `(.L_x_13084) ;  /* 0x0000000400b87947 */ /* 0x000fea0003800000 */
.L_x_13096:
        /* <DEDUP_REMOVED lines=12> */
.L_x_13103:
        /* <DEDUP_REMOVED lines=21> */
.L_x_13107:
[----:B------:R-:W-:Y:S05]  /*3f00*/  BSYNC.RECONVERGENT B1 ;  /* 0x0000000000017941 */ /* 0x000fea0003800200 */
.L_x_13106:
[----:B------:R-:W-:Y:S01]  /*3f10*/  IMAD.SHL.U32 R0, R0, 0x100000, RZ ;  /* 0x0010000000007824 */ /* 0x000fe200078e00ff */
[----:B------:R-:W-:-:S04]  /*3f20*/  LEA R3, R3, 0x3b800000, 0x17 ;  /* 0x3b80000003037811 */ /* 0x000fc800078eb8ff */
[----:B------:R-:W-:-:S07]  /*3f30*/  LOP3.LUT R0, R3, R0, R7, 0xfe, !PT ;  /* 0x0000000003007212 */ /* 0x000fce00078efe07 */
.L_x_13105:
[----:B------:R-:W-:Y:S05]  /*3f40*/  BSYNC.RECONVERGENT B0 ;  /* 0x0000000000007941 */ /* 0x000fea0003800200 */
.L_x_13104:
[----:B------:R-:W-:Y:S01]  /*3f50*/  F2FP.BF16.F32.PACK_AB R0, RZ, R0 ;  /* 0x00000000ff00723e */ /* 0x000fe200000010ff */
[----:B------:R-:W-:Y:S06]  /*3f60*/  BRA `(.L_x_13084) ;  /* 0x0000000400187947 */ /* 0x000fec0003800000 */
.L_x_13102:
        /* <DEDUP_REMOVED lines=21> */
.L_x_13111:
[----:B------:R-:W-:Y:S05]  /*40c0*/  BSYNC.RECONVERGENT B1 ;  /* 0x0000000000017941 */ /* 0x000fea0003800200 */
.L_x_13110:
[----:B------:R-:W-:Y:S01]  /*40d0*/  IMAD.SHL.U32 R0, R0, 0x200000, RZ ;  /* 0x0020000000007824 */ /* 0x000fe200078e00ff */
[----:B------:R-:W-:-:S04]  /*40e0*/  LEA R3, R3, 0x37800000, 0x17 ;  /* 0x3780000003037811 */ /* 0x000fc800078eb8ff */
[----:B------:R-:W-:-:S07]  /*40f0*/  LOP3.LUT R0, R3, R0, R7, 0xfe, !PT ;  /* 0x0000000003007212 */ /* 0x000fce00078efe07 */
.L_x_13109:
[----:B------:R-:W-:Y:S05]  /*4100*/  BSYNC.RECONVERGENT B0 ;  /* 0x0000000000007941 */ /* 0x000fea0003800200 */
.L_x_13108:
[----:B------:R-:W-:Y:S01]  /*4110*/  F2FP.BF16.F32.PACK_AB R0, RZ, R0 ;  /* 0x00000000ff00723e */ /* 0x000fe200000010ff */
[----:B------:R-:W-:Y:S06]  /*4120*/  BRA `(.L_x_13084) ;  /* 0x0000000000a87947 */ /* 0x000fec0003800000 */
.L_x_13101:
        /* <DEDUP_REMOVED lines=14> */
.L_x_13115:
[----:B------:R-:W-:Y:S05]  /*4210*/  BSYNC.RECONVERGENT B0 ;  /* 0x0000000000007941 */ /* 0x000fea0003800200 */
.L_x_13114:
[----:B------:R-:W-:Y:S01]  /*4220*/  F2FP.BF16.F32.PACK_AB R0, RZ, R0 ;  /* 0x00000000ff00723e */ /* 0x000fe200000010ff */
[----:B------:R-:W-:Y:S06]  /*4230*/  BRA `(.L_x_13084) ;  /* 0x0000000000647947 */ /* 0x000fec0003800000 */
.L_x_13089:
        /* <DEDUP_REMOVED lines=16> */
.L_x_13116:
[----:B------:R-:W-:Y:S01]  /*4340*/  PRMT R0, RZ, 0x7610, R0 ;  /* 0x00007610ff007816 */ /* 0x000fe20000000000 */
[----:B------:R-:W-:Y:S06]  /*4350*/  BRA `(.L_x_13084) ;  /* 0x00000000001c7947 */ /* 0x000fec0003800000 */
.L_x_13113:
[----:B------:R-:W2:Y:S02]  /*4360*/  LDG.E.64 R4, desc[UR36][R4.64] ;  /* 0x0000002404047981 */ /* 0x000ea4000c1e1b00 */
[----:B--2---:R-:W0:Y:S02]  /*4370*/  I2F.U64 R0, R4 ;  /* 0x0000000400007312 */ /* 0x004e240000301000 */
[----:B0-----:R-:W-:Y:S01]  /*4380*/  F2FP.BF16.F32.PACK_AB R0, RZ, R0 ;  /* 0x00000000ff00723e */ /* 0x001fe200000010ff */
[----:B------:R-:W-:Y:S06]  /*4390*/  BRA `(.L_x_13084) ;  /* 0x00000000000c7947 */ /* 0x000fec0003800000 */
.L_x_13112:
[----:B------:R-:W2:Y:S02]  /*43a0*/  LDG.E R4, desc[UR36][R4.64] ;  /* 0x0000002404047981 */ /* 0x000ea4000c1e1900 */
[----:B--2---:R-:W-:-:S04]  /*43b0*/  I2FP.F32.U32 R0, R4 ;  /* 0x0000000400007245 */ /* 0x004fc80000201000 */
[----:B------:R-:W-:-:S07]  /*43c0*/  F2FP.BF16.F32.PACK_AB R0, RZ, R0 ;  /* 0x00000000ff00723e */ /* 0x000fce00000010ff */
.L_x_13084:
[----:B------:R-:W-:Y:S05]  /*43d0*/  BSYNC.RECONVERGENT B6 ;  /* 0x0000000000067941 */ /* 0x000fea0003800200 */
.L_x_13083:
        /* <DEDUP_REMOVED lines=10> */
[----:B------:R-:W0:Y:S04]  /*4480*/  @!P0 FRND.FTZ.FLOOR R4, R4 ;  /* 0x0000000400048307 */ /* 0x000e280000215000 */
[----:B------:R-:W-:Y:S02]  /*4490*/  @!P3 IMAD.U32 R6, R0, 0x10000, RZ ;  /* 0x000100000006b824 */ /* 0x000fe400078e00ff */
[----:B------:R-:W-:Y:S02]  /*44a0*/  @!P1 IMAD.U32 R0, R18, 0x10000, RZ ;  /* 0x0001000012009824 */ /* 0x000fe400078e00ff */
[----:B------:R-:W1:Y:S01]  /*44b0*/  @!P2 FRND.FTZ.FLOOR R5, R5 ;  /* 0x000000050005a307 */ /* 0x000e620000215000 */
[----:B------:R-:W2:Y:S07]  /*44c0*/  LDC.U8 R18, c[0x0][0x3a4] ;  /* 0x0000e900ff127b82 */ /* 0x000eae0000000000 */
[----:B------:R-:W3:Y:S08]  /*44d0*/  @!P3 FRND.FTZ.FLOOR R6, R6 ;  /* 0x000000060006b307 */ /* 0x000ef00000215000 */
[----:B------:R-:W4:Y:S08]  /*44e0*/  @!P1 FRND.FTZ.FLOOR R0, R0 ;  /* 0x0000000000009307 */ /* 0x000f300000215000 */
        /* <DEDUP_REMOVED lines=28> */
.L_x_13122:
[----:B------:R-:W-:Y:S02]  /*46b0*/  IMAD.U32 R5, R3, 0x10000, RZ ;  /* 0x0001000003057824 */ /* 0x000fe400078e00ff */
[----:B------:R-:W-:-:S04]  /*46c0*/  IMAD.MOV.U32 R25, RZ, RZ, R23 ;  /* 0x000000ffff197224 */ /* 0x000fc800078e0017 */
[----:B------:R-:W0:Y:S02]  /*46d0*/  F2I.S64.TRUNC R4, R5 ;  /* 0x0000000500047311 */ /* 0x000e24000020d900 */
[----:B0-----:R0:W-:Y:S01]  /*46e0*/  STG.E.U8 desc[UR36][R8.64], R4 ;  /* 0x0000000408007986 */ /* 0x0011e2000c101124 */
[----:B------:R-:W-:Y:S05]  /*46f0*/  BRA `(.L_x_13118) ;  /* 0x0000000c00c07947 */ /* 0x000fea0003800000 */
.L_x_13121:
        /* <DEDUP_REMOVED lines=11> */
.L_x_13125:
[----:B------:R-:W-:Y:S02]  /*47b0*/  IMAD.U32 R3, R3, 0x10000, RZ ;  /* 0x0001000003037824 */ /* 0x000fe400078e00ff */
[----:B------:R-:W-:-:S04]  /*47c0*/  IMAD.MOV.U32 R25, RZ, RZ, R23 ;  /* 0x000000ffff197224 */ /* 0x000fc800078e0017 */
[----:B------:R-:W0:Y:S02]  /*47d0*/  F2I.FTZ.TRUNC.NTZ R3, R3 ;  /* 0x0000000300037305 */ /* 0x000e24000021f100 */
[----:B0-----:R0:W-:Y:S01]  /*47e0*/  STG.E desc[UR36][R8.64], R3 ;  /* 0x0000000308007986 */ /* 0x0011e2000c101924 */
[----:B------:R-:W-:Y:S05]  /*47f0*/  BRA `(.L_x_13118) ;  /* 0x0000000c00807947 */ /* 0x000fea0003800000 */
.L_x_13124:
[----:B------:R-:W-:Y:S02]  /*4800*/  IMAD.U32 R3, R3, 0x10000, RZ ;  /* 0x0001000003037824 */ /* 0x000fe400078e00ff */
[----:B------:R-:W-:-:S04]  /*4810*/  IMAD.MOV.U32 R25, RZ, RZ, R23 ;  /* 0x000000ffff197224 */ /* 0x000fc800078e0017 */
[----:B------:R-:W0:Y:S02]  /*4820*/  F2I.FTZ.TRUNC.NTZ R3, R3 ;  /* 0x0000000300037305 */ /* 0x000e24000021f100 */
[----:B0-----:R0:W-:Y:S01]  /*4830*/  STG.E.U16 desc[UR36][R8.64], R3 ;  /* 0x0000000308007986 */ /* 0x0011e2000c101524 */
[----:B------:R-:W-:Y:S05]  /*4840*/  BRA `(.L_x_13118) ;  /* 0x0000000c006c7947 */ /* 0x000fea0003800000 */
.L_x_13120:
        /* <DEDUP_REMOVED lines=10> */
.L_x_13127:
[----:B------:R-:W-:Y:S02]  /*48f0*/  IMAD.U32 R0, R3, 0x10000, RZ ;  /* 0x0001000003007824 */ /* 0x000fe400078e00ff */
[----:B------:R-:W-:-:S03]  /*4900*/  IMAD.MOV.U32 R25, RZ, RZ, R23 ;  /* 0x000000ffff197224 */ /* 0x000fc600078e0017 */
[----:B------:R-:W-:-:S05]  /*4910*/  F2FP.F16.F32.PACK_AB R0, RZ, R0 ;  /* 0x00000000ff00723e */ /* 0x000fca00000000ff */
[----:B------:R0:W-:Y:S01]  /*4920*/  STG.E.U16 desc[UR36][R8.64], R0 ;  /* 0x0000000008007986 */ /* 0x0001e2000c101524 */
[----:B------:R-:W-:Y:S05]  /*4930*/  BRA `(.L_x_13118) ;  /* 0x0000000c00307947 */ /* 0x000fea0003800000 */
.L_x_13126:
        /* <DEDUP_REMOVED lines=11> */
.L_x_13129:
[----:B------:R-:W-:Y:S02]  /*49f0*/  IMAD.U32 R3, R3, 0x10000, RZ ;  /* 0x0001000003037824 */ /* 0x000fe400078e00ff */
[----:B------:R-:W-:-:S03]  /*4a00*/  IMAD.MOV.U32 R25, RZ, RZ, R23 ;  /* 0x000000ffff197224 */ /* 0x000fc600078e0017 */
[----:B------:R-:W-:-:S04]  /*4a10*/  F2FP.F16.F32.PACK_AB R3, RZ, R3 ;  /* 0x00000003ff03723e */ /* 0x000fc800000000ff */
[----:B------:R-:W-:-:S05]  /*4a20*/  PRMT R3, R3, 0x5410, RZ ;  /* 0x0000541003037816 */ /* 0x000fca00000000ff */
[----:B------:R0:W-:Y:S01]  /*4a30*/  STG.E desc[UR36][R8.64], R3 ;  /* 0x0000000308007986 */ /* 0x0001e2000c101924 */
[----:B------:R-:W-:Y:S05]  /*4a40*/  BRA `(.L_x_13118) ;  /* 0x0000000800ec7947 */ /* 0x000fea0003800000 */
.L_x_13128:
[----:B------:R-:W-:Y:S02]  /*4a50*/  IMAD.U32 R4, R3, 0x10000, RZ ;  /* 0x0001000003047824 */ /* 0x000fe400078e00ff */
[----:B------:R-:W-:Y:S02]  /*4a60*/  IMAD.MOV.U32 R25, RZ, RZ, R23 ;  /* 0x000000ffff197224 */ /* 0x000fe400078e0017 */
[----:B------:R-:W-:-:S06]  /*4a70*/  FMUL.FTZ R4, R4, 1 ;  /* 0x3f80000004047820 */ /* 0x000fcc0000410000 */
[----:B------:R-:W0:Y:S02]  /*4a80*/  F2F.F64.F32 R4, R4 ;  /* 0x0000000400047310 */ /* 0x000e240000201800 */
[----:B0-----:R0:W-:Y:S01]  /*4a90*/  STG.E.64 desc[UR36][R8.64], R4 ;  /* 0x0000000408007986 */ /* 0x0011e2000c101b24 */
[----:B------:R-:W-:Y:S05]  /*4aa0*/  BRA `(.L_x_13118) ;  /* 0x0000000800d47947 */ /* 0x000fea0003800000 */
.L_x_13119:
        /* <DEDUP_REMOVED lines=14> */
.L_x_13132:
[----:B------:R-:W-:Y:S01]  /*4b90*/  IMAD.U32 R3, R3, 0x10000, RZ ;  /* 0x0001000003037824 */ /* 0x000fe200078e00ff */
[----:B------:R-:W-:Y:S01]  /*4ba0*/  CS2R R6, SRZ ;  /* 0x0000000000067805 */ /* 0x000fe2000001ff00 */
[----:B------:R-:W-:Y:S02]  /*4bb0*/  IMAD.MOV.U32 R25, RZ, RZ, R23 ;  /* 0x000000ffff197224 */ /* 0x000fe400078e0017 */
[----:B------:R-:W-:-:S04]  /*4bc0*/  FMUL.FTZ R3, R3, 1 ;  /* 0x3f80000003037820 */ /* 0x000fc80000410000 */
[----:B------:R-:W0:Y:S02]  /*4bd0*/  F2F.F64.F32 R4, R3 ;  /* 0x0000000300047310 */ /* 0x000e240000201800 */
[----:B0-----:R0:W-:Y:S01]  /*4be0*/  STG.E.128 desc[UR36][R8.64], R4 ;  /* 0x0000000408007986 */ /* 0x0011e2000c101d24 */
[----:B------:R-:W-:Y:S05]  /*4bf0*/  BRA `(.L_x_13118) ;  /* 0x0000000800807947 */ /* 0x000fea0003800000 */
.L_x_13131:
        /* <DEDUP_REMOVED lines=19> */
.L_x_13136:
[----:B------:R-:W-:Y:S05]  /*4d30*/  BSYNC.RECONVERGENT B0 ;  /* 0x0000000000007941 */ /* 0x000fea0003800200 */
.L_x_13135:
[----:B------:R-:W-:Y:S01]  /*4d40*/  LOP3.LUT R5, R0, 0x80, R5, 0xf8, !PT ;  /* 0x0000008000057812 */ /* 0x000fe200078ef805 */
[----:B------:R-:W-:-:S04]  /*4d50*/  IMAD.MOV.U32 R25, RZ, RZ, R23 ;  /* 0x000000ffff197224 */ /* 0x000fc800078e0017 */
[----:B------:R0:W-:Y:S01]  /*4d60*/  STG.E.U8 desc[UR36][R8.64], R5 ;  /* 0x0000000508007986 */ /* 0x0001e2000c101124 */
[----:B------:R-:W-:Y:S05]  /*4d70*/  BRA `(.L_x_13118) ;  /* 0x0000000800207947 */ /* 0x000fea0003800000 */
.L_x_13134:
        /* <DEDUP_REMOVED lines=15> */
.L_x_13138:
[----:B------:R-:W-:Y:S05]  /*4e70*/  BSYNC.RECONVERGENT B0 ;  /* 0x0000000000007941 */ /* 0x000fea0003800200 */
.L_x_13137:
[----:B------:R-:W-:Y:S01]  /*4e80*/  LOP3.LUT R5, R0, 0x80, R5, 0xf8, !PT ;  /* 0x0000008000057812 */ /* 0x000fe200078ef805 */
[----:B------:R-:W-:-:S04]  /*4e90*/  IMAD.MOV.U32 R25, RZ, RZ, R23 ;  /* 0x000000ffff197224 */ /* 0x000fc800078e0017 */
[----:B------:R2:W-:Y:S01]  /*4ea0*/  STG.E.U8 desc[UR36][R8.64], R5 ;  /* 0x0000000508007986 */ /* 0x0005e2000c101124 */
[----:B------:R-:W-:Y:S05]  /*4eb0*/  BRA `(.L_x_13118) ;  /* 0x0000000400d07947 */ /* 0x000fea0003800000 */
.L_x_13133:
[----:B------:R0:W-:Y:S01]  /*4ec0*/  STG.E.U16 desc[UR36][R8.64], R3 ;  /* 0x0000000308007986 */ /* 0x0001e2000c101524 */
[----:B------:R-:W-:Y:S01]  /*4ed0*/  IMAD.MOV.U32 R25, RZ, RZ, R23 ;  /* 0x000000ffff197224 */ /* 0x000fe200078e0017 */
[----:B------:R-:W-:Y:S06]  /*4ee0*/  BRA `(.L_x_13118) ;  /* 0x0000000400c47947 */ /* 0x000fec0003800000 */
.L_x_13130:
        /* <DEDUP_REMOVED lines=13> */
.L_x_13141:
        /* <DEDUP_REMOVED lines=13> */
.L_x_13144:
[----:B------:R-:W-:-:S04]  /*5090*/  SHF.R.U32.HI R0, RZ, 0x14, R3 ;  /* 0x00000014ff007819 */ /* 0x000fc80000011603 */
[----:B------:R-:W-:-:S04]  /*50a0*/  LOP3.LUT R0, R0, 0x1, RZ, 0xc0, !PT ;  /* 0x0000000100007812 */ /* 0x000fc800078ec0ff */
[----:B------:R-:W-:-:S04]  /*50b0*/  IADD3 R0, PT, PT, R3, 0x487ffff, R0 ;  /* 0x0487ffff03007810 */ /* 0x000fc80007ffe000 */
[----:B------:R-:W-:-:S04]  /*50c0*/  SHF.R.U32.HI R0, RZ, 0x14, R0 ;  /* 0x00000014ff007819 */ /* 0x000fc80000011600 */
[----:B------:R-:W-:-:S07]  /*50d0*/  LOP3.LUT R0, R0, 0xff, RZ, 0xc0, !PT ;  /* 0x000000ff00007812 */ /* 0x000fce00078ec0ff */
.L_x_13145:
[----:B------:R-:W-:-:S04]  /*50e0*/  SHF.R.U32.HI R3, RZ, 0x18, R3 ;  /* 0x00000018ff037819 */ /* 0x000fc80000011603 */
[----:B------:R-:W-:-:S04]  /*50f0*/  LOP3.LUT R0, R0, 0x80, R3, 0xf8, !PT ;  /* 0x0000008000007812 */ /* 0x000fc800078ef803 */
[----:B------:R-:W-:-:S07]  /*5100*/  PRMT R4, R0, 0x7610, R4 ;  /* 0x0000761000047816 */ /* 0x000fce0000000004 */
.L_x_13143:
[----:B------:R-:W-:Y:S05]  /*5110*/  BSYNC.RECONVERGENT B0 ;  /* 0x0000000000007941 */ /* 0x000fea0003800200 */
.L_x_13142:
[----:B------:R0:W-:Y:S01]  /*5120*/  STG.E.U8 desc[UR36][R8.64], R4 ;  /* 0x0000000408007986 */ /* 0x0001e2000c101124 */
[----:B------:R-:W-:Y:S01]  /*5130*/  IMAD.MOV.U32 R25, RZ, RZ, R23 ;  /* 0x000000ffff197224 */ /* 0x000fe200078e0017 */
[----:B------:R-:W-:Y:S06]  /*5140*/  BRA `(.L_x_13118) ;  /* 0x00000004002c7947 */ /* 0x000fec0003800000 */
.L_x_13140:
        /* <DEDUP_REMOVED lines=13> */
.L_x_13148:
[----:B------:R-:W-:-:S04]  /*5220*/  SHF.R.U32.HI R0, RZ, 0x15, R3 ;  /* 0x00000015ff007819 */ /* 0x000fc80000011603 */
[----:B------:R-:W-:-:S04]  /*5230*/  LOP3.LUT R0, R0, 0x1, RZ, 0xc0, !PT ;  /* 0x0000000100007812 */ /* 0x000fc800078ec0ff */
[----:B------:R-:W-:-:S04]  /*5240*/  IADD3 R0, PT, PT, R3, 0x88fffff, R0 ;  /* 0x088fffff03007810 */ /* 0x000fc80007ffe000 */
[----:B------:R-:W-:-:S04]  /*5250*/  SHF.R.U32.HI R0, RZ, 0x15, R0 ;  /* 0x00000015ff007819 */ /* 0x000fc80000011600 */
[----:B------:R-:W-:-:S07]  /*5260*/  LOP3.LUT R0, R0, 0xff, RZ, 0xc0, !PT ;  /* 0x000000ff00007812 */ /* 0x000fce00078ec0ff */
.L_x_13149:
[----:B------:R-:W-:-:S04]  /*5270*/  SHF.R.U32.HI R3, RZ, 0x18, R3 ;  /* 0x00000018ff037819 */ /* 0x000fc80000011603 */
[----:B------:R-:W-:-:S04]  /*5280*/  LOP3.LUT R0, R0, 0x80, R3, 0xf8, !PT ;  /* 0x0000008000007812 */ /* 0x000fc800078ef803 */
[----:B------:R-:W-:-:S07]  /*5290*/  PRMT R4, R0, 0x7610, R4 ;  /* 0x0000761000047816 */ /* 0x000fce0000000004 */
.L_x_13147:
[----:B------:R-:W-:Y:S05]  /*52a0*/  BSYNC.RECONVERGENT B0 ;  /* 0x0000000000007941 */ /* 0x000fea0003800200 */
.L_x_13146:
[----:B------:R0:W-:Y:S01]  /*52b0*/  STG.E.U8 desc[UR36][R8.64], R4 ;  /* 0x0000000408007986 */ /* 0x0001e2000c101124 */
[----:B------:R-:W-:Y:S01]  /*52c0*/  IMAD.MOV.U32 R25, RZ, RZ, R23 ;  /* 0x000000ffff197224 */ /* 0x000fe200078e0017 */
[----:B------:R-:W-:Y:S06]  /*52d0*/  BRA `(.L_x_13118) ;  /* 0x0000000000c87947 */ /* 0x000fec0003800000 */
.L_x_13139:
[----:B------:R-:W-:-:S13]  /*52e0*/  ISETP.NE.AND P0, PT, R0, 0x1c, PT ;  /* 0x0000001c0000780c */ /* 0x000fda0003f05270 */
[----:B------:R-:W-:Y:S05]  /*52f0*/  @!P0 BRA `(.L_x_13150) ;  /* 0x0000000000b08947 */ /* 0x000fea0003800000 */
[----:B------:R-:W-:-:S13]  /*5300*/  ISETP.NE.AND P0, PT, R0, 0x1d, PT ;  /* 0x0000001d0000780c */ /* 0x000fda0003f05270 */
[----:B------:R-:W-:Y:S05]  /*5310*/  @!P0 BRA `(.L_x_13151) ;  /* 0x0000000000948947 */ /* 0x000fea0003800000 */
[----:B------:R-:W-:-:S13]  /*5320*/  ISETP.NE.AND P0, PT, R0, 0x2c, PT ;  /* 0x0000002c0000780c */ /* 0x000fda0003f05270 */
[----:B------:R-:W-:Y:S05]  /*5330*/  @!P0 BRA `(.L_x_13152) ;  /* 0x0000000000488947 */ /* 0x000fea0003800000 */
.L_x_13123:
        /* <DEDUP_REMOVED lines=16> */
.L_x_13153:
[----:B------:R-:W-:Y:S01]  /*5440*/  IMAD.MOV.U32 R25, RZ, RZ, R23 ;  /* 0x000000ffff197224 */ /* 0x000fe200078e0017 */
[----:B------:R-:W-:Y:S06]  /*5450*/  BRA `(.L_x_13118) ;  /* 0x0000000000687947 */ /* 0x000fec0003800000 */
.L_x_13152:
        /* <DEDUP_REMOVED lines=17> */
.L_x_13151:
[----:B------:R-:W-:Y:S02]  /*5570*/  IMAD.U32 R4, R3, 0x10000, RZ ;  /* 0x0001000003047824 */ /* 0x000fe400078e00ff */
[----:B------:R-:W-:-:S04]  /*5580*/  IMAD.MOV.U32 R25, RZ, RZ, R23 ;  /* 0x000000ffff197224 */ /* 0x000fc800078e0017 */
[----:B------:R-:W0:Y:S02]  /*5590*/  F2I.U64.TRUNC R4, R4 ;  /* 0x0000000400047311 */ /* 0x000e24000020d800 */
[----:B0-----:R0:W-:Y:S01]  /*55a0*/  STG.E.64 desc[UR36][R8.64], R4 ;  /* 0x0000000408007986 */ /* 0x0011e2000c101b24 */
[----:B------:R-:W-:Y:S05]  /*55b0*/  BRA `(.L_x_13118) ;  /* 0x0000000000107947 */ /* 0x000fea0003800000 */
.L_x_13150:
[----:B------:R-:W-:Y:S02]  /*55c0*/  IMAD.U32 R3, R3, 0x10000, RZ ;  /* 0x0001000003037824 */ /* 0x000fe400078e00ff */
[----:B------:R-:W-:-:S04]  /*55d0*/  IMAD.MOV.U32 R25, RZ, RZ, R23 ;  /* 0x000000ffff197224 */ /* 0x000fc800078e0017 */
[----:B------:R-:W0:Y:S02]  /*55e0*/  F2I.FTZ.U32.TRUNC.NTZ R3, R3 ;  /* 0x0000000300037305 */ /* 0x000e24000021f000 */
[----:B0-----:R0:W-:Y:S02]  /*55f0*/  STG.E desc[UR36][R8.64], R3 ;  /* 0x0000000308007986 */ /* 0x0011e4000c101924 */
.L_x_13118:
[----:B------:R-:W-:Y:S05]  /*5600*/  BSYNC.RECONVERGENT B6 ;  /* 0x0000000000067941 */ /* 0x000fea0003800200 */
.L_x_13117:
        /* <DEDUP_REMOVED lines=25> */
.L_x_13159:
[----:B----4-:R-:W-:-:S06]  /*57a0*/  IMAD.U32 R5, R22, 0x10000, RZ ;  /* 0x0001000016057824 */ /* 0x010fcc00078e00ff */
[----:B------:R-:W0:Y:S02]  /*57b0*/  F2I.S64.TRUNC R4, R5 ;  /* 0x0000000500047311 */ /* 0x000e24000020d900 */
[----:B0-----:R0:W-:Y:S01]  /*57c0*/  STG.E.U8 desc[UR36][R8.64], R4 ;  /* 0x0000000408007986 */ /* 0x0011e2000c101124 */
[----:B------:R-:W-:Y:S05]  /*57d0*/  BRA `(.L_x_13161) ;  /* 0x0000000c006c7947 */ /* 0x000fea0003800000 */
.L_x_13158:
        /* <DEDUP_REMOVED lines=10> */
.L_x_13163:
[----:B----4-:R-:W-:-:S04]  /*5880*/  IMAD.U32 R22, R22, 0x10000, RZ ;  /* 0x0001000016167824 */ /* 0x010fc800078e00ff */
[----:B------:R-:W0:Y:S02]  /*5890*/  F2I.FTZ.TRUNC.NTZ R3, R22 ;  /* 0x0000001600037305 */ /* 0x000e24000021f100 */
[----:B0-----:R0:W-:Y:S01]  /*58a0*/  STG.E desc[UR36][R8.64], R3 ;  /* 0x0000000308007986 */ /* 0x0011e2000c101924 */
[----:B------:R-:W-:Y:S05]  /*58b0*/  BRA `(.L_x_13161) ;  /* 0x0000000c00347947 */ /* 0x000fea0003800000 */
.L_x_13162:
[----:B----4-:R-:W-:-:S04]  /*58c0*/  IMAD.U32 R22, R22, 0x10000, RZ ;  /* 0x0001000016167824 */ /* 0x010fc800078e00ff */
[----:B------:R-:W0:Y:S02]  /*58d0*/  F2I.FTZ.TRUNC.NTZ R3, R22 ;  /* 0x0000001600037305 */ /* 0x000e24000021f100 */
[----:B0-----:R0:W-:Y:S01]  /*58e0*/  STG.E.U16 desc[UR36][R8.64], R3 ;  /* 0x0000000308007986 */ /* 0x0011e2000c101524 */
[----:B------:R-:W-:Y:S05]  /*58f0*/  BRA `(.L_x_13161) ;  /* 0x0000000c00247947 */ /* 0x000fea0003800000 */
.L_x_13157:
        /* <DEDUP_REMOVED lines=9> */
.L_x_13165:
[----:B----4-:R-:W-:-:S05]  /*5990*/  IMAD.U32 R0, R22, 0x10000, RZ ;  /* 0x0001000016007824 */ /* 0x010fca00078e00ff */
[----:B------:R-:W-:-:S05]  /*59a0*/  F2FP.F16.F32.PACK_AB R0, RZ, R0 ;  /* 0x00000000ff00723e */ /* 0x000fca00000000ff */
[----:B------:R0:W-:Y:S01]  /*59b0*/  STG.E.U16 desc[UR36][R8.64], R0 ;  /* 0x0000000008007986 */ /* 0x0001e2000c101524 */
[----:B------:R-:W-:Y:S05]  /*59c0*/  BRA `(.L_x_13161) ;  /* 0x0000000800f07947 */ /* 0x000fea0003800000 */
.L_x_13164:
        /* <DEDUP_REMOVED lines=10> */
.L_x_13167:
[----:B----4-:R-:W-:-:S05]  /*5a70*/  IMAD.U32 R22, R22, 0x10000, RZ ;  /* 0x0001000016167824 */ /* 0x010fca00078e00ff */
[----:B------:R-:W-:-:S04]  /*5a80*/  F2FP.F16.F32.PACK_AB R3, RZ, R22 ;  /* 0x00000016ff03723e */ /* 0x000fc800000000ff */
[----:B------:R-:W-:-:S05]  /*5a90*/  PRMT R3, R3, 0x5410, RZ ;  /* 0x0000541003037816 */ /* 0x000fca00000000ff */
[----:B------:R0:W-:Y:S01]  /*5aa0*/  STG.E desc[UR36][R8.64], R3 ;  /* 0x0000000308007986 */ /* 0x0001e2000c101924 */
[----:B------:R-:W-:Y:S05]  /*5ab0*/  BRA `(.L_x_13161) ;  /* 0x0000000800b47947 */ /* 0x000fea0003800000 */
.L_x_13166:
[----:B----4-:R-:W-:-:S04]  /*5ac0*/  IMAD.U32 R4, R22, 0x10000, RZ ;  /* 0x0001000016047824 */ /* 0x010fc800078e00ff */
[----:B------:R-:W-:-:S06]  /*5ad0*/  FMUL.FTZ R4, R4, 1 ;  /* 0x3f80000004047820 */ /* 0x000fcc0000410000 */
[----:B------:R-:W0:Y:S02]  /*5ae0*/  F2F.F64.F32 R4, R4 ;  /* 0x0000000400047310 */ /* 0x000e240000201800 */
[----:B0-----:R0:W-:Y:S01]  /*5af0*/  STG.E.64 desc[UR36][R8.64], R4 ;  /* 0x0000000408007986 */ /* 0x0011e2000c101b24 */
[----:B------:R-:W-:Y:S05]  /*5b00*/  BRA `(.L_x_13161) ;  /* 0x0000000800a07947 */ /* 0x000fea0003800000 */
.L_x_13156:
        /* <DEDUP_REMOVED lines=14> */
.L_x_13171:
        /* <DEDUP_REMOVED lines=17> */
.L_x_13174:
[----:B------:R-:W-:-:S04]  /*5d00*/  SHF.R.U32.HI R3, RZ, 0x18, R5 ;  /* 0x00000018ff037819 */ /* 0x000fc80000011605 */
[----:B------:R-:W-:-:S04]  /*5d10*/  LOP3.LUT R0, R0, 0x80, R3, 0xf8, !PT ;  /* 0x0000008000007812 */ /* 0x000fc800078ef803 */
[----:B------:R-:W-:-:S07]  /*5d20*/  PRMT R4, R0, 0x7610, R4 ;  /* 0x0000761000047816 */ /* 0x000fce0000000004 */
.L_x_13173:
[----:B------:R-:W-:Y:S05]  /*5d30*/  BSYNC.RECONVERGENT B0 ;  /* 0x0000000000007941 */ /* 0x000fea0003800200 */
.L_x_13172:
[----:B------:R0:W-:Y:S01]  /*5d40*/  STG.E.U8 desc[UR36][R8.64], R4 ;  /* 0x0000000408007986 */ /* 0x0001e2000c101124 */
[----:B------:R-:W-:Y:S05]  /*5d50*/  BRA `(.L_x_13161) ;  /* 0x00000008000c7947 */ /* 0x000fea0003800000 */
.L_x_13170:
        /* <DEDUP_REMOVED lines=17> */
.L_x_13177:
[----:B------:R-:W-:-:S04]  /*5e70*/  SHF.R.U32.HI R3, RZ, 0x18, R5 ;  /* 0x00000018ff037819 */ /* 0x000fc80000011605 */
[----:B------:R-:W-:-:S04]  /*5e80*/  LOP3.LUT R0, R0, 0x80, R3, 0xf8, !PT ;  /* 0x0000008000007812 */ /* 0x000fc800078ef803 */
[----:B------:R-:W-:-:S07]  /*5e90*/  PRMT R4, R0, 0x7610, R4 ;  /* 0x0000761000047816 */ /* 0x000fce0000000004 */
.L_x_13176:
[----:B------:R-:W-:Y:S05]  /*5ea0*/  BSYNC.RECONVERGENT B0 ;  /* 0x0000000000007941 */ /* 0x000fea0003800200 */
.L_x_13175:
[----:B------:R0:W-:Y:S01]  /*5eb0*/  STG.E.U8 desc[UR36][R8.64], R4 ;  /* 0x0000000408007986 */ /* 0x0001e2000c101124 */
[----:B------:R-:W-:Y:S05]  /*5ec0*/  BRA `(.L_x_13161) ;  /* 0x0000000400b07947 */ /* 0x000fea0003800000 */
.L_x_13169:
        /* <DEDUP_REMOVED lines=22> */
.L_x_13179:
[----:B----4-:R-:W-:-:S06]  /*6030*/  IMAD.U32 R4, R22, 0x10000, RZ ;  /* 0x0001000016047824 */ /* 0x010fcc00078e00ff */
[----:B------:R-:W0:Y:S02]  /*6040*/  F2I.U64.TRUNC R4, R4 ;  /* 0x0000000400047311 */ /* 0x000e24000020d800 */
[----:B0-----:R0:W-:Y:S01]  /*6050*/  STG.E.64 desc[UR36][R8.64], R4 ;  /* 0x0000000408007986 */ /* 0x0011e2000c101b24 */
[----:B------:R-:W-:Y:S05]  /*6060*/  BRA `(.L_x_13161) ;  /* 0x0000000400487947 */ /* 0x000fea0003800000 */
.L_x_13178:
[----:B----4-:R-:W-:-:S04]  /*6070*/  IMAD.U32 R22, R22, 0x10000, RZ ;  /* 0x0001000016167824 */ /* 0x010fc800078e00ff */
[----:B------:R-:W0:Y:S02]  /*6080*/  F2I.FTZ.U32.TRUNC.NTZ R3, R22 ;  /* 0x0000001600037305 */ /* 0x000e24000021f000 */
[----:B0-----:R0:W-:Y:S01]  /*6090*/  STG.E desc[UR36][R8.64], R3 ;  /* 0x0000000308007986 */ /* 0x0011e2000c101924 */
[----:B------:R-:W-:Y:S05]  /*60a0*/  BRA `(.L_x_13161) ;  /* 0x0000000400387947 */ /* 0x000fea0003800000 */
.L_x_13168:
        /* <DEDUP_REMOVED lines=11> */
.L_x_13181:
[----:B----4-:R-:W-:Y:S01]  /*6160*/  IMAD.U32 R22, R22, 0x10000, RZ ;  /* 0x0001000016167824 */ /* 0x010fe200078e00ff */
[----:B------:R-:W-:-:S03]  /*6170*/  CS2R R6, SRZ ;  /* 0x0000000000067805 */ /* 0x000fc6000001ff00 */
[----:B------:R-:W-:-:S06]  /*6180*/  FMUL.FTZ R4, R22, 1 ;  /* 0x3f80000016047820 */ /* 0x000fcc0000410000 */
[----:B------:R-:W0:Y:S02]  /*6190*/  F2F.F64.F32 R4, R4 ;  /* 0x0000000400047310 */ /* 0x000e240000201800 */
[----:B0-----:R0:W-:Y:S01]  /*61a0*/  STG.E.128 desc[UR36][R8.64], R4 ;  /* 0x0000000408007986 */ /* 0x0011e2000c101d24 */
[----:B------:R-:W-:Y:S05]  /*61b0*/  BRA `(.L_x_13161) ;  /* 0x0000000000f47947 */ /* 0x000fea0003800000 */
.L_x_13180:
[----:B------:R-:W-:-:S13]  /*61c0*/  ISETP.NE.AND P0, PT, R0, 0xf, PT ;  /* 0x0000000f0000780c */ /* 0x000fda0003f05270 */
[----:B------:R-:W-:Y:S05]  /*61d0*/  @!P0 BRA `(.L_x_13182) ;  /* 0x0000000000e88947 */ /* 0x000fea0003800000 */
[----:B------:R-:W-:-:S13]  /*61e0*/  ISETP.NE.AND P0, PT, R0, 0x17, PT ;  /* 0x000000170000780c */ /* 0x000fda0003f05270 */
[----:B------:R-:W-:Y:S05]  /*61f0*/  @!P0 BRA `(.L_x_13183) ;  /* 0x0000000000908947 */ /* 0x000fea0003800000 */
[----:B------:R-:W-:-:S13]  /*6200*/  ISETP.NE.AND P0, PT, R0, 0x18, PT ;  /* 0x000000180000780c */ /* 0x000fda0003f05270 */
[----:B------:R-:W-:Y:S05]  /*6210*/  @!P0 BRA `(.L_x_13184) ;  /* 0x0000000000448947 */ /* 0x000fea0003800000 */
.L_x_13160:
        /* <DEDUP_REMOVED lines=16> */
.L_x_13185:
[----:B------:R-:W-:Y:S05]  /*6320*/  BRA `(.L_x_13161) ;  /* 0x0000000000987947 */ /* 0x000fea0003800000 */
.L_x_13184:
        /* <DEDUP_REMOVED lines=13> */
.L_x_13187:
[----:B------:R-:W-:Y:S05]  /*6400*/  BSYNC.RECONVERGENT B0 ;  /* 0x0000000000007941 */ /* 0x000fea0003800200 */
.L_x_13186:
[----:B------:R-:W-:-:S05]  /*6410*/  LOP3.LUT R3, R0, 0x80, R3, 0xf8, !PT ;  /* 0x0000008000037812 */ /* 0x000fca00078ef803 */
[----:B------:R2:W-:Y:S01]  /*6420*/  STG.E.U8 desc[UR36][R8.64], R3 ;  /* 0x0000000308007986 */ /* 0x0005e2000c101124 */
[----:B------:R-:W-:Y:S05]  /*6430*/  BRA `(.L_x_13161) ;  /* 0x0000000000547947 */ /* 0x000fea0003800000 */
.L_x_13183:
        /* <DEDUP_REMOVED lines=12> */
.L_x_13189:
[----:B------:R-:W-:Y:S01]  /*6500*/  IMAD.MOV.U32 R0, RZ, RZ, 0x7f ;  /* 0x0000007fff007424 */ /* 0x000fe200078e00ff */
[----:B------:R-:W-:-:S04]  /*6510*/  ISETP.GT.U32.AND P0, PT, R4, 0x7f800000, PT ;  /* 0x7f8000000400780c */ /* 0x000fc80003f04070 */
[----:B------:R-:W-:-:S09]  /*6520*/  SEL R0, R0, 0x7c, P0 ;  /* 0x0000007c00007807 */ /* 0x000fd20000000000 */
.L_x_13190:
[----:B------:R-:W-:Y:S05]  /*6530*/  BSYNC.RECONVERGENT B0 ;  /* 0x0000000000007941 */ /* 0x000fea0003800200 */
.L_x_13188:
[----:B------:R-:W-:-:S04]  /*6540*/  SHF.R.U32.HI R3, RZ, 0x18, R3 ;  /* 0x00000018ff037819 */ /* 0x000fc80000011603 */
[----:B------:R-:W-:-:S05]  /*6550*/  LOP3.LUT R3, R0, 0x80, R3, 0xf8, !PT ;  /* 0x0000008000037812 */ /* 0x000fca00078ef803 */
[----:B------:R1:W-:Y:S01]  /*6560*/  STG.E.U8 desc[UR36][R8.64], R3 ;  /* 0x0000000308007986 */ /* 0x0003e2000c101124 */
[----:B------:R-:W-:Y:S05]  /*6570*/  BRA `(.L_x_13161) ;  /* 0x0000000000047947 */ /* 0x000fea0003800000 */
.L_x_13182:
[----:B----4-:R0:W-:Y:S02]  /*6580*/  STG.E.U16 desc[UR36][R8.64], R22 ;  /* 0x0000001608007986 */ /* 0x0101e4000c101524 */
.L_x_13161:
        /* <DEDUP_REMOVED lines=25> */
.L_x_13194:
[----:B------:R-:W-:-:S06]  /*6720*/  IMAD.U32 R5, R17, 0x10000, RZ ;  /* 0x0001000011057824 */ /* 0x000fcc00078e00ff */
[----:B------:R-:W0:Y:S02]  /*6730*/  F2I.S64.TRUNC R4, R5 ;  /* 0x0000000500047311 */ /* 0x000e24000020d900 */
[----:B0-----:R0:W-:Y:S01]  /*6740*/  STG.E.U8 desc[UR36][R8.64], R4 ;  /* 0x0000000408007986 */ /* 0x0011e2000c101124 */
[----:B------:R-:W-:Y:S05]  /*6750*/  BRA `(.L_x_13196) ;  /* 0x0000000c006c7947 */ /* 0x000fea0003800000 */
.L_x_13193:
        /* <DEDUP_REMOVED lines=10> */
.L_x_13198:
[----:B------:R-:W-:-:S06]  /*6800*/  IMAD.U32 R17, R17, 0x10000, RZ ;  /* 0x0001000011117824 */ /* 0x000fcc00078e00ff */
[----:B------:R-:W0:Y:S02]  /*6810*/  F2I.FTZ.TRUNC.NTZ R17, R17 ;  /* 0x0000001100117305 */ /* 0x000e24000021f100 */
[----:B0-----:R4:W-:Y:S01]  /*6820*/  STG.E desc[UR36][R8.64], R17 ;  /* 0x0000001108007986 */ /* 0x0019e2000c101924 */
[----:B------:R-:W-:Y:S05]  /*6830*/  BRA `(.L_x_13196) ;  /* 0x0000000c00347947 */ /* 0x000fea0003800000 */
.L_x_13197:
[----:B------:R-:W-:-:S06]  /*6840*/  IMAD.U32 R17, R17, 0x10000, RZ ;  /* 0x0001000011117824 */ /* 0x000fcc00078e00ff */
[----:B------:R-:W0:Y:S02]  /*6850*/  F2I.FTZ.TRUNC.NTZ R17, R17 ;  /* 0x0000001100117305 */ /* 0x000e24000021f100 */
[----:B0-----:R2:W-:Y:S01]  /*6860*/  STG.E.U16 desc[UR36][R8.64], R17 ;  /* 0x0000001108007986 */ /* 0x0015e2000c101524 */
[----:B------:R-:W-:Y:S05]  /*6870*/  BRA `(.L_x_13196) ;  /* 0x0000000c00247947 */ /* 0x000fea0003800000 */
.L_x_13192:
        /* <DEDUP_REMOVED lines=9> */
.L_x_13200:
[----:B------:R-:W-:-:S05]  /*6910*/  IMAD.U32 R0, R17, 0x10000, RZ ;  /* 0x0001000011007824 */ /* 0x000fca00078e00ff */
[----:B------:R-:W-:-:S05]  /*6920*/  F2FP.F16.F32.PACK_AB R0, RZ, R0 ;  /* 0x00000000ff00723e */ /* 0x000fca00000000ff */
[----:B------:R0:W-:Y:S01]  /*6930*/  STG.E.U16 desc[UR36][R8.64], R0 ;  /* 0x0000000008007986 */ /* 0x0001e2000c101524 */
[----:B------:R-:W-:Y:S05]  /*6940*/  BRA `(.L_x_13196) ;  /* 0x0000000800f07947 */ /* 0x000fea0003800000 */
.L_x_13199:
        /* <DEDUP_REMOVED lines=10> */
.L_x_13202:
[----:B------:R-:W-:-:S05]  /*69f0*/  IMAD.U32 R17, R17, 0x10000, RZ ;  /* 0x0001000011117824 */ /* 0x000fca00078e00ff */
[----:B------:R-:W-:-:S04]  /*6a00*/  F2FP.F16.F32.PACK_AB R3, RZ, R17 ;  /* 0x00000011ff03723e */ /* 0x000fc800000000ff */
[----:B------:R-:W-:-:S05]  /*6a10*/  PRMT R3, R3, 0x5410, RZ ;  /* 0x0000541003037816 */ /* 0x000fca00000000ff */
[----:B------:R0:W-:Y:S01]  /*6a20*/  STG.E desc[UR36][R8.64], R3 ;  /* 0x0000000308007986 */ /* 0x0001e2000c101924 */
[----:B------:R-:W-:Y:S05]  /*6a30*/  BRA `(.L_x_13196) ;  /* 0x0000000800b47947 */ /* 0x000fea0003800000 */
.L_x_13201:
[----:B------:R-:W-:-:S04]  /*6a40*/  IMAD.U32 R4, R17, 0x10000, RZ ;  /* 0x0001000011047824 */ /* 0x000fc800078e00ff */
[----:B------:R-:W-:-:S06]  /*6a50*/  FMUL.FTZ R4, R4, 1 ;  /* 0x3f80000004047820 */ /* 0x000fcc0000410000 */
[----:B------:R-:W0:Y:S02]  /*6a60*/  F2F.F64.F32 R4, R4 ;  /* 0x0000000400047310 */ /* 0x000e240000201800 */
[----:B0-----:R0:W-:Y:S01]  /*6a70*/  STG.E.64 desc[UR36][R8.64], R4 ;  /* 0x0000000408007986 */ /* 0x0011e2000c101b24 */
[----:B------:R-:W-:Y:S05]  /*6a80*/  BRA `(.L_x_13196) ;  /* 0x0000000800a07947 */ /* 0x000fea0003800000 */
.L_x_13191:
        /* <DEDUP_REMOVED lines=14> */
.L_x_13206:
        /* <DEDUP_REMOVED lines=17> */
.L_x_13209:
[----:B------:R-:W-:-:S04]  /*6c80*/  SHF.R.U32.HI R3, RZ, 0x18, R17 ;  /* 0x00000018ff037819 */ /* 0x000fc80000011611 */
[----:B------:R-:W-:-:S04]  /*6c90*/  LOP3.LUT R0, R0, 0x80, R3, 0xf8, !PT ;  /* 0x0000008000007812 */ /* 0x000fc800078ef803 */
[----:B------:R-:W-:-:S07]  /*6ca0*/  PRMT R4, R0, 0x7610, R4 ;  /* 0x0000761000047816 */ /* 0x000fce0000000004 */
.L_x_13208:
[----:B------:R-:W-:Y:S05]  /*6cb0*/  BSYNC.RECONVERGENT B0 ;  /* 0x0000000000007941 */ /* 0x000fea0003800200 */
.L_x_13207:
[----:B------:R0:W-:Y:S01]  /*6cc0*/  STG.E.U8 desc[UR36][R8.64], R4 ;  /* 0x0000000408007986 */ /* 0x0001e2000c101124 */
[----:B------:R-:W-:Y:S05]  /*6cd0*/  BRA `(.L_x_13196) ;  /* 0x00000008000c7947 */ /* 0x000fea0003800000 */
.L_x_13205:
        /* <DEDUP_REMOVED lines=17> */
.L_x_13212:
[----:B------:R-:W-:-:S04]  /*6df0*/  SHF.R.U32.HI R3, RZ, 0x18, R17 ;  /* 0x00000018ff037819 */ /* 0x000fc80000011611 */
[----:B------:R-:W-:-:S04]  /*6e00*/  LOP3.LUT R0, R0, 0x80, R3, 0xf8, !PT ;  /* 0x0000008000007812 */ /* 0x000fc800078ef803 */
[----:B------:R-:W-:-:S07]  /*6e10*/  PRMT R4, R0, 0x7610, R4 ;  /* 0x0000761000047816 */ /* 0x000fce0000000004 */
.L_x_13211:
[----:B------:R-:W-:Y:S05]  /*6e20*/  BSYNC.RECONVERGENT B0 ;  /* 0x0000000000007941 */ /* 0x000fea0003800200 */
.L_x_13210:
[----:B------:R0:W-:Y:S01]  /*6e30*/  STG.E.U8 desc[UR36][R8.64], R4 ;  /* 0x0000000408007986 */ /* 0x0001e2000c101124 */
[----:B------:R-:W-:Y:S05]  /*6e40*/  BRA `(.L_x_13196) ;  /* 0x0000000400b07947 */ /* 0x000fea0003800000 */
.L_x_13204:
        /* <DEDUP_REMOVED lines=22> */
.L_x_13214:
[----:B------:R-:W-:-:S06]  /*6fb0*/  IMAD.U32 R4, R17, 0x10000, RZ ;  /* 0x0001000011047824 */ /* 0x000fcc00078e00ff */
[----:B------:R-:W0:Y:S02]  /*6fc0*/  F2I.U64.TRUNC R4, R4 ;  /* 0x0000000400047311 */ /* 0x000e24000020d800 */
[----:B0-----:R0:W-:Y:S01]  /*6fd0*/  STG.E.64 desc[UR36][R8.64], R4 ;  /* 0x0000000408007986 */ /* 0x0011e2000c101b24 */
[----:B------:R-:W-:Y:S05]  /*6fe0*/  BRA `(.L_x_13196) ;  /* 0x0000000400487947 */ /* 0x000fea0003800000 */
.L_x_13213:
[----:B------:R-:W-:-:S06]  /*6ff0*/  IMAD.U32 R17, R17, 0x10000, RZ ;  /* 0x0001000011117824 */ /* 0x000fcc00078e00ff */
[----:B------:R-:W0:Y:S02]  /*7000*/  F2I.FTZ.U32.TRUNC.NTZ R17, R17 ;  /* 0x0000001100117305 */ /* 0x000e24000021f000 */
[----:B0-----:R0:W-:Y:S01]  /*7010*/  STG.E desc[UR36][R8.64], R17 ;  /* 0x0000001108007986 */ /* 0x0011e2000c101924 */
[----:B------:R-:W-:Y:S05]  /*7020*/  BRA `(.L_x_13196) ;  /* 0x0000000400387947 */ /* 0x000fea0003800000 */
.L_x_13203:
        /* <DEDUP_REMOVED lines=11> */
.L_x_13216:
[----:B------:R-:W-:Y:S01]  /*70e0*/  IMAD.U32 R17, R17, 0x10000, RZ ;  /* 0x0001000011117824 */ /* 0x000fe200078e00ff */
[----:B------:R-:W-:-:S03]  /*70f0*/  CS2R R6, SRZ ;  /* 0x0000000000067805 */ /* 0x000fc6000001ff00 */
[----:B------:R-:W-:-:S06]  /*7100*/  FMUL.FTZ R4, R17, 1 ;  /* 0x3f80000011047820 */ /* 0x000fcc0000410000 */
[----:B------:R-:W0:Y:S02]  /*7110*/  F2F.F64.F32 R4, R4 ;  /* 0x0000000400047310 */ /* 0x000e240000201800 */
[----:B0-----:R0:W-:Y:S01]  /*7120*/  STG.E.128 desc[UR36][R8.64], R4 ;  /* 0x0000000408007986 */ /* 0x0011e2000c101d24 */
[----:B------:R-:W-:Y:S05]  /*7130*/  BRA `(.L_x_13196) ;  /* 0x0000000000f47947 */ /* 0x000fea0003800000 */
.L_x_13215:
[----:B------:R-:W-:-:S13]  /*7140*/  ISETP.NE.AND P0, PT, R0, 0xf, PT ;  /* 0x0000000f0000780c */ /* 0x000fda0003f05270 */
[----:B------:R-:W-:Y:S05]  /*7150*/  @!P0 BRA `(.L_x_13217) ;  /* 0x0000000000e88947 */ /* 0x000fea0003800000 */
[----:B------:R-:W-:-:S13]  /*7160*/  ISETP.NE.AND P0, PT, R0, 0x17, PT ;  /* 0x000000170000780c */ /* 0x000fda0003f05270 */
[----:B------:R-:W-:Y:S05]  /*7170*/  @!P0 BRA `(.L_x_13218) ;  /* 0x0000000000908947 */ /* 0x000fea0003800000 */
[----:B------:R-:W-:-:S13]  /*7180*/  ISETP.NE.AND P0, PT, R0, 0x18, PT ;  /* 0x000000180000780c */ /* 0x000fda0003f05270 */
[----:B------:R-:W-:Y:S05]  /*7190*/  @!P0 BRA `(.L_x_13219) ;  /* 0x0000000000448947 */ /* 0x000fea0003800000 */
.L_x_13195:
        /* <DEDUP_REMOVED lines=16> */
.L_x_13220:
[----:B------:R-:W-:Y:S05]  /*72a0*/  BRA `(.L_x_13196) ;  /* 0x0000000000987947 */ /* 0x000fea0003800000 */
.L_x_13219:
        /* <DEDUP_REMOVED lines=13> */
.L_x_13222:
[----:B------:R-:W-:Y:S05]  /*7380*/  BSYNC.RECONVERGENT B0 ;  /* 0x0000000000007941 */ /* 0x000fea0003800200 */
.L_x_13221:
[----:B------:R-:W-:-:S05]  /*7390*/  LOP3.LUT R3, R0, 0x80, R3, 0xf8, !PT ;  /* 0x0000008000037812 */ /* 0x000fca00078ef803 */
[----:B------:R0:W-:Y:S01]  /*73a0*/  STG.E.U8 desc[UR36][R8.64], R3 ;  /* 0x0000000308007986 */ /* 0x0001e2000c101124 */
[----:B------:R-:W-:Y:S05]  /*73b0*/  BRA `(.L_x_13196) ;  /* 0x0000000000547947 */ /* 0x000fea0003800000 */
.L_x_13218:
        /* <DEDUP_REMOVED lines=12> */
.L_x_13224:
[----:B------:R-:W-:Y:S01]  /*7480*/  IMAD.MOV.U32 R0, RZ, RZ, 0x7f ;  /* 0x0000007fff007424 */ /* 0x000fe200078e00ff */
[----:B------:R-:W-:-:S04]  /*7490*/  ISETP.GT.U32.AND P0, PT, R4, 0x7f800000, PT ;  /* 0x7f8000000400780c */ /* 0x000fc80003f04070 */
[----:B------:R-:W-:-:S09]  /*74a0*/  SEL R0, R0, 0x7c, P0 ;  /* 0x0000007c00007807 */ /* 0x000fd20000000000 */
.L_x_13225:
[----:B------:R-:W-:Y:S05]  /*74b0*/  BSYNC.RECONVERGENT B0 ;  /* 0x0000000000007941 */ /* 0x000fea0003800200 */
.L_x_13223:
[----:B------:R-:W-:-:S04]  /*74c0*/  SHF.R.U32.HI R3, RZ, 0x18, R3 ;  /* 0x00000018ff037819 */ /* 0x000fc80000011603 */
[----:B------:R-:W-:-:S05]  /*74d0*/  LOP3.LUT R3, R0, 0x80, R3, 0xf8, !PT ;  /* 0x0000008000037812 */ /* 0x000fca00078ef803 */
[----:B------:R0:W-:Y:S01]  /*74e0*/  STG.E.U8 desc[UR36][R8.64], R3 ;  /* 0x0000000308007986 */ /* 0x0001e2000c101124 */
[----:B------:R-:W-:Y:S05]  /*74f0*/  BRA `(.L_x_13196) ;  /* 0x0000000000047947 */ /* 0x000fea0003800000 */
.L_x_13217:
[----:B------:R0:W-:Y:S02]  /*7500*/  STG.E.U16 desc[UR36][R8.64], R17 ;  /* 0x0000001108007986 */ /* 0x0001e4000c101524 */
.L_x_13196:
[----:B------:R-:W-:-:S07]  /*7510*/  VIADD R25, R25, 0x80 ;  /* 0x0000008019197836 */ /* 0x000fce0000000000 */
.L_x_13155:
[----:B------:R-:W-:Y:S05]  /*7520*/  BSYNC.RECONVERGENT B6 ;  /* 0x0000000000067941 */ /* 0x000fea0003800200 */
.L_x_13154:
        /* <DEDUP_REMOVED lines=23> */
.L_x_13229:
[----:B---3--:R-:W-:-:S06]  /*76a0*/  IMAD.U32 R5, R19, 0x10000, RZ ;  /* 0x0001000013057824 */ /* 0x008fcc00078e00ff */
[----:B------:R-:W0:Y:S02]  /*76b0*/  F2I.S64.TRUNC R4, R5 ;  /* 0x0000000500047311 */ /* 0x000e24000020d900 */
[----:B0-----:R-:W-:Y:S01]  /*76c0*/  STG.E.U8 desc[UR36][R2.64], R4 ;  /* 0x0000000402007986 */ /* 0x001fe2000c101124 */
[----:B------:R-:W-:Y:S05]  /*76d0*/  EXIT ;  /* 0x000000000000794d */ /* 0x000fea0003800000 */
.L_x_13228:
        /* <DEDUP_REMOVED lines=10> */
.L_x_13232:
[----:B---3--:R-:W-:-:S06]  /*7780*/  IMAD.U32 R19, R19, 0x10000, RZ ;  /* 0x0001000013137824 */ /* 0x008fcc00078e00ff */
[----:B------:R-:W0:Y:S02]  /*7790*/  F2I.FTZ.TRUNC.NTZ R19, R19 ;  /* 0x0000001300137305 */ /* 0x000e24000021f100 */
[----:B0-----:R-:W-:Y:S01]  /*77a0*/  STG.E desc[UR36][R2.64], R19 ;  /* 0x0000001302007986 */ /* 0x001fe2000c101924 */
[----:B------:R-:W-:Y:S05]  /*77b0*/  EXIT ;  /* 0x000000000000794d */ /* 0x000fea0003800000 */
.L_x_13231:
[----:B---3--:R-:W-:-:S06]  /*77c0*/  IMAD.U32 R19, R19, 0x10000, RZ ;  /* 0x0001000013137824 */ /* 0x008fcc00078e00ff */
[----:B------:R-:W0:Y:S02]  /*77d0*/  F2I.FTZ.TRUNC.NTZ R19, R19 ;  /* 0x0000001300137305 */ /* 0x000e24000021f100 */
[----:B0-----:R-:W-:Y:S01]  /*77e0*/  STG.E.U16 desc[UR36][R2.64], R19 ;  /* 0x0000001302007986 */ /* 0x001fe2000c101524 */
[----:B------:R-:W-:Y:S05]  /*77f0*/  EXIT ;  /* 0x000000000000794d */ /* 0x000fea0003800000 */
.L_x_13227:
        /* <DEDUP_REMOVED lines=9> */
.L_x_13234:
[----:B---3--:R-:W-:-:S05]  /*7890*/  IMAD.U32 R0, R19, 0x10000, RZ ;  /* 0x0001000013007824 */ /* 0x008fca00078e00ff */
[----:B------:R-:W-:-:S05]  /*78a0*/  F2FP.F16.F32.PACK_AB R0, RZ, R0 ;  /* 0x00000000ff00723e */ /* 0x000fca00000000ff */
[----:B------:R-:W-:Y:S01]  /*78b0*/  STG.E.U16 desc[UR36][R2.64], R0 ;  /* 0x0000000002007986 */ /* 0x000fe2000c101524 */
[----:B------:R-:W-:Y:S05]  /*78c0*/  EXIT ;  /* 0x000000000000794d */ /* 0x000fea0003800000 */
.L_x_13233:
        /* <DEDUP_REMOVED lines=10> */
.L_x_13236:
[----:B---3--:R-:W-:-:S05]  /*7970*/  IMAD.U32 R19, R19, 0x10000, RZ ;  /* 0x0001000013137824 */ /* 0x008fca00078e00ff */
[----:B------:R-:W-:-:S04]  /*7980*/  F2FP.F16.F32.PACK_AB R5, RZ, R19 ;  /* 0x00000013ff05723e */ /* 0x000fc800000000ff */
[----:B------:R-:W-:-:S05]  /*7990*/  PRMT R5, R5, 0x5410, RZ ;  /* 0x0000541005057816 */ /* 0x000fca00000000ff */
[----:B------:R-:W-:Y:S01]  /*79a0*/  STG.E desc[UR36][R2.64], R5 ;  /* 0x0000000502007986 */ /* 0x000fe2000c101924 */
[----:B------:R-:W-:Y:S05]  /*79b0*/  EXIT ;  /* 0x000000000000794d */ /* 0x000fea0003800000 */
.L_x_13235:
[----:B---3--:R-:W-:-:S04]  /*79c0*/  IMAD.U32 R4, R19, 0x10000, RZ ;  /* 0x0001000013047824 */ /* 0x008fc800078e00ff */
[----:B------:R-:W-:-:S06]  /*79d0*/  FMUL.FTZ R4, R4, 1 ;  /* 0x3f80000004047820 */ /* 0x000fcc0000410000 */
[----:B------:R-:W0:Y:S02]  /*79e0*/  F2F.F64.F32 R4, R4 ;  /* 0x0000000400047310 */ /* 0x000e240000201800 */
[----:B0-----:R-:W-:Y:S01]  /*79f0*/  STG.E.64 desc[UR36][R2.64], R4 ;  /* 0x0000000402007986 */ /* 0x001fe2000c101b24 */
[----:B------:R-:W-:Y:S05]  /*7a00*/  EXIT ;  /* 0x000000000000794d */ /* 0x000fea0003800000 */
.L_x_13226:
        /* <DEDUP_REMOVED lines=14> */
.L_x_13240:
        /* <DEDUP_REMOVED lines=18> */
.L_x_13243:
[----:B------:R-:W-:-:S04]  /*7c10*/  SHF.R.U32.HI R5, RZ, 0x18, R5 ;  /* 0x00000018ff057819 */ /* 0x000fc80000011605 */
[----:B------:R-:W-:-:S07]  /*7c20*/  LOP3.LUT R0, R0, 0x80, R5, 0xf8, !PT ;  /* 0x0000008000007812 */ /* 0x000fce00078ef805 */
.L_x_13242:
[----:B------:R-:W-:Y:S05]  /*7c30*/  BSYNC.RECONVERGENT B0 ;  /* 0x0000000000007941 */ /* 0x000fea0003800200 */
.L_x_13241:
[----:B------:R-:W-:Y:S01]  /*7c40*/  STG.E.U8 desc[UR36][R2.64], R0 ;  /* 0x0000000002007986 */ /* 0x000fe2000c101124 */
[----:B------:R-:W-:Y:S05]  /*7c50*/  EXIT ;  /* 0x000000000000794d */ /* 0x000fea0003800000 */
.L_x_13239:
        /* <DEDUP_REMOVED lines=18> */
.L_x_13246:
[----:B------:R-:W-:-:S04]  /*7d80*/  SHF.R.U32.HI R5, RZ, 0x18, R5 ;  /* 0x00000018ff057819 */ /* 0x000fc80000011605 */
[----:B------:R-:W-:-:S07]  /*7d90*/  LOP3.LUT R0, R0, 0x80, R5, 0xf8, !PT ;  /* 0x0000008000007812 */ /* 0x000fce00078ef805 */
.L_x_13245:
[----:B------:R-:W-:Y:S05]  /*7da0*/  BSYNC.RECONVERGENT B0 ;  /* 0x0000000000007941 */ /* 0x000fea0003800200 */
.L_x_13244:
[----:B------:R-:W-:Y:S01]  /*7db0*/  STG.E.U8 desc[UR36][R2.64], R0 ;  /* 0x0000000002007986 */ /* 0x000fe2000c101124 */
[----:B------:R-:W-:Y:S05]  /*7dc0*/  EXIT ;  /* 0x000000000000794d */ /* 0x000fea0003800000 */
.L_x_13238:
        /* <DEDUP_REMOVED lines=22> */
.L_x_13248:
[----:B---3--:R-:W-:-:S06]  /*7f30*/  IMAD.U32 R4, R19, 0x10000, RZ ;  /* 0x0001000013047824 */ /* 0x008fcc00078e00ff */
[----:B------:R-:W0:Y:S02]  /*7f40*/  F2I.U64.TRUNC R4, R4 ;  /* 0x0000000400047311 */ /* 0x000e24000020d800 */
[----:B0-----:R-:W-:Y:S01]  /*7f50*/  STG.E.64 desc[UR36][R2.64], R4 ;  /* 0x0000000402007986 */ /* 0x001fe2000c101b24 */
[----:B------:R-:W-:Y:S05]  /*7f60*/  EXIT ;  /* 0x000000000000794d */ /* 0x000fea0003800000 */
.L_x_13247:
[----:B---3--:R-:W-:-:S06]  /*7f70*/  IMAD.U32 R19, R19, 0x10000, RZ ;  /* 0x0001000013137824 */ /* 0x008fcc00078e00ff */
[----:B------:R-:W0:Y:S02]  /*7f80*/  F2I.FTZ.U32.TRUNC.NTZ R19, R19 ;  /* 0x0000001300137305 */ /* 0x000e24000021f000 */
[----:B0-----:R-:W-:Y:S01]  /*7f90*/  STG.E desc[UR36][R2.64], R19 ;  /* 0x0000001302007986 */ /* 0x001fe2000c101924 */
[----:B------:R-:W-:Y:S05]  /*7fa0*/  EXIT ;  /* 0x000000000000794d */ /* 0x000fea0003800000 */
.L_x_13237:
        /* <DEDUP_REMOVED lines=11> */
.L_x_13250:
[----:B---3--:R-:W-:Y:S01]  /*8060*/  IMAD.U32 R19, R19, 0x10000, RZ ;  /* 0x0001000013137824 */ /* 0x008fe200078e00ff */
[----:B------:R-:W-:-:S03]  /*8070*/  CS2R R6, SRZ ;  /* 0x0000000000067805 */ /* 0x000fc6000001ff00 */
[----:B------:R-:W-:-:S06]  /*8080*/  FMUL.FTZ R4, R19, 1 ;  /* 0x3f80000013047820 */ /* 0x000fcc0000410000 */
[----:B------:R-:W0:Y:S02]  /*8090*/  F2F.F64.F32 R4, R4 ;  /* 0x0000000400047310 */ /* 0x000e240000201800 */
[----:B0-----:R-:W-:Y:S01]  /*80a0*/  STG.E.128 desc[UR36][R2.64], R4 ;  /* 0x0000000402007986 */ /* 0x001fe2000c101d24 */
[----:B------:R-:W-:Y:S05]  /*80b0*/  EXIT ;  /* 0x000000000000794d */ /* 0x000fea0003800000 */
.L_x_13249:
[----:B------:R-:W-:-:S13]  /*80c0*/  ISETP.NE.AND P0, PT, R0, 0xf, PT ;  /* 0x0000000f0000780c */ /* 0x000fda0003f05270 */
[----:B------:R-:W-:Y:S05]  /*80d0*/  @!P0 BRA `(.L_x_13251) ;  /* 0x0000000000e88947 */ /* 0x000fea0003800000 */
[----:B------:R-:W-:-:S13]  /*80e0*/  ISETP.NE.AND P0, PT, R0, 0x17, PT ;  /* 0x000000170000780c */ /* 0x000fda0003f05270 */
[----:B------:R-:W-:Y:S05]  /*80f0*/  @!P0 BRA `(.L_x_13252) ;  /* 0x0000000000908947 */ /* 0x000fea0003800000 */
[----:B------:R-:W-:-:S13]  /*8100*/  ISETP.NE.AND P0, PT, R0, 0x18, PT ;  /* 0x000000180000780c */ /* 0x000fda0003f05270 */
[----:B------:R-:W-:Y:S05]  /*8110*/  @!P0 BRA `(.L_x_13253) ;  /* 0x0000000000448947 */ /* 0x000fea0003800000 */
.L_x_13230:
        /* <DEDUP_REMOVED lines=16> */
.L_x_13254:
[----:B------:R-:W-:Y:S05]  /*8220*/  EXIT ;  /* 0x000000000000794d */ /* 0x000fea0003800000 */
.L_x_13253:
        /* <DEDUP_REMOVED lines=13> */
.L_x_13256:
[----:B------:R-:W-:Y:S05]  /*8300*/  BSYNC.RECONVERGENT B0 ;  /* 0x0000000000007941 */ /* 0x000fea0003800200 */
.L_x_13255:
[----:B------:R-:W-:-:S05]  /*8310*/  LOP3.LUT R5, R0, 0x80, R5, 0xf8, !PT ;  /* 0x0000008000057812 */ /* 0x000fca00078ef805 */
[----:B------:R-:W-:Y:S01]  /*8320*/  STG.E.U8 desc[UR36][R2.64], R5 ;  /* 0x0000000502007986 */ /* 0x000fe2000c101124 */
[----:B------:R-:W-:Y:S05]  /*8330*/  EXIT ;  /* 0x000000000000794d */ /* 0x000fea0003800000 */
.L_x_13252:
        /* <DEDUP_REMOVED lines=12> */
.L_x_13258:
[----:B------:R-:W-:Y:S01]  /*8400*/  IMAD.MOV.U32 R0, RZ, RZ, 0x7f ;  /* 0x0000007fff007424 */ /* 0x000fe200078e00ff */
[----:B------:R-:W-:-:S04]  /*8410*/  ISETP.GT.U32.AND P0, PT, R4, 0x7f800000, PT ;  /* 0x7f8000000400780c */ /* 0x000fc80003f04070 */
[----:B------:R-:W-:-:S09]  /*8420*/  SEL R0, R0, 0x7c, P0 ;  /* 0x0000007c00007807 */ /* 0x000fd20000000000 */
.L_x_13259:
[----:B------:R-:W-:Y:S05]  /*8430*/  BSYNC.RECONVERGENT B0 ;  /* 0x0000000000007941 */ /* 0x000fea0003800200 */
.L_x_13257:
[----:B------:R-:W-:-:S04]  /*8440*/  SHF.R.U32.HI R5, RZ, 0x18, R5 ;  /* 0x00000018ff057819 */ /* 0x000fc80000011605 */
[----:B------:R-:W-:-:S05]  /*8450*/  LOP3.LUT R5, R0, 0x80, R5, 0xf8, !PT ;  /* 0x0000008000057812 */ /* 0x000fca00078ef805 */
[----:B------:R-:W-:Y:S01]  /*8460*/  STG.E.U8 desc[UR36][R2.64], R5 ;  /* 0x0000000502007986 */ /* 0x000fe2000c101124 */
[----:B------:R-:W-:Y:S05]  /*8470*/  EXIT ;  /* 0x000000000000794d */ /* 0x000fea0003800000 */
.L_x_13251:
[----:B---3--:R-:W-:Y:S01]  /*8480*/  STG.E.U16 desc[UR36][R2.64], R19 ;  /* 0x0000001302007986 */ /* 0x008fe2000c101524 */
[----:B------:R-:W-:Y:S05]  /*8490*/  EXIT ;  /* 0x000000000000794d */ /* 0x000fea0003800000 */
.L_x_13260:
        /* <DEDUP_REMOVED lines=14> */
.L_x_19946:


//--------------------- .text._ZN2at6native18elementwise_kernelILi128ELi4EZNS0_22gpu_kernel_impl_nocastIZZZNS0_17floor_kernel_cudaERNS_18TensorIteratorBaseEENKUlvE_clEvENKUlvE2_clEvEUlN3c108BFloat16EE_EEvS4_RKT_EUliE_EEviT1_ --------------------------
	.section	.text._ZN2at6native18elementwise_kernelILi128ELi4EZNS0_22gpu_kernel_impl_nocastIZZZNS0_17floor_kernel_cudaERNS_18TensorIteratorBaseEENKUlvE_clEvENKUlvE2_clEvEUlN3c108BFloat16EE_EEvS4_RKT_EUliE_EEviT1_,"ax",@progbits
	.align	128
        .global         _ZN2at6native18elementwise_kernelILi128ELi4EZNS0_22gpu_kernel_impl_nocastIZZZNS0_17floor_kernel_cudaERNS_18TensorIteratorBaseEENKUlvE_clEvENKUlvE2_clEvEUlN3c108BFloat16EE_EEvS4_RKT_EUliE_EEviT1_
        .type           _ZN2at6native18elementwise_kernelILi128ELi4EZNS0_22gpu_kernel_impl_nocastIZZZNS0_17floor_kernel_cudaERNS_18TensorIteratorBaseEENKUlvE_clEvENKUlvE2_clEvEUlN3c108BFloat16EE_EEvS4_RKT_EUliE_EEviT1_,@function
        .size           _ZN2at6native18elementwise_kernelILi128ELi4EZNS0_22gpu_kernel_impl_nocastIZZZNS0_17floor_kernel_cudaERNS_18TensorIteratorBaseEENKUlvE_clEvENKUlvE2_clEvEUlN3c108BFloat16EE_EEvS4_RKT_EUliE_EEviT1_,(.L_x_19947 - _ZN2at6native18elementwise_kernelILi128ELi4EZNS0_22gpu_kernel_impl_nocastIZZZNS0_17floor_kernel_cudaERNS_18TensorIteratorBaseEENKUlvE_clEvENKUlvE2_clEvEUlN3c108BFloat16EE_EEvS4_RKT_EUliE_EEviT1_)
        .other          _ZN2at6native18elementwise_kernelILi128ELi4EZNS0_22gpu_kernel_impl_nocastIZZZNS0_17floor_kernel_cudaERNS_18TensorIteratorBaseEENKUlvE_clEvENKUlvE2_clEvEUlN3c108BFloat16EE_EEvS4_RKT_EUliE_EEviT1_,@"STO_CUDA_ENTRY STV_DEFAULT"
_ZN2at6native18elementwise_kernelILi128ELi4EZNS0_22gpu_kernel_impl_nocastIZZZNS0_17floor_kernel_cudaERNS_18TensorIteratorBaseEENKUlvE_clEvENKUlvE2_clEvEUlN3c108BFloat16EE_EEvS4_RKT_EUliE_EEviT1_:
.text._ZN2at6native18elementwise_kernelILi128ELi4EZNS0_22gpu_kernel_impl_nocastIZZZNS0_17floor_kernel_cudaERNS_18TensorIteratorBaseEENKUlvE_clEvENKUlvE2_clEvEUlN3c108BFloat16EE_EEvS4_RKT_EUliE_EEviT1_:
        /* <DEDUP_REMOVED lines=21> */
[----:B------:R-:W1:Y:S02]  /*0150*/  FRND.FTZ.FLOOR R0, R0 ;  /* 0x0000000000007307 */ /* 0x000e640000215000 */
        /* <DEDUP_REMOVED lines=8> */
[----:B------:R-:W1:Y:S02]  /*01e0*/  FRND.FTZ.FLOOR R0, R0 ;  /* 0x0000000000007307 */ /* 0x000e640000215000 */
[----:B-1----:R-:W-:-:S05]  /*01f0*/  F2FP.BF16.F32.PACK_AB R2, RZ, R0 ;  /* 0x00000000ff02723e */ /* 0x002fca00000010ff */
[----:B0-----:R0:W-:Y:S02]  /*0200*/  STG.E.U16 desc[UR6][R6.64], R2 ;  /* 0x0000000206007986 */ /* 0x0011e4000c101506 */
.L_x_13264:
[----:B------:R-:W-:-:S13]  /*0210*/  ISETP.GE.AND P0, PT, R3, UR4, PT ;  /* 0x0000000403007c0c */ /* 0x000fda000bf06270 */
[----:B------:R-:W-:Y:S05]  /*0220*/  @P0 BREAK.RELIABLE B1 ;  /* 0x0000000000010942 */ /* 0x000fea0003800100 */
[----:B------:R-:W-:Y:S05]  /*0230*/  @P0 BRA `(.L_x_13265) ;  /* 0x0000000000240947 */ /* 0x000fea0003800000 */
[----:B------:R-:W-:Y:S05]  /*0240*/  BSYNC.RELIABLE B1 ;  /* 0x0000000000017941 */ /* 0x000fea0003800100 */
.L_x_13263:
        /* <DEDUP_REMOVED lines=8> */
.L_x_13265:
[----:B------:R-:W-:Y:S05]  /*02d0*/  BSYNC.RECONVERGENT B0 ;  /* 0x0000000000007941 */ /* 0x000fea0003800200 */
.L_x_13262:
[----:B------:R-:W-:Y:S05]  /*02e0*/  WARPSYNC.ALL ;  /* 0x0000000000007948 */ /* 0x000fea0003800000 */
[----:B------:R-:W-:-:S13]  /*02f0*/  ISETP.GE.AND P0, PT, R3, UR4, PT ;  /* 0x0000000403007c0c */ /* 0x000fda000bf06270 */
[----:B------:R-:W-:Y:S05]  /*0300*/  @P0 EXIT ;  /* 0x000000000000094d */ /* 0x000fea0003800000 */
[----:B01----:R-:W0:Y:S02]  /*0310*/  LDC.64 R2, c[0x0][0x588] ;  /* 0x00016200ff027b82 */ /* 0x003e240000000a00 */
[----:B0-----:R-:W2:Y:S06]  /*0320*/  LDG.E.U16 R2, desc[UR6][R2.64] ;  /* 0x0000000602027981 */ /* 0x001eac000c1e1500 */
[----:B------:R-:W0:Y:S01]  /*0330*/  LDC.64 R4, c[0x0][0x580] ;  /* 0x00016000ff047b82 */ /* 0x000e220000000a00 */
[----:B--2---:R-:W-:-:S06]  /*0340*/  SHF.L.U32 R0, R2, 0x10, RZ ;  /* 0x0000001002007819 */ /* 0x004fcc00000006ff */
[----:B------:R-:W1:Y:S02]  /*0350*/  FRND.FTZ.FLOOR R0, R0 ;  /* 0x0000000000007307 */ /* 0x000e640000215000 */
[----:B-1----:R-:W-:-:S05]  /*0360*/  F2FP.BF16.F32.PACK_AB R3, RZ, R0 ;  /* 0x00000000ff03723e */ /* 0x002fca00000010ff */
[----:B0-----:R-:W-:Y:S01]  /*0370*/  STG.E.U16 desc[UR6][R4.64], R3 ;  /* 0x0000000304007986 */ /* 0x001fe2000c101506 */
[----:B------:R-:W-:Y:S05]  /*0380*/  EXIT ;  /* 0x000000000000794d */ /* 0x000fea0003800000 */
.L_x_13261:
        /* <DEDUP_REMOVED lines=306> */
.L_x_13269:
        /* <DEDUP_REMOVED lines=10> */
[----:B------:R-:W0:Y:S02]  /*1750*/  FRND.FTZ.FLOOR R8, R8 ;  /* 0x0000000800087307 */ /* 0x000e240000215000 */
        /* <DEDUP_REMOVED lines=301> */
.L_x_13271:
        /* <DEDUP_REMOVED lines=8> */
[----:B------:R-:W0:Y:S02]  /*2ab0*/  FRND.FTZ.FLOOR R8, R8 ;  /* 0x0000000800087307 */ /* 0x000e240000215000 */
[----:B0-----:R-:W-:-:S05]  /*2ac0*/  F2FP.BF16.F32.PACK_AB R7, RZ, R8 ;  /* 0x00000008ff07723e */ /* 0x001fca00000010ff */
[----:B------:R0:W-:Y:S02]  /*2ad0*/  STG.E.U16 desc[UR6][R4.64], R7 ;  /* 0x0000000704007986 */ /* 0x0001e4000c101506 */
.L_x_13268:
[----:B------:R-:W-:-:S13]  /*2ae0*/  ISETP.GE.AND P0, PT, R3, UR4, PT ;  /* 0x0000000403007c0c */ /* 0x000fda000bf06270 */
[----:B------:R-:W-:Y:S05]  /*2af0*/  @P0 BREAK.RELIABLE B1 ;  /* 0x0000000000010942 */ /* 0x000fea0003800100 */
[----:B------:R-:W-:Y:S05]  /*2b00*/  @P0 BRA `(.L_x_13270) ;  /* 0x0000001000d80947 */ /* 0x000fea0003800000 */
[----:B------:R-:W-:Y:S05]  /*2b10*/  BSYNC.RELIABLE B1 ;  /* 0x0000000000017941 */ /* 0x000fea0003800100 */
.L_x_13267:
        /* <DEDUP_REMOVED lines=298> */
.L_x_13272:
        /* <DEDUP_REMOVED lines=11> */
.L_x_13270:
[----:B------:R-:W-:Y:S05]  /*3e70*/  BSYNC.RECONVERGENT B0 ;  /* 0x0000000000007941 */ /* 0x000fea0003800200 */
.L_x_13266:
        /* <DEDUP_REMOVED lines=301> */
.L_x_13273:
[----:B------:R-:W0:Y:S02]  /*5150*/  LDCU.128 UR8, c[0x0][0x580] ;  /* 0x0000b000ff0877ac */ /* 0x000e240008000c00 */
[----:B0-----:R-:W-:-:S04]  /*5160*/  IADD3 R4, P0, PT, R2, UR10, RZ ;  /* 0x0000000a02047c10 */ /* 0x001fc8000ff1e0ff */
[----:B------:R-:W-:-:S05]  /*5170*/  IADD3.X R5, PT, PT, RZ, UR11, RZ, P0, !PT ;  /* 0x0000000bff057c10 */ /* 0x000fca00087fe4ff */
[----:B------:R-:W2:Y:S01]  /*5180*/  LDG.E.U16 R4, desc[UR6][R4.64] ;  /* 0x0000000604047981 */ /* 0x000ea2000c1e1500 */
[----:B------:R-:W-:-:S04]  /*5190*/  IADD3 R2, P0, PT, R3, UR8, RZ ;  /* 0x0000000803027c10 */ /* 0x000fc8000ff1e0ff */
[----:B------:R-:W-:Y:S02]  /*51a0*/  IADD3.X R3, PT, PT, RZ, UR9, RZ, P0, !PT ;  /* 0x00000009ff037c10 */ /* 0x000fe400087fe4ff */
[----:B--2---:R-:W-:-:S06]  /*51b0*/  SHF.L.U32 R0, R4, 0x10, RZ ;  /* 0x0000001004007819 */ /* 0x004fcc00000006ff */
[----:B------:R-:W0:Y:S02]  /*51c0*/  FRND.FTZ.FLOOR R0, R0 ;  /* 0x0000000000007307 */ /* 0x000e240000215000 */
[----:B0-----:R-:W-:-:S05]  /*51d0*/  F2FP.BF16.F32.PACK_AB R5, RZ, R0 ;  /* 0x00000000ff05723e */ /* 0x001fca00000010ff */
[----:B------:R-:W-:Y:S01]  /*51e0*/  STG.E.U16 desc[UR6][R2.64], R5 ;  /* 0x0000000502007986 */ /* 0x000fe2000c101506 */
[----:B------:R-:W-:Y:S05]  /*51f0*/  EXIT ;  /* 0x000000000000794d */ /* 0x000fea0003800000 */
.L_x_13274:
        /* <DEDUP_REMOVED lines=16> */
.L_x_19947:


//--------------------- .text._ZN2at6native27unrolled_elementwise_kernelIZZZNS0_17floor_kernel_cudaERNS_18TensorIteratorBaseEENKUlvE_clEvENKUlvE2_clEvEUlN3c108BFloat16EE_St5arrayIPcLm2EELi4E23TrivialOffsetCalculatorILi1EjESD_NS0_6memory15LoadWithoutCastENSE_16StoreWithoutCastEEEviT_T0_T2_T3_T4_T5_ --------------------------
	.section	.text._ZN2at6native27unrolled_elementwise_kernelIZZZNS0_17floor_kernel_cudaERNS_18TensorIteratorBaseEENKUlvE_clEvENKUlvE2_clEvEUlN3c108BFloat16EE_St5arrayIPcLm2EELi4E23TrivialOffsetCalculatorILi1EjESD_NS0_6memory15LoadWithoutCastENSE_16StoreWithoutCastEEEviT_T0_T2_T3_T4_T5_,"ax",@progbits
	.align	128
        .global         _ZN2at6native27unrolled_elementwise_kernelIZZZNS0_17floor_kernel_cudaERNS_18TensorIteratorBaseEENKUlvE_clEvENKUlvE2_clEvEUlN3c108BFloat16EE_St5arrayIPcLm2EELi4E23TrivialOffsetCalculatorILi1EjESD_NS0_6memory15LoadWithoutCastENSE_16StoreWithoutCastEEEviT_T0_T2_T3_T4_T5_
        .type           _ZN2at6native27unrolled_elementwise_kernelIZZZNS0_17floor_kernel_cudaERNS_18TensorIteratorBaseEENKUlvE_clEvENKUlvE2_clEvEUlN3c108BFloat16EE_St5arrayIPcLm2EELi4E23TrivialOffsetCalculatorILi1EjESD_NS0_6memory15LoadWithoutCastENSE_16StoreWithoutCastEEEviT_T0_T2_T3_T4_T5_,@function
        .size           _ZN2at6native27unrolled_elementwise_kernelIZZZNS0_17floor_kernel_cudaERNS_18TensorIteratorBaseEENKUlvE_clEvENKUlvE2_clEvEUlN3c108BFloat16EE_St5arrayIPcLm2EELi4E23TrivialOffsetCalculatorILi1EjESD_NS0_6memory15LoadWithoutCastENSE_16StoreWithoutCastEEEviT_T0_T2_T3_T4_T5_,(.L_x_19948 - _ZN2at6native27unrolled_elementwise_kernelIZZZNS0_17floor_kernel_cudaERNS_18TensorIteratorBaseEENKUlvE_clEvENKUlvE2_clEvEUlN3c108BFloat16EE_St5arrayIPcLm2EELi4E23TrivialOffsetCalculatorILi1EjESD_NS0_6memory15LoadWithoutCastENSE_16StoreWithoutCastEEEviT_T0_T2_T3_T4_T5_)
        .other          _ZN2at6native27unrolled_elementwise_kernelIZZZNS0_17floor_kernel_cudaERNS_18TensorIteratorBaseEENKUlvE_clEvENKUlvE2_clEvEUlN3c108BFloat16EE_St5arrayIPcLm2EELi4E23TrivialOffsetCalculatorILi1EjESD_NS0_6memory15LoadWithoutCastENSE_16StoreWithoutCastEEEviT_T0_T2_T3_T4_T5_,@"STO_CUDA_ENTRY STV_DEFAULT"
_ZN2at6native27unrolled_elementwise_kernelIZZZNS0_17floor_kernel_cudaERNS_18TensorIteratorBaseEENKUlvE_clEvENKUlvE2_clEvEUlN3c108BFloat16EE_St5arrayIPcLm2EELi4E23TrivialOffsetCalculatorILi1EjESD_NS0_6memory15LoadWithoutCastENSE_16StoreWithoutCastEEEviT_T0_T2_T3_T4_T5_:
.text._ZN2at6native27unrolled_elementwise_kernelIZZZNS0_17floor_kernel_cudaERNS_18TensorIteratorBaseEENKUlvE_clEvENKUlvE2_clEvEUlN3c108BFloat16EE_St5arrayIPcLm2EELi4E23TrivialOffsetCalculatorILi1EjESD_NS0_6memory15LoadWithoutCastENSE_16StoreWithoutCastEEEviT_T0_T2_T3_T4_T5_:
        /* <DEDUP_REMOVED lines=48> */
[----:B------:R-:W0:Y:S02]  /*0300*/  @!P1 FRND.FTZ.FLOOR R7, R7 ;  /* 0x0000000700079307 */ /* 0x000e240000215000 */
[----:B0-----:R-:W-:Y:S01]  /*0310*/  @!P1 F2FP.BF16.F32.PACK_AB R6, RZ, R7 ;  /* 0x00000007ff06923e */ /* 0x001fe200000010ff */
[----:B--2---:R-:W-:-:S04]  /*0320*/  @!P2 IMAD.U32 R11, R11, 0x10000, RZ ;  /* 0x000100000b0ba824 */ /* 0x004fc800078e00ff */
[----:B------:R1:W-:Y:S01]  /*0330*/  @!P1 STG.E.U16 desc[UR4][R8.64], R6 ;  /* 0x0000000608009986 */ /* 0x0003e2000c101504 */
[----:B----4-:R-:W-:Y:S01]  /*0340*/  @!P3 SHF.L.U32 R21, R21, 0x10, RZ ;  /* 0x000000101515b819 */ /* 0x010fe200000006ff */
[----:B------:R-:W0:Y:S08]  /*0350*/  @!P2 FRND.FTZ.FLOOR R11, R11 ;  /* 0x0000000b000ba307 */ /* 0x000e300000215000 */
[----:B------:R-:W2:Y:S01]  /*0360*/  @!P3 FRND.FTZ.FLOOR R21, R21 ;  /* 0x000000150015b307 */ /* 0x000ea20000215000 */
        /* <DEDUP_REMOVED lines=13> */
.L_x_13276:
[----:B------:R-:W-:Y:S05]  /*0440*/  BSYNC.RECONVERGENT B0 ;  /* 0x0000000000007941 */ /* 0x000fea0003800200 */
.L_x_13275:
[----:B------:R-:W-:Y:S01]  /*0450*/  ISETP.GE.AND P1, PT, R0, R5, PT ;  /* 0x000000050000720c */ /* 0x000fe20003f26270 */
[----:B-----5:R-:W-:-:S12]  /*0460*/  @!P0 IMAD.U32 R10, R10, 0x10000, RZ ;  /* 0x000100000a0a8824 */ /* 0x020fd800078e00ff */
[----:B------:R-:W-:Y:S05]  /*0470*/  @P1 EXIT ;  /* 0x000000000000194d */ /* 0x000fea0003800000 */
[----:B0-----:R-:W0:Y:S01]  /*0480*/  LDC.64 R4, c[0x0][0x388] ;  /* 0x0000e200ff047b82 */ /* 0x001e220000000a00 */
[----:B------:R-:W1:Y:S01]  /*0490*/  @!P0 FRND.FTZ.FLOOR R10, R10 ;  /* 0x0000000a000a8307 */ /* 0x000e620000215000 */
[----:B------:R-:W-:Y:S02]  /*04a0*/  LEA R3, R3, R0, 0x9 ;  /* 0x0000000003037211 */ /* 0x000fe400078e48ff */
[----:B-1----:R-:W-:-:S04]  /*04b0*/  @!P0 F2FP.BF16.F32.PACK_AB R2, RZ, R10 ;  /* 0x0000000aff02823e */ /* 0x002fc800000010ff */
[----:B------:R-:W-:Y:S01]  /*04c0*/  PRMT R0, R2, 0x7610, R0 ;  /* 0x0000761002007816 */ /* 0x000fe20000000000 */
[----:B0-----:R-:W-:-:S05]  /*04d0*/  IMAD.WIDE.U32 R2, R3, 0x2, R4 ;  /* 0x0000000203027825 */ /* 0x001fca00078e0004 */
[----:B------:R-:W-:Y:S01]  /*04e0*/  STG.E.U16 desc[UR4][R2.64], R0 ;  /* 0x0000000002007986 */ /* 0x000fe2000c101504 */
[----:B------:R-:W-:Y:S05]  /*04f0*/  EXIT ;  /* 0x000000000000794d */ /* 0x000fea0003800000 */
.L_x_13277:
        /* <DEDUP_REMOVED lines=16> */
.L_x_19948:


//--------------------- .text._ZN2at6native29vectorized_elementwise_kernelILi2EZZZNS0_17floor_kernel_cudaERNS_18TensorIteratorBaseEENKUlvE_clEvENKUlvE2_clEvEUlN3c108BFloat16EE_St5arrayIPcLm2EEEEviT0_T1_ --------------------------
	.section	.text._ZN2at6native29vectorized_elementwise_kernelILi2EZZZNS0_17floor_kernel_cudaERNS_18TensorIteratorBaseEENKUlvE_clEvENKUlvE2_clEvEUlN3c108BFloat16EE_St5arrayIPcLm2EEEEviT0_T1_,"ax",@progbits
	.align	128
        .global         _ZN2at6native29vectorized_elementwise_kernelILi2EZZZNS0_17floor_kernel_cudaERNS_18TensorIteratorBaseEENKUlvE_clEvENKUlvE2_clEvEUlN3c108BFloat16EE_St5arrayIPcLm2EEEEviT0_T1_
        .type           _ZN2at6native29vectorized_elementwise_kernelILi2EZZZNS0_17floor_kernel_cudaERNS_18TensorIteratorBaseEENKUlvE_clEvENKUlvE2_clEvEUlN3c108BFloat16EE_St5arrayIPcLm2EEEEviT0_T1_,@function
        .size           _ZN2at6native29vectorized_elementwise_kernelILi2EZZZNS0_17floor_kernel_cudaERNS_18TensorIteratorBaseEENKUlvE_clEvENKUlvE2_clEvEUlN3c108BFloat16EE_St5arrayIPcLm2EEEEviT0_T1_,(.L_x_19949 - _ZN2at6native29vectorized_elementwise_kernelILi2EZZZNS0_17floor_kernel_cudaERNS_18TensorIteratorBaseEENKUlvE_clEvENKUlvE2_clEvEUlN3c108BFloat16EE_St5arrayIPcLm2EEEEviT0_T1_)
        .other          _ZN2at6native29vectorized_elementwise_kernelILi2EZZZNS0_17floor_kernel_cudaERNS_18TensorIteratorBaseEENKUlvE_clEvENKUlvE2_clEvEUlN3c108BFloat16EE_St5arrayIPcLm2EEEEviT0_T1_,@"STO_CUDA_ENTRY STV_DEFAULT"
_ZN2at6native29vectorized_elementwise_kernelILi2EZZZNS0_17floor_kernel_cudaERNS_18TensorIteratorBaseEENKUlvE_clEvENKUlvE2_clEvEUlN3c108BFloat16EE_St5arrayIPcLm2EEEEviT0_T1_:
.text._ZN2at6native29vectorized_elementwise_kernelILi2EZZZNS0_17floor_kernel_cudaERNS_18TensorIteratorBaseEENKUlvE_clEvENKUlvE2_clEvEUlN3c108BFloat16EE_St5arrayIPcLm2EEEEviT0_T1_:
        /* <DEDUP_REMOVED lines=83> */
[----:B------:R-:W1:Y:S02]  /*0530*/  @!P0 FRND.FTZ.FLOOR R11, R11 ;  /* 0x0000000b000b8307 */ /* 0x000e640000215000 */
[----:B-1----:R-:W-:Y:S01]  /*0540*/  @!P0 F2FP.BF16.F32.PACK_AB R20, RZ, R11 ;  /* 0x0000000bff14823e */ /* 0x002fe200000010ff */
[----:B---3--:R-:W-:-:S06]  /*0550*/  @!P5 IMAD.U32 R22, R22, 0x10000, RZ ;  /* 0x000100001616d824 */ /* 0x008fcc00078e00ff */
[----:B------:R-:W1:Y:S02]  /*0560*/  @!P5 FRND.FTZ.FLOOR R22, R22 ;  /* 0x000000160016d307 */ /* 0x000e640000215000 */
        /* <DEDUP_REMOVED lines=11> */
[----:B------:R-:W1:Y:S01]  /*0620*/  @!P1 FRND.FTZ.FLOOR R14, R14 ;  /* 0x0000000e000e9307 */ /* 0x000e620000215000 */
[----:B----4-:R-:W-:-:S07]  /*0630*/  @!P6 SHF.L.U32 R25, R25, 0x10, RZ ;  /* 0x000000101919e819 */ /* 0x010fce00000006ff */
[----:B------:R-:W2:Y:S01]  /*0640*/  @!P2 FRND.FTZ.FLOOR R15, R15 ;  /* 0x0000000f000fa307 */ /* 0x000ea20000215000 */
[----:B------:R-:W-:-:S07]  /*0650*/  ISETP.GE.U32.AND P0, PT, R3, R2, PT ;  /* 0x000000020300720c */ /* 0x000fce0003f06070 */
[----:B------:R-:W3:Y:S08]  /*0660*/  @!P3 FRND.FTZ.FLOOR R16, R16 ;  /* 0x000000100010b307 */ /* 0x000ef00000215000 */
[----:B------:R-:W4:Y:S08]  /*0670*/  @!P4 FRND.FTZ.FLOOR R27, R27 ;  /* 0x0000001b001bc307 */ /* 0x000f300000215000 */
[----:B------:R-:W5:Y:S08]  /*0680*/  @!P6 FRND.FTZ.FLOOR R25, R25 ;  /* 0x000000190019e307 */ /* 0x000f700000215000 */
[----:B------:R-:W0:Y:S01]  /*0690*/  @!P5 FRND.FTZ.FLOOR R23, R23 ;  /* 0x000000170017d307 */ /* 0x000e220000215000 */
        /* <DEDUP_REMOVED lines=19> */
.L_x_13281:
[----:B------:R-:W-:-:S13]  /*07d0*/  ISETP.GE.U32.AND P0, PT, R3, R2, PT ;  /* 0x000000020300720c */ /* 0x000fda0003f06070 */
[----:B------:R-:W-:Y:S05]  /*07e0*/  @P0 BRA `(.L_x_13283) ;  /* 0x0000000000300947 */ /* 0x000fea0003800000 */
[----:B0-----:R-:W0:Y:S01]  /*07f0*/  LDC.64 R4, c[0x0][0x388] ;  /* 0x0000e200ff047b82 */ /* 0x001e220000000a00 */
[----:B------:R-:W-:Y:S01]  /*0800*/  IMAD.IADD R11, R0, 0x1, R3 ;  /* 0x00000001000b7824 */ /* 0x000fe200078e0203 */
[----:B------:R-:W-:-:S03]  /*0810*/  IADD3 R3, PT, PT, R3, 0x80, RZ ;  /* 0x0000008003037810 */ /* 0x000fc60007ffe0ff */
[----:B0-----:R-:W-:-:S05]  /*0820*/  IMAD.WIDE.U32 R4, R11, 0x2, R4 ;  /* 0x000000020b047825 */ /* 0x001fca00078e0004 */
[----:B------:R1:W-:Y:S02]  /*0830*/  STG.E.U16 desc[UR4][R4.64], R6 ;  /* 0x0000000604007986 */ /* 0x0003e4000c101504 */
.L_x_13282:
[----:B------:R-:W-:-:S13]  /*0840*/  ISETP.GE.U32.AND P0, PT, R3, R2, PT ;  /* 0x000000020300720c */ /* 0x000fda0003f06070 */
[----:B------:R-:W-:Y:S05]  /*0850*/  @P0 BRA `(.L_x_13284) ;  /* 0x0000000000340947 */ /* 0x000fea0003800000 */
[----:B01----:R-:W0:Y:S01]  /*0860*/  LDC.64 R4, c[0x0][0x388] ;  /* 0x0000e200ff047b82 */ /* 0x003e220000000a00 */
[----:B------:R-:W-:Y:S02]  /*0870*/  IMAD.IADD R11, R0, 0x1, R3 ;  /* 0x00000001000b7824 */ /* 0x000fe400078e0203 */
[----:B------:R-:W-:Y:S02]  /*0880*/  VIADD R3, R3, 0x80 ;  /* 0x0000008003037836 */ /* 0x000fe40000000000 */
[----:B0-----:R-:W-:-:S05]  /*0890*/  IMAD.WIDE.U32 R4, R11, 0x2, R4 ;  /* 0x000000020b047825 */ /* 0x001fca00078e0004 */
[----:B------:R1:W-:Y:S02]  /*08a0*/  STG.E.U16 desc[UR4][R4.64], R7 ;  /* 0x0000000704007986 */ /* 0x0003e4000c101504 */
.L_x_13283:
        /* <DEDUP_REMOVED lines=8> */
.L_x_13284:
[----:B------:R-:W-:Y:S05]  /*0930*/  BSYNC.RELIABLE B1 ;  /* 0x0000000000017941 */ /* 0x000fea0003800100 */
.L_x_13280:
[----:B------:R-:W-:-:S13]  /*0940*/  ISETP.GE.U32.AND P0, PT, R3, R2, PT ;  /* 0x000000020300720c */ /* 0x000fda0003f06070 */
[----:B012---:R-:W0:Y:S01]  /*0950*/  @!P0 LDC.64 R4, c[0x0][0x388] ;  /* 0x0000e200ff048b82 */ /* 0x007e220000000a00 */
[----:B------:R-:W-:Y:S02]  /*0960*/  @!P0 IMAD.IADD R7, R0, 0x1, R3 ;  /* 0x0000000100078824 */ /* 0x000fe400078e0203 */
[----:B------:R-:W-:Y:S02]  /*0970*/  @!P0 VIADD R3, R3, 0x80 ;  /* 0x0000008003038836 */ /* 0x000fe40000000000 */
[----:B0-----:R-:W-:-:S05]  /*0980*/  @!P0 IMAD.WIDE.U32 R4, R7, 0x2, R4 ;  /* 0x0000000207048825 */ /* 0x001fca00078e0004 */
[----:B------:R2:W-:Y:S02]  /*0990*/  @!P0 STG.E.U16 desc[UR4][R4.64], R9 ;  /* 0x0000000904008986 */ /* 0x0005e4000c101504 */
.L_x_13285:
[----:B------:R-:W-:Y:S05]  /*09a0*/  BSYNC.RECONVERGENT B0 ;  /* 0x0000000000007941 */ /* 0x000fea0003800200 */
.L_x_13279:
        /* <DEDUP_REMOVED lines=8> */
.L_x_13278:
        /* <DEDUP_REMOVED lines=21> */
[----:B------:R-:W-:Y:S08]  /*0b80*/  FRND.FTZ.FLOOR R6, R6 ;  /* 0x0000000600067307 */ /* 0x000ff00000215000 */
[----:B------:R-:W0:Y:S08]  /*0b90*/  FRND.FTZ.FLOOR R9, R9 ;  /* 0x0000000900097307 */ /* 0x000e300000215000 */
[----:B------:R-:W-:Y:S08]  /*0ba0*/  FRND.FTZ.FLOOR R5, R5 ;  /* 0x0000000500057307 */ /* 0x000ff00000215000 */
[----:B------:R-:W-:Y:S08]  /*0bb0*/  FRND.FTZ.FLOOR R7, R7 ;  /* 0x0000000700077307 */ /* 0x000ff00000215000 */
[----:B------:R-:W-:Y:S08]  /*0bc0*/  FRND.FTZ.FLOOR R8, R8 ;  /* 0x0000000800087307 */ /* 0x000ff00000215000 */
[----:B------:R-:W2:Y:S08]  /*0bd0*/  FRND.FTZ.FLOOR R10, R10 ;  /* 0x0000000a000a7307 */ /* 0x000eb00000215000 */
[----:B------:R-:W3:Y:S08]  /*0be0*/  FRND.FTZ.FLOOR R12, R12 ;  /* 0x0000000c000c7307 */ /* 0x000ef00000215000 */
[----:B------:R-:W4:Y:S01]  /*0bf0*/  FRND.FTZ.FLOOR R13, R13 ;  /* 0x0000000d000d7307 */ /* 0x000f220000215000 */
        /* <DEDUP_REMOVED lines=11> */
.L_x_13286:
        /* <DEDUP_REMOVED lines=13> */
.L_x_19949:


//--------------------- .text._ZN2at6native29vectorized_elementwise_kernelILi4EZZZNS0_17floor_kernel_cudaERNS_18TensorIteratorBaseEENKUlvE_clEvENKUlvE2_clEvEUlN3c108BFloat16EE_St5arrayIPcLm2EEEEviT0_T1_ --------------------------
	.section	.text._ZN2at6native29vectorized_elementwise_kernelILi4EZZZNS0_17floor_kernel_cudaERNS_18TensorIteratorBaseEENKUlvE_clEvENKUlvE2_clEvEUlN3c108BFloat16EE_St5arrayIPcLm2EEEEviT0_T1_,"ax",@progbits
	.align	128
        .global         _ZN2at6native29vectorized_elementwise_kernelILi4EZZZNS0_17floor_kernel_cudaERNS_18TensorIteratorBaseEENKUlvE_clEvENKUlvE2_clEvEUlN3c108BFloat16EE_St5arrayIPcLm2EEEEviT0_T1_
        .type           _ZN2at6native29vectorized_elementwise_kernelILi4EZZZNS0_17floor_kernel_cudaERNS_18TensorIteratorBaseEENKUlvE_clEvENKUlvE2_clEvEUlN3c108BFloat16EE_St5arrayIPcLm2EEEEviT0_T1_,@function
        .size           _ZN2at6native29vectorized_elementwise_kernelILi4EZZZNS0_17floor_kernel_cudaERNS_18TensorIteratorBaseEENKUlvE_clEvENKUlvE2_clEvEUlN3c108BFloat16EE_St5arrayIPcLm2EEEEviT0_T1_,(.L_x_19950 - _ZN2at6native29vectorized_elementwise_kernelILi4EZZZNS0_17floor_kernel_cudaERNS_18TensorIteratorBaseEENKUlvE_clEvENKUlvE2_clEvEUlN3c108BFloat16EE_St5arrayIPcLm2EEEEviT0_T1_)
        .other          _ZN2at6native29vectorized_elementwise_kernelILi4EZZZNS0_17floor_kernel_cudaERNS_18TensorIteratorBaseEENKUlvE_clEvENKUlvE2_clEvEUlN3c108BFloat16EE_St5arrayIPcLm2EEEEviT0_T1_,@"STO_CUDA_ENTRY STV_DEFAULT"
_ZN2at6native29vectorized_elementwise_kernelILi4EZZZNS0_17floor_kernel_cudaERNS_18TensorIteratorBaseEENKUlvE_clEvENKUlvE2_clEvEUlN3c108BFloat16EE_St5arrayIPcLm2EEEEviT0_T1_:
.text._ZN2at6native29vectorized_elementwise_kernelILi4EZZZNS0_17floor_kernel_cudaERNS_18TensorIteratorBaseEENKUlvE_clEvENKUlvE2_clEvEUlN3c108BFloat16EE_St5arrayIPcLm2EEEEviT0_T1_:
        /* <DEDUP_REMOVED lines=125> */
.L_x_13290:
[----:B------:R-:W-:-:S13]  /*07d0*/  ISETP.GE.U32.AND P0, PT, R3, R2, PT ;  /* 0x000000020300720c */ /* 0x000fda0003f06070 */
[----:B------:R-:W-:Y:S05]  /*07e0*/  @P0 BRA `(.L_x_13292) ;  /* 0x0000000000300947 */ /* 0x000fea0003800000 */
[----:B0-----:R-:W0:Y:S01]  /*07f0*/  LDC.64 R4, c[0x0][0x388] ;  /* 0x0000e200ff047b82 */ /* 0x001e220000000a00 */
[----:B------:R-:W-:Y:S01]  /*0800*/  IMAD.IADD R11, R0, 0x1, R3 ;  /* 0x00000001000b7824 */ /* 0x000fe200078e0203 */
[----:B------:R-:W-:-:S03]  /*0810*/  IADD3 R3, PT, PT, R3, 0x80, RZ ;  /* 0x0000008003037810 */ /* 0x000fc60007ffe0ff */
[----:B0-----:R-:W-:-:S05]  /*0820*/  IMAD.WIDE.U32 R4, R11, 0x2, R4 ;  /* 0x000000020b047825 */ /* 0x001fca00078e0004 */
[----:B------:R1:W-:Y:S02]  /*0830*/  STG.E.U16 desc[UR4][R4.64], R6 ;  /* 0x0000000604007986 */ /* 0x0003e4000c101504 */
.L_x_13291:
[----:B------:R-:W-:-:S13]  /*0840*/  ISETP.GE.U32.AND P0, PT, R3, R2, PT ;  /* 0x000000020300720c */ /* 0x000fda0003f06070 */
[----:B------:R-:W-:Y:S05]  /*0850*/  @P0 BRA `(.L_x_13293) ;  /* 0x0000000000340947 */ /* 0x000fea0003800000 */
[----:B01----:R-:W0:Y:S01]  /*0860*/  LDC.64 R4, c[0x0][0x388] ;  /* 0x0000e200ff047b82 */ /* 0x003e220000000a00 */
[----:B------:R-:W-:Y:S02]  /*0870*/  IMAD.IADD R11, R0, 0x1, R3 ;  /* 0x00000001000b7824 */ /* 0x000fe400078e0203 */
[----:B------:R-:W-:Y:S02]  /*0880*/  VIADD R3, R3, 0x80 ;  /* 0x0000008003037836 */ /* 0x000fe40000000000 */
[----:B0-----:R-:W-:-:S05]  /*0890*/  IMAD.WIDE.U32 R4, R11, 0x2, R4 ;  /* 0x000000020b047825 */ /* 0x001fca00078e0004 */
[----:B------:R1:W-:Y:S02]  /*08a0*/  STG.E.U16 desc[UR4][R4.64], R7 ;  /* 0x0000000704007986 */ /* 0x0003e4000c101504 */
.L_x_13292:
        /* <DEDUP_REMOVED lines=8> */
.L_x_13293:
[----:B------:R-:W-:Y:S05]  /*0930*/  BSYNC.RELIABLE B1 ;  /* 0x0000000000017941 */ /* 0x000fea0003800100 */
.L_x_13289:
[----:B------:R-:W-:-:S13]  /*0940*/  ISETP.GE.U32.AND P0, PT, R3, R2, PT ;  /* 0x000000020300720c */ /* 0x000fda0003f06070 */
[----:B012---:R-:W0:Y:S01]  /*0950*/  @!P0 LDC.64 R4, c[0x0][0x388] ;  /* 0x0000e200ff048b82 */ /* 0x007e220000000a00 */
[----:B------:R-:W-:Y:S02]  /*0960*/  @!P0 IMAD.IADD R7, R0, 0x1, R3 ;  /* 0x0000000100078824 */ /* 0x000fe400078e0203 */
[----:B------:R-:W-:Y:S02]  /*0970*/  @!P0 VIADD R3, R3, 0x80 ;  /* 0x0000008003038836 */ /* 0x000fe40000000000 */
[----:B0-----:R-:W-:-:S05]  /*0980*/  @!P0 IMAD.WIDE.U32 R4, R7, 0x2, R4 ;  /* 0x0000000207048825 */ /* 0x001fca00078e0004 */
[----:B------:R2:W-:Y:S02]  /*0990*/  @!P0 STG.E.U16 desc[UR4][R4.64], R9 ;  /* 0x0000000904008986 */ /* 0x0005e4000c101504 */
.L_x_13294:
[----:B------:R-:W-:Y:S05]  /*09a0*/  BSYNC.RECONVERGENT B0 ;  /* 0x0000000000007941 */ /* 0x000fea0003800200 */
.L_x_13288:
        /* <DEDUP_REMOVED lines=8> */
.L_x_13287:
        /* <DEDUP_REMOVED lines=21> */
[----:B------:R-:W-:Y:S08]  /*0b80*/  FRND.FTZ.FLOOR R12, R12 ;  /* 0x0000000c000c7307 */ /* 0x000ff00000215000 */
[----:B------:R-:W0:Y:S08]  /*0b90*/  FRND.FTZ.FLOOR R7, R7 ;  /* 0x0000000700077307 */ /* 0x000e300000215000 */
[----:B------:R-:W-:Y:S08]  /*0ba0*/  FRND.FTZ.FLOOR R10, R10 ;  /* 0x0000000a000a7307 */ /* 0x000ff00000215000 */
[----:B------:R-:W-:Y:S08]  /*0bb0*/  FRND.FTZ.FLOOR R11, R11 ;  /* 0x0000000b000b7307 */ /* 0x000ff00000215000 */
[----:B------:R-:W-:Y:S08]  /*0bc0*/  FRND.FTZ.FLOOR R8, R14 ;  /* 0x0000000e00087307 */ /* 0x000ff00000215000 */
[----:B------:R-:W1:Y:S08]  /*0bd0*/  FRND.FTZ.FLOOR R9, R9 ;  /* 0x0000000900097307 */ /* 0x000e700000215000 */
[----:B------:R-:W2:Y:S08]  /*0be0*/  FRND.FTZ.FLOOR R4, R4 ;  /* 0x0000000400047307 */ /* 0x000eb00000215000 */
[----:B------:R-:W3:Y:S01]  /*0bf0*/  FRND.FTZ.FLOOR R5, R5 ;  /* 0x0000000500057307 */ /* 0x000ee20000215000 */
[----:B0-----:R-:W-:-:S02]  /*0c00*/  F2FP.BF16.F32.PACK_AB R12, R12, R7 ;  /* 0x000000070c0c723e */ /* 0x001fc400000010ff */
[----:B-1----:R-:W-:Y:S02]  /*0c10*/  F2FP.BF16.F32.PACK_AB R13, R9, R10 ;  /* 0x0000000a090d723e */ /* 0x002fe400000010ff */
[----:B--2---:R-:W-:-:S03]  /*0c20*/  F2FP.BF16.F32.PACK_AB R6, R4, R11 ;  /* 0x0000000b0406723e */ /* 0x004fc600000010ff */
[----:B------:R-:W-:Y:S01]  /*0c30*/  STG.E.64 desc[UR4][R2.64], R12 ;  /* 0x0000000c02007986 */ /* 0x000fe2000c101b04 */
[----:B---3--:R-:W-:-:S05]  /*0c40*/  F2FP.BF16.F32.PACK_AB R7, R5, R8 ;  /* 0x000000080507723e */ /* 0x008fca00000010ff */
[----:B------:R-:W-:Y:S01]  /*0c50*/  STG.E.64 desc[UR4][R2.64+0x400], R6 ;  /* 0x0004000602007986 */ /* 0x000fe2000c101b04 */
[----:B------:R-:W-:Y:S05]  /*0c60*/  EXIT ;  /* 0x000000000000794d */ /* 0x000fea0003800000 */
.L_x_13295:
        /* <DEDUP_REMOVED lines=9> */
.L_x_19950:


//--------------------- .text._ZN2at6native29vectorized_elementwise_kernelILi8EZZZNS0_17floor_kernel_cudaERNS_18TensorIteratorBaseEENKUlvE_clEvENKUlvE2_clEvEUlN3c108BFloat16EE_St5arrayIPcLm2EEEEviT0_T1_ --------------------------
	.section	.text._ZN2at6native29vectorized_elementwise_kernelILi8EZZZNS0_17floor_kernel_cudaERNS_18TensorIteratorBaseEENKUlvE_clEvENKUlvE2_clEvEUlN3c108BFloat16EE_St5arrayIPcLm2EEEEviT0_T1_,"ax",@progbits
	.align	128
        .global         _ZN2at6native29vectorized_elementwise_kernelILi8EZZZNS0_17floor_kernel_cudaERNS_18TensorIteratorBaseEENKUlvE_clEvENKUlvE2_clEvEUlN3c108BFloat16EE_St5arrayIPcLm2EEEEviT0_T1_
        .type           _ZN2at6native29vectorized_elementwise_kernelILi8EZZZNS0_17floor_kernel_cudaERNS_18TensorIteratorBaseEENKUlvE_clEvENKUlvE2_clEvEUlN3c108BFloat16EE_St5arrayIPcLm2EEEEviT0_T1_,@function
        .size           _ZN2at6native29vectorized_elementwise_kernelILi8EZZZNS0_17floor_kernel_cudaERNS_18TensorIteratorBaseEENKUlvE_clEvENKUlvE2_clEvEUlN3c108BFloat16EE_St5arrayIPcLm2EEEEviT0_T1_,(.L_x_19951 - _ZN2at6native29vectorized_elementwise_kernelILi8EZZZNS0_17floor_kernel_cudaERNS_18TensorIteratorBaseEENKUlvE_clEvENKUlvE2_clEvEUlN3c108BFloat16EE_St5arrayIPcLm2EEEEviT0_T1_)
        .other          _ZN2at6native29vectorized_elementwise_kernelILi8EZZZNS0_17floor_kernel_cudaERNS_18TensorIteratorBaseEENKUlvE_clEvENKUlvE2_clEvEUlN3c108BFloat16EE_St5arrayIPcLm2EEEEviT0_T1_,@"STO_CUDA_ENTRY STV_DEFAULT"
_ZN2at6native29vectorized_elementwise_kernelILi8EZZZNS0_17floor_kernel_cudaERNS_18TensorIteratorBaseEENKUlvE_clEvENKUlvE2_clEvEUlN3c108BFloat16EE_St5arrayIPcLm2EEEEviT0_T1_:
.text._ZN2at6native29vectorized_elementwise_kernelILi8EZZZNS0_17floor_kernel_cudaERNS_18TensorIteratorBaseEENKUlvE_clEvENKUlvE2_clEvEUlN3c108BFloat16EE_St5arrayIPcLm2EEEEviT0_T1_:
        /* <DEDUP_REMOVED lines=125> */
.L_x_13299:
[----:B------:R-:W-:-:S13]  /*07d0*/  ISETP.GE.U32.AND P0, PT, R3, R2, PT ;  /* 0x000000020300720c */ /* 0x000fda0003f06070 */
[----:B------:R-:W-:Y:S05]  /*07e0*/  @P0 BRA `(.L_x_13301) ;  /* 0x0000000000300947 */ /* 0x000fea0003800000 */
[----:B0-----:R-:W0:Y:S01]  /*07f0*/  LDC.64 R4, c[0x0][0x388] ;  /* 0x0000e200ff047b82 */ /* 0x001e220000000a00 */
[----:B------:R-:W-:Y:S01]  /*0800*/  IMAD.IADD R11, R0, 0x1, R3 ;  /* 0x00000001000b7824 */ /* 0x000fe200078e0203 */
[----:B------:R-:W-:-:S03]  /*0810*/  IADD3 R3, PT, PT, R3, 0x80, RZ ;  /* 0x0000008003037810 */ /* 0x000fc60007ffe0ff */
[----:B0-----:R-:W-:-:S05]  /*0820*/  IMAD.WIDE.U32 R4, R11, 0x2, R4 ;  /* 0x000000020b047825 */ /* 0x001fca00078e0004 */
[----:B------:R1:W-:Y:S02]  /*0830*/  STG.E.U16 desc[UR4][R4.64], R6 ;  /* 0x0000000604007986 */ /* 0x0003e4000c101504 */
.L_x_13300:
[----:B------:R-:W-:-:S13]  /*0840*/  ISETP.GE.U32.AND P0, PT, R3, R2, PT ;  /* 0x000000020300720c */ /* 0x000fda0003f06070 */
[----:B------:R-:W-:Y:S05]  /*0850*/  @P0 BRA `(.L_x_13302) ;  /* 0x0000000000340947 */ /* 0x000fea0003800000 */
[----:B01----:R-:W0:Y:S01]  /*0860*/  LDC.64 R4, c[0x0][0x388] ;  /* 0x0000e200ff047b82 */ /* 0x003e220000000a00 */
[----:B------:R-:W-:Y:S02]  /*0870*/  IMAD.IADD R11, R0, 0x1, R3 ;  /* 0x00000001000b7824 */ /* 0x000fe400078e0203 */
[----:B------:R-:W-:Y:S02]  /*0880*/  VIADD R3, R3, 0x80 ;  /* 0x0000008003037836 */ /* 0x000fe40000000000 */
[----:B0-----:R-:W-:-:S05]  /*0890*/  IMAD.WIDE.U32 R4, R11, 0x2, R4 ;  /* 0x000000020b047825 */ /* 0x001fca00078e0004 */
[----:B------:R1:W-:Y:S02]  /*08a0*/  STG.E.U16 desc[UR4][R4.64], R7 ;  /* 0x0000000704007986 */ /* 0x0003e4000c101504 */
.L_x_13301:
        /* <DEDUP_REMOVED lines=8> */
.L_x_13302:
[----:B------:R-:W-:Y:S05]  /*0930*/  BSYNC.RELIABLE B1 ;  /* 0x0000000000017941 */ /* 0x000fea0003800100 */
.L_x_13298:
[----:B------:R-:W-:-:S13]  /*0940*/  ISETP.GE.U32.AND P0, PT, R3, R2, PT ;  /* 0x000000020300720c */ /* 0x000fda0003f06070 */
[----:B012---:R-:W0:Y:S01]  /*0950*/  @!P0 LDC.64 R4, c[0x0][0x388] ;  /* 0x0000e200ff048b82 */ /* 0x007e220000000a00 */
[----:B------:R-:W-:Y:S02]  /*0960*/  @!P0 IMAD.IADD R7, R0, 0x1, R3 ;  /* 0x0000000100078824 */ /* 0x000fe400078e0203 */
[----:B------:R-:W-:Y:S02]  /*0970*/  @!P0 VIADD R3, R3, 0x80 ;  /* 0x0000008003038836 */ /* 0x000fe40000000000 */
[----:B0-----:R-:W-:-:S05]  /*0980*/  @!P0 IMAD.WIDE.U32 R4, R7, 0x2, R4 ;  /* 0x0000000207048825 */ /* 0x001fca00078e0004 */
[----:B------:R2:W-:Y:S02]  /*0990*/  @!P0 STG.E.U16 desc[UR4][R4.64], R9 ;  /* 0x0000000904008986 */ /* 0x0005e4000c101504 */
.L_x_13303:
[----:B------:R-:W-:Y:S05]  /*09a0*/  BSYNC.RECONVERGENT B0 ;  /* 0x0000000000007941 */ /* 0x000fea0003800200 */
.L_x_13297:
        /* <DEDUP_REMOVED lines=8> */
.L_x_13296:
        /* <DEDUP_REMOVED lines=13> */
[----:B------:R-:W-:Y:S01]  /*0b00*/  FRND.FTZ.FLOOR R10, R10 ;  /* 0x0000000a000a7307 */ /* 0x000fe20000215000 */
[----:B------:R-:W-:Y:S01]  /*0b10*/  SHF.L.U32 R11, R7, 0x10, RZ ;  /* 0x00000010070b7819 */ /* 0x000fe200000006ff */
[----:B------:R-:W-:Y:S01]  /*0b20*/  IMAD.U32 R15, R6, 0x10000, RZ ;  /* 0x00010000060f7824 */ /* 0x000fe200078e00ff */
[----:B------:R-:W-:Y:S01]  /*0b30*/  PRMT R5, R5, 0x7632, R5 ;  /* 0x0000763205057816 */ /* 0x000fe20000000005 */
[----:B------:R-:W-:Y:S01]  /*0b40*/  IMAD.U32 R13, R4, 0x10000, RZ ;  /* 0x00010000040d7824 */ /* 0x000fe200078e00ff */
[----:B------:R-:W-:-:S02]  /*0b50*/  PRMT R7, R7, 0x7632, R7 ;  /* 0x0000763207077816 */ /* 0x000fc40000000007 */
[----:B------:R-:W-:Y:S01]  /*0b60*/  SHF.L.U32 R14, R5, 0x10, RZ ;  /* 0x00000010050e7819 */ /* 0x000fe200000006ff */
[----:B------:R-:W-:Y:S02]  /*0b70*/  FRND.FTZ.FLOOR R11, R11 ;  /* 0x0000000b000b7307 */ /* 0x000fe40000215000 */
[----:B------:R-:W-:-:S06]  /*0b80*/  IMAD.U32 R7, R7, 0x10000, RZ ;  /* 0x0001000007077824 */ /* 0x000fcc00078e00ff */
[----:B------:R-:W-:Y:S08]  /*0b90*/  FRND.FTZ.FLOOR R9, R9 ;  /* 0x0000000900097307 */ /* 0x000ff00000215000 */
[----:B------:R-:W-:Y:S08]  /*0ba0*/  FRND.FTZ.FLOOR R12, R12 ;  /* 0x0000000c000c7307 */ /* 0x000ff00000215000 */
[----:B------:R-:W0:Y:S08]  /*0bb0*/  FRND.FTZ.FLOOR R16, R7 ;  /* 0x0000000700107307 */ /* 0x000e300000215000 */
[----:B------:R-:W1:Y:S01]  /*0bc0*/  FRND.FTZ.FLOOR R15, R15 ;  /* 0x0000000f000f7307 */ /* 0x000e620000215000 */
[----:B0-----:R-:W-:-:S07]  /*0bd0*/  F2FP.BF16.F32.PACK_AB R7, R16, R11 ;  /* 0x0000000b1007723e */ /* 0x001fce00000010ff */
[----:B------:R-:W0:Y:S01]  /*0be0*/  FRND.FTZ.FLOOR R14, R14 ;  /* 0x0000000e000e7307 */ /* 0x000e220000215000 */
[----:B-1----:R-:W-:-:S07]  /*0bf0*/  F2FP.BF16.F32.PACK_AB R6, R15, R10 ;  /* 0x0000000a0f06723e */ /* 0x002fce00000010ff */
[----:B------:R-:W1:Y:S01]  /*0c00*/  FRND.FTZ.FLOOR R13, R13 ;  /* 0x0000000d000d7307 */ /* 0x000e620000215000 */
[----:B0-----:R-:W-:Y:S02]  /*0c10*/  F2FP.BF16.F32.PACK_AB R5, R14, R9 ;  /* 0x000000090e05723e */ /* 0x001fe400000010ff */
[----:B-1----:R-:W-:-:S05]  /*0c20*/  F2FP.BF16.F32.PACK_AB R4, R13, R12 ;  /* 0x0000000c0d04723e */ /* 0x002fca00000010ff */
[----:B------:R-:W-:Y:S01]  /*0c30*/  STG.E.128 desc[UR4][R2.64], R4 ;  /* 0x0000000402007986 */ /* 0x000fe2000c101d04 */
[----:B------:R-:W-:Y:S05]  /*0c40*/  EXIT ;  /* 0x000000000000794d */ /* 0x000fea0003800000 */
.L_x_13304:
        /* <DEDUP_REMOVED lines=11> */
.L_x_19951:


//--------------------- .text._ZN2at6native18elementwise_kernelILi128ELi4EZNS0_15gpu_kernel_implIZZZNS0_17floor_kernel_cudaERNS_18TensorIteratorBaseEENKUlvE_clEvENKUlvE1_clEvEUlN3c104HalfEE_EEvS4_RKT_EUliE_EEviT1_ --------------------------
	.section	.text._ZN2at6native18elementwise_kernelILi128ELi4EZNS0_15gpu_kernel_implIZZZNS0_17floor_kernel_cudaERNS_18TensorIteratorBaseEENKUlvE_clEvENKUlvE1_clEvEUlN3c104HalfEE_EEvS4_RKT_EUliE_EEviT1_,"ax",@progbits
	.align	128
        .global         _ZN2at6native18elementwise_kernelILi128ELi4EZNS0_15gpu_kernel_implIZZZNS0_17floor_kernel_cudaERNS_18TensorIteratorBaseEENKUlvE_clEvENKUlvE1_clEvEUlN3c104HalfEE_EEvS4_RKT_EUliE_EEviT1_
        .type           _ZN2at6native18elementwise_kernelILi128ELi4EZNS0_15gpu_kernel_implIZZZNS0_17floor_kernel_cudaERNS_18TensorIteratorBaseEENKUlvE_clEvENKUlvE1_clEvEUlN3c104HalfEE_EEvS4_RKT_EUliE_EEviT1_,@function
        .size           _ZN2at6native18elementwise_kernelILi128ELi4EZNS0_15gpu_kernel_implIZZZNS0_17floor_kernel_cudaERNS_18TensorIteratorBaseEENKUlvE_clEvENKUlvE1_clEvEUlN3c104HalfEE_EEvS4_RKT_EUliE_EEviT1_,(.L_x_19952 - _ZN2at6native18elementwise_kernelILi128ELi4EZNS0_15gpu_kernel_implIZZZNS0_17floor_kernel_cudaERNS_18TensorIteratorBaseEENKUlvE_clEvENKUlvE1_clEvEUlN3c104HalfEE_EEvS4_RKT_EUliE_EEviT1_)
        .other          _ZN2at6native18elementwise_kernelILi128ELi4EZNS0_15gpu_kernel_implIZZZNS0_17floor_kernel_cudaERNS_18TensorIteratorBaseEENKUlvE_clEvENKUlvE1_clEvEUlN3c104HalfEE_EEvS4_RKT_EUliE_EEviT1_,@"STO_CUDA_ENTRY STV_DEFAULT"
_ZN2at6native18elementwise_kernelILi128ELi4EZNS0_15gpu_kernel_implIZZZNS0_17floor_kernel_cudaERNS_18TensorIteratorBaseEENKUlvE_clEvENKUlvE1_clEvEUlN3c104HalfEE_EEvS4_RKT_EUliE_EEviT1_:
.text._ZN2at6native18elementwise_kernelILi128ELi4EZNS0_15gpu_kernel_implIZZZNS0_17floor_kernel_cudaERNS_18TensorIteratorBaseEENKUlvE_clEvENKUlvE1_clEvEUlN3c104HalfEE_EEvS4_RKT_EUliE_EEviT1_:
        /* <DEDUP_REMOVED lines=319> */
.L_x_13307:
        /* <DEDUP_REMOVED lines=18> */
.L_x_13311:
[----:B------:R-:W2:Y:S02]  /*1510*/  LDG.E.U8 R2, desc[UR36][R2.64] ;  /* 0x0000002402027981 */ /* 0x000ea4000c1e1100 */
[----:B--2---:R-:W-:-:S04]  /*1520*/  I2FP.F32.U32 R0, R2 ;  /* 0x0000000200007245 */ /* 0x004fc80000201000 */
[----:B------:R-:W-:Y:S01]  /*1530*/  F2FP.F16.F32.PACK_AB R0, RZ, R0 ;  /* 0x00000000ff00723e */ /* 0x000fe200000000ff */
[----:B------:R-:W-:Y:S06]  /*1540*/  BRA `(.L_x_13313) ;  /* 0x0000000c007c7947 */ /* 0x000fec0003800000 */
.L_x_13310:
        /* <DEDUP_REMOVED lines=10> */
.L_x_13315:
[----:B------:R-:W2:Y:S02]  /*15f0*/  LDG.E R2, desc[UR36][R2.64] ;  /* 0x0000002402027981 */ /* 0x000ea4000c1e1900 */
[----:B--2---:R-:W-:-:S04]  /*1600*/  I2FP.F32.S32 R0, R2 ;  /* 0x0000000200007245 */ /* 0x004fc80000201400 */
[----:B------:R-:W-:Y:S01]  /*1610*/  F2FP.F16.F32.PACK_AB R0, RZ, R0 ;  /* 0x00000000ff00723e */ /* 0x000fe200000000ff */
[----:B------:R-:W-:Y:S06]  /*1620*/  BRA `(.L_x_13313) ;  /* 0x0000000c00447947 */ /* 0x000fec0003800000 */
.L_x_13314:
[----:B------:R-:W2:Y:S02]  /*1630*/  LDG.E.U16 R2, desc[UR36][R2.64] ;  /* 0x0000002402027981 */ /* 0x000ea4000c1e1500 */
[----:B--2---:R-:W0:Y:S02]  /*1640*/  I2F.S16 R0, R2 ;  /* 0x0000000200007306 */ /* 0x004e240000101400 */
[----:B0-----:R-:W-:Y:S01]  /*1650*/  F2FP.F16.F32.PACK_AB R0, RZ, R0 ;  /* 0x00000000ff00723e */ /* 0x001fe200000000ff */
[----:B------:R-:W-:Y:S06]  /*1660*/  BRA `(.L_x_13313) ;  /* 0x0000000c00347947 */ /* 0x000fec0003800000 */
.L_x_13309:
        /* <DEDUP_REMOVED lines=9> */
.L_x_13317:
[----:B------:R0:W5:Y:S01]  /*1700*/  LDG.E.U16 R0, desc[UR36][R2.64] ;  /* 0x0000002402007981 */ /* 0x000162000c1e1500 */
[----:B------:R-:W-:Y:S05]  /*1710*/  BRA `(.L_x_13313) ;  /* 0x0000000c00087947 */ /* 0x000fea0003800000 */
.L_x_13316:
        /* <DEDUP_REMOVED lines=9> */
.L_x_13319:
[----:B------:R1:W5:Y:S01]  /*17b0*/  LDG.E.U16 R0, desc[UR36][R2.64] ;  /* 0x0000002402007981 */ /* 0x000362000c1e1500 */
[----:B------:R-:W-:Y:S05]  /*17c0*/  BRA `(.L_x_13313) ;  /* 0x0000000800dc7947 */ /* 0x000fea0003800000 */
.L_x_13318:
        /* <DEDUP_REMOVED lines=8> */
.L_x_13308:
        /* <DEDUP_REMOVED lines=13> */
.L_x_13322:
        /* <DEDUP_REMOVED lines=8> */
.L_x_13321:
        /* <DEDUP_REMOVED lines=27> */
.L_x_13324:
        /* <DEDUP_REMOVED lines=13> */
.L_x_13323:
[----:B------:R-:W2:Y:S02]  /*1c20*/  LDG.E.U16 R0, desc[UR36][R2.64] ;  /* 0x0000002402007981 */ /* 0x000ea4000c1e1500 */
[----:B--2---:R-:W-:-:S04]  /*1c30*/  SHF.L.U32 R0, R0, 0x10, RZ ;  /* 0x0000001000007819 */ /* 0x004fc800000006ff */
[----:B------:R-:W-:Y:S01]  /*1c40*/  F2FP.F16.F32.PACK_AB R0, RZ, R0 ;  /* 0x00000000ff00723e */ /* 0x000fe200000000ff */
[----:B------:R-:W-:Y:S06]  /*1c50*/  BRA `(.L_x_13313) ;  /* 0x0000000400b87947 */ /* 0x000fec0003800000 */
.L_x_13320:
        /* <DEDUP_REMOVED lines=12> */
.L_x_13327:
        /* <DEDUP_REMOVED lines=21> */
.L_x_13331:
[----:B------:R-:W-:Y:S05]  /*1e70*/  BSYNC.RECONVERGENT B1 ;  /* 0x0000000000017941 */ /* 0x000fea0003800200 */
.L_x_13330:
[----:B------:R-:W-:Y:S01]  /*1e80*/  IMAD.SHL.U32 R0, R0, 0x100000, RZ ;  /* 0x0010000000007824 */ /* 0x000fe200078e00ff */
[----:B------:R-:W-:-:S04]  /*1e90*/  LEA R2, R2, 0x3b800000, 0x17 ;  /* 0x3b80000002027811 */ /* 0x000fc800078eb8ff */
[----:B------:R-:W-:-:S07]  /*1ea0*/  LOP3.LUT R0, R2, R0, R7, 0xfe, !PT ;  /* 0x0000000002007212 */ /* 0x000fce00078efe07 */
.L_x_13329:
[----:B------:R-:W-:Y:S05]  /*1eb0*/  BSYNC.RECONVERGENT B0 ;  /* 0x0000000000007941 */ /* 0x000fea0003800200 */
.L_x_13328:
[----:B------:R-:W-:Y:S01]  /*1ec0*/  F2FP.F16.F32.PACK_AB R0, RZ, R0 ;  /* 0x00000000ff00723e */ /* 0x000fe200000000ff */
[----:B------:R-:W-:Y:S06]  /*1ed0*/  BRA `(.L_x_13313) ;  /* 0x0000000400187947 */ /* 0x000fec0003800000 */
.L_x_13326:
        /* <DEDUP_REMOVED lines=21> */
.L_x_13335:
[----:B------:R-:W-:Y:S05]  /*2030*/  BSYNC.RECONVERGENT B1 ;  /* 0x0000000000017941 */ /* 0x000fea0003800200 */
.L_x_13334:
[----:B------:R-:W-:Y:S01]  /*2040*/  IMAD.SHL.U32 R0, R0, 0x200000, RZ ;  /* 0x0020000000007824 */ /* 0x000fe200078e00ff */
[----:B------:R-:W-:-:S04]  /*2050*/  LEA R2, R2, 0x37800000, 0x17 ;  /* 0x3780000002027811 */ /* 0x000fc800078eb8ff */
[----:B------:R-:W-:-:S07]  /*2060*/  LOP3.LUT R0, R2, R0, R7, 0xfe, !PT ;  /* 0x0000000002007212 */ /* 0x000fce00078efe07 */
.L_x_13333:
[----:B------:R-:W-:Y:S05]  /*2070*/  BSYNC.RECONVERGENT B0 ;  /* 0x0000000000007941 */ /* 0x000fea0003800200 */
.L_x_13332:
[----:B------:R-:W-:Y:S01]  /*2080*/  F2FP.F16.F32.PACK_AB R0, RZ, R0 ;  /* 0x00000000ff00723e */ /* 0x000fe200000000ff */
[----:B------:R-:W-:Y:S06]  /*2090*/  BRA `(.L_x_13313) ;  /* 0x0000000000a87947 */ /* 0x000fec0003800000 */
.L_x_13325:
[----:B------:R-:W-:-:S09]  /*20a0*/  UISETP.NE.AND UP0, UPT, UR4, 0x1c, UPT ;  /* 0x0000001c0400788c */ /* 0x000fd2000bf05270 */
[----:B------:R-:W-:Y:S05]  /*20b0*/  BRA.U !UP0, `(.L_x_13336) ;  /* 0x0000000108947547 */ /* 0x000fea000b800000 */
[----:B------:R-:W-:-:S09]  /*20c0*/  UISETP.NE.AND UP0, UPT, UR4, 0x1d, UPT ;  /* 0x0000001d0400788c */ /* 0x000fd2000bf05270 */
[----:B------:R-:W-:Y:S05]  /*20d0*/  BRA.U !UP0, `(.L_x_13337) ;  /* 0x00000001087c7547 */ /* 0x000fea000b800000 */
[----:B------:R-:W-:-:S09]  /*20e0*/  UISETP.NE.AND UP0, UPT, UR4, 0x2c, UPT ;  /* 0x0000002c0400788c */ /* 0x000fd2000bf05270 */
[----:B------:R-:W-:Y:S05]  /*20f0*/  BRA.U !UP0, `(.L_x_13338) ;  /* 0x0000000108487547 */ /* 0x000fea000b800000 */
.L_x_13312:
        /* <DEDUP_REMOVED lines=16> */
.L_x_13339:
[----:B------:R-:W-:Y:S01]  /*2200*/  PRMT R0, RZ, 0x7610, R0 ;  /* 0x00007610ff007816 */ /* 0x000fe20000000000 */
[----:B------:R-:W-:Y:S06]  /*2210*/  BRA `(.L_x_13313) ;  /* 0x0000000000487947 */ /* 0x000fec0003800000 */
.L_x_13338:
        /* <DEDUP_REMOVED lines=8> */
.L_x_13341:
[----:B------:R-:W-:Y:S05]  /*22a0*/  BSYNC.RECONVERGENT B0 ;  /* 0x0000000000007941 */ /* 0x000fea0003800200 */
.L_x_13340:
[----:B------:R-:W-:Y:S01]  /*22b0*/  F2FP.F16.F32.PACK_AB R0, RZ, R0 ;  /* 0x00000000ff00723e */ /* 0x000fe200000000ff */
[----:B------:R-:W-:Y:S06]  /*22c0*/  BRA `(.L_x_13313) ;  /* 0x00000000001c7947 */ /* 0x000fec0003800000 */
.L_x_13337:
[----:B------:R-:W2:Y:S02]  /*22d0*/  LDG.E.64 R2, desc[UR36][R2.64] ;  /* 0x0000002402027981 */ /* 0x000ea4000c1e1b00 */
[----:B--2---:R-:W0:Y:S02]  /*22e0*/  I2F.U64 R0, R2 ;  /* 0x0000000200007312 */ /* 0x004e240000301000 */
[----:B0-----:R-:W-:Y:S01]  /*22f0*/  F2FP.F16.F32.PACK_AB R0, RZ, R0 ;  /* 0x00000000ff00723e */ /* 0x001fe200000000ff */
[----:B------:R-:W-:Y:S06]  /*2300*/  BRA `(.L_x_13313) ;  /* 0x00000000000c7947 */ /* 0x000fec0003800000 */
.L_x_13336:
[----:B------:R-:W2:Y:S02]  /*2310*/  LDG.E R2, desc[UR36][R2.64] ;  /* 0x0000002402027981 */ /* 0x000ea4000c1e1900 */
[----:B--2---:R-:W-:-:S04]  /*2320*/  I2FP.F32.U32 R0, R2 ;  /* 0x0000000200007245 */ /* 0x004fc80000201000 */
[----:B------:R-:W-:-:S07]  /*2330*/  F2FP.F16.F32.PACK_AB R0, RZ, R0 ;  /* 0x00000000ff00723e */ /* 0x000fce00000000ff */
.L_x_13313:
[----:B------:R-:W0:Y:S01]  /*2340*/  LDCU.64 UR6, c[0x0][0x580] ;  /* 0x0000b000ff0677ac */ /* 0x000e220008000a00 */
[----:B-----5:R-:W-:Y:S01]  /*2350*/  HADD2.F32 R0, -RZ, R0.H0_H0 ;  /* 0x20000000ff007230 */ /* 0x020fe20000004100 */
[----:B------:R-:W-:-:S05]  /*2360*/  UPRMT UR4, UR42, 0x9910, URZ ;  /* 0x000099102a047896 */ /* 0x000fca00080000ff */
[----:B------:R-:W2:Y:S01]  /*2370*/  FRND.FTZ.FLOOR R0, R0 ;  /* 0x0000000000007307 */ /* 0x000ea20000215000 */
        /* <DEDUP_REMOVED lines=17> */
.L_x_13345:
[----:B------:R-:W-:-:S06]  /*2490*/  HADD2.F32 R5, -RZ, R4.H0_H0 ;  /* 0x20000004ff057230 */ /* 0x000fcc0000004100 */
[----:B------:R-:W0:Y:S02]  /*24a0*/  F2I.S64.TRUNC R4, R5 ;  /* 0x0000000500047311 */ /* 0x000e24000020d900 */
[----:B0-----:R3:W-:Y:S01]  /*24b0*/  STG.E.U8 desc[UR36][R2.64], R4 ;  /* 0x0000000402007986 */ /* 0x0017e2000c101124 */
[----:B------:R-:W-:Y:S05]  /*24c0*/  BRA `(.L_x_13347) ;  /* 0x0000000c00707947 */ /* 0x000fea0003800000 */
.L_x_13344:
        /* <DEDUP_REMOVED lines=10> */
.L_x_13349:
[----:B------:R-:W-:-:S04]  /*2570*/  HADD2.F32 R4, -RZ, R4.H0_H0 ;  /* 0x20000004ff047230 */ /* 0x000fc80000004100 */
[----:B------:R-:W0:Y:S02]  /*2580*/  F2I.FTZ.TRUNC.NTZ R5, R4 ;  /* 0x0000000400057305 */ /* 0x000e24000021f100 */
[----:B0-----:R1:W-:Y:S01]  /*2590*/  STG.E desc[UR36][R2.64], R5 ;  /* 0x0000000502007986 */ /* 0x0013e2000c101924 */
[----:B------:R-:W-:Y:S05]  /*25a0*/  BRA `(.L_x_13347) ;  /* 0x0000000c00387947 */ /* 0x000fea0003800000 */
.L_x_13348:
[----:B------:R-:W-:-:S04]  /*25b0*/  HADD2.F32 R4, -RZ, R4.H0_H0 ;  /* 0x20000004ff047230 */ /* 0x000fc80000004100 */
[----:B------:R-:W0:Y:S02]  /*25c0*/  F2I.FTZ.TRUNC.NTZ R5, R4 ;  /* 0x0000000400057305 */ /* 0x000e24000021f100 */
[----:B0-----:R2:W-:Y:S01]  /*25d0*/  STG.E.U16 desc[UR36][R2.64], R5 ;  /* 0x0000000502007986 */ /* 0x0015e2000c101524 */
[----:B------:R-:W-:Y:S05]  /*25e0*/  BRA `(.L_x_13347) ;  /* 0x0000000c00287947 */ /* 0x000fea0003800000 */
.L_x_13343:
        /* <DEDUP_REMOVED lines=9> */
.L_x_13351:
[----:B------:R0:W-:Y:S01]  /*2680*/  STG.E.U16 desc[UR36][R2.64], R4 ;  /* 0x0000000402007986 */ /* 0x0001e2000c101524 */
[----:B------:R-:W-:Y:S05]  /*2690*/  BRA `(.L_x_13347) ;  /* 0x0000000800fc7947 */ /* 0x000fea0003800000 */
.L_x_13350:
        /* <DEDUP_REMOVED lines=10> */
.L_x_13353:
[----:B------:R-:W-:-:S05]  /*2740*/  HADD2.F32 R0, -RZ, R4.H0_H0 ;  /* 0x20000004ff007230 */ /* 0x000fca0000004100 */
[----:B------:R-:W-:-:S04]  /*2750*/  F2FP.F16.F32.PACK_AB R0, RZ, R0 ;  /* 0x00000000ff00723e */ /* 0x000fc800000000ff */
[----:B------:R-:W-:-:S05]  /*2760*/  PRMT R0, R0, 0x5410, RZ ;  /* 0x0000541000007816 */ /* 0x000fca00000000ff */
[----:B------:R0:W-:Y:S01]  /*2770*/  STG.E desc[UR36][R2.64], R0 ;  /* 0x0000000002007986 */ /* 0x0001e2000c101924 */
[----:B------:R-:W-:Y:S05]  /*2780*/  BRA `(.L_x_13347) ;  /* 0x0000000800c07947 */ /* 0x000fea0003800000 */
.L_x_13352:
[----:B------:R-:W-:-:S05]  /*2790*/  HADD2.F32 R4, -RZ, R4.H0_H0 ;  /* 0x20000004ff047230 */ /* 0x000fca0000004100 */
[----:B------:R-:W-:-:S06]  /*27a0*/  FMUL.FTZ R4, R4, 1 ;  /* 0x3f80000004047820 */ /* 0x000fcc0000410000 */
[----:B------:R-:W0:Y:S02]  /*27b0*/  F2F.F64.F32 R4, R4 ;  /* 0x0000000400047310 */ /* 0x000e240000201800 */
[----:B0-----:R0:W-:Y:S01]  /*27c0*/  STG.E.64 desc[UR36][R2.64], R4 ;  /* 0x0000000402007986 */ /* 0x0011e2000c101b24 */
[----:B------:R-:W-:Y:S05]  /*27d0*/  BRA `(.L_x_13347) ;  /* 0x0000000800ac7947 */ /* 0x000fea0003800000 */
.L_x_13342:
        /* <DEDUP_REMOVED lines=13> */
.L_x_13356:
[----:B------:R-:W-:Y:S01]  /*28b0*/  HADD2.F32 R4, -RZ, R4.H0_H0 ;  /* 0x20000004ff047230 */ /* 0x000fe20000004100 */
[----:B------:R-:W-:-:S04]  /*28c0*/  CS2R R6, SRZ ;  /* 0x0000000000067805 */ /* 0x000fc8000001ff00 */
[----:B------:R-:W-:-:S06]  /*28d0*/  FMUL.FTZ R4, R4, 1 ;  /* 0x3f80000004047820 */ /* 0x000fcc0000410000 */
[----:B------:R-:W0:Y:S02]  /*28e0*/  F2F.F64.F32 R4, R4 ;  /* 0x0000000400047310 */ /* 0x000e240000201800 */
[----:B0-----:R0:W-:Y:S01]  /*28f0*/  STG.E.128 desc[UR36][R2.64], R4 ;  /* 0x0000000402007986 */ /* 0x0011e2000c101d24 */
[----:B------:R-:W-:Y:S05]  /*2900*/  BRA `(.L_x_13347) ;  /* 0x0000000800607947 */ /* 0x000fea0003800000 */
.L_x_13355:
        /* <DEDUP_REMOVED lines=19> */
.L_x_13360:
[----:B------:R-:W-:Y:S05]  /*2a40*/  BSYNC.RECONVERGENT B0 ;  /* 0x0000000000007941 */ /* 0x000fea0003800200 */
.L_x_13359:
[----:B------:R-:W-:-:S05]  /*2a50*/  LOP3.LUT R5, R0, 0x80, R5, 0xf8, !PT ;  /* 0x0000008000057812 */ /* 0x000fca00078ef805 */
[----:B------:R0:W-:Y:S01]  /*2a60*/  STG.E.U8 desc[UR36][R2.64], R5 ;  /* 0x0000000502007986 */ /* 0x0001e2000c101124 */
[----:B------:R-:W-:Y:S05]  /*2a70*/  BRA `(.L_x_13347) ;  /* 0x0000000800047947 */ /* 0x000fea0003800000 */
.L_x_13358:
        /* <DEDUP_REMOVED lines=15> */
.L_x_13362:
[----:B------:R-:W-:Y:S05]  /*2b70*/  BSYNC.RECONVERGENT B0 ;  /* 0x0000000000007941 */ /* 0x000fea0003800200 */
.L_x_13361:
[----:B------:R-:W-:-:S05]  /*2b80*/  LOP3.LUT R5, R0, 0x80, R5, 0xf8, !PT ;  /* 0x0000008000057812 */ /* 0x000fca00078ef805 */
[----:B------:R0:W-:Y:S01]  /*2b90*/  STG.E.U8 desc[UR36][R2.64], R5 ;  /* 0x0000000502007986 */ /* 0x0001e2000c101124 */
[----:B------:R-:W-:Y:S05]  /*2ba0*/  BRA `(.L_x_13347) ;  /* 0x0000000400b87947 */ /* 0x000fea0003800000 */
.L_x_13357:
[----:B------:R-:W-:-:S05]  /*2bb0*/  HADD2.F32 R0, -RZ, R4.H0_H0 ;  /* 0x20000004ff007230 */ /* 0x000fca0000004100 */
[----:B------:R-:W-:-:S05]  /*2bc0*/  F2FP.BF16.F32.PACK_AB R0, RZ, R0 ;  /* 0x00000000ff00723e */ /* 0x000fca00000010ff */
[----:B------:R0:W-:Y:S01]  /*2bd0*/  STG.E.U16 desc[UR36][R2.64], R0 ;  /* 0x0000000002007986 */ /* 0x0001e2000c101524 */
[----:B------:R-:W-:Y:S05]  /*2be0*/  BRA `(.L_x_13347) ;  /* 0x0000000400a87947 */ /* 0x000fea0003800000 */
.L_x_13354:
        /* <DEDUP_REMOVED lines=12> */
.L_x_13365:
        /* <DEDUP_REMOVED lines=13> */
.L_x_13368:
[----:B------:R-:W-:-:S04]  /*2d80*/  SHF.R.U32.HI R0, RZ, 0x14, R5 ;  /* 0x00000014ff007819 */ /* 0x000fc80000011605 */
[----:B------:R-:W-:-:S04]  /*2d90*/  LOP3.LUT R0, R0, 0x1, RZ, 0xc0, !PT ;  /* 0x0000000100007812 */ /* 0x000fc800078ec0ff */
[----:B------:R-:W-:-:S04]  /*2da0*/  IADD3 R0, PT, PT, R5, 0x487ffff, R0 ;  /* 0x0487ffff05007810 */ /* 0x000fc80007ffe000 */
[----:B------:R-:W-:-:S04]  /*2db0*/  SHF.R.U32.HI R0, RZ, 0x14, R0 ;  /* 0x00000014ff007819 */ /* 0x000fc80000011600 */
[----:B------:R-:W-:-:S07]  /*2dc0*/  LOP3.LUT R4, R0, 0xff, RZ, 0xc0, !PT ;  /* 0x000000ff00047812 */ /* 0x000fce00078ec0ff */
.L_x_13369:
[----:B------:R-:W-:-:S04]  /*2dd0*/  SHF.R.U32.HI R5, RZ, 0x18, R5 ;  /* 0x00000018ff057819 */ /* 0x000fc80000011605 */
[----:B------:R-:W-:-:S04]  /*2de0*/  LOP3.LUT R4, R4, 0x80, R5, 0xf8, !PT ;  /* 0x0000008004047812 */ /* 0x000fc800078ef805 */
[----:B------:R-:W-:-:S07]  /*2df0*/  PRMT R0, R4, 0x7610, R0 ;  /* 0x0000761004007816 */ /* 0x000fce0000000000 */
.L_x_13367:
[----:B------:R-:W-:Y:S05]  /*2e00*/  BSYNC.RECONVERGENT B0 ;  /* 0x0000000000007941 */ /* 0x000fea0003800200 */
.L_x_13366:
[----:B------:R0:W-:Y:S01]  /*2e10*/  STG.E.U8 desc[UR36][R2.64], R0 ;  /* 0x0000000002007986 */ /* 0x0001e2000c101124 */
[----:B------:R-:W-:Y:S05]  /*2e20*/  BRA `(.L_x_13347) ;  /* 0x0000000400187947 */ /* 0x000fea0003800000 */
.L_x_13364:
        /* <DEDUP_REMOVED lines=13> */
.L_x_13372:
[----:B------:R-:W-:-:S04]  /*2f00*/  SHF.R.U32.HI R0, RZ, 0x15, R5 ;  /* 0x00000015ff007819 */ /* 0x000fc80000011605 */
[----:B------:R-:W-:-:S04]  /*2f10*/  LOP3.LUT R0, R0, 0x1, RZ, 0xc0, !PT ;  /* 0x0000000100007812 */ /* 0x000fc800078ec0ff */
[----:B------:R-:W-:-:S04]  /*2f20*/  IADD3 R0, PT, PT, R5, 0x88fffff, R0 ;  /* 0x088fffff05007810 */ /* 0x000fc80007ffe000 */
[----:B------:R-:W-:-:S04]  /*2f30*/  SHF.R.U32.HI R0, RZ, 0x15, R0 ;  /* 0x00000015ff007819 */ /* 0x000fc80000011600 */
[----:B------:R-:W-:-:S07]  /*2f40*/  LOP3.LUT R4, R0, 0xff, RZ, 0xc0, !PT ;  /* 0x000000ff00047812 */ /* 0x000fce00078ec0ff */
.L_x_13373:
[----:B------:R-:W-:-:S04]  /*2f50*/  SHF.R.U32.HI R5, RZ, 0x18, R5 ;  /* 0x00000018ff057819 */ /* 0x000fc80000011605 */
[----:B------:R-:W-:-:S04]  /*2f60*/  LOP3.LUT R4, R4, 0x80, R5, 0xf8, !PT ;  /* 0x0000008004047812 */ /* 0x000fc800078ef805 */
[----:B------:R-:W-:-:S07]  /*2f70*/  PRMT R0, R4, 0x7610, R0 ;  /* 0x0000761004007816 */ /* 0x000fce0000000000 */
.L_x_13371:
[----:B------:R-:W-:Y:S05]  /*2f80*/  BSYNC.RECONVERGENT B0 ;  /* 0x0000000000007941 */ /* 0x000fea0003800200 */
.L_x_13370:
[----:B------:R0:W-:Y:S01]  /*2f90*/  STG.E.U8 desc[UR36][R2.64], R0 ;  /* 0x0000000002007986 */ /* 0x0001e2000c101124 */
[----:B------:R-:W-:Y:S05]  /*2fa0*/  BRA `(.L_x_13347) ;  /* 0x0000000000b87947 */ /* 0x000fea0003800000 */
.L_x_13363:
[----:B------:R-:W-:-:S09]  /*2fb0*/  UISETP.NE.AND UP0, UPT, UR4, 0x1c, UPT ;  /* 0x0000001c0400788c */ /* 0x000fd2000bf05270 */
[----:B------:R-:W-:Y:S05]  /*2fc0*/  BRA.U !UP0, `(.L_x_13374) ;  /* 0x0000000108a47547 */ /* 0x000fea000b800000 */
[----:B------:R-:W-:-:S09]  /*2fd0*/  UISETP.NE.AND UP0, UPT, UR4, 0x1d, UPT ;  /* 0x0000001d0400788c */ /* 0x000fd2000bf05270 */
[----:B------:R-:W-:Y:S05]  /*2fe0*/  BRA.U !UP0, `(.L_x_13375) ;  /* 0x00000001088c7547 */ /* 0x000fea000b800000 */
[----:B------:R-:W-:-:S09]  /*2ff0*/  UISETP.NE.AND UP0, UPT, UR4, 0x2c, UPT ;  /* 0x0000002c0400788c */ /* 0x000fd2000bf05270 */
[----:B------:R-:W-:Y:S05]  /*3000*/  BRA.U !UP0, `(.L_x_13376) ;  /* 0x0000000108447547 */ /* 0x000fea000b800000 */
.L_x_13346:
        /* <DEDUP_REMOVED lines=16> */
.L_x_13377:
[----:B------:R-:W-:Y:S05]  /*3110*/  BRA `(.L_x_13347) ;  /* 0x00000000005c7947 */ /* 0x000fea0003800000 */
.L_x_13376:
        /* <DEDUP_REMOVED lines=16> */
.L_x_13375:
[----:B------:R-:W-:-:S06]  /*3220*/  HADD2.F32 R4, -RZ, R4.H0_H0 ;  /* 0x20000004ff047230 */ /* 0x000fcc0000004100 */
[----:B------:R-:W0:Y:S02]  /*3230*/  F2I.U64.TRUNC R4, R4 ;  /* 0x0000000400047311 */ /* 0x000e24000020d800 */
[----:B0-----:R0:W-:Y:S01]  /*3240*/  STG.E.64 desc[UR36][R2.64], R4 ;  /* 0x0000000402007986 */ /* 0x0011e2000c101b24 */
[----:B------:R-:W-:Y:S05]  /*3250*/  BRA `(.L_x_13347) ;  /* 0x00000000000c7947 */ /* 0x000fea0003800000 */
.L_x_13374:
[----:B------:R-:W-:-:S04]  /*3260*/  HADD2.F32 R4, -RZ, R4.H0_H0 ;  /* 0x20000004ff047230 */ /* 0x000fc80000004100 */
[----:B------:R-:W0:Y:S02]  /*3270*/  F2I.FTZ.U32.TRUNC.NTZ R5, R4 ;  /* 0x0000000400057305 */ /* 0x000e24000021f000 */
[----:B0-----:R0:W-:Y:S02]  /*3280*/  STG.E desc[UR36][R2.64], R5 ;  /* 0x0000000502007986 */ /* 0x0011e4000c101924 */
.L_x_13347:
[----:B------:R-:W-:-:S07]  /*3290*/  IADD3 R17, PT, PT, R17, 0x80, RZ ;  /* 0x0000008011117810 */ /* 0x000fce0007ffe0ff */
.L_x_13306:
[----:B------:R-:W-:Y:S05]  /*32a0*/  BSYNC.RECONVERGENT B6 ;  /* 0x0000000000067941 */ /* 0x000fea0003800200 */
.L_x_13305:
        /* <DEDUP_REMOVED lines=307> */
.L_x_13380:
        /* <DEDUP_REMOVED lines=18> */
.L_x_13384:
[----:B------:R-:W2:Y:S02]  /*4700*/  LDG.E.U8 R2, desc[UR36][R2.64] ;  /* 0x0000002402027981 */ /* 0x000ea4000c1e1100 */
[----:B--2---:R-:W-:-:S04]  /*4710*/  I2FP.F32.U32 R0, R2 ;  /* 0x0000000200007245 */ /* 0x004fc80000201000 */
[----:B------:R-:W-:Y:S01]  /*4720*/  F2FP.F16.F32.PACK_AB R0, RZ, R0 ;  /* 0x00000000ff00723e */ /* 0x000fe200000000ff */
[----:B------:R-:W-:Y:S06]  /*4730*/  BRA `(.L_x_13386) ;  /* 0x0000000c007c7947 */ /* 0x000fec0003800000 */
.L_x_13383:
        /* <DEDUP_REMOVED lines=10> */
.L_x_13388:
[----:B------:R-:W2:Y:S02]  /*47e0*/  LDG.E R2, desc[UR36][R2.64] ;  /* 0x0000002402027981 */ /* 0x000ea4000c1e1900 */
[----:B--2---:R-:W-:-:S04]  /*47f0*/  I2FP.F32.S32 R0, R2 ;  /* 0x0000000200007245 */ /* 0x004fc80000201400 */
[----:B------:R-:W-:Y:S01]  /*4800*/  F2FP.F16.F32.PACK_AB R0, RZ, R0 ;  /* 0x00000000ff00723e */ /* 0x000fe200000000ff */
[----:B------:R-:W-:Y:S06]  /*4810*/  BRA `(.L_x_13386) ;  /* 0x0000000c00447947 */ /* 0x000fec0003800000 */
.L_x_13387:
[----:B------:R-:W2:Y:S02]  /*4820*/  LDG.E.U16 R2, desc[UR36][R2.64] ;  /* 0x0000002402027981 */ /* 0x000ea4000c1e1500 */
[----:B--2---:R-:W0:Y:S02]  /*4830*/  I2F.S16 R0, R2 ;  /* 0x0000000200007306 */ /* 0x004e240000101400 */
[----:B0-----:R-:W-:Y:S01]  /*4840*/  F2FP.F16.F32.PACK_AB R0, RZ, R0 ;  /* 0x00000000ff00723e */ /* 0x001fe200000000ff */
[----:B------:R-:W-:Y:S06]  /*4850*/  BRA `(.L_x_13386) ;  /* 0x0000000c00347947 */ /* 0x000fec0003800000 */
.L_x_13382:
        /* <DEDUP_REMOVED lines=9> */
.L_x_13390:
[----:B------:R1:W5:Y:S01]  /*48f0*/  LDG.E.U16 R0, desc[UR36][R2.64] ;  /* 0x0000002402007981 */ /* 0x000362000c1e1500 */
[----:B------:R-:W-:Y:S05]  /*4900*/  BRA `(.L_x_13386) ;  /* 0x0000000c00087947 */ /* 0x000fea0003800000 */
.L_x_13389:
        /* <DEDUP_REMOVED lines=9> */
.L_x_13392:
[----:B------:R0:W5:Y:S01]  /*49a0*/  LDG.E.U16 R0, desc[UR36][R2.64] ;  /* 0x0000002402007981 */ /* 0x000162000c1e1500 */
[----:B------:R-:W-:Y:S05]  /*49b0*/  BRA `(.L_x_13386) ;  /* 0x0000000800dc7947 */ /* 0x000fea0003800000 */
.L_x_13391:
        /* <DEDUP_REMOVED lines=8> */
.L_x_13381:
        /* <DEDUP_REMOVED lines=13> */
.L_x_13395:
        /* <DEDUP_REMOVED lines=8> */
.L_x_13394:
        /* <DEDUP_REMOVED lines=27> */
.L_x_13397:
        /* <DEDUP_REMOVED lines=13> */
.L_x_13396:
[----:B------:R-:W2:Y:S02]  /*4e10*/  LDG.E.U16 R0, desc[UR36][R2.64] ;  /* 0x0000002402007981 */ /* 0x000ea4000c1e1500 */
[----:B--2---:R-:W-:-:S04]  /*4e20*/  SHF.L.U32 R0, R0, 0x10, RZ ;  /* 0x0000001000007819 */ /* 0x004fc800000006ff */
[----:B------:R-:W-:Y:S01]  /*4e30*/  F2FP.F16.F32.PACK_AB R0, RZ, R0 ;  /* 0x00000000ff00723e */ /* 0x000fe200000000ff */
[----:B------:R-:W-:Y:S06]  /*4e40*/  BRA `(.L_x_13386) ;  /* 0x0000000400b87947 */ /* 0x000fec0003800000 */
.L_x_13393:
        /* <DEDUP_REMOVED lines=12> */
.L_x_13400:
        /* <DEDUP_REMOVED lines=21> */
.L_x_13404:
[----:B------:R-:W-:Y:S05]  /*5060*/  BSYNC.RECONVERGENT B1 ;  /* 0x0000000000017941 */ /* 0x000fea0003800200 */
.L_x_13403:
[----:B------:R-:W-:Y:S01]  /*5070*/  IMAD.SHL.U32 R0, R0, 0x100000, RZ ;  /* 0x0010000000007824 */ /* 0x000fe200078e00ff */
[----:B------:R-:W-:-:S04]  /*5080*/  LEA R2, R2, 0x3b800000, 0x17 ;  /* 0x3b80000002027811 */ /* 0x000fc800078eb8ff */
[----:B------:R-:W-:-:S07]  /*5090*/  LOP3.LUT R0, R2, R0, R7, 0xfe, !PT ;  /* 0x0000000002007212 */ /* 0x000fce00078efe07 */
.L_x_13402:
[----:B------:R-:W-:Y:S05]  /*50a0*/  BSYNC.RECONVERGENT B0 ;  /* 0x0000000000007941 */ /* 0x000fea0003800200 */
.L_x_13401:
[----:B------:R-:W-:Y:S01]  /*50b0*/  F2FP.F16.F32.PACK_AB R0, RZ, R0 ;  /* 0x00000000ff00723e */ /* 0x000fe200000000ff */
[----:B------:R-:W-:Y:S06]  /*50c0*/  BRA `(.L_x_13386) ;  /* 0x0000000400187947 */ /* 0x000fec0003800000 */
.L_x_13399:
        /* <DEDUP_REMOVED lines=21> */
.L_x_13408:
[----:B------:R-:W-:Y:S05]  /*5220*/  BSYNC.RECONVERGENT B1 ;  /* 0x0000000000017941 */ /* 0x000fea0003800200 */
.L_x_13407:
[----:B------:R-:W-:Y:S01]  /*5230*/  IMAD.SHL.U32 R0, R0, 0x200000, RZ ;  /* 0x0020000000007824 */ /* 0x000fe200078e00ff */
[----:B------:R-:W-:-:S04]  /*5240*/  LEA R2, R2, 0x37800000, 0x17 ;  /* 0x3780000002027811 */ /* 0x000fc800078eb8ff */
[----:B------:R-:W-:-:S07]  /*5250*/  LOP3.LUT R0, R2, R0, R7, 0xfe, !PT ;  /* 0x0000000002007212 */ /* 0x000fce00078efe07 */
.L_x_13406:
[----:B------:R-:W-:Y:S05]  /*5260*/  BSYNC.RECONVERGENT B0 ;  /* 0x0000000000007941 */ /* 0x000fea0003800200 */
.L_x_13405:
[----:B------:R-:W-:Y:S01]  /*5270*/  F2FP.F16.F32.PACK_AB R0, RZ, R0 ;  /* 0x00000000ff00723e */ /* 0x000fe200000000ff */
[----:B------:R-:W-:Y:S06]  /*5280*/  BRA `(.L_x_13386) ;  /* 0x0000000000a87947 */ /* 0x000fec0003800000 */
.L_x_13398:
        /* <DEDUP_REMOVED lines=14> */
.L_x_13412:
[----:B------:R-:W-:Y:S05]  /*5370*/  BSYNC.RECONVERGENT B0 ;  /* 0x0000000000007941 */ /* 0x000fea0003800200 */
.L_x_13411:
[----:B------:R-:W-:Y:S01]  /*5380*/  F2FP.F16.F32.PACK_AB R0, RZ, R0 ;  /* 0x00000000ff00723e */ /* 0x000fe200000000ff */
[----:B------:R-:W-:Y:S06]  /*5390*/  BRA `(.L_x_13386) ;  /* 0x0000000000647947 */ /* 0x000fec0003800000 */
.L_x_13385:
        /* <DEDUP_REMOVED lines=16> */
.L_x_13413:
[----:B------:R-:W-:Y:S01]  /*54a0*/  PRMT R0, RZ, 0x7610, R0 ;  /* 0x00007610ff007816 */ /* 0x000fe20000000000 */
[----:B------:R-:W-:Y:S06]  /*54b0*/  BRA `(.L_x_13386) ;  /* 0x00000000001c7947 */ /* 0x000fec0003800000 */
.L_x_13410:
[----:B------:R-:W2:Y:S02]  /*54c0*/  LDG.E.64 R2, desc[UR36][R2.64] ;  /* 0x0000002402027981 */ /* 0x000ea4000c1e1b00 */
[----:B--2---:R-:W0:Y:S02]  /*54d0*/  I2F.U64 R0, R2 ;  /* 0x0000000200007312 */ /* 0x004e240000301000 */
[----:B0-----:R-:W-:Y:S01]  /*54e0*/  F2FP.F16.F32.PACK_AB R0, RZ, R0 ;  /* 0x00000000ff00723e */ /* 0x001fe200000000ff */
[----:B------:R-:W-:Y:S06]  /*54f0*/  BRA `(.L_x_13386) ;  /* 0x00000000000c7947 */ /* 0x000fec0003800000 */
.L_x_13409:
[----:B------:R-:W2:Y:S02]  /*5500*/  LDG.E R2, desc[UR36][R2.64] ;  /* 0x0000002402027981 */ /* 0x000ea4000c1e1900 */
[----:B--2---:R-:W-:-:S04]  /*5510*/  I2FP.F32.U32 R0, R2 ;  /* 0x0000000200007245 */ /* 0x004fc80000201000 */
[----:B------:R-:W-:-:S07]  /*5520*/  F2FP.F16.F32.PACK_AB R0, RZ, R0 ;  /* 0x00000000ff00723e */ /* 0x000fce00000000ff */
.L_x_13386:
        /* <DEDUP_REMOVED lines=21> */
.L_x_13417:
[----:B------:R-:W-:-:S06]  /*5680*/  HADD2.F32 R5, -RZ, R4.H0_H0 ;  /* 0x20000004ff057230 */ /* 0x000fcc0000004100 */
[----:B------:R-:W0:Y:S02]  /*5690*/  F2I.S64.TRUNC R4, R5 ;  /* 0x0000000500047311 */ /* 0x000e24000020d900 */
[----:B0-----:R0:W-:Y:S01]  /*56a0*/  STG.E.U8 desc[UR36][R2.64], R4 ;  /* 0x0000000402007986 */ /* 0x0011e2000c101124 */
[----:B------:R-:W-:Y:S05]  /*56b0*/  BRA `(.L_x_13419) ;  /* 0x0000000c006c7947 */ /* 0x000fea0003800000 */
.L_x_13416:
        /* <DEDUP_REMOVED lines=10> */
.L_x_13421:
[----:B------:R-:W-:-:S04]  /*5760*/  HADD2.F32 R4, -RZ, R4.H0_H0 ;  /* 0x20000004ff047230 */ /* 0x000fc80000004100 */
[----:B------:R-:W0:Y:S02]  /*5770*/  F2I.FTZ.TRUNC.NTZ R5, R4 ;  /* 0x0000000400057305 */ /* 0x000e24000021f100 */
[----:B0-----:R0:W-:Y:S01]  /*5780*/  STG.E desc[UR36][R2.64], R5 ;  /* 0x0000000502007986 */ /* 0x0011e2000c101924 */
[----:B------:R-:W-:Y:S05]  /*5790*/  BRA `(.L_x_13419) ;  /* 0x0000000c00347947 */ /* 0x000fea0003800000 */
.L_x_13420:
[----:B------:R-:W-:-:S04]  /*57a0*/  HADD2.F32 R4, -RZ, R4.H0_H0 ;  /* 0x20000004ff047230 */ /* 0x000fc80000004100 */
[----:B------:R-:W0:Y:S02]  /*57b0*/  F2I.FTZ.TRUNC.NTZ R5, R4 ;  /* 0x0000000400057305 */ /* 0x000e24000021f100 */
[----:B0-----:R0:W-:Y:S01]  /*57c0*/  STG.E.U16 desc[UR36][R2.64], R5 ;  /* 0x0000000502007986 */ /* 0x0011e2000c101524 */
[----:B------:R-:W-:Y:S05]  /*57d0*/  BRA `(.L_x_13419) ;  /* 0x0000000c00247947 */ /* 0x000fea0003800000 */
.L_x_13415:
        /* <DEDUP_REMOVED lines=9> */
.L_x_13423:
[----:B------:R0:W-:Y:S01]  /*5870*/  STG.E.U16 desc[UR36][R2.64], R4 ;  /* 0x0000000402007986 */ /* 0x0001e2000c101524 */
[----:B------:R-:W-:Y:S05]  /*5880*/  BRA `(.L_x_13419) ;  /* 0x0000000800f87947 */ /* 0x000fea0003800000 */
.L_x_13422:
        /* <DEDUP_REMOVED lines=10> */
.L_x_13425:
[----:B------:R-:W-:-:S05]  /*5930*/  HADD2.F32 R0, -RZ, R4.H0_H0 ;  /* 0x20000004ff007230 */ /* 0x000fca0000004100 */
[----:B------:R-:W-:-:S04]  /*5940*/  F2FP.F16.F32.PACK_AB R0, RZ, R0 ;  /* 0x00000000ff00723e */ /* 0x000fc800000000ff */
[----:B------:R-:W-:-:S05]  /*5950*/  PRMT R0, R0, 0x5410, RZ ;  /* 0x0000541000007816 */ /* 0x000fca00000000ff */
[----:B------:R0:W-:Y:S01]  /*5960*/  STG.E desc[UR36][R2.64], R0 ;  /* 0x0000000002007986 */ /* 0x0001e2000c101924 */
[----:B------:R-:W-:Y:S05]  /*5970*/  BRA `(.L_x_13419) ;  /* 0x0000000800bc7947 */ /* 0x000fea0003800000 */
.L_x_13424:
[----:B------:R-:W-:-:S05]  /*5980*/  HADD2.F32 R4, -RZ, R4.H0_H0 ;  /* 0x20000004ff047230 */ /* 0x000fca0000004100 */
[----:B------:R-:W-:-:S06]  /*5990*/  FMUL.FTZ R4, R4, 1 ;  /* 0x3f80000004047820 */ /* 0x000fcc0000410000 */
[----:B------:R-:W0:Y:S02]  /*59a0*/  F2F.F64.F32 R4, R4 ;  /* 0x0000000400047310 */ /* 0x000e240000201800 */
[----:B0-----:R0:W-:Y:S01]  /*59b0*/  STG.E.64 desc[UR36][R2.64], R4 ;  /* 0x0000000402007986 */ /* 0x0011e2000c101b24 */
[----:B------:R-:W-:Y:S05]  /*59c0*/  BRA `(.L_x_13419) ;  /* 0x0000000800a87947 */ /* 0x000fea0003800000 */
.L_x_13414:
        /* <DEDUP_REMOVED lines=14> */
.L_x_13429:
        /* <DEDUP_REMOVED lines=18> */
.L_x_13432:
[----:B------:R-:W-:-:S04]  /*5bd0*/  SHF.R.U32.HI R5, RZ, 0x18, R5 ;  /* 0x00000018ff057819 */ /* 0x000fc80000011605 */
[----:B------:R-:W-:-:S07]  /*5be0*/  LOP3.LUT R0, R0, 0x80, R5, 0xf8, !PT ;  /* 0x0000008000007812 */ /* 0x000fce00078ef805 */
.L_x_13431:
[----:B------:R-:W-:Y:S05]  /*5bf0*/  BSYNC.RECONVERGENT B0 ;  /* 0x0000000000007941 */ /* 0x000fea0003800200 */
.L_x_13430:
[----:B------:R0:W-:Y:S01]  /*5c00*/  STG.E.U8 desc[UR36][R2.64], R0 ;  /* 0x0000000002007986 */ /* 0x0001e2000c101124 */
[----:B------:R-:W-:Y:S05]  /*5c10*/  BRA `(.L_x_13419) ;  /* 0x0000000800147947 */ /* 0x000fea0003800000 */
.L_x_13428:
        /* <DEDUP_REMOVED lines=18> */
.L_x_13435:
[----:B------:R-:W-:-:S04]  /*5d40*/  SHF.R.U32.HI R5, RZ, 0x18, R5 ;  /* 0x00000018ff057819 */ /* 0x000fc80000011605 */
[----:B------:R-:W-:-:S07]  /*5d50*/  LOP3.LUT R0, R0, 0x80, R5, 0xf8, !PT ;  /* 0x0000008000007812 */ /* 0x000fce00078ef805 */
.L_x_13434:
[----:B------:R-:W-:Y:S05]  /*5d60*/  BSYNC.RECONVERGENT B0 ;  /* 0x0000000000007941 */ /* 0x000fea0003800200 */
.L_x_13433:
[----:B------:R0:W-:Y:S01]  /*5d70*/  STG.E.U8 desc[UR36][R2.64], R0 ;  /* 0x0000000002007986 */ /* 0x0001e2000c101124 */
[----:B------:R-:W-:Y:S05]  /*5d80*/  BRA `(.L_x_13419) ;  /* 0x0000000400b87947 */ /* 0x000fea0003800000 */
.L_x_13427:
        /* <DEDUP_REMOVED lines=22> */
.L_x_13437:
[----:B------:R-:W-:-:S06]  /*5ef0*/  HADD2.F32 R4, -RZ, R4.H0_H0 ;  /* 0x20000004ff047230 */ /* 0x000fcc0000004100 */
[----:B------:R-:W0:Y:S02]  /*5f00*/  F2I.U64.TRUNC R4, R4 ;  /* 0x0000000400047311 */ /* 0x000e24000020d800 */
[----:B0-----:R0:W-:Y:S01]  /*5f10*/  STG.E.64 desc[UR36][R2.64], R4 ;  /* 0x0000000402007986 */ /* 0x0011e2000c101b24 */
[----:B------:R-:W-:Y:S05]  /*5f20*/  BRA `(.L_x_13419) ;  /* 0x0000000400507947 */ /* 0x000fea0003800000 */
.L_x_13436:
[----:B------:R-:W-:-:S04]  /*5f30*/  HADD2.F32 R4, -RZ, R4.H0_H0 ;  /* 0x20000004ff047230 */ /* 0x000fc80000004100 */
[----:B------:R-:W0:Y:S02]  /*5f40*/  F2I.FTZ.U32.TRUNC.NTZ R5, R4 ;  /* 0x0000000400057305 */ /* 0x000e24000021f000 */
[----:B0-----:R0:W-:Y:S01]  /*5f50*/  STG.E desc[UR36][R2.64], R5 ;  /* 0x0000000502007986 */ /* 0x0011e2000c101924 */
[----:B------:R-:W-:Y:S05]  /*5f60*/  BRA `(.L_x_13419) ;  /* 0x0000000400407947 */ /* 0x000fea0003800000 */
.L_x_13426:
        /* <DEDUP_REMOVED lines=11> */
.L_x_13439:
[----:B------:R-:W-:Y:S01]  /*6020*/  HADD2.F32 R4, -RZ, R4.H0_H0 ;  /* 0x20000004ff047230 */ /* 0x000fe20000004100 */
[----:B------:R-:W-:-:S04]  /*6030*/  CS2R R6, SRZ ;  /* 0x0000000000067805 */ /* 0x000fc8000001ff00 */
[----:B------:R-:W-:-:S06]  /*6040*/  FMUL.FTZ R4, R4, 1 ;  /* 0x3f80000004047820 */ /* 0x000fcc0000410000 */
[----:B------:R-:W0:Y:S02]  /*6050*/  F2F.F64.F32 R4, R4 ;  /* 0x0000000400047310 */ /* 0x000e240000201800 */
[----:B0-----:R4:W-:Y:S01]  /*6060*/  STG.E.128 desc[UR36][R2.64], R4 ;  /* 0x0000000402007986 */ /* 0x0019e2000c101d24 */
[----:B------:R-:W-:Y:S05]  /*6070*/  BRA `(.L_x_13419) ;  /* 0x0000000000fc7947 */ /* 0x000fea0003800000 */
.L_x_13438:
[----:B------:R-:W-:-:S09]  /*6080*/  UISETP.NE.AND UP0, UPT, UR4, 0xf, UPT ;  /* 0x0000000f0400788c */ /* 0x000fd2000bf05270 */
[----:B------:R-:W-:Y:S05]  /*6090*/  BRA.U !UP0, `(.L_x_13440) ;  /* 0x0000000108e87547 */ /* 0x000fea000b800000 */
[----:B------:R-:W-:-:S09]  /*60a0*/  UISETP.NE.AND UP0, UPT, UR4, 0x17, UPT ;  /* 0x000000170400788c */ /* 0x000fd2000bf05270 */
[----:B------:R-:W-:Y:S05]  /*60b0*/  BRA.U !UP0, `(.L_x_13441) ;  /* 0x0000000108907547 */ /* 0x000fea000b800000 */
[----:B------:R-:W-:-:S09]  /*60c0*/  UISETP.NE.AND UP0, UPT, UR4, 0x18, UPT ;  /* 0x000000180400788c */ /* 0x000fd2000bf05270 */
[----:B------:R-:W-:Y:S05]  /*60d0*/  BRA.U !UP0, `(.L_x_13442) ;  /* 0x0000000108447547 */ /* 0x000fea000b800000 */
.L_x_13418:
        /* <DEDUP_REMOVED lines=16> */
.L_x_13443:
[----:B------:R-:W-:Y:S05]  /*61e0*/  BRA `(.L_x_13419) ;  /* 0x0000000000a07947 */ /* 0x000fea0003800000 */
.L_x_13442:
        /* <DEDUP_REMOVED lines=13> */
.L_x_13445:
[----:B------:R-:W-:Y:S05]  /*62c0*/  BSYNC.RECONVERGENT B0 ;  /* 0x0000000000007941 */ /* 0x000fea0003800200 */
.L_x_13444:
[----:B------:R-:W-:-:S05]  /*62d0*/  LOP3.LUT R5, R0, 0x80, R5, 0xf8, !PT ;  /* 0x0000008000057812 */ /* 0x000fca00078ef805 */
[----:B------:R2:W-:Y:S01]  /*62e0*/  STG.E.U8 desc[UR36][R2.64], R5 ;  /* 0x0000000502007986 */ /* 0x0005e2000c101124 */
[----:B------:R-:W-:Y:S05]  /*62f0*/  BRA `(.L_x_13419) ;  /* 0x00000000005c7947 */ /* 0x000fea0003800000 */
.L_x_13441:
        /* <DEDUP_REMOVED lines=12> */
.L_x_13447:
[----:B------:R-:W-:Y:S01]  /*63c0*/  IMAD.MOV.U32 R0, RZ, RZ, 0x7f ;  /* 0x0000007fff007424 */ /* 0x000fe200078e00ff */
[----:B------:R-:W-:-:S04]  /*63d0*/  ISETP.GT.U32.AND P0, PT, R4, 0x7f800000, PT ;  /* 0x7f8000000400780c */ /* 0x000fc80003f04070 */
[----:B------:R-:W-:-:S09]  /*63e0*/  SEL R0, R0, 0x7c, P0 ;  /* 0x0000007c00007807 */ /* 0x000fd20000000000 */
.L_x_13448:
[----:B------:R-:W-:Y:S05]  /*63f0*/  BSYNC.RECONVERGENT B0 ;  /* 0x0000000000007941 */ /* 0x000fea0003800200 */
.L_x_13446:
[----:B------:R-:W-:-:S04]  /*6400*/  SHF.R.U32.HI R5, RZ, 0x18, R5 ;  /* 0x00000018ff057819 */ /* 0x000fc80000011605 */
[----:B------:R-:W-:-:S05]  /*6410*/  LOP3.LUT R5, R0, 0x80, R5, 0xf8, !PT ;  /* 0x0000008000057812 */ /* 0x000fca00078ef805 */
[----:B------:R1:W-:Y:S01]  /*6420*/  STG.E.U8 desc[UR36][R2.64], R5 ;  /* 0x0000000502007986 */ /* 0x0003e2000c101124 */
[----:B------:R-:W-:Y:S05]  /*6430*/  BRA `(.L_x_13419) ;  /* 0x00000000000c7947 */ /* 0x000fea0003800000 */
.L_x_13440:
[----:B------:R-:W-:-:S05]  /*6440*/  HADD2.F32 R0, -RZ, R4.H0_H0 ;  /* 0x20000004ff007230 */ /* 0x000fca0000004100 */
[----:B------:R-:W-:-:S05]  /*6450*/  F2FP.BF16.F32.PACK_AB R0, RZ, R0 ;  /* 0x00000000ff00723e */ /* 0x000fca00000010ff */
[----:B------:R0:W-:Y:S02]  /*6460*/  STG.E.U16 desc[UR36][R2.64], R0 ;  /* 0x0000000002007986 */ /* 0x0001e4000c101524 */
.L_x_13419:
[----:B------:R-:W-:-:S07]  /*6470*/  VIADD R17, R17, 0x80 ;  /* 0x0000008011117836 */ /* 0x000fce0000000000 */
.L_x_13379:
[----:B------:R-:W-:Y:S05]  /*6480*/  BSYNC.RECONVERGENT B6 ;  /* 0x0000000000067941 */ /* 0x000fea0003800200 */
.L_x_13378:
        /* <DEDUP_REMOVED lines=307> */
.L_x_13451:
        /* <DEDUP_REMOVED lines=18> */
.L_x_13455:
[----:B------:R-:W2:Y:S02]  /*78e0*/  LDG.E.U8 R2, desc[UR36][R2.64] ;  /* 0x0000002402027981 */ /* 0x000ea4000c1e1100 */
[----:B--2---:R-:W-:-:S04]  /*78f0*/  I2FP.F32.U32 R0, R2 ;  /* 0x0000000200007245 */ /* 0x004fc80000201000 */
[----:B------:R-:W-:Y:S01]  /*7900*/  F2FP.F16.F32.PACK_AB R0, RZ, R0 ;  /* 0x00000000ff00723e */ /* 0x000fe200000000ff */
[----:B------:R-:W-:Y:S06]  /*7910*/  BRA `(.L_x_13457) ;  /* 0x0000000c007c7947 */ /* 0x000fec0003800000 */
.L_x_13454:
        /* <DEDUP_REMOVED lines=10> */
.L_x_13459:
[----:B------:R-:W2:Y:S02]  /*79c0*/  LDG.E R2, desc[UR36][R2.64] ;  /* 0x0000002402027981 */ /* 0x000ea4000c1e1900 */
[----:B--2---:R-:W-:-:S04]  /*79d0*/  I2FP.F32.S32 R0, R2 ;  /* 0x0000000200007245 */ /* 0x004fc80000201400 */
[----:B------:R-:W-:Y:S01]  /*79e0*/  F2FP.F16.F32.PACK_AB R0, RZ, R0 ;  /* 0x00000000ff00723e */ /* 0x000fe200000000ff */
[----:B------:R-:W-:Y:S06]  /*79f0*/  BRA `(.L_x_13457) ;  /* 0x0000000c00447947 */ /* 0x000fec0003800000 */
.L_x_13458:
[----:B------:R-:W2:Y:S02]  /*7a00*/  LDG.E.U16 R2, desc[UR36][R2.64] ;  /* 0x0000002402027981 */ /* 0x000ea4000c1e1500 */
[----:B--2---:R-:W0:Y:S02]  /*7a10*/  I2F.S16 R0, R2 ;  /* 0x0000000200007306 */ /* 0x004e240000101400 */
[----:B0-----:R-:W-:Y:S01]  /*7a20*/  F2FP.F16.F32.PACK_AB R0, RZ, R0 ;  /* 0x00000000ff00723e */ /* 0x001fe200000000ff */
[----:B------:R-:W-:Y:S06]  /*7a30*/  BRA `(.L_x_13457) ;  /* 0x0000000c00347947 */ /* 0x000fec0003800000 */
.L_x_13453:
        /* <DEDUP_REMOVED lines=9> */
.L_x_13461:
[----:B------:R1:W5:Y:S01]  /*7ad0*/  LDG.E.U16 R0, desc[UR36][R2.64] ;  /* 0x0000002402007981 */ /* 0x000362000c1e1500 */
[----:B------:R-:W-:Y:S05]  /*7ae0*/  BRA `(.L_x_13457) ;  /* 0x0000000c00087947 */ /* 0x000fea0003800000 */
.L_x_13460:
        /* <DEDUP_REMOVED lines=9> */
.L_x_13463:
[----:B------:R0:W5:Y:S01]  /*7b80*/  LDG.E.U16 R0, desc[UR36][R2.64] ;  /* 0x0000002402007981 */ /* 0x000162000c1e1500 */
[----:B------:R-:W-:Y:S05]  /*7b90*/  BRA `(.L_x_13457) ;  /* 0x0000000800dc7947 */ /* 0x000fea0003800000 */
.L_x_13462:
        /* <DEDUP_REMOVED lines=8> */
.L_x_13452:
        /* <DEDUP_REMOVED lines=13> */
.L_x_13466:
        /* <DEDUP_REMOVED lines=8> */
.L_x_13465:
        /* <DEDUP_REMOVED lines=27> */
.L_x_13468:
        /* <DEDUP_REMOVED lines=13> */
.L_x_13467:
[----:B------:R-:W2:Y:S02]  /*7ff0*/  LDG.E.U16 R0, desc[UR36][R2.64] ;  /* 0x0000002402007981 */ /* 0x000ea4000c1e1500 */
[----:B--2---:R-:W-:-:S05]  /*8000*/  IMAD.U32 R0, R0, 0x10000, RZ ;  /* 0x0001000000007824 */ /* 0x004fca00078e00ff */
[----:B------:R-:W-:Y:S01]  /*8010*/  F2FP.F16.F32.PACK_AB R0, RZ, R0 ;  /* 0x00000000ff00723e */ /* 0x000fe200000000ff */
[----:B------:R-:W-:Y:S06]  /*8020*/  BRA `(.L_x_13457) ;  /* 0x0000000400b87947 */ /* 0x000fec0003800000 */
.L_x_13464:
        /* <DEDUP_REMOVED lines=12> */
.L_x_13471:
        /* <DEDUP_REMOVED lines=21> */
.L_x_13475:
[----:B------:R-:W-:Y:S05]  /*8240*/  BSYNC.RECONVERGENT B1 ;  /* 0x0000000000017941 */ /* 0x000fea0003800200 */
.L_x_13474:
[----:B------:R-:W-:Y:S01]  /*8250*/  IMAD.SHL.U32 R0, R0, 0x100000, RZ ;  /* 0x0010000000007824 */ /* 0x000fe200078e00ff */
[----:B------:R-:W-:-:S04]  /*8260*/  LEA R2, R2, 0x3b800000, 0x17 ;  /* 0x3b80000002027811 */ /* 0x000fc800078eb8ff */
[----:B------:R-:W-:-:S07]  /*8270*/  LOP3.LUT R0, R2, R0, R7, 0xfe, !PT ;  /* 0x0000000002007212 */ /* 0x000fce00078efe07 */
.L_x_13473:
[----:B------:R-:W-:Y:S05]  /*8280*/  BSYNC.RECONVERGENT B0 ;  /* 0x0000000000007941 */ /* 0x000fea0003800200 */
.L_x_13472:
[----:B------:R-:W-:Y:S01]  /*8290*/  F2FP.F16.F32.PACK_AB R0, RZ, R0 ;  /* 0x00000000ff00723e */ /* 0x000fe200000000ff */
[----:B------:R-:W-:Y:S06]  /*82a0*/  BRA `(.L_x_13457) ;  /* 0x0000000400187947 */ /* 0x000fec0003800000 */
.L_x_13470:
        /* <DEDUP_REMOVED lines=21> */
.L_x_13479:
[----:B------:R-:W-:Y:S05]  /*8400*/  BSYNC.RECONVERGENT B1 ;  /* 0x0000000000017941 */ /* 0x000fea0003800200 */
.L_x_13478:
[----:B------:R-:W-:Y:S02]  /*8410*/  SHF.L.U32 R0, R0, 0x15, RZ ;  /* 0x0000001500007819 */ /* 0x000fe400000006ff */
[----:B------:R-:W-:-:S04]  /*8420*/  LEA R2, R2, 0x37800000, 0x17 ;  /* 0x3780000002027811 */ /* 0x000fc800078eb8ff */
[----:B------:R-:W-:-:S07]  /*8430*/  LOP3.LUT R0, R2, R0, R7, 0xfe, !PT ;  /* 0x0000000002007212 */ /* 0x000fce00078efe07 */
.L_x_13477:
[----:B------:R-:W-:Y:S05]  /*8440*/  BSYNC.RECONVERGENT B0 ;  /* 0x0000000000007941 */ /* 0x000fea0003800200 */
.L_x_13476:
[----:B------:R-:W-:Y:S01]  /*8450*/  F2FP.F16.F32.PACK_AB R0, RZ, R0 ;  /* 0x00000000ff00723e */ /* 0x000fe200000000ff */
[----:B------:R-:W-:Y:S06]  /*8460*/  BRA `(.L_x_13457) ;  /* 0x0000000000a87947 */ /* 0x000fec0003800000 */
.L_x_13469:
        /* <DEDUP_REMOVED lines=14> */
.L_x_13483:
[----:B------:R-:W-:Y:S05]  /*8550*/  BSYNC.RECONVERGENT B0 ;  /* 0x0000000000007941 */ /* 0x000fea0003800200 */
.L_x_13482:
[----:B------:R-:W-:Y:S01]  /*8560*/  F2FP.F16.F32.PACK_AB R0, RZ, R0 ;  /* 0x00000000ff00723e */ /* 0x000fe200000000ff */
[----:B------:R-:W-:Y:S06]  /*8570*/  BRA `(.L_x_13457) ;  /* 0x0000000000647947 */ /* 0x000fec0003800000 */
.L_x_13456:
        /* <DEDUP_REMOVED lines=16> */
.L_x_13484:
[----:B------:R-:W-:Y:S01]  /*8680*/  PRMT R0, RZ, 0x7610, R0 ;  /* 0x00007610ff007816 */ /* 0x000fe20000000000 */
[----:B------:R-:W-:Y:S06]  /*8690*/  BRA `(.L_x_13457) ;  /* 0x00000000001c7947 */ /* 0x000fec0003800000 */
.L_x_13481:
[----:B------:R-:W2:Y:S02]  /*86a0*/  LDG.E.64 R2, desc[UR36][R2.64] ;  /* 0x0000002402027981 */ /* 0x000ea4000c1e1b00 */
[----:B--2---:R-:W0:Y:S02]  /*86b0*/  I2F.U64 R0, R2 ;  /* 0x0000000200007312 */ /* 0x004e240000301000 */
[----:B0-----:R-:W-:Y:S01]  /*86c0*/  F2FP.F16.F32.PACK_AB R0, RZ, R0 ;  /* 0x00000000ff00723e */ /* 0x001fe200000000ff */
[----:B------:R-:W-:Y:S06]  /*86d0*/  BRA `(.L_x_13457) ;  /* 0x00000000000c7947 */ /* 0x000fec0003800000 */
.L_x_13480:
[----:B------:R-:W2:Y:S02]  /*86e0*/  LDG.E R2, desc[UR36][R2.64] ;  /* 0x0000002402027981 */ /* 0x000ea4000c1e1900 */
[----:B--2---:R-:W-:-:S04]  /*86f0*/  I2FP.F32.U32 R0, R2 ;  /* 0x0000000200007245 */ /* 0x004fc80000201000 */
[----:B------:R-:W-:-:S07]  /*8700*/  F2FP.F16.F32.PACK_AB R0, RZ, R0 ;  /* 0x00000000ff00723e */ /* 0x000fce00000000ff */
.L_x_13457:
        /* <DEDUP_REMOVED lines=21> */
.L_x_13488:
[----:B------:R-:W-:-:S06]  /*8860*/  HADD2.F32 R5, -RZ, R4.H0_H0 ;  /* 0x20000004ff057230 */ /* 0x000fcc0000004100 */
[----:B------:R-:W0:Y:S02]  /*8870*/  F2I.S64.TRUNC R4, R5 ;  /* 0x0000000500047311 */ /* 0x000e24000020d900 */
[----:B0-----:R4:W-:Y:S01]  /*8880*/  STG.E.U8 desc[UR36][R2.64], R4 ;  /* 0x0000000402007986 */ /* 0x0019e2000c101124 */
[----:B------:R-:W-:Y:S05]  /*8890*/  BRA `(.L_x_13490) ;  /* 0x0000000c006c7947 */ /* 0x000fea0003800000 */
.L_x_13487:
        /* <DEDUP_REMOVED lines=10> */
.L_x_13492:
[----:B------:R-:W-:-:S04]  /*8940*/  HADD2.F32 R4, -RZ, R4.H0_H0 ;  /* 0x20000004ff047230 */ /* 0x000fc80000004100 */
[----:B------:R-:W0:Y:S02]  /*8950*/  F2I.FTZ.TRUNC.NTZ R5, R4 ;  /* 0x0000000400057305 */ /* 0x000e24000021f100 */
[----:B0-----:R2:W-:Y:S01]  /*8960*/  STG.E desc[UR36][R2.64], R5 ;  /* 0x0000000502007986 */ /* 0x0015e2000c101924 */
[----:B------:R-:W-:Y:S05]  /*8970*/  BRA `(.L_x_13490) ;  /* 0x0000000c00347947 */ /* 0x000fea0003800000 */
.L_x_13491:
[----:B------:R-:W-:-:S04]  /*8980*/  HADD2.F32 R4, -RZ, R4.H0_H0 ;  /* 0x20000004ff047230 */ /* 0x000fc80000004100 */
[----:B------:R-:W0:Y:S02]  /*8990*/  F2I.FTZ.TRUNC.NTZ R5, R4 ;  /* 0x0000000400057305 */ /* 0x000e24000021f100 */
[----:B0-----:R0:W-:Y:S01]  /*89a0*/  STG.E.U16 desc[UR36][R2.64], R5 ;  /* 0x0000000502007986 */ /* 0x0011e2000c101524 */
[----:B------:R-:W-:Y:S05]  /*89b0*/  BRA `(.L_x_13490) ;  /* 0x0000000c00247947 */ /* 0x000fea0003800000 */
.L_x_13486:
        /* <DEDUP_REMOVED lines=9> */
.L_x_13494:
[----:B------:R0:W-:Y:S01]  /*8a50*/  STG.E.U16 desc[UR36][R2.64], R4 ;  /* 0x0000000402007986 */ /* 0x0001e2000c101524 */
[----:B------:R-:W-:Y:S05]  /*8a60*/  BRA `(.L_x_13490) ;  /* 0x0000000800f87947 */ /* 0x000fea0003800000 */
.L_x_13493:
        /* <DEDUP_REMOVED lines=10> */
.L_x_13496:
[----:B------:R-:W-:-:S05]  /*8b10*/  HADD2.F32 R0, -RZ, R4.H0_H0 ;  /* 0x20000004ff007230 */ /* 0x000fca0000004100 */
[----:B------:R-:W-:-:S04]  /*8b20*/  F2FP.F16.F32.PACK_AB R0, RZ, R0 ;  /* 0x00000000ff00723e */ /* 0x000fc800000000ff */
[----:B------:R-:W-:-:S05]  /*8b30*/  PRMT R0, R0, 0x5410, RZ ;  /* 0x0000541000007816 */ /* 0x000fca00000000ff */
[----:B------:R0:W-:Y:S01]  /*8b40*/  STG.E desc[UR36][R2.64], R0 ;  /* 0x0000000002007986 */ /* 0x0001e2000c101924 */
[----:B------:R-:W-:Y:S05]  /*8b50*/  BRA `(.L_x_13490) ;  /* 0x0000000800bc7947 */ /* 0x000fea0003800000 */
.L_x_13495:
[----:B------:R-:W-:-:S05]  /*8b60*/  HADD2.F32 R4, -RZ, R4.H0_H0 ;  /* 0x20000004ff047230 */ /* 0x000fca0000004100 */
[----:B------:R-:W-:-:S06]  /*8b70*/  FMUL.FTZ R4, R4, 1 ;  /* 0x3f80000004047820 */ /* 0x000fcc0000410000 */
[----:B------:R-:W0:Y:S02]  /*8b80*/  F2F.F64.F32 R4, R4 ;  /* 0x0000000400047310 */ /* 0x000e240000201800 */
[----:B0-----:R0:W-:Y:S01]  /*8b90*/  STG.E.64 desc[UR36][R2.64], R4 ;  /* 0x0000000402007986 */ /* 0x0011e2000c101b24 */
[----:B------:R-:W-:Y:S05]  /*8ba0*/  BRA `(.L_x_13490) ;  /* 0x0000000800a87947 */ /* 0x000fea0003800000 */
.L_x_13485:
        /* <DEDUP_REMOVED lines=14> */
.L_x_13500:
        /* <DEDUP_REMOVED lines=18> */
.L_x_13503:
[----:B------:R-:W-:-:S04]  /*8db0*/  SHF.R.U32.HI R5, RZ, 0x18, R5 ;  /* 0x00000018ff057819 */ /* 0x000fc80000011605 */
[----:B------:R-:W-:-:S07]  /*8dc0*/  LOP3.LUT R0, R0, 0x80, R5, 0xf8, !PT ;  /* 0x0000008000007812 */ /* 0x000fce00078ef805 */
.L_x_13502:
[----:B------:R-:W-:Y:S05]  /*8dd0*/  BSYNC.RECONVERGENT B0 ;  /* 0x0000000000007941 */ /* 0x000fea0003800200 */
.L_x_13501:
[----:B------:R0:W-:Y:S01]  /*8de0*/  STG.E.U8 desc[UR36][R2.64], R0 ;  /* 0x0000000002007986 */ /* 0x0001e2000c101124 */
[----:B------:R-:W-:Y:S05]  /*8df0*/  BRA `(.L_x_13490) ;  /* 0x0000000800147947 */ /* 0x000fea0003800000 */
.L_x_13499:
        /* <DEDUP_REMOVED lines=18> */
.L_x_13506:
[----:B------:R-:W-:-:S04]  /*8f20*/  SHF.R.U32.HI R5, RZ, 0x18, R5 ;  /* 0x00000018ff057819 */ /* 0x000fc80000011605 */
[----:B------:R-:W-:-:S07]  /*8f30*/  LOP3.LUT R0, R0, 0x80, R5, 0xf8, !PT ;  /* 0x0000008000007812 */ /* 0x000fce00078ef805 */
.L_x_13505:
[----:B------:R-:W-:Y:S05]  /*8f40*/  BSYNC.RECONVERGENT B0 ;  /* 0x0000000000007941 */ /* 0x000fea0003800200 */
.L_x_13504:
[----:B------:R0:W-:Y:S01]  /*8f50*/  STG.E.U8 desc[UR36][R2.64], R0 ;  /* 0x0000000002007986 */ /* 0x0001e2000c101124 */
[----:B------:R-:W-:Y:S05]  /*8f60*/  BRA `(.L_x_13490) ;  /* 0x0000000400b87947 */ /* 0x000fea0003800000 */
.L_x_13498:
        /* <DEDUP_REMOVED lines=22> */
.L_x_13508:
[----:B------:R-:W-:-:S06]  /*90d0*/  HADD2.F32 R4, -RZ, R4.H0_H0 ;  /* 0x20000004ff047230 */ /* 0x000fcc0000004100 */
[----:B------:R-:W0:Y:S02]  /*90e0*/  F2I.U64.TRUNC R4, R4 ;  /* 0x0000000400047311 */ /* 0x000e24000020d800 */
[----:B0-----:R0:W-:Y:S01]  /*90f0*/  STG.E.64 desc[UR36][R2.64], R4 ;  /* 0x0000000402007986 */ /* 0x0011e2000c101b24 */
[----:B------:R-:W-:Y:S05]  /*9100*/  BRA `(.L_x_13490) ;  /* 0x0000000400507947 */ /* 0x000fea0003800000 */
.L_x_13507:
[----:B------:R-:W-:-:S04]  /*9110*/  HADD2.F32 R4, -RZ, R4.H0_H0 ;  /* 0x20000004ff047230 */ /* 0x000fc80000004100 */
[----:B------:R-:W0:Y:S02]  /*9120*/  F2I.FTZ.U32.TRUNC.NTZ R5, R4 ;  /* 0x0000000400057305 */ /* 0x000e24000021f000 */
[----:B0-----:R0:W-:Y:S01]  /*9130*/  STG.E desc[UR36][R2.64], R5 ;  /* 0x0000000502007986 */ /* 0x0011e2000c101924 */
[----:B------:R-:W-:Y:S05]  /*9140*/  BRA `(.L_x_13490) ;  /* 0x0000000400407947 */ /* 0x000fea0003800000 */
.L_x_13497:
        /* <DEDUP_REMOVED lines=11> */
.L_x_13510:
[----:B------:R-:W-:Y:S01]  /*9200*/  HADD2.F32 R4, -RZ, R4.H0_H0 ;  /* 0x20000004ff047230 */ /* 0x000fe20000004100 */
[----:B------:R-:W-:-:S04]  /*9210*/  CS2R R6, SRZ ;  /* 0x0000000000067805 */ /* 0x000fc8000001ff00 */
[----:B------:R-:W-:-:S06]  /*9220*/  FMUL.FTZ R4, R4, 1 ;  /* 0x3f80000004047820 */ /* 0x000fcc0000410000 */
[----:B------:R-:W0:Y:S02]  /*9230*/  F2F.F64.F32 R4, R4 ;  /* 0x0000000400047310 */ /* 0x000e240000201800 */
[----:B0-----:R0:W-:Y:S01]  /*9240*/  STG.E.128 desc[UR36][R2.64], R4 ;  /* 0x0000000402007986 */ /* 0x0011e2000c101d24 */
[----:B------:R-:W-:Y:S05]  /*9250*/  BRA `(.L_x_13490) ;  /* 0x0000000000fc7947 */ /* 0x000fea0003800000 */
.L_x_13509:
[----:B------:R-:W-:-:S09]  /*9260*/  UISETP.NE.AND UP0, UPT, UR4, 0xf, UPT ;  /* 0x0000000f0400788c */ /* 0x000fd2000bf05270 */
[----:B------:R-:W-:Y:S05]  /*9270*/  BRA.U !UP0, `(.L_x_13511) ;  /* 0x0000000108e87547 */ /* 0x000fea000b800000 */
[----:B------:R-:W-:-:S09]  /*9280*/  UISETP.NE.AND UP0, UPT, UR4, 0x17, UPT ;  /* 0x000000170400788c */ /* 0x000fd2000bf05270 */
[----:B------:R-:W-:Y:S05]  /*9290*/  BRA.U !UP0, `(.L_x_13512) ;  /* 0x0000000108907547 */ /* 0x000fea000b800000 */
[----:B------:R-:W-:-:S09]  /*92a0*/  UISETP.NE.AND UP0, UPT, UR4, 0x18, UPT ;  /* 0x000000180400788c */ /* 0x000fd2000bf05270 */
[----:B------:R-:W-:Y:S05]  /*92b0*/  BRA.U !UP0, `(.L_x_13513) ;  /* 0x0000000108447547 */ /* 0x000fea000b800000 */
.L_x_13489:
        /* <DEDUP_REMOVED lines=16> */
.L_x_13514:
[----:B------:R-:W-:Y:S05]  /*93c0*/  BRA `(.L_x_13490) ;  /* 0x0000000000a07947 */ /* 0x000fea0003800000 */
.L_x_13513:
        /* <DEDUP_REMOVED lines=13> */
.L_x_13516:
[----:B------:R-:W-:Y:S05]  /*94a0*/  BSYNC.RECONVERGENT B0 ;  /* 0x0000000000007941 */ /* 0x000fea0003800200 */
.L_x_13515:
[----:B------:R-:W-:-:S05]  /*94b0*/  LOP3.LUT R5, R0, 0x80, R5, 0xf8, !PT ;  /* 0x0000008000057812 */ /* 0x000fca00078ef805 */
[----:B------:R0:W-:Y:S01]  /*94c0*/  STG.E.U8 desc[UR36][R2.64], R5 ;  /* 0x0000000502007986 */ /* 0x0001e2000c101124 */
[----:B------:R-:W-:Y:S05]  /*94d0*/  BRA `(.L_x_13490) ;  /* 0x00000000005c7947 */ /* 0x000fea0003800000 */
.L_x_13512:
        /* <DEDUP_REMOVED lines=12> */
.L_x_13518:
[----:B------:R-:W-:Y:S02]  /*95a0*/  ISETP.GT.U32.AND P0, PT, R4, 0x7f800000, PT ;  /* 0x7f8000000400780c */ /* 0x000fe40003f04070 */
[----:B------:R-:W-:-:S04]  /*95b0*/  MOV R0, 0x7f ;  /* 0x0000007f00007802 */ /* 0x000fc80000000f00 */
[----:B------:R-:W-:-:S07]  /*95c0*/  SEL R0, R0, 0x7c, P0 ;  /* 0x0000007c00007807 */ /* 0x000fce0000000000 */
.L_x_13519:
[----:B------:R-:W-:Y:S05]  /*95d0*/  BSYNC.RECONVERGENT B0 ;  /* 0x0000000000007941 */ /* 0x000fea0003800200 */
.L_x_13517:
[----:B------:R-:W-:-:S04]  /*95e0*/  SHF.R.U32.HI R5, RZ, 0x18, R5 ;  /* 0x00000018ff057819 */ /* 0x000fc80000011605 */
[----:B------:R-:W-:-:S05]  /*95f0*/  LOP3.LUT R5, R0, 0x80, R5, 0xf8, !PT ;  /* 0x0000008000057812 */ /* 0x000fca00078ef805 */
[----:B------:R0:W-:Y:S01]  /*9600*/  STG.E.U8 desc[UR36][R2.64], R5 ;  /* 0x0000000502007986 */ /* 0x0001e2000c101124 */
[----:B------:R-:W-:Y:S05]  /*9610*/  BRA `(.L_x_13490) ;  /* 0x00000000000c7947 */ /* 0x000fea0003800000 */
.L_x_13511:
[----:B------:R-:W-:-:S05]  /*9620*/  HADD2.F32 R0, -RZ, R4.H0_H0 ;  /* 0x20000004ff007230 */ /* 0x000fca0000004100 */
[----:B------:R-:W-:-:S05]  /*9630*/  F2FP.BF16.F32.PACK_AB R0, RZ, R0 ;  /* 0x00000000ff00723e */ /* 0x000fca00000010ff */
[----:B------:R0:W-:Y:S02]  /*9640*/  STG.E.U16 desc[UR36][R2.64], R0 ;  /* 0x0000000002007986 */ /* 0x0001e4000c101524 */
.L_x_13490:
[----:B------:R-:W-:-:S07]  /*9650*/  VIADD R17, R17, 0x80 ;  /* 0x0000008011117836 */ /* 0x000fce0000000000 */
.L_x_13450:
[----:B------:R-:W-:Y:S05]  /*9660*/  BSYNC.RECONVERGENT B6 ;  /* 0x0000000000067941 */ /* 0x000fea0003800200 */
.L_x_13449:
        /* <DEDUP_REMOVED lines=306> */
.L_x_13520:
        /* <DEDUP_REMOVED lines=20> */
.L_x_13524:
[----:B------:R-:W2:Y:S02]  /*aad0*/  LDG.E.U8 R2, desc[UR36][R2.64] ;  /* 0x0000002402027981 */ /* 0x000ea4000c1e1100 */
[----:B--2---:R-:W-:-:S04]  /*aae0*/  I2FP.F32.U32 R0, R2 ;  /* 0x0000000200007245 */ /* 0x004fc80000201000 */
[----:B------:R-:W-:Y:S01]  /*aaf0*/  F2FP.F16.F32.PACK_AB R0, RZ, R0 ;  /* 0x00000000ff00723e */ /* 0x000fe200000000ff */
[----:B------:R-:W-:Y:S06]  /*ab00*/  BRA `(.L_x_13526) ;  /* 0x0000000c007c7947 */ /* 0x000fec0003800000 */
.L_x_13523:
        /* <DEDUP_REMOVED lines=10> */
.L_x_13528:
[----:B------:R-:W2:Y:S02]  /*abb0*/  LDG.E R2, desc[UR36][R2.64] ;  /* 0x0000002402027981 */ /* 0x000ea4000c1e1900 */
[----:B--2---:R-:W-:-:S04]  /*abc0*/  I2FP.F32.S32 R0, R2 ;  /* 0x0000000200007245 */ /* 0x004fc80000201400 */
[----:B------:R-:W-:Y:S01]  /*abd0*/  F2FP.F16.F32.PACK_AB R0, RZ, R0 ;  /* 0x00000000ff00723e */ /* 0x000fe200000000ff */
[----:B------:R-:W-:Y:S06]  /*abe0*/  BRA `(.L_x_13526) ;  /* 0x0000000c00447947 */ /* 0x000fec0003800000 */
.L_x_13527:
[----:B------:R-:W2:Y:S02]  /*abf0*/  LDG.E.U16 R2, desc[UR36][R2.64] ;  /* 0x0000002402027981 */ /* 0x000ea4000c1e1500 */
[----:B--2---:R-:W0:Y:S02]  /*ac00*/  I2F.S16 R0, R2 ;  /* 0x0000000200007306 */ /* 0x004e240000101400 */
[----:B0-----:R-:W-:Y:S01]  /*ac10*/  F2FP.F16.F32.PACK_AB R0, RZ, R0 ;  /* 0x00000000ff00723e */ /* 0x001fe200000000ff */
[----:B------:R-:W-:Y:S06]  /*ac20*/  BRA `(.L_x_13526) ;  /* 0x0000000c00347947 */ /* 0x000fec0003800000 */
.L_x_13522:
        /* <DEDUP_REMOVED lines=9> */
.L_x_13530:
[----:B------:R1:W5:Y:S01]  /*acc0*/  LDG.E.U16 R0, desc[UR36][R2.64] ;  /* 0x0000002402007981 */ /* 0x000362000c1e1500 */
[----:B------:R-:W-:Y:S05]  /*acd0*/  BRA `(.L_x_13526) ;  /* 0x0000000c00087947 */ /* 0x000fea0003800000 */
.L_x_13529:
        /* <DEDUP_REMOVED lines=9> */
.L_x_13532:
[----:B------:R0:W5:Y:S01]  /*ad70*/  LDG.E.U16 R0, desc[UR36][R2.64] ;  /* 0x0000002402007981 */ /* 0x000162000c1e1500 */
[----:B------:R-:W-:Y:S05]  /*ad80*/  BRA `(.L_x_13526) ;  /* 0x0000000800dc7947 */ /* 0x000fea0003800000 */
.L_x_13531:
        /* <DEDUP_REMOVED lines=8> */
.L_x_13521:
        /* <DEDUP_REMOVED lines=13> */
.L_x_13535:
        /* <DEDUP_REMOVED lines=8> */
.L_x_13534:
        /* <DEDUP_REMOVED lines=27> */
.L_x_13537:
        /* <DEDUP_REMOVED lines=13> */
.L_x_13536:
[----:B------:R-:W2:Y:S02]  /*b1e0*/  LDG.E.U16 R0, desc[UR36][R2.64] ;  /* 0x0000002402007981 */ /* 0x000ea4000c1e1500 */
[----:B--2---:R-:W-:-:S04]  /*b1f0*/  SHF.L.U32 R0, R0, 0x10, RZ ;  /* 0x0000001000007819 */ /* 0x004fc800000006ff */
[----:B------:R-:W-:Y:S01]  /*b200*/  F2FP.F16.F32.PACK_AB R0, RZ, R0 ;  /* 0x00000000ff00723e */ /* 0x000fe200000000ff */
[----:B------:R-:W-:Y:S06]  /*b210*/  BRA `(.L_x_13526) ;  /* 0x0000000400b87947 */ /* 0x000fec0003800000 */
.L_x_13533:
        /* <DEDUP_REMOVED lines=12> */
.L_x_13540:
        /* <DEDUP_REMOVED lines=21> */
.L_x_13544:
[----:B------:R-:W-:Y:S05]  /*b430*/  BSYNC.RECONVERGENT B1 ;  /* 0x0000000000017941 */ /* 0x000fea0003800200 */
.L_x_13543:
[----:B------:R-:W-:Y:S01]  /*b440*/  IMAD.SHL.U32 R0, R0, 0x100000, RZ ;  /* 0x0010000000007824 */ /* 0x000fe200078e00ff */
[----:B------:R-:W-:-:S04]  /*b450*/  LEA R2, R2, 0x3b800000, 0x17 ;  /* 0x3b80000002027811 */ /* 0x000fc800078eb8ff */
[----:B------:R-:W-:-:S07]  /*b460*/  LOP3.LUT R0, R2, R0, R7, 0xfe, !PT ;  /* 0x0000000002007212 */ /* 0x000fce00078efe07 */
.L_x_13542:
[----:B------:R-:W-:Y:S05]  /*b470*/  BSYNC.RECONVERGENT B0 ;  /* 0x0000000000007941 */ /* 0x000fea0003800200 */
.L_x_13541:
[----:B------:R-:W-:Y:S01]  /*b480*/  F2FP.F16.F32.PACK_AB R0, RZ, R0 ;  /* 0x00000000ff00723e */ /* 0x000fe200000000ff */
[----:B------:R-:W-:Y:S06]  /*b490*/  BRA `(.L_x_13526) ;  /* 0x0000000400187947 */ /* 0x000fec0003800000 */
.L_x_13539:
        /* <DEDUP_REMOVED lines=21> */
.L_x_13548:
[----:B------:R-:W-:Y:S05]  /*b5f0*/  BSYNC.RECONVERGENT B1 ;  /* 0x0000000000017941 */ /* 0x000fea0003800200 */
.L_x_13547:
[----:B------:R-:W-:Y:S02]  /*b600*/  SHF.L.U32 R0, R0, 0x15, RZ ;  /* 0x0000001500007819 */ /* 0x000fe400000006ff */
[----:B------:R-:W-:-:S04]  /*b610*/  LEA R2, R2, 0x37800000, 0x17 ;  /* 0x3780000002027811 */ /* 0x000fc800078eb8ff */
[----:B------:R-:W-:-:S07]  /*b620*/  LOP3.LUT R0, R2, R0, R7, 0xfe, !PT ;  /* 0x0000000002007212 */ /* 0x000fce00078efe07 */
.L_x_13546:
[----:B------:R-:W-:Y:S05]  /*b630*/  BSYNC.RECONVERGENT B0 ;  /* 0x0000000000007941 */ /* 0x000fea0003800200 */
.L_x_13545:
[----:B------:R-:W-:Y:S01]  /*b640*/  F2FP.F16.F32.PACK_AB R0, RZ, R0 ;  /* 0x00000000ff00723e */ /* 0x000fe200000000ff */
[----:B------:R-:W-:Y:S06]  /*b650*/  BRA `(.L_x_13526) ;  /* 0x0000000000a87947 */ /* 0x000fec0003800000 */
.L_x_13538:
        /* <DEDUP_REMOVED lines=14> */
.L_x_13552:
[----:B------:R-:W-:Y:S05]  /*b740*/  BSYNC.RECONVERGENT B0 ;  /* 0x0000000000007941 */ /* 0x000fea0003800200 */
.L_x_13551:
[----:B------:R-:W-:Y:S01]  /*b750*/  F2FP.F16.F32.PACK_AB R0, RZ, R0 ;  /* 0x00000000ff00723e */ /* 0x000fe200000000ff */
[----:B------:R-:W-:Y:S06]  /*b760*/  BRA `(.L_x_13526) ;  /* 0x0000000000647947 */ /* 0x000fec0003800000 */
.L_x_13525:
        /* <DEDUP_REMOVED lines=16> */
.L_x_13553:
[----:B------:R-:W-:Y:S01]  /*b870*/  PRMT R0, RZ, 0x7610, R0 ;  /* 0x00007610ff007816 */ /* 0x000fe20000000000 */
[----:B------:R-:W-:Y:S06]  /*b880*/  BRA `(.L_x_13526) ;  /* 0x00000000001c7947 */ /* 0x000fec0003800000 */
.L_x_13550:
[----:B------:R-:W2:Y:S02]  /*b890*/  LDG.E.64 R2, desc[UR36][R2.64] ;  /* 0x0000002402027981 */ /* 0x000ea4000c1e1b00 */
[----:B--2---:R-:W0:Y:S02]  /*b8a0*/  I2F.U64 R0, R2 ;  /* 0x0000000200007312 */ /* 0x004e240000301000 */
[----:B0-----:R-:W-:Y:S01]  /*b8b0*/  F2FP.F16.F32.PACK_AB R0, RZ, R0 ;  /* 0x00000000ff00723e */ /* 0x001fe200000000ff */
[----:B------:R-:W-:Y:S06]  /*b8c0*/  BRA `(.L_x_13526) ;  /* 0x00000000000c7947 */ /* 0x000fec0003800000 */
.L_x_13549:
[----:B------:R-:W2:Y:S02]  /*b8d0*/  LDG.E R2, desc[UR36][R2.64] ;  /* 0x0000002402027981 */ /* 0x000ea4000c1e1900 */
[----:B--2---:R-:W-:-:S04]  /*b8e0*/  I2FP.F32.U32 R0, R2 ;  /* 0x0000000200007245 */ /* 0x004fc80000201000 */
[----:B------:R-:W-:-:S07]  /*b8f0*/  F2FP.F16.F32.PACK_AB R0, RZ, R0 ;  /* 0x00000000ff00723e */ /* 0x000fce00000000ff */
.L_x_13526:
[----:B-----5:R-:W-:Y:S01]  /*b900*/  HADD2.F32 R0, -RZ, R0.H0_H0 ;  /* 0x20000000ff007230 */ /* 0x020fe20000004100 */
[----:B------:R-:W-:-:S04]  /*b910*/  UPRMT UR4, UR42, 0x9910, URZ ;  /* 0x000099102a047896 */ /* 0x000fc800080000ff */
[----:B------:R-:W-:Y:S01]  /*b920*/  UISETP.GT.AND UP0, UPT, UR4, 0x9, UPT ;  /* 0x000000090400788c */ /* 0x000fe2000bf04270 */
[----:B------:R-:W0:Y:S02]  /*b930*/  FRND.FTZ.FLOOR R0, R0 ;  /* 0x0000000000007307 */ /* 0x000e240000215000 */
        /* <DEDUP_REMOVED lines=14> */
.L_x_13557:
[----:B------:R-:W-:-:S06]  /*ba20*/  HADD2.F32 R3, -RZ, R2.H0_H0 ;  /* 0x20000002ff037230 */ /* 0x000fcc0000004100 */
[----:B------:R-:W0:Y:S02]  /*ba30*/  F2I.S64.TRUNC R2, R3 ;  /* 0x0000000300027311 */ /* 0x000e24000020d900 */
[----:B0-----:R-:W-:Y:S01]  /*ba40*/  STG.E.U8 desc[UR36][R16.64], R2 ;  /* 0x0000000210007986 */ /* 0x001fe2000c101124 */
[----:B------:R-:W-:Y:S05]  /*ba50*/  EXIT ;  /* 0x000000000000794d */ /* 0x000fea0003800000 */
.L_x_13556:
        /* <DEDUP_REMOVED lines=10> */
.L_x_13560:
[----:B------:R-:W-:-:S04]  /*bb00*/  HADD2.F32 R2, -RZ, R2.H0_H0 ;  /* 0x20000002ff027230 */ /* 0x000fc80000004100 */
[----:B------:R-:W0:Y:S02]  /*bb10*/  F2I.FTZ.TRUNC.NTZ R3, R2 ;  /* 0x0000000200037305 */ /* 0x000e24000021f100 */
[----:B0-----:R-:W-:Y:S01]  /*bb20*/  STG.E desc[UR36][R16.64], R3 ;  /* 0x0000000310007986 */ /* 0x001fe2000c101924 */
[----:B------:R-:W-:Y:S05]  /*bb30*/  EXIT ;  /* 0x000000000000794d */ /* 0x000fea0003800000 */
.L_x_13559:
[----:B------:R-:W-:-:S04]  /*bb40*/  HADD2.F32 R2, -RZ, R2.H0_H0 ;  /* 0x20000002ff027230 */ /* 0x000fc80000004100 */
[----:B------:R-:W0:Y:S02]  /*bb50*/  F2I.FTZ.TRUNC.NTZ R3, R2 ;  /* 0x0000000200037305 */ /* 0x000e24000021f100 */
[----:B0-----:R-:W-:Y:S01]  /*bb60*/  STG.E.U16 desc[UR36][R16.64], R3 ;  /* 0x0000000310007986 */ /* 0x001fe2000c101524 */
[----:B------:R-:W-:Y:S05]  /*bb70*/  EXIT ;  /* 0x000000000000794d */ /* 0x000fea0003800000 */
.L_x_13555:
        /* <DEDUP_REMOVED lines=9> */
.L_x_13562:
[----:B------:R-:W-:Y:S01]  /*bc10*/  STG.E.U16 desc[UR36][R16.64], R2 ;  /* 0x0000000210007986 */ /* 0x000fe2000c101524 */
[----:B------:R-:W-:Y:S05]  /*bc20*/  EXIT ;  /* 0x000000000000794d */ /* 0x000fea0003800000 */
.L_x_13561:
        /* <DEDUP_REMOVED lines=10> */
.L_x_13564:
[----:B------:R-:W-:-:S05]  /*bcd0*/  HADD2.F32 R0, -RZ, R2.H0_H0 ;  /* 0x20000002ff007230 */ /* 0x000fca0000004100 */
[----:B------:R-:W-:-:S04]  /*bce0*/  F2FP.F16.F32.PACK_AB R0, RZ, R0 ;  /* 0x00000000ff00723e */ /* 0x000fc800000000ff */
[----:B------:R-:W-:-:S05]  /*bcf0*/  PRMT R0, R0, 0x5410, RZ ;  /* 0x0000541000007816 */ /* 0x000fca00000000ff */
[----:B------:R-:W-:Y:S01]  /*bd00*/  STG.E desc[UR36][R16.64], R0 ;  /* 0x0000000010007986 */ /* 0x000fe2000c101924 */
[----:B------:R-:W-:Y:S05]  /*bd10*/  EXIT ;  /* 0x000000000000794d */ /* 0x000fea0003800000 */
.L_x_13563:
[----:B------:R-:W-:-:S05]  /*bd20*/  HADD2.F32 R2, -RZ, R2.H0_H0 ;  /* 0x20000002ff027230 */ /* 0x000fca0000004100 */
[----:B------:R-:W-:-:S06]  /*bd30*/  FMUL.FTZ R2, R2, 1 ;  /* 0x3f80000002027820 */ /* 0x000fcc0000410000 */
[----:B------:R-:W0:Y:S02]  /*bd40*/  F2F.F64.F32 R2, R2 ;  /* 0x0000000200027310 */ /* 0x000e240000201800 */
[----:B0-----:R-:W-:Y:S01]  /*bd50*/  STG.E.64 desc[UR36][R16.64], R2 ;  /* 0x0000000210007986 */ /* 0x001fe2000c101b24 */
[----:B------:R-:W-:Y:S05]  /*bd60*/  EXIT ;  /* 0x000000000000794d */ /* 0x000fea0003800000 */
.L_x_13554:
        /* <DEDUP_REMOVED lines=14> */
.L_x_13568:
        /* <DEDUP_REMOVED lines=17> */
.L_x_13571:
[----:B------:R-:W-:-:S04]  /*bf60*/  SHF.R.U32.HI R3, RZ, 0x18, R3 ;  /* 0x00000018ff037819 */ /* 0x000fc80000011603 */
[----:B------:R-:W-:-:S04]  /*bf70*/  LOP3.LUT R0, R0, 0x80, R3, 0xf8, !PT ;  /* 0x0000008000007812 */ /* 0x000fc800078ef803 */
[----:B------:R-:W-:-:S07]  /*bf80*/  PRMT R8, R0, 0x7610, R8 ;  /* 0x0000761000087816 */ /* 0x000fce0000000008 */
.L_x_13570:
[----:B------:R-:W-:Y:S05]  /*bf90*/  BSYNC.RECONVERGENT B0 ;  /* 0x0000000000007941 */ /* 0x000fea0003800200 */
.L_x_13569:
[----:B------:R-:W-:Y:S01]  /*bfa0*/  STG.E.U8 desc[UR36][R16.64], R8 ;  /* 0x0000000810007986 */ /* 0x000fe2000c101124 */
[----:B------:R-:W-:Y:S05]  /*bfb0*/  EXIT ;  /* 0x000000000000794d */ /* 0x000fea0003800000 */
.L_x_13567:
        /* <DEDUP_REMOVED lines=17> */
.L_x_13574:
[----:B------:R-:W-:-:S04]  /*c0d0*/  SHF.R.U32.HI R3, RZ, 0x18, R3 ;  /* 0x00000018ff037819 */ /* 0x000fc80000011603 */
[----:B------:R-:W-:-:S04]  /*c0e0*/  LOP3.LUT R0, R0, 0x80, R3, 0xf8, !PT ;  /* 0x0000008000007812 */ /* 0x000fc800078ef803 */
[----:B------:R-:W-:-:S07]  /*c0f0*/  PRMT R8, R0, 0x7610, R8 ;  /* 0x0000761000087816 */ /* 0x000fce0000000008 */
.L_x_13573:
[----:B------:R-:W-:Y:S05]  /*c100*/  BSYNC.RECONVERGENT B0 ;  /* 0x0000000000007941 */ /* 0x000fea0003800200 */
.L_x_13572:
[----:B------:R-:W-:Y:S01]  /*c110*/  STG.E.U8 desc[UR36][R16.64], R8 ;  /* 0x0000000810007986 */ /* 0x000fe2000c101124 */
[----:B------:R-:W-:Y:S05]  /*c120*/  EXIT ;  /* 0x000000000000794d */ /* 0x000fea0003800000 */
.L_x_13566:
        /* <DEDUP_REMOVED lines=22> */
.L_x_13576:
[----:B------:R-:W-:-:S06]  /*c290*/  HADD2.F32 R2, -RZ, R2.H0_H0 ;  /* 0x20000002ff027230 */ /* 0x000fcc0000004100 */
[----:B------:R-:W0:Y:S02]  /*c2a0*/  F2I.U64.TRUNC R2, R2 ;  /* 0x0000000200027311 */ /* 0x000e24000020d800 */
[----:B0-----:R-:W-:Y:S01]  /*c2b0*/  STG.E.64 desc[UR36][R16.64], R2 ;  /* 0x0000000210007986 */ /* 0x001fe2000c101b24 */
[----:B------:R-:W-:Y:S05]  /*c2c0*/  EXIT ;  /* 0x000000000000794d */ /* 0x000fea0003800000 */
.L_x_13575:
[----:B------:R-:W-:-:S04]  /*c2d0*/  HADD2.F32 R2, -RZ, R2.H0_H0 ;  /* 0x20000002ff027230 */ /* 0x000fc80000004100 */
[----:B------:R-:W0:Y:S02]  /*c2e0*/  F2I.FTZ.U32.TRUNC.NTZ R3, R2 ;  /* 0x0000000200037305 */ /* 0x000e24000021f000 */
[----:B0-----:R-:W-:Y:S01]  /*c2f0*/  STG.E desc[UR36][R16.64], R3 ;  /* 0x0000000310007986 */ /* 0x001fe2000c101924 */
[----:B------:R-:W-:Y:S05]  /*c300*/  EXIT ;  /* 0x000000000000794d */ /* 0x000fea0003800000 */
.L_x_13565:
        /* <DEDUP_REMOVED lines=11> */
.L_x_13578:
[----:B------:R-:W-:Y:S01]  /*c3c0*/  HADD2.F32 R2, -RZ, R2.H0_H0 ;  /* 0x20000002ff027230 */ /* 0x000fe20000004100 */
[----:B------:R-:W-:-:S04]  /*c3d0*/  CS2R R6, SRZ ;  /* 0x0000000000067805 */ /* 0x000fc8000001ff00 */
[----:B------:R-:W-:-:S04]  /*c3e0*/  FMUL.FTZ R2, R2, 1 ;  /* 0x3f80000002027820 */ /* 0x000fc80000410000 */
[----:B------:R-:W0:Y:S02]  /*c3f0*/  F2F.F64.F32 R4, R2 ;  /* 0x0000000200047310 */ /* 0x000e240000201800 */
[----:B0-----:R-:W-:Y:S01]  /*c400*/  STG.E.128 desc[UR36][R16.64], R4 ;  /* 0x0000000410007986 */ /* 0x001fe2000c101d24 */
[----:B------:R-:W-:Y:S05]  /*c410*/  EXIT ;  /* 0x000000000000794d */ /* 0x000fea0003800000 */
.L_x_13577:
[----:B------:R-:W-:-:S09]  /*c420*/  UISETP.NE.AND UP0, UPT, UR4, 0xf, UPT ;  /* 0x0000000f0400788c */ /* 0x000fd2000bf05270 */
[----:B------:R-:W-:Y:S05]  /*c430*/  BRA.U !UP0, `(.L_x_13579) ;  /* 0x0000000108e87547 */ /* 0x000fea000b800000 */
[----:B------:R-:W-:-:S09]  /*c440*/  UISETP.NE.AND UP0, UPT, UR4, 0x17, UPT ;  /* 0x000000170400788c */ /* 0x000fd2000bf05270 */
[----:B------:R-:W-:Y:S05]  /*c450*/  BRA.U !UP0, `(.L_x_13580) ;  /* 0x0000000108907547 */ /* 0x000fea000b800000 */
[----:B------:R-:W-:-:S09]  /*c460*/  UISETP.NE.AND UP0, UPT, UR4, 0x18, UPT ;  /* 0x000000180400788c */ /* 0x000fd2000bf05270 */
[----:B------:R-:W-:Y:S05]  /*c470*/  BRA.U !UP0, `(.L_x_13581) ;  /* 0x0000000108447547 */ /* 0x000fea000b800000 */
.L_x_13558:
        /* <DEDUP_REMOVED lines=16> */
.L_x_13582:
[----:B------:R-:W-:Y:S05]  /*c580*/  EXIT ;  /* 0x000000000000794d */ /* 0x000fea0003800000 */
.L_x_13581:
        /* <DEDUP_REMOVED lines=13> */
.L_x_13584:
[----:B------:R-:W-:Y:S05]  /*c660*/  BSYNC.RECONVERGENT B0 ;  /* 0x0000000000007941 */ /* 0x000fea0003800200 */
.L_x_13583:
[----:B------:R-:W-:-:S05]  /*c670*/  LOP3.LUT R3, R0, 0x80, R3, 0xf8, !PT ;  /* 0x0000008000037812 */ /* 0x000fca00078ef803 */
[----:B------:R-:W-:Y:S01]  /*c680*/  STG.E.U8 desc[UR36][R16.64], R3 ;  /* 0x0000000310007986 */ /* 0x000fe2000c101124 */
[----:B------:R-:W-:Y:S05]  /*c690*/  EXIT ;  /* 0x000000000000794d */ /* 0x000fea0003800000 */
.L_x_13580:
        /* <DEDUP_REMOVED lines=12> */
.L_x_13586:
[----:B------:R-:W-:Y:S01]  /*c760*/  HFMA2 R0, -RZ, RZ, 0, 7.569789886474609375e-06 ;  /* 0x0000007fff007431 */ /* 0x000fe200000001ff */
[----:B------:R-:W-:-:S04]  /*c770*/  ISETP.GT.U32.AND P0, PT, R2, 0x7f800000, PT ;  /* 0x7f8000000200780c */ /* 0x000fc80003f04070 */
[----:B------:R-:W-:-:S09]  /*c780*/  SEL R0, R0, 0x7c, P0 ;  /* 0x0000007c00007807 */ /* 0x000fd20000000000 */
.L_x_13587:
[----:B------:R-:W-:Y:S05]  /*c790*/  BSYNC.RECONVERGENT B0 ;  /* 0x0000000000007941 */ /* 0x000fea0003800200 */
.L_x_13585:
[----:B------:R-:W-:-:S04]  /*c7a0*/  SHF.R.U32.HI R3, RZ, 0x18, R3 ;  /* 0x00000018ff037819 */ /* 0x000fc80000011603 */
[----:B------:R-:W-:-:S05]  /*c7b0*/  LOP3.LUT R3, R0, 0x80, R3, 0xf8, !PT ;  /* 0x0000008000037812 */ /* 0x000fca00078ef803 */
[----:B------:R-:W-:Y:S01]  /*c7c0*/  STG.E.U8 desc[UR36][R16.64], R3 ;  /* 0x0000000310007986 */ /* 0x000fe2000c101124 */
[----:B------:R-:W-:Y:S05]  /*c7d0*/  EXIT ;  /* 0x000000000000794d */ /* 0x000fea0003800000 */
.L_x_13579:
[----:B------:R-:W-:-:S05]  /*c7e0*/  HADD2.F32 R0, -RZ, R2.H0_H0 ;  /* 0x20000002ff007230 */ /* 0x000fca0000004100 */
[----:B------:R-:W-:-:S05]  /*c7f0*/  F2FP.BF16.F32.PACK_AB R0, RZ, R0 ;  /* 0x00000000ff00723e */ /* 0x000fca00000010ff */
[----:B------:R-:W-:Y:S01]  /*c800*/  STG.E.U16 desc[UR36][R16.64], R0 ;  /* 0x0000000010007986 */ /* 0x000fe2000c101524 */
[----:B------:R-:W-:Y:S05]  /*c810*/  EXIT ;  /* 0x000000000000794d */ /* 0x000fea0003800000 */
.L_x_13588:
        /* <DEDUP_REMOVED lines=14> */
.L_x_19952:


//--------------------- .text._ZN2at6native27unrolled_elementwise_kernelIZZZNS0_17floor_kernel_cudaERNS_18TensorIteratorBaseEENKUlvE_clEvENKUlvE1_clEvEUlN3c104HalfEE_St5arrayIPcLm2EELi4E23TrivialOffsetCalculatorILi1EjESD_NS0_6memory12LoadWithCastILi1EEENSE_13StoreWithCastILi1EEEEEviT_T0_T2_T3_T4_T5_ --------------------------
	.section	.text._ZN2at6native27unrolled_elementwise_kernelIZZZNS0_17floor_kernel_cudaERNS_18TensorIteratorBaseEENKUlvE_clEvENKUlvE1_clEvEUlN3c104HalfEE_St5arrayIPcLm2EELi4E23TrivialOffsetCalculatorILi1EjESD_NS0_6memory12LoadWithCastILi1EEENSE_13StoreWithCastILi1EEEEEviT_T0_T2_T3_T4_T5_,"ax",@progbits
	.align	128
        .global         _ZN2at6native27unrolled_elementwise_kernelIZZZNS0_17floor_kernel_cudaERNS_18TensorIteratorBaseEENKUlvE_clEvENKUlvE1_clEvEUlN3c104HalfEE_St5arrayIPcLm2EELi4E23TrivialOffsetCalculatorILi1EjESD_NS0_6memory12LoadWithCastILi1EEENSE_13StoreWithCastILi1EEEEEviT_T0_T2_T3_T4_T5_
        .type           _ZN2at6native27unrolled_elementwise_kernelIZZZNS0_17floor_kernel_cudaERNS_18TensorIteratorBaseEENKUlvE_clEvENKUlvE1_clEvEUlN3c104HalfEE_St5arrayIPcLm2EELi4E23TrivialOffsetCalculatorILi1EjESD_NS0_6memory12LoadWithCastILi1EEENSE_13StoreWithCastILi1EEEEEviT_T0_T2_T3_T4_T5_,@function
        .size           _ZN2at6native27unrolled_elementwise_kernelIZZZNS0_17floor_kernel_cudaERNS_18TensorIteratorBaseEENKUlvE_clEvENKUlvE1_clEvEUlN3c104HalfEE_St5arrayIPcLm2EELi4E23TrivialOffsetCalculatorILi1EjESD_NS0_6memory12LoadWithCastILi1EEENSE_13StoreWithCastILi1EEEEEviT_T0_T2_T3_T4_T5_,(.L_x_19953 - _ZN2at6native27unrolled_elementwise_kernelIZZZNS0_17floor_kernel_cudaERNS_18TensorIteratorBaseEENKUlvE_clEvENKUlvE1_clEvEUlN3c104HalfEE_St5arrayIPcLm2EELi4E23TrivialOffsetCalculatorILi1EjESD_NS0_6memory12LoadWithCastILi1EEENSE_13StoreWithCastILi1EEEEEviT_T0_T2_T3_T4_T5_)
        .other          _ZN2at6native27unrolled_elementwise_kernelIZZZNS0_17floor_kernel_cudaERNS_18TensorIteratorBaseEENKUlvE_clEvENKUlvE1_clEvEUlN3c104HalfEE_St5arrayIPcLm2EELi4E23TrivialOffsetCalculatorILi1EjESD_NS0_6memory12LoadWithCastILi1EEENSE_13StoreWithCastILi1EEEEEviT_T0_T2_T3_T4_T5_,@"STO_CUDA_ENTRY STV_DEFAULT"
_ZN2at6native27unrolled_elementwise_kernelIZZZNS0_17floor_kernel_cudaERNS_18TensorIteratorBaseEENKUlvE_clEvENKUlvE1_clEvEUlN3c104HalfEE_St5arrayIPcLm2EELi4E23TrivialOffsetCalculatorILi1EjESD_NS0_6memory12LoadWithCastILi1EEENSE_13StoreWithCastILi1EEEEEviT_T0_T2_T3_T4_T5_:
.text._ZN2at6native27unrolled_elementwise_kernelIZZZNS0_17floor_kernel_cudaERNS_18TensorIteratorBaseEENKUlvE_clEvENKUlvE1_clEvEUlN3c104HalfEE_St5arrayIPcLm2EELi4E23TrivialOffsetCalculatorILi1EjESD_NS0_6memory12LoadWithCastILi1EEENSE_13StoreWithCastILi1EEEEEviT_T0_T2_T3_T4_T5_:
        /* <DEDUP_REMOVED lines=34> */
.L_x_13594:
[----:B------:R-:W2:Y:S02]  /*0220*/  LDG.E.U8 R2, desc[UR36][R2.64] ;  /* 0x0000002402027981 */ /* 0x000ea4000c1e1100 */
[----:B--2---:R-:W-:-:S04]  /*0230*/  I2FP.F32.U32 R0, R2 ;  /* 0x0000000200007245 */ /* 0x004fc80000201000 */
[----:B------:R-:W-:-:S04]  /*0240*/  F2FP.F16.F32.PACK_AB R0, RZ, R0 ;  /* 0x00000000ff00723e */ /* 0x000fc800000000ff */
[----:B------:R-:W-:Y:S01]  /*0250*/  PRMT R16, R0, 0x7610, R16 ;  /* 0x0000761000107816 */ /* 0x000fe20000000010 */
[----:B------:R-:W-:Y:S06]  /*0260*/  BRA `(.L_x_13596) ;  /* 0x0000000c00b47947 */ /* 0x000fec0003800000 */
.L_x_13593:
        /* <DEDUP_REMOVED lines=11> */
.L_x_13598:
[----:B------:R-:W2:Y:S02]  /*0320*/  LDG.E R2, desc[UR36][R2.64] ;  /* 0x0000002402027981 */ /* 0x000ea4000c1e1900 */
[----:B--2---:R-:W-:-:S04]  /*0330*/  I2FP.F32.S32 R0, R2 ;  /* 0x0000000200007245 */ /* 0x004fc80000201400 */
[----:B------:R-:W-:-:S04]  /*0340*/  F2FP.F16.F32.PACK_AB R0, RZ, R0 ;  /* 0x00000000ff00723e */ /* 0x000fc800000000ff */
[----:B------:R-:W-:Y:S01]  /*0350*/  PRMT R16, R0, 0x7610, R16 ;  /* 0x0000761000107816 */ /* 0x000fe20000000010 */
[----:B------:R-:W-:Y:S06]  /*0360*/  BRA `(.L_x_13596) ;  /* 0x0000000c00747947 */ /* 0x000fec0003800000 */
.L_x_13597:
[----:B------:R-:W2:Y:S02]  /*0370*/  LDG.E.U16 R2, desc[UR36][R2.64] ;  /* 0x0000002402027981 */ /* 0x000ea4000c1e1500 */
[----:B--2---:R-:W0:Y:S02]  /*0380*/  I2F.S16 R0, R2 ;  /* 0x0000000200007306 */ /* 0x004e240000101400 */
[----:B0-----:R-:W-:-:S04]  /*0390*/  F2FP.F16.F32.PACK_AB R0, RZ, R0 ;  /* 0x00000000ff00723e */ /* 0x001fc800000000ff */
[----:B------:R-:W-:Y:S01]  /*03a0*/  PRMT R16, R0, 0x7610, R16 ;  /* 0x0000761000107816 */ /* 0x000fe20000000010 */
[----:B------:R-:W-:Y:S06]  /*03b0*/  BRA `(.L_x_13596) ;  /* 0x0000000c00607947 */ /* 0x000fec0003800000 */
.L_x_13592:
        /* <DEDUP_REMOVED lines=9> */
.L_x_13600:
[----:B------:R1:W5:Y:S01]  /*0450*/  LDG.E.U16 R16, desc[UR36][R2.64] ;  /* 0x0000002402107981 */ /* 0x000362000c1e1500 */
[----:B------:R-:W-:Y:S05]  /*0460*/  BRA `(.L_x_13596) ;  /* 0x0000000c00347947 */ /* 0x000fea0003800000 */
.L_x_13599:
        /* <DEDUP_REMOVED lines=9> */
.L_x_13602:
[----:B------:R0:W5:Y:S01]  /*0500*/  LDG.E.U16 R16, desc[UR36][R2.64] ;  /* 0x0000002402107981 */ /* 0x000162000c1e1500 */
[----:B------:R-:W-:Y:S05]  /*0510*/  BRA `(.L_x_13596) ;  /* 0x0000000c00087947 */ /* 0x000fea0003800000 */
.L_x_13601:
        /* <DEDUP_REMOVED lines=9> */
.L_x_13591:
        /* <DEDUP_REMOVED lines=14> */
.L_x_13605:
        /* <DEDUP_REMOVED lines=9> */
.L_x_13604:
        /* <DEDUP_REMOVED lines=27> */
.L_x_13607:
        /* <DEDUP_REMOVED lines=14> */
.L_x_13606:
[----:B------:R-:W2:Y:S02]  /*09b0*/  LDG.E.U16 R0, desc[UR36][R2.64] ;  /* 0x0000002402007981 */ /* 0x000ea4000c1e1500 */
[----:B--2---:R-:W-:-:S05]  /*09c0*/  IMAD.U32 R0, R0, 0x10000, RZ ;  /* 0x0001000000007824 */ /* 0x004fca00078e00ff */
[----:B------:R-:W-:-:S04]  /*09d0*/  F2FP.F16.F32.PACK_AB R0, RZ, R0 ;  /* 0x00000000ff00723e */ /* 0x000fc800000000ff */
[----:B------:R-:W-:Y:S01]  /*09e0*/  PRMT R16, R0, 0x7610, R16 ;  /* 0x0000761000107816 */ /* 0x000fe20000000010 */
[----:B------:R-:W-:Y:S06]  /*09f0*/  BRA `(.L_x_13596) ;  /* 0x0000000400d07947 */ /* 0x000fec0003800000 */
.L_x_13603:
        /* <DEDUP_REMOVED lines=13> */
.L_x_13610:
        /* <DEDUP_REMOVED lines=21> */
.L_x_13614:
[----:B------:R-:W-:Y:S05]  /*0c20*/  BSYNC.RECONVERGENT B1 ;  /* 0x0000000000017941 */ /* 0x000fea0003800200 */
.L_x_13613:
[----:B------:R-:W-:Y:S01]  /*0c30*/  IMAD.SHL.U32 R0, R0, 0x100000, RZ ;  /* 0x0010000000007824 */ /* 0x000fe200078e00ff */
[----:B------:R-:W-:-:S04]  /*0c40*/  LEA R2, R2, 0x3b800000, 0x17 ;  /* 0x3b80000002027811 */ /* 0x000fc800078eb8ff */
[----:B------:R-:W-:-:S07]  /*0c50*/  LOP3.LUT R0, R2, R0, R7, 0xfe, !PT ;  /* 0x0000000002007212 */ /* 0x000fce00078efe07 */
.L_x_13612:
[----:B------:R-:W-:Y:S05]  /*0c60*/  BSYNC.RECONVERGENT B0 ;  /* 0x0000000000007941 */ /* 0x000fea0003800200 */
.L_x_13611:
[----:B------:R-:W-:-:S04]  /*0c70*/  F2FP.F16.F32.PACK_AB R0, RZ, R0 ;  /* 0x00000000ff00723e */ /* 0x000fc800000000ff */
[----:B------:R-:W-:Y:S01]  /*0c80*/  PRMT R16, R0, 0x7610, R16 ;  /* 0x0000761000107816 */ /* 0x000fe20000000010 */
[----:B------:R-:W-:Y:S06]  /*0c90*/  BRA `(.L_x_13596) ;  /* 0x0000000400287947 */ /* 0x000fec0003800000 */
.L_x_13609:
        /* <DEDUP_REMOVED lines=21> */
.L_x_13618:
[----:B------:R-:W-:Y:S05]  /*0df0*/  BSYNC.RECONVERGENT B1 ;  /* 0x0000000000017941 */ /* 0x000fea0003800200 */
.L_x_13617:
[----:B------:R-:W-:Y:S01]  /*0e00*/  IMAD.SHL.U32 R0, R0, 0x200000, RZ ;  /* 0x0020000000007824 */ /* 0x000fe200078e00ff */
[----:B------:R-:W-:-:S04]  /*0e10*/  LEA R2, R2, 0x37800000, 0x17 ;  /* 0x3780000002027811 */ /* 0x000fc800078eb8ff */
[----:B------:R-:W-:-:S07]  /*0e20*/  LOP3.LUT R0, R2, R0, R7, 0xfe, !PT ;  /* 0x0000000002007212 */ /* 0x000fce00078efe07 */
.L_x_13616:
[----:B------:R-:W-:Y:S05]  /*0e30*/  BSYNC.RECONVERGENT B0 ;  /* 0x0000000000007941 */ /* 0x000fea0003800200 */
.L_x_13615:
[----:B------:R-:W-:-:S04]  /*0e40*/  F2FP.F16.F32.PACK_AB R0, RZ, R0 ;  /* 0x00000000ff00723e */ /* 0x000fc800000000ff */
[----:B------:R-:W-:Y:S01]  /*0e50*/  PRMT R16, R0, 0x7610, R16 ;  /* 0x0000761000107816 */ /* 0x000fe20000000010 */
[----:B------:R-:W-:Y:S06]  /*0e60*/  BRA `(.L_x_13596) ;  /* 0x0000000000b47947 */ /* 0x000fec0003800000 */
.L_x_13608:
[----:B------:R-:W-:-:S09]  /*0e70*/  UISETP.NE.AND UP0, UPT, UR4, 0x1c, UPT ;  /* 0x0000001c0400788c */ /* 0x000fd2000bf05270 */
[----:B------:R-:W-:Y:S05]  /*0e80*/  BRA.U !UP0, `(.L_x_13619) ;  /* 0x00000001089c7547 */ /* 0x000fea000b800000 */
[----:B------:R-:W-:-:S09]  /*0e90*/  UISETP.NE.AND UP0, UPT, UR4, 0x1d, UPT ;  /* 0x0000001d0400788c */ /* 0x000fd2000bf05270 */
[----:B------:R-:W-:Y:S05]  /*0ea0*/  BRA.U !UP0, `(.L_x_13620) ;  /* 0x0000000108807547 */ /* 0x000fea000b800000 */
[----:B------:R-:W-:-:S09]  /*0eb0*/  UISETP.NE.AND UP0, UPT, UR4, 0x2c, UPT ;  /* 0x0000002c0400788c */ /* 0x000fd2000bf05270 */
[----:B------:R-:W-:Y:S05]  /*0ec0*/  BRA.U !UP0, `(.L_x_13621) ;  /* 0x0000000108487547 */ /* 0x000fea000b800000 */
.L_x_13595:
        /* <DEDUP_REMOVED lines=16> */
.L_x_13622:
[----:B------:R-:W-:Y:S01]  /*0fd0*/  PRMT R16, RZ, 0x7610, R16 ;  /* 0x00007610ff107816 */ /* 0x000fe20000000010 */
[----:B------:R-:W-:Y:S06]  /*0fe0*/  BRA `(.L_x_13596) ;  /* 0x0000000000547947 */ /* 0x000fec0003800000 */
.L_x_13621:
        /* <DEDUP_REMOVED lines=8> */
.L_x_13624:
[----:B------:R-:W-:Y:S05]  /*1070*/  BSYNC.RECONVERGENT B0 ;  /* 0x0000000000007941 */ /* 0x000fea0003800200 */
.L_x_13623:
[----:B------:R-:W-:-:S04]  /*1080*/  F2FP.F16.F32.PACK_AB R0, RZ, R0 ;  /* 0x00000000ff00723e */ /* 0x000fc800000000ff */
[----:B------:R-:W-:Y:S01]  /*1090*/  PRMT R16, R0, 0x7610, R16 ;  /* 0x0000761000107816 */ /* 0x000fe20000000010 */
[----:B------:R-:W-:Y:S06]  /*10a0*/  BRA `(.L_x_13596) ;  /* 0x0000000000247947 */ /* 0x000fec0003800000 */
.L_x_13620:
[----:B------:R-:W2:Y:S02]  /*10b0*/  LDG.E.64 R2, desc[UR36][R2.64] ;  /* 0x0000002402027981 */ /* 0x000ea4000c1e1b00 */
[----:B--2---:R-:W0:Y:S02]  /*10c0*/  I2F.U64 R0, R2 ;  /* 0x0000000200007312 */ /* 0x004e240000301000 */
[----:B0-----:R-:W-:-:S04]  /*10d0*/  F2FP.F16.F32.PACK_AB R0, RZ, R0 ;  /* 0x00000000ff00723e */ /* 0x001fc800000000ff */
[----:B------:R-:W-:Y:S01]  /*10e0*/  PRMT R16, R0, 0x7610, R16 ;  /* 0x0000761000107816 */ /* 0x000fe20000000010 */
[----:B------:R-:W-:Y:S06]  /*10f0*/  BRA `(.L_x_13596) ;  /* 0x0000000000107947 */ /* 0x000fec0003800000 */
.L_x_13619:
[----:B------:R-:W2:Y:S02]  /*1100*/  LDG.E R2, desc[UR36][R2.64] ;  /* 0x0000002402027981 */ /* 0x000ea4000c1e1900 */
[----:B--2---:R-:W-:-:S04]  /*1110*/  I2FP.F32.U32 R0, R2 ;  /* 0x0000000200007245 */ /* 0x004fc80000201000 */
[----:B------:R-:W-:-:S04]  /*1120*/  F2FP.F16.F32.PACK_AB R0, RZ, R0 ;  /* 0x00000000ff00723e */ /* 0x000fc800000000ff */
[----:B------:R-:W-:-:S07]  /*1130*/  PRMT R16, R0, 0x7610, R16 ;  /* 0x0000761000107816 */ /* 0x000fce0000000010 */
.L_x_13596:
[----:B------:R-:W-:-:S07]  /*1140*/  VIADD R22, R19, 0x80 ;  /* 0x0000008013167836 */ /* 0x000fce0000000000 */
.L_x_13590:
[----:B------:R-:W-:Y:S05]  /*1150*/  BSYNC.RECONVERGENT B6 ;  /* 0x0000000000067941 */ /* 0x000fea0003800200 */
.L_x_13589:
        /* <DEDUP_REMOVED lines=26> */
.L_x_13630:
[----:B------:R-:W2:Y:S02]  /*1300*/  LDG.E.U8 R2, desc[UR36][R2.64] ;  /* 0x0000002402027981 */ /* 0x000ea4000c1e1100 */
[----:B--2---:R-:W-:-:S04]  /*1310*/  I2FP.F32.U32 R0, R2 ;  /* 0x0000000200007245 */ /* 0x004fc80000201000 */
[----:B------:R-:W-:-:S04]  /*1320*/  F2FP.F16.F32.PACK_AB R0, RZ, R0 ;  /* 0x00000000ff00723e */ /* 0x000fc800000000ff */
[----:B------:R-:W-:Y:S01]  /*1330*/  PRMT R23, R0, 0x7610, R23 ;  /* 0x0000761000177816 */ /* 0x000fe20000000017 */
[----:B------:R-:W-:Y:S06]  /*1340*/  BRA `(.L_x_13632) ;  /* 0x0000000c00b47947 */ /* 0x000fec0003800000 */
.L_x_13629:
        /* <DEDUP_REMOVED lines=11> */
.L_x_13634:
[----:B------:R-:W2:Y:S02]  /*1400*/  LDG.E R2, desc[UR36][R2.64] ;  /* 0x0000002402027981 */ /* 0x000ea4000c1e1900 */
[----:B--2---:R-:W-:-:S04]  /*1410*/  I2FP.F32.S32 R0, R2 ;  /* 0x0000000200007245 */ /* 0x004fc80000201400 */
[----:B------:R-:W-:-:S04]  /*1420*/  F2FP.F16.F32.PACK_AB R0, RZ, R0 ;  /* 0x00000000ff00723e */ /* 0x000fc800000000ff */
[----:B------:R-:W-:Y:S01]  /*1430*/  PRMT R23, R0, 0x7610, R23 ;  /* 0x0000761000177816 */ /* 0x000fe20000000017 */
[----:B------:R-:W-:Y:S06]  /*1440*/  BRA `(.L_x_13632) ;  /* 0x0000000c00747947 */ /* 0x000fec0003800000 */
.L_x_13633:
[----:B------:R-:W2:Y:S02]  /*1450*/  LDG.E.U16 R2, desc[UR36][R2.64] ;  /* 0x0000002402027981 */ /* 0x000ea4000c1e1500 */
[----:B--2---:R-:W0:Y:S02]  /*1460*/  I2F.S16 R0, R2 ;  /* 0x0000000200007306 */ /* 0x004e240000101400 */
[----:B0-----:R-:W-:-:S04]  /*1470*/  F2FP.F16.F32.PACK_AB R0, RZ, R0 ;  /* 0x00000000ff00723e */ /* 0x001fc800000000ff */
[----:B------:R-:W-:Y:S01]  /*1480*/  PRMT R23, R0, 0x7610, R23 ;  /* 0x0000761000177816 */ /* 0x000fe20000000017 */
[----:B------:R-:W-:Y:S06]  /*1490*/  BRA `(.L_x_13632) ;  /* 0x0000000c00607947 */ /* 0x000fec0003800000 */
.L_x_13628:
        /* <DEDUP_REMOVED lines=9> */
.L_x_13636:
[----:B------:R0:W5:Y:S01]  /*1530*/  LDG.E.U16 R23, desc[UR36][R2.64] ;  /* 0x0000002402177981 */ /* 0x000162000c1e1500 */
[----:B------:R-:W-:Y:S05]  /*1540*/  BRA `(.L_x_13632) ;  /* 0x0000000c00347947 */ /* 0x000fea0003800000 */
.L_x_13635:
        /* <DEDUP_REMOVED lines=9> */
.L_x_13638:
[----:B------:R1:W5:Y:S01]  /*15e0*/  LDG.E.U16 R23, desc[UR36][R2.64] ;  /* 0x0000002402177981 */ /* 0x000362000c1e1500 */
[----:B------:R-:W-:Y:S05]  /*15f0*/  BRA `(.L_x_13632) ;  /* 0x0000000c00087947 */ /* 0x000fea0003800000 */
.L_x_13637:
        /* <DEDUP_REMOVED lines=9> */
.L_x_13627:
        /* <DEDUP_REMOVED lines=14> */
.L_x_13641:
        /* <DEDUP_REMOVED lines=9> */
.L_x_13640:
        /* <DEDUP_REMOVED lines=27> */
.L_x_13643:
        /* <DEDUP_REMOVED lines=14> */
.L_x_13642:
[----:B------:R-:W2:Y:S02]  /*1a90*/  LDG.E.U16 R0, desc[UR36][R2.64] ;  /* 0x0000002402007981 */ /* 0x000ea4000c1e1500 */
[----:B--2---:R-:W-:-:S05]  /*1aa0*/  IMAD.U32 R0, R0, 0x10000, RZ ;  /* 0x0001000000007824 */ /* 0x004fca00078e00ff */
[----:B------:R-:W-:-:S04]  /*1ab0*/  F2FP.F16.F32.PACK_AB R0, RZ, R0 ;  /* 0x00000000ff00723e */ /* 0x000fc800000000ff */
[----:B------:R-:W-:Y:S01]  /*1ac0*/  PRMT R23, R0, 0x7610, R23 ;  /* 0x0000761000177816 */ /* 0x000fe20000000017 */
[----:B------:R-:W-:Y:S06]  /*1ad0*/  BRA `(.L_x_13632) ;  /* 0x0000000400d07947 */ /* 0x000fec0003800000 */
.L_x_13639:
        /* <DEDUP_REMOVED lines=13> */
.L_x_13646:
        /* <DEDUP_REMOVED lines=21> */
.L_x_13650:
[----:B------:R-:W-:Y:S05]  /*1d00*/  BSYNC.RECONVERGENT B1 ;  /* 0x0000000000017941 */ /* 0x000fea0003800200 */
.L_x_13649:
[----:B------:R-:W-:Y:S01]  /*1d10*/  IMAD.SHL.U32 R0, R0, 0x100000, RZ ;  /* 0x0010000000007824 */ /* 0x000fe200078e00ff */
[----:B------:R-:W-:-:S04]  /*1d20*/  LEA R2, R2, 0x3b800000, 0x17 ;  /* 0x3b80000002027811 */ /* 0x000fc800078eb8ff */
[----:B------:R-:W-:-:S07]  /*1d30*/  LOP3.LUT R0, R2, R0, R7, 0xfe, !PT ;  /* 0x0000000002007212 */ /* 0x000fce00078efe07 */
.L_x_13648:
[----:B------:R-:W-:Y:S05]  /*1d40*/  BSYNC.RECONVERGENT B0 ;  /* 0x0000000000007941 */ /* 0x000fea0003800200 */
.L_x_13647:
[----:B------:R-:W-:-:S04]  /*1d50*/  F2FP.F16.F32.PACK_AB R0, RZ, R0 ;  /* 0x00000000ff00723e */ /* 0x000fc800000000ff */
[----:B------:R-:W-:Y:S01]  /*1d60*/  PRMT R23, R0, 0x7610, R23 ;  /* 0x0000761000177816 */ /* 0x000fe20000000017 */
[----:B------:R-:W-:Y:S06]  /*1d70*/  BRA `(.L_x_13632) ;  /* 0x0000000400287947 */ /* 0x000fec0003800000 */
.L_x_13645:
        /* <DEDUP_REMOVED lines=21> */
.L_x_13654:
[----:B------:R-:W-:Y:S05]  /*1ed0*/  BSYNC.RECONVERGENT B1 ;  /* 0x0000000000017941 */ /* 0x000fea0003800200 */
.L_x_13653:
[----:B------:R-:W-:Y:S01]  /*1ee0*/  IMAD.SHL.U32 R0, R0, 0x200000, RZ ;  /* 0x0020000000007824 */ /* 0x000fe200078e00ff */
[----:B------:R-:W-:-:S04]  /*1ef0*/  LEA R2, R2, 0x37800000, 0x17 ;  /* 0x3780000002027811 */ /* 0x000fc800078eb8ff */
[----:B------:R-:W-:-:S07]  /*1f00*/  LOP3.LUT R0, R2, R0, R7, 0xfe, !PT ;  /* 0x0000000002007212 */ /* 0x000fce00078efe07 */
.L_x_13652:
[----:B------:R-:W-:Y:S05]  /*1f10*/  BSYNC.RECONVERGENT B0 ;  /* 0x0000000000007941 */ /* 0x000fea0003800200 */
.L_x_13651:
[----:B------:R-:W-:-:S04]  /*1f20*/  F2FP.F16.F32.PACK_AB R0, RZ, R0 ;  /* 0x00000000ff00723e */ /* 0x000fc800000000ff */
[----:B------:R-:W-:Y:S01]  /*1f30*/  PRMT R23, R0, 0x7610, R23 ;  /* 0x0000761000177816 */ /* 0x000fe20000000017 */
[----:B------:R-:W-:Y:S06]  /*1f40*/  BRA `(.L_x_13632) ;  /* 0x0000000000b47947 */ /* 0x000fec0003800000 */
.L_x_13644:
        /* <DEDUP_REMOVED lines=14> */
.L_x_13658:
[----:B------:R-:W-:Y:S05]  /*2030*/  BSYNC.RECONVERGENT B0 ;  /* 0x0000000000007941 */ /* 0x000fea0003800200 */
.L_x_13657:
[----:B------:R-:W-:-:S04]  /*2040*/  F2FP.F16.F32.PACK_AB R0, RZ, R0 ;  /* 0x00000000ff00723e */ /* 0x000fc800000000ff */
[----:B------:R-:W-:Y:S01]  /*2050*/  PRMT R23, R0, 0x7610, R23 ;  /* 0x0000761000177816 */ /* 0x000fe20000000017 */
[----:B------:R-:W-:Y:S06]  /*2060*/  BRA `(.L_x_13632) ;  /* 0x00000000006c7947 */ /* 0x000fec0003800000 */
.L_x_13631:
        /* <DEDUP_REMOVED lines=16> */
.L_x_13659:
[----:B------:R-:W-:Y:S01]  /*2170*/  PRMT R23, RZ, 0x7610, R23 ;  /* 0x00007610ff177816 */ /* 0x000fe20000000017 */
[----:B------:R-:W-:Y:S06]  /*2180*/  BRA `(.L_x_13632) ;  /* 0x0000000000247947 */ /* 0x000fec0003800000 */
.L_x_13656:
[----:B------:R-:W2:Y:S02]  /*2190*/  LDG.E.64 R2, desc[UR36][R2.64] ;  /* 0x0000002402027981 */ /* 0x000ea4000c1e1b00 */
[----:B--2---:R-:W0:Y:S02]  /*21a0*/  I2F.U64 R0, R2 ;  /* 0x0000000200007312 */ /* 0x004e240000301000 */
[----:B0-----:R-:W-:-:S04]  /*21b0*/  F2FP.F16.F32.PACK_AB R0, RZ, R0 ;  /* 0x00000000ff00723e */ /* 0x001fc800000000ff */
[----:B------:R-:W-:Y:S01]  /*21c0*/  PRMT R23, R0, 0x7610, R23 ;  /* 0x0000761000177816 */ /* 0x000fe20000000017 */
[----:B------:R-:W-:Y:S06]  /*21d0*/  BRA `(.L_x_13632) ;  /* 0x0000000000107947 */ /* 0x000fec0003800000 */
.L_x_13655:
[----:B------:R-:W2:Y:S02]  /*21e0*/  LDG.E R2, desc[UR36][R2.64] ;  /* 0x0000002402027981 */ /* 0x000ea4000c1e1900 */
[----:B--2---:R-:W-:-:S04]  /*21f0*/  I2FP.F32.U32 R0, R2 ;  /* 0x0000000200007245 */ /* 0x004fc80000201000 */
[----:B------:R-:W-:-:S04]  /*2200*/  F2FP.F16.F32.PACK_AB R0, RZ, R0 ;  /* 0x00000000ff00723e */ /* 0x000fc800000000ff */
[----:B------:R-:W-:-:S07]  /*2210*/  PRMT R23, R0, 0x7610, R23 ;  /* 0x0000761000177816 */ /* 0x000fce0000000017 */
.L_x_13632:
[----:B------:R-:W-:-:S07]  /*2220*/  VIADD R22, R22, 0x80 ;  /* 0x0000008016167836 */ /* 0x000fce0000000000 */
.L_x_13626:
[----:B------:R-:W-:Y:S05]  /*2230*/  BSYNC.RECONVERGENT B6 ;  /* 0x0000000000067941 */ /* 0x000fea0003800200 */
.L_x_13625:
        /* <DEDUP_REMOVED lines=26> */
.L_x_13665:
[----:B------:R-:W2:Y:S02]  /*23e0*/  LDG.E.U8 R2, desc[UR36][R2.64] ;  /* 0x0000002402027981 */ /* 0x000ea4000c1e1100 */
[----:B--2---:R-:W-:-:S04]  /*23f0*/  I2FP.F32.U32 R0, R2 ;  /* 0x0000000200007245 */ /* 0x004fc80000201000 */
[----:B------:R-:W-:-:S04]  /*2400*/  F2FP.F16.F32.PACK_AB R0, RZ, R0 ;  /* 0x00000000ff00723e */ /* 0x000fc800000000ff */
[----:B------:R-:W-:Y:S01]  /*2410*/  PRMT R24, R0, 0x7610, R24 ;  /* 0x0000761000187816 */ /* 0x000fe20000000018 */
[----:B------:R-:W-:Y:S06]  /*2420*/  BRA `(.L_x_13667) ;  /* 0x0000000c00b47947 */ /* 0x000fec0003800000 */
.L_x_13664:
        /* <DEDUP_REMOVED lines=11> */
.L_x_13669:
[----:B------:R-:W2:Y:S02]  /*24e0*/  LDG.E R2, desc[UR36][R2.64] ;  /* 0x0000002402027981 */ /* 0x000ea4000c1e1900 */
[----:B--2---:R-:W-:-:S04]  /*24f0*/  I2FP.F32.S32 R0, R2 ;  /* 0x0000000200007245 */ /* 0x004fc80000201400 */
[----:B------:R-:W-:-:S04]  /*2500*/  F2FP.F16.F32.PACK_AB R0, RZ, R0 ;  /* 0x00000000ff00723e */ /* 0x000fc800000000ff */
[----:B------:R-:W-:Y:S01]  /*2510*/  PRMT R24, R0, 0x7610, R24 ;  /* 0x0000761000187816 */ /* 0x000fe20000000018 */
[----:B------:R-:W-:Y:S06]  /*2520*/  BRA `(.L_x_13667) ;  /* 0x0000000c00747947 */ /* 0x000fec0003800000 */
.L_x_13668:
[----:B------:R-:W2:Y:S02]  /*2530*/  LDG.E.U16 R2, desc[UR36][R2.64] ;  /* 0x0000002402027981 */ /* 0x000ea4000c1e1500 */
[----:B--2---:R-:W0:Y:S02]  /*2540*/  I2F.S16 R0, R2 ;  /* 0x0000000200007306 */ /* 0x004e240000101400 */
[----:B0-----:R-:W-:-:S04]  /*2550*/  F2FP.F16.F32.PACK_AB R0, RZ, R0 ;  /* 0x00000000ff00723e */ /* 0x001fc800000000ff */
[----:B------:R-:W-:Y:S01]  /*2560*/  PRMT R24, R0, 0x7610, R24 ;  /* 0x0000761000187816 */ /* 0x000fe20000000018 */
[----:B------:R-:W-:Y:S06]  /*2570*/  BRA `(.L_x_13667) ;  /* 0x0000000c00607947 */ /* 0x000fec0003800000 */
.L_x_13663:
        /* <DEDUP_REMOVED lines=9> */
.L_x_13671:
[----:B------:R0:W5:Y:S01]  /*2610*/  LDG.E.U16 R24, desc[UR36][R2.64] ;  /* 0x0000002402187981 */ /* 0x000162000c1e1500 */
[----:B------:R-:W-:Y:S05]  /*2620*/  BRA `(.L_x_13667) ;  /* 0x0000000c00347947 */ /* 0x000fea0003800000 */
.L_x_13670:
        /* <DEDUP_REMOVED lines=9> */
.L_x_13673:
[----:B------:R1:W5:Y:S01]  /*26c0*/  LDG.E.U16 R24, desc[UR36][R2.64] ;  /* 0x0000002402187981 */ /* 0x000362000c1e1500 */
[----:B------:R-:W-:Y:S05]  /*26d0*/  BRA `(.L_x_13667) ;  /* 0x0000000c00087947 */ /* 0x000fea0003800000 */
.L_x_13672:
        /* <DEDUP_REMOVED lines=9> */
.L_x_13662:
        /* <DEDUP_REMOVED lines=14> */
.L_x_13676:
        /* <DEDUP_REMOVED lines=9> */
.L_x_13675:
        /* <DEDUP_REMOVED lines=27> */
.L_x_13678:
        /* <DEDUP_REMOVED lines=14> */
.L_x_13677:
[----:B------:R-:W2:Y:S02]  /*2b70*/  LDG.E.U16 R0, desc[UR36][R2.64] ;  /* 0x0000002402007981 */ /* 0x000ea4000c1e1500 */
[----:B--2---:R-:W-:-:S05]  /*2b80*/  IMAD.U32 R0, R0, 0x10000, RZ ;  /* 0x0001000000007824 */ /* 0x004fca00078e00ff */
[----:B------:R-:W-:-:S04]  /*2b90*/  F2FP.F16.F32.PACK_AB R0, RZ, R0 ;  /* 0x00000000ff00723e */ /* 0x000fc800000000ff */
[----:B------:R-:W-:Y:S01]  /*2ba0*/  PRMT R24, R0, 0x7610, R24 ;  /* 0x0000761000187816 */ /* 0x000fe20000000018 */
[----:B------:R-:W-:Y:S06]  /*2bb0*/  BRA `(.L_x_13667) ;  /* 0x0000000400d07947 */ /* 0x000fec0003800000 */
.L_x_13674:
        /* <DEDUP_REMOVED lines=13> */
.L_x_13681:
        /* <DEDUP_REMOVED lines=21> */
.L_x_13685:
[----:B------:R-:W-:Y:S05]  /*2de0*/  BSYNC.RECONVERGENT B1 ;  /* 0x0000000000017941 */ /* 0x000fea0003800200 */
.L_x_13684:
[----:B------:R-:W-:Y:S01]  /*2df0*/  IMAD.SHL.U32 R0, R0, 0x100000, RZ ;  /* 0x0010000000007824 */ /* 0x000fe200078e00ff */
[----:B------:R-:W-:-:S04]  /*2e00*/  LEA R2, R2, 0x3b800000, 0x17 ;  /* 0x3b80000002027811 */ /* 0x000fc800078eb8ff */
[----:B------:R-:W-:-:S07]  /*2e10*/  LOP3.LUT R0, R2, R0, R7, 0xfe, !PT ;  /* 0x0000000002007212 */ /* 0x000fce00078efe07 */
.L_x_13683:
[----:B------:R-:W-:Y:S05]  /*2e20*/  BSYNC.RECONVERGENT B0 ;  /* 0x0000000000007941 */ /* 0x000fea0003800200 */
.L_x_13682:
[----:B------:R-:W-:-:S04]  /*2e30*/  F2FP.F16.F32.PACK_AB R0, RZ, R0 ;  /* 0x00000000ff00723e */ /* 0x000fc800000000ff */
[----:B------:R-:W-:Y:S01]  /*2e40*/  PRMT R24, R0, 0x7610, R24 ;  /* 0x0000761000187816 */ /* 0x000fe20000000018 */
[----:B------:R-:W-:Y:S06]  /*2e50*/  BRA `(.L_x_13667) ;  /* 0x0000000400287947 */ /* 0x000fec0003800000 */
.L_x_13680:
        /* <DEDUP_REMOVED lines=21> */
.L_x_13689:
[----:B------:R-:W-:Y:S05]  /*2fb0*/  BSYNC.RECONVERGENT B1 ;  /* 0x0000000000017941 */ /* 0x000fea0003800200 */
.L_x_13688:
[----:B------:R-:W-:Y:S01]  /*2fc0*/  IMAD.SHL.U32 R0, R0, 0x200000, RZ ;  /* 0x0020000000007824 */ /* 0x000fe200078e00ff */
[----:B------:R-:W-:-:S04]  /*2fd0*/  LEA R2, R2, 0x37800000, 0x17 ;  /* 0x3780000002027811 */ /* 0x000fc800078eb8ff */
[----:B------:R-:W-:-:S07]  /*2fe0*/  LOP3.LUT R0, R2, R0, R7, 0xfe, !PT ;  /* 0x0000000002007212 */ /* 0x000fce00078efe07 */
.L_x_13687:
[----:B------:R-:W-:Y:S05]  /*2ff0*/  BSYNC.RECONVERGENT B0 ;  /* 0x0000000000007941 */ /* 0x000fea0003800200 */
.L_x_13686:
[----:B------:R-:W-:-:S04]  /*3000*/  F2FP.F16.F32.PACK_AB R0, RZ, R0 ;  /* 0x00000000ff00723e */ /* 0x000fc800000000ff */
[----:B------:R-:W-:Y:S01]  /*3010*/  PRMT R24, R0, 0x7610, R24 ;  /* 0x0000761000187816 */ /* 0x000fe20000000018 */
[----:B------:R-:W-:Y:S06]  /*3020*/  BRA `(.L_x_13667) ;  /* 0x0000000000b47947 */ /* 0x000fec0003800000 */
.L_x_13679:
        /* <DEDUP_REMOVED lines=14> */
.L_x_13693:
[----:B------:R-:W-:Y:S05]  /*3110*/  BSYNC.RECONVERGENT B0 ;  /* 0x0000000000007941 */ /* 0x000fea0003800200 */
.L_x_13692:
[----:B------:R-:W-:-:S04]  /*3120*/  F2FP.F16.F32.PACK_AB R0, RZ, R0 ;  /* 0x00000000ff00723e */ /* 0x000fc800000000ff */
[----:B------:R-:W-:Y:S01]  /*3130*/  PRMT R24, R0, 0x7610, R24 ;  /* 0x0000761000187816 */ /* 0x000fe20000000018 */
[----:B------:R-:W-:Y:S06]  /*3140*/  BRA `(.L_x_13667) ;  /* 0x00000000006c7947 */ /* 0x000fec0003800000 */
.L_x_13666:
        /* <DEDUP_REMOVED lines=16> */
.L_x_13694:
[----:B------:R-:W-:Y:S01]  /*3250*/  PRMT R24, RZ, 0x7610, R24 ;  /* 0x00007610ff187816 */ /* 0x000fe20000000018 */
[----:B------:R-:W-:Y:S06]  /*3260*/  BRA `(.L_x_13667) ;  /* 0x0000000000247947 */ /* 0x000fec0003800000 */
.L_x_13691:
[----:B------:R-:W2:Y:S02]  /*3270*/  LDG.E.64 R2, desc[UR36][R2.64] ;  /* 0x0000002402027981 */ /* 0x000ea4000c1e1b00 */
[----:B--2---:R-:W0:Y:S02]  /*3280*/  I2F.U64 R0, R2 ;  /* 0x0000000200007312 */ /* 0x004e240000301000 */
[----:B0-----:R-:W-:-:S04]  /*3290*/  F2FP.F16.F32.PACK_AB R0, RZ, R0 ;  /* 0x00000000ff00723e */ /* 0x001fc800000000ff */
[----:B------:R-:W-:Y:S01]  /*32a0*/  PRMT R24, R0, 0x7610, R24 ;  /* 0x0000761000187816 */ /* 0x000fe20000000018 */
[----:B------:R-:W-:Y:S06]  /*32b0*/  BRA `(.L_x_13667) ;  /* 0x0000000000107947 */ /* 0x000fec0003800000 */
.L_x_13690:
[----:B------:R-:W2:Y:S02]  /*32c0*/  LDG.E R2, desc[UR36][R2.64] ;  /* 0x0000002402027981 */ /* 0x000ea4000c1e1900 */
[----:B--2---:R-:W-:-:S04]  /*32d0*/  I2FP.F32.U32 R0, R2 ;  /* 0x0000000200007245 */ /* 0x004fc80000201000 */
[----:B------:R-:W-:-:S04]  /*32e0*/  F2FP.F16.F32.PACK_AB R0, RZ, R0 ;  /* 0x00000000ff00723e */ /* 0x000fc800000000ff */
[----:B------:R-:W-:-:S07]  /*32f0*/  PRMT R24, R0, 0x7610, R24 ;  /* 0x0000761000187816 */ /* 0x000fce0000000018 */
.L_x_13667:
[----:B------:R-:W-:-:S07]  /*3300*/  VIADD R22, R22, 0x80 ;  /* 0x0000008016167836 */ /* 0x000fce0000000000 */
.L_x_13661:
[----:B------:R-:W-:Y:S05]  /*3310*/  BSYNC.RECONVERGENT B6 ;  /* 0x0000000000067941 */ /* 0x000fea0003800200 */
.L_x_13660:
        /* <DEDUP_REMOVED lines=25> */
.L_x_13700:
[----:B------:R-:W2:Y:S02]  /*34b0*/  LDG.E.U8 R2, desc[UR36][R2.64] ;  /* 0x0000002402027981 */ /* 0x000ea4000c1e1100 */
[----:B--2---:R-:W-:-:S04]  /*34c0*/  I2FP.F32.U32 R0, R2 ;  /* 0x0000000200007245 */ /* 0x004fc80000201000 */
[----:B------:R-:W-:Y:S01]  /*34d0*/  F2FP.F16.F32.PACK_AB R0, RZ, R0 ;  /* 0x00000000ff00723e */ /* 0x000fe200000000ff */
[----:B------:R-:W-:Y:S06]  /*34e0*/  BRA `(.L_x_13696) ;  /* 0x0000000c007c7947 */ /* 0x000fec0003800000 */
.L_x_13699:
        /* <DEDUP_REMOVED lines=10> */
.L_x_13703:
[----:B------:R-:W2:Y:S02]  /*3590*/  LDG.E R2, desc[UR36][R2.64] ;  /* 0x0000002402027981 */ /* 0x000ea4000c1e1900 */
[----:B--2---:R-:W-:-:S04]  /*35a0*/  I2FP.F32.S32 R0, R2 ;  /* 0x0000000200007245 */ /* 0x004fc80000201400 */
[----:B------:R-:W-:Y:S01]  /*35b0*/  F2FP.F16.F32.PACK_AB R0, RZ, R0 ;  /* 0x00000000ff00723e */ /* 0x000fe200000000ff */
[----:B------:R-:W-:Y:S06]  /*35c0*/  BRA `(.L_x_13696) ;  /* 0x0000000c00447947 */ /* 0x000fec0003800000 */
.L_x_13702:
[----:B------:R-:W2:Y:S02]  /*35d0*/  LDG.E.U16 R2, desc[UR36][R2.64] ;  /* 0x0000002402027981 */ /* 0x000ea4000c1e1500 */
[----:B--2---:R-:W0:Y:S02]  /*35e0*/  I2F.S16 R0, R2 ;  /* 0x0000000200007306 */ /* 0x004e240000101400 */
[----:B0-----:R-:W-:Y:S01]  /*35f0*/  F2FP.F16.F32.PACK_AB R0, RZ, R0 ;  /* 0x00000000ff00723e */ /* 0x001fe200000000ff */
[----:B------:R-:W-:Y:S06]  /*3600*/  BRA `(.L_x_13696) ;  /* 0x0000000c00347947 */ /* 0x000fec0003800000 */
.L_x_13698:
        /* <DEDUP_REMOVED lines=9> */
.L_x_13705:
[----:B------:R2:W5:Y:S01]  /*36a0*/  LDG.E.U16 R0, desc[UR36][R2.64] ;  /* 0x0000002402007981 */ /* 0x000562000c1e1500 */
[----:B------:R-:W-:Y:S05]  /*36b0*/  BRA `(.L_x_13696) ;  /* 0x0000000c00087947 */ /* 0x000fea0003800000 */
.L_x_13704:
        /* <DEDUP_REMOVED lines=9> */
.L_x_13707:
[----:B------:R3:W5:Y:S01]  /*3750*/  LDG.E.U16 R0, desc[UR36][R2.64] ;  /* 0x0000002402007981 */ /* 0x000762000c1e1500 */
[----:B------:R-:W-:Y:S05]  /*3760*/  BRA `(.L_x_13696) ;  /* 0x0000000800dc7947 */ /* 0x000fea0003800000 */
.L_x_13706:
        /* <DEDUP_REMOVED lines=8> */
.L_x_13697:
        /* <DEDUP_REMOVED lines=13> */
.L_x_13710:
        /* <DEDUP_REMOVED lines=8> */
.L_x_13709:
        /* <DEDUP_REMOVED lines=27> */
.L_x_13712:
        /* <DEDUP_REMOVED lines=13> */
.L_x_13711:
[----:B------:R-:W2:Y:S02]  /*3bc0*/  LDG.E.U16 R0, desc[UR36][R2.64] ;  /* 0x0000002402007981 */ /* 0x000ea4000c1e1500 */
[----:B--2---:R-:W-:-:S05]  /*3bd0*/  IMAD.U32 R0, R0, 0x10000, RZ ;  /* 0x0001000000007824 */ /* 0x004fca00078e00ff */
[----:B------:R-:W-:Y:S01]  /*3be0*/  F2FP.F16.F32.PACK_AB R0, RZ, R0 ;  /* 0x00000000ff00723e */ /* 0x000fe200000000ff */
[----:B------:R-:W-:Y:S06]  /*3bf0*/  BRA `(.L_x_13696) ;  /* 0x0000000400b87947 */ /* 0x000fec0003800000 */
.L_x_13708:
        /* <DEDUP_REMOVED lines=12> */
.L_x_13715:
        /* <DEDUP_REMOVED lines=21> */
.L_x_13719:
[----:B------:R-:W-:Y:S05]  /*3e10*/  BSYNC.RECONVERGENT B1 ;  /* 0x0000000000017941 */ /* 0x000fea0003800200 */
.L_x_13718:
[----:B------:R-:W-:Y:S01]  /*3e20*/  IMAD.SHL.U32 R0, R0, 0x100000, RZ ;  /* 0x0010000000007824 */ /* 0x000fe200078e00ff */
[----:B------:R-:W-:-:S04]  /*3e30*/  LEA R2, R2, 0x3b800000, 0x17 ;  /* 0x3b80000002027811 */ /* 0x000fc800078eb8ff */
[----:B------:R-:W-:-:S07]  /*3e40*/  LOP3.LUT R0, R2, R0, R7, 0xfe, !PT ;  /* 0x0000000002007212 */ /* 0x000fce00078efe07 */
.L_x_13717:
[----:B------:R-:W-:Y:S05]  /*3e50*/  BSYNC.RECONVERGENT B0 ;  /* 0x0000000000007941 */ /* 0x000fea0003800200 */
.L_x_13716:
[----:B------:R-:W-:Y:S01]  /*3e60*/  F2FP.F16.F32.PACK_AB R0, RZ, R0 ;  /* 0x00000000ff00723e */ /* 0x000fe200000000ff */
[----:B------:R-:W-:Y:S06]  /*3e70*/  BRA `(.L_x_13696) ;  /* 0x0000000400187947 */ /* 0x000fec0003800000 */
.L_x_13714:
        /* <DEDUP_REMOVED lines=21> */
.L_x_13723:
[----:B------:R-:W-:Y:S05]  /*3fd0*/  BSYNC.RECONVERGENT B1 ;  /* 0x0000000000017941 */ /* 0x000fea0003800200 */
.L_x_13722:
[----:B------:R-:W-:Y:S01]  /*3fe0*/  IMAD.SHL.U32 R0, R0, 0x200000, RZ ;  /* 0x0020000000007824 */ /* 0x000fe200078e00ff */
[----:B------:R-:W-:-:S04]  /*3ff0*/  LEA R2, R2, 0x37800000, 0x17 ;  /* 0x3780000002027811 */ /* 0x000fc800078eb8ff */
[----:B------:R-:W-:-:S07]  /*4000*/  LOP3.LUT R0, R2, R0, R7, 0xfe, !PT ;  /* 0x0000000002007212 */ /* 0x000fce00078efe07 */
.L_x_13721:
[----:B------:R-:W-:Y:S05]  /*4010*/  BSYNC.RECONVERGENT B0 ;  /* 0x0000000000007941 */ /* 0x000fea0003800200 */
.L_x_13720:
[----:B------:R-:W-:Y:S01]  /*4020*/  F2FP.F16.F32.PACK_AB R0, RZ, R0 ;  /* 0x00000000ff00723e */ /* 0x000fe200000000ff */
[----:B------:R-:W-:Y:S06]  /*4030*/  BRA `(.L_x_13696) ;  /* 0x0000000000a87947 */ /* 0x000fec0003800000 */
.L_x_13713:
        /* <DEDUP_REMOVED lines=14> */
.L_x_13727:
[----:B------:R-:W-:Y:S05]  /*4120*/  BSYNC.RECONVERGENT B0 ;  /* 0x0000000000007941 */ /* 0x000fea0003800200 */
.L_x_13726:
[----:B------:R-:W-:Y:S01]  /*4130*/  F2FP.F16.F32.PACK_AB R0, RZ, R0 ;  /* 0x00000000ff00723e */ /* 0x000fe200000000ff */
[----:B------:R-:W-:Y:S06]  /*4140*/  BRA `(.L_x_13696) ;  /* 0x0000000000647947 */ /* 0x000fec0003800000 */
.L_x_13701:
        /* <DEDUP_REMOVED lines=16> */
.L_x_13728:
[----:B------:R-:W-:Y:S01]  /*4250*/  PRMT R0, RZ, 0x7610, R0 ;  /* 0x00007610ff007816 */ /* 0x000fe20000000000 */
[----:B------:R-:W-:Y:S06]  /*4260*/  BRA `(.L_x_13696) ;  /* 0x00000000001c7947 */ /* 0x000fec0003800000 */
.L_x_13725:
[----:B------:R-:W2:Y:S02]  /*4270*/  LDG.E.64 R2, desc[UR36][R2.64] ;  /* 0x0000002402027981 */ /* 0x000ea4000c1e1b00 */
[----:B--2---:R-:W0:Y:S02]  /*4280*/  I2F.U64 R0, R2 ;  /* 0x0000000200007312 */ /* 0x004e240000301000 */
[----:B0-----:R-:W-:Y:S01]  /*4290*/  F2FP.F16.F32.PACK_AB R0, RZ, R0 ;  /* 0x00000000ff00723e */ /* 0x001fe200000000ff */
[----:B------:R-:W-:Y:S06]  /*42a0*/  BRA `(.L_x_13696) ;  /* 0x00000000000c7947 */ /* 0x000fec0003800000 */
.L_x_13724:
[----:B------:R-:W2:Y:S02]  /*42b0*/  LDG.E R2, desc[UR36][R2.64] ;  /* 0x0000002402027981 */ /* 0x000ea4000c1e1900 */
[----:B--2---:R-:W-:-:S04]  /*42c0*/  I2FP.F32.U32 R0, R2 ;  /* 0x0000000200007245 */ /* 0x004fc80000201000 */
[----:B------:R-:W-:-:S07]  /*42d0*/  F2FP.F16.F32.PACK_AB R0, RZ, R0 ;  /* 0x00000000ff00723e */ /* 0x000fce00000000ff */
.L_x_13696:
[----:B------:R-:W-:Y:S05]  /*42e0*/  BSYNC.RECONVERGENT B6 ;  /* 0x0000000000067941 */ /* 0x000fea0003800200 */
.L_x_13695:
        /* <DEDUP_REMOVED lines=12> */
[----:B------:R-:W1:Y:S01]  /*43b0*/  @!P0 FRND.FTZ.FLOOR R2, R2 ;  /* 0x0000000200028307 */ /* 0x000e620000215000 */
[----:B------:R-:W-:-:S07]  /*43c0*/  @!P1 HADD2.F32 R3, -RZ, R23.H0_H0 ;  /* 0x20000017ff039230 */ /* 0x000fce0000004100 */
[----:B------:R-:W2:Y:S01]  /*43d0*/  @!P2 FRND.FTZ.FLOOR R4, R4 ;  /* 0x000000040004a307 */ /* 0x000ea20000215000 */
[----:B-1----:R-:W-:-:S07]  /*43e0*/  @!P0 F2FP.F16.F32.PACK_AB R0, RZ, R2 ;  /* 0x00000002ff00823e */ /* 0x002fce00000000ff */
[----:B------:R-:W1:Y:S01]  /*43f0*/  @!P3 FRND.FTZ.FLOOR R5, R5 ;  /* 0x000000050005b307 */ /* 0x000e620000215000 */
[----:B--2---:R-:W-:-:S07]  /*4400*/  @!P2 F2FP.F16.F32.PACK_AB R24, RZ, R4 ;  /* 0x00000004ff18a23e */ /* 0x004fce00000000ff */
[----:B------:R-:W2:Y:S01]  /*4410*/  @!P1 FRND.FTZ.FLOOR R3, R3 ;  /* 0x0000000300039307 */ /* 0x000ea20000215000 */
        /* <DEDUP_REMOVED lines=26> */
.L_x_13734:
[----:B------:R-:W-:Y:S02]  /*45c0*/  HADD2.F32 R5, -RZ, R0.H0_H0 ;  /* 0x20000000ff057230 */ /* 0x000fe40000004100 */
[----:B------:R-:W-:-:S04]  /*45d0*/  IMAD.MOV.U32 R19, RZ, RZ, R22 ;  /* 0x000000ffff137224 */ /* 0x000fc800078e0016 */
[----:B------:R-:W0:Y:S02]  /*45e0*/  F2I.S64.TRUNC R4, R5 ;  /* 0x0000000500047311 */ /* 0x000e24000020d900 */
[----:B0-----:R0:W-:Y:S01]  /*45f0*/  STG.E.U8 desc[UR36][R2.64], R4 ;  /* 0x0000000402007986 */ /* 0x0011e2000c101124 */
[----:B------:R-:W-:Y:S05]  /*4600*/  BRA `(.L_x_13730) ;  /* 0x0000000c00c07947 */ /* 0x000fea0003800000 */
.L_x_13733:
        /* <DEDUP_REMOVED lines=11> */
.L_x_13737:
[----:B------:R-:W-:Y:S02]  /*46c0*/  HADD2.F32 R0, -RZ, R0.H0_H0 ;  /* 0x20000000ff007230 */ /* 0x000fe40000004100 */
[----:B------:R-:W-:Y:S02]  /*46d0*/  IMAD.MOV.U32 R19, RZ, RZ, R22 ;  /* 0x000000ffff137224 */ /* 0x000fe400078e0016 */
[----:B------:R-:W0:Y:S02]  /*46e0*/  F2I.FTZ.TRUNC.NTZ R5, R0 ;  /* 0x0000000000057305 */ /* 0x000e24000021f100 */
[----:B0-----:R0:W-:Y:S01]  /*46f0*/  STG.E desc[UR36][R2.64], R5 ;  /* 0x0000000502007986 */ /* 0x0011e2000c101924 */
[----:B------:R-:W-:Y:S05]  /*4700*/  BRA `(.L_x_13730) ;  /* 0x0000000c00807947 */ /* 0x000fea0003800000 */
.L_x_13736:
[----:B------:R-:W-:Y:S02]  /*4710*/  HADD2.F32 R0, -RZ, R0.H0_H0 ;  /* 0x20000000ff007230 */ /* 0x000fe40000004100 */
[----:B------:R-:W-:Y:S02]  /*4720*/  IMAD.MOV.U32 R19, RZ, RZ, R22 ;  /* 0x000000ffff137224 */ /* 0x000fe400078e0016 */
[----:B------:R-:W0:Y:S02]  /*4730*/  F2I.FTZ.TRUNC.NTZ R5, R0 ;  /* 0x0000000000057305 */ /* 0x000e24000021f100 */
[----:B0-----:R0:W-:Y:S01]  /*4740*/  STG.E.U16 desc[UR36][R2.64], R5 ;  /* 0x0000000502007986 */ /* 0x0011e2000c101524 */
[----:B------:R-:W-:Y:S05]  /*4750*/  BRA `(.L_x_13730) ;  /* 0x0000000c006c7947 */ /* 0x000fea0003800000 */
.L_x_13732:
        /* <DEDUP_REMOVED lines=10> */
.L_x_13739:
[----:B------:R0:W-:Y:S01]  /*4800*/  STG.E.U16 desc[UR36][R2.64], R0 ;  /* 0x0000000002007986 */ /* 0x0001e2000c101524 */
[----:B------:R-:W-:Y:S01]  /*4810*/  IMAD.MOV.U32 R19, RZ, RZ, R22 ;  /* 0x000000ffff137224 */ /* 0x000fe200078e0016 */
[----:B------:R-:W-:Y:S06]  /*4820*/  BRA `(.L_x_13730) ;  /* 0x0000000c00387947 */ /* 0x000fec0003800000 */
.L_x_13738:
        /* <DEDUP_REMOVED lines=11> */
.L_x_13741:
[----:B------:R-:W-:Y:S02]  /*48e0*/  HADD2.F32 R0, -RZ, R0.H0_H0 ;  /* 0x20000000ff007230 */ /* 0x000fe40000004100 */
[----:B------:R-:W-:-:S03]  /*48f0*/  IMAD.MOV.U32 R19, RZ, RZ, R22 ;  /* 0x000000ffff137224 */ /* 0x000fc600078e0016 */
[----:B------:R-:W-:-:S04]  /*4900*/  F2FP.F16.F32.PACK_AB R0, RZ, R0 ;  /* 0x00000000ff00723e */ /* 0x000fc800000000ff */
[----:B------:R-:W-:-:S05]  /*4910*/  PRMT R0, R0, 0x5410, RZ ;  /* 0x0000541000007816 */ /* 0x000fca00000000ff */
[----:B------:R0:W-:Y:S01]  /*4920*/  STG.E desc[UR36][R2.64], R0 ;  /* 0x0000000002007986 */ /* 0x0001e2000c101924 */
[----:B------:R-:W-:Y:S05]  /*4930*/  BRA `(.L_x_13730) ;  /* 0x0000000800f47947 */ /* 0x000fea0003800000 */
.L_x_13740:
[----:B------:R-:W-:Y:S02]  /*4940*/  HADD2.F32 R4, -RZ, R0.H0_H0 ;  /* 0x20000000ff047230 */ /* 0x000fe40000004100 */
[----:B------:R-:W-:-:S03]  /*4950*/  IMAD.MOV.U32 R19, RZ, RZ, R22 ;  /* 0x000000ffff137224 */ /* 0x000fc600078e0016 */
[----:B------:R-:W-:-:S06]  /*4960*/  FMUL.FTZ R4, R4, 1 ;  /* 0x3f80000004047820 */ /* 0x000fcc0000410000 */
[----:B------:R-:W0:Y:S02]  /*4970*/  F2F.F64.F32 R4, R4 ;  /* 0x0000000400047310 */ /* 0x000e240000201800 */
[----:B0-----:R0:W-:Y:S01]  /*4980*/  STG.E.64 desc[UR36][R2.64], R4 ;  /* 0x0000000402007986 */ /* 0x0011e2000c101b24 */
[----:B------:R-:W-:Y:S05]  /*4990*/  BRA `(.L_x_13730) ;  /* 0x0000000800dc7947 */ /* 0x000fea0003800000 */
.L_x_13731:
        /* <DEDUP_REMOVED lines=14> */
.L_x_13744:
[----:B------:R-:W-:Y:S01]  /*4a80*/  HADD2.F32 R0, -RZ, R0.H0_H0 ;  /* 0x20000000ff007230 */ /* 0x000fe20000004100 */
[----:B------:R-:W-:Y:S01]  /*4a90*/  CS2R R6, SRZ ;  /* 0x0000000000067805 */ /* 0x000fe2000001ff00 */
[----:B------:R-:W-:-:S03]  /*4aa0*/  IMAD.MOV.U32 R19, RZ, RZ, R22 ;  /* 0x000000ffff137224 */ /* 0x000fc600078e0016 */
[----:B------:R-:W-:-:S04]  /*4ab0*/  FMUL.FTZ R0, R0, 1 ;  /* 0x3f80000000007820 */ /* 0x000fc80000410000 */
[----:B------:R-:W0:Y:S02]  /*4ac0*/  F2F.F64.F32 R4, R0 ;  /* 0x0000000000047310 */ /* 0x000e240000201800 */
[----:B0-----:R3:W-:Y:S01]  /*4ad0*/  STG.E.128 desc[UR36][R2.64], R4 ;  /* 0x0000000402007986 */ /* 0x0017e2000c101d24 */
[----:B------:R-:W-:Y:S05]  /*4ae0*/  BRA `(.L_x_13730) ;  /* 0x0000000800887947 */ /* 0x000fea0003800000 */
.L_x_13743:
        /* <DEDUP_REMOVED lines=19> */
.L_x_13748:
[----:B------:R-:W-:Y:S05]  /*4c20*/  BSYNC.RECONVERGENT B0 ;  /* 0x0000000000007941 */ /* 0x000fea0003800200 */
.L_x_13747:
[----:B------:R-:W-:Y:S01]  /*4c30*/  LOP3.LUT R5, R0, 0x80, R5, 0xf8, !PT ;  /* 0x0000008000057812 */ /* 0x000fe200078ef805 */
[----:B------:R-:W-:-:S04]  /*4c40*/  IMAD.MOV.U32 R19, RZ, RZ, R22 ;  /* 0x000000ffff137224 */ /* 0x000fc800078e0016 */
[----:B------:R2:W-:Y:S01]  /*4c50*/  STG.E.U8 desc[UR36][R2.64], R5 ;  /* 0x0000000502007986 */ /* 0x0005e2000c101124 */
[----:B------:R-:W-:Y:S05]  /*4c60*/  BRA `(.L_x_13730) ;  /* 0x0000000800287947 */ /* 0x000fea0003800000 */
.L_x_13746:
        /* <DEDUP_REMOVED lines=15> */
.L_x_13750:
[----:B------:R-:W-:Y:S05]  /*4d60*/  BSYNC.RECONVERGENT B0 ;  /* 0x0000000000007941 */ /* 0x000fea0003800200 */
.L_x_13749:
[----:B------:R-:W-:Y:S01]  /*4d70*/  LOP3.LUT R5, R0, 0x80, R5, 0xf8, !PT ;  /* 0x0000008000057812 */ /* 0x000fe200078ef805 */
[----:B------:R-:W-:-:S04]  /*4d80*/  IMAD.MOV.U32 R19, RZ, RZ, R22 ;  /* 0x000000ffff137224 */ /* 0x000fc800078e0016 */
[----:B------:R1:W-:Y:S01]  /*4d90*/  STG.E.U8 desc[UR36][R2.64], R5 ;  /* 0x0000000502007986 */ /* 0x0003e2000c101124 */
[----:B------:R-:W-:Y:S05]  /*4da0*/  BRA `(.L_x_13730) ;  /* 0x0000000400d87947 */ /* 0x000fea0003800000 */
.L_x_13745:
[----:B------:R-:W-:Y:S02]  /*4db0*/  HADD2.F32 R0, -RZ, R0.H0_H0 ;  /* 0x20000000ff007230 */ /* 0x000fe40000004100 */
[----:B------:R-:W-:-:S03]  /*4dc0*/  IMAD.MOV.U32 R19, RZ, RZ, R22 ;  /* 0x000000ffff137224 */ /* 0x000fc600078e0016 */
[----:B------:R-:W-:-:S05]  /*4dd0*/  F2FP.BF16.F32.PACK_AB R0, RZ, R0 ;  /* 0x00000000ff00723e */ /* 0x000fca00000010ff */
[----:B------:R0:W-:Y:S01]  /*4de0*/  STG.E.U16 desc[UR36][R2.64], R0 ;  /* 0x0000000002007986 */ /* 0x0001e2000c101524 */
[----:B------:R-:W-:Y:S05]  /*4df0*/  BRA `(.L_x_13730) ;  /* 0x0000000400c47947 */ /* 0x000fea0003800000 */
.L_x_13742:
        /* <DEDUP_REMOVED lines=13> */
.L_x_13753:
        /* <DEDUP_REMOVED lines=13> */
.L_x_13756:
[----:B------:R-:W-:-:S04]  /*4fa0*/  SHF.R.U32.HI R0, RZ, 0x14, R5 ;  /* 0x00000014ff007819 */ /* 0x000fc80000011605 */
[----:B------:R-:W-:-:S04]  /*4fb0*/  LOP3.LUT R0, R0, 0x1, RZ, 0xc0, !PT ;  /* 0x0000000100007812 */ /* 0x000fc800078ec0ff */
[----:B------:R-:W-:-:S04]  /*4fc0*/  IADD3 R0, PT, PT, R5, 0x487ffff, R0 ;  /* 0x0487ffff05007810 */ /* 0x000fc80007ffe000 */
[----:B------:R-:W-:-:S04]  /*4fd0*/  SHF.R.U32.HI R0, RZ, 0x14, R0 ;  /* 0x00000014ff007819 */ /* 0x000fc80000011600 */
[----:B------:R-:W-:-:S07]  /*4fe0*/  LOP3.LUT R4, R0, 0xff, RZ, 0xc0, !PT ;  /* 0x000000ff00047812 */ /* 0x000fce00078ec0ff */
.L_x_13757:
[----:B------:R-:W-:-:S04]  /*4ff0*/  SHF.R.U32.HI R5, RZ, 0x18, R5 ;  /* 0x00000018ff057819 */ /* 0x000fc80000011605 */
[----:B------:R-:W-:-:S04]  /*5000*/  LOP3.LUT R4, R4, 0x80, R5, 0xf8, !PT ;  /* 0x0000008004047812 */ /* 0x000fc800078ef805 */
[----:B------:R-:W-:-:S07]  /*5010*/  PRMT R0, R4, 0x7610, R0 ;  /* 0x0000761004007816 */ /* 0x000fce0000000000 */
.L_x_13755:
[----:B------:R-:W-:Y:S05]  /*5020*/  BSYNC.RECONVERGENT B0 ;  /* 0x0000000000007941 */ /* 0x000fea0003800200 */
.L_x_13754:
[----:B------:R0:W-:Y:S01]  /*5030*/  STG.E.U8 desc[UR36][R2.64], R0 ;  /* 0x0000000002007986 */ /* 0x0001e2000c101124 */
[----:B------:R-:W-:Y:S01]  /*5040*/  IMAD.MOV.U32 R19, RZ, RZ, R22 ;  /* 0x000000ffff137224 */ /* 0x000fe200078e0016 */
[----:B------:R-:W-:Y:S06]  /*5050*/  BRA `(.L_x_13730) ;  /* 0x00000004002c7947 */ /* 0x000fec0003800000 */
.L_x_13752:
        /* <DEDUP_REMOVED lines=13> */
.L_x_13760:
[----:B------:R-:W-:-:S04]  /*5130*/  SHF.R.U32.HI R0, RZ, 0x15, R5 ;  /* 0x00000015ff007819 */ /* 0x000fc80000011605 */
[----:B------:R-:W-:-:S04]  /*5140*/  LOP3.LUT R0, R0, 0x1, RZ, 0xc0, !PT ;  /* 0x0000000100007812 */ /* 0x000fc800078ec0ff */
[----:B------:R-:W-:-:S04]  /*5150*/  IADD3 R0, PT, PT, R5, 0x88fffff, R0 ;  /* 0x088fffff05007810 */ /* 0x000fc80007ffe000 */
[----:B------:R-:W-:-:S04]  /*5160*/  SHF.R.U32.HI R0, RZ, 0x15, R0 ;  /* 0x00000015ff007819 */ /* 0x000fc80000011600 */
[----:B------:R-:W-:-:S07]  /*5170*/  LOP3.LUT R4, R0, 0xff, RZ, 0xc0, !PT ;  /* 0x000000ff00047812 */ /* 0x000fce00078ec0ff */
.L_x_13761:
[----:B------:R-:W-:-:S04]  /*5180*/  SHF.R.U32.HI R5, RZ, 0x18, R5 ;  /* 0x00000018ff057819 */ /* 0x000fc80000011605 */
[----:B------:R-:W-:-:S04]  /*5190*/  LOP3.LUT R4, R4, 0x80, R5, 0xf8, !PT ;  /* 0x0000008004047812 */ /* 0x000fc800078ef805 */
[----:B------:R-:W-:-:S07]  /*51a0*/  PRMT R0, R4, 0x7610, R0 ;  /* 0x0000761004007816 */ /* 0x000fce0000000000 */
.L_x_13759:
[----:B------:R-:W-:Y:S05]  /*51b0*/  BSYNC.RECONVERGENT B0 ;  /* 0x0000000000007941 */ /* 0x000fea0003800200 */
.L_x_13758:
[----:B------:R0:W-:Y:S01]  /*51c0*/  STG.E.U8 desc[UR36][R2.64], R0 ;  /* 0x0000000002007986 */ /* 0x0001e2000c101124 */
[----:B------:R-:W-:Y:S01]  /*51d0*/  IMAD.MOV.U32 R19, RZ, RZ, R22 ;  /* 0x000000ffff137224 */ /* 0x000fe200078e0016 */
[----:B------:R-:W-:Y:S06]  /*51e0*/  BRA `(.L_x_13730) ;  /* 0x0000000000c87947 */ /* 0x000fec0003800000 */
.L_x_13751:
[----:B------:R-:W-:-:S13]  /*51f0*/  ISETP.NE.AND P0, PT, R4, 0x1c, PT ;  /* 0x0000001c0400780c */ /* 0x000fda0003f05270 */
[----:B------:R-:W-:Y:S05]  /*5200*/  @!P0 BRA `(.L_x_13762) ;  /* 0x0000000000b08947 */ /* 0x000fea0003800000 */
[----:B------:R-:W-:-:S13]  /*5210*/  ISETP.NE.AND P0, PT, R4, 0x1d, PT ;  /* 0x0000001d0400780c */ /* 0x000fda0003f05270 */
[----:B------:R-:W-:Y:S05]  /*5220*/  @!P0 BRA `(.L_x_13763) ;  /* 0x0000000000948947 */ /* 0x000fea0003800000 */
[----:B------:R-:W-:-:S13]  /*5230*/  ISETP.NE.AND P0, PT, R4, 0x2c, PT ;  /* 0x0000002c0400780c */ /* 0x000fda0003f05270 */
[----:B------:R-:W-:Y:S05]  /*5240*/  @!P0 BRA `(.L_x_13764) ;  /* 0x0000000000488947 */ /* 0x000fea0003800000 */
.L_x_13735:
        /* <DEDUP_REMOVED lines=16> */
.L_x_13765:
[----:B------:R-:W-:Y:S01]  /*5350*/  IMAD.MOV.U32 R19, RZ, RZ, R22 ;  /* 0x000000ffff137224 */ /* 0x000fe200078e0016 */
[----:B------:R-:W-:Y:S06]  /*5360*/  BRA `(.L_x_13730) ;  /* 0x0000000000687947 */ /* 0x000fec0003800000 */
.L_x_13764:
        /* <DEDUP_REMOVED lines=17> */
.L_x_13763:
[----:B------:R-:W-:Y:S02]  /*5480*/  HADD2.F32 R4, -RZ, R0.H0_H0 ;  /* 0x20000000ff047230 */ /* 0x000fe40000004100 */
[----:B------:R-:W-:-:S04]  /*5490*/  IMAD.MOV.U32 R19, RZ, RZ, R22 ;  /* 0x000000ffff137224 */ /* 0x000fc800078e0016 */
[----:B------:R-:W0:Y:S02]  /*54a0*/  F2I.U64.TRUNC R4, R4 ;  /* 0x0000000400047311 */ /* 0x000e24000020d800 */
[----:B0-----:R0:W-:Y:S01]  /*54b0*/  STG.E.64 desc[UR36][R2.64], R4 ;  /* 0x0000000402007986 */ /* 0x0011e2000c101b24 */
[----:B------:R-:W-:Y:S05]  /*54c0*/  BRA `(.L_x_13730) ;  /* 0x0000000000107947 */ /* 0x000fea0003800000 */
.L_x_13762:
[----:B------:R-:W-:Y:S02]  /*54d0*/  HADD2.F32 R0, -RZ, R0.H0_H0 ;  /* 0x20000000ff007230 */ /* 0x000fe40000004100 */
[----:B------:R-:W-:Y:S02]  /*54e0*/  IMAD.MOV.U32 R19, RZ, RZ, R22 ;  /* 0x000000ffff137224 */ /* 0x000fe400078e0016 */
[----:B------:R-:W0:Y:S02]  /*54f0*/  F2I.FTZ.U32.TRUNC.NTZ R5, R0 ;  /* 0x0000000000057305 */ /* 0x000e24000021f000 */
[----:B0-----:R0:W-:Y:S03]  /*5500*/  STG.E desc[UR36][R2.64], R5 ;  /* 0x0000000502007986 */ /* 0x0011e6000c101924 */
.L_x_13730:
[----:B------:R-:W-:Y:S05]  /*5510*/  BSYNC.RECONVERGENT B6 ;  /* 0x0000000000067941 */ /* 0x000fea0003800200 */
.L_x_13729:
        /* <DEDUP_REMOVED lines=25> */
.L_x_13771:
[----:B------:R-:W-:-:S06]  /*56b0*/  HADD2.F32 R5, -RZ, R25.H0_H0 ;  /* 0x20000019ff057230 */ /* 0x000fcc0000004100 */
[----:B------:R-:W0:Y:S02]  /*56c0*/  F2I.S64.TRUNC R4, R5 ;  /* 0x0000000500047311 */ /* 0x000e24000020d900 */
[----:B0-----:R0:W-:Y:S01]  /*56d0*/  STG.E.U8 desc[UR36][R2.64], R4 ;  /* 0x0000000402007986 */ /* 0x0011e2000c101124 */
[----:B------:R-:W-:Y:S05]  /*56e0*/  BRA `(.L_x_13773) ;  /* 0x0000000c006c7947 */ /* 0x000fea0003800000 */
.L_x_13770:
        /* <DEDUP_REMOVED lines=10> */
.L_x_13775:
[----:B------:R-:W-:-:S06]  /*5790*/  HADD2.F32 R25, -RZ, R25.H0_H0 ;  /* 0x20000019ff197230 */ /* 0x000fcc0000004100 */
[----:B------:R-:W0:Y:S02]  /*57a0*/  F2I.FTZ.TRUNC.NTZ R25, R25 ;  /* 0x0000001900197305 */ /* 0x000e24000021f100 */
[----:B0-----:R0:W-:Y:S01]  /*57b0*/  STG.E desc[UR36][R2.64], R25 ;  /* 0x0000001902007986 */ /* 0x0011e2000c101924 */
[----:B------:R-:W-:Y:S05]  /*57c0*/  BRA `(.L_x_13773) ;  /* 0x0000000c00347947 */ /* 0x000fea0003800000 */
.L_x_13774:
[----:B------:R-:W-:-:S06]  /*57d0*/  HADD2.F32 R25, -RZ, R25.H0_H0 ;  /* 0x20000019ff197230 */ /* 0x000fcc0000004100 */
[----:B------:R-:W0:Y:S02]  /*57e0*/  F2I.FTZ.TRUNC.NTZ R25, R25 ;  /* 0x0000001900197305 */ /* 0x000e24000021f100 */
[----:B0-----:R0:W-:Y:S01]  /*57f0*/  STG.E.U16 desc[UR36][R2.64], R25 ;  /* 0x0000001902007986 */ /* 0x0011e2000c101524 */
[----:B------:R-:W-:Y:S05]  /*5800*/  BRA `(.L_x_13773) ;  /* 0x0000000c00247947 */ /* 0x000fea0003800000 */
.L_x_13769:
        /* <DEDUP_REMOVED lines=9> */
.L_x_13777:
[----:B------:R0:W-:Y:S01]  /*58a0*/  STG.E.U16 desc[UR36][R2.64], R25 ;  /* 0x0000001902007986 */ /* 0x0001e2000c101524 */
[----:B------:R-:W-:Y:S05]  /*58b0*/  BRA `(.L_x_13773) ;  /* 0x0000000800f87947 */ /* 0x000fea0003800000 */
.L_x_13776:
        /* <DEDUP_REMOVED lines=10> */
.L_x_13779:
[----:B------:R-:W-:-:S05]  /*5960*/  HADD2.F32 R0, -RZ, R25.H0_H0 ;  /* 0x20000019ff007230 */ /* 0x000fca0000004100 */
[----:B------:R-:W-:-:S04]  /*5970*/  F2FP.F16.F32.PACK_AB R0, RZ, R0 ;  /* 0x00000000ff00723e */ /* 0x000fc800000000ff */
[----:B------:R-:W-:-:S05]  /*5980*/  PRMT R0, R0, 0x5410, RZ ;  /* 0x0000541000007816 */ /* 0x000fca00000000ff */
[----:B------:R0:W-:Y:S01]  /*5990*/  STG.E desc[UR36][R2.64], R0 ;  /* 0x0000000002007986 */ /* 0x0001e2000c101924 */
[----:B------:R-:W-:Y:S05]  /*59a0*/  BRA `(.L_x_13773) ;  /* 0x0000000800bc7947 */ /* 0x000fea0003800000 */
.L_x_13778:
[----:B------:R-:W-:-:S05]  /*59b0*/  HADD2.F32 R4, -RZ, R25.H0_H0 ;  /* 0x20000019ff047230 */ /* 0x000fca0000004100 */
[----:B------:R-:W-:-:S06]  /*59c0*/  FMUL.FTZ R4, R4, 1 ;  /* 0x3f80000004047820 */ /* 0x000fcc0000410000 */
[----:B------:R-:W0:Y:S02]  /*59d0*/  F2F.F64.F32 R4, R4 ;  /* 0x0000000400047310 */ /* 0x000e240000201800 */
[----:B0-----:R0:W-:Y:S01]  /*59e0*/  STG.E.64 desc[UR36][R2.64], R4 ;  /* 0x0000000402007986 */ /* 0x0011e2000c101b24 */
[----:B------:R-:W-:Y:S05]  /*59f0*/  BRA `(.L_x_13773) ;  /* 0x0000000800a87947 */ /* 0x000fea0003800000 */
.L_x_13768:
        /* <DEDUP_REMOVED lines=14> */
.L_x_13783:
        /* <DEDUP_REMOVED lines=18> */
.L_x_13786:
[----:B------:R-:W-:-:S04]  /*5c00*/  SHF.R.U32.HI R5, RZ, 0x18, R5 ;  /* 0x00000018ff057819 */ /* 0x000fc80000011605 */
[----:B------:R-:W-:-:S07]  /*5c10*/  LOP3.LUT R0, R0, 0x80, R5, 0xf8, !PT ;  /* 0x0000008000007812 */ /* 0x000fce00078ef805 */
.L_x_13785:
[----:B------:R-:W-:Y:S05]  /*5c20*/  BSYNC.RECONVERGENT B0 ;  /* 0x0000000000007941 */ /* 0x000fea0003800200 */
.L_x_13784:
[----:B------:R0:W-:Y:S01]  /*5c30*/  STG.E.U8 desc[UR36][R2.64], R0 ;  /* 0x0000000002007986 */ /* 0x0001e2000c101124 */
[----:B------:R-:W-:Y:S05]  /*5c40*/  BRA `(.L_x_13773) ;  /* 0x0000000800147947 */ /* 0x000fea0003800000 */
.L_x_13782:
        /* <DEDUP_REMOVED lines=18> */
.L_x_13789:
[----:B------:R-:W-:-:S04]  /*5d70*/  SHF.R.U32.HI R5, RZ, 0x18, R5 ;  /* 0x00000018ff057819 */ /* 0x000fc80000011605 */
[----:B------:R-:W-:-:S07]  /*5d80*/  LOP3.LUT R0, R0, 0x80, R5, 0xf8, !PT ;  /* 0x0000008000007812 */ /* 0x000fce00078ef805 */
.L_x_13788:
[----:B------:R-:W-:Y:S05]  /*5d90*/  BSYNC.RECONVERGENT B0 ;  /* 0x0000000000007941 */ /* 0x000fea0003800200 */
.L_x_13787:
[----:B------:R0:W-:Y:S01]  /*5da0*/  STG.E.U8 desc[UR36][R2.64], R0 ;  /* 0x0000000002007986 */ /* 0x0001e2000c101124 */
[----:B------:R-:W-:Y:S05]  /*5db0*/  BRA `(.L_x_13773) ;  /* 0x0000000400b87947 */ /* 0x000fea0003800000 */
.L_x_13781:
        /* <DEDUP_REMOVED lines=22> */
.L_x_13791:
[----:B------:R-:W-:-:S06]  /*5f20*/  HADD2.F32 R4, -RZ, R25.H0_H0 ;  /* 0x20000019ff047230 */ /* 0x000fcc0000004100 */
[----:B------:R-:W0:Y:S02]  /*5f30*/  F2I.U64.TRUNC R4, R4 ;  /* 0x0000000400047311 */ /* 0x000e24000020d800 */
[----:B0-----:R0:W-:Y:S01]  /*5f40*/  STG.E.64 desc[UR36][R2.64], R4 ;  /* 0x0000000402007986 */ /* 0x0011e2000c101b24 */
[----:B------:R-:W-:Y:S05]  /*5f50*/  BRA `(.L_x_13773) ;  /* 0x0000000400507947 */ /* 0x000fea0003800000 */
.L_x_13790:
[----:B------:R-:W-:-:S06]  /*5f60*/  HADD2.F32 R25, -RZ, R25.H0_H0 ;  /* 0x20000019ff197230 */ /* 0x000fcc0000004100 */
[----:B------:R-:W0:Y:S02]  /*5f70*/  F2I.FTZ.U32.TRUNC.NTZ R25, R25 ;  /* 0x0000001900197305 */ /* 0x000e24000021f000 */
[----:B0-----:R0:W-:Y:S01]  /*5f80*/  STG.E desc[UR36][R2.64], R25 ;  /* 0x0000001902007986 */ /* 0x0011e2000c101924 */
[----:B------:R-:W-:Y:S05]  /*5f90*/  BRA `(.L_x_13773) ;  /* 0x0000000400407947 */ /* 0x000fea0003800000 */
.L_x_13780:
        /* <DEDUP_REMOVED lines=11> */
.L_x_13793:
[----:B------:R-:W-:Y:S01]  /*6050*/  HADD2.F32 R25, -RZ, R25.H0_H0 ;  /* 0x20000019ff197230 */ /* 0x000fe20000004100 */
[----:B------:R-:W-:-:S04]  /*6060*/  CS2R R6, SRZ ;  /* 0x0000000000067805 */ /* 0x000fc8000001ff00 */
[----:B------:R-:W-:-:S06]  /*6070*/  FMUL.FTZ R4, R25, 1 ;  /* 0x3f80000019047820 */ /* 0x000fcc0000410000 */
[----:B------:R-:W0:Y:S02]  /*6080*/  F2F.F64.F32 R4, R4 ;  /* 0x0000000400047310 */ /* 0x000e240000201800 */
[----:B0-----:R0:W-:Y:S01]  /*6090*/  STG.E.128 desc[UR36][R2.64], R4 ;  /* 0x0000000402007986 */ /* 0x0011e2000c101d24 */
[----:B------:R-:W-:Y:S05]  /*60a0*/  BRA `(.L_x_13773) ;  /* 0x0000000000fc7947 */ /* 0x000fea0003800000 */
.L_x_13792:
[----:B------:R-:W-:-:S13]  /*60b0*/  ISETP.NE.AND P0, PT, R0, 0xf, PT ;  /* 0x0000000f0000780c */ /* 0x000fda0003f05270 */
[----:B------:R-:W-:Y:S05]  /*60c0*/  @!P0 BRA `(.L_x_13794) ;  /* 0x0000000000e88947 */ /* 0x000fea0003800000 */
[----:B------:R-:W-:-:S13]  /*60d0*/  ISETP.NE.AND P0, PT, R0, 0x17, PT ;  /* 0x000000170000780c */ /* 0x000fda0003f05270 */
[----:B------:R-:W-:Y:S05]  /*60e0*/  @!P0 BRA `(.L_x_13795) ;  /* 0x0000000000908947 */ /* 0x000fea0003800000 */
[----:B------:R-:W-:-:S13]  /*60f0*/  ISETP.NE.AND P0, PT, R0, 0x18, PT ;  /* 0x000000180000780c */ /* 0x000fda0003f05270 */
[----:B------:R-:W-:Y:S05]  /*6100*/  @!P0 BRA `(.L_x_13796) ;  /* 0x0000000000448947 */ /* 0x000fea0003800000 */
.L_x_13772:
        /* <DEDUP_REMOVED lines=16> */
.L_x_13797:
[----:B------:R-:W-:Y:S05]  /*6210*/  BRA `(.L_x_13773) ;  /* 0x0000000000a07947 */ /* 0x000fea0003800000 */
.L_x_13796:
        /* <DEDUP_REMOVED lines=13> */
.L_x_13799:
[----:B------:R-:W-:Y:S05]  /*62f0*/  BSYNC.RECONVERGENT B0 ;  /* 0x0000000000007941 */ /* 0x000fea0003800200 */
.L_x_13798:
[----:B------:R-:W-:-:S05]  /*6300*/  LOP3.LUT R5, R0, 0x80, R5, 0xf8, !PT ;  /* 0x0000008000057812 */ /* 0x000fca00078ef805 */
[----:B------:R3:W-:Y:S01]  /*6310*/  STG.E.U8 desc[UR36][R2.64], R5 ;  /* 0x0000000502007986 */ /* 0x0007e2000c101124 */
[----:B------:R-:W-:Y:S05]  /*6320*/  BRA `(.L_x_13773) ;  /* 0x00000000005c7947 */ /* 0x000fea0003800000 */
.L_x_13795:
        /* <DEDUP_REMOVED lines=12> */
.L_x_13801:
[----:B------:R-:W-:Y:S01]  /*63f0*/  IMAD.MOV.U32 R0, RZ, RZ, 0x7f ;  /* 0x0000007fff007424 */ /* 0x000fe200078e00ff */
[----:B------:R-:W-:-:S04]  /*6400*/  ISETP.GT.U32.AND P0, PT, R4, 0x7f800000, PT ;  /* 0x7f8000000400780c */ /* 0x000fc80003f04070 */
[----:B------:R-:W-:-:S09]  /*6410*/  SEL R0, R0, 0x7c, P0 ;  /* 0x0000007c00007807 */ /* 0x000fd20000000000 */
.L_x_13802:
[----:B------:R-:W-:Y:S05]  /*6420*/  BSYNC.RECONVERGENT B0 ;  /* 0x0000000000007941 */ /* 0x000fea0003800200 */
.L_x_13800:
[----:B------:R-:W-:-:S04]  /*6430*/  SHF.R.U32.HI R5, RZ, 0x18, R5 ;  /* 0x00000018ff057819 */ /* 0x000fc80000011605 */
[----:B------:R-:W-:-:S05]  /*6440*/  LOP3.LUT R5, R0, 0x80, R5, 0xf8, !PT ;  /* 0x0000008000057812 */ /* 0x000fca00078ef805 */
[----:B------:R2:W-:Y:S01]  /*6450*/  STG.E.U8 desc[UR36][R2.64], R5 ;  /* 0x0000000502007986 */ /* 0x0005e2000c101124 */
[----:B------:R-:W-:Y:S05]  /*6460*/  BRA `(.L_x_13773) ;  /* 0x00000000000c7947 */ /* 0x000fea0003800000 */
.L_x_13794:
[----:B------:R-:W-:-:S05]  /*6470*/  HADD2.F32 R0, -RZ, R25.H0_H0 ;  /* 0x20000019ff007230 */ /* 0x000fca0000004100 */
[----:B------:R-:W-:-:S05]  /*6480*/  F2FP.BF16.F32.PACK_AB R0, RZ, R0 ;  /* 0x00000000ff00723e */ /* 0x000fca00000010ff */
[----:B------:R4:W-:Y:S02]  /*6490*/  STG.E.U16 desc[UR36][R2.64], R0 ;  /* 0x0000000002007986 */ /* 0x0009e4000c101524 */
.L_x_13773:
        /* <DEDUP_REMOVED lines=25> */
.L_x_13806:
[----:B------:R-:W-:-:S06]  /*6630*/  HADD2.F32 R5, -RZ, R24.H0_H0 ;  /* 0x20000018ff057230 */ /* 0x000fcc0000004100 */
[----:B------:R-:W0:Y:S02]  /*6640*/  F2I.S64.TRUNC R4, R5 ;  /* 0x0000000500047311 */ /* 0x000e24000020d900 */
[----:B0-----:R4:W-:Y:S01]  /*6650*/  STG.E.U8 desc[UR36][R2.64], R4 ;  /* 0x0000000402007986 */ /* 0x0019e2000c101124 */
[----:B------:R-:W-:Y:S05]  /*6660*/  BRA `(.L_x_13808) ;  /* 0x0000000c006c7947 */ /* 0x000fea0003800000 */
.L_x_13805:
        /* <DEDUP_REMOVED lines=10> */
.L_x_13810:
[----:B------:R-:W-:-:S04]  /*6710*/  HADD2.F32 R24, -RZ, R24.H0_H0 ;  /* 0x20000018ff187230 */ /* 0x000fc80000004100 */
[----:B------:R-:W0:Y:S02]  /*6720*/  F2I.FTZ.TRUNC.NTZ R5, R24 ;  /* 0x0000001800057305 */ /* 0x000e24000021f100 */
[----:B0-----:R2:W-:Y:S01]  /*6730*/  STG.E desc[UR36][R2.64], R5 ;  /* 0x0000000502007986 */ /* 0x0015e2000c101924 */
[----:B------:R-:W-:Y:S05]  /*6740*/  BRA `(.L_x_13808) ;  /* 0x0000000c00347947 */ /* 0x000fea0003800000 */
.L_x_13809:
[----:B------:R-:W-:-:S04]  /*6750*/  HADD2.F32 R24, -RZ, R24.H0_H0 ;  /* 0x20000018ff187230 */ /* 0x000fc80000004100 */
[----:B------:R-:W0:Y:S02]  /*6760*/  F2I.FTZ.TRUNC.NTZ R5, R24 ;  /* 0x0000001800057305 */ /* 0x000e24000021f100 */
[----:B0-----:R0:W-:Y:S01]  /*6770*/  STG.E.U16 desc[UR36][R2.64], R5 ;  /* 0x0000000502007986 */ /* 0x0011e2000c101524 */
[----:B------:R-:W-:Y:S05]  /*6780*/  BRA `(.L_x_13808) ;  /* 0x0000000c00247947 */ /* 0x000fea0003800000 */
.L_x_13804:
        /* <DEDUP_REMOVED lines=9> */
.L_x_13812:
[----:B------:R0:W-:Y:S01]  /*6820*/  STG.E.U16 desc[UR36][R2.64], R24 ;  /* 0x0000001802007986 */ /* 0x0001e2000c101524 */
[----:B------:R-:W-:Y:S05]  /*6830*/  BRA `(.L_x_13808) ;  /* 0x0000000800f87947 */ /* 0x000fea0003800000 */
.L_x_13811:
        /* <DEDUP_REMOVED lines=10> */
.L_x_13814:
[----:B------:R-:W-:-:S05]  /*68e0*/  HADD2.F32 R0, -RZ, R24.H0_H0 ;  /* 0x20000018ff007230 */ /* 0x000fca0000004100 */
[----:B------:R-:W-:-:S04]  /*68f0*/  F2FP.F16.F32.PACK_AB R0, RZ, R0 ;  /* 0x00000000ff00723e */ /* 0x000fc800000000ff */
[----:B------:R-:W-:-:S05]  /*6900*/  PRMT R0, R0, 0x5410, RZ ;  /* 0x0000541000007816 */ /* 0x000fca00000000ff */
[----:B------:R0:W-:Y:S01]  /*6910*/  STG.E desc[UR36][R2.64], R0 ;  /* 0x0000000002007986 */ /* 0x0001e2000c101924 */
[----:B------:R-:W-:Y:S05]  /*6920*/  BRA `(.L_x_13808) ;  /* 0x0000000800bc7947 */ /* 0x000fea0003800000 */
.L_x_13813:
[----:B------:R-:W-:-:S05]  /*6930*/  HADD2.F32 R4, -RZ, R24.H0_H0 ;  /* 0x20000018ff047230 */ /* 0x000fca0000004100 */
[----:B------:R-:W-:-:S06]  /*6940*/  FMUL.FTZ R4, R4, 1 ;  /* 0x3f80000004047820 */ /* 0x000fcc0000410000 */
[----:B------:R-:W0:Y:S02]  /*6950*/  F2F.F64.F32 R4, R4 ;  /* 0x0000000400047310 */ /* 0x000e240000201800 */
[----:B0-----:R0:W-:Y:S01]  /*6960*/  STG.E.64 desc[UR36][R2.64], R4 ;  /* 0x0000000402007986 */ /* 0x0011e2000c101b24 */
[----:B------:R-:W-:Y:S05]  /*6970*/  BRA `(.L_x_13808) ;  /* 0x0000000800a87947 */ /* 0x000fea0003800000 */
.L_x_13803:
        /* <DEDUP_REMOVED lines=14> */
.L_x_13818:
        /* <DEDUP_REMOVED lines=18> */
.L_x_13821:
[----:B------:R-:W-:-:S04]  /*6b80*/  SHF.R.U32.HI R5, RZ, 0x18, R5 ;  /* 0x00000018ff057819 */ /* 0x000fc80000011605 */
[----:B------:R-:W-:-:S07]  /*6b90*/  LOP3.LUT R0, R0, 0x80, R5, 0xf8, !PT ;  /* 0x0000008000007812 */ /* 0x000fce00078ef805 */
.L_x_13820:
[----:B------:R-:W-:Y:S05]  /*6ba0*/  BSYNC.RECONVERGENT B0 ;  /* 0x0000000000007941 */ /* 0x000fea0003800200 */
.L_x_13819:
[----:B------:R0:W-:Y:S01]  /*6bb0*/  STG.E.U8 desc[UR36][R2.64], R0 ;  /* 0x0000000002007986 */ /* 0x0001e2000c101124 */
[----:B------:R-:W-:Y:S05]  /*6bc0*/  BRA `(.L_x_13808) ;  /* 0x0000000800147947 */ /* 0x000fea0003800000 */
.L_x_13817:
        /* <DEDUP_REMOVED lines=18> */
.L_x_13824:
[----:B------:R-:W-:-:S04]  /*6cf0*/  SHF.R.U32.HI R5, RZ, 0x18, R5 ;  /* 0x00000018ff057819 */ /* 0x000fc80000011605 */
[----:B------:R-:W-:-:S07]  /*6d00*/  LOP3.LUT R0, R0, 0x80, R5, 0xf8, !PT ;  /* 0x0000008000007812 */ /* 0x000fce00078ef805 */
.L_x_13823:
[----:B------:R-:W-:Y:S05]  /*6d10*/  BSYNC.RECONVERGENT B0 ;  /* 0x0000000000007941 */ /* 0x000fea0003800200 */
.L_x_13822:
[----:B------:R0:W-:Y:S01]  /*6d20*/  STG.E.U8 desc[UR36][R2.64], R0 ;  /* 0x0000000002007986 */ /* 0x0001e2000c101124 */
[----:B------:R-:W-:Y:S05]  /*6d30*/  BRA `(.L_x_13808) ;  /* 0x0000000400b87947 */ /* 0x000fea0003800000 */
.L_x_13816:
        /* <DEDUP_REMOVED lines=22> */
.L_x_13826:
[----:B------:R-:W-:-:S06]  /*6ea0*/  HADD2.F32 R4, -RZ, R24.H0_H0 ;  /* 0x20000018ff047230 */ /* 0x000fcc0000004100 */
[----:B------:R-:W0:Y:S02]  /*6eb0*/  F2I.U64.TRUNC R4, R4 ;  /* 0x0000000400047311 */ /* 0x000e24000020d800 */
[----:B0-----:R0:W-:Y:S01]  /*6ec0*/  STG.E.64 desc[UR36][R2.64], R4 ;  /* 0x0000000402007986 */ /* 0x0011e2000c101b24 */
[----:B------:R-:W-:Y:S05]  /*6ed0*/  BRA `(.L_x_13808) ;  /* 0x0000000400507947 */ /* 0x000fea0003800000 */
.L_x_13825:
[----:B------:R-:W-:-:S04]  /*6ee0*/  HADD2.F32 R24, -RZ, R24.H0_H0 ;  /* 0x20000018ff187230 */ /* 0x000fc80000004100 */
[----:B------:R-:W0:Y:S02]  /*6ef0*/  F2I.FTZ.U32.TRUNC.NTZ R5, R24 ;  /* 0x0000001800057305 */ /* 0x000e24000021f000 */
[----:B0-----:R0:W-:Y:S01]  /*6f00*/  STG.E desc[UR36][R2.64], R5 ;  /* 0x0000000502007986 */ /* 0x0011e2000c101924 */
[----:B------:R-:W-:Y:S05]  /*6f10*/  BRA `(.L_x_13808) ;  /* 0x0000000400407947 */ /* 0x000fea0003800000 */
.L_x_13815:
        /* <DEDUP_REMOVED lines=11> */
.L_x_13828:
[----:B------:R-:W-:Y:S01]  /*6fd0*/  HADD2.F32 R24, -RZ, R24.H0_H0 ;  /* 0x20000018ff187230 */ /* 0x000fe20000004100 */
[----:B------:R-:W-:-:S04]  /*6fe0*/  CS2R R6, SRZ ;  /* 0x0000000000067805 */ /* 0x000fc8000001ff00 */
[----:B------:R-:W-:-:S06]  /*6ff0*/  FMUL.FTZ R4, R24, 1 ;  /* 0x3f80000018047820 */ /* 0x000fcc0000410000 */
[----:B------:R-:W0:Y:S02]  /*7000*/  F2F.F64.F32 R4, R4 ;  /* 0x0000000400047310 */ /* 0x000e240000201800 */
[----:B0-----:R0:W-:Y:S01]  /*7010*/  STG.E.128 desc[UR36][R2.64], R4 ;  /* 0x0000000402007986 */ /* 0x0011e2000c101d24 */
[----:B------:R-:W-:Y:S05]  /*7020*/  BRA `(.L_x_13808) ;  /* 0x0000000000fc7947 */ /* 0x000fea0003800000 */
.L_x_13827:
[----:B------:R-:W-:-:S13]  /*7030*/  ISETP.NE.AND P0, PT, R0, 0xf, PT ;  /* 0x0000000f0000780c */ /* 0x000fda0003f05270 */
[----:B------:R-:W-:Y:S05]  /*7040*/  @!P0 BRA `(.L_x_13829) ;  /* 0x0000000000e88947 */ /* 0x000fea0003800000 */
[----:B------:R-:W-:-:S13]  /*7050*/  ISETP.NE.AND P0, PT, R0, 0x17, PT ;  /* 0x000000170000780c */ /* 0x000fda0003f05270 */
[----:B------:R-:W-:Y:S05]  /*7060*/  @!P0 BRA `(.L_x_13830) ;  /* 0x0000000000908947 */ /* 0x000fea0003800000 */
[----:B------:R-:W-:-:S13]  /*7070*/  ISETP.NE.AND P0, PT, R0, 0x18, PT ;  /* 0x000000180000780c */ /* 0x000fda0003f05270 */
[----:B------:R-:W-:Y:S05]  /*7080*/  @!P0 BRA `(.L_x_13831) ;  /* 0x0000000000448947 */ /* 0x000fea0003800000 */
.L_x_13807:
        /* <DEDUP_REMOVED lines=16> */
.L_x_13832:
[----:B------:R-:W-:Y:S05]  /*7190*/  BRA `(.L_x_13808) ;  /* 0x0000000000a07947 */ /* 0x000fea0003800000 */
.L_x_13831:
        /* <DEDUP_REMOVED lines=13> */
.L_x_13834:
[----:B------:R-:W-:Y:S05]  /*7270*/  BSYNC.RECONVERGENT B0 ;  /* 0x0000000000007941 */ /* 0x000fea0003800200 */
.L_x_13833:
[----:B------:R-:W-:-:S05]  /*7280*/  LOP3.LUT R5, R0, 0x80, R5, 0xf8, !PT ;  /* 0x0000008000057812 */ /* 0x000fca00078ef805 */
[----:B------:R0:W-:Y:S01]  /*7290*/  STG.E.U8 desc[UR36][R2.64], R5 ;  /* 0x0000000502007986 */ /* 0x0001e2000c101124 */
[----:B------:R-:W-:Y:S05]  /*72a0*/  BRA `(.L_x_13808) ;  /* 0x00000000005c7947 */ /* 0x000fea0003800000 */
.L_x_13830:
        /* <DEDUP_REMOVED lines=12> */
.L_x_13836:
[----:B------:R-:W-:Y:S01]  /*7370*/  IMAD.MOV.U32 R0, RZ, RZ, 0x7f ;  /* 0x0000007fff007424 */ /* 0x000fe200078e00ff */
[----:B------:R-:W-:-:S04]  /*7380*/  ISETP.GT.U32.AND P0, PT, R4, 0x7f800000, PT ;  /* 0x7f8000000400780c */ /* 0x000fc80003f04070 */
[----:B------:R-:W-:-:S09]  /*7390*/  SEL R0, R0, 0x7c, P0 ;  /* 0x0000007c00007807 */ /* 0x000fd20000000000 */
.L_x_13837:
[----:B------:R-:W-:Y:S05]  /*73a0*/  BSYNC.RECONVERGENT B0 ;  /* 0x0000000000007941 */ /* 0x000fea0003800200 */
.L_x_13835:
[----:B------:R-:W-:-:S04]  /*73b0*/  SHF.R.U32.HI R5, RZ, 0x18, R5 ;  /* 0x00000018ff057819 */ /* 0x000fc80000011605 */
[----:B------:R-:W-:-:S05]  /*73c0*/  LOP3.LUT R5, R0, 0x80, R5, 0xf8, !PT ;  /* 0x0000008000057812 */ /* 0x000fca00078ef805 */
[----:B------:R0:W-:Y:S01]  /*73d0*/  STG.E.U8 desc[UR36][R2.64], R5 ;  /* 0x0000000502007986 */ /* 0x0001e2000c101124 */
[----:B------:R-:W-:Y:S05]  /*73e0*/  BRA `(.L_x_13808) ;  /* 0x00000000000c7947 */ /* 0x000fea0003800000 */
.L_x_13829:
[----:B------:R-:W-:-:S05]  /*73f0*/  HADD2.F32 R0, -RZ, R24.H0_H0 ;  /* 0x20000018ff007230 */ /* 0x000fca0000004100 */
[----:B------:R-:W-:-:S05]  /*7400*/  F2FP.BF16.F32.PACK_AB R0, RZ, R0 ;  /* 0x00000000ff00723e */ /* 0x000fca00000010ff */
[----:B------:R0:W-:Y:S02]  /*7410*/  STG.E.U16 desc[UR36][R2.64], R0 ;  /* 0x0000000002007986 */ /* 0x0001e4000c101524 */
.L_x_13808:
[----:B------:R-:W-:-:S07]  /*7420*/  VIADD R19, R19, 0x80 ;  /* 0x0000008013137836 */ /* 0x000fce0000000000 */
.L_x_13767:
[----:B------:R-:W-:Y:S05]  /*7430*/  BSYNC.RECONVERGENT B6 ;  /* 0x0000000000067941 */ /* 0x000fea0003800200 */
.L_x_13766:
        /* <DEDUP_REMOVED lines=23> */
.L_x_13841:
[----:B------:R-:W-:-:S06]  /*75b0*/  HADD2.F32 R5, -RZ, R23.H0_H0 ;  /* 0x20000017ff057230 */ /* 0x000fcc0000004100 */
[----:B------:R-:W0:Y:S02]  /*75c0*/  F2I.S64.TRUNC R4, R5 ;  /* 0x0000000500047311 */ /* 0x000e24000020d900 */
[----:B0-----:R-:W-:Y:S01]  /*75d0*/  STG.E.U8 desc[UR36][R2.64], R4 ;  /* 0x0000000402007986 */ /* 0x001fe2000c101124 */
[----:B------:R-:W-:Y:S05]  /*75e0*/  EXIT ;  /* 0x000000000000794d */ /* 0x000fea0003800000 */
.L_x_13840:
        /* <DEDUP_REMOVED lines=10> */
.L_x_13844:
[----:B------:R-:W-:-:S06]  /*7690*/  HADD2.F32 R23, -RZ, R23.H0_H0 ;  /* 0x20000017ff177230 */ /* 0x000fcc0000004100 */
[----:B------:R-:W0:Y:S02]  /*76a0*/  F2I.FTZ.TRUNC.NTZ R23, R23 ;  /* 0x0000001700177305 */ /* 0x000e24000021f100 */
[----:B0-----:R-:W-:Y:S01]  /*76b0*/  STG.E desc[UR36][R2.64], R23 ;  /* 0x0000001702007986 */ /* 0x001fe2000c101924 */
[----:B------:R-:W-:Y:S05]  /*76c0*/  EXIT ;  /* 0x000000000000794d */ /* 0x000fea0003800000 */
.L_x_13843:
[----:B------:R-:W-:-:S06]  /*76d0*/  HADD2.F32 R23, -RZ, R23.H0_H0 ;  /* 0x20000017ff177230 */ /* 0x000fcc0000004100 */
[----:B------:R-:W0:Y:S02]  /*76e0*/  F2I.FTZ.TRUNC.NTZ R23, R23 ;  /* 0x0000001700177305 */ /* 0x000e24000021f100 */
[----:B0-----:R-:W-:Y:S01]  /*76f0*/  STG.E.U16 desc[UR36][R2.64], R23 ;  /* 0x0000001702007986 */ /* 0x001fe2000c101524 */
[----:B------:R-:W-:Y:S05]  /*7700*/  EXIT ;  /* 0x000000000000794d */ /* 0x000fea0003800000 */
.L_x_13839:
        /* <DEDUP_REMOVED lines=9> */
.L_x_13846:
[----:B------:R-:W-:Y:S01]  /*77a0*/  STG.E.U16 desc[UR36][R2.64], R23 ;  /* 0x0000001702007986 */ /* 0x000fe2000c101524 */
[----:B------:R-:W-:Y:S05]  /*77b0*/  EXIT ;  /* 0x000000000000794d */ /* 0x000fea0003800000 */
.L_x_13845:
        /* <DEDUP_REMOVED lines=10> */
.L_x_13848:
[----:B------:R-:W-:-:S05]  /*7860*/  HADD2.F32 R0, -RZ, R23.H0_H0 ;  /* 0x20000017ff007230 */ /* 0x000fca0000004100 */
[----:B------:R-:W-:-:S04]  /*7870*/  F2FP.F16.F32.PACK_AB R0, RZ, R0 ;  /* 0x00000000ff00723e */ /* 0x000fc800000000ff */
[----:B------:R-:W-:-:S05]  /*7880*/  PRMT R0, R0, 0x5410, RZ ;  /* 0x0000541000007816 */ /* 0x000fca00000000ff */
[----:B------:R-:W-:Y:S01]  /*7890*/  STG.E desc[UR36][R2.64], R0 ;  /* 0x0000000002007986 */ /* 0x000fe2000c101924 */
[----:B------:R-:W-:Y:S05]  /*78a0*/  EXIT ;  /* 0x000000000000794d */ /* 0x000fea0003800000 */
.L_x_13847:
[----:B------:R-:W-:-:S05]  /*78b0*/  HADD2.F32 R4, -RZ, R23.H0_H0 ;  /* 0x20000017ff047230 */ /* 0x000fca0000004100 */
[----:B------:R-:W-:-:S06]  /*78c0*/  FMUL.FTZ R4, R4, 1 ;  /* 0x3f80000004047820 */ /* 0x000fcc0000410000 */
[----:B------:R-:W0:Y:S02]  /*78d0*/  F2F.F64.F32 R4, R4 ;  /* 0x0000000400047310 */ /* 0x000e240000201800 */
[----:B0-----:R-:W-:Y:S01]  /*78e0*/  STG.E.64 desc[UR36][R2.64], R4 ;  /* 0x0000000402007986 */ /* 0x001fe2000c101b24 */
[----:B------:R-:W-:Y:S05]  /*78f0*/  EXIT ;  /* 0x000000000000794d */ /* 0x000fea0003800000 */
.L_x_13838:
        /* <DEDUP_REMOVED lines=14> */
.L_x_13852:
        /* <DEDUP_REMOVED lines=18> */
.L_x_13855:
[----:B------:R-:W-:-:S04]  /*7b00*/  SHF.R.U32.HI R5, RZ, 0x18, R5 ;  /* 0x00000018ff057819 */ /* 0x000fc80000011605 */
[----:B------:R-:W-:-:S07]  /*7b10*/  LOP3.LUT R0, R0, 0x80, R5, 0xf8, !PT ;  /* 0x0000008000007812 */ /* 0x000fce00078ef805 */
.L_x_13854:
[----:B------:R-:W-:Y:S05]  /*7b20*/  BSYNC.RECONVERGENT B0 ;  /* 0x0000000000007941 */ /* 0x000fea0003800200 */
.L_x_13853:
[----:B------:R-:W-:Y:S01]  /*7b30*/  STG.E.U8 desc[UR36][R2.64], R0 ;  /* 0x0000000002007986 */ /* 0x000fe2000c101124 */
[----:B------:R-:W-:Y:S05]  /*7b40*/  EXIT ;  /* 0x000000000000794d */ /* 0x000fea0003800000 */
.L_x_13851:
        /* <DEDUP_REMOVED lines=18> */
.L_x_13858:
[----:B------:R-:W-:-:S04]  /*7c70*/  SHF.R.U32.HI R5, RZ, 0x18, R5 ;  /* 0x00000018ff057819 */ /* 0x000fc80000011605 */
[----:B------:R-:W-:-:S07]  /*7c80*/  LOP3.LUT R0, R0, 0x80, R5, 0xf8, !PT ;  /* 0x0000008000007812 */ /* 0x000fce00078ef805 */
.L_x_13857:
[----:B------:R-:W-:Y:S05]  /*7c90*/  BSYNC.RECONVERGENT B0 ;  /* 0x0000000000007941 */ /* 0x000fea0003800200 */
.L_x_13856:
[----:B------:R-:W-:Y:S01]  /*7ca0*/  STG.E.U8 desc[UR36][R2.64], R0 ;  /* 0x0000000002007986 */ /* 0x000fe2000c101124 */
[----:B------:R-:W-:Y:S05]  /*7cb0*/  EXIT ;  /* 0x000000000000794d */ /* 0x000fea0003800000 */
.L_x_13850:
        /* <DEDUP_REMOVED lines=22> */
.L_x_13860:
[----:B------:R-:W-:-:S06]  /*7e20*/  HADD2.F32 R4, -RZ, R23.H0_H0 ;  /* 0x20000017ff047230 */ /* 0x000fcc0000004100 */
[----:B------:R-:W0:Y:S02]  /*7e30*/  F2I.U64.TRUNC R4, R4 ;  /* 0x0000000400047311 */ /* 0x000e24000020d800 */
[----:B0-----:R-:W-:Y:S01]  /*7e40*/  STG.E.64 desc[UR36][R2.64], R4 ;  /* 0x0000000402007986 */ /* 0x001fe2000c101b24 */
[----:B------:R-:W-:Y:S05]  /*7e50*/  EXIT ;  /* 0x000000000000794d */ /* 0x000fea0003800000 */
.L_x_13859:
[----:B------:R-:W-:-:S06]  /*7e60*/  HADD2.F32 R23, -RZ, R23.H0_H0 ;  /* 0x20000017ff177230 */ /* 0x000fcc0000004100 */
[----:B------:R-:W0:Y:S02]  /*7e70*/  F2I.FTZ.U32.TRUNC.NTZ R23, R23 ;  /* 0x0000001700177305 */ /* 0x000e24000021f000 */
[----:B0-----:R-:W-:Y:S01]  /*7e80*/  STG.E desc[UR36][R2.64], R23 ;  /* 0x0000001702007986 */ /* 0x001fe2000c101924 */
[----:B------:R-:W-:Y:S05]  /*7e90*/  EXIT ;  /* 0x000000000000794d */ /* 0x000fea0003800000 */
.L_x_13849:
        /* <DEDUP_REMOVED lines=11> */
.L_x_13862:
[----:B------:R-:W-:Y:S01]  /*7f50*/  HADD2.F32 R23, -RZ, R23.H0_H0 ;  /* 0x20000017ff177230 */ /* 0x000fe20000004100 */
[----:B------:R-:W-:-:S04]  /*7f60*/  CS2R R6, SRZ ;  /* 0x0000000000067805 */ /* 0x000fc8000001ff00 */
[----:B------:R-:W-:-:S06]  /*7f70*/  FMUL.FTZ R4, R23, 1 ;  /* 0x3f80000017047820 */ /* 0x000fcc0000410000 */
[----:B------:R-:W0:Y:S02]  /*7f80*/  F2F.F64.F32 R4, R4 ;  /* 0x0000000400047310 */ /* 0x000e240000201800 */
[----:B0-----:R-:W-:Y:S01]  /*7f90*/  STG.E.128 desc[UR36][R2.64], R4 ;  /* 0x0000000402007986 */ /* 0x001fe2000c101d24 */
[----:B------:R-:W-:Y:S05]  /*7fa0*/  EXIT ;  /* 0x000000000000794d */ /* 0x000fea0003800000 */
.L_x_13861:
[----:B------:R-:W-:-:S13]  /*7fb0*/  ISETP.NE.AND P0, PT, R0, 0xf, PT ;  /* 0x0000000f0000780c */ /* 0x000fda0003f05270 */
[----:B------:R-:W-:Y:S05]  /*7fc0*/  @!P0 BRA `(.L_x_13863) ;  /* 0x0000000000e88947 */ /* 0x000fea0003800000 */
[----:B------:R-:W-:-:S13]  /*7fd0*/  ISETP.NE.AND P0, PT, R0, 0x17, PT ;  /* 0x000000170000780c */ /* 0x000fda0003f05270 */
[----:B------:R-:W-:Y:S05]  /*7fe0*/  @!P0 BRA `(.L_x_13864) ;  /* 0x0000000000908947 */ /* 0x000fea0003800000 */
[----:B------:R-:W-:-:S13]  /*7ff0*/  ISETP.NE.AND P0, PT, R0, 0x18, PT ;  /* 0x000000180000780c */ /* 0x000fda0003f05270 */
[----:B------:R-:W-:Y:S05]  /*8000*/  @!P0 BRA `(.L_x_13865) ;  /* 0x0000000000448947 */ /* 0x000fea0003800000 */
.L_x_13842:
        /* <DEDUP_REMOVED lines=16> */
.L_x_13866:
[----:B------:R-:W-:Y:S05]  /*8110*/  EXIT ;  /* 0x000000000000794d */ /* 0x000fea0003800000 */
.L_x_13865:
        /* <DEDUP_REMOVED lines=13> */
.L_x_13868:
[----:B------:R-:W-:Y:S05]  /*81f0*/  BSYNC.RECONVERGENT B0 ;  /* 0x0000000000007941 */ /* 0x000fea0003800200 */
.L_x_13867:
[----:B------:R-:W-:-:S05]  /*8200*/  LOP3.LUT R5, R0, 0x80, R5, 0xf8, !PT ;  /* 0x0000008000057812 */ /* 0x000fca00078ef805 */
[----:B------:R-:W-:Y:S01]  /*8210*/  STG.E.U8 desc[UR36][R2.64], R5 ;  /* 0x0000000502007986 */ /* 0x000fe2000c101124 */
[----:B------:R-:W-:Y:S05]  /*8220*/  EXIT ;  /* 0x000000000000794d */ /* 0x000fea0003800000 */
.L_x_13864:
        /* <DEDUP_REMOVED lines=12> */
.L_x_13870:
[----:B------:R-:W-:Y:S01]  /*82f0*/  IMAD.MOV.U32 R0, RZ, RZ, 0x7f ;  /* 0x0000007fff007424 */ /* 0x000fe200078e00ff */
[----:B------:R-:W-:-:S04]  /*8300*/  ISETP.GT.U32.AND P0, PT, R4, 0x7f800000, PT ;  /* 0x7f8000000400780c */ /* 0x000fc80003f04070 */
[----:B------:R-:W-:-:S09]  /*8310*/  SEL R0, R0, 0x7c, P0 ;  /* 0x0000007c00007807 */ /* 0x000fd20000000000 */
.L_x_13871:
[----:B------:R-:W-:Y:S05]  /*8320*/  BSYNC.RECONVERGENT B0 ;  /* 0x0000000000007941 */ /* 0x000fea0003800200 */
.L_x_13869:
[----:B------:R-:W-:-:S04]  /*8330*/  SHF.R.U32.HI R5, RZ, 0x18, R5 ;  /* 0x00000018ff057819 */ /* 0x000fc80000011605 */
[----:B------:R-:W-:-:S05]  /*8340*/  LOP3.LUT R5, R0, 0x80, R5, 0xf8, !PT ;  /* 0x0000008000057812 */ /* 0x000fca00078ef805 */
[----:B------:R-:W-:Y:S01]  /*8350*/  STG.E.U8 desc[UR36][R2.64], R5 ;  /* 0x0000000502007986 */ /* 0x000fe2000c101124 */
[----:B------:R-:W-:Y:S05]  /*8360*/  EXIT ;  /* 0x000000000000794d */ /* 0x000fea0003800000 */
.L_x_13863:
[----:B------:R-:W-:-:S05]  /*8370*/  HADD2.F32 R0, -RZ, R23.H0_H0 ;  /* 0x20000017ff007230 */ /* 0x000fca0000004100 */
[----:B------:R-:W-:-:S05]  /*8380*/  F2FP.BF16.F32.PACK_AB R0, RZ, R0 ;  /* 0x00000000ff00723e */ /* 0x000fca00000010ff */
[----:B------:R-:W-:Y:S01]  /*8390*/  STG.E.U16 desc[UR36][R2.64], R0 ;  /* 0x0000000002007986 */ /* 0x000fe2000c101524 */
[----:B------:R-:W-:Y:S05]  /*83a0*/  EXIT ;  /* 0x000000000000794d */ /* 0x000fea0003800000 */
.L_x_13872:
        /* <DEDUP_REMOVED lines=13> */
.L_x_19953:


//--------------------- .text._ZN2at6native18elementwise_kernelILi128ELi4EZNS0_22gpu_kernel_impl_nocastIZZZNS0_17floor_kernel_cudaERNS_18TensorIteratorBaseEENKUlvE_clEvENKUlvE1_clEvEUlN3c104HalfEE_EEvS4_RKT_EUliE_EEviT1_ --------------------------
	.section	.text._ZN2at6native18elementwise_kernelILi128ELi4EZNS0_22gpu_kernel_impl_nocastIZZZNS0_17floor_kernel_cudaERNS_18TensorIteratorBaseEENKUlvE_clEvENKUlvE1_clEvEUlN3c104HalfEE_EEvS4_RKT_EUliE_EEviT1_,"ax",@progbits
	.align	128
        .global         _ZN2at6native18elementwise_kernelILi128ELi4EZNS0_22gpu_kernel_impl_nocastIZZZNS0_17floor_kernel_cudaERNS_18TensorIteratorBaseEENKUlvE_clEvENKUlvE1_clEvEUlN3c104HalfEE_EEvS4_RKT_EUliE_EEviT1_
        .type           _ZN2at6native18elementwise_kernelILi128ELi4EZNS0_22gpu_kernel_impl_nocastIZZZNS0_17floor_kernel_cudaERNS_18TensorIteratorBaseEENKUlvE_clEvENKUlvE1_clEvEUlN3c104HalfEE_EEvS4_RKT_EUliE_EEviT1_,@function
        .size           _ZN2at6native18elementwise_kernelILi128ELi4EZNS0_22gpu_kernel_impl_nocastIZZZNS0_17floor_kernel_cudaERNS_18TensorIteratorBaseEENKUlvE_clEvENKUlvE1_clEvEUlN3c104HalfEE_EEvS4_RKT_EUliE_EEviT1_,(.L_x_19954 - _ZN2at6native18elementwise_kernelILi128ELi4EZNS0_22gpu_kernel_impl_nocastIZZZNS0_17floor_kernel_cudaERNS_18TensorIteratorBaseEENKUlvE_clEvENKUlvE1_clEvEUlN3c104HalfEE_EEvS4_RKT_EUliE_EEviT1_)
        .other          _ZN2at6native18elementwise_kernelILi128ELi4EZNS0_22gpu_kernel_impl_nocastIZZZNS0_17floor_kernel_cudaERNS_18TensorIteratorBaseEENKUlvE_clEvENKUlvE1_clEvEUlN3c104HalfEE_EEvS4_RKT_EUliE_EEviT1_,@"STO_CUDA_ENTRY STV_DEFAULT"
_ZN2at6native18elementwise_kernelILi128ELi4EZNS0_22gpu_kernel_impl_nocastIZZZNS0_17floor_kernel_cudaERNS_18TensorIteratorBaseEENKUlvE_clEvENKUlvE1_clEvEUlN3c104HalfEE_EEvS4_RKT_EUliE_EEviT1_:
.text._ZN2at6native18elementwise_kernelILi128ELi4EZNS0_22gpu_kernel_impl_nocastIZZZNS0_17floor_kernel_cudaERNS_18TensorIteratorBaseEENKUlvE_clEvENKUlvE1_clEvEUlN3c104HalfEE_EEvS4_RKT_EUliE_EEviT1_:
        /* <DEDUP_REMOVED lines=21> */
[----:B------:R-:W1:Y:S02]  /*0150*/  FRND.FTZ.FLOOR R0, R0 ;  /* 0x0000000000007307 */ /* 0x000e640000215000 */
        /* <DEDUP_REMOVED lines=8> */
[----:B------:R-:W1:Y:S02]  /*01e0*/  FRND.FTZ.FLOOR R0, R0 ;  /* 0x0000000000007307 */ /* 0x000e640000215000 */
[----:B-1----:R-:W-:-:S05]  /*01f0*/  F2FP.F16.F32.PACK_AB R2, RZ, R0 ;  /* 0x00000000ff02723e */ /* 0x002fca00000000ff */
[----:B0-----:R0:W-:Y:S02]  /*0200*/  STG.E.U16 desc[UR6][R6.64], R2 ;  /* 0x0000000206007986 */ /* 0x0011e4000c101506 */
.L_x_13876:
[----:B------:R-:W-:-:S13]  /*0210*/  ISETP.GE.AND P0, PT, R3, UR4, PT ;  /* 0x0000000403007c0c */ /* 0x000fda000bf06270 */
[----:B------:R-:W-:Y:S05]  /*0220*/  @P0 BREAK.RELIABLE B1 ;  /* 0x0000000000010942 */ /* 0x000fea0003800100 */
[----:B------:R-:W-:Y:S05]  /*0230*/  @P0 BRA `(.L_x_13877) ;  /* 0x0000000000240947 */ /* 0x000fea0003800000 */
[----:B------:R-:W-:Y:S05]  /*0240*/  BSYNC.RELIABLE B1 ;  /* 0x0000000000017941 */ /* 0x000fea0003800100 */
.L_x_13875:
        /* <DEDUP_REMOVED lines=8> */
.L_x_13877:
[----:B------:R-:W-:Y:S05]  /*02d0*/  BSYNC.RECONVERGENT B0 ;  /* 0x0000000000007941 */ /* 0x000fea0003800200 */
.L_x_13874:
[----:B------:R-:W-:Y:S05]  /*02e0*/  WARPSYNC.ALL ;  /* 0x0000000000007948 */ /* 0x000fea0003800000 */
[----:B------:R-:W-:-:S13]  /*02f0*/  ISETP.GE.AND P0, PT, R3, UR4, PT ;  /* 0x0000000403007c0c */ /* 0x000fda000bf06270 */
[----:B------:R-:W-:Y:S05]  /*0300*/  @P0 EXIT ;  /* 0x000000000000094d */ /* 0x000fea0003800000 */
[----:B01----:R-:W0:Y:S02]  /*0310*/  LDC.64 R2, c[0x0][0x588] ;  /* 0x00016200ff027b82 */ /* 0x003e240000000a00 */
[----:B0-----:R-:W2:Y:S06]  /*0320*/  LDG.E.U16 R2, desc[UR6][R2.64] ;  /* 0x0000000602027981 */ /* 0x001eac000c1e1500 */
[----:B------:R-:W0:Y:S01]  /*0330*/  LDC.64 R4, c[0x0][0x580] ;  /* 0x00016000ff047b82 */ /* 0x000e220000000a00 */
[----:B--2---:R-:W-:-:S06]  /*0340*/  HADD2.F32 R0, -RZ, R2.H0_H0 ;  /* 0x20000002ff007230 */ /* 0x004fcc0000004100 */
[----:B------:R-:W1:Y:S02]  /*0350*/  FRND.FTZ.FLOOR R0, R0 ;  /* 0x0000000000007307 */ /* 0x000e640000215000 */
[----:B-1----:R-:W-:-:S05]  /*0360*/  F2FP.F16.F32.PACK_AB R3, RZ, R0 ;  /* 0x00000000ff03723e */ /* 0x002fca00000000ff */
[----:B0-----:R-:W-:Y:S01]  /*0370*/  STG.E.U16 desc[UR6][R4.64], R3 ;  /* 0x0000000304007986 */ /* 0x001fe2000c101506 */
[----:B------:R-:W-:Y:S05]  /*0380*/  EXIT ;  /* 0x000000000000794d */ /* 0x000fea0003800000 */
.L_x_13873:
        /* <DEDUP_REMOVED lines=306> */
.L_x_13881:
        /* <DEDUP_REMOVED lines=10> */
[----:B------:R-:W0:Y:S02]  /*1750*/  FRND.FTZ.FLOOR R8, R8 ;  /* 0x0000000800087307 */ /* 0x000e240000215000 */
        /* <DEDUP_REMOVED lines=301> */
.L_x_13883:
        /* <DEDUP_REMOVED lines=8> */
[----:B------:R-:W0:Y:S02]  /*2ab0*/  FRND.FTZ.FLOOR R8, R8 ;  /* 0x0000000800087307 */ /* 0x000e240000215000 */
[----:B0-----:R-:W-:-:S05]  /*2ac0*/  F2FP.F16.F32.PACK_AB R7, RZ, R8 ;  /* 0x00000008ff07723e */ /* 0x001fca00000000ff */
[----:B------:R0:W-:Y:S02]  /*2ad0*/  STG.E.U16 desc[UR6][R4.64], R7 ;  /* 0x0000000704007986 */ /* 0x0001e4000c101506 */
.L_x_13880:
[----:B------:R-:W-:-:S13]  /*2ae0*/  ISETP.GE.AND P0, PT, R3, UR4, PT ;  /* 0x0000000403007c0c */ /* 0x000fda000bf06270 */
[----:B------:R-:W-:Y:S05]  /*2af0*/  @P0 BREAK.RELIABLE B1 ;  /* 0x0000000000010942 */ /* 0x000fea0003800100 */
[----:B------:R-:W-:Y:S05]  /*2b00*/  @P0 BRA `(.L_x_13882) ;  /* 0x0000001000d80947 */ /* 0x000fea0003800000 */
[----:B------:R-:W-:Y:S05]  /*2b10*/  BSYNC.RELIABLE B1 ;  /* 0x0000000000017941 */ /* 0x000fea0003800100 */
.L_x_13879:
        /* <DEDUP_REMOVED lines=298> */
.L_x_13884:
        /* <DEDUP_REMOVED lines=11> */
.L_x_13882:
[----:B------:R-:W-:Y:S05]  /*3e70*/  BSYNC.RECONVERGENT B0 ;  /* 0x0000000000007941 */ /* 0x000fea0003800200 */
.L_x_13878:
        /* <DEDUP_REMOVED lines=301> */
.L_x_13885:
[----:B------:R-:W0:Y:S02]  /*5150*/  LDCU.128 UR8, c[0x0][0x580] ;  /* 0x0000b000ff0877ac */ /* 0x000e240008000c00 */
[----:B0-----:R-:W-:-:S04]  /*5160*/  IADD3 R4, P0, PT, R2, UR10, RZ ;  /* 0x0000000a02047c10 */ /* 0x001fc8000ff1e0ff */
[----:B------:R-:W-:-:S05]  /*5170*/  IADD3.X R5, PT, PT, RZ, UR11, RZ, P0, !PT ;  /* 0x0000000bff057c10 */ /* 0x000fca00087fe4ff */
[----:B------:R-:W2:Y:S01]  /*5180*/  LDG.E.U16 R4, desc[UR6][R4.64] ;  /* 0x0000000604047981 */ /* 0x000ea2000c1e1500 */
[----:B------:R-:W-:-:S04]  /*5190*/  IADD3 R2, P0, PT, R3, UR8, RZ ;  /* 0x0000000803027c10 */ /* 0x000fc8000ff1e0ff */
[----:B------:R-:W-:Y:S01]  /*51a0*/  IADD3.X R3, PT, PT, RZ, UR9, RZ, P0, !PT ;  /* 0x00000009ff037c10 */ /* 0x000fe200087fe4ff */
[----:B--2---:R-:W-:-:S06]  /*51b0*/  HADD2.F32 R0, -RZ, R4.H0_H0 ;  /* 0x20000004ff007230 */ /* 0x004fcc0000004100 */
[----:B------:R-:W0:Y:S02]  /*51c0*/  FRND.FTZ.FLOOR R0, R0 ;  /* 0x0000000000007307 */ /* 0x000e240000215000 */
[----:B0-----:R-:W-:-:S05]  /*51d0*/  F2FP.F16.F32.PACK_AB R5, RZ, R0 ;  /* 0x00000000ff05723e */ /* 0x001fca00000000ff */
[----:B------:R-:W-:Y:S01]  /*51e0*/  STG.E.U16 desc[UR6][R2.64], R5 ;  /* 0x0000000502007986 */ /* 0x000fe2000c101506 */
[----:B------:R-:W-:Y:S05]  /*51f0*/  EXIT ;  /* 0x000000000000794d */ /* 0x000fea0003800000 */
.L_x_13886:
        /* <DEDUP_REMOVED lines=16> */
.L_x_19954:


//--------------------- .text._ZN2at6native27unrolled_elementwise_kernelIZZZNS0_17floor_kernel_cudaERNS_18TensorIteratorBaseEENKUlvE_clEvENKUlvE1_clEvEUlN3c104HalfEE_St5arrayIPcLm2EELi4E23TrivialOffsetCalculatorILi1EjESD_NS0_6memory15LoadWithoutCastENSE_16StoreWithoutCastEEEviT_T0_T2_T3_T4_T5_ --------------------------
	.section	.text._ZN2at6native27unrolled_elementwise_kernelIZZZNS0_17floor_kernel_cudaERNS_18TensorIteratorBaseEENKUlvE_clEvENKUlvE1_clEvEUlN3c104HalfEE_St5arrayIPcLm2EELi4E23TrivialOffsetCalculatorILi1EjESD_NS0_6memory15LoadWithoutCastENSE_16StoreWithoutCastEEEviT_T0_T2_T3_T4_T5_,"ax",@progbits
	.align	128
        .global         _ZN2at6native27unrolled_elementwise_kernelIZZZNS0_17floor_kernel_cudaERNS_18TensorIteratorBaseEENKUlvE_clEvENKUlvE1_clEvEUlN3c104HalfEE_St5arrayIPcLm2EELi4E23TrivialOffsetCalculatorILi1EjESD_NS0_6memory15LoadWithoutCastENSE_16StoreWithoutCastEEEviT_T0_T2_T3_T4_T5_
        .type           _ZN2at6native27unrolled_elementwise_kernelIZZZNS0_17floor_kernel_cudaERNS_18TensorIteratorBaseEENKUlvE_clEvENKUlvE1_clEvEUlN3c104HalfEE_St5arrayIPcLm2EELi4E23TrivialOffsetCalculatorILi1EjESD_NS0_6memory15LoadWithoutCastENSE_16StoreWithoutCastEEEviT_T0_T2_T3_T4_T5_,@function
        .size           _ZN2at6native27unrolled_elementwise_kernelIZZZNS0_17floor_kernel_cudaERNS_18TensorIteratorBaseEENKUlvE_clEvENKUlvE1_clEvEUlN3c104HalfEE_St5arrayIPcLm2EELi4E23TrivialOffsetCalculatorILi1EjESD_NS0_6memory15LoadWithoutCastENSE_16StoreWithoutCastEEEviT_T0_T2_T3_T4_T5_,(.L_x_19955 - _ZN2at6native27unrolled_elementwise_kernelIZZZNS0_17floor_kernel_cudaERNS_18TensorIteratorBaseEENKUlvE_clEvENKUlvE1_clEvEUlN3c104HalfEE_St5arrayIPcLm2EELi4E23TrivialOffsetCalculatorILi1EjESD_NS0_6memory15LoadWithoutCastENSE_16StoreWithoutCastEEEviT_T0_T2_T3_T4_T5_)
        .other          _ZN2at6native27unrolled_elementwise_kernelIZZZNS0_17floor_kernel_cudaERNS_18TensorIteratorBaseEENKUlvE_clEvENKUlvE1_clEvEUlN3c104HalfEE_St5arrayIPcLm2EELi4E23TrivialOffsetCalculatorILi1EjESD_NS0_6memory15LoadWithoutCastENSE_16StoreWithoutCastEEEviT_T0_T2_T3_T4_T5_,@"STO_CUDA_ENTRY STV_DEFAULT"
_ZN2at6native27unrolled_elementwise_kernelIZZZNS0_17floor_kernel_cudaERNS_18TensorIteratorBaseEENKUlvE_clEvENKUlvE1_clEvEUlN3c104HalfEE_St5arrayIPcLm2EELi4E23TrivialOffsetCalculatorILi1EjESD_NS0_6memory15LoadWithoutCastENSE_16StoreWithoutCastEEEviT_T0_T2_T3_T4_T5_:
.text._ZN2at6native27unrolled_elementwise_kernelIZZZNS0_17floor_kernel_cudaERNS_18TensorIteratorBaseEENKUlvE_clEvENKUlvE1_clEvEUlN3c104HalfEE_St5arrayIPcLm2EELi4E23TrivialOffsetCalculatorILi1EjESD_NS0_6memory15LoadWithoutCastENSE_16StoreWithoutCastEEEviT_T0_T2_T3_T4_T5_:
        /* <DEDUP_REMOVED lines=48> */
[----:B------:R-:W0:Y:S02]  /*0300*/  @!P1 FRND.FTZ.FLOOR R7, R7 ;  /* 0x0000000700079307 */ /* 0x000e240000215000 */
[----:B0-----:R-:W-:Y:S01]  /*0310*/  @!P1 F2FP.F16.F32.PACK_AB R6, RZ, R7 ;  /* 0x00000007ff06923e */ /* 0x001fe200000000ff */
[----:B--2---:R-:W-:-:S04]  /*0320*/  @!P2 HADD2.F32 R11, -RZ, R11.H0_H0 ;  /* 0x2000000bff0ba230 */ /* 0x004fc80000004100 */
[----:B------:R1:W-:Y:S02]  /*0330*/  @!P1 STG.E.U16 desc[UR4][R8.64], R6 ;  /* 0x0000000608009986 */ /* 0x0003e4000c101504 */
[----:B------:R-:W0:Y:S01]  /*0340*/  @!P2 FRND.FTZ.FLOOR R11, R11 ;  /* 0x0000000b000ba307 */ /* 0x000e220000215000 */
[----:B----4-:R-:W-:-:S07]  /*0350*/  @!P3 HADD2.F32 R21, -RZ, R21.H0_H0 ;  /* 0x20000015ff15b230 */ /* 0x010fce0000004100 */
[----:B------:R-:W2:Y:S01]  /*0360*/  @!P3 FRND.FTZ.FLOOR R21, R21 ;  /* 0x000000150015b307 */ /* 0x000ea20000215000 */
        /* <DEDUP_REMOVED lines=13> */
.L_x_13888:
[----:B------:R-:W-:Y:S05]  /*0440*/  BSYNC.RECONVERGENT B0 ;  /* 0x0000000000007941 */ /* 0x000fea0003800200 */
.L_x_13887:
[----:B------:R-:W-:Y:S01]  /*0450*/  ISETP.GE.AND P1, PT, R0, R5, PT ;  /* 0x000000050000720c */ /* 0x000fe20003f26270 */
[----:B-----5:R-:W-:-:S12]  /*0460*/  @!P0 HADD2.F32 R10, -RZ, R10.H0_H0 ;  /* 0x2000000aff0a8230 */ /* 0x020fd80000004100 */
[----:B------:R-:W-:Y:S05]  /*0470*/  @P1 EXIT ;  /* 0x000000000000194d */ /* 0x000fea0003800000 */
[----:B0-----:R-:W0:Y:S01]  /*0480*/  LDC.64 R4, c[0x0][0x388] ;  /* 0x0000e200ff047b82 */ /* 0x001e220000000a00 */
[----:B------:R-:W1:Y:S01]  /*0490*/  @!P0 FRND.FTZ.FLOOR R10, R10 ;  /* 0x0000000a000a8307 */ /* 0x000e620000215000 */
[----:B------:R-:W-:Y:S02]  /*04a0*/  LEA R3, R3, R0, 0x9 ;  /* 0x0000000003037211 */ /* 0x000fe400078e48ff */
[----:B-1----:R-:W-:-:S04]  /*04b0*/  @!P0 F2FP.F16.F32.PACK_AB R2, RZ, R10 ;  /* 0x0000000aff02823e */ /* 0x002fc800000000ff */
[----:B------:R-:W-:Y:S01]  /*04c0*/  PRMT R0, R2, 0x7610, R0 ;  /* 0x0000761002007816 */ /* 0x000fe20000000000 */
[----:B0-----:R-:W-:-:S05]  /*04d0*/  IMAD.WIDE.U32 R2, R3, 0x2, R4 ;  /* 0x0000000203027825 */ /* 0x001fca00078e0004 */
[----:B------:R-:W-:Y:S01]  /*04e0*/  STG.E.U16 desc[UR4][R2.64], R0 ;  /* 0x0000000002007986 */ /* 0x000fe2000c101504 */
[----:B------:R-:W-:Y:S05]  /*04f0*/  EXIT ;  /* 0x000000000000794d */ /* 0x000fea0003800000 */
.L_x_13889:
        /* <DEDUP_REMOVED lines=16> */
.L_x_19955:


//--------------------- .text._ZN2at6native29vectorized_elementwise_kernelILi2EZZZNS0_17floor_kernel_cudaERNS_18TensorIteratorBaseEENKUlvE_clEvENKUlvE1_clEvEUlN3c104HalfEE_St5arrayIPcLm2EEEEviT0_T1_ --------------------------
	.section	.text._ZN2at6native29vectorized_elementwise_kernelILi2EZZZNS0_17floor_kernel_cudaERNS_18TensorIteratorBaseEENKUlvE_clEvENKUlvE1_clEvEUlN3c104HalfEE_St5arrayIPcLm2EEEEviT0_T1_,"ax",@progbits
	.align	128
        .global         _ZN2at6native29vectorized_elementwise_kernelILi2EZZZNS0_17floor_kernel_cudaERNS_18TensorIteratorBaseEENKUlvE_clEvENKUlvE1_clEvEUlN3c104HalfEE_St5arrayIPcLm2EEEEviT0_T1_
        .type           _ZN2at6native29vectorized_elementwise_kernelILi2EZZZNS0_17floor_kernel_cudaERNS_18TensorIteratorBaseEENKUlvE_clEvENKUlvE1_clEvEUlN3c104HalfEE_St5arrayIPcLm2EEEEviT0_T1_,@function
        .size           _ZN2at6native29vectorized_elementwise_kernelILi2EZZZNS0_17floor_kernel_cudaERNS_18TensorIteratorBaseEENKUlvE_clEvENKUlvE1_clEvEUlN3c104HalfEE_St5arrayIPcLm2EEEEviT0_T1_,(.L_x_19956 - _ZN2at6native29vectorized_elementwise_kernelILi2EZZZNS0_17floor_kernel_cudaERNS_18TensorIteratorBaseEENKUlvE_clEvENKUlvE1_clEvEUlN3c104HalfEE_St5arrayIPcLm2EEEEviT0_T1_)
        .other          _ZN2at6native29vectorized_elementwise_kernelILi2EZZZNS0_17floor_kernel_cudaERNS_18TensorIteratorBaseEENKUlvE_clEvENKUlvE1_clEvEUlN3c104HalfEE_St5arrayIPcLm2EEEEviT0_T1_,@"STO_CUDA_ENTRY STV_DEFAULT"
_ZN2at6native29vectorized_elementwise_kernelILi2EZZZNS0_17floor_kernel_cudaERNS_18TensorIteratorBaseEENKUlvE_clEvENKUlvE1_clEvEUlN3c104HalfEE_St5arrayIPcLm2EEEEviT0_T1_:
.text._ZN2at6native29vectorized_elementwise_kernelILi2EZZZNS0_17floor_kernel_cudaERNS_18TensorIteratorBaseEENKUlvE_clEvENKUlvE1_clEvEUlN3c104HalfEE_St5arrayIPcLm2EEEEviT0_T1_:
        /* <DEDUP_REMOVED lines=83> */
[----:B------:R-:W1:Y:S02]  /*0530*/  @!P0 FRND.FTZ.FLOOR R11, R11 ;  /* 0x0000000b000b8307 */ /* 0x000e640000215000 */
[----:B-1----:R-:W-:Y:S01]  /*0540*/  @!P0 F2FP.F16.F32.PACK_AB R20, RZ, R11 ;  /* 0x0000000bff14823e */ /* 0x002fe200000000ff */
[----:B---3--:R-:W-:-:S06]  /*0550*/  @!P5 HADD2.F32 R22, -RZ, R22.H0_H0 ;  /* 0x20000016ff16d230 */ /* 0x008fcc0000004100 */
[----:B------:R-:W1:Y:S02]  /*0560*/  @!P5 FRND.FTZ.FLOOR R22, R22 ;  /* 0x000000160016d307 */ /* 0x000e640000215000 */
        /* <DEDUP_REMOVED lines=11> */
[----:B------:R-:W1:Y:S01]  /*0620*/  @!P1 FRND.FTZ.FLOOR R14, R14 ;  /* 0x0000000e000e9307 */ /* 0x000e620000215000 */
[----:B----4-:R-:W-:Y:S01]  /*0630*/  @!P6 HADD2.F32 R25, -RZ, R25.H0_H0 ;  /* 0x20000019ff19e230 */ /* 0x010fe20000004100 */
[----:B------:R-:W-:-:S06]  /*0640*/  ISETP.GE.U32.AND P0, PT, R3, R2, PT ;  /* 0x000000020300720c */ /* 0x000fcc0003f06070 */
[----:B------:R-:W2:Y:S08]  /*0650*/  @!P2 FRND.FTZ.FLOOR R15, R15 ;  /* 0x0000000f000fa307 */ /* 0x000eb00000215000 */
[----:B------:R-:W3:Y:S08]  /*0660*/  @!P3 FRND.FTZ.FLOOR R16, R16 ;  /* 0x000000100010b307 */ /* 0x000ef00000215000 */
[----:B------:R-:W4:Y:S08]  /*0670*/  @!P4 FRND.FTZ.FLOOR R27, R27 ;  /* 0x0000001b001bc307 */ /* 0x000f300000215000 */
[----:B------:R-:W5:Y:S08]  /*0680*/  @!P6 FRND.FTZ.FLOOR R25, R25 ;  /* 0x000000190019e307 */ /* 0x000f700000215000 */
[----:B------:R-:W0:Y:S01]  /*0690*/  @!P5 FRND.FTZ.FLOOR R23, R23 ;  /* 0x000000170017d307 */ /* 0x000e220000215000 */
        /* <DEDUP_REMOVED lines=19> */
.L_x_13893:
[----:B------:R-:W-:-:S13]  /*07d0*/  ISETP.GE.U32.AND P0, PT, R3, R2, PT ;  /* 0x000000020300720c */ /* 0x000fda0003f06070 */
[----:B------:R-:W-:Y:S05]  /*07e0*/  @P0 BRA `(.L_x_13895) ;  /* 0x0000000000300947 */ /* 0x000fea0003800000 */
[----:B0-----:R-:W0:Y:S01]  /*07f0*/  LDC.64 R4, c[0x0][0x388] ;  /* 0x0000e200ff047b82 */ /* 0x001e220000000a00 */
[----:B------:R-:W-:Y:S01]  /*0800*/  IADD3 R11, PT, PT, R0, R3, RZ ;  /* 0x00000003000b7210 */ /* 0x000fe20007ffe0ff */
[----:B------:R-:W-:-:S04]  /*0810*/  VIADD R3, R3, 0x80 ;  /* 0x0000008003037836 */ /* 0x000fc80000000000 */
[----:B0-----:R-:W-:-:S05]  /*0820*/  IMAD.WIDE.U32 R4, R11, 0x2, R4 ;  /* 0x000000020b047825 */ /* 0x001fca00078e0004 */
[----:B------:R1:W-:Y:S02]  /*0830*/  STG.E.U16 desc[UR4][R4.64], R6 ;  /* 0x0000000604007986 */ /* 0x0003e4000c101504 */
.L_x_13894:
[----:B------:R-:W-:-:S13]  /*0840*/  ISETP.GE.U32.AND P0, PT, R3, R2, PT ;  /* 0x000000020300720c */ /* 0x000fda0003f06070 */
[----:B------:R-:W-:Y:S05]  /*0850*/  @P0 BRA `(.L_x_13896) ;  /* 0x0000000000340947 */ /* 0x000fea0003800000 */
[----:B01----:R-:W0:Y:S01]  /*0860*/  LDC.64 R4, c[0x0][0x388] ;  /* 0x0000e200ff047b82 */ /* 0x003e220000000a00 */
[----:B------:R-:W-:Y:S01]  /*0870*/  IADD3 R11, PT, PT, R0, R3, RZ ;  /* 0x00000003000b7210 */ /* 0x000fe20007ffe0ff */
[----:B------:R-:W-:-:S04]  /*0880*/  VIADD R3, R3, 0x80 ;  /* 0x0000008003037836 */ /* 0x000fc80000000000 */
[----:B0-----:R-:W-:-:S05]  /*0890*/  IMAD.WIDE.U32 R4, R11, 0x2, R4 ;  /* 0x000000020b047825 */ /* 0x001fca00078e0004 */
[----:B------:R1:W-:Y:S02]  /*08a0*/  STG.E.U16 desc[UR4][R4.64], R7 ;  /* 0x0000000704007986 */ /* 0x0003e4000c101504 */
.L_x_13895:
        /* <DEDUP_REMOVED lines=8> */
.L_x_13896:
[----:B------:R-:W-:Y:S05]  /*0930*/  BSYNC.RELIABLE B1 ;  /* 0x0000000000017941 */ /* 0x000fea0003800100 */
.L_x_13892:
[----:B------:R-:W-:-:S13]  /*0940*/  ISETP.GE.U32.AND P0, PT, R3, R2, PT ;  /* 0x000000020300720c */ /* 0x000fda0003f06070 */
[----:B012---:R-:W0:Y:S01]  /*0950*/  @!P0 LDC.64 R4, c[0x0][0x388] ;  /* 0x0000e200ff048b82 */ /* 0x007e220000000a00 */
[----:B------:R-:W-:Y:S01]  /*0960*/  @!P0 IADD3 R7, PT, PT, R0, R3, RZ ;  /* 0x0000000300078210 */ /* 0x000fe20007ffe0ff */
[----:B------:R-:W-:-:S04]  /*0970*/  @!P0 VIADD R3, R3, 0x80 ;  /* 0x0000008003038836 */ /* 0x000fc80000000000 */
[----:B0-----:R-:W-:-:S05]  /*0980*/  @!P0 IMAD.WIDE.U32 R4, R7, 0x2, R4 ;  /* 0x0000000207048825 */ /* 0x001fca00078e0004 */
[----:B------:R2:W-:Y:S02]  /*0990*/  @!P0 STG.E.U16 desc[UR4][R4.64], R9 ;  /* 0x0000000904008986 */ /* 0x0005e4000c101504 */
.L_x_13897:
[----:B------:R-:W-:Y:S05]  /*09a0*/  BSYNC.RECONVERGENT B0 ;  /* 0x0000000000007941 */ /* 0x000fea0003800200 */
.L_x_13891:
        /* <DEDUP_REMOVED lines=8> */
.L_x_13890:
        /* <DEDUP_REMOVED lines=17> */
[----:B------:R-:W-:Y:S08]  /*0b40*/  FRND.FTZ.FLOOR R9, R9 ;  /* 0x0000000900097307 */ /* 0x000ff00000215000 */
[----:B------:R-:W1:Y:S08]  /*0b50*/  FRND.FTZ.FLOOR R10, R10 ;  /* 0x0000000a000a7307 */ /* 0x000e700000215000 */
[----:B------:R-:W-:Y:S08]  /*0b60*/  FRND.FTZ.FLOOR R11, R11 ;  /* 0x0000000b000b7307 */ /* 0x000ff00000215000 */
[----:B------:R-:W2:Y:S08]  /*0b70*/  FRND.FTZ.FLOOR R12, R12 ;  /* 0x0000000c000c7307 */ /* 0x000eb00000215000 */
[----:B------:R-:W-:Y:S08]  /*0b80*/  FRND.FTZ.FLOOR R13, R13 ;  /* 0x0000000d000d7307 */ /* 0x000ff00000215000 */
[----:B------:R-:W3:Y:S08]  /*0b90*/  FRND.FTZ.FLOOR R6, R5 ;  /* 0x0000000500067307 */ /* 0x000ef00000215000 */
[----:B------:R-:W-:Y:S08]  /*0ba0*/  FRND.FTZ.FLOOR R7, R7 ;  /* 0x0000000700077307 */ /* 0x000ff00000215000 */
[----:B------:R-:W4:Y:S01]  /*0bb0*/  FRND.FTZ.FLOOR R8, R8 ;  /* 0x0000000800087307 */ /* 0x000f220000215000 */
        /* <DEDUP_REMOVED lines=11> */
.L_x_13898:
        /* <DEDUP_REMOVED lines=9> */
.L_x_19956:


//--------------------- .text._ZN2at6native29vectorized_elementwise_kernelILi4EZZZNS0_17floor_kernel_cudaERNS_18TensorIteratorBaseEENKUlvE_clEvENKUlvE1_clEvEUlN3c104HalfEE_St5arrayIPcLm2EEEEviT0_T1_ --------------------------
	.section	.text._ZN2at6native29vectorized_elementwise_kernelILi4EZZZNS0_17floor_kernel_cudaERNS_18TensorIteratorBaseEENKUlvE_clEvENKUlvE1_clEvEUlN3c104HalfEE_St5arrayIPcLm2EEEEviT0_T1_,"ax",@progbits
	.align	128
        .global         _ZN2at6native29vectorized_elementwise_kernelILi4EZZZNS0_17floor_kernel_cudaERNS_18TensorIteratorBaseEENKUlvE_clEvENKUlvE1_clEvEUlN3c104HalfEE_St5arrayIPcLm2EEEEviT0_T1_
        .type           _ZN2at6native29vectorized_elementwise_kernelILi4EZZZNS0_17floor_kernel_cudaERNS_18TensorIteratorBaseEENKUlvE_clEvENKUlvE1_clEvEUlN3c104HalfEE_St5arrayIPcLm2EEEEviT0_T1_,@function
        .size           _ZN2at6native29vectorized_elementwise_kernelILi4EZZZNS0_17floor_kernel_cudaERNS_18TensorIteratorBaseEENKUlvE_clEvENKUlvE1_clEvEUlN3c104HalfEE_St5arrayIPcLm2EEEEviT0_T1_,(.L_x_19957 - _ZN2at6native29vectorized_elementwise_kernelILi4EZZZNS0_17floor_kernel_cudaERNS_18TensorIteratorBaseEENKUlvE_clEvENKUlvE1_clEvEUlN3c104HalfEE_St5arrayIPcLm2EEEEviT0_T1_)
        .other          _ZN2at6native29vectorized_elementwise_kernelILi4EZZZNS0_17floor_kernel_cudaERNS_18TensorIteratorBaseEENKUlvE_clEvENKUlvE1_clEvEUlN3c104HalfEE_St5arrayIPcLm2EEEEviT0_T1_,@"STO_CUDA_ENTRY STV_DEFAULT"
_ZN2at6native29vectorized_elementwise_kernelILi4EZZZNS0_17floor_kernel_cudaERNS_18TensorIteratorBaseEENKUlvE_clEvENKUlvE1_clEvEUlN3c104HalfEE_St5arrayIPcLm2EEEEviT0_T1_:
.text._ZN2at6native29vectorized_elementwise_kernelILi4EZZZNS0_17floor_kernel_cudaERNS_18TensorIteratorBaseEENKUlvE_clEvENKUlvE1_clEvEUlN3c104HalfEE_St5arrayIPcLm2EEEEviT0_T1_:
        /* <DEDUP_REMOVED lines=125> */
.L_x_13902:
[----:B------:R-:W-:-:S13]  /*07d0*/  ISETP.GE.U32.AND P0, PT, R3, R2, PT ;  /* 0x000000020300720c */ /* 0x000fda0003f06070 */
[----:B------:R-:W-:Y:S05]  /*07e0*/  @P0 BRA `(.L_x_13904) ;  /* 0x0000000000300947 */ /* 0x000fea0003800000 */
[----:B0-----:R-:W0:Y:S01]  /*07f0*/  LDC.64 R4, c[0x0][0x388] ;  /* 0x0000e200ff047b82 */ /* 0x001e220000000a00 */
[----:B------:R-:W-:Y:S01]  /*0800*/  IADD3 R11, PT, PT, R0, R3, RZ ;  /* 0x00000003000b7210 */ /* 0x000fe20007ffe0ff */
[----:B------:R-:W-:-:S04]  /*0810*/  VIADD R3, R3, 0x80 ;  /* 0x0000008003037836 */ /* 0x000fc80000000000 */
[----:B0-----:R-:W-:-:S05]  /*0820*/  IMAD.WIDE.U32 R4, R11, 0x2, R4 ;  /* 0x000000020b047825 */ /* 0x001fca00078e0004 */
[----:B------:R1:W-:Y:S02]  /*0830*/  STG.E.U16 desc[UR4][R4.64], R6 ;  /* 0x0000000604007986 */ /* 0x0003e4000c101504 */
.L_x_13903:
[----:B------:R-:W-:-:S13]  /*0840*/  ISETP.GE.U32.AND P0, PT, R3, R2, PT ;  /* 0x000000020300720c */ /* 0x000fda0003f06070 */
[----:B------:R-:W-:Y:S05]  /*0850*/  @P0 BRA `(.L_x_13905) ;  /* 0x0000000000340947 */ /* 0x000fea0003800000 */
[----:B01----:R-:W0:Y:S01]  /*0860*/  LDC.64 R4, c[0x0][0x388] ;  /* 0x0000e200ff047b82 */ /* 0x003e220000000a00 */
[----:B------:R-:W-:Y:S01]  /*0870*/  IADD3 R11, PT, PT, R0, R3, RZ ;  /* 0x00000003000b7210 */ /* 0x000fe20007ffe0ff */
[----:B------:R-:W-:-:S04]  /*0880*/  VIADD R3, R3, 0x80 ;  /* 0x0000008003037836 */ /* 0x000fc80000000000 */
[----:B0-----:R-:W-:-:S05]  /*0890*/  IMAD.WIDE.U32 R4, R11, 0x2, R4 ;  /* 0x000000020b047825 */ /* 0x001fca00078e0004 */
[----:B------:R1:W-:Y:S02]  /*08a0*/  STG.E.U16 desc[UR4][R4.64], R7 ;  /* 0x0000000704007986 */ /* 0x0003e4000c101504 */
.L_x_13904:
        /* <DEDUP_REMOVED lines=8> */
.L_x_13905:
[----:B------:R-:W-:Y:S05]  /*0930*/  BSYNC.RELIABLE B1 ;  /* 0x0000000000017941 */ /* 0x000fea0003800100 */
.L_x_13901:
[----:B------:R-:W-:-:S13]  /*0940*/  ISETP.GE.U32.AND P0, PT, R3, R2, PT ;  /* 0x000000020300720c */ /* 0x000fda0003f06070 */
[----:B012---:R-:W0:Y:S01]  /*0950*/  @!P0 LDC.64 R4, c[0x0][0x388] ;  /* 0x0000e200ff048b82 */ /* 0x007e220000000a00 */
[----:B------:R-:W-:Y:S01]  /*0960*/  @!P0 IADD3 R7, PT, PT, R0, R3, RZ ;  /* 0x0000000300078210 */ /* 0x000fe20007ffe0ff */
[----:B------:R-:W-:-:S04]  /*0970*/  @!P0 VIADD R3, R3, 0x80 ;  /* 0x0000008003038836 */ /* 0x000fc80000000000 */
[----:B0-----:R-:W-:-:S05]  /*0980*/  @!P0 IMAD.WIDE.U32 R4, R7, 0x2, R4 ;  /* 0x0000000207048825 */ /* 0x001fca00078e0004 */
[----:B------:R2:W-:Y:S02]  /*0990*/  @!P0 STG.E.U16 desc[UR4][R4.64], R9 ;  /* 0x0000000904008986 */ /* 0x0005e4000c101504 */
.L_x_13906:
[----:B------:R-:W-:Y:S05]  /*09a0*/  BSYNC.RECONVERGENT B0 ;  /* 0x0000000000007941 */ /* 0x000fea0003800200 */
.L_x_13900:
        /* <DEDUP_REMOVED lines=8> */
.L_x_13899:
        /* <DEDUP_REMOVED lines=10> */
[----:B------:R-:W-:Y:S01]  /*0ad0*/  FRND.FTZ.FLOOR R7, R7 ;  /* 0x0000000700077307 */ /* 0x000fe20000215000 */
[----:B------:R-:W0:Y:S01]  /*0ae0*/  LDC.64 R4, c[0x0][0x388] ;  /* 0x0000e200ff047b82 */ /* 0x000e220000000a00 */
[----:B---3--:R-:W-:-:S02]  /*0af0*/  HADD2.F32 R13, -RZ, R2.H0_H0 ;  /* 0x20000002ff0d7230 */ /* 0x008fc40000004100 */
[--C-:B------:R-:W-:Y:S02]  /*0b00*/  HADD2.F32 R8, -RZ, R3.reuse.H0_H0 ;  /* 0x20000003ff087230 */ /* 0x100fe40000004100 */
[----:B------:R-:W-:Y:S02]  /*0b10*/  HADD2.F32 R2, -RZ, R2.H1_H1 ;  /* 0x30000002ff027230 */ /* 0x000fe40000004100 */
[----:B------:R-:W-:Y:S01]  /*0b20*/  HADD2.F32 R3, -RZ, R3.H1_H1 ;  /* 0x30000003ff037230 */ /* 0x000fe20000004100 */
[----:B------:R-:W1:Y:S08]  /*0b30*/  FRND.FTZ.FLOOR R10, R10 ;  /* 0x0000000a000a7307 */ /* 0x000e700000215000 */
[----:B------:R-:W-:Y:S01]  /*0b40*/  FRND.FTZ.FLOOR R11, R11 ;  /* 0x0000000b000b7307 */ /* 0x000fe20000215000 */
[----:B-1----:R-:W-:-:S07]  /*0b50*/  F2FP.F16.F32.PACK_AB R10, R10, R7 ;  /* 0x000000070a0a723e */ /* 0x002fce00000000ff */
[----:B------:R-:W1:Y:S01]  /*0b60*/  FRND.FTZ.FLOOR R12, R12 ;  /* 0x0000000c000c7307 */ /* 0x000e620000215000 */
[----:B0-----:R-:W-:-:S04]  /*0b70*/  IMAD.WIDE.U32 R4, R0, 0x2, R4 ;  /* 0x0000000200047825 */ /* 0x001fc800078e0004 */
[----:B------:R-:W-:-:S03]  /*0b80*/  IMAD.WIDE.U32 R4, R6, 0x8, R4 ;  /* 0x0000000806047825 */ /* 0x000fc600078e0004 */
[----:B------:R-:W-:Y:S01]  /*0b90*/  FRND.FTZ.FLOOR R13, R13 ;  /* 0x0000000d000d7307 */ /* 0x000fe20000215000 */
[----:B-1----:R-:W-:-:S07]  /*0ba0*/  F2FP.F16.F32.PACK_AB R11, R12, R11 ;  /* 0x0000000b0c0b723e */ /* 0x002fce00000000ff */
[----:B------:R-:W0:Y:S01]  /*0bb0*/  FRND.FTZ.FLOOR R2, R2 ;  /* 0x0000000200027307 */ /* 0x000e220000215000 */
[----:B------:R-:W-:Y:S07]  /*0bc0*/  STG.E.64 desc[UR4][R4.64], R10 ;  /* 0x0000000a04007986 */ /* 0x000fee000c101b04 */
[----:B------:R-:W-:Y:S01]  /*0bd0*/  FRND.FTZ.FLOOR R8, R8 ;  /* 0x0000000800087307 */ /* 0x000fe20000215000 */
[----:B0-----:R-:W-:-:S07]  /*0be0*/  F2FP.F16.F32.PACK_AB R6, R2, R13 ;  /* 0x0000000d0206723e */ /* 0x001fce00000000ff */
[----:B------:R-:W0:Y:S02]  /*0bf0*/  FRND.FTZ.FLOOR R3, R3 ;  /* 0x0000000300037307 */ /* 0x000e240000215000 */
[----:B0-----:R-:W-:-:S05]  /*0c00*/  F2FP.F16.F32.PACK_AB R7, R3, R8 ;  /* 0x000000080307723e */ /* 0x001fca00000000ff */
[----:B------:R-:W-:Y:S01]  /*0c10*/  STG.E.64 desc[UR4][R4.64+0x400], R6 ;  /* 0x0004000604007986 */ /* 0x000fe2000c101b04 */
[----:B------:R-:W-:Y:S05]  /*0c20*/  EXIT ;  /* 0x000000000000794d */ /* 0x000fea0003800000 */
.L_x_13907:
        /* <DEDUP_REMOVED lines=13> */
.L_x_19957:


//--------------------- .text._ZN2at6native29vectorized_elementwise_kernelILi8EZZZNS0_17floor_kernel_cudaERNS_18TensorIteratorBaseEENKUlvE_clEvENKUlvE1_clEvEUlN3c104HalfEE_St5arrayIPcLm2EEEEviT0_T1_ --------------------------
	.section	.text._ZN2at6native29vectorized_elementwise_kernelILi8EZZZNS0_17floor_kernel_cudaERNS_18TensorIteratorBaseEENKUlvE_clEvENKUlvE1_clEvEUlN3c104HalfEE_St5arrayIPcLm2EEEEviT0_T1_,"ax",@progbits
	.align	128
        .global         _ZN2at6native29vectorized_elementwise_kernelILi8EZZZNS0_17floor_kernel_cudaERNS_18TensorIteratorBaseEENKUlvE_clEvENKUlvE1_clEvEUlN3c104HalfEE_St5arrayIPcLm2EEEEviT0_T1_
        .type           _ZN2at6native29vectorized_elementwise_kernelILi8EZZZNS0_17floor_kernel_cudaERNS_18TensorIteratorBaseEENKUlvE_clEvENKUlvE1_clEvEUlN3c104HalfEE_St5arrayIPcLm2EEEEviT0_T1_,@function
        .size           _ZN2at6native29vectorized_elementwise_kernelILi8EZZZNS0_17floor_kernel_cudaERNS_18TensorIteratorBaseEENKUlvE_clEvENKUlvE1_clEvEUlN3c104HalfEE_St5arrayIPcLm2EEEEviT0_T1_,(.L_x_19958 - _ZN2at6native29vectorized_elementwise_kernelILi8EZZZNS0_17floor_kernel_cudaERNS_18TensorIteratorBaseEENKUlvE_clEvENKUlvE1_clEvEUlN3c104HalfEE_St5arrayIPcLm2EEEEviT0_T1_)
        .other          _ZN2at6native29vectorized_elementwise_kernelILi8EZZZNS0_17floor_kernel_cudaERNS_18TensorIteratorBaseEENKUlvE_clEvENKUlvE1_clEvEUlN3c104HalfEE_St5arrayIPcLm2EEEEviT0_T1_,@"STO_CUDA_ENTRY STV_DEFAULT"
_ZN2at6native29vectorized_elementwise_kernelILi8EZZZNS0_17floor_kernel_cudaERNS_18TensorIteratorBaseEENKUlvE_clEvENKUlvE1_clEvEUlN3c104HalfEE_St5arrayIPcLm2EEEEviT0_T1_:
.text._ZN2at6native29vectorized_elementwise_kernelILi8EZZZNS0_17floor_kernel_cudaERNS_18TensorIteratorBaseEENKUlvE_clEvENKUlvE1_clEvEUlN3c104HalfEE_St5arrayIPcLm2EEEEviT0_T1_:
        /* <DEDUP_REMOVED lines=125> */
.L_x_13911:
[----:B------:R-:W-:-:S13]  /*07d0*/  ISETP.GE.U32.AND P0, PT, R3, R2, PT ;  /* 0x000000020300720c */ /* 0x000fda0003f06070 */
[----:B------:R-:W-:Y:S05]  /*07e0*/  @P0 BRA `(.L_x_13913) ;  /* 0x0000000000300947 */ /* 0x000fea0003800000 */
[----:B0-----:R-:W0:Y:S01]  /*07f0*/  LDC.64 R4, c[0x0][0x388] ;  /* 0x0000e200ff047b82 */ /* 0x001e220000000a00 */
[----:B------:R-:W-:Y:S01]  /*0800*/  IADD3 R11, PT, PT, R0, R3, RZ ;  /* 0x00000003000b7210 */ /* 0x000fe20007ffe0ff */
[----:B------:R-:W-:-:S04]  /*0810*/  VIADD R3, R3, 0x80 ;  /* 0x0000008003037836 */ /* 0x000fc80000000000 */
[----:B0-----:R-:W-:-:S05]  /*0820*/  IMAD.WIDE.U32 R4, R11, 0x2, R4 ;  /* 0x000000020b047825 */ /* 0x001fca00078e0004 */
[----:B------:R1:W-:Y:S02]  /*0830*/  STG.E.U16 desc[UR4][R4.64], R6 ;  /* 0x0000000604007986 */ /* 0x0003e4000c101504 */
.L_x_13912:
[----:B------:R-:W-:-:S13]  /*0840*/  ISETP.GE.U32.AND P0, PT, R3, R2, PT ;  /* 0x000000020300720c */ /* 0x000fda0003f06070 */
[----:B------:R-:W-:Y:S05]  /*0850*/  @P0 BRA `(.L_x_13914) ;  /* 0x0000000000340947 */ /* 0x000fea0003800000 */
[----:B01----:R-:W0:Y:S01]  /*0860*/  LDC.64 R4, c[0x0][0x388] ;  /* 0x0000e200ff047b82 */ /* 0x003e220000000a00 */
[----:B------:R-:W-:Y:S01]  /*0870*/  IADD3 R11, PT, PT, R0, R3, RZ ;  /* 0x00000003000b7210 */ /* 0x000fe20007ffe0ff */
[----:B------:R-:W-:-:S04]  /*0880*/  VIADD R3, R3, 0x80 ;  /* 0x0000008003037836 */ /* 0x000fc80000000000 */
[----:B0-----:R-:W-:-:S05]  /*0890*/  IMAD.WIDE.U32 R4, R11, 0x2, R4 ;  /* 0x000000020b047825 */ /* 0x001fca00078e0004 */
[----:B------:R1:W-:Y:S02]  /*08a0*/  STG.E.U16 desc[UR4][R4.64], R7 ;  /* 0x0000000704007986 */ /* 0x0003e4000c101504 */
.L_x_13913:
        /* <DEDUP_REMOVED lines=8> */
.L_x_13914:
[----:B------:R-:W-:Y:S05]  /*0930*/  BSYNC.RELIABLE B1 ;  /* 0x0000000000017941 */ /* 0x000fea0003800100 */
.L_x_13910:
[----:B------:R-:W-:-:S13]  /*0940*/  ISETP.GE.U32.AND P0, PT, R3, R2, PT ;  /* 0x000000020300720c */ /* 0x000fda0003f06070 */
[----:B012---:R-:W0:Y:S01]  /*0950*/  @!P0 LDC.64 R4, c[0x0][0x388] ;  /* 0x0000e200ff048b82 */ /* 0x007e220000000a00 */
[----:B------:R-:W-:Y:S01]  /*0960*/  @!P0 IADD3 R7, PT, PT, R0, R3, RZ ;  /* 0x0000000300078210 */ /* 0x000fe20007ffe0ff */
[----:B------:R-:W-:-:S04]  /*0970*/  @!P0 VIADD R3, R3, 0x80 ;  /* 0x0000008003038836 */ /* 0x000fc80000000000 */
[----:B0-----:R-:W-:-:S05]  /*0980*/  @!P0 IMAD.WIDE.U32 R4, R7, 0x2, R4 ;  /* 0x0000000207048825 */ /* 0x001fca00078e0004 */
[----:B------:R2:W-:Y:S02]  /*0990*/  @!P0 STG.E.U16 desc[UR4][R4.64], R9 ;  /* 0x0000000904008986 */ /* 0x0005e4000c101504 */
.L_x_13915:
[----:B------:R-:W-:Y:S05]  /*09a0*/  BSYNC.RECONVERGENT B0 ;  /* 0x0000000000007941 */ /* 0x000fea0003800200 */
.L_x_13909:
        /* <DEDUP_REMOVED lines=8> */
.L_x_13908:
        /* <DEDUP_REMOVED lines=8> */
[----:B------:R0:W-:Y:S01]  /*0ab0*/  FRND.FTZ.FLOOR R8, R3 ;  /* 0x0000000300087307 */ /* 0x0001e20000215000 */
[----:B------:R-:W-:Y:S02]  /*0ac0*/  HADD2.F32 R11, -RZ, R5.H1_H1 ;  /* 0x30000005ff0b7230 */ /* 0x000fe40000004100 */
[----:B------:R-:W1:Y:S01]  /*0ad0*/  LDC.64 R4, c[0x0][0x388] ;  /* 0x0000e200ff047b82 */ /* 0x000e620000000a00 */
[----:B------:R-:W-:-:S02]  /*0ae0*/  HADD2.F32 R12, -RZ, R6.H0_H0 ;  /* 0x20000006ff0c7230 */ /* 0x000fc40000004100 */
[----:B------:R-:W-:Y:S02]  /*0af0*/  HADD2.F32 R13, -RZ, R6.H1_H1 ;  /* 0x30000006ff0d7230 */ /* 0x000fe40000004100 */
[--C-:B------:R-:W-:Y:S01]  /*0b00*/  HADD2.F32 R14, -RZ, R7.reuse.H0_H0 ;  /* 0x20000007ff0e7230 */ /* 0x100fe20000004100 */
[----:B------:R-:W2:Y:S01]  /*0b10*/  FRND.FTZ.FLOOR R9, R9 ;  /* 0x0000000900097307 */ /* 0x000ea20000215000 */
[----:B------:R-:W-:-:S07]  /*0b20*/  HADD2.F32 R15, -RZ, R7.H1_H1 ;  /* 0x30000007ff0f7230 */ /* 0x000fce0000004100 */
[----:B------:R-:W-:Y:S08]  /*0b30*/  FRND.FTZ.FLOOR R10, R10 ;  /* 0x0000000a000a7307 */ /* 0x000ff00000215000 */
[----:B------:R-:W3:Y:S01]  /*0b40*/  FRND.FTZ.FLOOR R11, R11 ;  /* 0x0000000b000b7307 */ /* 0x000ee20000215000 */
[----:B-1----:R-:W-:-:S07]  /*0b50*/  IMAD.WIDE.U32 R4, R0, 0x2, R4 ;  /* 0x0000000200047825 */ /* 0x002fce00078e0004 */
[----:B------:R-:W-:Y:S01]  /*0b60*/  FRND.FTZ.FLOOR R12, R12 ;  /* 0x0000000c000c7307 */ /* 0x000fe20000215000 */
[----:B0-----:R-:W-:Y:S01]  /*0b70*/  IMAD.WIDE.U32 R2, R2, 0x10, R4 ;  /* 0x0000001002027825 */ /* 0x001fe200078e0004 */
[----:B--2---:R-:W-:Y:S02]  /*0b80*/  F2FP.F16.F32.PACK_AB R4, R9, R8 ;  /* 0x000000080904723e */ /* 0x004fe400000000ff */
[----:B---3--:R-:W-:-:S04]  /*0b90*/  F2FP.F16.F32.PACK_AB R5, R11, R10 ;  /* 0x0000000a0b05723e */ /* 0x008fc800000000ff */
[----:B------:R-:W0:Y:S08]  /*0ba0*/  FRND.FTZ.FLOOR R13, R13 ;  /* 0x0000000d000d7307 */ /* 0x000e300000215000 */
[----:B------:R-:W-:Y:S01]  /*0bb0*/  FRND.FTZ.FLOOR R14, R14 ;  /* 0x0000000e000e7307 */ /* 0x000fe20000215000 */
[----:B0-----:R-:W-:-:S07]  /*0bc0*/  F2FP.F16.F32.PACK_AB R6, R13, R12 ;  /* 0x0000000c0d06723e */ /* 0x001fce00000000ff */
[----:B------:R-:W0:Y:S02]  /*0bd0*/  FRND.FTZ.FLOOR R7, R15 ;  /* 0x0000000f00077307 */ /* 0x000e240000215000 */
[----:B0-----:R-:W-:-:S05]  /*0be0*/  F2FP.F16.F32.PACK_AB R7, R7, R14 ;  /* 0x0000000e0707723e */ /* 0x001fca00000000ff */
[----:B------:R-:W-:Y:S01]  /*0bf0*/  STG.E.128 desc[UR4][R2.64], R4 ;  /* 0x0000000402007986 */ /* 0x000fe2000c101d04 */
[----:B------:R-:W-:Y:S05]  /*0c00*/  EXIT ;  /* 0x000000000000794d */ /* 0x000fea0003800000 */
.L_x_13916:
        /* <DEDUP_REMOVED lines=15> */
.L_x_19958:


//--------------------- .text._ZN2at6native18elementwise_kernelILi128ELi4EZNS0_15gpu_kernel_implIZZZNS0_17floor_kernel_cudaERNS_18TensorIteratorBaseEENKUlvE_clEvENKUlvE0_clEvEUlfE_EEvS4_RKT_EUliE_EEviT1_ --------------------------
	.section	.text._ZN2at6native18elementwise_kernelILi128ELi4EZNS0_15gpu_kernel_implIZZZNS0_17floor_kernel_cudaERNS_18TensorIteratorBaseEENKUlvE_clEvENKUlvE0_clEvEUlfE_EEvS4_RKT_EUliE_EEviT1_,"ax",@progbits
	.align	128
        .global         _ZN2at6native18elementwise_kernelILi128ELi4EZNS0_15gpu_kernel_implIZZZNS0_17floor_kernel_cudaERNS_18TensorIteratorBaseEENKUlvE_clEvENKUlvE0_clEvEUlfE_EEvS4_RKT_EUliE_EEviT1_
        .type           _ZN2at6native18elementwise_kernelILi128ELi4EZNS0_15gpu_kernel_implIZZZNS0_17floor_kernel_cudaERNS_18TensorIteratorBaseEENKUlvE_clEvENKUlvE0_clEvEUlfE_EEvS4_RKT_EUliE_EEviT1_,@function
        .size           _ZN2at6native18elementwise_kernelILi128ELi4EZNS0_15gpu_kernel_implIZZZNS0_17floor_kernel_cudaERNS_18TensorIteratorBaseEENKUlvE_clEvENKUlvE0_clEvEUlfE_EEvS4_RKT_EUliE_EEviT1_,(.L_x_19959 - _ZN2at6native18elementwise_kernelILi128ELi4EZNS0_15gpu_kernel_implIZZZNS0_17floor_kernel_cudaERNS_18TensorIteratorBaseEENKUlvE_clEvENKUlvE0_clEvEUlfE_EEvS4_RKT_EUliE_EEviT1_)
        .other          _ZN2at6native18elementwise_kernelILi128ELi4EZNS0_15gpu_kernel_implIZZZNS0_17floor_kernel_cudaERNS_18TensorIteratorBaseEENKUlvE_clEvENKUlvE0_clEvEUlfE_EEvS4_RKT_EUliE_EEviT1_,@"STO_CUDA_ENTRY STV_DEFAULT"
_ZN2at6native18elementwise_kernelILi128ELi4EZNS0_15gpu_kernel_implIZZZNS0_17floor_kernel_cudaERNS_18TensorIteratorBaseEENKUlvE_clEvENKUlvE0_clEvEUlfE_EEvS4_RKT_EUliE_EEviT1_:
.text._ZN2at6native18elementwise_kernelILi128ELi4EZNS0_15gpu_kernel_implIZZZNS0_17floor_kernel_cudaERNS_18TensorIteratorBaseEENKUlvE_clEvENKUlvE0_clEvEUlfE_EEvS4_RKT_EUliE_EEviT1_:
        /* <DEDUP_REMOVED lines=319> */
.L_x_13919:
        /* <DEDUP_REMOVED lines=18> */
.L_x_13924:
[----:B------:R-:W2:Y:S02]  /*1510*/  LDG.E.U8 R2, desc[UR36][R2.64] ;  /* 0x0000002402027981 */ /* 0x000ea4000c1e1100 */
[----:B--2---:R-:W-:Y:S01]  /*1520*/  I2FP.F32.U32 R5, R2 ;  /* 0x0000000200057245 */ /* 0x004fe20000201000 */
[----:B------:R-:W-:Y:S06]  /*1530*/  BRA `(.L_x_13926) ;  /* 0x0000000c00247947 */ /* 0x000fec0003800000 */
.L_x_13923:
        /* <DEDUP_REMOVED lines=9> */
.L_x_13928:
[----:B------:R-:W2:Y:S02]  /*15d0*/  LDG.E R2, desc[UR36][R2.64] ;  /* 0x0000002402027981 */ /* 0x000ea4000c1e1900 */
[----:B--2---:R-:W-:Y:S01]  /*15e0*/  I2FP.F32.S32 R5, R2 ;  /* 0x0000000200057245 */ /* 0x004fe20000201400 */
[----:B------:R-:W-:Y:S06]  /*15f0*/  BRA `(.L_x_13926) ;  /* 0x0000000800f47947 */ /* 0x000fec0003800000 */
.L_x_13927:
[----:B------:R-:W2:Y:S02]  /*1600*/  LDG.E.U16 R2, desc[UR36][R2.64] ;  /* 0x0000002402027981 */ /* 0x000ea4000c1e1500 */
[----:B--2---:R0:W1:Y:S01]  /*1610*/  I2F.S16 R5, R2 ;  /* 0x0000000200057306 */ /* 0x0040620000101400 */
[----:B------:R-:W-:Y:S05]  /*1620*/  BRA `(.L_x_13926) ;  /* 0x0000000800e87947 */ /* 0x000fea0003800000 */
.L_x_13922:
        /* <DEDUP_REMOVED lines=8> */
.L_x_13930:
[----:B------:R-:W2:Y:S02]  /*16b0*/  LDG.E.U16 R2, desc[UR36][R2.64] ;  /* 0x0000002402027981 */ /* 0x000ea4000c1e1500 */
[----:B--2---:R-:W-:Y:S01]  /*16c0*/  HADD2.F32 R5, -RZ, R2.H0_H0 ;  /* 0x20000002ff057230 */ /* 0x004fe20000004100 */
[----:B------:R-:W-:Y:S06]  /*16d0*/  BRA `(.L_x_13926) ;  /* 0x0000000800bc7947 */ /* 0x000fec0003800000 */
.L_x_13929:
        /* <DEDUP_REMOVED lines=8> */
.L_x_13932:
[----:B------:R-:W2:Y:S02]  /*1760*/  LDG.E.U16 R2, desc[UR36][R2.64] ;  /* 0x0000002402027981 */ /* 0x000ea4000c1e1500 */
[----:B--2---:R-:W-:Y:S01]  /*1770*/  HADD2.F32 R5, -RZ, R2.H0_H0 ;  /* 0x20000002ff057230 */ /* 0x004fe20000004100 */
[----:B------:R-:W-:Y:S06]  /*1780*/  BRA `(.L_x_13926) ;  /* 0x0000000800907947 */ /* 0x000fec0003800000 */
.L_x_13931:
[----:B------:R-:W2:Y:S01]  /*1790*/  LDG.E.64 R2, desc[UR36][R2.64] ;  /* 0x0000002402027981 */ /* 0x000ea2000c1e1b00 */
[----:B------:R-:W-:Y:S01]  /*17a0*/  UMOV UR4, 0xf0000000 ;  /* 0xf000000000047882 */ /* 0x000fe20000000000 */
[----:B------:R-:W-:Y:S01]  /*17b0*/  UMOV UR5, 0x380fffff ;  /* 0x380fffff00057882 */ /* 0x000fe20000000000 */
[----:B--2---:R-:W0:Y:S01]  /*17c0*/  F2F.F32.F64 R5, R2 ;  /* 0x0000000200057310 */ /* 0x004e220000301000 */
[----:B------:R-:W-:-:S14]  /*17d0*/  DSETP.GEU.AND P0, PT, |R2|, UR4, PT ;  /* 0x0000000402007e2a */ /* 0x000fdc000bf0e200 */
[----:B0-----:R-:W-:Y:S01]  /*17e0*/  @!P0 FMUL R5, R5, 1.175494350822287508e-38 ;  /* 0x0080000005058820 */ /* 0x001fe20000400000 */
[----:B------:R-:W-:Y:S06]  /*17f0*/  BRA `(.L_x_13926) ;  /* 0x0000000800747947 */ /* 0x000fec0003800000 */
.L_x_13921:
        /* <DEDUP_REMOVED lines=12> */
.L_x_13935:
[----:B------:R-:W2:Y:S01]  /*18c0*/  LDG.E.64 R2, desc[UR36][R2.64] ;  /* 0x0000002402027981 */ /* 0x000ea2000c1e1b00 */
[----:B------:R-:W-:Y:S01]  /*18d0*/  UMOV UR4, 0xf0000000 ;  /* 0xf000000000047882 */ /* 0x000fe20000000000 */
[----:B------:R-:W-:Y:S01]  /*18e0*/  UMOV UR5, 0x380fffff ;  /* 0x380fffff00057882 */ /* 0x000fe20000000000 */
[----:B--2---:R-:W0:Y:S01]  /*18f0*/  F2F.F32.F64 R5, R2 ;  /* 0x0000000200057310 */ /* 0x004e220000301000 */
[----:B------:R-:W-:-:S14]  /*1900*/  DSETP.GEU.AND P0, PT, |R2|, UR4, PT ;  /* 0x0000000402007e2a */ /* 0x000fdc000bf0e200 */
[----:B0-----:R-:W-:Y:S01]  /*1910*/  @!P0 FMUL R5, R5, 1.175494350822287508e-38 ;  /* 0x0080000005058820 */ /* 0x001fe20000400000 */
[----:B------:R-:W-:Y:S06]  /*1920*/  BRA `(.L_x_13926) ;  /* 0x0000000800287947 */ /* 0x000fec0003800000 */
.L_x_13934:
        /* <DEDUP_REMOVED lines=25> */
.L_x_13937:
        /* <DEDUP_REMOVED lines=12> */
.L_x_13936:
[----:B------:R-:W2:Y:S02]  /*1b80*/  LDG.E.U16 R2, desc[UR36][R2.64] ;  /* 0x0000002402027981 */ /* 0x000ea4000c1e1500 */
[----:B--2---:R-:W-:Y:S01]  /*1b90*/  SHF.L.U32 R5, R2, 0x10, RZ ;  /* 0x0000001002057819 */ /* 0x004fe200000006ff */
[----:B------:R-:W-:Y:S06]  /*1ba0*/  BRA `(.L_x_13926) ;  /* 0x0000000400887947 */ /* 0x000fec0003800000 */
.L_x_13933:
        /* <DEDUP_REMOVED lines=11> */
.L_x_13940:
        /* <DEDUP_REMOVED lines=20> */
.L_x_13942:
[----:B------:R-:W-:Y:S05]  /*1da0*/  BSYNC.RECONVERGENT B0 ;  /* 0x0000000000007941 */ /* 0x000fea0003800200 */
.L_x_13941:
[----:B------:R-:W-:Y:S01]  /*1db0*/  IMAD.SHL.U32 R0, R0, 0x100000, RZ ;  /* 0x0010000000007824 */ /* 0x000fe200078e00ff */
[----:B------:R-:W-:-:S04]  /*1dc0*/  LEA R2, R2, 0x3b800000, 0x17 ;  /* 0x3b80000002027811 */ /* 0x000fc800078eb8ff */
[----:B------:R-:W-:Y:S01]  /*1dd0*/  LOP3.LUT R5, R2, R0, R7, 0xfe, !PT ;  /* 0x0000000002057212 */ /* 0x000fe200078efe07 */
[----:B------:R-:W-:Y:S06]  /*1de0*/  BRA `(.L_x_13926) ;  /* 0x0000000000f87947 */ /* 0x000fec0003800000 */
.L_x_13939:
        /* <DEDUP_REMOVED lines=20> */
.L_x_13944:
[----:B------:R-:W-:Y:S05]  /*1f30*/  BSYNC.RECONVERGENT B0 ;  /* 0x0000000000007941 */ /* 0x000fea0003800200 */
.L_x_13943:
[----:B------:R-:W-:Y:S01]  /*1f40*/  IMAD.SHL.U32 R0, R0, 0x200000, RZ ;  /* 0x0020000000007824 */ /* 0x000fe200078e00ff */
[----:B------:R-:W-:-:S04]  /*1f50*/  LEA R2, R2, 0x37800000, 0x17 ;  /* 0x3780000002027811 */ /* 0x000fc800078eb8ff */
[----:B------:R-:W-:Y:S01]  /*1f60*/  LOP3.LUT R5, R2, R0, R7, 0xfe, !PT ;  /* 0x0000000002057212 */ /* 0x000fe200078efe07 */
[----:B------:R-:W-:Y:S06]  /*1f70*/  BRA `(.L_x_13926) ;  /* 0x0000000000947947 */ /* 0x000fec0003800000 */
.L_x_13938:
[----:B------:R-:W-:-:S09]  /*1f80*/  UISETP.NE.AND UP0, UPT, UR4, 0x1c, UPT ;  /* 0x0000001c0400788c */ /* 0x000fd2000bf05270 */
[----:B------:R-:W-:Y:S05]  /*1f90*/  BRA.U !UP0, `(.L_x_13945) ;  /* 0x0000000108847547 */ /* 0x000fea000b800000 */
[----:B------:R-:W-:-:S09]  /*1fa0*/  UISETP.NE.AND UP0, UPT, UR4, 0x1d, UPT ;  /* 0x0000001d0400788c */ /* 0x000fd2000bf05270 */
[----:B------:R-:W-:Y:S05]  /*1fb0*/  BRA.U !UP0, `(.L_x_13946) ;  /* 0x0000000108707547 */ /* 0x000fea000b800000 */
[----:B------:R-:W-:-:S09]  /*1fc0*/  UISETP.NE.AND UP0, UPT, UR4, 0x2c, UPT ;  /* 0x0000002c0400788c */ /* 0x000fd2000bf05270 */
[----:B------:R-:W-:Y:S05]  /*1fd0*/  BRA.U !UP0, `(.L_x_13947) ;  /* 0x0000000108487547 */ /* 0x000fea000b800000 */
.L_x_13925:
        /* <DEDUP_REMOVED lines=16> */
.L_x_13948:
[----:B------:R-:W-:Y:S01]  /*20e0*/  IMAD.MOV.U32 R5, RZ, RZ, RZ ;  /* 0x000000ffff057224 */ /* 0x000fe200078e00ff */
[----:B------:R-:W-:Y:S06]  /*20f0*/  BRA `(.L_x_13926) ;  /* 0x0000000000347947 */ /* 0x000fec0003800000 */
.L_x_13947:
        /* <DEDUP_REMOVED lines=8> */
.L_x_13946:
[----:B------:R-:W2:Y:S02]  /*2180*/  LDG.E.64 R2, desc[UR36][R2.64] ;  /* 0x0000002402027981 */ /* 0x000ea4000c1e1b00 */
[----:B--2---:R0:W1:Y:S01]  /*2190*/  I2F.U64 R5, R2 ;  /* 0x0000000200057312 */ /* 0x0040620000301000 */
[----:B------:R-:W-:Y:S05]  /*21a0*/  BRA `(.L_x_13926) ;  /* 0x0000000000087947 */ /* 0x000fea0003800000 */
.L_x_13945:
[----:B------:R-:W2:Y:S02]  /*21b0*/  LDG.E R2, desc[UR36][R2.64] ;  /* 0x0000002402027981 */ /* 0x000ea4000c1e1900 */
[----:B--2---:R-:W-:-:S07]  /*21c0*/  I2FP.F32.U32 R5, R2 ;  /* 0x0000000200057245 */ /* 0x004fce0000201000 */
.L_x_13926:
[----:B------:R-:W-:Y:S05]  /*21d0*/  BSYNC.RECONVERGENT B6 ;  /* 0x0000000000067941 */ /* 0x000fea0003800200 */
.L_x_13920:
[----:B------:R-:W2:Y:S01]  /*21e0*/  LDCU.64 UR6, c[0x0][0x580] ;  /* 0x0000b000ff0677ac */ /* 0x000ea20008000a00 */
[----:B01---5:R0:W1:Y:S01]  /*21f0*/  FRND.FTZ.FLOOR R4, R5 ;  /* 0x0000000500047307 */ /* 0x0230620000215000 */
        /* <DEDUP_REMOVED lines=13> */
[----:B------:R-:W0:Y:S02]  /*22d0*/  F2I.FTZ.FLOOR.NTZ R5, R5 ;  /* 0x0000000500057305 */ /* 0x000e240000217100 */
[----:B0-----:R0:W-:Y:S01]  /*22e0*/  STG.E.U8 desc[UR36][R2.64], R5 ;  /* 0x0000000502007986 */ /* 0x0011e2000c101124 */
[----:B------:R-:W-:Y:S05]  /*22f0*/  BRA `(.L_x_13954) ;  /* 0x0000000c00387947 */ /* 0x000fea0003800000 */
.L_x_13952:
[----:B------:R-:W0:Y:S02]  /*2300*/  F2I.FTZ.S64.FLOOR R4, R5 ;  /* 0x0000000500047311 */ /* 0x000e240000215900 */
[----:B0-----:R0:W-:Y:S01]  /*2310*/  STG.E.U8 desc[UR36][R2.64], R4 ;  /* 0x0000000402007986 */ /* 0x0011e2000c101124 */
[----:B------:R-:W-:Y:S05]  /*2320*/  BRA `(.L_x_13954) ;  /* 0x0000000c002c7947 */ /* 0x000fea0003800000 */
.L_x_13951:
[----:B------:R-:W-:-:S09]  /*2330*/  UISETP.NE.AND UP0, UPT, UR4, 0x2, UPT ;  /* 0x000000020400788c */ /* 0x000fd2000bf05270 */
[----:B------:R-:W-:Y:S05]  /*2340*/  BRA.U !UP0, `(.L_x_13955) ;  /* 0x0000000108287547 */ /* 0x000fea000b800000 */
[----:B------:R-:W-:-:S09]  /*2350*/  UISETP.NE.AND UP0, UPT, UR4, 0x3, UPT ;  /* 0x000000030400788c */ /* 0x000fd2000bf05270 */
[----:B------:R-:W-:Y:S05]  /*2360*/  BRA.U !UP0, `(.L_x_13956) ;  /* 0x0000000108147547 */ /* 0x000fea000b800000 */
[----:B------:R-:W-:-:S09]  /*2370*/  UISETP.NE.AND UP0, UPT, UR4, 0x4, UPT ;  /* 0x000000040400788c */ /* 0x000fd2000bf05270 */
[----:B------:R-:W-:Y:S05]  /*2380*/  BRA.U UP0, `(.L_x_13953) ;  /* 0x0000000900807547 */ /* 0x000fea000b800000 */
[----:B------:R-:W0:Y:S02]  /*2390*/  F2I.FTZ.S64.FLOOR R4, R5 ;  /* 0x0000000500047311 */ /* 0x000e240000215900 */
[----:B0-----:R0:W-:Y:S01]  /*23a0*/  STG.E.64 desc[UR36][R2.64], R4 ;  /* 0x0000000402007986 */ /* 0x0011e2000c101b24 */
[----:B------:R-:W-:Y:S05]  /*23b0*/  BRA `(.L_x_13954) ;  /* 0x0000000c00087947 */ /* 0x000fea0003800000 */
.L_x_13956:
[----:B------:R-:W0:Y:S02]  /*23c0*/  F2I.FTZ.FLOOR.NTZ R5, R5 ;  /* 0x0000000500057305 */ /* 0x000e240000217100 */
[----:B0-----:R0:W-:Y:S01]  /*23d0*/  STG.E desc[UR36][R2.64], R5 ;  /* 0x0000000502007986 */ /* 0x0011e2000c101924 */
[----:B------:R-:W-:Y:S05]  /*23e0*/  BRA `(.L_x_13954) ;  /* 0x0000000800fc7947 */ /* 0x000fea0003800000 */
.L_x_13955:
[----:B------:R-:W0:Y:S02]  /*23f0*/  F2I.FTZ.FLOOR.NTZ R5, R5 ;  /* 0x0000000500057305 */ /* 0x000e240000217100 */
[----:B0-----:R0:W-:Y:S01]  /*2400*/  STG.E.U16 desc[UR36][R2.64], R5 ;  /* 0x0000000502007986 */ /* 0x0011e2000c101524 */
[----:B------:R-:W-:Y:S05]  /*2410*/  BRA `(.L_x_13954) ;  /* 0x0000000800f07947 */ /* 0x000fea0003800000 */
.L_x_13950:
        /* <DEDUP_REMOVED lines=8> */
.L_x_13958:
[----:B------:R-:W-:-:S05]  /*24a0*/  F2FP.F16.F32.PACK_AB R4, RZ, R4 ;  /* 0x00000004ff04723e */ /* 0x000fca00000000ff */
[----:B------:R0:W-:Y:S01]  /*24b0*/  STG.E.U16 desc[UR36][R2.64], R4 ;  /* 0x0000000402007986 */ /* 0x0001e2000c101524 */
[----:B------:R-:W-:Y:S05]  /*24c0*/  BRA `(.L_x_13954) ;  /* 0x0000000800c47947 */ /* 0x000fea0003800000 */
.L_x_13957:
        /* <DEDUP_REMOVED lines=9> */
.L_x_13960:
[----:B------:R-:W-:-:S04]  /*2560*/  F2FP.F16.F32.PACK_AB R5, RZ, R4 ;  /* 0x00000004ff05723e */ /* 0x000fc800000000ff */
[----:B------:R-:W-:-:S05]  /*2570*/  PRMT R5, R5, 0x5410, RZ ;  /* 0x0000541005057816 */ /* 0x000fca00000000ff */
[----:B------:R0:W-:Y:S01]  /*2580*/  STG.E desc[UR36][R2.64], R5 ;  /* 0x0000000502007986 */ /* 0x0001e2000c101924 */
[----:B------:R-:W-:Y:S05]  /*2590*/  BRA `(.L_x_13954) ;  /* 0x0000000800907947 */ /* 0x000fea0003800000 */
.L_x_13959:
[----:B------:R-:W-:-:S06]  /*25a0*/  FMUL.FTZ R4, R4, 1 ;  /* 0x3f80000004047820 */ /* 0x000fcc0000410000 */
[----:B------:R-:W0:Y:S02]  /*25b0*/  F2F.F64.F32 R4, R4 ;  /* 0x0000000400047310 */ /* 0x000e240000201800 */
[----:B0-----:R0:W-:Y:S01]  /*25c0*/  STG.E.64 desc[UR36][R2.64], R4 ;  /* 0x0000000402007986 */ /* 0x0011e2000c101b24 */
[----:B------:R-:W-:Y:S05]  /*25d0*/  BRA `(.L_x_13954) ;  /* 0x0000000800807947 */ /* 0x000fea0003800000 */
.L_x_13949:
        /* <DEDUP_REMOVED lines=12> */
.L_x_13963:
[----:B------:R-:W-:Y:S01]  /*26a0*/  FMUL.FTZ R4, R4, 1 ;  /* 0x3f80000004047820 */ /* 0x000fe20000410000 */
[----:B------:R-:W-:-:S05]  /*26b0*/  CS2R R6, SRZ ;  /* 0x0000000000067805 */ /* 0x000fca000001ff00 */
[----:B------:R-:W0:Y:S02]  /*26c0*/  F2F.F64.F32 R4, R4 ;  /* 0x0000000400047310 */ /* 0x000e240000201800 */
[----:B0-----:R0:W-:Y:S01]  /*26d0*/  STG.E.128 desc[UR36][R2.64], R4 ;  /* 0x0000000402007986 */ /* 0x0011e2000c101d24 */
[----:B------:R-:W-:Y:S05]  /*26e0*/  BRA `(.L_x_13954) ;  /* 0x00000008003c7947 */ /* 0x000fea0003800000 */
.L_x_13962:
        /* <DEDUP_REMOVED lines=18> */
.L_x_13967:
[----:B------:R-:W-:Y:S05]  /*2810*/  BSYNC.RECONVERGENT B0 ;  /* 0x0000000000007941 */ /* 0x000fea0003800200 */
.L_x_13966:
[----:B------:R-:W-:-:S05]  /*2820*/  LOP3.LUT R7, R0, 0x80, R7, 0xf8, !PT ;  /* 0x0000008000077812 */ /* 0x000fca00078ef807 */
[----:B------:R0:W-:Y:S01]  /*2830*/  STG.E.U8 desc[UR36][R2.64], R7 ;  /* 0x0000000702007986 */ /* 0x0001e2000c101124 */
[----:B------:R-:W-:Y:S05]  /*2840*/  BRA `(.L_x_13954) ;  /* 0x0000000400e47947 */ /* 0x000fea0003800000 */
.L_x_13965:
        /* <DEDUP_REMOVED lines=14> */
.L_x_13969:
[----:B------:R-:W-:Y:S05]  /*2930*/  BSYNC.RECONVERGENT B0 ;  /* 0x0000000000007941 */ /* 0x000fea0003800200 */
.L_x_13968:
[----:B------:R-:W-:-:S05]  /*2940*/  LOP3.LUT R5, R0, 0x80, R7, 0xf8, !PT ;  /* 0x0000008000057812 */ /* 0x000fca00078ef807 */
[----:B------:R0:W-:Y:S01]  /*2950*/  STG.E.U8 desc[UR36][R2.64], R5 ;  /* 0x0000000502007986 */ /* 0x0001e2000c101124 */
[----:B------:R-:W-:Y:S05]  /*2960*/  BRA `(.L_x_13954) ;  /* 0x00000004009c7947 */ /* 0x000fea0003800000 */
.L_x_13964:
[----:B------:R-:W-:-:S05]  /*2970*/  F2FP.BF16.F32.PACK_AB R4, RZ, R4 ;  /* 0x00000004ff04723e */ /* 0x000fca00000010ff */
[----:B------:R0:W-:Y:S01]  /*2980*/  STG.E.U16 desc[UR36][R2.64], R4 ;  /* 0x0000000402007986 */ /* 0x0001e2000c101524 */
[----:B------:R-:W-:Y:S05]  /*2990*/  BRA `(.L_x_13954) ;  /* 0x0000000400907947 */ /* 0x000fea0003800000 */
.L_x_13961:
        /* <DEDUP_REMOVED lines=8> */
[----:B------:R-:W0:Y:S02]  /*2a20*/  F2I.FTZ.U32.FLOOR.NTZ R5, R5 ;  /* 0x0000000500057305 */ /* 0x000e240000217000 */
[----:B0-----:R0:W-:Y:S01]  /*2a30*/  STG.E.U16 desc[UR36][R2.64], R5 ;  /* 0x0000000502007986 */ /* 0x0011e2000c101524 */
[----:B------:R-:W-:Y:S05]  /*2a40*/  BRA `(.L_x_13954) ;  /* 0x0000000400647947 */ /* 0x000fea0003800000 */
.L_x_13972:
        /* <DEDUP_REMOVED lines=12> */
.L_x_13975:
[----:B------:R-:W-:-:S04]  /*2b10*/  SHF.R.U32.HI R0, RZ, 0x14, R4 ;  /* 0x00000014ff007819 */ /* 0x000fc80000011604 */
[----:B------:R-:W-:-:S04]  /*2b20*/  LOP3.LUT R5, R0, 0x1, RZ, 0xc0, !PT ;  /* 0x0000000100057812 */ /* 0x000fc800078ec0ff */
[----:B------:R-:W-:-:S04]  /*2b30*/  IADD3 R0, PT, PT, R4, 0x487ffff, R5 ;  /* 0x0487ffff04007810 */ /* 0x000fc80007ffe005 */
[----:B------:R-:W-:-:S04]  /*2b40*/  SHF.R.U32.HI R0, RZ, 0x14, R0 ;  /* 0x00000014ff007819 */ /* 0x000fc80000011600 */
[----:B------:R-:W-:-:S07]  /*2b50*/  LOP3.LUT R5, R0, 0xff, RZ, 0xc0, !PT ;  /* 0x000000ff00057812 */ /* 0x000fce00078ec0ff */
.L_x_13976:
[----:B------:R-:W-:-:S04]  /*2b60*/  SHF.R.U32.HI R4, RZ, 0x18, R4 ;  /* 0x00000018ff047819 */ /* 0x000fc80000011604 */
[----:B------:R-:W-:-:S04]  /*2b70*/  LOP3.LUT R5, R5, 0x80, R4, 0xf8, !PT ;  /* 0x0000008005057812 */ /* 0x000fc800078ef804 */
[----:B------:R-:W-:-:S07]  /*2b80*/  PRMT R0, R5, 0x7610, R0 ;  /* 0x0000761005007816 */ /* 0x000fce0000000000 */
.L_x_13974:
[----:B------:R-:W-:Y:S05]  /*2b90*/  BSYNC.RECONVERGENT B0 ;  /* 0x0000000000007941 */ /* 0x000fea0003800200 */
.L_x_13973:
[----:B------:R4:W-:Y:S01]  /*2ba0*/  STG.E.U8 desc[UR36][R2.64], R0 ;  /* 0x0000000002007986 */ /* 0x0009e2000c101124 */
[----:B------:R-:W-:Y:S05]  /*2bb0*/  BRA `(.L_x_13954) ;  /* 0x0000000400087947 */ /* 0x000fea0003800000 */
.L_x_13971:
        /* <DEDUP_REMOVED lines=12> */
.L_x_13979:
[----:B------:R-:W-:-:S04]  /*2c80*/  SHF.R.U32.HI R0, RZ, 0x15, R4 ;  /* 0x00000015ff007819 */ /* 0x000fc80000011604 */
[----:B------:R-:W-:-:S04]  /*2c90*/  LOP3.LUT R5, R0, 0x1, RZ, 0xc0, !PT ;  /* 0x0000000100057812 */ /* 0x000fc800078ec0ff */
[----:B------:R-:W-:-:S04]  /*2ca0*/  IADD3 R0, PT, PT, R4, 0x88fffff, R5 ;  /* 0x088fffff04007810 */ /* 0x000fc80007ffe005 */
[----:B------:R-:W-:-:S04]  /*2cb0*/  SHF.R.U32.HI R0, RZ, 0x15, R0 ;  /* 0x00000015ff007819 */ /* 0x000fc80000011600 */
[----:B------:R-:W-:-:S07]  /*2cc0*/  LOP3.LUT R5, R0, 0xff, RZ, 0xc0, !PT ;  /* 0x000000ff00057812 */ /* 0x000fce00078ec0ff */
.L_x_13980:
[----:B------:R-:W-:-:S04]  /*2cd0*/  SHF.R.U32.HI R4, RZ, 0x18, R4 ;  /* 0x00000018ff047819 */ /* 0x000fc80000011604 */
[----:B------:R-:W-:-:S04]  /*2ce0*/  LOP3.LUT R5, R5, 0x80, R4, 0xf8, !PT ;  /* 0x0000008005057812 */ /* 0x000fc800078ef804 */
[----:B------:R-:W-:-:S07]  /*2cf0*/  PRMT R0, R5, 0x7610, R0 ;  /* 0x0000761005007816 */ /* 0x000fce0000000000 */
.L_x_13978:
[----:B------:R-:W-:Y:S05]  /*2d00*/  BSYNC.RECONVERGENT B0 ;  /* 0x0000000000007941 */ /* 0x000fea0003800200 */
.L_x_13977:
[----:B------:R3:W-:Y:S01]  /*2d10*/  STG.E.U8 desc[UR36][R2.64], R0 ;  /* 0x0000000002007986 */ /* 0x0007e2000c101124 */
[----:B------:R-:W-:Y:S05]  /*2d20*/  BRA `(.L_x_13954) ;  /* 0x0000000000ac7947 */ /* 0x000fea0003800000 */
.L_x_13970:
[----:B------:R-:W-:-:S09]  /*2d30*/  UISETP.NE.AND UP0, UPT, UR4, 0x1c, UPT ;  /* 0x0000001c0400788c */ /* 0x000fd2000bf05270 */
[----:B------:R-:W-:Y:S05]  /*2d40*/  BRA.U !UP0, `(.L_x_13981) ;  /* 0x00000001089c7547 */ /* 0x000fea000b800000 */
[----:B------:R-:W-:-:S09]  /*2d50*/  UISETP.NE.AND UP0, UPT, UR4, 0x1d, UPT ;  /* 0x0000001d0400788c */ /* 0x000fd2000bf05270 */
[----:B------:R-:W-:Y:S05]  /*2d60*/  BRA.U !UP0, `(.L_x_13982) ;  /* 0x0000000108887547 */ /* 0x000fea000b800000 */
[----:B------:R-:W-:-:S09]  /*2d70*/  UISETP.NE.AND UP0, UPT, UR4, 0x2c, UPT ;  /* 0x0000002c0400788c */ /* 0x000fd2000bf05270 */
[----:B------:R-:W-:Y:S05]  /*2d80*/  BRA.U !UP0, `(.L_x_13983) ;  /* 0x0000000108447547 */ /* 0x000fea000b800000 */
.L_x_13953:
        /* <DEDUP_REMOVED lines=16> */
.L_x_13984:
[----:B------:R-:W-:Y:S05]  /*2e90*/  BRA `(.L_x_13954) ;  /* 0x0000000000507947 */ /* 0x000fea0003800000 */
.L_x_13983:
        /* <DEDUP_REMOVED lines=15> */
.L_x_13982:
[----:B------:R-:W0:Y:S02]  /*2f90*/  F2I.FTZ.U64.FLOOR R4, R5 ;  /* 0x0000000500047311 */ /* 0x000e240000215800 */
[----:B0-----:R1:W-:Y:S01]  /*2fa0*/  STG.E.64 desc[UR36][R2.64], R4 ;  /* 0x0000000402007986 */ /* 0x0013e2000c101b24 */
[----:B------:R-:W-:Y:S05]  /*2fb0*/  BRA `(.L_x_13954) ;  /* 0x0000000000087947 */ /* 0x000fea0003800000 */
.L_x_13981:
[----:B------:R-:W0:Y:S02]  /*2fc0*/  F2I.FTZ.U32.FLOOR.NTZ R5, R5 ;  /* 0x0000000500057305 */ /* 0x000e240000217000 */
[----:B0-----:R0:W-:Y:S02]  /*2fd0*/  STG.E desc[UR36][R2.64], R5 ;  /* 0x0000000502007986 */ /* 0x0011e4000c101924 */
.L_x_13954:
[----:B------:R-:W-:-:S07]  /*2fe0*/  VIADD R17, R17, 0x80 ;  /* 0x0000008011117836 */ /* 0x000fce0000000000 */
.L_x_13918:
[----:B------:R-:W-:Y:S05]  /*2ff0*/  BSYNC.RECONVERGENT B7 ;  /* 0x0000000000077941 */ /* 0x000fea0003800200 */
.L_x_13917:
        /* <DEDUP_REMOVED lines=307> */
.L_x_13987:
        /* <DEDUP_REMOVED lines=18> */
.L_x_13992:
[----:B------:R-:W2:Y:S02]  /*4450*/  LDG.E.U8 R2, desc[UR36][R2.64] ;  /* 0x0000002402027981 */ /* 0x000ea4000c1e1100 */
[----:B--2---:R-:W-:Y:S01]  /*4460*/  I2FP.F32.U32 R5, R2 ;  /* 0x0000000200057245 */ /* 0x004fe20000201000 */
[----:B------:R-:W-:Y:S06]  /*4470*/  BRA `(.L_x_13994) ;  /* 0x0000000c00247947 */ /* 0x000fec0003800000 */
.L_x_13991:
        /* <DEDUP_REMOVED lines=9> */
.L_x_13996:
[----:B------:R-:W2:Y:S02]  /*4510*/  LDG.E R2, desc[UR36][R2.64] ;  /* 0x0000002402027981 */ /* 0x000ea4000c1e1900 */
[----:B--2---:R-:W-:Y:S01]  /*4520*/  I2FP.F32.S32 R5, R2 ;  /* 0x0000000200057245 */ /* 0x004fe20000201400 */
[----:B------:R-:W-:Y:S06]  /*4530*/  BRA `(.L_x_13994) ;  /* 0x0000000800f47947 */ /* 0x000fec0003800000 */
.L_x_13995:
[----:B------:R-:W2:Y:S02]  /*4540*/  LDG.E.U16 R2, desc[UR36][R2.64] ;  /* 0x0000002402027981 */ /* 0x000ea4000c1e1500 */
[----:B--2---:R0:W1:Y:S01]  /*4550*/  I2F.S16 R5, R2 ;  /* 0x0000000200057306 */ /* 0x0040620000101400 */
[----:B------:R-:W-:Y:S05]  /*4560*/  BRA `(.L_x_13994) ;  /* 0x0000000800e87947 */ /* 0x000fea0003800000 */
.L_x_13990:
        /* <DEDUP_REMOVED lines=8> */
.L_x_13998:
[----:B------:R-:W2:Y:S02]  /*45f0*/  LDG.E.U16 R2, desc[UR36][R2.64] ;  /* 0x0000002402027981 */ /* 0x000ea4000c1e1500 */
[----:B--2---:R-:W-:Y:S01]  /*4600*/  HADD2.F32 R5, -RZ, R2.H0_H0 ;  /* 0x20000002ff057230 */ /* 0x004fe20000004100 */
[----:B------:R-:W-:Y:S06]  /*4610*/  BRA `(.L_x_13994) ;  /* 0x0000000800bc7947 */ /* 0x000fec0003800000 */
.L_x_13997:
        /* <DEDUP_REMOVED lines=8> */
.L_x_14000:
[----:B------:R-:W2:Y:S02]  /*46a0*/  LDG.E.U16 R2, desc[UR36][R2.64] ;  /* 0x0000002402027981 */ /* 0x000ea4000c1e1500 */
[----:B--2---:R-:W-:Y:S01]  /*46b0*/  HADD2.F32 R5, -RZ, R2.H0_H0 ;  /* 0x20000002ff057230 */ /* 0x004fe20000004100 */
[----:B------:R-:W-:Y:S06]  /*46c0*/  BRA `(.L_x_13994) ;  /* 0x0000000800907947 */ /* 0x000fec0003800000 */
.L_x_13999:
[----:B------:R-:W2:Y:S01]  /*46d0*/  LDG.E.64 R2, desc[UR36][R2.64] ;  /* 0x0000002402027981 */ /* 0x000ea2000c1e1b00 */
[----:B------:R-:W-:Y:S01]  /*46e0*/  UMOV UR4, 0xf0000000 ;  /* 0xf000000000047882 */ /* 0x000fe20000000000 */
[----:B------:R-:W-:Y:S01]  /*46f0*/  UMOV UR5, 0x380fffff ;  /* 0x380fffff00057882 */ /* 0x000fe20000000000 */
[----:B--2---:R-:W0:Y:S01]  /*4700*/  F2F.F32.F64 R5, R2 ;  /* 0x0000000200057310 */ /* 0x004e220000301000 */
[----:B------:R-:W-:-:S14]  /*4710*/  DSETP.GEU.AND P0, PT, |R2|, UR4, PT ;  /* 0x0000000402007e2a */ /* 0x000fdc000bf0e200 */
[----:B0-----:R-:W-:Y:S01]  /*4720*/  @!P0 FMUL R5, R5, 1.175494350822287508e-38 ;  /* 0x0080000005058820 */ /* 0x001fe20000400000 */
[----:B------:R-:W-:Y:S06]  /*4730*/  BRA `(.L_x_13994) ;  /* 0x0000000800747947 */ /* 0x000fec0003800000 */
.L_x_13989:
        /* <DEDUP_REMOVED lines=12> */
.L_x_14003:
[----:B------:R-:W2:Y:S01]  /*4800*/  LDG.E.64 R2, desc[UR36][R2.64] ;  /* 0x0000002402027981 */ /* 0x000ea2000c1e1b00 */
[----:B------:R-:W-:Y:S01]  /*4810*/  UMOV UR4, 0xf0000000 ;  /* 0xf000000000047882 */ /* 0x000fe20000000000 */
[----:B------:R-:W-:Y:S01]  /*4820*/  UMOV UR5, 0x380fffff ;  /* 0x380fffff00057882 */ /* 0x000fe20000000000 */
[----:B--2---:R-:W0:Y:S01]  /*4830*/  F2F.F32.F64 R5, R2 ;  /* 0x0000000200057310 */ /* 0x004e220000301000 */
[----:B------:R-:W-:-:S14]  /*4840*/  DSETP.GEU.AND P0, PT, |R2|, UR4, PT ;  /* 0x0000000402007e2a */ /* 0x000fdc000bf0e200 */
[----:B0-----:R-:W-:Y:S01]  /*4850*/  @!P0 FMUL R5, R5, 1.175494350822287508e-38 ;  /* 0x0080000005058820 */ /* 0x001fe20000400000 */
[----:B------:R-:W-:Y:S06]  /*4860*/  BRA `(.L_x_13994) ;  /* 0x0000000800287947 */ /* 0x000fec0003800000 */
.L_x_14002:
        /* <DEDUP_REMOVED lines=25> */
.L_x_14005:
        /* <DEDUP_REMOVED lines=12> */
.L_x_14004:
[----:B------:R-:W2:Y:S02]  /*4ac0*/  LDG.E.U16 R2, desc[UR36][R2.64] ;  /* 0x0000002402027981 */ /* 0x000ea4000c1e1500 */
[----:B--2---:R-:W-:Y:S01]  /*4ad0*/  IMAD.U32 R5, R2, 0x10000, RZ ;  /* 0x0001000002057824 */ /* 0x004fe200078e00ff */
[----:B------:R-:W-:Y:S06]  /*4ae0*/  BRA `(.L_x_13994) ;  /* 0x0000000400887947 */ /* 0x000fec0003800000 */
.L_x_14001:
        /* <DEDUP_REMOVED lines=11> */
.L_x_14008:
        /* <DEDUP_REMOVED lines=20> */
.L_x_14010:
[----:B------:R-:W-:Y:S05]  /*4ce0*/  BSYNC.RECONVERGENT B0 ;  /* 0x0000000000007941 */ /* 0x000fea0003800200 */
.L_x_14009:
[----:B------:R-:W-:Y:S02]  /*4cf0*/  SHF.L.U32 R0, R0, 0x14, RZ ;  /* 0x0000001400007819 */ /* 0x000fe400000006ff */
[----:B------:R-:W-:-:S04]  /*4d00*/  LEA R2, R2, 0x3b800000, 0x17 ;  /* 0x3b80000002027811 */ /* 0x000fc800078eb8ff */
[----:B------:R-:W-:Y:S01]  /*4d10*/  LOP3.LUT R5, R2, R0, R7, 0xfe, !PT ;  /* 0x0000000002057212 */ /* 0x000fe200078efe07 */
[----:B------:R-:W-:Y:S06]  /*4d20*/  BRA `(.L_x_13994) ;  /* 0x0000000000f87947 */ /* 0x000fec0003800000 */
.L_x_14007:
        /* <DEDUP_REMOVED lines=20> */
.L_x_14012:
[----:B------:R-:W-:Y:S05]  /*4e70*/  BSYNC.RECONVERGENT B0 ;  /* 0x0000000000007941 */ /* 0x000fea0003800200 */
.L_x_14011:
[----:B------:R-:W-:Y:S01]  /*4e80*/  IMAD.SHL.U32 R0, R0, 0x200000, RZ ;  /* 0x0020000000007824 */ /* 0x000fe200078e00ff */
[----:B------:R-:W-:-:S04]  /*4e90*/  LEA R2, R2, 0x37800000, 0x17 ;  /* 0x3780000002027811 */ /* 0x000fc800078eb8ff */
[----:B------:R-:W-:Y:S01]  /*4ea0*/  LOP3.LUT R5, R2, R0, R7, 0xfe, !PT ;  /* 0x0000000002057212 */ /* 0x000fe200078efe07 */
[----:B------:R-:W-:Y:S06]  /*4eb0*/  BRA `(.L_x_13994) ;  /* 0x0000000000947947 */ /* 0x000fec0003800000 */
.L_x_14006:
        /* <DEDUP_REMOVED lines=14> */
.L_x_13993:
        /* <DEDUP_REMOVED lines=16> */
.L_x_14015:
[----:B------:R-:W-:Y:S01]  /*50a0*/  MOV R5, RZ ;  /* 0x000000ff00057202 */ /* 0x000fe20000000f00 */
[----:B------:R-:W-:Y:S06]  /*50b0*/  BRA `(.L_x_13994) ;  /* 0x0000000000147947 */ /* 0x000fec0003800000 */
.L_x_14014:
[----:B------:R-:W2:Y:S02]  /*50c0*/  LDG.E.64 R2, desc[UR36][R2.64] ;  /* 0x0000002402027981 */ /* 0x000ea4000c1e1b00 */
[----:B--2---:R0:W1:Y:S01]  /*50d0*/  I2F.U64 R5, R2 ;  /* 0x0000000200057312 */ /* 0x0040620000301000 */
[----:B------:R-:W-:Y:S05]  /*50e0*/  BRA `(.L_x_13994) ;  /* 0x0000000000087947 */ /* 0x000fea0003800000 */
.L_x_14013:
[----:B------:R-:W2:Y:S02]  /*50f0*/  LDG.E R2, desc[UR36][R2.64] ;  /* 0x0000002402027981 */ /* 0x000ea4000c1e1900 */
[----:B--2---:R-:W-:-:S07]  /*5100*/  I2FP.F32.U32 R5, R2 ;  /* 0x0000000200057245 */ /* 0x004fce0000201000 */
.L_x_13994:
[----:B------:R-:W-:Y:S05]  /*5110*/  BSYNC.RECONVERGENT B6 ;  /* 0x0000000000067941 */ /* 0x000fea0003800200 */
.L_x_13988:
[----:B------:R-:W2:Y:S01]  /*5120*/  LDCU.64 UR6, c[0x0][0x580] ;  /* 0x0000b000ff0677ac */ /* 0x000ea20008000a00 */
[----:B01---5:R0:W1:Y:S01]  /*5130*/  FRND.FTZ.FLOOR R4, R5 ;  /* 0x0000000500047307 */ /* 0x0230620000215000 */
        /* <DEDUP_REMOVED lines=16> */
.L_x_14019:
[----:B------:R-:W0:Y:S02]  /*5240*/  F2I.FTZ.S64.FLOOR R4, R5 ;  /* 0x0000000500047311 */ /* 0x000e240000215900 */
[----:B0-----:R3:W-:Y:S01]  /*5250*/  STG.E.U8 desc[UR36][R2.64], R4 ;  /* 0x0000000402007986 */ /* 0x0017e2000c101124 */
[----:B------:R-:W-:Y:S05]  /*5260*/  BRA `(.L_x_14021) ;  /* 0x0000000c00287947 */ /* 0x000fea0003800000 */
.L_x_14018:
        /* <DEDUP_REMOVED lines=9> */
.L_x_14023:
[----:B------:R-:W0:Y:S02]  /*5300*/  F2I.FTZ.FLOOR.NTZ R5, R5 ;  /* 0x0000000500057305 */ /* 0x000e240000217100 */
[----:B0-----:R2:W-:Y:S01]  /*5310*/  STG.E desc[UR36][R2.64], R5 ;  /* 0x0000000502007986 */ /* 0x0015e2000c101924 */
[----:B------:R-:W-:Y:S05]  /*5320*/  BRA `(.L_x_14021) ;  /* 0x0000000800f87947 */ /* 0x000fea0003800000 */
.L_x_14022:
[----:B------:R-:W0:Y:S02]  /*5330*/  F2I.FTZ.FLOOR.NTZ R5, R5 ;  /* 0x0000000500057305 */ /* 0x000e240000217100 */
[----:B0-----:R0:W-:Y:S01]  /*5340*/  STG.E.U16 desc[UR36][R2.64], R5 ;  /* 0x0000000502007986 */ /* 0x0011e2000c101524 */
[----:B------:R-:W-:Y:S05]  /*5350*/  BRA `(.L_x_14021) ;  /* 0x0000000800ec7947 */ /* 0x000fea0003800000 */
.L_x_14017:
        /* <DEDUP_REMOVED lines=8> */
.L_x_14025:
[----:B------:R-:W-:-:S05]  /*53e0*/  F2FP.F16.F32.PACK_AB R4, RZ, R4 ;  /* 0x00000004ff04723e */ /* 0x000fca00000000ff */
[----:B------:R0:W-:Y:S01]  /*53f0*/  STG.E.U16 desc[UR36][R2.64], R4 ;  /* 0x0000000402007986 */ /* 0x0001e2000c101524 */
[----:B------:R-:W-:Y:S05]  /*5400*/  BRA `(.L_x_14021) ;  /* 0x0000000800c07947 */ /* 0x000fea0003800000 */
.L_x_14024:
        /* <DEDUP_REMOVED lines=9> */
.L_x_14027:
[----:B------:R-:W-:-:S04]  /*54a0*/  F2FP.F16.F32.PACK_AB R5, RZ, R4 ;  /* 0x00000004ff05723e */ /* 0x000fc800000000ff */
[----:B------:R-:W-:-:S05]  /*54b0*/  PRMT R5, R5, 0x5410, RZ ;  /* 0x0000541005057816 */ /* 0x000fca00000000ff */
[----:B------:R0:W-:Y:S01]  /*54c0*/  STG.E desc[UR36][R2.64], R5 ;  /* 0x0000000502007986 */ /* 0x0001e2000c101924 */
[----:B------:R-:W-:Y:S05]  /*54d0*/  BRA `(.L_x_14021) ;  /* 0x00000008008c7947 */ /* 0x000fea0003800000 */
.L_x_14026:
[----:B------:R-:W-:-:S06]  /*54e0*/  FMUL.FTZ R4, R4, 1 ;  /* 0x3f80000004047820 */ /* 0x000fcc0000410000 */
[----:B------:R-:W0:Y:S02]  /*54f0*/  F2F.F64.F32 R4, R4 ;  /* 0x0000000400047310 */ /* 0x000e240000201800 */
[----:B0-----:R0:W-:Y:S01]  /*5500*/  STG.E.64 desc[UR36][R2.64], R4 ;  /* 0x0000000402007986 */ /* 0x0011e2000c101b24 */
[----:B------:R-:W-:Y:S05]  /*5510*/  BRA `(.L_x_14021) ;  /* 0x00000008007c7947 */ /* 0x000fea0003800000 */
.L_x_14016:
        /* <DEDUP_REMOVED lines=13> */
.L_x_14031:
        /* <DEDUP_REMOVED lines=16> */
.L_x_14034:
[----:B------:R-:W-:-:S04]  /*56f0*/  SHF.R.U32.HI R4, RZ, 0x18, R4 ;  /* 0x00000018ff047819 */ /* 0x000fc80000011604 */
[----:B------:R-:W-:-:S04]  /*5700*/  LOP3.LUT R4, R5, 0x80, R4, 0xf8, !PT ;  /* 0x0000008005047812 */ /* 0x000fc800078ef804 */
[----:B------:R-:W-:-:S07]  /*5710*/  PRMT R0, R4, 0x7610, R0 ;  /* 0x0000761004007816 */ /* 0x000fce0000000000 */
.L_x_14033:
[----:B------:R-:W-:Y:S05]  /*5720*/  BSYNC.RECONVERGENT B0 ;  /* 0x0000000000007941 */ /* 0x000fea0003800200 */
.L_x_14032:
[----:B------:R0:W-:Y:S01]  /*5730*/  STG.E.U8 desc[UR36][R2.64], R0 ;  /* 0x0000000002007986 */ /* 0x0001e2000c101124 */
[----:B------:R-:W-:Y:S05]  /*5740*/  BRA `(.L_x_14021) ;  /* 0x0000000400f07947 */ /* 0x000fea0003800000 */
.L_x_14030:
        /* <DEDUP_REMOVED lines=16> */
.L_x_14037:
[----:B------:R-:W-:-:S04]  /*5850*/  SHF.R.U32.HI R4, RZ, 0x18, R4 ;  /* 0x00000018ff047819 */ /* 0x000fc80000011604 */
[----:B------:R-:W-:-:S04]  /*5860*/  LOP3.LUT R5, R5, 0x80, R4, 0xf8, !PT ;  /* 0x0000008005057812 */ /* 0x000fc800078ef804 */
[----:B------:R-:W-:-:S07]  /*5870*/  PRMT R0, R5, 0x7610, R0 ;  /* 0x0000761005007816 */ /* 0x000fce0000000000 */
.L_x_14036:
[----:B------:R-:W-:Y:S05]  /*5880*/  BSYNC.RECONVERGENT B0 ;  /* 0x0000000000007941 */ /* 0x000fea0003800200 */
.L_x_14035:
[----:B------:R0:W-:Y:S01]  /*5890*/  STG.E.U8 desc[UR36][R2.64], R0 ;  /* 0x0000000002007986 */ /* 0x0001e2000c101124 */
[----:B------:R-:W-:Y:S05]  /*58a0*/  BRA `(.L_x_14021) ;  /* 0x0000000400987947 */ /* 0x000fea0003800000 */
.L_x_14029:
        /* <DEDUP_REMOVED lines=21> */
.L_x_14039:
[----:B------:R-:W0:Y:S02]  /*5a00*/  F2I.FTZ.U64.FLOOR R4, R5 ;  /* 0x0000000500047311 */ /* 0x000e240000215800 */
[----:B0-----:R0:W-:Y:S01]  /*5a10*/  STG.E.64 desc[UR36][R2.64], R4 ;  /* 0x0000000402007986 */ /* 0x0011e2000c101b24 */
[----:B------:R-:W-:Y:S05]  /*5a20*/  BRA `(.L_x_14021) ;  /* 0x0000000400387947 */ /* 0x000fea0003800000 */
.L_x_14038:
[----:B------:R-:W0:Y:S02]  /*5a30*/  F2I.FTZ.U32.FLOOR.NTZ R5, R5 ;  /* 0x0000000500057305 */ /* 0x000e240000217000 */
[----:B0-----:R0:W-:Y:S01]  /*5a40*/  STG.E desc[UR36][R2.64], R5 ;  /* 0x0000000502007986 */ /* 0x0011e2000c101924 */
[----:B------:R-:W-:Y:S05]  /*5a50*/  BRA `(.L_x_14021) ;  /* 0x00000004002c7947 */ /* 0x000fea0003800000 */
.L_x_14028:
        /* <DEDUP_REMOVED lines=10> */
.L_x_14041:
[----:B------:R-:W-:Y:S01]  /*5b00*/  FMUL.FTZ R4, R4, 1 ;  /* 0x3f80000004047820 */ /* 0x000fe20000410000 */
[----:B------:R-:W-:-:S05]  /*5b10*/  CS2R R6, SRZ ;  /* 0x0000000000067805 */ /* 0x000fca000001ff00 */
[----:B------:R-:W0:Y:S02]  /*5b20*/  F2F.F64.F32 R4, R4 ;  /* 0x0000000400047310 */ /* 0x000e240000201800 */
[----:B0-----:R0:W-:Y:S01]  /*5b30*/  STG.E.128 desc[UR36][R2.64], R4 ;  /* 0x0000000402007986 */ /* 0x0011e2000c101d24 */
[----:B------:R-:W-:Y:S05]  /*5b40*/  BRA `(.L_x_14021) ;  /* 0x0000000000f07947 */ /* 0x000fea0003800000 */
.L_x_14040:
[----:B------:R-:W-:-:S09]  /*5b50*/  UISETP.NE.AND UP0, UPT, UR4, 0xf, UPT ;  /* 0x0000000f0400788c */ /* 0x000fd2000bf05270 */
[----:B------:R-:W-:Y:S05]  /*5b60*/  BRA.U !UP0, `(.L_x_14042) ;  /* 0x0000000108e07547 */ /* 0x000fea000b800000 */
[----:B------:R-:W-:-:S09]  /*5b70*/  UISETP.NE.AND UP0, UPT, UR4, 0x17, UPT ;  /* 0x000000170400788c */ /* 0x000fd2000bf05270 */
[----:B------:R-:W-:Y:S05]  /*5b80*/  BRA.U !UP0, `(.L_x_14043) ;  /* 0x00000001088c7547 */ /* 0x000fea000b800000 */
[----:B------:R-:W-:-:S09]  /*5b90*/  UISETP.NE.AND UP0, UPT, UR4, 0x18, UPT ;  /* 0x000000180400788c */ /* 0x000fd2000bf05270 */
[----:B------:R-:W-:Y:S05]  /*5ba0*/  BRA.U !UP0, `(.L_x_14044) ;  /* 0x0000000108447547 */ /* 0x000fea000b800000 */
.L_x_14020:
        /* <DEDUP_REMOVED lines=16> */
.L_x_14045:
[----:B------:R-:W-:Y:S05]  /*5cb0*/  BRA `(.L_x_14021) ;  /* 0x0000000000947947 */ /* 0x000fea0003800000 */
.L_x_14044:
        /* <DEDUP_REMOVED lines=12> */
.L_x_14047:
[----:B------:R-:W-:Y:S05]  /*5d80*/  BSYNC.RECONVERGENT B0 ;  /* 0x0000000000007941 */ /* 0x000fea0003800200 */
.L_x_14046:
[----:B------:R-:W-:-:S05]  /*5d90*/  LOP3.LUT R5, R0, 0x80, R7, 0xf8, !PT ;  /* 0x0000008000057812 */ /* 0x000fca00078ef807 */
[----:B------:R0:W-:Y:S01]  /*5da0*/  STG.E.U8 desc[UR36][R2.64], R5 ;  /* 0x0000000502007986 */ /* 0x0001e2000c101124 */
[----:B------:R-:W-:Y:S05]  /*5db0*/  BRA `(.L_x_14021) ;  /* 0x0000000000547947 */ /* 0x000fea0003800000 */
.L_x_14043:
        /* <DEDUP_REMOVED lines=11> */
.L_x_14049:
[----:B------:R-:W-:Y:S01]  /*5e70*/  IMAD.MOV.U32 R0, RZ, RZ, 0x7f ;  /* 0x0000007fff007424 */ /* 0x000fe200078e00ff */
[----:B------:R-:W-:-:S04]  /*5e80*/  ISETP.GT.U32.AND P0, PT, R6, 0x7f800000, PT ;  /* 0x7f8000000600780c */ /* 0x000fc80003f04070 */
[----:B------:R-:W-:-:S09]  /*5e90*/  SEL R0, R0, 0x7c, P0 ;  /* 0x0000007c00007807 */ /* 0x000fd20000000000 */
.L_x_14050:
[----:B------:R-:W-:Y:S05]  /*5ea0*/  BSYNC.RECONVERGENT B0 ;  /* 0x0000000000007941 */ /* 0x000fea0003800200 */
.L_x_14048:
[----:B------:R-:W-:-:S04]  /*5eb0*/  SHF.R.U32.HI R5, RZ, 0x18, R4 ;  /* 0x00000018ff057819 */ /* 0x000fc80000011604 */
[----:B------:R-:W-:-:S05]  /*5ec0*/  LOP3.LUT R5, R0, 0x80, R5, 0xf8, !PT ;  /* 0x0000008000057812 */ /* 0x000fca00078ef805 */
[----:B------:R0:W-:Y:S01]  /*5ed0*/  STG.E.U8 desc[UR36][R2.64], R5 ;  /* 0x0000000502007986 */ /* 0x0001e2000c101124 */
[----:B------:R-:W-:Y:S05]  /*5ee0*/  BRA `(.L_x_14021) ;  /* 0x0000000000087947 */ /* 0x000fea0003800000 */
.L_x_14042:
[----:B------:R-:W-:-:S05]  /*5ef0*/  F2FP.BF16.F32.PACK_AB R4, RZ, R4 ;  /* 0x00000004ff04723e */ /* 0x000fca00000010ff */
[----:B------:R0:W-:Y:S02]  /*5f00*/  STG.E.U16 desc[UR36][R2.64], R4 ;  /* 0x0000000402007986 */ /* 0x0001e4000c101524 */
.L_x_14021:
[----:B------:R-:W-:-:S07]  /*5f10*/  VIADD R17, R17, 0x80 ;  /* 0x0000008011117836 */ /* 0x000fce0000000000 */
.L_x_13986:
[----:B------:R-:W-:Y:S05]  /*5f20*/  BSYNC.RECONVERGENT B7 ;  /* 0x0000000000077941 */ /* 0x000fea0003800200 */
.L_x_13985:
        /* <DEDUP_REMOVED lines=307> */
.L_x_14053:
        /* <DEDUP_REMOVED lines=18> */
.L_x_14058:
[----:B------:R-:W2:Y:S02]  /*7380*/  LDG.E.U8 R2, desc[UR36][R2.64] ;  /* 0x0000002402027981 */ /* 0x000ea4000c1e1100 */
[----:B--2---:R-:W-:Y:S01]  /*7390*/  I2FP.F32.U32 R5, R2 ;  /* 0x0000000200057245 */ /* 0x004fe20000201000 */
[----:B------:R-:W-:Y:S06]  /*73a0*/  BRA `(.L_x_14060) ;  /* 0x0000000c00247947 */ /* 0x000fec0003800000 */
.L_x_14057:
        /* <DEDUP_REMOVED lines=9> */
.L_x_14062:
[----:B------:R-:W2:Y:S02]  /*7440*/  LDG.E R2, desc[UR36][R2.64] ;  /* 0x0000002402027981 */ /* 0x000ea4000c1e1900 */
[----:B--2---:R-:W-:Y:S01]  /*7450*/  I2FP.F32.S32 R5, R2 ;  /* 0x0000000200057245 */ /* 0x004fe20000201400 */
[----:B------:R-:W-:Y:S06]  /*7460*/  BRA `(.L_x_14060) ;  /* 0x0000000800f47947 */ /* 0x000fec0003800000 */
.L_x_14061:
[----:B------:R-:W2:Y:S02]  /*7470*/  LDG.E.U16 R2, desc[UR36][R2.64] ;  /* 0x0000002402027981 */ /* 0x000ea4000c1e1500 */
[----:B--2---:R2:W3:Y:S01]  /*7480*/  I2F.S16 R5, R2 ;  /* 0x0000000200057306 */ /* 0x0044e20000101400 */
[----:B------:R-:W-:Y:S05]  /*7490*/  BRA `(.L_x_14060) ;  /* 0x0000000800e87947 */ /* 0x000fea0003800000 */
.L_x_14056:
        /* <DEDUP_REMOVED lines=8> */
.L_x_14064:
[----:B------:R-:W2:Y:S02]  /*7520*/  LDG.E.U16 R2, desc[UR36][R2.64] ;  /* 0x0000002402027981 */ /* 0x000ea4000c1e1500 */
[----:B--2---:R-:W-:Y:S01]  /*7530*/  HADD2.F32 R5, -RZ, R2.H0_H0 ;  /* 0x20000002ff057230 */ /* 0x004fe20000004100 */
[----:B------:R-:W-:Y:S06]  /*7540*/  BRA `(.L_x_14060) ;  /* 0x0000000800bc7947 */ /* 0x000fec0003800000 */
.L_x_14063:
        /* <DEDUP_REMOVED lines=8> */
.L_x_14066:
[----:B------:R-:W2:Y:S02]  /*75d0*/  LDG.E.U16 R2, desc[UR36][R2.64] ;  /* 0x0000002402027981 */ /* 0x000ea4000c1e1500 */
[----:B--2---:R-:W-:Y:S01]  /*75e0*/  HADD2.F32 R5, -RZ, R2.H0_H0 ;  /* 0x20000002ff057230 */ /* 0x004fe20000004100 */
[----:B------:R-:W-:Y:S06]  /*75f0*/  BRA `(.L_x_14060) ;  /* 0x0000000800907947 */ /* 0x000fec0003800000 */
.L_x_14065:
[----:B------:R-:W2:Y:S01]  /*7600*/  LDG.E.64 R2, desc[UR36][R2.64] ;  /* 0x0000002402027981 */ /* 0x000ea2000c1e1b00 */
[----:B------:R-:W-:Y:S01]  /*7610*/  UMOV UR4, 0xf0000000 ;  /* 0xf000000000047882 */ /* 0x000fe20000000000 */
[----:B------:R-:W-:Y:S01]  /*7620*/  UMOV UR5, 0x380fffff ;  /* 0x380fffff00057882 */ /* 0x000fe20000000000 */
[----:B--2---:R-:W0:Y:S01]  /*7630*/  F2F.F32.F64 R5, R2 ;  /* 0x0000000200057310 */ /* 0x004e220000301000 */
[----:B------:R-:W-:-:S14]  /*7640*/  DSETP.GEU.AND P0, PT, |R2|, UR4, PT ;  /* 0x0000000402007e2a */ /* 0x000fdc000bf0e200 */
[----:B0-----:R-:W-:Y:S01]  /*7650*/  @!P0 FMUL R5, R5, 1.175494350822287508e-38 ;  /* 0x0080000005058820 */ /* 0x001fe20000400000 */
[----:B------:R-:W-:Y:S06]  /*7660*/  BRA `(.L_x_14060) ;  /* 0x0000000800747947 */ /* 0x000fec0003800000 */
.L_x_14055:
        /* <DEDUP_REMOVED lines=12> */
.L_x_14069:
[----:B------:R-:W2:Y:S01]  /*7730*/  LDG.E.64 R2, desc[UR36][R2.64] ;  /* 0x0000002402027981 */ /* 0x000ea2000c1e1b00 */
[----:B------:R-:W-:Y:S01]  /*7740*/  UMOV UR4, 0xf0000000 ;  /* 0xf000000000047882 */ /* 0x000fe20000000000 */
[----:B------:R-:W-:Y:S01]  /*7750*/  UMOV UR5, 0x380fffff ;  /* 0x380fffff00057882 */ /* 0x000fe20000000000 */
[----:B--2---:R-:W0:Y:S01]  /*7760*/  F2F.F32.F64 R5, R2 ;  /* 0x0000000200057310 */ /* 0x004e220000301000 */
[----:B------:R-:W-:-:S14]  /*7770*/  DSETP.GEU.AND P0, PT, |R2|, UR4, PT ;  /* 0x0000000402007e2a */ /* 0x000fdc000bf0e200 */
[----:B0-----:R-:W-:Y:S01]  /*7780*/  @!P0 FMUL R5, R5, 1.175494350822287508e-38 ;  /* 0x0080000005058820 */ /* 0x001fe20000400000 */
[----:B------:R-:W-:Y:S06]  /*7790*/  BRA `(.L_x_14060) ;  /* 0x0000000800287947 */ /* 0x000fec0003800000 */
.L_x_14068:
        /* <DEDUP_REMOVED lines=25> */
.L_x_14071:
        /* <DEDUP_REMOVED lines=12> */
.L_x_14070:
[----:B------:R-:W2:Y:S02]  /*79f0*/  LDG.E.U16 R2, desc[UR36][R2.64] ;  /* 0x0000002402027981 */ /* 0x000ea4000c1e1500 */
[----:B--2---:R-:W-:Y:S01]  /*7a00*/  IMAD.U32 R5, R2, 0x10000, RZ ;  /* 0x0001000002057824 */ /* 0x004fe200078e00ff */
[----:B------:R-:W-:Y:S06]  /*7a10*/  BRA `(.L_x_14060) ;  /* 0x0000000400887947 */ /* 0x000fec0003800000 */
.L_x_14067:
        /* <DEDUP_REMOVED lines=11> */
.L_x_14074:
        /* <DEDUP_REMOVED lines=20> */
.L_x_14076:
[----:B------:R-:W-:Y:S05]  /*7c10*/  BSYNC.RECONVERGENT B0 ;  /* 0x0000000000007941 */ /* 0x000fea0003800200 */
.L_x_14075:
[----:B------:R-:W-:Y:S01]  /*7c20*/  IMAD.SHL.U32 R0, R0, 0x100000, RZ ;  /* 0x0010000000007824 */ /* 0x000fe200078e00ff */
[----:B------:R-:W-:-:S04]  /*7c30*/  LEA R2, R2, 0x3b800000, 0x17 ;  /* 0x3b80000002027811 */ /* 0x000fc800078eb8ff */
[----:B------:R-:W-:Y:S01]  /*7c40*/  LOP3.LUT R5, R2, R0, R7, 0xfe, !PT ;  /* 0x0000000002057212 */ /* 0x000fe200078efe07 */
[----:B------:R-:W-:Y:S06]  /*7c50*/  BRA `(.L_x_14060) ;  /* 0x0000000000f87947 */ /* 0x000fec0003800000 */
.L_x_14073:
        /* <DEDUP_REMOVED lines=20> */
.L_x_14078:
[----:B------:R-:W-:Y:S05]  /*7da0*/  BSYNC.RECONVERGENT B0 ;  /* 0x0000000000007941 */ /* 0x000fea0003800200 */
.L_x_14077:
[----:B------:R-:W-:Y:S02]  /*7db0*/  SHF.L.U32 R0, R0, 0x15, RZ ;  /* 0x0000001500007819 */ /* 0x000fe400000006ff */
[----:B------:R-:W-:-:S04]  /*7dc0*/  LEA R2, R2, 0x37800000, 0x17 ;  /* 0x3780000002027811 */ /* 0x000fc800078eb8ff */
[----:B------:R-:W-:Y:S01]  /*7dd0*/  LOP3.LUT R5, R2, R0, R7, 0xfe, !PT ;  /* 0x0000000002057212 */ /* 0x000fe200078efe07 */
[----:B------:R-:W-:Y:S06]  /*7de0*/  BRA `(.L_x_14060) ;  /* 0x0000000000947947 */ /* 0x000fec0003800000 */
.L_x_14072:
        /* <DEDUP_REMOVED lines=14> */
.L_x_14059:
        /* <DEDUP_REMOVED lines=16> */
.L_x_14081:
[----:B------:R-:W-:Y:S01]  /*7fd0*/  IMAD.MOV.U32 R5, RZ, RZ, RZ ;  /* 0x000000ffff057224 */ /* 0x000fe200078e00ff */
[----:B------:R-:W-:Y:S06]  /*7fe0*/  BRA `(.L_x_14060) ;  /* 0x0000000000147947 */ /* 0x000fec0003800000 */
.L_x_14080:
[----:B------:R-:W2:Y:S02]  /*7ff0*/  LDG.E.64 R2, desc[UR36][R2.64] ;  /* 0x0000002402027981 */ /* 0x000ea4000c1e1b00 */
[----:B--2---:R0:W1:Y:S01]  /*8000*/  I2F.U64 R5, R2 ;  /* 0x0000000200057312 */ /* 0x0040620000301000 */
[----:B------:R-:W-:Y:S05]  /*8010*/  BRA `(.L_x_14060) ;  /* 0x0000000000087947 */ /* 0x000fea0003800000 */
.L_x_14079:
[----:B------:R-:W2:Y:S02]  /*8020*/  LDG.E R2, desc[UR36][R2.64] ;  /* 0x0000002402027981 */ /* 0x000ea4000c1e1900 */
[----:B--2---:R-:W-:-:S07]  /*8030*/  I2FP.F32.U32 R5, R2 ;  /* 0x0000000200057245 */ /* 0x004fce0000201000 */
.L_x_14060:
[----:B------:R-:W-:Y:S05]  /*8040*/  BSYNC.RECONVERGENT B6 ;  /* 0x0000000000067941 */ /* 0x000fea0003800200 */
.L_x_14054:
[----:B------:R-:W2:Y:S01]  /*8050*/  LDCU.64 UR6, c[0x0][0x580] ;  /* 0x0000b000ff0677ac */ /* 0x000ea20008000a00 */
[----:B01-3-5:R0:W1:Y:S01]  /*8060*/  FRND.FTZ.FLOOR R4, R5 ;  /* 0x0000000500047307 */ /* 0x02b0620000215000 */
        /* <DEDUP_REMOVED lines=16> */
.L_x_14085:
[----:B------:R-:W0:Y:S02]  /*8170*/  F2I.FTZ.S64.FLOOR R4, R5 ;  /* 0x0000000500047311 */ /* 0x000e240000215900 */
[----:B0-----:R0:W-:Y:S01]  /*8180*/  STG.E.U8 desc[UR36][R2.64], R4 ;  /* 0x0000000402007986 */ /* 0x0011e2000c101124 */
[----:B------:R-:W-:Y:S05]  /*8190*/  BRA `(.L_x_14087) ;  /* 0x0000000c00287947 */ /* 0x000fea0003800000 */
.L_x_14084:
        /* <DEDUP_REMOVED lines=9> */
.L_x_14089:
[----:B------:R-:W0:Y:S02]  /*8230*/  F2I.FTZ.FLOOR.NTZ R5, R5 ;  /* 0x0000000500057305 */ /* 0x000e240000217100 */
[----:B0-----:R0:W-:Y:S01]  /*8240*/  STG.E desc[UR36][R2.64], R5 ;  /* 0x0000000502007986 */ /* 0x0011e2000c101924 */
[----:B------:R-:W-:Y:S05]  /*8250*/  BRA `(.L_x_14087) ;  /* 0x0000000800f87947 */ /* 0x000fea0003800000 */
.L_x_14088:
[----:B------:R-:W0:Y:S02]  /*8260*/  F2I.FTZ.FLOOR.NTZ R5, R5 ;  /* 0x0000000500057305 */ /* 0x000e240000217100 */
[----:B0-----:R0:W-:Y:S01]  /*8270*/  STG.E.U16 desc[UR36][R2.64], R5 ;  /* 0x0000000502007986 */ /* 0x0011e2000c101524 */
[----:B------:R-:W-:Y:S05]  /*8280*/  BRA `(.L_x_14087) ;  /* 0x0000000800ec7947 */ /* 0x000fea0003800000 */
.L_x_14083:
        /* <DEDUP_REMOVED lines=8> */
.L_x_14091:
[----:B------:R-:W-:-:S05]  /*8310*/  F2FP.F16.F32.PACK_AB R4, RZ, R4 ;  /* 0x00000004ff04723e */ /* 0x000fca00000000ff */
[----:B------:R0:W-:Y:S01]  /*8320*/  STG.E.U16 desc[UR36][R2.64], R4 ;  /* 0x0000000402007986 */ /* 0x0001e2000c101524 */
[----:B------:R-:W-:Y:S05]  /*8330*/  BRA `(.L_x_14087) ;  /* 0x0000000800c07947 */ /* 0x000fea0003800000 */
.L_x_14090:
        /* <DEDUP_REMOVED lines=9> */
.L_x_14093:
[----:B------:R-:W-:-:S04]  /*83d0*/  F2FP.F16.F32.PACK_AB R5, RZ, R4 ;  /* 0x00000004ff05723e */ /* 0x000fc800000000ff */
[----:B------:R-:W-:-:S05]  /*83e0*/  PRMT R5, R5, 0x5410, RZ ;  /* 0x0000541005057816 */ /* 0x000fca00000000ff */
[----:B------:R0:W-:Y:S01]  /*83f0*/  STG.E desc[UR36][R2.64], R5 ;  /* 0x0000000502007986 */ /* 0x0001e2000c101924 */
[----:B------:R-:W-:Y:S05]  /*8400*/  BRA `(.L_x_14087) ;  /* 0x00000008008c7947 */ /* 0x000fea0003800000 */
.L_x_14092:
[----:B------:R-:W-:-:S06]  /*8410*/  FMUL.FTZ R4, R4, 1 ;  /* 0x3f80000004047820 */ /* 0x000fcc0000410000 */
[----:B------:R-:W0:Y:S02]  /*8420*/  F2F.F64.F32 R4, R4 ;  /* 0x0000000400047310 */ /* 0x000e240000201800 */
[----:B0-----:R0:W-:Y:S01]  /*8430*/  STG.E.64 desc[UR36][R2.64], R4 ;  /* 0x0000000402007986 */ /* 0x0011e2000c101b24 */
[----:B------:R-:W-:Y:S05]  /*8440*/  BRA `(.L_x_14087) ;  /* 0x00000008007c7947 */ /* 0x000fea0003800000 */
.L_x_14082:
        /* <DEDUP_REMOVED lines=13> */
.L_x_14097:
        /* <DEDUP_REMOVED lines=16> */
.L_x_14100:
[----:B------:R-:W-:-:S04]  /*8620*/  SHF.R.U32.HI R4, RZ, 0x18, R4 ;  /* 0x00000018ff047819 */ /* 0x000fc80000011604 */
[----:B------:R-:W-:-:S04]  /*8630*/  LOP3.LUT R4, R5, 0x80, R4, 0xf8, !PT ;  /* 0x0000008005047812 */ /* 0x000fc800078ef804 */
[----:B------:R-:W-:-:S07]  /*8640*/  PRMT R0, R4, 0x7610, R0 ;  /* 0x0000761004007816 */ /* 0x000fce0000000000 */
.L_x_14099:
[----:B------:R-:W-:Y:S05]  /*8650*/  BSYNC.RECONVERGENT B0 ;  /* 0x0000000000007941 */ /* 0x000fea0003800200 */
.L_x_14098:
[----:B------:R0:W-:Y:S01]  /*8660*/  STG.E.U8 desc[UR36][R2.64], R0 ;  /* 0x0000000002007986 */ /* 0x0001e2000c101124 */
[----:B------:R-:W-:Y:S05]  /*8670*/  BRA `(.L_x_14087) ;  /* 0x0000000400f07947 */ /* 0x000fea0003800000 */
.L_x_14096:
        /* <DEDUP_REMOVED lines=16> */
.L_x_14103:
[----:B------:R-:W-:-:S04]  /*8780*/  SHF.R.U32.HI R4, RZ, 0x18, R4 ;  /* 0x00000018ff047819 */ /* 0x000fc80000011604 */
[----:B------:R-:W-:-:S04]  /*8790*/  LOP3.LUT R5, R5, 0x80, R4, 0xf8, !PT ;  /* 0x0000008005057812 */ /* 0x000fc800078ef804 */
[----:B------:R-:W-:-:S07]  /*87a0*/  PRMT R0, R5, 0x7610, R0 ;  /* 0x0000761005007816 */ /* 0x000fce0000000000 */
.L_x_14102:
[----:B------:R-:W-:Y:S05]  /*87b0*/  BSYNC.RECONVERGENT B0 ;  /* 0x0000000000007941 */ /* 0x000fea0003800200 */
.L_x_14101:
[----:B------:R0:W-:Y:S01]  /*87c0*/  STG.E.U8 desc[UR36][R2.64], R0 ;  /* 0x0000000002007986 */ /* 0x0001e2000c101124 */
[----:B------:R-:W-:Y:S05]  /*87d0*/  BRA `(.L_x_14087) ;  /* 0x0000000400987947 */ /* 0x000fea0003800000 */
.L_x_14095:
        /* <DEDUP_REMOVED lines=21> */
.L_x_14105:
[----:B------:R-:W0:Y:S02]  /*8930*/  F2I.FTZ.U64.FLOOR R4, R5 ;  /* 0x0000000500047311 */ /* 0x000e240000215800 */
[----:B0-----:R0:W-:Y:S01]  /*8940*/  STG.E.64 desc[UR36][R2.64], R4 ;  /* 0x0000000402007986 */ /* 0x0011e2000c101b24 */
[----:B------:R-:W-:Y:S05]  /*8950*/  BRA `(.L_x_14087) ;  /* 0x0000000400387947 */ /* 0x000fea0003800000 */
.L_x_14104:
[----:B------:R-:W0:Y:S02]  /*8960*/  F2I.FTZ.U32.FLOOR.NTZ R5, R5 ;  /* 0x0000000500057305 */ /* 0x000e240000217000 */
[----:B0-----:R0:W-:Y:S01]  /*8970*/  STG.E desc[UR36][R2.64], R5 ;  /* 0x0000000502007986 */ /* 0x0011e2000c101924 */
[----:B------:R-:W-:Y:S05]  /*8980*/  BRA `(.L_x_14087) ;  /* 0x00000004002c7947 */ /* 0x000fea0003800000 */
.L_x_14094:
        /* <DEDUP_REMOVED lines=10> */
.L_x_14107:
[----:B------:R-:W-:Y:S01]  /*8a30*/  FMUL.FTZ R4, R4, 1 ;  /* 0x3f80000004047820 */ /* 0x000fe20000410000 */
[----:B------:R-:W-:-:S05]  /*8a40*/  CS2R R6, SRZ ;  /* 0x0000000000067805 */ /* 0x000fca000001ff00 */
[----:B------:R-:W0:Y:S02]  /*8a50*/  F2F.F64.F32 R4, R4 ;  /* 0x0000000400047310 */ /* 0x000e240000201800 */
[----:B0-----:R4:W-:Y:S01]  /*8a60*/  STG.E.128 desc[UR36][R2.64], R4 ;  /* 0x0000000402007986 */ /* 0x0019e2000c101d24 */
[----:B------:R-:W-:Y:S05]  /*8a70*/  BRA `(.L_x_14087) ;  /* 0x0000000000f07947 */ /* 0x000fea0003800000 */
.L_x_14106:
[----:B------:R-:W-:-:S09]  /*8a80*/  UISETP.NE.AND UP0, UPT, UR4, 0xf, UPT ;  /* 0x0000000f0400788c */ /* 0x000fd2000bf05270 */
[----:B------:R-:W-:Y:S05]  /*8a90*/  BRA.U !UP0, `(.L_x_14108) ;  /* 0x0000000108e07547 */ /* 0x000fea000b800000 */
[----:B------:R-:W-:-:S09]  /*8aa0*/  UISETP.NE.AND UP0, UPT, UR4, 0x17, UPT ;  /* 0x000000170400788c */ /* 0x000fd2000bf05270 */
[----:B------:R-:W-:Y:S05]  /*8ab0*/  BRA.U !UP0, `(.L_x_14109) ;  /* 0x00000001088c7547 */ /* 0x000fea000b800000 */
[----:B------:R-:W-:-:S09]  /*8ac0*/  UISETP.NE.AND UP0, UPT, UR4, 0x18, UPT ;  /* 0x000000180400788c */ /* 0x000fd2000bf05270 */
[----:B------:R-:W-:Y:S05]  /*8ad0*/  BRA.U !UP0, `(.L_x_14110) ;  /* 0x0000000108447547 */ /* 0x000fea000b800000 */
.L_x_14086:
        /* <DEDUP_REMOVED lines=16> */
.L_x_14111:
[----:B------:R-:W-:Y:S05]  /*8be0*/  BRA `(.L_x_14087) ;  /* 0x0000000000947947 */ /* 0x000fea0003800000 */
.L_x_14110:
        /* <DEDUP_REMOVED lines=12> */
.L_x_14113:
[----:B------:R-:W-:Y:S05]  /*8cb0*/  BSYNC.RECONVERGENT B0 ;  /* 0x0000000000007941 */ /* 0x000fea0003800200 */
.L_x_14112:
[----:B------:R-:W-:-:S05]  /*8cc0*/  LOP3.LUT R5, R0, 0x80, R7, 0xf8, !PT ;  /* 0x0000008000057812 */ /* 0x000fca00078ef807 */
[----:B------:R2:W-:Y:S01]  /*8cd0*/  STG.E.U8 desc[UR36][R2.64], R5 ;  /* 0x0000000502007986 */ /* 0x0005e2000c101124 */
[----:B------:R-:W-:Y:S05]  /*8ce0*/  BRA `(.L_x_14087) ;  /* 0x0000000000547947 */ /* 0x000fea0003800000 */
.L_x_14109:
        /* <DEDUP_REMOVED lines=11> */
.L_x_14115:
[----:B------:R-:W-:Y:S01]  /*8da0*/  IMAD.MOV.U32 R0, RZ, RZ, 0x7f ;  /* 0x0000007fff007424 */ /* 0x000fe200078e00ff */
[----:B------:R-:W-:-:S04]  /*8db0*/  ISETP.GT.U32.AND P0, PT, R6, 0x7f800000, PT ;  /* 0x7f8000000600780c */ /* 0x000fc80003f04070 */
[----:B------:R-:W-:-:S09]  /*8dc0*/  SEL R0, R0, 0x7c, P0 ;  /* 0x0000007c00007807 */ /* 0x000fd20000000000 */
.L_x_14116:
[----:B------:R-:W-:Y:S05]  /*8dd0*/  BSYNC.RECONVERGENT B0 ;  /* 0x0000000000007941 */ /* 0x000fea0003800200 */
.L_x_14114:
[----:B------:R-:W-:-:S04]  /*8de0*/  SHF.R.U32.HI R5, RZ, 0x18, R4 ;  /* 0x00000018ff057819 */ /* 0x000fc80000011604 */
[----:B------:R-:W-:-:S05]  /*8df0*/  LOP3.LUT R5, R0, 0x80, R5, 0xf8, !PT ;  /* 0x0000008000057812 */ /* 0x000fca00078ef805 */
[----:B------:R1:W-:Y:S01]  /*8e00*/  STG.E.U8 desc[UR36][R2.64], R5 ;  /* 0x0000000502007986 */ /* 0x0003e2000c101124 */
[----:B------:R-:W-:Y:S05]  /*8e10*/  BRA `(.L_x_14087) ;  /* 0x0000000000087947 */ /* 0x000fea0003800000 */
.L_x_14108:
[----:B------:R-:W-:-:S05]  /*8e20*/  F2FP.BF16.F32.PACK_AB R4, RZ, R4 ;  /* 0x00000004ff04723e */ /* 0x000fca00000010ff */
[----:B------:R0:W-:Y:S02]  /*8e30*/  STG.E.U16 desc[UR36][R2.64], R4 ;  /* 0x0000000402007986 */ /* 0x0001e4000c101524 */
.L_x_14087:
[----:B------:R-:W-:-:S07]  /*8e40*/  IADD3 R17, PT, PT, R17, 0x80, RZ ;  /* 0x0000008011117810 */ /* 0x000fce0007ffe0ff */
.L_x_14052:
[----:B------:R-:W-:Y:S05]  /*8e50*/  BSYNC.RECONVERGENT B7 ;  /* 0x0000000000077941 */ /* 0x000fea0003800200 */
.L_x_14051:
        /* <DEDUP_REMOVED lines=306> */
.L_x_14117:
        /* <DEDUP_REMOVED lines=20> */
.L_x_14122:
[----:B------:R-:W2:Y:S02]  /*a2c0*/  LDG.E.U8 R0, desc[UR36][R2.64] ;  /* 0x0000002402007981 */ /* 0x000ea4000c1e1100 */
[----:B--2---:R-:W-:Y:S01]  /*a2d0*/  I2FP.F32.U32 R0, R0 ;  /* 0x0000000000007245 */ /* 0x004fe20000201000 */
[----:B------:R-:W-:Y:S06]  /*a2e0*/  BRA `(.L_x_14124) ;  /* 0x0000000c00247947 */ /* 0x000fec0003800000 */
.L_x_14121:
        /* <DEDUP_REMOVED lines=9> */
.L_x_14126:
[----:B------:R-:W2:Y:S02]  /*a380*/  LDG.E R0, desc[UR36][R2.64] ;  /* 0x0000002402007981 */ /* 0x000ea4000c1e1900 */
[----:B--2---:R-:W-:Y:S01]  /*a390*/  I2FP.F32.S32 R0, R0 ;  /* 0x0000000000007245 */ /* 0x004fe20000201400 */
[----:B------:R-:W-:Y:S06]  /*a3a0*/  BRA `(.L_x_14124) ;  /* 0x0000000800f47947 */ /* 0x000fec0003800000 */
.L_x_14125:
[----:B------:R-:W2:Y:S02]  /*a3b0*/  LDG.E.U16 R0, desc[UR36][R2.64] ;  /* 0x0000002402007981 */ /* 0x000ea4000c1e1500 */
[----:B--2---:R-:W0:Y:S01]  /*a3c0*/  I2F.S16 R0, R0 ;  /* 0x0000000000007306 */ /* 0x004e220000101400 */
[----:B------:R-:W-:Y:S05]  /*a3d0*/  BRA `(.L_x_14124) ;  /* 0x0000000800e87947 */ /* 0x000fea0003800000 */
.L_x_14120:
        /* <DEDUP_REMOVED lines=8> */
.L_x_14128:
[----:B------:R-:W2:Y:S02]  /*a460*/  LDG.E.U16 R0, desc[UR36][R2.64] ;  /* 0x0000002402007981 */ /* 0x000ea4000c1e1500 */
[----:B--2---:R-:W-:Y:S01]  /*a470*/  HADD2.F32 R0, -RZ, R0.H0_H0 ;  /* 0x20000000ff007230 */ /* 0x004fe20000004100 */
[----:B------:R-:W-:Y:S06]  /*a480*/  BRA `(.L_x_14124) ;  /* 0x0000000800bc7947 */ /* 0x000fec0003800000 */
.L_x_14127:
        /* <DEDUP_REMOVED lines=8> */
.L_x_14130:
[----:B------:R-:W2:Y:S02]  /*a510*/  LDG.E.U16 R0, desc[UR36][R2.64] ;  /* 0x0000002402007981 */ /* 0x000ea4000c1e1500 */
[----:B--2---:R-:W-:Y:S01]  /*a520*/  HADD2.F32 R0, -RZ, R0.H0_H0 ;  /* 0x20000000ff007230 */ /* 0x004fe20000004100 */
[----:B------:R-:W-:Y:S06]  /*a530*/  BRA `(.L_x_14124) ;  /* 0x0000000800907947 */ /* 0x000fec0003800000 */
.L_x_14129:
[----:B------:R-:W2:Y:S01]  /*a540*/  LDG.E.64 R2, desc[UR36][R2.64] ;  /* 0x0000002402027981 */ /* 0x000ea2000c1e1b00 */
[----:B------:R-:W-:Y:S01]  /*a550*/  UMOV UR4, 0xf0000000 ;  /* 0xf000000000047882 */ /* 0x000fe20000000000 */
[----:B------:R-:W-:Y:S01]  /*a560*/  UMOV UR5, 0x380fffff ;  /* 0x380fffff00057882 */ /* 0x000fe20000000000 */
[----:B--2---:R-:W0:Y:S01]  /*a570*/  F2F.F32.F64 R0, R2 ;  /* 0x0000000200007310 */ /* 0x004e220000301000 */
[----:B------:R-:W-:-:S14]  /*a580*/  DSETP.GEU.AND P0, PT, |R2|, UR4, PT ;  /* 0x0000000402007e2a */ /* 0x000fdc000bf0e200 */
[----:B0-----:R-:W-:Y:S01]  /*a590*/  @!P0 FMUL R0, R0, 1.175494350822287508e-38 ;  /* 0x0080000000008820 */ /* 0x001fe20000400000 */
[----:B------:R-:W-:Y:S06]  /*a5a0*/  BRA `(.L_x_14124) ;  /* 0x0000000800747947 */ /* 0x000fec0003800000 */
.L_x_14119:
        /* <DEDUP_REMOVED lines=12> */
.L_x_14133:
[----:B------:R-:W2:Y:S01]  /*a670*/  LDG.E.64 R2, desc[UR36][R2.64] ;  /* 0x0000002402027981 */ /* 0x000ea2000c1e1b00 */
[----:B------:R-:W-:Y:S01]  /*a680*/  UMOV UR4, 0xf0000000 ;  /* 0xf000000000047882 */ /* 0x000fe20000000000 */
[----:B------:R-:W-:Y:S01]  /*a690*/  UMOV UR5, 0x380fffff ;  /* 0x380fffff00057882 */ /* 0x000fe20000000000 */
[----:B--2---:R-:W0:Y:S01]  /*a6a0*/  F2F.F32.F64 R0, R2 ;  /* 0x0000000200007310 */ /* 0x004e220000301000 */
[----:B------:R-:W-:-:S14]  /*a6b0*/  DSETP.GEU.AND P0, PT, |R2|, UR4, PT ;  /* 0x0000000402007e2a */ /* 0x000fdc000bf0e200 */
[----:B0-----:R-:W-:Y:S01]  /*a6c0*/  @!P0 FMUL R0, R0, 1.175494350822287508e-38 ;  /* 0x0080000000008820 */ /* 0x001fe20000400000 */
[----:B------:R-:W-:Y:S06]  /*a6d0*/  BRA `(.L_x_14124) ;  /* 0x0000000800287947 */ /* 0x000fec0003800000 */
.L_x_14132:
        /* <DEDUP_REMOVED lines=25> */
.L_x_14135:
        /* <DEDUP_REMOVED lines=12> */
.L_x_14134:
[----:B------:R-:W2:Y:S02]  /*a930*/  LDG.E.U16 R0, desc[UR36][R2.64] ;  /* 0x0000002402007981 */ /* 0x000ea4000c1e1500 */
[----:B--2---:R-:W-:Y:S01]  /*a940*/  IMAD.U32 R0, R0, 0x10000, RZ ;  /* 0x0001000000007824 */ /* 0x004fe200078e00ff */
[----:B------:R-:W-:Y:S06]  /*a950*/  BRA `(.L_x_14124) ;  /* 0x0000000400887947 */ /* 0x000fec0003800000 */
.L_x_14131:
        /* <DEDUP_REMOVED lines=11> */
.L_x_14138:
        /* <DEDUP_REMOVED lines=20> */
.L_x_14140:
[----:B------:R-:W-:Y:S05]  /*ab50*/  BSYNC.RECONVERGENT B0 ;  /* 0x0000000000007941 */ /* 0x000fea0003800200 */
.L_x_14139:
[----:B------:R-:W-:Y:S02]  /*ab60*/  SHF.L.U32 R0, R0, 0x14, RZ ;  /* 0x0000001400007819 */ /* 0x000fe400000006ff */
[----:B------:R-:W-:-:S04]  /*ab70*/  LEA R2, R2, 0x3b800000, 0x17 ;  /* 0x3b80000002027811 */ /* 0x000fc800078eb8ff */
[----:B------:R-:W-:Y:S01]  /*ab80*/  LOP3.LUT R0, R2, R0, R7, 0xfe, !PT ;  /* 0x0000000002007212 */ /* 0x000fe200078efe07 */
[----:B------:R-:W-:Y:S06]  /*ab90*/  BRA `(.L_x_14124) ;  /* 0x0000000000f87947 */ /* 0x000fec0003800000 */
.L_x_14137:
        /* <DEDUP_REMOVED lines=20> */
.L_x_14142:
[----:B------:R-:W-:Y:S05]  /*ace0*/  BSYNC.RECONVERGENT B0 ;  /* 0x0000000000007941 */ /* 0x000fea0003800200 */
.L_x_14141:
[----:B------:R-:W-:Y:S01]  /*acf0*/  IMAD.SHL.U32 R0, R0, 0x200000, RZ ;  /* 0x0020000000007824 */ /* 0x000fe200078e00ff */
[----:B------:R-:W-:-:S04]  /*ad00*/  LEA R2, R2, 0x37800000, 0x17 ;  /* 0x3780000002027811 */ /* 0x000fc800078eb8ff */
[----:B------:R-:W-:Y:S01]  /*ad10*/  LOP3.LUT R0, R2, R0, R7, 0xfe, !PT ;  /* 0x0000000002007212 */ /* 0x000fe200078efe07 */
[----:B------:R-:W-:Y:S06]  /*ad20*/  BRA `(.L_x_14124) ;  /* 0x0000000000947947 */ /* 0x000fec0003800000 */
.L_x_14136:
        /* <DEDUP_REMOVED lines=14> */
.L_x_14123:
        /* <DEDUP_REMOVED lines=16> */
.L_x_14145:
[----:B------:R-:W-:Y:S01]  /*af10*/  MOV R0, RZ ;  /* 0x000000ff00007202 */ /* 0x000fe20000000f00 */
[----:B------:R-:W-:Y:S06]  /*af20*/  BRA `(.L_x_14124) ;  /* 0x0000000000147947 */ /* 0x000fec0003800000 */
.L_x_14144:
[----:B------:R-:W2:Y:S02]  /*af30*/  LDG.E.64 R2, desc[UR36][R2.64] ;  /* 0x0000002402027981 */ /* 0x000ea4000c1e1b00 */
[----:B--2---:R0:W1:Y:S01]  /*af40*/  I2F.U64 R0, R2 ;  /* 0x0000000200007312 */ /* 0x0040620000301000 */
[----:B------:R-:W-:Y:S05]  /*af50*/  BRA `(.L_x_14124) ;  /* 0x0000000000087947 */ /* 0x000fea0003800000 */
.L_x_14143:
[----:B------:R-:W2:Y:S02]  /*af60*/  LDG.E R0, desc[UR36][R2.64] ;  /* 0x0000002402007981 */ /* 0x000ea4000c1e1900 */
[----:B--2---:R-:W-:-:S07]  /*af70*/  I2FP.F32.U32 R0, R0 ;  /* 0x0000000000007245 */ /* 0x004fce0000201000 */
.L_x_14124:
[----:B------:R-:W-:Y:S05]  /*af80*/  BSYNC.RECONVERGENT B6 ;  /* 0x0000000000067941 */ /* 0x000fea0003800200 */
.L_x_14118:
[----:B------:R-:W-:Y:S01]  /*af90*/  UPRMT UR4, UR42, 0x9910, URZ ;  /* 0x000099102a047896 */ /* 0x000fe200080000ff */
[----:B012345:R0:W1:Y:S03]  /*afa0*/  FRND.FTZ.FLOOR R2, R0 ;  /* 0x0000000000027307 */ /* 0x03f0660000215000 */
        /* <DEDUP_REMOVED lines=11> */
[----:B0-----:R-:W-:Y:S01]  /*b060*/  STG.E.U8 desc[UR36][R16.64], R3 ;  /* 0x0000000310007986 */ /* 0x001fe2000c101124 */
[----:B------:R-:W-:Y:S05]  /*b070*/  EXIT ;  /* 0x000000000000794d */ /* 0x000fea0003800000 */
.L_x_14149:
[----:B-1----:R-:W0:Y:S02]  /*b080*/  F2I.FTZ.S64.FLOOR R2, R0 ;  /* 0x0000000000027311 */ /* 0x002e240000215900 */
[----:B0-----:R-:W-:Y:S01]  /*b090*/  STG.E.U8 desc[UR36][R16.64], R2 ;  /* 0x0000000210007986 */ /* 0x001fe2000c101124 */
[----:B------:R-:W-:Y:S05]  /*b0a0*/  EXIT ;  /* 0x000000000000794d */ /* 0x000fea0003800000 */
.L_x_14148:
[----:B------:R-:W-:-:S09]  /*b0b0*/  UISETP.NE.AND UP0, UPT, UR4, 0x2, UPT ;  /* 0x000000020400788c */ /* 0x000fd2000bf05270 */
[----:B------:R-:W-:Y:S05]  /*b0c0*/  BRA.U !UP0, `(.L_x_14151) ;  /* 0x0000000108287547 */ /* 0x000fea000b800000 */
[----:B------:R-:W-:-:S09]  /*b0d0*/  UISETP.NE.AND UP0, UPT, UR4, 0x3, UPT ;  /* 0x000000030400788c */ /* 0x000fd2000bf05270 */
[----:B------:R-:W-:Y:S05]  /*b0e0*/  BRA.U !UP0, `(.L_x_14152) ;  /* 0x0000000108147547 */ /* 0x000fea000b800000 */
[----:B------:R-:W-:-:S09]  /*b0f0*/  UISETP.NE.AND UP0, UPT, UR4, 0x4, UPT ;  /* 0x000000040400788c */ /* 0x000fd2000bf05270 */
[----:B------:R-:W-:Y:S05]  /*b100*/  BRA.U UP0, `(.L_x_14150) ;  /* 0x0000000900387547 */ /* 0x000fea000b800000 */
[----:B-1----:R-:W0:Y:S02]  /*b110*/  F2I.FTZ.S64.FLOOR R2, R0 ;  /* 0x0000000000027311 */ /* 0x002e240000215900 */
[----:B0-----:R-:W-:Y:S01]  /*b120*/  STG.E.64 desc[UR36][R16.64], R2 ;  /* 0x0000000210007986 */ /* 0x001fe2000c101b24 */
[----:B------:R-:W-:Y:S05]  /*b130*/  EXIT ;  /* 0x000000000000794d */ /* 0x000fea0003800000 */
.L_x_14152:
[----:B------:R-:W0:Y:S02]  /*b140*/  F2I.FTZ.FLOOR.NTZ R3, R0 ;  /* 0x0000000000037305 */ /* 0x000e240000217100 */
[----:B0-----:R-:W-:Y:S01]  /*b150*/  STG.E desc[UR36][R16.64], R3 ;  /* 0x0000000310007986 */ /* 0x001fe2000c101924 */
[----:B------:R-:W-:Y:S05]  /*b160*/  EXIT ;  /* 0x000000000000794d */ /* 0x000fea0003800000 */
.L_x_14151:
[----:B------:R-:W0:Y:S02]  /*b170*/  F2I.FTZ.FLOOR.NTZ R3, R0 ;  /* 0x0000000000037305 */ /* 0x000e240000217100 */
[----:B0-----:R-:W-:Y:S01]  /*b180*/  STG.E.U16 desc[UR36][R16.64], R3 ;  /* 0x0000000310007986 */ /* 0x001fe2000c101524 */
[----:B------:R-:W-:Y:S05]  /*b190*/  EXIT ;  /* 0x000000000000794d */ /* 0x000fea0003800000 */
.L_x_14147:
        /* <DEDUP_REMOVED lines=8> */
.L_x_14154:
[----:B-1----:R-:W-:-:S05]  /*b220*/  F2FP.F16.F32.PACK_AB R2, RZ, R2 ;  /* 0x00000002ff02723e */ /* 0x002fca00000000ff */
[----:B------:R-:W-:Y:S01]  /*b230*/  STG.E.U16 desc[UR36][R16.64], R2 ;  /* 0x0000000210007986 */ /* 0x000fe2000c101524 */
[----:B------:R-:W-:Y:S05]  /*b240*/  EXIT ;  /* 0x000000000000794d */ /* 0x000fea0003800000 */
.L_x_14153:
        /* <DEDUP_REMOVED lines=9> */
.L_x_14156:
[----:B-1----:R-:W-:-:S04]  /*b2e0*/  F2FP.F16.F32.PACK_AB R3, RZ, R2 ;  /* 0x00000002ff03723e */ /* 0x002fc800000000ff */
[----:B------:R-:W-:-:S05]  /*b2f0*/  PRMT R3, R3, 0x5410, RZ ;  /* 0x0000541003037816 */ /* 0x000fca00000000ff */
[----:B------:R-:W-:Y:S01]  /*b300*/  STG.E desc[UR36][R16.64], R3 ;  /* 0x0000000310007986 */ /* 0x000fe2000c101924 */
[----:B------:R-:W-:Y:S05]  /*b310*/  EXIT ;  /* 0x000000000000794d */ /* 0x000fea0003800000 */
.L_x_14155:
[----:B-1----:R-:W-:-:S06]  /*b320*/  FMUL.FTZ R2, R2, 1 ;  /* 0x3f80000002027820 */ /* 0x002fcc0000410000 */
[----:B------:R-:W0:Y:S02]  /*b330*/  F2F.F64.F32 R2, R2 ;  /* 0x0000000200027310 */ /* 0x000e240000201800 */
[----:B0-----:R-:W-:Y:S01]  /*b340*/  STG.E.64 desc[UR36][R16.64], R2 ;  /* 0x0000000210007986 */ /* 0x001fe2000c101b24 */
[----:B------:R-:W-:Y:S05]  /*b350*/  EXIT ;  /* 0x000000000000794d */ /* 0x000fea0003800000 */
.L_x_14146:
        /* <DEDUP_REMOVED lines=11> */
[----:B0-----:R-:W-:Y:S01]  /*b410*/  STG.E.U16 desc[UR36][R16.64], R3 ;  /* 0x0000000310007986 */ /* 0x001fe2000c101524 */
[----:B------:R-:W-:Y:S05]  /*b420*/  EXIT ;  /* 0x000000000000794d */ /* 0x000fea0003800000 */
.L_x_14160:
        /* <DEDUP_REMOVED lines=16> */
.L_x_14163:
[----:B------:R-:W-:-:S04]  /*b530*/  SHF.R.U32.HI R2, RZ, 0x18, R2 ;  /* 0x00000018ff027819 */ /* 0x000fc80000011602 */
[----:B------:R-:W-:-:S04]  /*b540*/  LOP3.LUT R2, R3, 0x80, R2, 0xf8, !PT ;  /* 0x0000008003027812 */ /* 0x000fc800078ef802 */
[----:B------:R-:W-:-:S07]  /*b550*/  PRMT R8, R2, 0x7610, R8 ;  /* 0x0000761002087816 */ /* 0x000fce0000000008 */
.L_x_14162:
[----:B------:R-:W-:Y:S05]  /*b560*/  BSYNC.RECONVERGENT B0 ;  /* 0x0000000000007941 */ /* 0x000fea0003800200 */
.L_x_14161:
[----:B------:R-:W-:Y:S01]  /*b570*/  STG.E.U8 desc[UR36][R16.64], R8 ;  /* 0x0000000810007986 */ /* 0x000fe2000c101124 */
[----:B------:R-:W-:Y:S05]  /*b580*/  EXIT ;  /* 0x000000000000794d */ /* 0x000fea0003800000 */
.L_x_14159:
        /* <DEDUP_REMOVED lines=16> */
.L_x_14166:
[----:B------:R-:W-:-:S04]  /*b690*/  SHF.R.U32.HI R2, RZ, 0x18, R2 ;  /* 0x00000018ff027819 */ /* 0x000fc80000011602 */
[----:B------:R-:W-:-:S04]  /*b6a0*/  LOP3.LUT R3, R3, 0x80, R2, 0xf8, !PT ;  /* 0x0000008003037812 */ /* 0x000fc800078ef802 */
[----:B------:R-:W-:-:S07]  /*b6b0*/  PRMT R8, R3, 0x7610, R8 ;  /* 0x0000761003087816 */ /* 0x000fce0000000008 */
.L_x_14165:
[----:B------:R-:W-:Y:S05]  /*b6c0*/  BSYNC.RECONVERGENT B0 ;  /* 0x0000000000007941 */ /* 0x000fea0003800200 */
.L_x_14164:
[----:B------:R-:W-:Y:S01]  /*b6d0*/  STG.E.U8 desc[UR36][R16.64], R8 ;  /* 0x0000000810007986 */ /* 0x000fe2000c101124 */
[----:B------:R-:W-:Y:S05]  /*b6e0*/  EXIT ;  /* 0x000000000000794d */ /* 0x000fea0003800000 */
.L_x_14158:
        /* <DEDUP_REMOVED lines=21> */
.L_x_14168:
[----:B-1----:R-:W0:Y:S02]  /*b840*/  F2I.FTZ.U64.FLOOR R2, R0 ;  /* 0x0000000000027311 */ /* 0x002e240000215800 */
[----:B0-----:R-:W-:Y:S01]  /*b850*/  STG.E.64 desc[UR36][R16.64], R2 ;  /* 0x0000000210007986 */ /* 0x001fe2000c101b24 */
[----:B------:R-:W-:Y:S05]  /*b860*/  EXIT ;  /* 0x000000000000794d */ /* 0x000fea0003800000 */
.L_x_14167:
[----:B------:R-:W0:Y:S02]  /*b870*/  F2I.FTZ.U32.FLOOR.NTZ R3, R0 ;  /* 0x0000000000037305 */ /* 0x000e240000217000 */
[----:B0-----:R-:W-:Y:S01]  /*b880*/  STG.E desc[UR36][R16.64], R3 ;  /* 0x0000000310007986 */ /* 0x001fe2000c101924 */
[----:B------:R-:W-:Y:S05]  /*b890*/  EXIT ;  /* 0x000000000000794d */ /* 0x000fea0003800000 */
.L_x_14157:
        /* <DEDUP_REMOVED lines=10> */
.L_x_14170:
[----:B-1----:R-:W-:Y:S01]  /*b940*/  FMUL.FTZ R4, R2, 1 ;  /* 0x3f80000002047820 */ /* 0x002fe20000410000 */
[----:B------:R-:W-:-:S05]  /*b950*/  CS2R R6, SRZ ;  /* 0x0000000000067805 */ /* 0x000fca000001ff00 */
[----:B------:R-:W0:Y:S02]  /*b960*/  F2F.F64.F32 R4, R4 ;  /* 0x0000000400047310 */ /* 0x000e240000201800 */
[----:B0-----:R-:W-:Y:S01]  /*b970*/  STG.E.128 desc[UR36][R16.64], R4 ;  /* 0x0000000410007986 */ /* 0x001fe2000c101d24 */
[----:B------:R-:W-:Y:S05]  /*b980*/  EXIT ;  /* 0x000000000000794d */ /* 0x000fea0003800000 */
.L_x_14169:
[----:B------:R-:W-:-:S09]  /*b990*/  UISETP.NE.AND UP0, UPT, UR4, 0xf, UPT ;  /* 0x0000000f0400788c */ /* 0x000fd2000bf05270 */
[----:B------:R-:W-:Y:S05]  /*b9a0*/  BRA.U !UP0, `(.L_x_14171) ;  /* 0x0000000108e07547 */ /* 0x000fea000b800000 */
[----:B------:R-:W-:-:S09]  /*b9b0*/  UISETP.NE.AND UP0, UPT, UR4, 0x17, UPT ;  /* 0x000000170400788c */ /* 0x000fd2000bf05270 */
[----:B------:R-:W-:Y:S05]  /*b9c0*/  BRA.U !UP0, `(.L_x_14172) ;  /* 0x00000001088c7547 */ /* 0x000fea000b800000 */
[----:B------:R-:W-:-:S09]  /*b9d0*/  UISETP.NE.AND UP0, UPT, UR4, 0x18, UPT ;  /* 0x000000180400788c */ /* 0x000fd2000bf05270 */
[----:B------:R-:W-:Y:S05]  /*b9e0*/  BRA.U !UP0, `(.L_x_14173) ;  /* 0x0000000108447547 */ /* 0x000fea000b800000 */
.L_x_14150:
        /* <DEDUP_REMOVED lines=16> */
.L_x_14174:
[----:B------:R-:W-:Y:S05]  /*baf0*/  EXIT ;  /* 0x000000000000794d */ /* 0x000fea0003800000 */
.L_x_14173:
        /* <DEDUP_REMOVED lines=12> */
.L_x_14176:
[----:B------:R-:W-:Y:S05]  /*bbc0*/  BSYNC.RECONVERGENT B0 ;  /* 0x0000000000007941 */ /* 0x000fea0003800200 */
.L_x_14175:
[----:B------:R-:W-:-:S05]  /*bbd0*/  LOP3.LUT R3, R0, 0x80, R5, 0xf8, !PT ;  /* 0x0000008000037812 */ /* 0x000fca00078ef805 */
[----:B------:R-:W-:Y:S01]  /*bbe0*/  STG.E.U8 desc[UR36][R16.64], R3 ;  /* 0x0000000310007986 */ /* 0x000fe2000c101124 */
[----:B------:R-:W-:Y:S05]  /*bbf0*/  EXIT ;  /* 0x000000000000794d */ /* 0x000fea0003800000 */
.L_x_14172:
        /* <DEDUP_REMOVED lines=11> */
.L_x_14178:
[----:B------:R-:W-:Y:S01]  /*bcb0*/  HFMA2 R0, -RZ, RZ, 0, 7.569789886474609375e-06 ;  /* 0x0000007fff007431 */ /* 0x000fe200000001ff */
[----:B------:R-:W-:-:S04]  /*bcc0*/  ISETP.GT.U32.AND P0, PT, R4, 0x7f800000, PT ;  /* 0x7f8000000400780c */ /* 0x000fc80003f04070 */
[----:B------:R-:W-:-:S09]  /*bcd0*/  SEL R0, R0, 0x7c, P0 ;  /* 0x0000007c00007807 */ /* 0x000fd20000000000 */
.L_x_14179:
[----:B------:R-:W-:Y:S05]  /*bce0*/  BSYNC.RECONVERGENT B0 ;  /* 0x0000000000007941 */ /* 0x000fea0003800200 */
.L_x_14177:
[----:B------:R-:W-:-:S04]  /*bcf0*/  SHF.R.U32.HI R3, RZ, 0x18, R2 ;  /* 0x00000018ff037819 */ /* 0x000fc80000011602 */
[----:B------:R-:W-:-:S05]  /*bd00*/  LOP3.LUT R3, R0, 0x80, R3, 0xf8, !PT ;  /* 0x0000008000037812 */ /* 0x000fca00078ef803 */
[----:B------:R-:W-:Y:S01]  /*bd10*/  STG.E.U8 desc[UR36][R16.64], R3 ;  /* 0x0000000310007986 */ /* 0x000fe2000c101124 */
[----:B------:R-:W-:Y:S05]  /*bd20*/  EXIT ;  /* 0x000000000000794d */ /* 0x000fea0003800000 */
.L_x_14171:
[----:B-1----:R-:W-:-:S05]  /*bd30*/  F2FP.BF16.F32.PACK_AB R2, RZ, R2 ;  /* 0x00000002ff02723e */ /* 0x002fca00000010ff */
[----:B------:R-:W-:Y:S01]  /*bd40*/  STG.E.U16 desc[UR36][R16.64], R2 ;  /* 0x0000000210007986 */ /* 0x000fe2000c101524 */
[----:B------:R-:W-:Y:S05]  /*bd50*/  EXIT ;  /* 0x000000000000794d */ /* 0x000fea0003800000 */
.L_x_14180:
        /* <DEDUP_REMOVED lines=10> */
.L_x_19959:


//--------------------- .text._ZN2at6native27unrolled_elementwise_kernelIZZZNS0_17floor_kernel_cudaERNS_18TensorIteratorBaseEENKUlvE_clEvENKUlvE0_clEvEUlfE_St5arrayIPcLm2EELi4E23TrivialOffsetCalculatorILi1EjESB_NS0_6memory12LoadWithCastILi1EEENSC_13StoreWithCastILi1EEEEEviT_T0_T2_T3_T4_T5_ --------------------------
	.section	.text._ZN2at6native27unrolled_elementwise_kernelIZZZNS0_17floor_kernel_cudaERNS_18TensorIteratorBaseEENKUlvE_clEvENKUlvE0_clEvEUlfE_St5arrayIPcLm2EELi4E23TrivialOffsetCalculatorILi1EjESB_NS0_6memory12LoadWithCastILi1EEENSC_13StoreWithCastILi1EEEEEviT_T0_T2_T3_T4_T5_,"ax",@progbits
	.align	128
        .global         _ZN2at6native27unrolled_elementwise_kernelIZZZNS0_17floor_kernel_cudaERNS_18TensorIteratorBaseEENKUlvE_clEvENKUlvE0_clEvEUlfE_St5arrayIPcLm2EELi4E23TrivialOffsetCalculatorILi1EjESB_NS0_6memory12LoadWithCastILi1EEENSC_13StoreWithCastILi1EEEEEviT_T0_T2_T3_T4_T5_
        .type           _ZN2at6native27unrolled_elementwise_kernelIZZZNS0_17floor_kernel_cudaERNS_18TensorIteratorBaseEENKUlvE_clEvENKUlvE0_clEvEUlfE_St5arrayIPcLm2EELi4E23TrivialOffsetCalculatorILi1EjESB_NS0_6memory12LoadWithCastILi1EEENSC_13StoreWithCastILi1EEEEEviT_T0_T2_T3_T4_T5_,@function
        .size           _ZN2at6native27unrolled_elementwise_kernelIZZZNS0_17floor_kernel_cudaERNS_18TensorIteratorBaseEENKUlvE_clEvENKUlvE0_clEvEUlfE_St5arrayIPcLm2EELi4E23TrivialOffsetCalculatorILi1EjESB_NS0_6memory12LoadWithCastILi1EEENSC_13StoreWithCastILi1EEEEEviT_T0_T2_T3_T4_T5_,(.L_x_19960 - _ZN2at6native27unrolled_elementwise_kernelIZZZNS0_17floor_kernel_cudaERNS_18TensorIteratorBaseEENKUlvE_clEvENKUlvE0_clEvEUlfE_St5arrayIPcLm2EELi4E23TrivialOffsetCalculatorILi1EjESB_NS0_6memory12LoadWithCastILi1EEENSC_13StoreWithCastILi1EEEEEviT_T0_T2_T3_T4_T5_)
        .other          _ZN2at6native27unrolled_elementwise_kernelIZZZNS0_17floor_kernel_cudaERNS_18TensorIteratorBaseEENKUlvE_clEvENKUlvE0_clEvEUlfE_St5arrayIPcLm2EELi4E23TrivialOffsetCalculatorILi1EjESB_NS0_6memory12LoadWithCastILi1EEENSC_13StoreWithCastILi1EEEEEviT_T0_T2_T3_T4_T5_,@"STO_CUDA_ENTRY STV_DEFAULT"
_ZN2at6native27unrolled_elementwise_kernelIZZZNS0_17floor_kernel_cudaERNS_18TensorIteratorBaseEENKUlvE_clEvENKUlvE0_clEvEUlfE_St5arrayIPcLm2EELi4E23TrivialOffsetCalculatorILi1EjESB_NS0_6memory12LoadWithCastILi1EEENSC_13StoreWithCastILi1EEEEEviT_T0_T2_T3_T4_T5_:
.text._ZN2at6native27unrolled_elementwise_kernelIZZZNS0_17floor_kernel_cudaERNS_18TensorIteratorBaseEENKUlvE_clEvENKUlvE0_clEvEUlfE_St5arrayIPcLm2EELi4E23TrivialOffsetCalculatorILi1EjESB_NS0_6memory12LoadWithCastILi1EEENSC_13StoreWithCastILi1EEEEEviT_T0_T2_T3_T4_T5_:
        /* <DEDUP_REMOVED lines=33> */
.L_x_14187:
[----:B------:R-:W2:Y:S02]  /*0210*/  LDG.E.U8 R4, desc[UR36][R4.64] ;  /* 0x0000002404047981 */ /* 0x000ea4000c1e1100 */
[----:B--2---:R-:W-:Y:S01]  /*0220*/  I2FP.F32.U32 R26, R4 ;  /* 0x00000004001a7245 */ /* 0x004fe20000201000 */
[----:B------:R-:W-:Y:S06]  /*0230*/  BRA `(.L_x_14189) ;  /* 0x0000000c00287947 */ /* 0x000fec0003800000 */
.L_x_14186:
        /* <DEDUP_REMOVED lines=9> */
.L_x_14191:
[----:B------:R-:W2:Y:S02]  /*02d0*/  LDG.E R4, desc[UR36][R4.64] ;  /* 0x0000002404047981 */ /* 0x000ea4000c1e1900 */
[----:B--2---:R-:W-:Y:S01]  /*02e0*/  I2FP.F32.S32 R26, R4 ;  /* 0x00000004001a7245 */ /* 0x004fe20000201400 */
[----:B------:R-:W-:Y:S06]  /*02f0*/  BRA `(.L_x_14189) ;  /* 0x0000000800f87947 */ /* 0x000fec0003800000 */
.L_x_14190:
[----:B------:R-:W2:Y:S02]  /*0300*/  LDG.E.U16 R4, desc[UR36][R4.64] ;  /* 0x0000002404047981 */ /* 0x000ea4000c1e1500 */
[----:B--2---:R2:W3:Y:S01]  /*0310*/  I2F.S16 R26, R4 ;  /* 0x00000004001a7306 */ /* 0x0044e20000101400 */
[----:B------:R-:W-:Y:S05]  /*0320*/  BRA `(.L_x_14189) ;  /* 0x0000000800ec7947 */ /* 0x000fea0003800000 */
.L_x_14185:
        /* <DEDUP_REMOVED lines=8> */
.L_x_14193:
[----:B------:R-:W2:Y:S02]  /*03b0*/  LDG.E.U16 R4, desc[UR36][R4.64] ;  /* 0x0000002404047981 */ /* 0x000ea4000c1e1500 */
[----:B--2---:R-:W-:Y:S01]  /*03c0*/  HADD2.F32 R26, -RZ, R4.H0_H0 ;  /* 0x20000004ff1a7230 */ /* 0x004fe20000004100 */
[----:B------:R-:W-:Y:S06]  /*03d0*/  BRA `(.L_x_14189) ;  /* 0x0000000800c07947 */ /* 0x000fec0003800000 */
.L_x_14192:
        /* <DEDUP_REMOVED lines=8> */
.L_x_14195:
[----:B------:R-:W2:Y:S02]  /*0460*/  LDG.E.U16 R4, desc[UR36][R4.64] ;  /* 0x0000002404047981 */ /* 0x000ea4000c1e1500 */
[----:B--2---:R-:W-:Y:S01]  /*0470*/  HADD2.F32 R26, -RZ, R4.H0_H0 ;  /* 0x20000004ff1a7230 */ /* 0x004fe20000004100 */
[----:B------:R-:W-:Y:S06]  /*0480*/  BRA `(.L_x_14189) ;  /* 0x0000000800947947 */ /* 0x000fec0003800000 */
.L_x_14194:
[----:B------:R-:W2:Y:S01]  /*0490*/  LDG.E.64 R4, desc[UR36][R4.64] ;  /* 0x0000002404047981 */ /* 0x000ea2000c1e1b00 */
[----:B------:R-:W-:Y:S01]  /*04a0*/  UMOV UR4, 0xf0000000 ;  /* 0xf000000000047882 */ /* 0x000fe20000000000 */
[----:B------:R-:W-:Y:S01]  /*04b0*/  UMOV UR5, 0x380fffff ;  /* 0x380fffff00057882 */ /* 0x000fe20000000000 */
[----:B--2---:R-:W0:Y:S01]  /*04c0*/  F2F.F32.F64 R26, R4 ;  /* 0x00000004001a7310 */ /* 0x004e220000301000 */
[----:B------:R-:W-:-:S14]  /*04d0*/  DSETP.GEU.AND P0, PT, |R4|, UR4, PT ;  /* 0x0000000404007e2a */ /* 0x000fdc000bf0e200 */
[----:B0-----:R-:W-:Y:S01]  /*04e0*/  @!P0 FMUL R26, R26, 1.175494350822287508e-38 ;  /* 0x008000001a1a8820 */ /* 0x001fe20000400000 */
[----:B------:R-:W-:Y:S06]  /*04f0*/  BRA `(.L_x_14189) ;  /* 0x0000000800787947 */ /* 0x000fec0003800000 */
.L_x_14184:
        /* <DEDUP_REMOVED lines=12> */
.L_x_14198:
[----:B------:R-:W2:Y:S01]  /*05c0*/  LDG.E.64 R4, desc[UR36][R4.64] ;  /* 0x0000002404047981 */ /* 0x000ea2000c1e1b00 */
[----:B------:R-:W-:Y:S01]  /*05d0*/  UMOV UR4, 0xf0000000 ;  /* 0xf000000000047882 */ /* 0x000fe20000000000 */
[----:B------:R-:W-:Y:S01]  /*05e0*/  UMOV UR5, 0x380fffff ;  /* 0x380fffff00057882 */ /* 0x000fe20000000000 */
[----:B--2---:R-:W0:Y:S01]  /*05f0*/  F2F.F32.F64 R26, R4 ;  /* 0x00000004001a7310 */ /* 0x004e220000301000 */
[----:B------:R-:W-:-:S14]  /*0600*/  DSETP.GEU.AND P0, PT, |R4|, UR4, PT ;  /* 0x0000000404007e2a */ /* 0x000fdc000bf0e200 */
[----:B0-----:R-:W-:Y:S01]  /*0610*/  @!P0 FMUL R26, R26, 1.175494350822287508e-38 ;  /* 0x008000001a1a8820 */ /* 0x001fe20000400000 */
[----:B------:R-:W-:Y:S06]  /*0620*/  BRA `(.L_x_14189) ;  /* 0x00000008002c7947 */ /* 0x000fec0003800000 */
.L_x_14197:
        /* <DEDUP_REMOVED lines=25> */
.L_x_14200:
        /* <DEDUP_REMOVED lines=13> */
.L_x_14199:
[----:B------:R-:W2:Y:S02]  /*0890*/  LDG.E.U16 R4, desc[UR36][R4.64] ;  /* 0x0000002404047981 */ /* 0x000ea4000c1e1500 */
[----:B--2---:R-:W-:Y:S01]  /*08a0*/  IMAD.U32 R26, R4, 0x10000, RZ ;  /* 0x00010000041a7824 */ /* 0x004fe200078e00ff */
[----:B------:R-:W-:Y:S06]  /*08b0*/  BRA `(.L_x_14189) ;  /* 0x0000000400887947 */ /* 0x000fec0003800000 */
.L_x_14196:
        /* <DEDUP_REMOVED lines=11> */
.L_x_14203:
        /* <DEDUP_REMOVED lines=20> */
.L_x_14205:
[----:B------:R-:W-:Y:S05]  /*0ab0*/  BSYNC.RECONVERGENT B0 ;  /* 0x0000000000007941 */ /* 0x000fea0003800200 */
.L_x_14204:
[----:B------:R-:W-:Y:S01]  /*0ac0*/  IMAD.SHL.U32 R0, R0, 0x100000, RZ ;  /* 0x0010000000007824 */ /* 0x000fe200078e00ff */
[----:B------:R-:W-:-:S04]  /*0ad0*/  LEA R3, R3, 0x3b800000, 0x17 ;  /* 0x3b80000003037811 */ /* 0x000fc800078eb8ff */
[----:B------:R-:W-:Y:S01]  /*0ae0*/  LOP3.LUT R26, R3, R0, R7, 0xfe, !PT ;  /* 0x00000000031a7212 */ /* 0x000fe200078efe07 */
[----:B------:R-:W-:Y:S06]  /*0af0*/  BRA `(.L_x_14189) ;  /* 0x0000000000f87947 */ /* 0x000fec0003800000 */
.L_x_14202:
        /* <DEDUP_REMOVED lines=20> */
.L_x_14207:
[----:B------:R-:W-:Y:S05]  /*0c40*/  BSYNC.RECONVERGENT B0 ;  /* 0x0000000000007941 */ /* 0x000fea0003800200 */
.L_x_14206:
[----:B------:R-:W-:Y:S01]  /*0c50*/  IMAD.SHL.U32 R0, R0, 0x200000, RZ ;  /* 0x0020000000007824 */ /* 0x000fe200078e00ff */
[----:B------:R-:W-:-:S04]  /*0c60*/  LEA R3, R3, 0x37800000, 0x17 ;  /* 0x3780000003037811 */ /* 0x000fc800078eb8ff */
[----:B------:R-:W-:Y:S01]  /*0c70*/  LOP3.LUT R26, R3, R0, R7, 0xfe, !PT ;  /* 0x00000000031a7212 */ /* 0x000fe200078efe07 */
[----:B------:R-:W-:Y:S06]  /*0c80*/  BRA `(.L_x_14189) ;  /* 0x0000000000947947 */ /* 0x000fec0003800000 */
.L_x_14201:
[----:B------:R-:W-:-:S09]  /*0c90*/  UISETP.NE.AND UP0, UPT, UR4, 0x1c, UPT ;  /* 0x0000001c0400788c */ /* 0x000fd2000bf05270 */
[----:B------:R-:W-:Y:S05]  /*0ca0*/  BRA.U !UP0, `(.L_x_14208) ;  /* 0x0000000108847547 */ /* 0x000fea000b800000 */
[----:B------:R-:W-:-:S09]  /*0cb0*/  UISETP.NE.AND UP0, UPT, UR4, 0x1d, UPT ;  /* 0x0000001d0400788c */ /* 0x000fd2000bf05270 */
[----:B------:R-:W-:Y:S05]  /*0cc0*/  BRA.U !UP0, `(.L_x_14209) ;  /* 0x0000000108707547 */ /* 0x000fea000b800000 */
[----:B------:R-:W-:-:S09]  /*0cd0*/  UISETP.NE.AND UP0, UPT, UR4, 0x2c, UPT ;  /* 0x0000002c0400788c */ /* 0x000fd2000bf05270 */
[----:B------:R-:W-:Y:S05]  /*0ce0*/  BRA.U !UP0, `(.L_x_14210) ;  /* 0x0000000108487547 */ /* 0x000fea000b800000 */
.L_x_14188:
        /* <DEDUP_REMOVED lines=16> */
.L_x_14211:
[----:B------:R-:W-:Y:S01]  /*0df0*/  IMAD.MOV.U32 R26, RZ, RZ, RZ ;  /* 0x000000ffff1a7224 */ /* 0x000fe200078e00ff */
[----:B------:R-:W-:Y:S06]  /*0e00*/  BRA `(.L_x_14189) ;  /* 0x0000000000347947 */ /* 0x000fec0003800000 */
.L_x_14210:
        /* <DEDUP_REMOVED lines=8> */
.L_x_14209:
[----:B------:R-:W2:Y:S02]  /*0e90*/  LDG.E.64 R26, desc[UR36][R4.64] ;  /* 0x00000024041a7981 */ /* 0x000ea4000c1e1b00 */
[----:B--2---:R0:W1:Y:S01]  /*0ea0*/  I2F.U64 R26, R26 ;  /* 0x0000001a001a7312 */ /* 0x0040620000301000 */
[----:B------:R-:W-:Y:S05]  /*0eb0*/  BRA `(.L_x_14189) ;  /* 0x0000000000087947 */ /* 0x000fea0003800000 */
.L_x_14208:
[----:B------:R-:W2:Y:S02]  /*0ec0*/  LDG.E R4, desc[UR36][R4.64] ;  /* 0x0000002404047981 */ /* 0x000ea4000c1e1900 */
[----:B--2---:R-:W-:-:S07]  /*0ed0*/  I2FP.F32.U32 R26, R4 ;  /* 0x00000004001a7245 */ /* 0x004fce0000201000 */
.L_x_14189:
[----:B------:R-:W-:Y:S05]  /*0ee0*/  BSYNC.RECONVERGENT B6 ;  /* 0x0000000000067941 */ /* 0x000fea0003800200 */
.L_x_14183:
[----:B------:R-:W-:-:S07]  /*0ef0*/  VIADD R17, R25, 0x80 ;  /* 0x0000008019117836 */ /* 0x000fce0000000000 */
.L_x_14182:
[----:B------:R-:W-:Y:S05]  /*0f00*/  BSYNC.RECONVERGENT B7 ;  /* 0x0000000000077941 */ /* 0x000fea0003800200 */
.L_x_14181:
        /* <DEDUP_REMOVED lines=25> */
.L_x_14218:
[----:B------:R-:W2:Y:S02]  /*10a0*/  LDG.E.U8 R4, desc[UR36][R4.64] ;  /* 0x0000002404047981 */ /* 0x000ea4000c1e1100 */
[----:B--2---:R-:W-:Y:S01]  /*10b0*/  I2FP.F32.U32 R19, R4 ;  /* 0x0000000400137245 */ /* 0x004fe20000201000 */
[----:B------:R-:W-:Y:S06]  /*10c0*/  BRA `(.L_x_14220) ;  /* 0x0000000c00247947 */ /* 0x000fec0003800000 */
.L_x_14217:
        /* <DEDUP_REMOVED lines=9> */
.L_x_14222:
[----:B------:R-:W2:Y:S02]  /*1160*/  LDG.E R4, desc[UR36][R4.64] ;  /* 0x0000002404047981 */ /* 0x000ea4000c1e1900 */
[----:B--2---:R-:W-:Y:S01]  /*1170*/  I2FP.F32.S32 R19, R4 ;  /* 0x0000000400137245 */ /* 0x004fe20000201400 */
[----:B------:R-:W-:Y:S06]  /*1180*/  BRA `(.L_x_14220) ;  /* 0x0000000800f47947 */ /* 0x000fec0003800000 */
.L_x_14221:
[----:B------:R-:W2:Y:S02]  /*1190*/  LDG.E.U16 R4, desc[UR36][R4.64] ;  /* 0x0000002404047981 */ /* 0x000ea4000c1e1500 */
[----:B--2---:R0:W2:Y:S01]  /*11a0*/  I2F.S16 R19, R4 ;  /* 0x0000000400137306 */ /* 0x0040a20000101400 */
[----:B------:R-:W-:Y:S05]  /*11b0*/  BRA `(.L_x_14220) ;  /* 0x0000000800e87947 */ /* 0x000fea0003800000 */
.L_x_14216:
        /* <DEDUP_REMOVED lines=8> */
.L_x_14224:
[----:B------:R-:W2:Y:S02]  /*1240*/  LDG.E.U16 R4, desc[UR36][R4.64] ;  /* 0x0000002404047981 */ /* 0x000ea4000c1e1500 */
[----:B--2---:R-:W-:Y:S01]  /*1250*/  HADD2.F32 R19, -RZ, R4.H0_H0 ;  /* 0x20000004ff137230 */ /* 0x004fe20000004100 */
[----:B------:R-:W-:Y:S06]  /*1260*/  BRA `(.L_x_14220) ;  /* 0x0000000800bc7947 */ /* 0x000fec0003800000 */
.L_x_14223:
        /* <DEDUP_REMOVED lines=8> */
.L_x_14226:
[----:B------:R-:W2:Y:S02]  /*12f0*/  LDG.E.U16 R4, desc[UR36][R4.64] ;  /* 0x0000002404047981 */ /* 0x000ea4000c1e1500 */
[----:B--2---:R-:W-:Y:S01]  /*1300*/  HADD2.F32 R19, -RZ, R4.H0_H0 ;  /* 0x20000004ff137230 */ /* 0x004fe20000004100 */
[----:B------:R-:W-:Y:S06]  /*1310*/  BRA `(.L_x_14220) ;  /* 0x0000000800907947 */ /* 0x000fec0003800000 */
.L_x_14225:
[----:B------:R-:W2:Y:S01]  /*1320*/  LDG.E.64 R4, desc[UR36][R4.64] ;  /* 0x0000002404047981 */ /* 0x000ea2000c1e1b00 */
[----:B------:R-:W-:Y:S01]  /*1330*/  UMOV UR4, 0xf0000000 ;  /* 0xf000000000047882 */ /* 0x000fe20000000000 */
[----:B------:R-:W-:Y:S01]  /*1340*/  UMOV UR5, 0x380fffff ;  /* 0x380fffff00057882 */ /* 0x000fe20000000000 */
[----:B--2---:R-:W0:Y:S01]  /*1350*/  F2F.F32.F64 R19, R4 ;  /* 0x0000000400137310 */ /* 0x004e220000301000 */
[----:B------:R-:W-:-:S14]  /*1360*/  DSETP.GEU.AND P0, PT, |R4|, UR4, PT ;  /* 0x0000000404007e2a */ /* 0x000fdc000bf0e200 */
[----:B0-----:R-:W-:Y:S01]  /*1370*/  @!P0 FMUL R19, R19, 1.175494350822287508e-38 ;  /* 0x0080000013138820 */ /* 0x001fe20000400000 */
[----:B------:R-:W-:Y:S06]  /*1380*/  BRA `(.L_x_14220) ;  /* 0x0000000800747947 */ /* 0x000fec0003800000 */
.L_x_14215:
        /* <DEDUP_REMOVED lines=12> */
.L_x_14229:
[----:B------:R-:W2:Y:S01]  /*1450*/  LDG.E.64 R4, desc[UR36][R4.64] ;  /* 0x0000002404047981 */ /* 0x000ea2000c1e1b00 */
[----:B------:R-:W-:Y:S01]  /*1460*/  UMOV UR4, 0xf0000000 ;  /* 0xf000000000047882 */ /* 0x000fe20000000000 */
[----:B------:R-:W-:Y:S01]  /*1470*/  UMOV UR5, 0x380fffff ;  /* 0x380fffff00057882 */ /* 0x000fe20000000000 */
[----:B--2---:R-:W0:Y:S01]  /*1480*/  F2F.F32.F64 R19, R4 ;  /* 0x0000000400137310 */ /* 0x004e220000301000 */
[----:B------:R-:W-:-:S14]  /*1490*/  DSETP.GEU.AND P0, PT, |R4|, UR4, PT ;  /* 0x0000000404007e2a */ /* 0x000fdc000bf0e200 */
[----:B0-----:R-:W-:Y:S01]  /*14a0*/  @!P0 FMUL R19, R19, 1.175494350822287508e-38 ;  /* 0x0080000013138820 */ /* 0x001fe20000400000 */
[----:B------:R-:W-:Y:S06]  /*14b0*/  BRA `(.L_x_14220) ;  /* 0x0000000800287947 */ /* 0x000fec0003800000 */
.L_x_14228:
        /* <DEDUP_REMOVED lines=25> */
.L_x_14231:
        /* <DEDUP_REMOVED lines=12> */
.L_x_14230:
[----:B------:R-:W2:Y:S02]  /*1710*/  LDG.E.U16 R4, desc[UR36][R4.64] ;  /* 0x0000002404047981 */ /* 0x000ea4000c1e1500 */
[----:B--2---:R-:W-:Y:S01]  /*1720*/  IMAD.U32 R19, R4, 0x10000, RZ ;  /* 0x0001000004137824 */ /* 0x004fe200078e00ff */
[----:B------:R-:W-:Y:S06]  /*1730*/  BRA `(.L_x_14220) ;  /* 0x0000000400887947 */ /* 0x000fec0003800000 */
.L_x_14227:
        /* <DEDUP_REMOVED lines=11> */
.L_x_14234:
        /* <DEDUP_REMOVED lines=20> */
.L_x_14236:
[----:B------:R-:W-:Y:S05]  /*1930*/  BSYNC.RECONVERGENT B0 ;  /* 0x0000000000007941 */ /* 0x000fea0003800200 */
.L_x_14235:
[----:B------:R-:W-:Y:S01]  /*1940*/  IMAD.SHL.U32 R0, R0, 0x100000, RZ ;  /* 0x0010000000007824 */ /* 0x000fe200078e00ff */
[----:B------:R-:W-:-:S04]  /*1950*/  LEA R3, R3, 0x3b800000, 0x17 ;  /* 0x3b80000003037811 */ /* 0x000fc800078eb8ff */
[----:B------:R-:W-:Y:S01]  /*1960*/  LOP3.LUT R19, R3, R0, R19, 0xfe, !PT ;  /* 0x0000000003137212 */ /* 0x000fe200078efe13 */
[----:B------:R-:W-:Y:S06]  /*1970*/  BRA `(.L_x_14220) ;  /* 0x0000000000f87947 */ /* 0x000fec0003800000 */
.L_x_14233:
        /* <DEDUP_REMOVED lines=20> */
.L_x_14238:
[----:B------:R-:W-:Y:S05]  /*1ac0*/  BSYNC.RECONVERGENT B0 ;  /* 0x0000000000007941 */ /* 0x000fea0003800200 */
.L_x_14237:
[----:B------:R-:W-:Y:S01]  /*1ad0*/  IMAD.SHL.U32 R0, R0, 0x200000, RZ ;  /* 0x0020000000007824 */ /* 0x000fe200078e00ff */
[----:B------:R-:W-:-:S04]  /*1ae0*/  LEA R3, R3, 0x37800000, 0x17 ;  /* 0x3780000003037811 */ /* 0x000fc800078eb8ff */
[----:B------:R-:W-:Y:S01]  /*1af0*/  LOP3.LUT R19, R3, R0, R19, 0xfe, !PT ;  /* 0x0000000003137212 */ /* 0x000fe200078efe13 */
[----:B------:R-:W-:Y:S06]  /*1b00*/  BRA `(.L_x_14220) ;  /* 0x0000000000947947 */ /* 0x000fec0003800000 */
.L_x_14232:
        /* <DEDUP_REMOVED lines=14> */
.L_x_14219:
        /* <DEDUP_REMOVED lines=16> */
.L_x_14241:
[----:B------:R-:W-:Y:S01]  /*1cf0*/  IMAD.MOV.U32 R19, RZ, RZ, RZ ;  /* 0x000000ffff137224 */ /* 0x000fe200078e00ff */
[----:B------:R-:W-:Y:S06]  /*1d00*/  BRA `(.L_x_14220) ;  /* 0x0000000000147947 */ /* 0x000fec0003800000 */
.L_x_14240:
[----:B------:R-:W2:Y:S02]  /*1d10*/  LDG.E.64 R4, desc[UR36][R4.64] ;  /* 0x0000002404047981 */ /* 0x000ea4000c1e1b00 */
[----:B--2---:R0:W2:Y:S01]  /*1d20*/  I2F.U64 R19, R4 ;  /* 0x0000000400137312 */ /* 0x0040a20000301000 */
[----:B------:R-:W-:Y:S05]  /*1d30*/  BRA `(.L_x_14220) ;  /* 0x0000000000087947 */ /* 0x000fea0003800000 */
.L_x_14239:
[----:B------:R-:W2:Y:S02]  /*1d40*/  LDG.E R4, desc[UR36][R4.64] ;  /* 0x0000002404047981 */ /* 0x000ea4000c1e1900 */
[----:B--2---:R-:W-:-:S07]  /*1d50*/  I2FP.F32.U32 R19, R4 ;  /* 0x0000000400137245 */ /* 0x004fce0000201000 */
.L_x_14220:
[----:B------:R-:W-:Y:S05]  /*1d60*/  BSYNC.RECONVERGENT B6 ;  /* 0x0000000000067941 */ /* 0x000fea0003800200 */
.L_x_14214:
[----:B------:R-:W-:-:S07]  /*1d70*/  VIADD R17, R17, 0x80 ;  /* 0x0000008011117836 */ /* 0x000fce0000000000 */
.L_x_14213:
[----:B------:R-:W-:Y:S05]  /*1d80*/  BSYNC.RECONVERGENT B7 ;  /* 0x0000000000077941 */ /* 0x000fea0003800200 */
.L_x_14212:
        /* <DEDUP_REMOVED lines=25> */
.L_x_14248:
[----:B------:R-:W2:Y:S02]  /*1f20*/  LDG.E.U8 R4, desc[UR36][R4.64] ;  /* 0x0000002404047981 */ /* 0x000ea4000c1e1100 */
[----:B--2---:R-:W-:Y:S01]  /*1f30*/  I2FP.F32.U32 R23, R4 ;  /* 0x0000000400177245 */ /* 0x004fe20000201000 */
[----:B------:R-:W-:Y:S06]  /*1f40*/  BRA `(.L_x_14250) ;  /* 0x0000000c00247947 */ /* 0x000fec0003800000 */
.L_x_14247:
        /* <DEDUP_REMOVED lines=9> */
.L_x_14252:
[----:B------:R-:W2:Y:S02]  /*1fe0*/  LDG.E R4, desc[UR36][R4.64] ;  /* 0x0000002404047981 */ /* 0x000ea4000c1e1900 */
[----:B--2---:R-:W-:Y:S01]  /*1ff0*/  I2FP.F32.S32 R23, R4 ;  /* 0x0000000400177245 */ /* 0x004fe20000201400 */
[----:B------:R-:W-:Y:S06]  /*2000*/  BRA `(.L_x_14250) ;  /* 0x0000000800f47947 */ /* 0x000fec0003800000 */
.L_x_14251:
[----:B------:R-:W2:Y:S02]  /*2010*/  LDG.E.U16 R4, desc[UR36][R4.64] ;  /* 0x0000002404047981 */ /* 0x000ea4000c1e1500 */
[----:B--2---:R4:W0:Y:S01]  /*2020*/  I2F.S16 R23, R4 ;  /* 0x0000000400177306 */ /* 0x0048220000101400 */
[----:B------:R-:W-:Y:S05]  /*2030*/  BRA `(.L_x_14250) ;  /* 0x0000000800e87947 */ /* 0x000fea0003800000 */
.L_x_14246:
        /* <DEDUP_REMOVED lines=8> */
.L_x_14254:
[----:B------:R-:W2:Y:S02]  /*20c0*/  LDG.E.U16 R4, desc[UR36][R4.64] ;  /* 0x0000002404047981 */ /* 0x000ea4000c1e1500 */
[----:B--2---:R-:W-:Y:S01]  /*20d0*/  HADD2.F32 R23, -RZ, R4.H0_H0 ;  /* 0x20000004ff177230 */ /* 0x004fe20000004100 */
[----:B------:R-:W-:Y:S06]  /*20e0*/  BRA `(.L_x_14250) ;  /* 0x0000000800bc7947 */ /* 0x000fec0003800000 */
.L_x_14253:
        /* <DEDUP_REMOVED lines=8> */
.L_x_14256:
[----:B------:R-:W2:Y:S02]  /*2170*/  LDG.E.U16 R4, desc[UR36][R4.64] ;  /* 0x0000002404047981 */ /* 0x000ea4000c1e1500 */
[----:B--2---:R-:W-:Y:S01]  /*2180*/  HADD2.F32 R23, -RZ, R4.H0_H0 ;  /* 0x20000004ff177230 */ /* 0x004fe20000004100 */
[----:B------:R-:W-:Y:S06]  /*2190*/  BRA `(.L_x_14250) ;  /* 0x0000000800907947 */ /* 0x000fec0003800000 */
.L_x_14255:
[----:B------:R-:W2:Y:S01]  /*21a0*/  LDG.E.64 R4, desc[UR36][R4.64] ;  /* 0x0000002404047981 */ /* 0x000ea2000c1e1b00 */
[----:B------:R-:W-:Y:S01]  /*21b0*/  UMOV UR4, 0xf0000000 ;  /* 0xf000000000047882 */ /* 0x000fe20000000000 */
[----:B------:R-:W-:Y:S01]  /*21c0*/  UMOV UR5, 0x380fffff ;  /* 0x380fffff00057882 */ /* 0x000fe20000000000 */
[----:B--2---:R-:W0:Y:S01]  /*21d0*/  F2F.F32.F64 R23, R4 ;  /* 0x0000000400177310 */ /* 0x004e220000301000 */
[----:B------:R-:W-:-:S14]  /*21e0*/  DSETP.GEU.AND P0, PT, |R4|, UR4, PT ;  /* 0x0000000404007e2a */ /* 0x000fdc000bf0e200 */
[----:B0-----:R-:W-:Y:S01]  /*21f0*/  @!P0 FMUL R23, R23, 1.175494350822287508e-38 ;  /* 0x0080000017178820 */ /* 0x001fe20000400000 */
[----:B------:R-:W-:Y:S06]  /*2200*/  BRA `(.L_x_14250) ;  /* 0x0000000800747947 */ /* 0x000fec0003800000 */
.L_x_14245:
        /* <DEDUP_REMOVED lines=12> */
.L_x_14259:
[----:B------:R-:W2:Y:S01]  /*22d0*/  LDG.E.64 R4, desc[UR36][R4.64] ;  /* 0x0000002404047981 */ /* 0x000ea2000c1e1b00 */
[----:B------:R-:W-:Y:S01]  /*22e0*/  UMOV UR4, 0xf0000000 ;  /* 0xf000000000047882 */ /* 0x000fe20000000000 */
[----:B------:R-:W-:Y:S01]  /*22f0*/  UMOV UR5, 0x380fffff ;  /* 0x380fffff00057882 */ /* 0x000fe20000000000 */
[----:B--2---:R-:W0:Y:S01]  /*2300*/  F2F.F32.F64 R23, R4 ;  /* 0x0000000400177310 */ /* 0x004e220000301000 */
[----:B------:R-:W-:-:S14]  /*2310*/  DSETP.GEU.AND P0, PT, |R4|, UR4, PT ;  /* 0x0000000404007e2a */ /* 0x000fdc000bf0e200 */
[----:B0-----:R-:W-:Y:S01]  /*2320*/  @!P0 FMUL R23, R23, 1.175494350822287508e-38 ;  /* 0x0080000017178820 */ /* 0x001fe20000400000 */
[----:B------:R-:W-:Y:S06]  /*2330*/  BRA `(.L_x_14250) ;  /* 0x0000000800287947 */ /* 0x000fec0003800000 */
.L_x_14258:
        /* <DEDUP_REMOVED lines=25> */
.L_x_14261:
        /* <DEDUP_REMOVED lines=12> */
.L_x_14260:
[----:B------:R-:W2:Y:S02]  /*2590*/  LDG.E.U16 R4, desc[UR36][R4.64] ;  /* 0x0000002404047981 */ /* 0x000ea4000c1e1500 */
[----:B--2---:R-:W-:Y:S01]  /*25a0*/  IMAD.U32 R23, R4, 0x10000, RZ ;  /* 0x0001000004177824 */ /* 0x004fe200078e00ff */
[----:B------:R-:W-:Y:S06]  /*25b0*/  BRA `(.L_x_14250) ;  /* 0x0000000400887947 */ /* 0x000fec0003800000 */
.L_x_14257:
        /* <DEDUP_REMOVED lines=11> */
.L_x_14264:
        /* <DEDUP_REMOVED lines=20> */
.L_x_14266:
[----:B------:R-:W-:Y:S05]  /*27b0*/  BSYNC.RECONVERGENT B0 ;  /* 0x0000000000007941 */ /* 0x000fea0003800200 */
.L_x_14265:
[----:B------:R-:W-:Y:S01]  /*27c0*/  IMAD.SHL.U32 R0, R0, 0x100000, RZ ;  /* 0x0010000000007824 */ /* 0x000fe200078e00ff */
[----:B------:R-:W-:-:S04]  /*27d0*/  LEA R3, R3, 0x3b800000, 0x17 ;  /* 0x3b80000003037811 */ /* 0x000fc800078eb8ff */
[----:B------:R-:W-:Y:S01]  /*27e0*/  LOP3.LUT R23, R3, R0, R23, 0xfe, !PT ;  /* 0x0000000003177212 */ /* 0x000fe200078efe17 */
[----:B------:R-:W-:Y:S06]  /*27f0*/  BRA `(.L_x_14250) ;  /* 0x0000000000f87947 */ /* 0x000fec0003800000 */
.L_x_14263:
        /* <DEDUP_REMOVED lines=20> */
.L_x_14268:
[----:B------:R-:W-:Y:S05]  /*2940*/  BSYNC.RECONVERGENT B0 ;  /* 0x0000000000007941 */ /* 0x000fea0003800200 */
.L_x_14267:
[----:B------:R-:W-:Y:S01]  /*2950*/  IMAD.SHL.U32 R0, R0, 0x200000, RZ ;  /* 0x0020000000007824 */ /* 0x000fe200078e00ff */
[----:B------:R-:W-:-:S04]  /*2960*/  LEA R3, R3, 0x37800000, 0x17 ;  /* 0x3780000003037811 */ /* 0x000fc800078eb8ff */
[----:B------:R-:W-:Y:S01]  /*2970*/  LOP3.LUT R23, R3, R0, R23, 0xfe, !PT ;  /* 0x0000000003177212 */ /* 0x000fe200078efe17 */
[----:B------:R-:W-:Y:S06]  /*2980*/  BRA `(.L_x_14250) ;  /* 0x0000000000947947 */ /* 0x000fec0003800000 */
.L_x_14262:
        /* <DEDUP_REMOVED lines=14> */
.L_x_14249:
        /* <DEDUP_REMOVED lines=16> */
.L_x_14271:
[----:B------:R-:W-:Y:S01]  /*2b70*/  IMAD.MOV.U32 R23, RZ, RZ, RZ ;  /* 0x000000ffff177224 */ /* 0x000fe200078e00ff */
[----:B------:R-:W-:Y:S06]  /*2b80*/  BRA `(.L_x_14250) ;  /* 0x0000000000147947 */ /* 0x000fec0003800000 */
.L_x_14270:
[----:B------:R-:W2:Y:S02]  /*2b90*/  LDG.E.64 R4, desc[UR36][R4.64] ;  /* 0x0000002404047981 */ /* 0x000ea4000c1e1b00 */
[----:B--2---:R0:W2:Y:S01]  /*2ba0*/  I2F.U64 R23, R4 ;  /* 0x0000000400177312 */ /* 0x0040a20000301000 */
[----:B------:R-:W-:Y:S05]  /*2bb0*/  BRA `(.L_x_14250) ;  /* 0x0000000000087947 */ /* 0x000fea0003800000 */
.L_x_14269:
[----:B------:R-:W2:Y:S02]  /*2bc0*/  LDG.E R4, desc[UR36][R4.64] ;  /* 0x0000002404047981 */ /* 0x000ea4000c1e1900 */
[----:B--2---:R-:W-:-:S07]  /*2bd0*/  I2FP.F32.U32 R23, R4 ;  /* 0x0000000400177245 */ /* 0x004fce0000201000 */
.L_x_14250:
[----:B------:R-:W-:Y:S05]  /*2be0*/  BSYNC.RECONVERGENT B6 ;  /* 0x0000000000067941 */ /* 0x000fea0003800200 */
.L_x_14244:
[----:B------:R-:W-:-:S07]  /*2bf0*/  VIADD R17, R17, 0x80 ;  /* 0x0000008011117836 */ /* 0x000fce0000000000 */
.L_x_14243:
[----:B------:R-:W-:Y:S05]  /*2c00*/  BSYNC.RECONVERGENT B7 ;  /* 0x0000000000077941 */ /* 0x000fea0003800200 */
.L_x_14242:
        /* <DEDUP_REMOVED lines=24> */
.L_x_14277:
[----:B------:R-:W2:Y:S02]  /*2d90*/  LDG.E.U8 R4, desc[UR36][R4.64] ;  /* 0x0000002404047981 */ /* 0x000ea4000c1e1100 */
[----:B--2---:R-:W-:Y:S01]  /*2da0*/  I2FP.F32.U32 R16, R4 ;  /* 0x0000000400107245 */ /* 0x004fe20000201000 */
[----:B------:R-:W-:Y:S06]  /*2db0*/  BRA `(.L_x_14273) ;  /* 0x0000000c001c7947 */ /* 0x000fec0003800000 */
.L_x_14276:
        /* <DEDUP_REMOVED lines=9> */
.L_x_14280:
[----:B------:R-:W2:Y:S02]  /*2e50*/  LDG.E R4, desc[UR36][R4.64] ;  /* 0x0000002404047981 */ /* 0x000ea4000c1e1900 */
[----:B--2---:R-:W-:Y:S01]  /*2e60*/  I2FP.F32.S32 R16, R4 ;  /* 0x0000000400107245 */ /* 0x004fe20000201400 */
[----:B------:R-:W-:Y:S06]  /*2e70*/  BRA `(.L_x_14273) ;  /* 0x0000000800ec7947 */ /* 0x000fec0003800000 */
.L_x_14279:
[----:B------:R-:W2:Y:S02]  /*2e80*/  LDG.E.U16 R4, desc[UR36][R4.64] ;  /* 0x0000002404047981 */ /* 0x000ea4000c1e1500 */
[----:B--2---:R0:W2:Y:S01]  /*2e90*/  I2F.S16 R16, R4 ;  /* 0x0000000400107306 */ /* 0x0040a20000101400 */
[----:B------:R-:W-:Y:S05]  /*2ea0*/  BRA `(.L_x_14273) ;  /* 0x0000000800e07947 */ /* 0x000fea0003800000 */
.L_x_14275:
        /* <DEDUP_REMOVED lines=8> */
.L_x_14282:
[----:B------:R-:W2:Y:S02]  /*2f30*/  LDG.E.U16 R4, desc[UR36][R4.64] ;  /* 0x0000002404047981 */ /* 0x000ea4000c1e1500 */
[----:B--2---:R-:W-:Y:S01]  /*2f40*/  HADD2.F32 R16, -RZ, R4.H0_H0 ;  /* 0x20000004ff107230 */ /* 0x004fe20000004100 */
[----:B------:R-:W-:Y:S06]  /*2f50*/  BRA `(.L_x_14273) ;  /* 0x0000000800b47947 */ /* 0x000fec0003800000 */
.L_x_14281:
        /* <DEDUP_REMOVED lines=8> */
.L_x_14284:
[----:B------:R-:W2:Y:S02]  /*2fe0*/  LDG.E.U16 R4, desc[UR36][R4.64] ;  /* 0x0000002404047981 */ /* 0x000ea4000c1e1500 */
[----:B--2---:R-:W-:Y:S01]  /*2ff0*/  HADD2.F32 R16, -RZ, R4.H0_H0 ;  /* 0x20000004ff107230 */ /* 0x004fe20000004100 */
[----:B------:R-:W-:Y:S06]  /*3000*/  BRA `(.L_x_14273) ;  /* 0x0000000800887947 */ /* 0x000fec0003800000 */
.L_x_14283:
[----:B------:R-:W2:Y:S01]  /*3010*/  LDG.E.64 R4, desc[UR36][R4.64] ;  /* 0x0000002404047981 */ /* 0x000ea2000c1e1b00 */
[----:B------:R-:W-:Y:S01]  /*3020*/  UMOV UR4, 0xf0000000 ;  /* 0xf000000000047882 */ /* 0x000fe20000000000 */
[----:B------:R-:W-:Y:S01]  /*3030*/  UMOV UR5, 0x380fffff ;  /* 0x380fffff00057882 */ /* 0x000fe20000000000 */
[----:B--2---:R-:W0:Y:S01]  /*3040*/  F2F.F32.F64 R16, R4 ;  /* 0x0000000400107310 */ /* 0x004e220000301000 */
[----:B------:R-:W-:-:S14]  /*3050*/  DSETP.GEU.AND P0, PT, |R4|, UR4, PT ;  /* 0x0000000404007e2a */ /* 0x000fdc000bf0e200 */
[----:B0-----:R-:W-:Y:S01]  /*3060*/  @!P0 FMUL R16, R16, 1.175494350822287508e-38 ;  /* 0x0080000010108820 */ /* 0x001fe20000400000 */
[----:B------:R-:W-:Y:S06]  /*3070*/  BRA `(.L_x_14273) ;  /* 0x00000008006c7947 */ /* 0x000fec0003800000 */
.L_x_14274:
        /* <DEDUP_REMOVED lines=12> */
.L_x_14287:
[----:B------:R-:W2:Y:S01]  /*3140*/  LDG.E.64 R4, desc[UR36][R4.64] ;  /* 0x0000002404047981 */ /* 0x000ea2000c1e1b00 */
[----:B------:R-:W-:Y:S01]  /*3150*/  UMOV UR4, 0xf0000000 ;  /* 0xf000000000047882 */ /* 0x000fe20000000000 */
[----:B------:R-:W-:Y:S01]  /*3160*/  UMOV UR5, 0x380fffff ;  /* 0x380fffff00057882 */ /* 0x000fe20000000000 */
[----:B--2---:R-:W0:Y:S01]  /*3170*/  F2F.F32.F64 R16, R4 ;  /* 0x0000000400107310 */ /* 0x004e220000301000 */
[----:B------:R-:W-:-:S14]  /*3180*/  DSETP.GEU.AND P0, PT, |R4|, UR4, PT ;  /* 0x0000000404007e2a */ /* 0x000fdc000bf0e200 */
[----:B0-----:R-:W-:Y:S01]  /*3190*/  @!P0 FMUL R16, R16, 1.175494350822287508e-38 ;  /* 0x0080000010108820 */ /* 0x001fe20000400000 */
[----:B------:R-:W-:Y:S06]  /*31a0*/  BRA `(.L_x_14273) ;  /* 0x0000000800207947 */ /* 0x000fec0003800000 */
.L_x_14286:
        /* <DEDUP_REMOVED lines=25> */
.L_x_14289:
        /* <DEDUP_REMOVED lines=13> */
.L_x_14288:
[----:B------:R-:W2:Y:S02]  /*3410*/  LDG.E.U16 R4, desc[UR36][R4.64] ;  /* 0x0000002404047981 */ /* 0x000ea4000c1e1500 */
[----:B--2---:R-:W-:Y:S01]  /*3420*/  IMAD.U32 R16, R4, 0x10000, RZ ;  /* 0x0001000004107824 */ /* 0x004fe200078e00ff */
[----:B------:R-:W-:Y:S06]  /*3430*/  BRA `(.L_x_14273) ;  /* 0x00000004007c7947 */ /* 0x000fec0003800000 */
.L_x_14285:
        /* <DEDUP_REMOVED lines=11> */
.L_x_14292:
        /* <DEDUP_REMOVED lines=19> */
.L_x_14294:
[----:B------:R-:W-:Y:S05]  /*3620*/  BSYNC.RECONVERGENT B0 ;  /* 0x0000000000007941 */ /* 0x000fea0003800200 */
.L_x_14293:
[----:B------:R-:W-:Y:S01]  /*3630*/  IMAD.SHL.U32 R0, R0, 0x100000, RZ ;  /* 0x0010000000007824 */ /* 0x000fe200078e00ff */
[----:B------:R-:W-:-:S04]  /*3640*/  LEA R3, R3, 0x3b800000, 0x17 ;  /* 0x3b80000003037811 */ /* 0x000fc800078eb8ff */
[----:B------:R-:W-:Y:S01]  /*3650*/  LOP3.LUT R16, R3, R0, R7, 0xfe, !PT ;  /* 0x0000000003107212 */ /* 0x000fe200078efe07 */
[----:B------:R-:W-:Y:S06]  /*3660*/  BRA `(.L_x_14273) ;  /* 0x0000000000f07947 */ /* 0x000fec0003800000 */
.L_x_14291:
        /* <DEDUP_REMOVED lines=19> */
.L_x_14296:
[----:B------:R-:W-:Y:S05]  /*37a0*/  BSYNC.RECONVERGENT B0 ;  /* 0x0000000000007941 */ /* 0x000fea0003800200 */
.L_x_14295:
[----:B------:R-:W-:Y:S01]  /*37b0*/  IMAD.SHL.U32 R0, R0, 0x200000, RZ ;  /* 0x0020000000007824 */ /* 0x000fe200078e00ff */
[----:B------:R-:W-:-:S04]  /*37c0*/  LEA R3, R3, 0x37800000, 0x17 ;  /* 0x3780000003037811 */ /* 0x000fc800078eb8ff */
[----:B------:R-:W-:Y:S01]  /*37d0*/  LOP3.LUT R16, R3, R0, R7, 0xfe, !PT ;  /* 0x0000000003107212 */ /* 0x000fe200078efe07 */
[----:B------:R-:W-:Y:S06]  /*37e0*/  BRA `(.L_x_14273) ;  /* 0x0000000000907947 */ /* 0x000fec0003800000 */
.L_x_14290:
        /* <DEDUP_REMOVED lines=14> */
.L_x_14278:
        /* <DEDUP_REMOVED lines=16> */
.L_x_14299:
[----:B------:R-:W-:Y:S05]  /*39d0*/  BRA `(.L_x_14273) ;  /* 0x0000000000147947 */ /* 0x000fea0003800000 */
.L_x_14298:
[----:B------:R-:W2:Y:S02]  /*39e0*/  LDG.E.64 R16, desc[UR36][R4.64] ;  /* 0x0000002404107981 */ /* 0x000ea4000c1e1b00 */
[----:B--2---:R0:W2:Y:S01]  /*39f0*/  I2F.U64 R16, R16 ;  /* 0x0000001000107312 */ /* 0x0040a20000301000 */
[----:B------:R-:W-:Y:S05]  /*3a00*/  BRA `(.L_x_14273) ;  /* 0x0000000000087947 */ /* 0x000fea0003800000 */
.L_x_14297:
[----:B------:R-:W2:Y:S02]  /*3a10*/  LDG.E R4, desc[UR36][R4.64] ;  /* 0x0000002404047981 */ /* 0x000ea4000c1e1900 */
[----:B--2---:R-:W-:-:S07]  /*3a20*/  I2FP.F32.U32 R16, R4 ;  /* 0x0000000400107245 */ /* 0x004fce0000201000 */
.L_x_14273:
[----:B------:R-:W-:Y:S05]  /*3a30*/  BSYNC.RECONVERGENT B6 ;  /* 0x0000000000067941 */ /* 0x000fea0003800200 */
.L_x_14272:
[----:B0-----:R-:W0:Y:S01]  /*3a40*/  LDC.U8 R17, c[0x0][0x3a4] ;  /* 0x0000e900ff117b82 */ /* 0x001e220000000000 */
[----:B------:R-:W-:Y:S01]  /*3a50*/  ISETP.GE.AND P0, PT, R25, R24, PT ;  /* 0x000000181900720c */ /* 0x000fe20003f06270 */
[----:B--2--5:R2:W0:Y:S01]  /*3a60*/  FRND.FTZ.FLOOR R22, R23 ;  /* 0x0000001700167307 */ /* 0x0244220000215000 */
[----:B------:R-:W-:Y:S04]  /*3a70*/  BSSY.RECONVERGENT B7, `(.L_x_14300) ;  /* 0x00002b7000077945 */ /* 0x000fe80003800200 */
[----:B------:R-:W-:Y:S07]  /*3a80*/  BSSY.RELIABLE B6, `(.L_x_14301) ;  /* 0x00001d2000067945 */ /* 0x000fee0003800100 */
[----:B--2---:R-:W-:Y:S05]  /*3a90*/  @P0 BRA `(.L_x_14302) ;  /* 0x0000001c00340947 */ /* 0x004fea0003800000 */
[----:B------:R-:W2:Y:S01]  /*3aa0*/  LDCU UR4, c[0x0][0x3a8] ;  /* 0x00007500ff0477ac */ /* 0x000ea20008000800 */
[----:B------:R-:W5:Y:S01]  /*3ab0*/  LDC.64 R8, c[0x0][0x388] ;  /* 0x0000e200ff087b82 */ /* 0x000f620000000a00 */
[----:B------:R-:W-:Y:S01]  /*3ac0*/  IMAD R0, R2, 0x200, R25 ;  /* 0x0000020002007824 */ /* 0x000fe200078e0219 */
[----:B0-----:R-:W-:Y:S01]  /*3ad0*/  PRMT R5, R17, 0x9910, RZ ;  /* 0x0000991011057816 */ /* 0x001fe200000000ff */
[----:B-1-34-:R0:W1:Y:S01]  /*3ae0*/  FRND.FTZ.FLOOR R4, R26 ;  /* 0x0000001a00047307 */ /* 0x01a0620000215000 */
[----:B------:R-:W-:-:S07]  /*3af0*/  VIADD R25, R25, 0x80 ;  /* 0x0000008019197836 */ /* 0x000fce0000000000 */
[----:B------:R0:W3:Y:S01]  /*3b00*/  FRND.FTZ.FLOOR R18, R19 ;  /* 0x0000001300127307 */ /* 0x0000e20000215000 */
        /* <DEDUP_REMOVED lines=14> */
[----:B------:R-:W0:Y:S02]  /*3bf0*/  F2I.FTZ.FLOOR.NTZ R3, R26 ;  /* 0x0000001a00037305 */ /* 0x000e240000217100 */
[----:B0-----:R0:W-:Y:S01]  /*3c00*/  STG.E.U8 desc[UR36][R8.64], R3 ;  /* 0x0000000308007986 */ /* 0x0011e2000c101124 */
[----:B------:R-:W-:Y:S05]  /*3c10*/  BRA `(.L_x_14308) ;  /* 0x0000000c003c7947 */ /* 0x000fea0003800000 */
.L_x_14306:
[----:B------:R-:W0:Y:S02]  /*3c20*/  F2I.FTZ.S64.FLOOR R26, R26 ;  /* 0x0000001a001a7311 */ /* 0x000e240000215900 */
[----:B0-----:R-:W-:-:S05]  /*3c30*/  IMAD.MOV.U32 R3, RZ, RZ, R26 ;  /* 0x000000ffff037224 */ /* 0x001fca00078e001a */
[----:B------:R0:W-:Y:S01]  /*3c40*/  STG.E.U8 desc[UR36][R8.64], R3 ;  /* 0x0000000308007986 */ /* 0x0001e2000c101124 */
[----:B------:R-:W-:Y:S05]  /*3c50*/  BRA `(.L_x_14308) ;  /* 0x0000000c002c7947 */ /* 0x000fea0003800000 */
.L_x_14305:
[----:B------:R-:W-:-:S13]  /*3c60*/  ISETP.NE.AND P0, PT, R0, 0x2, PT ;  /* 0x000000020000780c */ /* 0x000fda0003f05270 */
[----:B------:R-:W-:Y:S05]  /*3c70*/  @!P0 BRA `(.L_x_14309) ;  /* 0x0000000000288947 */ /* 0x000fea0003800000 */
[----:B------:R-:W-:-:S13]  /*3c80*/  ISETP.NE.AND P0, PT, R0, 0x3, PT ;  /* 0x000000030000780c */ /* 0x000fda0003f05270 */
[----:B------:R-:W-:Y:S05]  /*3c90*/  @!P0 BRA `(.L_x_14310) ;  /* 0x0000000000148947 */ /* 0x000fea0003800000 */
[----:B------:R-:W-:-:S13]  /*3ca0*/  ISETP.NE.AND P0, PT, R0, 0x4, PT ;  /* 0x000000040000780c */ /* 0x000fda0003f05270 */
[----:B------:R-:W-:Y:S05]  /*3cb0*/  @P0 BRA `(.L_x_14307) ;  /* 0x0000000800800947 */ /* 0x000fea0003800000 */
[----:B------:R-:W0:Y:S02]  /*3cc0*/  F2I.FTZ.S64.FLOOR R26, R26 ;  /* 0x0000001a001a7311 */ /* 0x000e240000215900 */
[----:B0-----:R0:W-:Y:S01]  /*3cd0*/  STG.E.64 desc[UR36][R8.64], R26 ;  /* 0x0000001a08007986 */ /* 0x0011e2000c101b24 */
[----:B------:R-:W-:Y:S05]  /*3ce0*/  BRA `(.L_x_14308) ;  /* 0x0000000c00087947 */ /* 0x000fea0003800000 */
.L_x_14310:
[----:B------:R-:W0:Y:S02]  /*3cf0*/  F2I.FTZ.FLOOR.NTZ R3, R26 ;  /* 0x0000001a00037305 */ /* 0x000e240000217100 */
[----:B0-----:R0:W-:Y:S01]  /*3d00*/  STG.E desc[UR36][R8.64], R3 ;  /* 0x0000000308007986 */ /* 0x0011e2000c101924 */
[----:B------:R-:W-:Y:S05]  /*3d10*/  BRA `(.L_x_14308) ;  /* 0x0000000800fc7947 */ /* 0x000fea0003800000 */
.L_x_14309:
[----:B------:R-:W0:Y:S02]  /*3d20*/  F2I.FTZ.FLOOR.NTZ R3, R26 ;  /* 0x0000001a00037305 */ /* 0x000e240000217100 */
[----:B0-----:R0:W-:Y:S01]  /*3d30*/  STG.E.U16 desc[UR36][R8.64], R3 ;  /* 0x0000000308007986 */ /* 0x0011e2000c101524 */
[----:B------:R-:W-:Y:S05]  /*3d40*/  BRA `(.L_x_14308) ;  /* 0x0000000800f07947 */ /* 0x000fea0003800000 */
.L_x_14304:
        /* <DEDUP_REMOVED lines=8> */
.L_x_14312:
[----:B------:R-:W-:-:S05]  /*3dd0*/  F2FP.F16.F32.PACK_AB R4, RZ, R4 ;  /* 0x00000004ff04723e */ /* 0x000fca00000000ff */
[----:B------:R0:W-:Y:S01]  /*3de0*/  STG.E.U16 desc[UR36][R8.64], R4 ;  /* 0x0000000408007986 */ /* 0x0001e2000c101524 */
[----:B------:R-:W-:Y:S05]  /*3df0*/  BRA `(.L_x_14308) ;  /* 0x0000000800c47947 */ /* 0x000fea0003800000 */
.L_x_14311:
        /* <DEDUP_REMOVED lines=9> */
.L_x_14314:
[----:B------:R-:W-:-:S04]  /*3e90*/  F2FP.F16.F32.PACK_AB R3, RZ, R4 ;  /* 0x00000004ff03723e */ /* 0x000fc800000000ff */
[----:B------:R-:W-:-:S05]  /*3ea0*/  PRMT R3, R3, 0x5410, RZ ;  /* 0x0000541003037816 */ /* 0x000fca00000000ff */
[----:B------:R0:W-:Y:S01]  /*3eb0*/  STG.E desc[UR36][R8.64], R3 ;  /* 0x0000000308007986 */ /* 0x0001e2000c101924 */
[----:B------:R-:W-:Y:S05]  /*3ec0*/  BRA `(.L_x_14308) ;  /* 0x0000000800907947 */ /* 0x000fea0003800000 */
.L_x_14313:
[----:B------:R-:W-:-:S06]  /*3ed0*/  FMUL.FTZ R4, R4, 1 ;  /* 0x3f80000004047820 */ /* 0x000fcc0000410000 */
[----:B------:R-:W0:Y:S02]  /*3ee0*/  F2F.F64.F32 R4, R4 ;  /* 0x0000000400047310 */ /* 0x000e240000201800 */
[----:B0-----:R0:W-:Y:S01]  /*3ef0*/  STG.E.64 desc[UR36][R8.64], R4 ;  /* 0x0000000408007986 */ /* 0x0011e2000c101b24 */
[----:B------:R-:W-:Y:S05]  /*3f00*/  BRA `(.L_x_14308) ;  /* 0x0000000800807947 */ /* 0x000fea0003800000 */
.L_x_14303:
        /* <DEDUP_REMOVED lines=12> */
.L_x_14317:
[----:B------:R-:W-:Y:S01]  /*3fd0*/  FMUL.FTZ R4, R4, 1 ;  /* 0x3f80000004047820 */ /* 0x000fe20000410000 */
[----:B------:R-:W-:-:S05]  /*3fe0*/  CS2R R6, SRZ ;  /* 0x0000000000067805 */ /* 0x000fca000001ff00 */
[----:B------:R-:W0:Y:S02]  /*3ff0*/  F2F.F64.F32 R4, R4 ;  /* 0x0000000400047310 */ /* 0x000e240000201800 */
[----:B0-----:R0:W-:Y:S01]  /*4000*/  STG.E.128 desc[UR36][R8.64], R4 ;  /* 0x0000000408007986 */ /* 0x0011e2000c101d24 */
[----:B------:R-:W-:Y:S05]  /*4010*/  BRA `(.L_x_14308) ;  /* 0x00000008003c7947 */ /* 0x000fea0003800000 */
.L_x_14316:
        /* <DEDUP_REMOVED lines=18> */
.L_x_14321:
[----:B------:R-:W-:Y:S05]  /*4140*/  BSYNC.RECONVERGENT B0 ;  /* 0x0000000000007941 */ /* 0x000fea0003800200 */
.L_x_14320:
[----:B------:R-:W-:-:S05]  /*4150*/  LOP3.LUT R5, R0, 0x80, R5, 0xf8, !PT ;  /* 0x0000008000057812 */ /* 0x000fca00078ef805 */
[----:B------:R0:W-:Y:S01]  /*4160*/  STG.E.U8 desc[UR36][R8.64], R5 ;  /* 0x0000000508007986 */ /* 0x0001e2000c101124 */
[----:B------:R-:W-:Y:S05]  /*4170*/  BRA `(.L_x_14308) ;  /* 0x0000000400e47947 */ /* 0x000fea0003800000 */
.L_x_14319:
        /* <DEDUP_REMOVED lines=14> */
.L_x_14323:
[----:B------:R-:W-:Y:S05]  /*4260*/  BSYNC.RECONVERGENT B0 ;  /* 0x0000000000007941 */ /* 0x000fea0003800200 */
.L_x_14322:
[----:B------:R-:W-:-:S05]  /*4270*/  LOP3.LUT R3, R0, 0x80, R7, 0xf8, !PT ;  /* 0x0000008000037812 */ /* 0x000fca00078ef807 */
[----:B------:R0:W-:Y:S01]  /*4280*/  STG.E.U8 desc[UR36][R8.64], R3 ;  /* 0x0000000308007986 */ /* 0x0001e2000c101124 */
[----:B------:R-:W-:Y:S05]  /*4290*/  BRA `(.L_x_14308) ;  /* 0x00000004009c7947 */ /* 0x000fea0003800000 */
.L_x_14318:
[----:B------:R-:W-:-:S05]  /*42a0*/  F2FP.BF16.F32.PACK_AB R4, RZ, R4 ;  /* 0x00000004ff04723e */ /* 0x000fca00000010ff */
[----:B------:R0:W-:Y:S01]  /*42b0*/  STG.E.U16 desc[UR36][R8.64], R4 ;  /* 0x0000000408007986 */ /* 0x0001e2000c101524 */
[----:B------:R-:W-:Y:S05]  /*42c0*/  BRA `(.L_x_14308) ;  /* 0x0000000400907947 */ /* 0x000fea0003800000 */
.L_x_14315:
        /* <DEDUP_REMOVED lines=8> */
[----:B------:R-:W0:Y:S02]  /*4350*/  F2I.FTZ.U32.FLOOR.NTZ R3, R26 ;  /* 0x0000001a00037305 */ /* 0x000e240000217000 */
[----:B0-----:R0:W-:Y:S01]  /*4360*/  STG.E.U16 desc[UR36][R8.64], R3 ;  /* 0x0000000308007986 */ /* 0x0011e2000c101524 */
[----:B------:R-:W-:Y:S05]  /*4370*/  BRA `(.L_x_14308) ;  /* 0x0000000400647947 */ /* 0x000fea0003800000 */
.L_x_14326:
        /* <DEDUP_REMOVED lines=12> */
.L_x_14329:
[----:B------:R-:W-:-:S04]  /*4440*/  SHF.R.U32.HI R0, RZ, 0x14, R4 ;  /* 0x00000014ff007819 */ /* 0x000fc80000011604 */
[----:B------:R-:W-:-:S04]  /*4450*/  LOP3.LUT R3, R0, 0x1, RZ, 0xc0, !PT ;  /* 0x0000000100037812 */ /* 0x000fc800078ec0ff */
[----:B------:R-:W-:-:S04]  /*4460*/  IADD3 R0, PT, PT, R4, 0x487ffff, R3 ;  /* 0x0487ffff04007810 */ /* 0x000fc80007ffe003 */
[----:B------:R-:W-:-:S04]  /*4470*/  SHF.R.U32.HI R0, RZ, 0x14, R0 ;  /* 0x00000014ff007819 */ /* 0x000fc80000011600 */
[----:B------:R-:W-:-:S07]  /*4480*/  LOP3.LUT R3, R0, 0xff, RZ, 0xc0, !PT ;  /* 0x000000ff00037812 */ /* 0x000fce00078ec0ff */
.L_x_14330:
[----:B------:R-:W-:-:S04]  /*4490*/  SHF.R.U32.HI R4, RZ, 0x18, R4 ;  /* 0x00000018ff047819 */ /* 0x000fc80000011604 */
[----:B------:R-:W-:-:S04]  /*44a0*/  LOP3.LUT R3, R3, 0x80, R4, 0xf8, !PT ;  /* 0x0000008003037812 */ /* 0x000fc800078ef804 */
[----:B------:R-:W-:-:S07]  /*44b0*/  PRMT R0, R3, 0x7610, R0 ;  /* 0x0000761003007816 */ /* 0x000fce0000000000 */
.L_x_14328:
[----:B------:R-:W-:Y:S05]  /*44c0*/  BSYNC.RECONVERGENT B0 ;  /* 0x0000000000007941 */ /* 0x000fea0003800200 */
.L_x_14327:
[----:B------:R1:W-:Y:S01]  /*44d0*/  STG.E.U8 desc[UR36][R8.64], R0 ;  /* 0x0000000008007986 */ /* 0x0003e2000c101124 */
[----:B------:R-:W-:Y:S05]  /*44e0*/  BRA `(.L_x_14308) ;  /* 0x0000000400087947 */ /* 0x000fea0003800000 */
.L_x_14325:
        /* <DEDUP_REMOVED lines=12> */
.L_x_14333:
[----:B------:R-:W-:-:S04]  /*45b0*/  SHF.R.U32.HI R0, RZ, 0x15, R4 ;  /* 0x00000015ff007819 */ /* 0x000fc80000011604 */
[----:B------:R-:W-:-:S04]  /*45c0*/  LOP3.LUT R3, R0, 0x1, RZ, 0xc0, !PT ;  /* 0x0000000100037812 */ /* 0x000fc800078ec0ff */
[----:B------:R-:W-:-:S04]  /*45d0*/  IADD3 R0, PT, PT, R4, 0x88fffff, R3 ;  /* 0x088fffff04007810 */ /* 0x000fc80007ffe003 */
[----:B------:R-:W-:-:S04]  /*45e0*/  SHF.R.U32.HI R0, RZ, 0x15, R0 ;  /* 0x00000015ff007819 */ /* 0x000fc80000011600 */
[----:B------:R-:W-:-:S07]  /*45f0*/  LOP3.LUT R3, R0, 0xff, RZ, 0xc0, !PT ;  /* 0x000000ff00037812 */ /* 0x000fce00078ec0ff */
.L_x_14334:
[----:B------:R-:W-:-:S04]  /*4600*/  SHF.R.U32.HI R4, RZ, 0x18, R4 ;  /* 0x00000018ff047819 */ /* 0x000fc80000011604 */
[----:B------:R-:W-:-:S04]  /*4610*/  LOP3.LUT R3, R3, 0x80, R4, 0xf8, !PT ;  /* 0x0000008003037812 */ /* 0x000fc800078ef804 */
[----:B------:R-:W-:-:S07]  /*4620*/  PRMT R0, R3, 0x7610, R0 ;  /* 0x0000761003007816 */ /* 0x000fce0000000000 */
.L_x_14332:
[----:B------:R-:W-:Y:S05]  /*4630*/  BSYNC.RECONVERGENT B0 ;  /* 0x0000000000007941 */ /* 0x000fea0003800200 */
.L_x_14331:
[----:B------:R2:W-:Y:S01]  /*4640*/  STG.E.U8 desc[UR36][R8.64], R0 ;  /* 0x0000000008007986 */ /* 0x0005e2000c101124 */
[----:B------:R-:W-:Y:S05]  /*4650*/  BRA `(.L_x_14308) ;  /* 0x0000000000ac7947 */ /* 0x000fea0003800000 */
.L_x_14324:
[----:B------:R-:W-:-:S13]  /*4660*/  ISETP.NE.AND P0, PT, R0, 0x1c, PT ;  /* 0x0000001c0000780c */ /* 0x000fda0003f05270 */
[----:B------:R-:W-:Y:S05]  /*4670*/  @!P0 BRA `(.L_x_14335) ;  /* 0x00000000009c8947 */ /* 0x000fea0003800000 */
[----:B------:R-:W-:-:S13]  /*4680*/  ISETP.NE.AND P0, PT, R0, 0x1d, PT ;  /* 0x0000001d0000780c */ /* 0x000fda0003f05270 */
[----:B------:R-:W-:Y:S05]  /*4690*/  @!P0 BRA `(.L_x_14336) ;  /* 0x0000000000888947 */ /* 0x000fea0003800000 */
[----:B------:R-:W-:-:S13]  /*46a0*/  ISETP.NE.AND P0, PT, R0, 0x2c, PT ;  /* 0x0000002c0000780c */ /* 0x000fda0003f05270 */
[----:B------:R-:W-:Y:S05]  /*46b0*/  @!P0 BRA `(.L_x_14337) ;  /* 0x0000000000448947 */ /* 0x000fea0003800000 */
.L_x_14307:
        /* <DEDUP_REMOVED lines=16> */
.L_x_14338:
[----:B------:R-:W-:Y:S05]  /*47c0*/  BRA `(.L_x_14308) ;  /* 0x0000000000507947 */ /* 0x000fea0003800000 */
.L_x_14337:
        /* <DEDUP_REMOVED lines=15> */
.L_x_14336:
[----:B------:R-:W0:Y:S02]  /*48c0*/  F2I.FTZ.U64.FLOOR R26, R26 ;  /* 0x0000001a001a7311 */ /* 0x000e240000215800 */
[----:B0-----:R0:W-:Y:S01]  /*48d0*/  STG.E.64 desc[UR36][R8.64], R26 ;  /* 0x0000001a08007986 */ /* 0x0011e2000c101b24 */
[----:B------:R-:W-:Y:S05]  /*48e0*/  BRA `(.L_x_14308) ;  /* 0x0000000000087947 */ /* 0x000fea0003800000 */
.L_x_14335:
[----:B------:R-:W0:Y:S02]  /*48f0*/  F2I.FTZ.U32.FLOOR.NTZ R3, R26 ;  /* 0x0000001a00037305 */ /* 0x000e240000217000 */
[----:B0-----:R3:W-:Y:S02]  /*4900*/  STG.E desc[UR36][R8.64], R3 ;  /* 0x0000000308007986 */ /* 0x0017e4000c101924 */
.L_x_14308:
        /* <DEDUP_REMOVED lines=24> */
.L_x_14343:
[----:B------:R-:W0:Y:S02]  /*4a90*/  F2I.FTZ.S64.FLOOR R4, R19 ;  /* 0x0000001300047311 */ /* 0x000e240000215900 */
[----:B0-----:R0:W-:Y:S01]  /*4aa0*/  STG.E.U8 desc[UR36][R8.64], R4 ;  /* 0x0000000408007986 */ /* 0x0011e2000c101124 */
[----:B------:R-:W-:Y:S05]  /*4ab0*/  BRA `(.L_x_14345) ;  /* 0x0000000c00287947 */ /* 0x000fea0003800000 */
.L_x_14342:
        /* <DEDUP_REMOVED lines=9> */
.L_x_14347:
[----:B------:R-:W0:Y:S02]  /*4b50*/  F2I.FTZ.FLOOR.NTZ R19, R19 ;  /* 0x0000001300137305 */ /* 0x000e240000217100 */
[----:B0-----:R0:W-:Y:S01]  /*4b60*/  STG.E desc[UR36][R8.64], R19 ;  /* 0x0000001308007986 */ /* 0x0011e2000c101924 */
[----:B------:R-:W-:Y:S05]  /*4b70*/  BRA `(.L_x_14345) ;  /* 0x0000000800f87947 */ /* 0x000fea0003800000 */
.L_x_14346:
[----:B------:R-:W0:Y:S02]  /*4b80*/  F2I.FTZ.FLOOR.NTZ R19, R19 ;  /* 0x0000001300137305 */ /* 0x000e240000217100 */
[----:B0-----:R0:W-:Y:S01]  /*4b90*/  STG.E.U16 desc[UR36][R8.64], R19 ;  /* 0x0000001308007986 */ /* 0x0011e2000c101524 */
[----:B------:R-:W-:Y:S05]  /*4ba0*/  BRA `(.L_x_14345) ;  /* 0x0000000800ec7947 */ /* 0x000fea0003800000 */
.L_x_14341:
        /* <DEDUP_REMOVED lines=8> */
.L_x_14349:
[----:B------:R-:W-:-:S05]  /*4c30*/  F2FP.F16.F32.PACK_AB R18, RZ, R18 ;  /* 0x00000012ff12723e */ /* 0x000fca00000000ff */
[----:B------:R0:W-:Y:S01]  /*4c40*/  STG.E.U16 desc[UR36][R8.64], R18 ;  /* 0x0000001208007986 */ /* 0x0001e2000c101524 */
[----:B------:R-:W-:Y:S05]  /*4c50*/  BRA `(.L_x_14345) ;  /* 0x0000000800c07947 */ /* 0x000fea0003800000 */
.L_x_14348:
        /* <DEDUP_REMOVED lines=9> */
.L_x_14351:
[----:B------:R-:W-:-:S04]  /*4cf0*/  F2FP.F16.F32.PACK_AB R3, RZ, R18 ;  /* 0x00000012ff03723e */ /* 0x000fc800000000ff */
[----:B------:R-:W-:-:S05]  /*4d00*/  PRMT R3, R3, 0x5410, RZ ;  /* 0x0000541003037816 */ /* 0x000fca00000000ff */
[----:B------:R0:W-:Y:S01]  /*4d10*/  STG.E desc[UR36][R8.64], R3 ;  /* 0x0000000308007986 */ /* 0x0001e2000c101924 */
[----:B------:R-:W-:Y:S05]  /*4d20*/  BRA `(.L_x_14345) ;  /* 0x00000008008c7947 */ /* 0x000fea0003800000 */
.L_x_14350:
[----:B------:R-:W-:-:S06]  /*4d30*/  FMUL.FTZ R4, R18, 1 ;  /* 0x3f80000012047820 */ /* 0x000fcc0000410000 */
[----:B------:R-:W0:Y:S02]  /*4d40*/  F2F.F64.F32 R4, R4 ;  /* 0x0000000400047310 */ /* 0x000e240000201800 */
[----:B0-----:R0:W-:Y:S01]  /*4d50*/  STG.E.64 desc[UR36][R8.64], R4 ;  /* 0x0000000408007986 */ /* 0x0011e2000c101b24 */
[----:B------:R-:W-:Y:S05]  /*4d60*/  BRA `(.L_x_14345) ;  /* 0x00000008007c7947 */ /* 0x000fea0003800000 */
.L_x_14340:
        /* <DEDUP_REMOVED lines=13> */
.L_x_14355:
        /* <DEDUP_REMOVED lines=16> */
.L_x_14358:
[----:B------:R-:W-:-:S04]  /*4f40*/  SHF.R.U32.HI R18, RZ, 0x18, R18 ;  /* 0x00000018ff127819 */ /* 0x000fc80000011612 */
[----:B------:R-:W-:-:S04]  /*4f50*/  LOP3.LUT R3, R3, 0x80, R18, 0xf8, !PT ;  /* 0x0000008003037812 */ /* 0x000fc800078ef812 */
[----:B------:R-:W-:-:S07]  /*4f60*/  PRMT R4, R3, 0x7610, R4 ;  /* 0x0000761003047816 */ /* 0x000fce0000000004 */
.L_x_14357:
[----:B------:R-:W-:Y:S05]  /*4f70*/  BSYNC.RECONVERGENT B0 ;  /* 0x0000000000007941 */ /* 0x000fea0003800200 */
.L_x_14356:
[----:B------:R0:W-:Y:S01]  /*4f80*/  STG.E.U8 desc[UR36][R8.64], R4 ;  /* 0x0000000408007986 */ /* 0x0001e2000c101124 */
[----:B------:R-:W-:Y:S05]  /*4f90*/  BRA `(.L_x_14345) ;  /* 0x0000000400f07947 */ /* 0x000fea0003800000 */
.L_x_14354:
        /* <DEDUP_REMOVED lines=16> */
.L_x_14361:
[----:B------:R-:W-:-:S04]  /*50a0*/  SHF.R.U32.HI R18, RZ, 0x18, R18 ;  /* 0x00000018ff127819 */ /* 0x000fc80000011612 */
[----:B------:R-:W-:-:S04]  /*50b0*/  LOP3.LUT R3, R3, 0x80, R18, 0xf8, !PT ;  /* 0x0000008003037812 */ /* 0x000fc800078ef812 */
[----:B------:R-:W-:-:S07]  /*50c0*/  PRMT R4, R3, 0x7610, R4 ;  /* 0x0000761003047816 */ /* 0x000fce0000000004 */
.L_x_14360:
[----:B------:R-:W-:Y:S05]  /*50d0*/  BSYNC.RECONVERGENT B0 ;  /* 0x0000000000007941 */ /* 0x000fea0003800200 */
.L_x_14359:
[----:B------:R0:W-:Y:S01]  /*50e0*/  STG.E.U8 desc[UR36][R8.64], R4 ;  /* 0x0000000408007986 */ /* 0x0001e2000c101124 */
[----:B------:R-:W-:Y:S05]  /*50f0*/  BRA `(.L_x_14345) ;  /* 0x0000000400987947 */ /* 0x000fea0003800000 */
.L_x_14353:
        /* <DEDUP_REMOVED lines=21> */
.L_x_14363:
[----:B------:R-:W0:Y:S02]  /*5250*/  F2I.FTZ.U64.FLOOR R4, R19 ;  /* 0x0000001300047311 */ /* 0x000e240000215800 */
[----:B0-----:R0:W-:Y:S01]  /*5260*/  STG.E.64 desc[UR36][R8.64], R4 ;  /* 0x0000000408007986 */ /* 0x0011e2000c101b24 */
[----:B------:R-:W-:Y:S05]  /*5270*/  BRA `(.L_x_14345) ;  /* 0x0000000400387947 */ /* 0x000fea0003800000 */
.L_x_14362:
[----:B------:R-:W0:Y:S02]  /*5280*/  F2I.FTZ.U32.FLOOR.NTZ R19, R19 ;  /* 0x0000001300137305 */ /* 0x000e240000217000 */
[----:B0-----:R0:W-:Y:S01]  /*5290*/  STG.E desc[UR36][R8.64], R19 ;  /* 0x0000001308007986 */ /* 0x0011e2000c101924 */
[----:B------:R-:W-:Y:S05]  /*52a0*/  BRA `(.L_x_14345) ;  /* 0x00000004002c7947 */ /* 0x000fea0003800000 */
.L_x_14352:
        /* <DEDUP_REMOVED lines=10> */
.L_x_14365:
[----:B------:R-:W-:Y:S01]  /*5350*/  FMUL.FTZ R4, R18, 1 ;  /* 0x3f80000012047820 */ /* 0x000fe20000410000 */
[----:B------:R-:W-:-:S05]  /*5360*/  CS2R R6, SRZ ;  /* 0x0000000000067805 */ /* 0x000fca000001ff00 */
[----:B------:R-:W0:Y:S02]  /*5370*/  F2F.F64.F32 R4, R4 ;  /* 0x0000000400047310 */ /* 0x000e240000201800 */
[----:B0-----:R0:W-:Y:S01]  /*5380*/  STG.E.128 desc[UR36][R8.64], R4 ;  /* 0x0000000408007986 */ /* 0x0011e2000c101d24 */
[----:B------:R-:W-:Y:S05]  /*5390*/  BRA `(.L_x_14345) ;  /* 0x0000000000f07947 */ /* 0x000fea0003800000 */
.L_x_14364:
[----:B------:R-:W-:-:S13]  /*53a0*/  ISETP.NE.AND P0, PT, R0, 0xf, PT ;  /* 0x0000000f0000780c */ /* 0x000fda0003f05270 */
[----:B------:R-:W-:Y:S05]  /*53b0*/  @!P0 BRA `(.L_x_14366) ;  /* 0x0000000000e08947 */ /* 0x000fea0003800000 */
[----:B------:R-:W-:-:S13]  /*53c0*/  ISETP.NE.AND P0, PT, R0, 0x17, PT ;  /* 0x000000170000780c */ /* 0x000fda0003f05270 */
[----:B------:R-:W-:Y:S05]  /*53d0*/  @!P0 BRA `(.L_x_14367) ;  /* 0x00000000008c8947 */ /* 0x000fea0003800000 */
[----:B------:R-:W-:-:S13]  /*53e0*/  ISETP.NE.AND P0, PT, R0, 0x18, PT ;  /* 0x000000180000780c */ /* 0x000fda0003f05270 */
[----:B------:R-:W-:Y:S05]  /*53f0*/  @!P0 BRA `(.L_x_14368) ;  /* 0x0000000000448947 */ /* 0x000fea0003800000 */
.L_x_14344:
        /* <DEDUP_REMOVED lines=16> */
.L_x_14369:
[----:B------:R-:W-:Y:S05]  /*5500*/  BRA `(.L_x_14345) ;  /* 0x0000000000947947 */ /* 0x000fea0003800000 */
.L_x_14368:
        /* <DEDUP_REMOVED lines=12> */
.L_x_14371:
[----:B------:R-:W-:Y:S05]  /*55d0*/  BSYNC.RECONVERGENT B0 ;  /* 0x0000000000007941 */ /* 0x000fea0003800200 */
.L_x_14370:
[----:B------:R-:W-:-:S05]  /*55e0*/  LOP3.LUT R3, R0, 0x80, R5, 0xf8, !PT ;  /* 0x0000008000037812 */ /* 0x000fca00078ef805 */
[----:B------:R3:W-:Y:S01]  /*55f0*/  STG.E.U8 desc[UR36][R8.64], R3 ;  /* 0x0000000308007986 */ /* 0x0007e2000c101124 */
[----:B------:R-:W-:Y:S05]  /*5600*/  BRA `(.L_x_14345) ;  /* 0x0000000000547947 */ /* 0x000fea0003800000 */
.L_x_14367:
        /* <DEDUP_REMOVED lines=11> */
.L_x_14373:
[----:B------:R-:W-:Y:S01]  /*56c0*/  IMAD.MOV.U32 R0, RZ, RZ, 0x7f ;  /* 0x0000007fff007424 */ /* 0x000fe200078e00ff */
[----:B------:R-:W-:-:S04]  /*56d0*/  ISETP.GT.U32.AND P0, PT, R4, 0x7f800000, PT ;  /* 0x7f8000000400780c */ /* 0x000fc80003f04070 */
[----:B------:R-:W-:-:S09]  /*56e0*/  SEL R0, R0, 0x7c, P0 ;  /* 0x0000007c00007807 */ /* 0x000fd20000000000 */
.L_x_14374:
[----:B------:R-:W-:Y:S05]  /*56f0*/  BSYNC.RECONVERGENT B0 ;  /* 0x0000000000007941 */ /* 0x000fea0003800200 */
.L_x_14372:
[----:B------:R-:W-:-:S04]  /*5700*/  SHF.R.U32.HI R3, RZ, 0x18, R18 ;  /* 0x00000018ff037819 */ /* 0x000fc80000011612 */
[----:B------:R-:W-:-:S05]  /*5710*/  LOP3.LUT R3, R0, 0x80, R3, 0xf8, !PT ;  /* 0x0000008000037812 */ /* 0x000fca00078ef803 */
[----:B------:R2:W-:Y:S01]  /*5720*/  STG.E.U8 desc[UR36][R8.64], R3 ;  /* 0x0000000308007986 */ /* 0x0005e2000c101124 */
[----:B------:R-:W-:Y:S05]  /*5730*/  BRA `(.L_x_14345) ;  /* 0x0000000000087947 */ /* 0x000fea0003800000 */
.L_x_14366:
[----:B------:R-:W-:-:S05]  /*5740*/  F2FP.BF16.F32.PACK_AB R18, RZ, R18 ;  /* 0x00000012ff12723e */ /* 0x000fca00000010ff */
[----:B------:R4:W-:Y:S02]  /*5750*/  STG.E.U16 desc[UR36][R8.64], R18 ;  /* 0x0000001208007986 */ /* 0x0009e4000c101524 */
.L_x_14345:
[----:B------:R-:W-:-:S07]  /*5760*/  VIADD R25, R25, 0x80 ;  /* 0x0000008019197836 */ /* 0x000fce0000000000 */
.L_x_14302:
[----:B------:R-:W-:-:S13]  /*5770*/  ISETP.GE.AND P0, PT, R25, R24, PT ;  /* 0x000000181900720c */ /* 0x000fda0003f06270 */
[----:B------:R-:W-:Y:S05]  /*5780*/  @P0 BREAK.RELIABLE B6 ;  /* 0x0000000000060942 */ /* 0x000fea0003800100 */
[----:B------:R-:W-:Y:S05]  /*5790*/  @P0 BRA `(.L_x_14339) ;  /* 0x0000000c00900947 */ /* 0x000fea0003800000 */
[----:B------:R-:W-:Y:S05]  /*57a0*/  BSYNC.RELIABLE B6 ;  /* 0x0000000000067941 */ /* 0x000fea0003800100 */
.L_x_14301:
        /* <DEDUP_REMOVED lines=21> */
.L_x_14378:
[----:B------:R-:W0:Y:S02]  /*5900*/  F2I.FTZ.S64.FLOOR R4, R23 ;  /* 0x0000001700047311 */ /* 0x000e240000215900 */
[----:B0-----:R0:W-:Y:S01]  /*5910*/  STG.E.U8 desc[UR36][R8.64], R4 ;  /* 0x0000000408007986 */ /* 0x0011e2000c101124 */
[----:B------:R-:W-:Y:S05]  /*5920*/  BRA `(.L_x_14380) ;  /* 0x0000000c00287947 */ /* 0x000fea0003800000 */
.L_x_14377:
        /* <DEDUP_REMOVED lines=9> */
.L_x_14382:
[----:B------:R-:W0:Y:S02]  /*59c0*/  F2I.FTZ.FLOOR.NTZ R23, R23 ;  /* 0x0000001700177305 */ /* 0x000e240000217100 */
[----:B0-----:R0:W-:Y:S01]  /*59d0*/  STG.E desc[UR36][R8.64], R23 ;  /* 0x0000001708007986 */ /* 0x0011e2000c101924 */
[----:B------:R-:W-:Y:S05]  /*59e0*/  BRA `(.L_x_14380) ;  /* 0x0000000800f87947 */ /* 0x000fea0003800000 */
.L_x_14381:
[----:B------:R-:W0:Y:S02]  /*59f0*/  F2I.FTZ.FLOOR.NTZ R23, R23 ;  /* 0x0000001700177305 */ /* 0x000e240000217100 */
[----:B0-----:R0:W-:Y:S01]  /*5a00*/  STG.E.U16 desc[UR36][R8.64], R23 ;  /* 0x0000001708007986 */ /* 0x0011e2000c101524 */
[----:B------:R-:W-:Y:S05]  /*5a10*/  BRA `(.L_x_14380) ;  /* 0x0000000800ec7947 */ /* 0x000fea0003800000 */
.L_x_14376:
        /* <DEDUP_REMOVED lines=8> */
.L_x_14384:
[----:B------:R-:W-:-:S05]  /*5aa0*/  F2FP.F16.F32.PACK_AB R22, RZ, R22 ;  /* 0x00000016ff16723e */ /* 0x000fca00000000ff */
[----:B------:R0:W-:Y:S01]  /*5ab0*/  STG.E.U16 desc[UR36][R8.64], R22 ;  /* 0x0000001608007986 */ /* 0x0001e2000c101524 */
[----:B------:R-:W-:Y:S05]  /*5ac0*/  BRA `(.L_x_14380) ;  /* 0x0000000800c07947 */ /* 0x000fea0003800000 */
.L_x_14383:
        /* <DEDUP_REMOVED lines=9> */
.L_x_14386:
[----:B------:R-:W-:-:S04]  /*5b60*/  F2FP.F16.F32.PACK_AB R3, RZ, R22 ;  /* 0x00000016ff03723e */ /* 0x000fc800000000ff */
[----:B------:R-:W-:-:S05]  /*5b70*/  PRMT R3, R3, 0x5410, RZ ;  /* 0x0000541003037816 */ /* 0x000fca00000000ff */
[----:B------:R0:W-:Y:S01]  /*5b80*/  STG.E desc[UR36][R8.64], R3 ;  /* 0x0000000308007986 */ /* 0x0001e2000c101924 */
[----:B------:R-:W-:Y:S05]  /*5b90*/  BRA `(.L_x_14380) ;  /* 0x00000008008c7947 */ /* 0x000fea0003800000 */
.L_x_14385:
[----:B------:R-:W-:-:S06]  /*5ba0*/  FMUL.FTZ R4, R22, 1 ;  /* 0x3f80000016047820 */ /* 0x000fcc0000410000 */
[----:B------:R-:W0:Y:S02]  /*5bb0*/  F2F.F64.F32 R4, R4 ;  /* 0x0000000400047310 */ /* 0x000e240000201800 */
[----:B0-----:R0:W-:Y:S01]  /*5bc0*/  STG.E.64 desc[UR36][R8.64], R4 ;  /* 0x0000000408007986 */ /* 0x0011e2000c101b24 */
[----:B------:R-:W-:Y:S05]  /*5bd0*/  BRA `(.L_x_14380) ;  /* 0x00000008007c7947 */ /* 0x000fea0003800000 */
.L_x_14375:
        /* <DEDUP_REMOVED lines=13> */
.L_x_14390:
        /* <DEDUP_REMOVED lines=16> */
.L_x_14393:
[----:B------:R-:W-:-:S04]  /*5db0*/  SHF.R.U32.HI R22, RZ, 0x18, R22 ;  /* 0x00000018ff167819 */ /* 0x000fc80000011616 */
[----:B------:R-:W-:-:S04]  /*5dc0*/  LOP3.LUT R3, R3, 0x80, R22, 0xf8, !PT ;  /* 0x0000008003037812 */ /* 0x000fc800078ef816 */
[----:B------:R-:W-:-:S07]  /*5dd0*/  PRMT R4, R3, 0x7610, R4 ;  /* 0x0000761003047816 */ /* 0x000fce0000000004 */
.L_x_14392:
[----:B------:R-:W-:Y:S05]  /*5de0*/  BSYNC.RECONVERGENT B0 ;  /* 0x0000000000007941 */ /* 0x000fea0003800200 */
.L_x_14391:
[----:B------:R0:W-:Y:S01]  /*5df0*/  STG.E.U8 desc[UR36][R8.64], R4 ;  /* 0x0000000408007986 */ /* 0x0001e2000c101124 */
[----:B------:R-:W-:Y:S05]  /*5e00*/  BRA `(.L_x_14380) ;  /* 0x0000000400f07947 */ /* 0x000fea0003800000 */
.L_x_14389:
        /* <DEDUP_REMOVED lines=16> */
.L_x_14396:
[----:B------:R-:W-:-:S04]  /*5f10*/  SHF.R.U32.HI R22, RZ, 0x18, R22 ;  /* 0x00000018ff167819 */ /* 0x000fc80000011616 */
[----:B------:R-:W-:-:S04]  /*5f20*/  LOP3.LUT R3, R3, 0x80, R22, 0xf8, !PT ;  /* 0x0000008003037812 */ /* 0x000fc800078ef816 */
[----:B------:R-:W-:-:S07]  /*5f30*/  PRMT R4, R3, 0x7610, R4 ;  /* 0x0000761003047816 */ /* 0x000fce0000000004 */
.L_x_14395:
[----:B------:R-:W-:Y:S05]  /*5f40*/  BSYNC.RECONVERGENT B0 ;  /* 0x0000000000007941 */ /* 0x000fea0003800200 */
.L_x_14394:
[----:B------:R0:W-:Y:S01]  /*5f50*/  STG.E.U8 desc[UR36][R8.64], R4 ;  /* 0x0000000408007986 */ /* 0x0001e2000c101124 */
[----:B------:R-:W-:Y:S05]  /*5f60*/  BRA `(.L_x_14380) ;  /* 0x0000000400987947 */ /* 0x000fea0003800000 */
.L_x_14388:
        /* <DEDUP_REMOVED lines=21> */
.L_x_14398:
[----:B------:R-:W0:Y:S02]  /*60c0*/  F2I.FTZ.U64.FLOOR R4, R23 ;  /* 0x0000001700047311 */ /* 0x000e240000215800 */
[----:B0-----:R0:W-:Y:S01]  /*60d0*/  STG.E.64 desc[UR36][R8.64], R4 ;  /* 0x0000000408007986 */ /* 0x0011e2000c101b24 */
[----:B------:R-:W-:Y:S05]  /*60e0*/  BRA `(.L_x_14380) ;  /* 0x0000000400387947 */ /* 0x000fea0003800000 */
.L_x_14397:
[----:B------:R-:W0:Y:S02]  /*60f0*/  F2I.FTZ.U32.FLOOR.NTZ R23, R23 ;  /* 0x0000001700177305 */ /* 0x000e240000217000 */
[----:B0-----:R0:W-:Y:S01]  /*6100*/  STG.E desc[UR36][R8.64], R23 ;  /* 0x0000001708007986 */ /* 0x0011e2000c101924 */
[----:B------:R-:W-:Y:S05]  /*6110*/  BRA `(.L_x_14380) ;  /* 0x00000004002c7947 */ /* 0x000fea0003800000 */
.L_x_14387:
        /* <DEDUP_REMOVED lines=10> */
.L_x_14400:
[----:B------:R-:W-:Y:S01]  /*61c0*/  FMUL.FTZ R4, R22, 1 ;  /* 0x3f80000016047820 */ /* 0x000fe20000410000 */
[----:B------:R-:W-:-:S05]  /*61d0*/  CS2R R6, SRZ ;  /* 0x0000000000067805 */ /* 0x000fca000001ff00 */
[----:B------:R-:W0:Y:S02]  /*61e0*/  F2F.F64.F32 R4, R4 ;  /* 0x0000000400047310 */ /* 0x000e240000201800 */
[----:B0-----:R4:W-:Y:S01]  /*61f0*/  STG.E.128 desc[UR36][R8.64], R4 ;  /* 0x0000000408007986 */ /* 0x0019e2000c101d24 */
[----:B------:R-:W-:Y:S05]  /*6200*/  BRA `(.L_x_14380) ;  /* 0x0000000000f07947 */ /* 0x000fea0003800000 */
.L_x_14399:
[----:B------:R-:W-:-:S13]  /*6210*/  ISETP.NE.AND P0, PT, R0, 0xf, PT ;  /* 0x0000000f0000780c */ /* 0x000fda0003f05270 */
[----:B------:R-:W-:Y:S05]  /*6220*/  @!P0 BRA `(.L_x_14401) ;  /* 0x0000000000e08947 */ /* 0x000fea0003800000 */
[----:B------:R-:W-:-:S13]  /*6230*/  ISETP.NE.AND P0, PT, R0, 0x17, PT ;  /* 0x000000170000780c */ /* 0x000fda0003f05270 */
[----:B------:R-:W-:Y:S05]  /*6240*/  @!P0 BRA `(.L_x_14402) ;  /* 0x00000000008c8947 */ /* 0x000fea0003800000 */
[----:B------:R-:W-:-:S13]  /*6250*/  ISETP.NE.AND P0, PT, R0, 0x18, PT ;  /* 0x000000180000780c */ /* 0x000fda0003f05270 */
[----:B------:R-:W-:Y:S05]  /*6260*/  @!P0 BRA `(.L_x_14403) ;  /* 0x0000000000448947 */ /* 0x000fea0003800000 */
.L_x_14379:
        /* <DEDUP_REMOVED lines=16> */
.L_x_14404:
[----:B------:R-:W-:Y:S05]  /*6370*/  BRA `(.L_x_14380) ;  /* 0x0000000000947947 */ /* 0x000fea0003800000 */
.L_x_14403:
        /* <DEDUP_REMOVED lines=12> */
.L_x_14406:
[----:B------:R-:W-:Y:S05]  /*6440*/  BSYNC.RECONVERGENT B0 ;  /* 0x0000000000007941 */ /* 0x000fea0003800200 */
.L_x_14405:
[----:B------:R-:W-:-:S05]  /*6450*/  LOP3.LUT R3, R0, 0x80, R5, 0xf8, !PT ;  /* 0x0000008000037812 */ /* 0x000fca00078ef805 */
[----:B------:R1:W-:Y:S01]  /*6460*/  STG.E.U8 desc[UR36][R8.64], R3 ;  /* 0x0000000308007986 */ /* 0x0003e2000c101124 */
[----:B------:R-:W-:Y:S05]  /*6470*/  BRA `(.L_x_14380) ;  /* 0x0000000000547947 */ /* 0x000fea0003800000 */
.L_x_14402:
        /* <DEDUP_REMOVED lines=11> */
.L_x_14408:
[----:B------:R-:W-:Y:S01]  /*6530*/  IMAD.MOV.U32 R0, RZ, RZ, 0x7f ;  /* 0x0000007fff007424 */ /* 0x000fe200078e00ff */
[----:B------:R-:W-:-:S04]  /*6540*/  ISETP.GT.U32.AND P0, PT, R4, 0x7f800000, PT ;  /* 0x7f8000000400780c */ /* 0x000fc80003f04070 */
[----:B------:R-:W-:-:S09]  /*6550*/  SEL R0, R0, 0x7c, P0 ;  /* 0x0000007c00007807 */ /* 0x000fd20000000000 */
.L_x_14409:
[----:B------:R-:W-:Y:S05]  /*6560*/  BSYNC.RECONVERGENT B0 ;  /* 0x0000000000007941 */ /* 0x000fea0003800200 */
.L_x_14407:
[----:B------:R-:W-:-:S04]  /*6570*/  SHF.R.U32.HI R3, RZ, 0x18, R22 ;  /* 0x00000018ff037819 */ /* 0x000fc80000011616 */
[----:B------:R-:W-:-:S05]  /*6580*/  LOP3.LUT R3, R0, 0x80, R3, 0xf8, !PT ;  /* 0x0000008000037812 */ /* 0x000fca00078ef803 */
[----:B------:R2:W-:Y:S01]  /*6590*/  STG.E.U8 desc[UR36][R8.64], R3 ;  /* 0x0000000308007986 */ /* 0x0005e2000c101124 */
[----:B------:R-:W-:Y:S05]  /*65a0*/  BRA `(.L_x_14380) ;  /* 0x0000000000087947 */ /* 0x000fea0003800000 */
.L_x_14401:
[----:B------:R-:W-:-:S05]  /*65b0*/  F2FP.BF16.F32.PACK_AB R22, RZ, R22 ;  /* 0x00000016ff16723e */ /* 0x000fca00000010ff */
[----:B------:R0:W-:Y:S02]  /*65c0*/  STG.E.U16 desc[UR36][R8.64], R22 ;  /* 0x0000001608007986 */ /* 0x0001e4000c101524 */
.L_x_14380:
[----:B------:R-:W-:-:S07]  /*65d0*/  VIADD R25, R25, 0x80 ;  /* 0x0000008019197836 */ /* 0x000fce0000000000 */
.L_x_14339:
[----:B------:R-:W-:Y:S05]  /*65e0*/  BSYNC.RECONVERGENT B7 ;  /* 0x0000000000077941 */ /* 0x000fea0003800200 */
.L_x_14300:
[----:B------:R-:W-:-:S13]  /*65f0*/  ISETP.GE.AND P0, PT, R25, R24, PT ;  /* 0x000000181900720c */ /* 0x000fda0003f06270 */
[----:B------:R-:W-:Y:S05]  /*6600*/  @P0 EXIT ;  /* 0x000000000000094d */ /* 0x000fea0003800000 */
[----:B0---4-:R-:W0:Y:S01]  /*6610*/  LDC.64 R6, c[0x0][0x388] ;  /* 0x0000e200ff067b82 */ /* 0x011e220000000a00 */
[----:B------:R-:W3:Y:S01]  /*6620*/  LDCU UR4, c[0x0][0x3a8] ;  /* 0x00007500ff0477ac */ /* 0x000ee20008000800 */
[----:B-12---:R-:W-:Y:S01]  /*6630*/  PRMT R0, R17, 0x9910, RZ ;  /* 0x0000991011007816 */ /* 0x006fe200000000ff */
[----:B------:R-:W-:Y:S01]  /*6640*/  IMAD R2, R2, 0x200, R25 ;  /* 0x0000020002027824 */ /* 0x000fe200078e0219 */
[----:B------:R1:W2:Y:S02]  /*6650*/  FRND.FTZ.FLOOR R4, R16 ;  /* 0x0000001000047307 */ /* 0x0002a40000215000 */
        /* <DEDUP_REMOVED lines=14> */
[----:B0-----:R-:W-:Y:S01]  /*6740*/  STG.E.U8 desc[UR36][R2.64], R5 ;  /* 0x0000000502007986 */ /* 0x001fe2000c101124 */
[----:B------:R-:W-:Y:S05]  /*6750*/  EXIT ;  /* 0x000000000000794d */ /* 0x000fea0003800000 */
.L_x_14413:
[----:B------:R-:W0:Y:S02]  /*6760*/  F2I.FTZ.S64.FLOOR R16, R16 ;  /* 0x0000001000107311 */ /* 0x000e240000215900 */
[----:B0-----:R-:W-:-:S05]  /*6770*/  IMAD.MOV.U32 R5, RZ, RZ, R16 ;  /* 0x000000ffff057224 */ /* 0x001fca00078e0010 */
[----:B------:R-:W-:Y:S01]  /*6780*/  STG.E.U8 desc[UR36][R2.64], R5 ;  /* 0x0000000502007986 */ /* 0x000fe2000c101124 */
[----:B------:R-:W-:Y:S05]  /*6790*/  EXIT ;  /* 0x000000000000794d */ /* 0x000fea0003800000 */
.L_x_14412:
[----:B------:R-:W-:-:S13]  /*67a0*/  ISETP.NE.AND P0, PT, R0, 0x2, PT ;  /* 0x000000020000780c */ /* 0x000fda0003f05270 */
[----:B------:R-:W-:Y:S05]  /*67b0*/  @!P0 BRA `(.L_x_14415) ;  /* 0x0000000000288947 */ /* 0x000fea0003800000 */
[----:B------:R-:W-:-:S13]  /*67c0*/  ISETP.NE.AND P0, PT, R0, 0x3, PT ;  /* 0x000000030000780c */ /* 0x000fda0003f05270 */
[----:B------:R-:W-:Y:S05]  /*67d0*/  @!P0 BRA `(.L_x_14416) ;  /* 0x0000000000148947 */ /* 0x000fea0003800000 */
[----:B------:R-:W-:-:S13]  /*67e0*/  ISETP.NE.AND P0, PT, R0, 0x4, PT ;  /* 0x000000040000780c */ /* 0x000fda0003f05270 */
[----:B------:R-:W-:Y:S05]  /*67f0*/  @P0 BRA `(.L_x_14414) ;  /* 0x0000000800380947 */ /* 0x000fea0003800000 */
[----:B------:R-:W0:Y:S02]  /*6800*/  F2I.FTZ.S64.FLOOR R16, R16 ;  /* 0x0000001000107311 */ /* 0x000e240000215900 */
[----:B0-----:R-:W-:Y:S01]  /*6810*/  STG.E.64 desc[UR36][R2.64], R16 ;  /* 0x0000001002007986 */ /* 0x001fe2000c101b24 */
[----:B------:R-:W-:Y:S05]  /*6820*/  EXIT ;  /* 0x000000000000794d */ /* 0x000fea0003800000 */
.L_x_14416:
[----:B------:R-:W0:Y:S02]  /*6830*/  F2I.FTZ.FLOOR.NTZ R5, R16 ;  /* 0x0000001000057305 */ /* 0x000e240000217100 */
[----:B0-----:R-:W-:Y:S01]  /*6840*/  STG.E desc[UR36][R2.64], R5 ;  /* 0x0000000502007986 */ /* 0x001fe2000c101924 */
[----:B------:R-:W-:Y:S05]  /*6850*/  EXIT ;  /* 0x000000000000794d */ /* 0x000fea0003800000 */
.L_x_14415:
[----:B------:R-:W0:Y:S02]  /*6860*/  F2I.FTZ.FLOOR.NTZ R5, R16 ;  /* 0x0000001000057305 */ /* 0x000e240000217100 */
[----:B0-----:R-:W-:Y:S01]  /*6870*/  STG.E.U16 desc[UR36][R2.64], R5 ;  /* 0x0000000502007986 */ /* 0x001fe2000c101524 */
[----:B------:R-:W-:Y:S05]  /*6880*/  EXIT ;  /* 0x000000000000794d */ /* 0x000fea0003800000 */
.L_x_14411:
        /* <DEDUP_REMOVED lines=8> */
.L_x_14418:
[----:B------:R-:W-:-:S05]  /*6910*/  F2FP.F16.F32.PACK_AB R4, RZ, R4 ;  /* 0x00000004ff04723e */ /* 0x000fca00000000ff */
[----:B------:R-:W-:Y:S01]  /*6920*/  STG.E.U16 desc[UR36][R2.64], R4 ;  /* 0x0000000402007986 */ /* 0x000fe2000c101524 */
[----:B------:R-:W-:Y:S05]  /*6930*/  EXIT ;  /* 0x000000000000794d */ /* 0x000fea0003800000 */
.L_x_14417:
        /* <DEDUP_REMOVED lines=9> */
.L_x_14420:
[----:B------:R-:W-:-:S04]  /*69d0*/  F2FP.F16.F32.PACK_AB R5, RZ, R4 ;  /* 0x00000004ff05723e */ /* 0x000fc800000000ff */
[----:B------:R-:W-:-:S05]  /*69e0*/  PRMT R5, R5, 0x5410, RZ ;  /* 0x0000541005057816 */ /* 0x000fca00000000ff */
[----:B------:R-:W-:Y:S01]  /*69f0*/  STG.E desc[UR36][R2.64], R5 ;  /* 0x0000000502007986 */ /* 0x000fe2000c101924 */
[----:B------:R-:W-:Y:S05]  /*6a00*/  EXIT ;  /* 0x000000000000794d */ /* 0x000fea0003800000 */
.L_x_14419:
[----:B------:R-:W-:-:S06]  /*6a10*/  FMUL.FTZ R4, R4, 1 ;  /* 0x3f80000004047820 */ /* 0x000fcc0000410000 */
[----:B------:R-:W0:Y:S02]  /*6a20*/  F2F.F64.F32 R4, R4 ;  /* 0x0000000400047310 */ /* 0x000e240000201800 */
[----:B0-----:R-:W-:Y:S01]  /*6a30*/  STG.E.64 desc[UR36][R2.64], R4 ;  /* 0x0000000402007986 */ /* 0x001fe2000c101b24 */
[----:B------:R-:W-:Y:S05]  /*6a40*/  EXIT ;  /* 0x000000000000794d */ /* 0x000fea0003800000 */
.L_x_14410:
        /* <DEDUP_REMOVED lines=11> */
[----:B0-----:R-:W-:Y:S01]  /*6b00*/  STG.E.U16 desc[UR36][R2.64], R5 ;  /* 0x0000000502007986 */ /* 0x001fe2000c101524 */
[----:B------:R-:W-:Y:S05]  /*6b10*/  EXIT ;  /* 0x000000000000794d */ /* 0x000fea0003800000 */
.L_x_14424:
        /* <DEDUP_REMOVED lines=16> */
.L_x_14427:
[----:B------:R-:W-:-:S04]  /*6c20*/  SHF.R.U32.HI R4, RZ, 0x18, R4 ;  /* 0x00000018ff047819 */ /* 0x000fc80000011604 */
[----:B------:R-:W-:-:S04]  /*6c30*/  LOP3.LUT R4, R5, 0x80, R4, 0xf8, !PT ;  /* 0x0000008005047812 */ /* 0x000fc800078ef804 */
[----:B------:R-:W-:-:S07]  /*6c40*/  PRMT R0, R4, 0x7610, R0 ;  /* 0x0000761004007816 */ /* 0x000fce0000000000 */
.L_x_14426:
[----:B------:R-:W-:Y:S05]  /*6c50*/  BSYNC.RECONVERGENT B0 ;  /* 0x0000000000007941 */ /* 0x000fea0003800200 */
.L_x_14425:
[----:B------:R-:W-:Y:S01]  /*6c60*/  STG.E.U8 desc[UR36][R2.64], R0 ;  /* 0x0000000002007986 */ /* 0x000fe2000c101124 */
[----:B------:R-:W-:Y:S05]  /*6c70*/  EXIT ;  /* 0x000000000000794d */ /* 0x000fea0003800000 */
.L_x_14423:
        /* <DEDUP_REMOVED lines=16> */
.L_x_14430:
[----:B------:R-:W-:-:S04]  /*6d80*/  SHF.R.U32.HI R4, RZ, 0x18, R4 ;  /* 0x00000018ff047819 */ /* 0x000fc80000011604 */
[----:B------:R-:W-:-:S04]  /*6d90*/  LOP3.LUT R5, R5, 0x80, R4, 0xf8, !PT ;  /* 0x0000008005057812 */ /* 0x000fc800078ef804 */
[----:B------:R-:W-:-:S07]  /*6da0*/  PRMT R0, R5, 0x7610, R0 ;  /* 0x0000761005007816 */ /* 0x000fce0000000000 */
.L_x_14429:
[----:B------:R-:W-:Y:S05]  /*6db0*/  BSYNC.RECONVERGENT B0 ;  /* 0x0000000000007941 */ /* 0x000fea0003800200 */
.L_x_14428:
[----:B------:R-:W-:Y:S01]  /*6dc0*/  STG.E.U8 desc[UR36][R2.64], R0 ;  /* 0x0000000002007986 */ /* 0x000fe2000c101124 */
[----:B------:R-:W-:Y:S05]  /*6dd0*/  EXIT ;  /* 0x000000000000794d */ /* 0x000fea0003800000 */
.L_x_14422:
        /* <DEDUP_REMOVED lines=21> */
.L_x_14432:
[----:B------:R-:W0:Y:S02]  /*6f30*/  F2I.FTZ.U64.FLOOR R16, R16 ;  /* 0x0000001000107311 */ /* 0x000e240000215800 */
[----:B0-----:R-:W-:Y:S01]  /*6f40*/  STG.E.64 desc[UR36][R2.64], R16 ;  /* 0x0000001002007986 */ /* 0x001fe2000c101b24 */
[----:B------:R-:W-:Y:S05]  /*6f50*/  EXIT ;  /* 0x000000000000794d */ /* 0x000fea0003800000 */
.L_x_14431:
[----:B------:R-:W0:Y:S02]  /*6f60*/  F2I.FTZ.U32.FLOOR.NTZ R5, R16 ;  /* 0x0000001000057305 */ /* 0x000e240000217000 */
[----:B0-----:R-:W-:Y:S01]  /*6f70*/  STG.E desc[UR36][R2.64], R5 ;  /* 0x0000000502007986 */ /* 0x001fe2000c101924 */
[----:B------:R-:W-:Y:S05]  /*6f80*/  EXIT ;  /* 0x000000000000794d */ /* 0x000fea0003800000 */
.L_x_14421:
        /* <DEDUP_REMOVED lines=10> */
.L_x_14434:
[----:B------:R-:W-:Y:S01]  /*7030*/  FMUL.FTZ R4, R4, 1 ;  /* 0x3f80000004047820 */ /* 0x000fe20000410000 */
[----:B------:R-:W-:-:S05]  /*7040*/  CS2R R6, SRZ ;  /* 0x0000000000067805 */ /* 0x000fca000001ff00 */
[----:B------:R-:W0:Y:S02]  /*7050*/  F2F.F64.F32 R4, R4 ;  /* 0x0000000400047310 */ /* 0x000e240000201800 */
[----:B0-----:R-:W-:Y:S01]  /*7060*/  STG.E.128 desc[UR36][R2.64], R4 ;  /* 0x0000000402007986 */ /* 0x001fe2000c101d24 */
[----:B------:R-:W-:Y:S05]  /*7070*/  EXIT ;  /* 0x000000000000794d */ /* 0x000fea0003800000 */
.L_x_14433:
[----:B------:R-:W-:-:S13]  /*7080*/  ISETP.NE.AND P0, PT, R0, 0xf, PT ;  /* 0x0000000f0000780c */ /* 0x000fda0003f05270 */
[----:B------:R-:W-:Y:S05]  /*7090*/  @!P0 BRA `(.L_x_14435) ;  /* 0x0000000000e08947 */ /* 0x000fea0003800000 */
[----:B------:R-:W-:-:S13]  /*70a0*/  ISETP.NE.AND P0, PT, R0, 0x17, PT ;  /* 0x000000170000780c */ /* 0x000fda0003f05270 */
[----:B------:R-:W-:Y:S05]  /*70b0*/  @!P0 BRA `(.L_x_14436) ;  /* 0x00000000008c8947 */ /* 0x000fea0003800000 */
[----:B------:R-:W-:-:S13]  /*70c0*/  ISETP.NE.AND P0, PT, R0, 0x18, PT ;  /* 0x000000180000780c */ /* 0x000fda0003f05270 */
[----:B------:R-:W-:Y:S05]  /*70d0*/  @!P0 BRA `(.L_x_14437) ;  /* 0x0000000000448947 */ /* 0x000fea0003800000 */
.L_x_14414:
        /* <DEDUP_REMOVED lines=16> */
.L_x_14438:
[----:B------:R-:W-:Y:S05]  /*71e0*/  EXIT ;  /* 0x000000000000794d */ /* 0x000fea0003800000 */
.L_x_14437:
        /* <DEDUP_REMOVED lines=12> */
.L_x_14440:
[----:B------:R-:W-:Y:S05]  /*72b0*/  BSYNC.RECONVERGENT B0 ;  /* 0x0000000000007941 */ /* 0x000fea0003800200 */
.L_x_14439:
[----:B------:R-:W-:-:S05]  /*72c0*/  LOP3.LUT R5, R0, 0x80, R7, 0xf8, !PT ;  /* 0x0000008000057812 */ /* 0x000fca00078ef807 */
[----:B------:R-:W-:Y:S01]  /*72d0*/  STG.E.U8 desc[UR36][R2.64], R5 ;  /* 0x0000000502007986 */ /* 0x000fe2000c101124 */
[----:B------:R-:W-:Y:S05]  /*72e0*/  EXIT ;  /* 0x000000000000794d */ /* 0x000fea0003800000 */
.L_x_14436:
        /* <DEDUP_REMOVED lines=11> */
.L_x_14442:
[----:B------:R-:W-:Y:S01]  /*73a0*/  IMAD.MOV.U32 R0, RZ, RZ, 0x7f ;  /* 0x0000007fff007424 */ /* 0x000fe200078e00ff */
[----:B------:R-:W-:-:S04]  /*73b0*/  ISETP.GT.U32.AND P0, PT, R6, 0x7f800000, PT ;  /* 0x7f8000000600780c */ /* 0x000fc80003f04070 */
[----:B------:R-:W-:-:S09]  /*73c0*/  SEL R0, R0, 0x7c, P0 ;  /* 0x0000007c00007807 */ /* 0x000fd20000000000 */
.L_x_14443:
[----:B------:R-:W-:Y:S05]  /*73d0*/  BSYNC.RECONVERGENT B0 ;  /* 0x0000000000007941 */ /* 0x000fea0003800200 */
.L_x_14441:
[----:B------:R-:W-:-:S04]  /*73e0*/  SHF.R.U32.HI R5, RZ, 0x18, R4 ;  /* 0x00000018ff057819 */ /* 0x000fc80000011604 */
[----:B------:R-:W-:-:S05]  /*73f0*/  LOP3.LUT R5, R0, 0x80, R5, 0xf8, !PT ;  /* 0x0000008000057812 */ /* 0x000fca00078ef805 */
[----:B------:R-:W-:Y:S01]  /*7400*/  STG.E.U8 desc[UR36][R2.64], R5 ;  /* 0x0000000502007986 */ /* 0x000fe2000c101124 */
[----:B------:R-:W-:Y:S05]  /*7410*/  EXIT ;  /* 0x000000000000794d */ /* 0x000fea0003800000 */
.L_x_14435:
[----:B------:R-:W-:-:S05]  /*7420*/  F2FP.BF16.F32.PACK_AB R4, RZ, R4 ;  /* 0x00000004ff04723e */ /* 0x000fca00000010ff */
[----:B------:R-:W-:Y:S01]  /*7430*/  STG.E.U16 desc[UR36][R2.64], R4 ;  /* 0x0000000402007986 */ /* 0x000fe2000c101524 */
[----:B------:R-:W-:Y:S05]  /*7440*/  EXIT ;  /* 0x000000000000794d */ /* 0x000fea0003800000 */
.L_x_14444:
        /* <DEDUP_REMOVED lines=11> */
.L_x_19960:


//--------------------- .text._ZN2at6native18elementwise_kernelILi128ELi2EZNS0_22gpu_kernel_impl_nocastIZZZNS0_17floor_kernel_cudaERNS_18TensorIteratorBaseEENKUlvE_clEvENKUlvE0_clEvEUlfE_EEvS4_RKT_EUliE_EEviT1_ --------------------------
	.section	.text._ZN2at6native18elementwise_kernelILi128ELi2EZNS0_22gpu_kernel_impl_nocastIZZZNS0_17floor_kernel_cudaERNS_18TensorIteratorBaseEENKUlvE_clEvENKUlvE0_clEvEUlfE_EEvS4_RKT_EUliE_EEviT1_,"ax",@progbits
	.align	128
        .global         _ZN2at6native18elementwise_kernelILi128ELi2EZNS0_22gpu_kernel_impl_nocastIZZZNS0_17floor_kernel_cudaERNS_18TensorIteratorBaseEENKUlvE_clEvENKUlvE0_clEvEUlfE_EEvS4_RKT_EUliE_EEviT1_
        .type           _ZN2at6native18elementwise_kernelILi128ELi2EZNS0_22gpu_kernel_impl_nocastIZZZNS0_17floor_kernel_cudaERNS_18TensorIteratorBaseEENKUlvE_clEvENKUlvE0_clEvEUlfE_EEvS4_RKT_EUliE_EEviT1_,@function
        .size           _ZN2at6native18elementwise_kernelILi128ELi2EZNS0_22gpu_kernel_impl_nocastIZZZNS0_17floor_kernel_cudaERNS_18TensorIteratorBaseEENKUlvE_clEvENKUlvE0_clEvEUlfE_EEvS4_RKT_EUliE_EEviT1_,(.L_x_19961 - _ZN2at6native18elementwise_kernelILi128ELi2EZNS0_22gpu_kernel_impl_nocastIZZZNS0_17floor_kernel_cudaERNS_18TensorIteratorBaseEENKUlvE_clEvENKUlvE0_clEvEUlfE_EEvS4_RKT_EUliE_EEviT1_)
        .other          _ZN2at6native18elementwise_kernelILi128ELi2EZNS0_22gpu_kernel_impl_nocastIZZZNS0_17floor_kernel_cudaERNS_18TensorIteratorBaseEENKUlvE_clEvENKUlvE0_clEvEUlfE_EEvS4_RKT_EUliE_EEviT1_,@"STO_CUDA_ENTRY STV_DEFAULT"
_ZN2at6native18elementwise_kernelILi128ELi2EZNS0_22gpu_kernel_impl_nocastIZZZNS0_17floor_kernel_cudaERNS_18TensorIteratorBaseEENKUlvE_clEvENKUlvE0_clEvEUlfE_EEvS4_RKT_EUliE_EEviT1_:
.text._ZN2at6native18elementwise_kernelILi128ELi2EZNS0_22gpu_kernel_impl_nocastIZZZNS0_17floor_kernel_cudaERNS_18TensorIteratorBaseEENKUlvE_clEvENKUlvE0_clEvEUlfE_EEvS4_RKT_EUliE_EEviT1_:
        /* <DEDUP_REMOVED lines=17> */
[----:B--2---:R-:W0:Y:S02]  /*0110*/  FRND.FTZ.FLOOR R9, R4 ;  /* 0x0000000400097307 */ /* 0x004e240000215000 */
[----:B0-----:R0:W-:Y:S04]  /*0120*/  STG.E desc[UR6][R6.64], R9 ;  /* 0x0000000906007986 */ /* 0x0011e8000c101906 */
.L_x_14447:
[----:B------:R-:W-:Y:S05]  /*0130*/  BSYNC.RECONVERGENT B0 ;  /* 0x0000000000007941 */ /* 0x000fea0003800200 */
.L_x_14446:
[----:B------:R-:W-:-:S13]  /*0140*/  ISETP.GE.AND P0, PT, R3, UR4, PT ;  /* 0x0000000403007c0c */ /* 0x000fda000bf06270 */
[----:B------:R-:W-:Y:S05]  /*0150*/  @P0 EXIT ;  /* 0x000000000000094d */ /* 0x000fea0003800000 */
[----:B------:R-:W1:Y:S02]  /*0160*/  LDC.64 R2, c[0x0][0x588] ;  /* 0x00016200ff027b82 */ /* 0x000e640000000a00 */
[----:B-1----:R-:W0:Y:S06]  /*0170*/  LDG.E R2, desc[UR6][R2.64] ;  /* 0x0000000602027981 */ /* 0x002e2c000c1e1900 */
[----:B------:R-:W1:Y:S01]  /*0180*/  LDC.64 R4, c[0x0][0x580] ;  /* 0x00016000ff047b82 */ /* 0x000e620000000a00 */
[----:B0-----:R-:W1:Y:S02]  /*0190*/  FRND.FTZ.FLOOR R7, R2 ;  /* 0x0000000200077307 */ /* 0x001e640000215000 */
[----:B-1----:R-:W-:Y:S01]  /*01a0*/  STG.E desc[UR6][R4.64], R7 ;  /* 0x0000000704007986 */ /* 0x002fe2000c101906 */
[----:B------:R-:W-:Y:S05]  /*01b0*/  EXIT ;  /* 0x000000000000794d */ /* 0x000fea0003800000 */
.L_x_14445:
        /* <DEDUP_REMOVED lines=305> */
.L_x_14450:
[----:B------:R-:W0:Y:S02]  /*14d0*/  LDCU.128 UR8, c[0x0][0x580] ;  /* 0x0000b000ff0877ac */ /* 0x000e240008000c00 */
[----:B0-----:R-:W-:-:S04]  /*14e0*/  IADD3 R6, P0, PT, R4, UR10, RZ ;  /* 0x0000000a04067c10 */ /* 0x001fc8000ff1e0ff */
[----:B------:R-:W-:-:S05]  /*14f0*/  IADD3.X R7, PT, PT, RZ, UR11, RZ, P0, !PT ;  /* 0x0000000bff077c10 */ /* 0x000fca00087fe4ff */
[----:B------:R-:W2:Y:S01]  /*1500*/  LDG.E R6, desc[UR6][R6.64] ;  /* 0x0000000606067981 */ /* 0x000ea2000c1e1900 */
[----:B------:R-:W-:Y:S02]  /*1510*/  IADD3 R4, P0, PT, R5, UR8, RZ ;  /* 0x0000000805047c10 */ /* 0x000fe4000ff1e0ff */
[----:B------:R-:W-:-:S03]  /*1520*/  IADD3 R3, PT, PT, R3, 0x80, RZ ;  /* 0x0000008003037810 */ /* 0x000fc60007ffe0ff */
[----:B------:R-:W-:Y:S01]  /*1530*/  IMAD.X R5, RZ, RZ, UR9, P0 ;  /* 0x00000009ff057e24 */ /* 0x000fe200080e06ff */
[----:B--2---:R-:W0:Y:S04]  /*1540*/  FRND.FTZ.FLOOR R9, R6 ;  /* 0x0000000600097307 */ /* 0x004e280000215000 */
[----:B0-----:R0:W-:Y:S03]  /*1550*/  STG.E desc[UR6][R4.64], R9 ;  /* 0x0000000904007986 */ /* 0x0011e6000c101906 */
.L_x_14449:
[----:B------:R-:W-:Y:S05]  /*1560*/  BSYNC.RECONVERGENT B0 ;  /* 0x0000000000007941 */ /* 0x000fea0003800200 */
.L_x_14448:
        /* <DEDUP_REMOVED lines=300> */
.L_x_14451:
[----:B------:R-:W0:Y:S02]  /*2830*/  LDCU.128 UR8, c[0x0][0x580] ;  /* 0x0000b000ff0877ac */ /* 0x000e240008000c00 */
[----:B0-----:R-:W-:-:S04]  /*2840*/  IADD3 R4, P0, PT, R2, UR10, RZ ;  /* 0x0000000a02047c10 */ /* 0x001fc8000ff1e0ff */
[----:B------:R-:W-:-:S05]  /*2850*/  IADD3.X R5, PT, PT, RZ, UR11, RZ, P0, !PT ;  /* 0x0000000bff057c10 */ /* 0x000fca00087fe4ff */
[----:B------:R-:W2:Y:S01]  /*2860*/  LDG.E R4, desc[UR6][R4.64] ;  /* 0x0000000604047981 */ /* 0x000ea2000c1e1900 */
[----:B------:R-:W-:-:S04]  /*2870*/  IADD3 R2, P0, PT, R3, UR8, RZ ;  /* 0x0000000803027c10 */ /* 0x000fc8000ff1e0ff */
[----:B------:R-:W-:Y:S01]  /*2880*/  IADD3.X R3, PT, PT, RZ, UR9, RZ, P0, !PT ;  /* 0x00000009ff037c10 */ /* 0x000fe200087fe4ff */
[----:B--2---:R-:W0:Y:S04]  /*2890*/  FRND.FTZ.FLOOR R7, R4 ;  /* 0x0000000400077307 */ /* 0x004e280000215000 */
[----:B0-----:R-:W-:Y:S01]  /*28a0*/  STG.E desc[UR6][R2.64], R7 ;  /* 0x0000000702007986 */ /* 0x001fe2000c101906 */
[----:B------:R-:W-:Y:S05]  /*28b0*/  EXIT ;  /* 0x000000000000794d */ /* 0x000fea0003800000 */
.L_x_14452:
        /* <DEDUP_REMOVED lines=12> */
.L_x_19961:


//--------------------- .text._ZN2at6native27unrolled_elementwise_kernelIZZZNS0_17floor_kernel_cudaERNS_18TensorIteratorBaseEENKUlvE_clEvENKUlvE0_clEvEUlfE_St5arrayIPcLm2EELi4E23TrivialOffsetCalculatorILi1EjESB_NS0_6memory15LoadWithoutCastENSC_16StoreWithoutCastEEEviT_T0_T2_T3_T4_T5_ --------------------------
	.section	.text._ZN2at6native27unrolled_elementwise_kernelIZZZNS0_17floor_kernel_cudaERNS_18TensorIteratorBaseEENKUlvE_clEvENKUlvE0_clEvEUlfE_St5arrayIPcLm2EELi4E23TrivialOffsetCalculatorILi1EjESB_NS0_6memory15LoadWithoutCastENSC_16StoreWithoutCastEEEviT_T0_T2_T3_T4_T5_,"ax",@progbits
	.align	128
        .global         _ZN2at6native27unrolled_elementwise_kernelIZZZNS0_17floor_kernel_cudaERNS_18TensorIteratorBaseEENKUlvE_clEvENKUlvE0_clEvEUlfE_St5arrayIPcLm2EELi4E23TrivialOffsetCalculatorILi1EjESB_NS0_6memory15LoadWithoutCastENSC_16StoreWithoutCastEEEviT_T0_T2_T3_T4_T5_
        .type           _ZN2at6native27unrolled_elementwise_kernelIZZZNS0_17floor_kernel_cudaERNS_18TensorIteratorBaseEENKUlvE_clEvENKUlvE0_clEvEUlfE_St5arrayIPcLm2EELi4E23TrivialOffsetCalculatorILi1EjESB_NS0_6memory15LoadWithoutCastENSC_16StoreWithoutCastEEEviT_T0_T2_T3_T4_T5_,@function
        .size           _ZN2at6native27unrolled_elementwise_kernelIZZZNS0_17floor_kernel_cudaERNS_18TensorIteratorBaseEENKUlvE_clEvENKUlvE0_clEvEUlfE_St5arrayIPcLm2EELi4E23TrivialOffsetCalculatorILi1EjESB_NS0_6memory15LoadWithoutCastENSC_16StoreWithoutCastEEEviT_T0_T2_T3_T4_T5_,(.L_x_19962 - _ZN2at6native27unrolled_elementwise_kernelIZZZNS0_17floor_kernel_cudaERNS_18TensorIteratorBaseEENKUlvE_clEvENKUlvE0_clEvEUlfE_St5arrayIPcLm2EELi4E23TrivialOffsetCalculatorILi1EjESB_NS0_6memory15LoadWithoutCastENSC_16StoreWithoutCastEEEviT_T0_T2_T3_T4_T5_)
        .other          _ZN2at6native27unrolled_elementwise_kernelIZZZNS0_17floor_kernel_cudaERNS_18TensorIteratorBaseEENKUlvE_clEvENKUlvE0_clEvEUlfE_St5arrayIPcLm2EELi4E23TrivialOffsetCalculatorILi1EjESB_NS0_6memory15LoadWithoutCastENSC_16StoreWithoutCastEEEviT_T0_T2_T3_T4_T5_,@"STO_CUDA_ENTRY STV_DEFAULT"
_ZN2at6native27unrolled_elementwise_kernelIZZZNS0_17floor_kernel_cudaERNS_18TensorIteratorBaseEENKUlvE_clEvENKUlvE0_clEvEUlfE_St5arrayIPcLm2EELi4E23TrivialOffsetCalculatorILi1EjESB_NS0_6memory15LoadWithoutCastENSC_16StoreWithoutCastEEEviT_T0_T2_T3_T4_T5_:
.text._ZN2at6native27unrolled_elementwise_kernelIZZZNS0_17floor_kernel_cudaERNS_18TensorIteratorBaseEENKUlvE_clEvENKUlvE0_clEvEUlfE_St5arrayIPcLm2EELi4E23TrivialOffsetCalculatorILi1EjESB_NS0_6memory15LoadWithoutCastENSC_16StoreWithoutCastEEEviT_T0_T2_T3_T4_T5_:
        /* <DEDUP_REMOVED lines=37> */
[----:B-----5:R-:W1:Y:S01]  /*0250*/  FRND.FTZ.FLOOR R9, R14 ;  /* 0x0000000e00097307 */ /* 0x020e620000215000 */
        /* <DEDUP_REMOVED lines=8> */
[----:B------:R-:W1:Y:S01]  /*02e0*/  FRND.FTZ.FLOOR R15, R15 ;  /* 0x0000000f000f7307 */ /* 0x000e620000215000 */
[----:B------:R-:W-:Y:S01]  /*02f0*/  IMAD R9, R0, 0x200, R3 ;  /* 0x0000020000097824 */ /* 0x000fe200078e0203 */
[----:B------:R-:W-:-:S03]  /*0300*/  IADD3 R3, PT, PT, R3, 0x80, RZ ;  /* 0x0000008003037810 */ /* 0x000fc60007ffe0ff */
[----:B0-----:R-:W-:-:S05]  /*0310*/  IMAD.WIDE.U32 R4, R9, 0x4, R4 ;  /* 0x0000000409047825 */ /* 0x001fca00078e0004 */
[----:B-1----:R0:W-:Y:S02]  /*0320*/  STG.E desc[UR4][R4.64], R15 ;  /* 0x0000000f04007986 */ /* 0x0021e4000c101904 */
.L_x_14455:
[----:B------:R-:W-:Y:S05]  /*0330*/  BSYNC.RELIABLE B1 ;  /* 0x0000000000017941 */ /* 0x000fea0003800100 */
.L_x_14454:
[----:B------:R-:W-:-:S13]  /*0340*/  ISETP.GE.AND P0, PT, R3, R2, PT ;  /* 0x000000020300720c */ /* 0x000fda0003f06270 */
[----:B0-----:R-:W0:Y:S01]  /*0350*/  @!P0 LDC.64 R4, c[0x0][0x388] ;  /* 0x0000e200ff048b82 */ /* 0x001e220000000a00 */
[----:B-----5:R-:W1:Y:S01]  /*0360*/  @!P0 FRND.FTZ.FLOOR R7, R7 ;  /* 0x0000000700078307 */ /* 0x020e620000215000 */
[----:B------:R-:W-:Y:S01]  /*0370*/  @!P0 IMAD R9, R0, 0x200, R3 ;  /* 0x0000020000098824 */ /* 0x000fe200078e0203 */
[----:B------:R-:W-:-:S03]  /*0380*/  @!P0 IADD3 R3, PT, PT, R3, 0x80, RZ ;  /* 0x0000008003038810 */ /* 0x000fc60007ffe0ff */
[----:B0-----:R-:W-:-:S05]  /*0390*/  @!P0 IMAD.WIDE.U32 R4, R9, 0x4, R4 ;  /* 0x0000000409048825 */ /* 0x001fca00078e0004 */
[----:B-1----:R1:W-:Y:S02]  /*03a0*/  @!P0 STG.E desc[UR4][R4.64], R7 ;  /* 0x0000000704008986 */ /* 0x0023e4000c101904 */
.L_x_14456:
[----:B------:R-:W-:Y:S05]  /*03b0*/  BSYNC.RECONVERGENT B0 ;  /* 0x0000000000007941 */ /* 0x000fea0003800200 */
.L_x_14453:
[----:B------:R-:W-:Y:S05]  /*03c0*/  WARPSYNC.ALL ;  /* 0x0000000000007948 */ /* 0x000fea0003800000 */
[----:B------:R-:W-:-:S13]  /*03d0*/  ISETP.GE.AND P0, PT, R3, R2, PT ;  /* 0x000000020300720c */ /* 0x000fda0003f06270 */
[----:B------:R-:W-:Y:S05]  /*03e0*/  @P0 EXIT ;  /* 0x000000000000094d */ /* 0x000fea0003800000 */
[----:B01----:R-:W0:Y:S01]  /*03f0*/  LDC.64 R4, c[0x0][0x388] ;  /* 0x0000e200ff047b82 */ /* 0x003e220000000a00 */
[----:B------:R-:W1:Y:S01]  /*0400*/  FRND.FTZ.FLOOR R7, R6 ;  /* 0x0000000600077307 */ /* 0x000e620000215000 */
[----:B------:R-:W-:-:S04]  /*0410*/  IMAD R3, R0, 0x200, R3 ;  /* 0x0000020000037824 */ /* 0x000fc800078e0203 */
[----:B0-----:R-:W-:-:S05]  /*0420*/  IMAD.WIDE.U32 R2, R3, 0x4, R4 ;  /* 0x0000000403027825 */ /* 0x001fca00078e0004 */
[----:B-1----:R-:W-:Y:S01]  /*0430*/  STG.E desc[UR4][R2.64], R7 ;  /* 0x0000000702007986 */ /* 0x002fe2000c101904 */
[----:B------:R-:W-:Y:S05]  /*0440*/  EXIT ;  /* 0x000000000000794d */ /* 0x000fea0003800000 */
.L_x_14457:
        /* <DEDUP_REMOVED lines=11> */
.L_x_19962:


//--------------------- .text._ZN2at6native29vectorized_elementwise_kernelILi2EZZZNS0_17floor_kernel_cudaERNS_18TensorIteratorBaseEENKUlvE_clEvENKUlvE0_clEvEUlfE_St5arrayIPcLm2EEEEviT0_T1_ --------------------------
	.section	.text._ZN2at6native29vectorized_elementwise_kernelILi2EZZZNS0_17floor_kernel_cudaERNS_18TensorIteratorBaseEENKUlvE_clEvENKUlvE0_clEvEUlfE_St5arrayIPcLm2EEEEviT0_T1_,"ax",@progbits
	.align	128
        .global         _ZN2at6native29vectorized_elementwise_kernelILi2EZZZNS0_17floor_kernel_cudaERNS_18TensorIteratorBaseEENKUlvE_clEvENKUlvE0_clEvEUlfE_St5arrayIPcLm2EEEEviT0_T1_
        .type           _ZN2at6native29vectorized_elementwise_kernelILi2EZZZNS0_17floor_kernel_cudaERNS_18TensorIteratorBaseEENKUlvE_clEvENKUlvE0_clEvEUlfE_St5arrayIPcLm2EEEEviT0_T1_,@function
        .size           _ZN2at6native29vectorized_elementwise_kernelILi2EZZZNS0_17floor_kernel_cudaERNS_18TensorIteratorBaseEENKUlvE_clEvENKUlvE0_clEvEUlfE_St5arrayIPcLm2EEEEviT0_T1_,(.L_x_19963 - _ZN2at6native29vectorized_elementwise_kernelILi2EZZZNS0_17floor_kernel_cudaERNS_18TensorIteratorBaseEENKUlvE_clEvENKUlvE0_clEvEUlfE_St5arrayIPcLm2EEEEviT0_T1_)
        .other          _ZN2at6native29vectorized_elementwise_kernelILi2EZZZNS0_17floor_kernel_cudaERNS_18TensorIteratorBaseEENKUlvE_clEvENKUlvE0_clEvEUlfE_St5arrayIPcLm2EEEEviT0_T1_,@"STO_CUDA_ENTRY STV_DEFAULT"
_ZN2at6native29vectorized_elementwise_kernelILi2EZZZNS0_17floor_kernel_cudaERNS_18TensorIteratorBaseEENKUlvE_clEvENKUlvE0_clEvEUlfE_St5arrayIPcLm2EEEEviT0_T1_:
.text._ZN2at6native29vectorized_elementwise_kernelILi2EZZZNS0_17floor_kernel_cudaERNS_18TensorIteratorBaseEENKUlvE_clEvENKUlvE0_clEvEUlfE_St5arrayIPcLm2EEEEviT0_T1_:
        /* <DEDUP_REMOVED lines=69> */
[----:B-----5:R-:W1:Y:S01]  /*0450*/  FRND.FTZ.FLOOR R5, R18 ;  /* 0x0000001200057307 */ /* 0x020e620000215000 */
[----:B------:R-:W-:Y:S01]  /*0460*/  IMAD.IADD R7, R0, 0x1, R17 ;  /* 0x0000000100077824 */ /* 0x000fe200078e0211 */
[----:B------:R-:W-:-:S04]  /*0470*/  IADD3 R17, PT, PT, R17, 0x80, RZ ;  /* 0x0000008011117810 */ /* 0x000fc80007ffe0ff */
[----:B------:R-:W-:Y:S01]  /*0480*/  ISETP.GE.U32.AND P0, PT, R17, R16, PT ;  /* 0x000000101100720c */ /* 0x000fe20003f06070 */
[----:B0-----:R-:W-:-:S05]  /*0490*/  IMAD.WIDE.U32 R2, R7, 0x4, R2 ;  /* 0x0000000407027825 */ /* 0x001fca00078e0002 */
[----:B-1----:R0:W-:Y:S07]  /*04a0*/  STG.E desc[UR4][R2.64], R5 ;  /* 0x0000000502007986 */ /* 0x0021ee000c101904 */
[----:B------:R-:W-:Y:S05]  /*04b0*/  @P0 BRA `(.L_x_14462) ;  /* 0x0000000000380947 */ /* 0x000fea0003800000 */
[----:B0-----:R-:W0:Y:S01]  /*04c0*/  LDC.64 R2, c[0x0][0x388] ;  /* 0x0000e200ff027b82 */ /* 0x001e220000000a00 */
[----:B------:R-:W1:Y:S01]  /*04d0*/  FRND.FTZ.FLOOR R5, R20 ;  /* 0x0000001400057307 */ /* 0x000e620000215000 */
[----:B------:R-:W-:Y:S01]  /*04e0*/  IMAD.IADD R7, R0, 0x1, R17 ;  /* 0x0000000100077824 */ /* 0x000fe200078e0211 */
[----:B------:R-:W-:-:S03]  /*04f0*/  IADD3 R17, PT, PT, R17, 0x80, RZ ;  /* 0x0000008011117810 */ /* 0x000fc60007ffe0ff */
[----:B0-----:R-:W-:-:S05]  /*0500*/  IMAD.WIDE.U32 R2, R7, 0x4, R2 ;  /* 0x0000000407027825 */ /* 0x001fca00078e0002 */
[----:B-1----:R0:W-:Y:S02]  /*0510*/  STG.E desc[UR4][R2.64], R5 ;  /* 0x0000000502007986 */ /* 0x0021e4000c101904 */
.L_x_14461:
[----:B------:R-:W-:-:S13]  /*0520*/  ISETP.GE.U32.AND P0, PT, R17, R16, PT ;  /* 0x000000101100720c */ /* 0x000fda0003f06070 */
[----:B------:R-:W-:Y:S05]  /*0530*/  @P0 BRA `(.L_x_14463) ;  /* 0x0000000000380947 */ /* 0x000fea0003800000 */
[----:B0-----:R-:W0:Y:S01]  /*0540*/  LDC.64 R2, c[0x0][0x388] ;  /* 0x0000e200ff027b82 */ /* 0x001e220000000a00 */
[----:B-----5:R-:W1:Y:S01]  /*0550*/  FRND.FTZ.FLOOR R5, R22 ;  /* 0x0000001600057307 */ /* 0x020e620000215000 */
[----:B------:R-:W-:Y:S01]  /*0560*/  IMAD.IADD R7, R0, 0x1, R17 ;  /* 0x0000000100077824 */ /* 0x000fe200078e0211 */
[----:B------:R-:W-:-:S03]  /*0570*/  IADD3 R17, PT, PT, R17, 0x80, RZ ;  /* 0x0000008011117810 */ /* 0x000fc60007ffe0ff */
[----:B0-----:R-:W-:-:S05]  /*0580*/  IMAD.WIDE.U32 R2, R7, 0x4, R2 ;  /* 0x0000000407027825 */ /* 0x001fca00078e0002 */
[----:B-1----:R1:W-:Y:S02]  /*0590*/  STG.E desc[UR4][R2.64], R5 ;  /* 0x0000000502007986 */ /* 0x0023e4000c101904 */
.L_x_14462:
[----:B------:R-:W-:-:S13]  /*05a0*/  ISETP.GE.U32.AND P0, PT, R17, R16, PT ;  /* 0x000000101100720c */ /* 0x000fda0003f06070 */
[----:B------:R-:W-:Y:S05]  /*05b0*/  @P0 BRA `(.L_x_14464) ;  /* 0x0000000000380947 */ /* 0x000fea0003800000 */
[----:B01----:R-:W0:Y:S01]  /*05c0*/  LDC.64 R2, c[0x0][0x388] ;  /* 0x0000e200ff027b82 */ /* 0x003e220000000a00 */
[----:B------:R-:W1:Y:S01]  /*05d0*/  FRND.FTZ.FLOOR R19, R19 ;  /* 0x0000001300137307 */ /* 0x000e620000215000 */
[----:B------:R-:W-:Y:S01]  /*05e0*/  IMAD.IADD R5, R0, 0x1, R17 ;  /* 0x0000000100057824 */ /* 0x000fe200078e0211 */
[----:B------:R-:W-:-:S03]  /*05f0*/  IADD3 R17, PT, PT, R17, 0x80, RZ ;  /* 0x0000008011117810 */ /* 0x000fc60007ffe0ff */
[----:B0-----:R-:W-:-:S05]  /*0600*/  IMAD.WIDE.U32 R2, R5, 0x4, R2 ;  /* 0x0000000405027825 */ /* 0x001fca00078e0002 */
[----:B-1----:R1:W-:Y:S02]  /*0610*/  STG.E desc[UR4][R2.64], R19 ;  /* 0x0000001302007986 */ /* 0x0023e4000c101904 */
.L_x_14463:
[----:B------:R-:W-:-:S13]  /*0620*/  ISETP.GE.U32.AND P0, PT, R17, R16, PT ;  /* 0x000000101100720c */ /* 0x000fda0003f06070 */
[----:B------:R-:W-:Y:S05]  /*0630*/  @P0 BRA `(.L_x_14465) ;  /* 0x00000000003c0947 */ /* 0x000fea0003800000 */
[----:B01----:R-:W0:Y:S01]  /*0640*/  LDC.64 R2, c[0x0][0x388] ;  /* 0x0000e200ff027b82 */ /* 0x003e220000000a00 */
[----:B-----5:R-:W1:Y:S01]  /*0650*/  FRND.FTZ.FLOOR R21, R21 ;  /* 0x0000001500157307 */ /* 0x020e620000215000 */
[----:B------:R-:W-:Y:S01]  /*0660*/  IMAD.IADD R5, R0, 0x1, R17 ;  /* 0x0000000100057824 */ /* 0x000fe200078e0211 */
[----:B------:R-:W-:-:S03]  /*0670*/  IADD3 R17, PT, PT, R17, 0x80, RZ ;  /* 0x0000008011117810 */ /* 0x000fc60007ffe0ff */
[----:B0-----:R-:W-:-:S05]  /*0680*/  IMAD.WIDE.U32 R2, R5, 0x4, R2 ;  /* 0x0000000405027825 */ /* 0x001fca00078e0002 */
[----:B-1----:R2:W-:Y:S02]  /*0690*/  STG.E desc[UR4][R2.64], R21 ;  /* 0x0000001502007986 */ /* 0x0025e4000c101904 */
.L_x_14464:
[----:B------:R-:W-:-:S13]  /*06a0*/  ISETP.GE.U32.AND P0, PT, R17, R16, PT ;  /* 0x000000101100720c */ /* 0x000fda0003f06070 */
[----:B------:R-:W-:Y:S05]  /*06b0*/  @P0 BREAK.RELIABLE B1 ;  /* 0x0000000000010942 */ /* 0x000fea0003800100 */
[----:B------:R-:W-:Y:S05]  /*06c0*/  @P0 BRA `(.L_x_14466) ;  /* 0x0000000000380947 */ /* 0x000fea0003800000 */
[----:B012---:R-:W0:Y:S01]  /*06d0*/  LDC.64 R2, c[0x0][0x388] ;  /* 0x0000e200ff027b82 */ /* 0x007e220000000a00 */
[----:B------:R-:W1:Y:S01]  /*06e0*/  FRND.FTZ.FLOOR R23, R23 ;  /* 0x0000001700177307 */ /* 0x000e620000215000 */
[----:B------:R-:W-:Y:S01]  /*06f0*/  IMAD.IADD R5, R0, 0x1, R17 ;  /* 0x0000000100057824 */ /* 0x000fe200078e0211 */
[----:B------:R-:W-:-:S03]  /*0700*/  IADD3 R17, PT, PT, R17, 0x80, RZ ;  /* 0x0000008011117810 */ /* 0x000fc60007ffe0ff */
[----:B0-----:R-:W-:-:S05]  /*0710*/  IMAD.WIDE.U32 R2, R5, 0x4, R2 ;  /* 0x0000000405027825 */ /* 0x001fca00078e0002 */
[----:B-1----:R2:W-:Y:S02]  /*0720*/  STG.E desc[UR4][R2.64], R23 ;  /* 0x0000001702007986 */ /* 0x0025e4000c101904 */
.L_x_14465:
[----:B------:R-:W-:Y:S05]  /*0730*/  BSYNC.RELIABLE B1 ;  /* 0x0000000000017941 */ /* 0x000fea0003800100 */
.L_x_14460:
[----:B------:R-:W-:-:S13]  /*0740*/  ISETP.GE.U32.AND P0, PT, R17, R16, PT ;  /* 0x000000101100720c */ /* 0x000fda0003f06070 */
[----:B012---:R-:W0:Y:S01]  /*0750*/  @!P0 LDC.64 R2, c[0x0][0x388] ;  /* 0x0000e200ff028b82 */ /* 0x007e220000000a00 */
[----:B-----5:R-:W1:Y:S01]  /*0760*/  @!P0 FRND.FTZ.FLOOR R13, R13 ;  /* 0x0000000d000d8307 */ /* 0x020e620000215000 */
[----:B------:R-:W-:Y:S01]  /*0770*/  @!P0 IMAD.IADD R5, R0, 0x1, R17 ;  /* 0x0000000100058824 */ /* 0x000fe200078e0211 */
[----:B------:R-:W-:-:S03]  /*0780*/  @!P0 IADD3 R17, PT, PT, R17, 0x80, RZ ;  /* 0x0000008011118810 */ /* 0x000fc60007ffe0ff */
[----:B0-----:R-:W-:-:S05]  /*0790*/  @!P0 IMAD.WIDE.U32 R2, R5, 0x4, R2 ;  /* 0x0000000405028825 */ /* 0x001fca00078e0002 */
[----:B-1----:R3:W-:Y:S02]  /*07a0*/  @!P0 STG.E desc[UR4][R2.64], R13 ;  /* 0x0000000d02008986 */ /* 0x0027e4000c101904 */
.L_x_14466:
[----:B------:R-:W-:Y:S05]  /*07b0*/  BSYNC.RECONVERGENT B0 ;  /* 0x0000000000007941 */ /* 0x000fea0003800200 */
.L_x_14459:
[----:B------:R-:W-:Y:S05]  /*07c0*/  WARPSYNC.ALL ;  /* 0x0000000000007948 */ /* 0x000fea0003800000 */
[----:B------:R-:W-:-:S13]  /*07d0*/  ISETP.GE.U32.AND P0, PT, R17, R16, PT ;  /* 0x000000101100720c */ /* 0x000fda0003f06070 */
[----:B------:R-:W-:Y:S05]  /*07e0*/  @P0 EXIT ;  /* 0x000000000000094d */ /* 0x000fea0003800000 */
[----:B0123--:R-:W0:Y:S01]  /*07f0*/  LDC.64 R2, c[0x0][0x388] ;  /* 0x0000e200ff027b82 */ /* 0x00fe220000000a00 */
[----:B------:R-:W1:Y:S01]  /*0800*/  FRND.FTZ.FLOOR R5, R12 ;  /* 0x0000000c00057307 */ /* 0x000e620000215000 */
[----:B------:R-:W-:-:S05]  /*0810*/  IADD3 R17, PT, PT, R0, R17, RZ ;  /* 0x0000001100117210 */ /* 0x000fca0007ffe0ff */
[----:B0-----:R-:W-:-:S05]  /*0820*/  IMAD.WIDE.U32 R2, R17, 0x4, R2 ;  /* 0x0000000411027825 */ /* 0x001fca00078e0002 */
[----:B-1----:R-:W-:Y:S01]  /*0830*/  STG.E desc[UR4][R2.64], R5 ;  /* 0x0000000502007986 */ /* 0x002fe2000c101904 */
[----:B------:R-:W-:Y:S05]  /*0840*/  EXIT ;  /* 0x000000000000794d */ /* 0x000fea0003800000 */
.L_x_14458:
        /* <DEDUP_REMOVED lines=11> */
[----:B---3--:R-:W-:Y:S08]  /*0900*/  FRND.FTZ.FLOOR R6, R6 ;  /* 0x0000000600067307 */ /* 0x008ff00000215000 */
[----:B------:R-:W0:Y:S08]  /*0910*/  FRND.FTZ.FLOOR R7, R7 ;  /* 0x0000000700077307 */ /* 0x000e300000215000 */
[----:B----4-:R-:W-:Y:S01]  /*0920*/  FRND.FTZ.FLOOR R8, R8 ;  /* 0x0000000800087307 */ /* 0x010fe20000215000 */
[----:B0-----:R-:W-:Y:S07]  /*0930*/  STG.E.64 desc[UR4][R4.64], R6 ;  /* 0x0000000604007986 */ /* 0x001fee000c101b04 */
[----:B------:R-:W0:Y:S08]  /*0940*/  FRND.FTZ.FLOOR R9, R9 ;  /* 0x0000000900097307 */ /* 0x000e300000215000 */
[----:B-----5:R-:W-:Y:S01]  /*0950*/  FRND.FTZ.FLOOR R10, R10 ;  /* 0x0000000a000a7307 */ /* 0x020fe20000215000 */
[----:B0-----:R-:W-:Y:S07]  /*0960*/  STG.E.64 desc[UR4][R4.64+0x400], R8 ;  /* 0x0004000804007986 */ /* 0x001fee000c101b04 */
[----:B------:R-:W0:Y:S08]  /*0970*/  FRND.FTZ.FLOOR R11, R11 ;  /* 0x0000000b000b7307 */ /* 0x000e300000215000 */
[----:B------:R-:W-:Y:S01]  /*0980*/  FRND.FTZ.FLOOR R12, R12 ;  /* 0x0000000c000c7307 */ /* 0x000fe20000215000 */
[----:B0-----:R-:W-:Y:S07]  /*0990*/  STG.E.64 desc[UR4][R4.64+0x800], R10 ;  /* 0x0008000a04007986 */ /* 0x001fee000c101b04 */
[----:B------:R-:W0:Y:S02]  /*09a0*/  FRND.FTZ.FLOOR R13, R13 ;  /* 0x0000000d000d7307 */ /* 0x000e240000215000 */
[----:B0-----:R-:W-:Y:S01]  /*09b0*/  STG.E.64 desc[UR4][R4.64+0xc00], R12 ;  /* 0x000c000c04007986 */ /* 0x001fe2000c101b04 */
[----:B------:R-:W-:Y:S05]  /*09c0*/  EXIT ;  /* 0x000000000000794d */ /* 0x000fea0003800000 */
.L_x_14467:
        /* <DEDUP_REMOVED lines=11> */
.L_x_19963:


//--------------------- .text._ZN2at6native29vectorized_elementwise_kernelILi4EZZZNS0_17floor_kernel_cudaERNS_18TensorIteratorBaseEENKUlvE_clEvENKUlvE0_clEvEUlfE_St5arrayIPcLm2EEEEviT0_T1_ --------------------------
	.section	.text._ZN2at6native29vectorized_elementwise_kernelILi4EZZZNS0_17floor_kernel_cudaERNS_18TensorIteratorBaseEENKUlvE_clEvENKUlvE0_clEvEUlfE_St5arrayIPcLm2EEEEviT0_T1_,"ax",@progbits
	.align	128
        .global         _ZN2at6native29vectorized_elementwise_kernelILi4EZZZNS0_17floor_kernel_cudaERNS_18TensorIteratorBaseEENKUlvE_clEvENKUlvE0_clEvEUlfE_St5arrayIPcLm2EEEEviT0_T1_
        .type           _ZN2at6native29vectorized_elementwise_kernelILi4EZZZNS0_17floor_kernel_cudaERNS_18TensorIteratorBaseEENKUlvE_clEvENKUlvE0_clEvEUlfE_St5arrayIPcLm2EEEEviT0_T1_,@function
        .size           _ZN2at6native29vectorized_elementwise_kernelILi4EZZZNS0_17floor_kernel_cudaERNS_18TensorIteratorBaseEENKUlvE_clEvENKUlvE0_clEvEUlfE_St5arrayIPcLm2EEEEviT0_T1_,(.L_x_19964 - _ZN2at6native29vectorized_elementwise_kernelILi4EZZZNS0_17floor_kernel_cudaERNS_18TensorIteratorBaseEENKUlvE_clEvENKUlvE0_clEvEUlfE_St5arrayIPcLm2EEEEviT0_T1_)
        .other          _ZN2at6native29vectorized_elementwise_kernelILi4EZZZNS0_17floor_kernel_cudaERNS_18TensorIteratorBaseEENKUlvE_clEvENKUlvE0_clEvEUlfE_St5arrayIPcLm2EEEEviT0_T1_,@"STO_CUDA_ENTRY STV_DEFAULT"
_ZN2at6native29vectorized_elementwise_kernelILi4EZZZNS0_17floor_kernel_cudaERNS_18TensorIteratorBaseEENKUlvE_clEvENKUlvE0_clEvEUlfE_St5arrayIPcLm2EEEEviT0_T1_:
.text._ZN2at6native29vectorized_elementwise_kernelILi4EZZZNS0_17floor_kernel_cudaERNS_18TensorIteratorBaseEENKUlvE_clEvENKUlvE0_clEvEUlfE_St5arrayIPcLm2EEEEviT0_T1_:
        /* <DEDUP_REMOVED lines=82> */
.L_x_14471:
        /* <DEDUP_REMOVED lines=8> */
.L_x_14472:
        /* <DEDUP_REMOVED lines=8> */
.L_x_14473:
        /* <DEDUP_REMOVED lines=8> */
.L_x_14474:
        /* <DEDUP_REMOVED lines=9> */
.L_x_14475:
[----:B------:R-:W-:Y:S05]  /*0730*/  BSYNC.RELIABLE B1 ;  /* 0x0000000000017941 */ /* 0x000fea0003800100 */
.L_x_14470:
[----:B------:R-:W-:-:S13]  /*0740*/  ISETP.GE.U32.AND P0, PT, R17, R16, PT ;  /* 0x000000101100720c */ /* 0x000fda0003f06070 */
[----:B012---:R-:W0:Y:S01]  /*0750*/  @!P0 LDC.64 R2, c[0x0][0x388] ;  /* 0x0000e200ff028b82 */ /* 0x007e220000000a00 */
[----:B-----5:R-:W1:Y:S01]  /*0760*/  @!P0 FRND.FTZ.FLOOR R13, R13 ;  /* 0x0000000d000d8307 */ /* 0x020e620000215000 */
[----:B------:R-:W-:Y:S01]  /*0770*/  @!P0 IMAD.IADD R5, R0, 0x1, R17 ;  /* 0x0000000100058824 */ /* 0x000fe200078e0211 */
[----:B------:R-:W-:-:S03]  /*0780*/  @!P0 IADD3 R17, PT, PT, R17, 0x80, RZ ;  /* 0x0000008011118810 */ /* 0x000fc60007ffe0ff */
[----:B0-----:R-:W-:-:S05]  /*0790*/  @!P0 IMAD.WIDE.U32 R2, R5, 0x4, R2 ;  /* 0x0000000405028825 */ /* 0x001fca00078e0002 */
[----:B-1----:R3:W-:Y:S02]  /*07a0*/  @!P0 STG.E desc[UR4][R2.64], R13 ;  /* 0x0000000d02008986 */ /* 0x0027e4000c101904 */
.L_x_14476:
[----:B------:R-:W-:Y:S05]  /*07b0*/  BSYNC.RECONVERGENT B0 ;  /* 0x0000000000007941 */ /* 0x000fea0003800200 */
.L_x_14469:
        /* <DEDUP_REMOVED lines=9> */
.L_x_14468:
        /* <DEDUP_REMOVED lines=9> */
[----:B---3--:R-:W-:Y:S08]  /*08e0*/  FRND.FTZ.FLOOR R4, R4 ;  /* 0x0000000400047307 */ /* 0x008ff00000215000 */
[----:B------:R-:W-:Y:S08]  /*08f0*/  FRND.FTZ.FLOOR R5, R5 ;  /* 0x0000000500057307 */ /* 0x000ff00000215000 */
[----:B------:R-:W-:Y:S08]  /*0900*/  FRND.FTZ.FLOOR R6, R6 ;  /* 0x0000000600067307 */ /* 0x000ff00000215000 */
[----:B------:R-:W0:Y:S08]  /*0910*/  FRND.FTZ.FLOOR R7, R7 ;  /* 0x0000000700077307 */ /* 0x000e300000215000 */
[----:B----4-:R-:W-:Y:S01]  /*0920*/  FRND.FTZ.FLOOR R8, R8 ;  /* 0x0000000800087307 */ /* 0x010fe20000215000 */
[----:B0-----:R-:W-:Y:S07]  /*0930*/  STG.E.128 desc[UR4][R12.64], R4 ;  /* 0x000000040c007986 */ /* 0x001fee000c101d04 */
[----:B------:R-:W-:Y:S08]  /*0940*/  FRND.FTZ.FLOOR R9, R9 ;  /* 0x0000000900097307 */ /* 0x000ff00000215000 */
[----:B------:R-:W-:Y:S08]  /*0950*/  FRND.FTZ.FLOOR R10, R10 ;  /* 0x0000000a000a7307 */ /* 0x000ff00000215000 */
[----:B------:R-:W0:Y:S02]  /*0960*/  FRND.FTZ.FLOOR R11, R11 ;  /* 0x0000000b000b7307 */ /* 0x000e240000215000 */
[----:B0-----:R-:W-:Y:S01]  /*0970*/  STG.E.128 desc[UR4][R12.64+0x800], R8 ;  /* 0x000800080c007986 */ /* 0x001fe2000c101d04 */
[----:B------:R-:W-:Y:S05]  /*0980*/  EXIT ;  /* 0x000000000000794d */ /* 0x000fea0003800000 */
.L_x_14477:
        /* <DEDUP_REMOVED lines=15> */
.L_x_19964:


//--------------------- .text._ZN2at6native29vectorized_elementwise_kernelILi8EZZZNS0_17floor_kernel_cudaERNS_18TensorIteratorBaseEENKUlvE_clEvENKUlvE0_clEvEUlfE_St5arrayIPcLm2EEEEviT0_T1_ --------------------------
	.section	.text._ZN2at6native29vectorized_elementwise_kernelILi8EZZZNS0_17floor_kernel_cudaERNS_18TensorIteratorBaseEENKUlvE_clEvENKUlvE0_clEvEUlfE_St5arrayIPcLm2EEEEviT0_T1_,"ax",@progbits
	.align	128
        .global         _ZN2at6native29vectorized_elementwise_kernelILi8EZZZNS0_17floor_kernel_cudaERNS_18TensorIteratorBaseEENKUlvE_clEvENKUlvE0_clEvEUlfE_St5arrayIPcLm2EEEEviT0_T1_
        .type           _ZN2at6native29vectorized_elementwise_kernelILi8EZZZNS0_17floor_kernel_cudaERNS_18TensorIteratorBaseEENKUlvE_clEvENKUlvE0_clEvEUlfE_St5arrayIPcLm2EEEEviT0_T1_,@function
        .size           _ZN2at6native29vectorized_elementwise_kernelILi8EZZZNS0_17floor_kernel_cudaERNS_18TensorIteratorBaseEENKUlvE_clEvENKUlvE0_clEvEUlfE_St5arrayIPcLm2EEEEviT0_T1_,(.L_x_19965 - _ZN2at6native29vectorized_elementwise_kernelILi8EZZZNS0_17floor_kernel_cudaERNS_18TensorIteratorBaseEENKUlvE_clEvENKUlvE0_clEvEUlfE_St5arrayIPcLm2EEEEviT0_T1_)
        .other          _ZN2at6native29vectorized_elementwise_kernelILi8EZZZNS0_17floor_kernel_cudaERNS_18TensorIteratorBaseEENKUlvE_clEvENKUlvE0_clEvEUlfE_St5arrayIPcLm2EEEEviT0_T1_,@"STO_CUDA_ENTRY STV_DEFAULT"
_ZN2at6native29vectorized_elementwise_kernelILi8EZZZNS0_17floor_kernel_cudaERNS_18TensorIteratorBaseEENKUlvE_clEvENKUlvE0_clEvEUlfE_St5arrayIPcLm2EEEEviT0_T1_:
.text._ZN2at6native29vectorized_elementwise_kernelILi8EZZZNS0_17floor_kernel_cudaERNS_18TensorIteratorBaseEENKUlvE_clEvENKUlvE0_clEvEUlfE_St5arrayIPcLm2EEEEviT0_T1_:
        /* <DEDUP_REMOVED lines=82> */
.L_x_14481:
        /* <DEDUP_REMOVED lines=8> */
.L_x_14482:
        /* <DEDUP_REMOVED lines=8> */
.L_x_14483:
        /* <DEDUP_REMOVED lines=8> */
.L_x_14484:
        /* <DEDUP_REMOVED lines=9> */
.L_x_14485:
[----:B------:R-:W-:Y:S05]  /*0730*/  BSYNC.RELIABLE B1 ;  /* 0x0000000000017941 */ /* 0x000fea0003800100 */
.L_x_14480:
[----:B------:R-:W-:-:S13]  /*0740*/  ISETP.GE.U32.AND P0, PT, R17, R16, PT ;  /* 0x000000101100720c */ /* 0x000fda0003f06070 */
[----:B012---:R-:W0:Y:S01]  /*0750*/  @!P0 LDC.64 R2, c[0x0][0x388] ;  /* 0x0000e200ff028b82 */ /* 0x007e220000000a00 */
[----:B-----5:R-:W1:Y:S01]  /*0760*/  @!P0 FRND.FTZ.FLOOR R13, R13 ;  /* 0x0000000d000d8307 */ /* 0x020e620000215000 */
[----:B------:R-:W-:Y:S01]  /*0770*/  @!P0 IMAD.IADD R5, R0, 0x1, R17 ;  /* 0x0000000100058824 */ /* 0x000fe200078e0211 */
[----:B------:R-:W-:-:S03]  /*0780*/  @!P0 IADD3 R17, PT, PT, R17, 0x80, RZ ;  /* 0x0000008011118810 */ /* 0x000fc60007ffe0ff */
[----:B0-----:R-:W-:-:S05]  /*0790*/  @!P0 IMAD.WIDE.U32 R2, R5, 0x4, R2 ;  /* 0x0000000405028825 */ /* 0x001fca00078e0002 */
[----:B-1----:R3:W-:Y:S02]  /*07a0*/  @!P0 STG.E desc[UR4][R2.64], R13 ;  /* 0x0000000d02008986 */ /* 0x0027e4000c101904 */
.L_x_14486:
[----:B------:R-:W-:Y:S05]  /*07b0*/  BSYNC.RECONVERGENT B0 ;  /* 0x0000000000007941 */ /* 0x000fea0003800200 */
.L_x_14479:
        /* <DEDUP_REMOVED lines=9> */
.L_x_14478:
        /* <DEDUP_REMOVED lines=8> */
[----:B---3--:R-:W-:Y:S08]  /*08d0*/  FRND.FTZ.FLOOR R4, R4 ;  /* 0x0000000400047307 */ /* 0x008ff00000215000 */
[----:B------:R-:W-:Y:S08]  /*08e0*/  FRND.FTZ.FLOOR R5, R5 ;  /* 0x0000000500057307 */ /* 0x000ff00000215000 */
[----:B------:R-:W-:Y:S08]  /*08f0*/  FRND.FTZ.FLOOR R6, R6 ;  /* 0x0000000600067307 */ /* 0x000ff00000215000 */
[----:B------:R-:W-:Y:S08]  /*0900*/  FRND.FTZ.FLOOR R7, R7 ;  /* 0x0000000700077307 */ /* 0x000ff00000215000 */
[----:B------:R-:W-:Y:S08]  /*0910*/  FRND.FTZ.FLOOR R8, R8 ;  /* 0x0000000800087307 */ /* 0x000ff00000215000 */
[----:B------:R-:W-:Y:S08]  /*0920*/  FRND.FTZ.FLOOR R9, R9 ;  /* 0x0000000900097307 */ /* 0x000ff00000215000 */
[----:B------:R-:W-:Y:S08]  /*0930*/  FRND.FTZ.FLOOR R10, R10 ;  /* 0x0000000a000a7307 */ /* 0x000ff00000215000 */
[----:B------:R-:W0:Y:S02]  /*0940*/  FRND.FTZ.FLOOR R11, R11 ;  /* 0x0000000b000b7307 */ /* 0x000e240000215000 */
[----:B0-----:R-:W-:Y:S01]  /*0950*/  STG.E.ENL2.256 desc[UR4][R12.64], R4, R8 ;  /* 0xf80000040c08797f */ /* 0x001fe2000f121804 */
[----:B------:R-:W-:Y:S05]  /*0960*/  EXIT ;  /* 0x000000000000794d */ /* 0x000fea0003800000 */
.L_x_14487:
        /* <DEDUP_REMOVED lines=9> */
.L_x_19965:


//--------------------- .text._ZN2at6native18elementwise_kernelILi128ELi4EZNS0_15gpu_kernel_implIZZZNS0_17floor_kernel_cudaERNS_18TensorIteratorBaseEENKUlvE_clEvENKUlvE_clEvEUldE_EEvS4_RKT_EUliE_EEviT1_ --------------------------
	.section	.text._ZN2at6native18elementwise_kernelILi128ELi4EZNS0_15gpu_kernel_implIZZZNS0_17floor_kernel_cudaERNS_18TensorIteratorBaseEENKUlvE_clEvENKUlvE_clEvEUldE_EEvS4_RKT_EUliE_EEviT1_,"ax",@progbits
	.align	128
        .global         _ZN2at6native18elementwise_kernelILi128ELi4EZNS0_15gpu_kernel_implIZZZNS0_17floor_kernel_cudaERNS_18TensorIteratorBaseEENKUlvE_clEvENKUlvE_clEvEUldE_EEvS4_RKT_EUliE_EEviT1_
        .type           _ZN2at6native18elementwise_kernelILi128ELi4EZNS0_15gpu_kernel_implIZZZNS0_17floor_kernel_cudaERNS_18TensorIteratorBaseEENKUlvE_clEvENKUlvE_clEvEUldE_EEvS4_RKT_EUliE_EEviT1_,@function
        .size           _ZN2at6native18elementwise_kernelILi128ELi4EZNS0_15gpu_kernel_implIZZZNS0_17floor_kernel_cudaERNS_18TensorIteratorBaseEENKUlvE_clEvENKUlvE_clEvEUldE_EEvS4_RKT_EUliE_EEviT1_,(.L_x_19966 - _ZN2at6native18elementwise_kernelILi128ELi4EZNS0_15gpu_kernel_implIZZZNS0_17floor_kernel_cudaERNS_18TensorIteratorBaseEENKUlvE_clEvENKUlvE_clEvEUldE_EEvS4_RKT_EUliE_EEviT1_)
        .other          _ZN2at6native18elementwise_kernelILi128ELi4EZNS0_15gpu_kernel_implIZZZNS0_17floor_kernel_cudaERNS_18TensorIteratorBaseEENKUlvE_clEvENKUlvE_clEvEUldE_EEvS4_RKT_EUliE_EEviT1_,@"STO_CUDA_ENTRY STV_DEFAULT"
_ZN2at6native18elementwise_kernelILi128ELi4EZNS0_15gpu_kernel_implIZZZNS0_17floor_kernel_cudaERNS_18TensorIteratorBaseEENKUlvE_clEvENKUlvE_clEvEUldE_EEvS4_RKT_EUliE_EEviT1_:
.text._ZN2at6native18elementwise_kernelILi128ELi4EZNS0_15gpu_kernel_implIZZZNS0_17floor_kernel_cudaERNS_18TensorIteratorBaseEENKUlvE_clEvENKUlvE_clEvEUldE_EEvS4_RKT_EUliE_EEviT1_:
        /* <DEDUP_REMOVED lines=319> */
.L_x_14490:
        /* <DEDUP_REMOVED lines=18> */
.L_x_14495:
[----:B------:R-:W2:Y:S02]  /*1510*/  LDG.E.U8 R2, desc[UR36][R2.64] ;  /* 0x0000002402027981 */ /* 0x000ea4000c1e1100 */
[----:B--2---:R0:W1:Y:S01]  /*1520*/  I2F.F64.U16 R6, R2 ;  /* 0x0000000200067312 */ /* 0x0040620000101800 */
[----:B------:R-:W-:Y:S05]  /*1530*/  BRA `(.L_x_14497) ;  /* 0x0000000c00607947 */ /* 0x000fea0003800000 */
.L_x_14494:
        /* <DEDUP_REMOVED lines=9> */
.L_x_14499:
[----:B------:R-:W2:Y:S02]  /*15d0*/  LDG.E R2, desc[UR36][R2.64] ;  /* 0x0000002402027981 */ /* 0x000ea4000c1e1900 */
[----:B--2---:R0:W1:Y:S01]  /*15e0*/  I2F.F64 R6, R2 ;  /* 0x0000000200067312 */ /* 0x0040620000201c00 */
[----:B------:R-:W-:Y:S05]  /*15f0*/  BRA `(.L_x_14497) ;  /* 0x0000000c00307947 */ /* 0x000fea0003800000 */
.L_x_14498:
[----:B------:R-:W2:Y:S02]  /*1600*/  LDG.E.U16 R2, desc[UR36][R2.64] ;  /* 0x0000002402027981 */ /* 0x000ea4000c1e1500 */
[----:B--2---:R0:W1:Y:S01]  /*1610*/  I2F.F64.S16 R6, R2 ;  /* 0x0000000200067312 */ /* 0x0040620000101c00 */
[----:B------:R-:W-:Y:S05]  /*1620*/  BRA `(.L_x_14497) ;  /* 0x0000000c00247947 */ /* 0x000fea0003800000 */
.L_x_14493:
        /* <DEDUP_REMOVED lines=10> */
.L_x_14501:
[----:B------:R-:W2:Y:S02]  /*16d0*/  LDG.E.U16 R0, desc[UR36][R2.64] ;  /* 0x0000002402007981 */ /* 0x000ea4000c1e1500 */
[----:B--2---:R-:W-:-:S05]  /*16e0*/  HADD2.F32 R0, -RZ, R0.H0_H0 ;  /* 0x20000000ff007230 */ /* 0x004fca0000004100 */
[----:B------:R-:W-:-:S04]  /*16f0*/  FMUL.FTZ R0, R0, 1 ;  /* 0x3f80000000007820 */ /* 0x000fc80000410000 */
[----:B------:R0:W1:Y:S01]  /*1700*/  F2F.F64.F32 R6, R0 ;  /* 0x0000000000067310 */ /* 0x0000620000201800 */
[----:B------:R-:W-:Y:S05]  /*1710*/  BRA `(.L_x_14497) ;  /* 0x0000000800e87947 */ /* 0x000fea0003800000 */
.L_x_14500:
        /* <DEDUP_REMOVED lines=10> */
.L_x_14503:
[----:B------:R-:W2:Y:S02]  /*17c0*/  LDG.E.U16 R2, desc[UR36][R2.64] ;  /* 0x0000002402027981 */ /* 0x000ea4000c1e1500 */
[----:B--2---:R-:W-:-:S05]  /*17d0*/  HADD2.F32 R0, -RZ, R2.H0_H0 ;  /* 0x20000002ff007230 */ /* 0x004fca0000004100 */
[----:B------:R-:W-:-:S04]  /*17e0*/  FMUL.FTZ R0, R0, 1 ;  /* 0x3f80000000007820 */ /* 0x000fc80000410000 */
[----:B------:R0:W1:Y:S01]  /*17f0*/  F2F.F64.F32 R6, R0 ;  /* 0x0000000000067310 */ /* 0x0000620000201800 */
[----:B------:R-:W-:Y:S05]  /*1800*/  BRA `(.L_x_14497) ;  /* 0x0000000800ac7947 */ /* 0x000fea0003800000 */
.L_x_14502:
[----:B------:R0:W5:Y:S01]  /*1810*/  LDG.E.64 R6, desc[UR36][R2.64] ;  /* 0x0000002402067981 */ /* 0x000162000c1e1b00 */
[----:B------:R-:W-:Y:S05]  /*1820*/  BRA `(.L_x_14497) ;  /* 0x0000000800a47947 */ /* 0x000fea0003800000 */
.L_x_14492:
        /* <DEDUP_REMOVED lines=13> */
.L_x_14506:
[----:B------:R0:W5:Y:S01]  /*1900*/  LDG.E.64 R6, desc[UR36][R2.64] ;  /* 0x0000002402067981 */ /* 0x000162000c1e1b00 */
[----:B------:R-:W-:Y:S05]  /*1910*/  BRA `(.L_x_14497) ;  /* 0x0000000800687947 */ /* 0x000fea0003800000 */
.L_x_14505:
        /* <DEDUP_REMOVED lines=27> */
.L_x_14508:
        /* <DEDUP_REMOVED lines=14> */
.L_x_14507:
[----:B------:R-:W2:Y:S02]  /*1bb0*/  LDG.E.U16 R0, desc[UR36][R2.64] ;  /* 0x0000002402007981 */ /* 0x000ea4000c1e1500 */
[----:B--2---:R-:W-:-:S04]  /*1bc0*/  IMAD.U32 R0, R0, 0x10000, RZ ;  /* 0x0001000000007824 */ /* 0x004fc800078e00ff */
[----:B------:R-:W-:-:S04]  /*1bd0*/  FMUL.FTZ R0, R0, 1 ;  /* 0x3f80000000007820 */ /* 0x000fc80000410000 */
[----:B------:R0:W1:Y:S01]  /*1be0*/  F2F.F64.F32 R6, R0 ;  /* 0x0000000000067310 */ /* 0x0000620000201800 */
[----:B------:R-:W-:Y:S05]  /*1bf0*/  BRA `(.L_x_14497) ;  /* 0x0000000400b07947 */ /* 0x000fea0003800000 */
.L_x_14504:
        /* <DEDUP_REMOVED lines=11> */
.L_x_14511:
        /* <DEDUP_REMOVED lines=21> */
.L_x_14513:
[----:B------:R-:W-:Y:S05]  /*1e00*/  BSYNC.RECONVERGENT B0 ;  /* 0x0000000000007941 */ /* 0x000fea0003800200 */
.L_x_14512:
[----:B------:R-:W-:Y:S02]  /*1e10*/  SHF.L.U32 R0, R0, 0x14, RZ ;  /* 0x0000001400007819 */ /* 0x000fe400000006ff */
[----:B------:R-:W-:-:S04]  /*1e20*/  LEA R2, R2, 0x3b800000, 0x17 ;  /* 0x3b80000002027811 */ /* 0x000fc800078eb8ff */
[----:B------:R-:W-:-:S05]  /*1e30*/  LOP3.LUT R0, R2, R0, R7, 0xfe, !PT ;  /* 0x0000000002007212 */ /* 0x000fca00078efe07 */
[----:B------:R-:W-:-:S04]  /*1e40*/  FMUL.FTZ R0, R0, 1 ;  /* 0x3f80000000007820 */ /* 0x000fc80000410000 */
[----:B------:R0:W1:Y:S01]  /*1e50*/  F2F.F64.F32 R6, R0 ;  /* 0x0000000000067310 */ /* 0x0000620000201800 */
[----:B------:R-:W-:Y:S05]  /*1e60*/  BRA `(.L_x_14497) ;  /* 0x0000000400147947 */ /* 0x000fea0003800000 */
.L_x_14510:
        /* <DEDUP_REMOVED lines=21> */
.L_x_14515:
[----:B------:R-:W-:Y:S05]  /*1fc0*/  BSYNC.RECONVERGENT B0 ;  /* 0x0000000000007941 */ /* 0x000fea0003800200 */
.L_x_14514:
[----:B------:R-:W-:Y:S01]  /*1fd0*/  IMAD.SHL.U32 R0, R0, 0x200000, RZ ;  /* 0x0020000000007824 */ /* 0x000fe200078e00ff */
[----:B------:R-:W-:-:S04]  /*1fe0*/  LEA R2, R2, 0x37800000, 0x17 ;  /* 0x3780000002027811 */ /* 0x000fc800078eb8ff */
[----:B------:R-:W-:-:S05]  /*1ff0*/  LOP3.LUT R0, R2, R0, R7, 0xfe, !PT ;  /* 0x0000000002007212 */ /* 0x000fca00078efe07 */
[----:B------:R-:W-:-:S04]  /*2000*/  FMUL.FTZ R0, R0, 1 ;  /* 0x3f80000000007820 */ /* 0x000fc80000410000 */
[----:B------:R0:W1:Y:S01]  /*2010*/  F2F.F64.F32 R6, R0 ;  /* 0x0000000000067310 */ /* 0x0000620000201800 */
[----:B------:R-:W-:Y:S05]  /*2020*/  BRA `(.L_x_14497) ;  /* 0x0000000000a47947 */ /* 0x000fea0003800000 */
.L_x_14509:
[----:B------:R-:W-:-:S09]  /*2030*/  UISETP.NE.AND UP0, UPT, UR4, 0x1c, UPT ;  /* 0x0000001c0400788c */ /* 0x000fd2000bf05270 */
[----:B------:R-:W-:Y:S05]  /*2040*/  BRA.U !UP0, `(.L_x_14516) ;  /* 0x0000000108947547 */ /* 0x000fea000b800000 */
[----:B------:R-:W-:-:S09]  /*2050*/  UISETP.NE.AND UP0, UPT, UR4, 0x1d, UPT ;  /* 0x0000001d0400788c */ /* 0x000fd2000bf05270 */
[----:B------:R-:W-:Y:S05]  /*2060*/  BRA.U !UP0, `(.L_x_14517) ;  /* 0x0000000108807547 */ /* 0x000fea000b800000 */
[----:B------:R-:W-:-:S09]  /*2070*/  UISETP.NE.AND UP0, UPT, UR4, 0x2c, UPT ;  /* 0x0000002c0400788c */ /* 0x000fd2000bf05270 */
[----:B------:R-:W-:Y:S05]  /*2080*/  BRA.U !UP0, `(.L_x_14518) ;  /* 0x0000000108487547 */ /* 0x000fea000b800000 */
.L_x_14496:
        /* <DEDUP_REMOVED lines=16> */
.L_x_14519:
[----:B------:R-:W-:Y:S01]  /*2190*/  CS2R R6, SRZ ;  /* 0x0000000000067805 */ /* 0x000fe2000001ff00 */
[----:B------:R-:W-:Y:S06]  /*21a0*/  BRA `(.L_x_14497) ;  /* 0x0000000000447947 */ /* 0x000fec0003800000 */
.L_x_14518:
        /* <DEDUP_REMOVED lines=12> */
.L_x_14517:
[----:B------:R-:W2:Y:S02]  /*2270*/  LDG.E.64 R6, desc[UR36][R2.64] ;  /* 0x0000002402067981 */ /* 0x000ea4000c1e1b00 */
[----:B--2---:R-:W4:Y:S01]  /*2280*/  I2F.F64.U64 R6, R6 ;  /* 0x0000000600067312 */ /* 0x004f220000301800 */
[----:B------:R-:W-:Y:S05]  /*2290*/  BRA `(.L_x_14497) ;  /* 0x0000000000087947 */ /* 0x000fea0003800000 */
.L_x_14516:
[----:B------:R-:W2:Y:S02]  /*22a0*/  LDG.E R2, desc[UR36][R2.64] ;  /* 0x0000002402027981 */ /* 0x000ea4000c1e1900 */
[----:B--2---:R0:W1:Y:S02]  /*22b0*/  I2F.F64.U32 R6, R2 ;  /* 0x0000000200067312 */ /* 0x0040640000201800 */
.L_x_14497:
[----:B------:R-:W-:Y:S05]  /*22c0*/  BSYNC.RECONVERGENT B6 ;  /* 0x0000000000067941 */ /* 0x000fea0003800200 */
.L_x_14491:
[----:B------:R-:W2:Y:S01]  /*22d0*/  LDCU.64 UR6, c[0x0][0x580] ;  /* 0x0000b000ff0677ac */ /* 0x000ea20008000a00 */
[----:B01-345:R0:W1:Y:S01]  /*22e0*/  FRND.F64.FLOOR R4, R6 ;  /* 0x0000000600047313 */ /* 0x03b0620000305800 */
        /* <DEDUP_REMOVED lines=13> */
[----:B------:R-:W0:Y:S02]  /*23c0*/  F2I.F64.FLOOR R7, R6 ;  /* 0x0000000600077311 */ /* 0x000e240000305100 */
[----:B0-----:R0:W-:Y:S01]  /*23d0*/  STG.E.U8 desc[UR36][R2.64], R7 ;  /* 0x0000000702007986 */ /* 0x0011e2000c101124 */
[----:B------:R-:W-:Y:S05]  /*23e0*/  BRA `(.L_x_14525) ;  /* 0x0000000c00f47947 */ /* 0x000fea0003800000 */
.L_x_14523:
[----:B------:R-:W0:Y:S02]  /*23f0*/  F2I.S64.F64.FLOOR R6, R6 ;  /* 0x0000000600067311 */ /* 0x000e240000305900 */
[----:B0-----:R-:W-:-:S05]  /*2400*/  MOV R5, R6 ;  /* 0x0000000600057202 */ /* 0x001fca0000000f00 */
[----:B------:R0:W-:Y:S01]  /*2410*/  STG.E.U8 desc[UR36][R2.64], R5 ;  /* 0x0000000502007986 */ /* 0x0001e2000c101124 */
[----:B------:R-:W-:Y:S05]  /*2420*/  BRA `(.L_x_14525) ;  /* 0x0000000c00e47947 */ /* 0x000fea0003800000 */
.L_x_14522:
[----:B------:R-:W-:-:S09]  /*2430*/  UISETP.NE.AND UP0, UPT, UR4, 0x2, UPT ;  /* 0x000000020400788c */ /* 0x000fd2000bf05270 */
[----:B------:R-:W-:Y:S05]  /*2440*/  BRA.U !UP0, `(.L_x_14526) ;  /* 0x0000000108287547 */ /* 0x000fea000b800000 */
[----:B------:R-:W-:-:S09]  /*2450*/  UISETP.NE.AND UP0, UPT, UR4, 0x3, UPT ;  /* 0x000000030400788c */ /* 0x000fd2000bf05270 */
[----:B------:R-:W-:Y:S05]  /*2460*/  BRA.U !UP0, `(.L_x_14527) ;  /* 0x0000000108147547 */ /* 0x000fea000b800000 */
[----:B------:R-:W-:-:S09]  /*2470*/  UISETP.NE.AND UP0, UPT, UR4, 0x4, UPT ;  /* 0x000000040400788c */ /* 0x000fd2000bf05270 */
[----:B------:R-:W-:Y:S05]  /*2480*/  BRA.U UP0, `(.L_x_14524) ;  /* 0x0000000d00247547 */ /* 0x000fea000b800000 */
[----:B------:R-:W0:Y:S02]  /*2490*/  F2I.S64.F64.FLOOR R6, R6 ;  /* 0x0000000600067311 */ /* 0x000e240000305900 */
[----:B0-----:R0:W-:Y:S01]  /*24a0*/  STG.E.64 desc[UR36][R2.64], R6 ;  /* 0x0000000602007986 */ /* 0x0011e2000c101b24 */
[----:B------:R-:W-:Y:S05]  /*24b0*/  BRA `(.L_x_14525) ;  /* 0x0000000c00c07947 */ /* 0x000fea0003800000 */
.L_x_14527:
[----:B------:R-:W0:Y:S02]  /*24c0*/  F2I.F64.FLOOR R7, R6 ;  /* 0x0000000600077311 */ /* 0x000e240000305100 */
[----:B0-----:R0:W-:Y:S01]  /*24d0*/  STG.E desc[UR36][R2.64], R7 ;  /* 0x0000000702007986 */ /* 0x0011e2000c101924 */
[----:B------:R-:W-:Y:S05]  /*24e0*/  BRA `(.L_x_14525) ;  /* 0x0000000c00b47947 */ /* 0x000fea0003800000 */
.L_x_14526:
[----:B------:R-:W0:Y:S02]  /*24f0*/  F2I.F64.FLOOR R7, R6 ;  /* 0x0000000600077311 */ /* 0x000e240000305100 */
[----:B0-----:R0:W-:Y:S01]  /*2500*/  STG.E.U16 desc[UR36][R2.64], R7 ;  /* 0x0000000702007986 */ /* 0x0011e2000c101524 */
[----:B------:R-:W-:Y:S05]  /*2510*/  BRA `(.L_x_14525) ;  /* 0x0000000c00a87947 */ /* 0x000fea0003800000 */
.L_x_14521:
        /* <DEDUP_REMOVED lines=13> */
.L_x_14529:
        /* <DEDUP_REMOVED lines=8> */
.L_x_14528:
        /* <DEDUP_REMOVED lines=14> */
.L_x_14531:
        /* <DEDUP_REMOVED lines=9> */
.L_x_14530:
[----:B------:R0:W-:Y:S01]  /*27e0*/  STG.E.64 desc[UR36][R2.64], R4 ;  /* 0x0000000402007986 */ /* 0x0001e2000c101b24 */
[----:B------:R-:W-:Y:S05]  /*27f0*/  BRA `(.L_x_14525) ;  /* 0x0000000800f07947 */ /* 0x000fea0003800000 */
.L_x_14520:
        /* <DEDUP_REMOVED lines=12> */
.L_x_14534:
[----:B------:R-:W-:-:S05]  /*28c0*/  CS2R R6, SRZ ;  /* 0x0000000000067805 */ /* 0x000fca000001ff00 */
[----:B------:R0:W-:Y:S01]  /*28d0*/  STG.E.128 desc[UR36][R2.64], R4 ;  /* 0x0000000402007986 */ /* 0x0001e2000c101d24 */
[----:B------:R-:W-:Y:S05]  /*28e0*/  BRA `(.L_x_14525) ;  /* 0x0000000800b47947 */ /* 0x000fea0003800000 */
.L_x_14533:
        /* <DEDUP_REMOVED lines=23> */
.L_x_14538:
[----:B------:R-:W-:Y:S05]  /*2a60*/  BSYNC.RECONVERGENT B0 ;  /* 0x0000000000007941 */ /* 0x000fea0003800200 */
.L_x_14537:
[----:B------:R-:W-:-:S05]  /*2a70*/  LOP3.LUT R7, R0, 0x80, R7, 0xf8, !PT ;  /* 0x0000008000077812 */ /* 0x000fca00078ef807 */
[----:B------:R0:W-:Y:S01]  /*2a80*/  STG.E.U8 desc[UR36][R2.64], R7 ;  /* 0x0000000702007986 */ /* 0x0001e2000c101124 */
[----:B------:R-:W-:Y:S05]  /*2a90*/  BRA `(.L_x_14525) ;  /* 0x0000000800487947 */ /* 0x000fea0003800000 */
.L_x_14536:
        /* <DEDUP_REMOVED lines=19> */
.L_x_14540:
[----:B------:R-:W-:Y:S05]  /*2bd0*/  BSYNC.RECONVERGENT B0 ;  /* 0x0000000000007941 */ /* 0x000fea0003800200 */
.L_x_14539:
[----:B------:R-:W-:-:S05]  /*2be0*/  LOP3.LUT R7, R0, 0x80, R7, 0xf8, !PT ;  /* 0x0000008000077812 */ /* 0x000fca00078ef807 */
[----:B------:R0:W-:Y:S01]  /*2bf0*/  STG.E.U8 desc[UR36][R2.64], R7 ;  /* 0x0000000702007986 */ /* 0x0001e2000c101124 */
[----:B------:R-:W-:Y:S05]  /*2c00*/  BRA `(.L_x_14525) ;  /* 0x0000000400ec7947 */ /* 0x000fea0003800000 */
.L_x_14535:
        /* <DEDUP_REMOVED lines=8> */
.L_x_14532:
        /* <DEDUP_REMOVED lines=8> */
[----:B------:R-:W0:Y:S02]  /*2d10*/  F2I.U32.F64.FLOOR R7, R6 ;  /* 0x0000000600077311 */ /* 0x000e240000305000 */
[----:B0-----:R0:W-:Y:S01]  /*2d20*/  STG.E.U16 desc[UR36][R2.64], R7 ;  /* 0x0000000702007986 */ /* 0x0011e2000c101524 */
[----:B------:R-:W-:Y:S05]  /*2d30*/  BRA `(.L_x_14525) ;  /* 0x0000000400a07947 */ /* 0x000fea0003800000 */
.L_x_14543:
        /* <DEDUP_REMOVED lines=17> */
.L_x_14546:
[----:B------:R-:W-:-:S04]  /*2e50*/  SHF.R.U32.HI R0, RZ, 0x14, R7 ;  /* 0x00000014ff007819 */ /* 0x000fc80000011607 */
[----:B------:R-:W-:-:S04]  /*2e60*/  LOP3.LUT R0, R0, 0x1, RZ, 0xc0, !PT ;  /* 0x0000000100007812 */ /* 0x000fc800078ec0ff */
[----:B------:R-:W-:-:S04]  /*2e70*/  IADD3 R0, PT, PT, R7, 0x487ffff, R0 ;  /* 0x0487ffff07007810 */ /* 0x000fc80007ffe000 */
[----:B------:R-:W-:-:S04]  /*2e80*/  SHF.R.U32.HI R0, RZ, 0x14, R0 ;  /* 0x00000014ff007819 */ /* 0x000fc80000011600 */
[----:B------:R-:W-:-:S07]  /*2e90*/  LOP3.LUT R4, R0, 0xff, RZ, 0xc0, !PT ;  /* 0x000000ff00047812 */ /* 0x000fce00078ec0ff */
.L_x_14547:
[----:B------:R-:W-:-:S04]  /*2ea0*/  SHF.R.U32.HI R5, RZ, 0x18, R7 ;  /* 0x00000018ff057819 */ /* 0x000fc80000011607 */
[----:B------:R-:W-:-:S04]  /*2eb0*/  LOP3.LUT R4, R4, 0x80, R5, 0xf8, !PT ;  /* 0x0000008004047812 */ /* 0x000fc800078ef805 */
[----:B------:R-:W-:-:S07]  /*2ec0*/  PRMT R0, R4, 0x7610, R0 ;  /* 0x0000761004007816 */ /* 0x000fce0000000000 */
.L_x_14545:
[----:B------:R-:W-:Y:S05]  /*2ed0*/  BSYNC.RECONVERGENT B0 ;  /* 0x0000000000007941 */ /* 0x000fea0003800200 */
.L_x_14544:
[----:B------:R4:W-:Y:S01]  /*2ee0*/  STG.E.U8 desc[UR36][R2.64], R0 ;  /* 0x0000000002007986 */ /* 0x0009e2000c101124 */
[----:B------:R-:W-:Y:S05]  /*2ef0*/  BRA `(.L_x_14525) ;  /* 0x0000000400307947 */ /* 0x000fea0003800000 */
.L_x_14542:
        /* <DEDUP_REMOVED lines=17> */
.L_x_14550:
[----:B------:R-:W-:-:S04]  /*3010*/  SHF.R.U32.HI R0, RZ, 0x15, R7 ;  /* 0x00000015ff007819 */ /* 0x000fc80000011607 */
[----:B------:R-:W-:-:S04]  /*3020*/  LOP3.LUT R0, R0, 0x1, RZ, 0xc0, !PT ;  /* 0x0000000100007812 */ /* 0x000fc800078ec0ff */
[----:B------:R-:W-:-:S04]  /*3030*/  IADD3 R0, PT, PT, R7, 0x88fffff, R0 ;  /* 0x088fffff07007810 */ /* 0x000fc80007ffe000 */
[----:B------:R-:W-:-:S04]  /*3040*/  SHF.R.U32.HI R0, RZ, 0x15, R0 ;  /* 0x00000015ff007819 */ /* 0x000fc80000011600 */
[----:B------:R-:W-:-:S07]  /*3050*/  LOP3.LUT R4, R0, 0xff, RZ, 0xc0, !PT ;  /* 0x000000ff00047812 */ /* 0x000fce00078ec0ff */
.L_x_14551:
[----:B------:R-:W-:-:S04]  /*3060*/  SHF.R.U32.HI R5, RZ, 0x18, R7 ;  /* 0x00000018ff057819 */ /* 0x000fc80000011607 */
[----:B------:R-:W-:-:S04]  /*3070*/  LOP3.LUT R4, R4, 0x80, R5, 0xf8, !PT ;  /* 0x0000008004047812 */ /* 0x000fc800078ef805 */
[----:B------:R-:W-:-:S07]  /*3080*/  PRMT R0, R4, 0x7610, R0 ;  /* 0x0000761004007816 */ /* 0x000fce0000000000 */
.L_x_14549:
[----:B------:R-:W-:Y:S05]  /*3090*/  BSYNC.RECONVERGENT B0 ;  /* 0x0000000000007941 */ /* 0x000fea0003800200 */
.L_x_14548:
[----:B------:R3:W-:Y:S01]  /*30a0*/  STG.E.U8 desc[UR36][R2.64], R0 ;  /* 0x0000000002007986 */ /* 0x0007e2000c101124 */
[----:B------:R-:W-:Y:S05]  /*30b0*/  BRA `(.L_x_14525) ;  /* 0x0000000000c07947 */ /* 0x000fea0003800000 */
.L_x_14541:
[----:B------:R-:W-:-:S09]  /*30c0*/  UISETP.NE.AND UP0, UPT, UR4, 0x1c, UPT ;  /* 0x0000001c0400788c */ /* 0x000fd2000bf05270 */
[----:B------:R-:W-:Y:S05]  /*30d0*/  BRA.U !UP0, `(.L_x_14552) ;  /* 0x0000000108b07547 */ /* 0x000fea000b800000 */
[----:B------:R-:W-:-:S09]  /*30e0*/  UISETP.NE.AND UP0, UPT, UR4, 0x1d, UPT ;  /* 0x0000001d0400788c */ /* 0x000fd2000bf05270 */
[----:B------:R-:W-:Y:S05]  /*30f0*/  BRA.U !UP0, `(.L_x_14553) ;  /* 0x00000001089c7547 */ /* 0x000fea000b800000 */
[----:B------:R-:W-:-:S09]  /*3100*/  UISETP.NE.AND UP0, UPT, UR4, 0x2c, UPT ;  /* 0x0000002c0400788c */ /* 0x000fd2000bf05270 */
[----:B------:R-:W-:Y:S05]  /*3110*/  BRA.U !UP0, `(.L_x_14554) ;  /* 0x0000000108447547 */ /* 0x000fea000b800000 */
.L_x_14524:
        /* <DEDUP_REMOVED lines=16> */
.L_x_14555:
[----:B------:R-:W-:Y:S05]  /*3220*/  BRA `(.L_x_14525) ;  /* 0x0000000000647947 */ /* 0x000fea0003800000 */
.L_x_14554:
        /* <DEDUP_REMOVED lines=20> */
.L_x_14553:
[----:B------:R-:W0:Y:S02]  /*3370*/  F2I.U64.F64.FLOOR R6, R6 ;  /* 0x0000000600067311 */ /* 0x000e240000305800 */
[----:B0-----:R1:W-:Y:S01]  /*3380*/  STG.E.64 desc[UR36][R2.64], R6 ;  /* 0x0000000602007986 */ /* 0x0013e2000c101b24 */
[----:B------:R-:W-:Y:S05]  /*3390*/  BRA `(.L_x_14525) ;  /* 0x0000000000087947 */ /* 0x000fea0003800000 */
.L_x_14552:
[----:B------:R-:W0:Y:S02]  /*33a0*/  F2I.U32.F64.FLOOR R7, R6 ;  /* 0x0000000600077311 */ /* 0x000e240000305000 */
[----:B0-----:R0:W-:Y:S02]  /*33b0*/  STG.E desc[UR36][R2.64], R7 ;  /* 0x0000000702007986 */ /* 0x0011e4000c101924 */
.L_x_14525:
[----:B------:R-:W-:-:S07]  /*33c0*/  VIADD R17, R17, 0x80 ;  /* 0x0000008011117836 */ /* 0x000fce0000000000 */
.L_x_14489:
[----:B------:R-:W-:Y:S05]  /*33d0*/  BSYNC.RECONVERGENT B7 ;  /* 0x0000000000077941 */ /* 0x000fea0003800200 */
.L_x_14488:
        /* <DEDUP_REMOVED lines=307> */
.L_x_14558:
        /* <DEDUP_REMOVED lines=18> */
.L_x_14563:
[----:B------:R-:W2:Y:S02]  /*4830*/  LDG.E.U8 R2, desc[UR36][R2.64] ;  /* 0x0000002402027981 */ /* 0x000ea4000c1e1100 */
[----:B--2---:R0:W1:Y:S01]  /*4840*/  I2F.F64.U16 R6, R2 ;  /* 0x0000000200067312 */ /* 0x0040620000101800 */
[----:B------:R-:W-:Y:S05]  /*4850*/  BRA `(.L_x_14565) ;  /* 0x0000000c00607947 */ /* 0x000fea0003800000 */
.L_x_14562:
        /* <DEDUP_REMOVED lines=9> */
.L_x_14567:
[----:B------:R-:W2:Y:S02]  /*48f0*/  LDG.E R2, desc[UR36][R2.64] ;  /* 0x0000002402027981 */ /* 0x000ea4000c1e1900 */
[----:B--2---:R0:W1:Y:S01]  /*4900*/  I2F.F64 R6, R2 ;  /* 0x0000000200067312 */ /* 0x0040620000201c00 */
[----:B------:R-:W-:Y:S05]  /*4910*/  BRA `(.L_x_14565) ;  /* 0x0000000c00307947 */ /* 0x000fea0003800000 */
.L_x_14566:
[----:B------:R-:W2:Y:S02]  /*4920*/  LDG.E.U16 R2, desc[UR36][R2.64] ;  /* 0x0000002402027981 */ /* 0x000ea4000c1e1500 */
[----:B--2---:R0:W1:Y:S01]  /*4930*/  I2F.F64.S16 R6, R2 ;  /* 0x0000000200067312 */ /* 0x0040620000101c00 */
[----:B------:R-:W-:Y:S05]  /*4940*/  BRA `(.L_x_14565) ;  /* 0x0000000c00247947 */ /* 0x000fea0003800000 */
.L_x_14561:
        /* <DEDUP_REMOVED lines=10> */
.L_x_14569:
[----:B------:R-:W2:Y:S02]  /*49f0*/  LDG.E.U16 R0, desc[UR36][R2.64] ;  /* 0x0000002402007981 */ /* 0x000ea4000c1e1500 */
[----:B--2---:R-:W-:-:S05]  /*4a00*/  HADD2.F32 R0, -RZ, R0.H0_H0 ;  /* 0x20000000ff007230 */ /* 0x004fca0000004100 */
[----:B------:R-:W-:-:S04]  /*4a10*/  FMUL.FTZ R0, R0, 1 ;  /* 0x3f80000000007820 */ /* 0x000fc80000410000 */
[----:B------:R0:W1:Y:S01]  /*4a20*/  F2F.F64.F32 R6, R0 ;  /* 0x0000000000067310 */ /* 0x0000620000201800 */
[----:B------:R-:W-:Y:S05]  /*4a30*/  BRA `(.L_x_14565) ;  /* 0x0000000800e87947 */ /* 0x000fea0003800000 */
.L_x_14568:
        /* <DEDUP_REMOVED lines=10> */
.L_x_14571:
[----:B------:R-:W2:Y:S02]  /*4ae0*/  LDG.E.U16 R2, desc[UR36][R2.64] ;  /* 0x0000002402027981 */ /* 0x000ea4000c1e1500 */
[----:B--2---:R-:W-:-:S05]  /*4af0*/  HADD2.F32 R0, -RZ, R2.H0_H0 ;  /* 0x20000002ff007230 */ /* 0x004fca0000004100 */
[----:B------:R-:W-:-:S04]  /*4b00*/  FMUL.FTZ R0, R0, 1 ;  /* 0x3f80000000007820 */ /* 0x000fc80000410000 */
[----:B------:R0:W1:Y:S01]  /*4b10*/  F2F.F64.F32 R6, R0 ;  /* 0x0000000000067310 */ /* 0x0000620000201800 */
[----:B------:R-:W-:Y:S05]  /*4b20*/  BRA `(.L_x_14565) ;  /* 0x0000000800ac7947 */ /* 0x000fea0003800000 */
.L_x_14570:
[----:B------:R0:W5:Y:S01]  /*4b30*/  LDG.E.64 R6, desc[UR36][R2.64] ;  /* 0x0000002402067981 */ /* 0x000162000c1e1b00 */
[----:B------:R-:W-:Y:S05]  /*4b40*/  BRA `(.L_x_14565) ;  /* 0x0000000800a47947 */ /* 0x000fea0003800000 */
.L_x_14560:
        /* <DEDUP_REMOVED lines=13> */
.L_x_14574:
[----:B------:R0:W5:Y:S01]  /*4c20*/  LDG.E.64 R6, desc[UR36][R2.64] ;  /* 0x0000002402067981 */ /* 0x000162000c1e1b00 */
[----:B------:R-:W-:Y:S05]  /*4c30*/  BRA `(.L_x_14565) ;  /* 0x0000000800687947 */ /* 0x000fea0003800000 */
.L_x_14573:
        /* <DEDUP_REMOVED lines=27> */
.L_x_14576:
        /* <DEDUP_REMOVED lines=14> */
.L_x_14575:
[----:B------:R-:W2:Y:S02]  /*4ed0*/  LDG.E.U16 R0, desc[UR36][R2.64] ;  /* 0x0000002402007981 */ /* 0x000ea4000c1e1500 */
[----:B--2---:R-:W-:-:S05]  /*4ee0*/  SHF.L.U32 R0, R0, 0x10, RZ ;  /* 0x0000001000007819 */ /* 0x004fca00000006ff */
[----:B------:R-:W-:-:S04]  /*4ef0*/  FMUL.FTZ R0, R0, 1 ;  /* 0x3f80000000007820 */ /* 0x000fc80000410000 */
[----:B------:R4:W0:Y:S01]  /*4f00*/  F2F.F64.F32 R6, R0 ;  /* 0x0000000000067310 */ /* 0x0008220000201800 */
[----:B------:R-:W-:Y:S05]  /*4f10*/  BRA `(.L_x_14565) ;  /* 0x0000000400b07947 */ /* 0x000fea0003800000 */
.L_x_14572:
        /* <DEDUP_REMOVED lines=11> */
.L_x_14579:
        /* <DEDUP_REMOVED lines=21> */
.L_x_14581:
[----:B------:R-:W-:Y:S05]  /*5120*/  BSYNC.RECONVERGENT B0 ;  /* 0x0000000000007941 */ /* 0x000fea0003800200 */
.L_x_14580:
[----:B------:R-:W-:Y:S01]  /*5130*/  IMAD.SHL.U32 R0, R0, 0x100000, RZ ;  /* 0x0010000000007824 */ /* 0x000fe200078e00ff */
[----:B------:R-:W-:-:S04]  /*5140*/  LEA R2, R2, 0x3b800000, 0x17 ;  /* 0x3b80000002027811 */ /* 0x000fc800078eb8ff */
[----:B------:R-:W-:-:S05]  /*5150*/  LOP3.LUT R0, R2, R0, R7, 0xfe, !PT ;  /* 0x0000000002007212 */ /* 0x000fca00078efe07 */
[----:B------:R-:W-:-:S04]  /*5160*/  FMUL.FTZ R0, R0, 1 ;  /* 0x3f80000000007820 */ /* 0x000fc80000410000 */
[----:B------:R0:W1:Y:S01]  /*5170*/  F2F.F64.F32 R6, R0 ;  /* 0x0000000000067310 */ /* 0x0000620000201800 */
[----:B------:R-:W-:Y:S05]  /*5180*/  BRA `(.L_x_14565) ;  /* 0x0000000400147947 */ /* 0x000fea0003800000 */
.L_x_14578:
        /* <DEDUP_REMOVED lines=21> */
.L_x_14583:
[----:B------:R-:W-:Y:S05]  /*52e0*/  BSYNC.RECONVERGENT B0 ;  /* 0x0000000000007941 */ /* 0x000fea0003800200 */
.L_x_14582:
[----:B------:R-:W-:Y:S02]  /*52f0*/  SHF.L.U32 R0, R0, 0x15, RZ ;  /* 0x0000001500007819 */ /* 0x000fe400000006ff */
[----:B------:R-:W-:-:S04]  /*5300*/  LEA R2, R2, 0x37800000, 0x17 ;  /* 0x3780000002027811 */ /* 0x000fc800078eb8ff */
[----:B------:R-:W-:-:S05]  /*5310*/  LOP3.LUT R0, R2, R0, R7, 0xfe, !PT ;  /* 0x0000000002007212 */ /* 0x000fca00078efe07 */
[----:B------:R-:W-:-:S04]  /*5320*/  FMUL.FTZ R0, R0, 1 ;  /* 0x3f80000000007820 */ /* 0x000fc80000410000 */
[----:B------:R0:W1:Y:S01]  /*5330*/  F2F.F64.F32 R6, R0 ;  /* 0x0000000000067310 */ /* 0x0000620000201800 */
[----:B------:R-:W-:Y:S05]  /*5340*/  BRA `(.L_x_14565) ;  /* 0x0000000000a47947 */ /* 0x000fea0003800000 */
.L_x_14577:
        /* <DEDUP_REMOVED lines=18> */
.L_x_14564:
        /* <DEDUP_REMOVED lines=16> */
.L_x_14586:
[----:B------:R-:W-:Y:S01]  /*5570*/  CS2R R6, SRZ ;  /* 0x0000000000067805 */ /* 0x000fe2000001ff00 */
[----:B------:R-:W-:Y:S06]  /*5580*/  BRA `(.L_x_14565) ;  /* 0x0000000000147947 */ /* 0x000fec0003800000 */
.L_x_14585:
[----:B------:R-:W2:Y:S02]  /*5590*/  LDG.E.64 R6, desc[UR36][R2.64] ;  /* 0x0000002402067981 */ /* 0x000ea4000c1e1b00 */
[----:B--2---:R-:W0:Y:S01]  /*55a0*/  I2F.F64.U64 R6, R6 ;  /* 0x0000000600067312 */ /* 0x004e220000301800 */
[----:B------:R-:W-:Y:S05]  /*55b0*/  BRA `(.L_x_14565) ;  /* 0x0000000000087947 */ /* 0x000fea0003800000 */
.L_x_14584:
[----:B------:R-:W2:Y:S02]  /*55c0*/  LDG.E R2, desc[UR36][R2.64] ;  /* 0x0000002402027981 */ /* 0x000ea4000c1e1900 */
[----:B--2---:R0:W1:Y:S02]  /*55d0*/  I2F.F64.U32 R6, R2 ;  /* 0x0000000200067312 */ /* 0x0040640000201800 */
.L_x_14565:
[----:B------:R-:W-:Y:S05]  /*55e0*/  BSYNC.RECONVERGENT B6 ;  /* 0x0000000000067941 */ /* 0x000fea0003800200 */
.L_x_14559:
[----:B------:R-:W2:Y:S01]  /*55f0*/  LDCU.64 UR6, c[0x0][0x580] ;  /* 0x0000b000ff0677ac */ /* 0x000ea20008000a00 */
[----:B01-3-5:R0:W1:Y:S01]  /*5600*/  FRND.F64.FLOOR R4, R6 ;  /* 0x0000000600047313 */ /* 0x02b0620000305800 */
        /* <DEDUP_REMOVED lines=16> */
.L_x_14590:
[----:B------:R-:W0:Y:S02]  /*5710*/  F2I.S64.F64.FLOOR R6, R6 ;  /* 0x0000000600067311 */ /* 0x000e240000305900 */
[----:B0-----:R-:W-:-:S05]  /*5720*/  MOV R5, R6 ;  /* 0x0000000600057202 */ /* 0x001fca0000000f00 */
[----:B------:R3:W-:Y:S01]  /*5730*/  STG.E.U8 desc[UR36][R2.64], R5 ;  /* 0x0000000502007986 */ /* 0x0007e2000c101124 */
[----:B------:R-:W-:Y:S05]  /*5740*/  BRA `(.L_x_14592) ;  /* 0x0000000c00e07947 */ /* 0x000fea0003800000 */
.L_x_14589:
        /* <DEDUP_REMOVED lines=9> */
.L_x_14594:
[----:B------:R-:W0:Y:S02]  /*57e0*/  F2I.F64.FLOOR R7, R6 ;  /* 0x0000000600077311 */ /* 0x000e240000305100 */
[----:B0-----:R2:W-:Y:S01]  /*57f0*/  STG.E desc[UR36][R2.64], R7 ;  /* 0x0000000702007986 */ /* 0x0015e2000c101924 */
[----:B------:R-:W-:Y:S05]  /*5800*/  BRA `(.L_x_14592) ;  /* 0x0000000c00b07947 */ /* 0x000fea0003800000 */
.L_x_14593:
[----:B------:R-:W0:Y:S02]  /*5810*/  F2I.F64.FLOOR R7, R6 ;  /* 0x0000000600077311 */ /* 0x000e240000305100 */
[----:B0-----:R0:W-:Y:S01]  /*5820*/  STG.E.U16 desc[UR36][R2.64], R7 ;  /* 0x0000000702007986 */ /* 0x0011e2000c101524 */
[----:B------:R-:W-:Y:S05]  /*5830*/  BRA `(.L_x_14592) ;  /* 0x0000000c00a47947 */ /* 0x000fea0003800000 */
.L_x_14588:
        /* <DEDUP_REMOVED lines=13> */
.L_x_14596:
        /* <DEDUP_REMOVED lines=8> */
.L_x_14595:
        /* <DEDUP_REMOVED lines=14> */
.L_x_14598:
        /* <DEDUP_REMOVED lines=9> */
.L_x_14597:
[----:B------:R0:W-:Y:S01]  /*5b00*/  STG.E.64 desc[UR36][R2.64], R4 ;  /* 0x0000000402007986 */ /* 0x0001e2000c101b24 */
[----:B------:R-:W-:Y:S05]  /*5b10*/  BRA `(.L_x_14592) ;  /* 0x0000000800ec7947 */ /* 0x000fea0003800000 */
.L_x_14587:
        /* <DEDUP_REMOVED lines=13> */
.L_x_14602:
        /* <DEDUP_REMOVED lines=22> */
.L_x_14605:
[----:B------:R-:W-:-:S04]  /*5d50*/  SHF.R.U32.HI R5, RZ, 0x18, R7 ;  /* 0x00000018ff057819 */ /* 0x000fc80000011607 */
[----:B------:R-:W-:-:S07]  /*5d60*/  LOP3.LUT R0, R0, 0x80, R5, 0xf8, !PT ;  /* 0x0000008000007812 */ /* 0x000fce00078ef805 */
.L_x_14604:
[----:B------:R-:W-:Y:S05]  /*5d70*/  BSYNC.RECONVERGENT B0 ;  /* 0x0000000000007941 */ /* 0x000fea0003800200 */
.L_x_14603:
[----:B------:R0:W-:Y:S01]  /*5d80*/  STG.E.U8 desc[UR36][R2.64], R0 ;  /* 0x0000000002007986 */ /* 0x0001e2000c101124 */
[----:B------:R-:W-:Y:S05]  /*5d90*/  BRA `(.L_x_14592) ;  /* 0x00000008004c7947 */ /* 0x000fea0003800000 */
.L_x_14601:
        /* <DEDUP_REMOVED lines=22> */
.L_x_14608:
[----:B------:R-:W-:-:S04]  /*5f00*/  SHF.R.U32.HI R5, RZ, 0x18, R7 ;  /* 0x00000018ff057819 */ /* 0x000fc80000011607 */
[----:B------:R-:W-:-:S07]  /*5f10*/  LOP3.LUT R0, R0, 0x80, R5, 0xf8, !PT ;  /* 0x0000008000007812 */ /* 0x000fce00078ef805 */
.L_x_14607:
[----:B------:R-:W-:Y:S05]  /*5f20*/  BSYNC.RECONVERGENT B0 ;  /* 0x0000000000007941 */ /* 0x000fea0003800200 */
.L_x_14606:
[----:B------:R0:W-:Y:S01]  /*5f30*/  STG.E.U8 desc[UR36][R2.64], R0 ;  /* 0x0000000002007986 */ /* 0x0001e2000c101124 */
[----:B------:R-:W-:Y:S05]  /*5f40*/  BRA `(.L_x_14592) ;  /* 0x0000000400e07947 */ /* 0x000fea0003800000 */
.L_x_14600:
        /* <DEDUP_REMOVED lines=26> */
.L_x_14610:
[----:B------:R-:W0:Y:S02]  /*60f0*/  F2I.U64.F64.FLOOR R6, R6 ;  /* 0x0000000600067311 */ /* 0x000e240000305800 */
[----:B0-----:R0:W-:Y:S01]  /*6100*/  STG.E.64 desc[UR36][R2.64], R6 ;  /* 0x0000000602007986 */ /* 0x0011e2000c101b24 */
[----:B------:R-:W-:Y:S05]  /*6110*/  BRA `(.L_x_14592) ;  /* 0x00000004006c7947 */ /* 0x000fea0003800000 */
.L_x_14609:
[----:B------:R-:W0:Y:S02]  /*6120*/  F2I.U32.F64.FLOOR R7, R6 ;  /* 0x0000000600077311 */ /* 0x000e240000305000 */
[----:B0-----:R0:W-:Y:S01]  /*6130*/  STG.E desc[UR36][R2.64], R7 ;  /* 0x0000000702007986 */ /* 0x0011e2000c101924 */
[----:B------:R-:W-:Y:S05]  /*6140*/  BRA `(.L_x_14592) ;  /* 0x0000000400607947 */ /* 0x000fea0003800000 */
.L_x_14599:
        /* <DEDUP_REMOVED lines=10> */
.L_x_14612:
[----:B------:R-:W-:-:S05]  /*61f0*/  CS2R R6, SRZ ;  /* 0x0000000000067805 */ /* 0x000fca000001ff00 */
[----:B------:R0:W-:Y:S01]  /*6200*/  STG.E.128 desc[UR36][R2.64], R4 ;  /* 0x0000000402007986 */ /* 0x0001e2000c101d24 */
[----:B------:R-:W-:Y:S05]  /*6210*/  BRA `(.L_x_14592) ;  /* 0x00000004002c7947 */ /* 0x000fea0003800000 */
.L_x_14611:
[----:B------:R-:W-:-:S09]  /*6220*/  UISETP.NE.AND UP0, UPT, UR4, 0xf, UPT ;  /* 0x0000000f0400788c */ /* 0x000fd2000bf05270 */
[----:B------:R-:W-:Y:S05]  /*6230*/  BRA.U !UP0, `(.L_x_14613) ;  /* 0x0000000508087547 */ /* 0x000fea000b800000 */
[----:B------:R-:W-:-:S09]  /*6240*/  UISETP.NE.AND UP0, UPT, UR4, 0x17, UPT ;  /* 0x000000170400788c */ /* 0x000fd2000bf05270 */
[----:B------:R-:W-:Y:S05]  /*6250*/  BRA.U !UP0, `(.L_x_14614) ;  /* 0x0000000108a07547 */ /* 0x000fea000b800000 */
[----:B------:R-:W-:-:S09]  /*6260*/  UISETP.NE.AND UP0, UPT, UR4, 0x18, UPT ;  /* 0x000000180400788c */ /* 0x000fd2000bf05270 */
[----:B------:R-:W-:Y:S05]  /*6270*/  BRA.U !UP0, `(.L_x_14615) ;  /* 0x0000000108447547 */ /* 0x000fea000b800000 */
.L_x_14591:
        /* <DEDUP_REMOVED lines=16> */
.L_x_14616:
[----:B------:R-:W-:Y:S05]  /*6380*/  BRA `(.L_x_14592) ;  /* 0x0000000000d07947 */ /* 0x000fea0003800000 */
.L_x_14615:
        /* <DEDUP_REMOVED lines=17> */
.L_x_14618:
[----:B------:R-:W-:Y:S05]  /*64a0*/  BSYNC.RECONVERGENT B0 ;  /* 0x0000000000007941 */ /* 0x000fea0003800200 */
.L_x_14617:
[----:B------:R-:W-:-:S05]  /*64b0*/  LOP3.LUT R7, R0, 0x80, R7, 0xf8, !PT ;  /* 0x0000008000077812 */ /* 0x000fca00078ef807 */
[----:B------:R0:W-:Y:S01]  /*64c0*/  STG.E.U8 desc[UR36][R2.64], R7 ;  /* 0x0000000702007986 */ /* 0x0001e2000c101124 */
[----:B------:R-:W-:Y:S05]  /*64d0*/  BRA `(.L_x_14592) ;  /* 0x00000000007c7947 */ /* 0x000fea0003800000 */
.L_x_14614:
        /* <DEDUP_REMOVED lines=16> */
.L_x_14620:
[----:B------:R-:W-:Y:S02]  /*65e0*/  ISETP.GT.U32.AND P0, PT, R6, 0x7f800000, PT ;  /* 0x7f8000000600780c */ /* 0x000fe40003f04070 */
[----:B----4-:R-:W-:-:S04]  /*65f0*/  MOV R0, 0x7f ;  /* 0x0000007f00007802 */ /* 0x010fc80000000f00 */
[----:B------:R-:W-:-:S07]  /*6600*/  SEL R0, R0, 0x7c, P0 ;  /* 0x0000007c00007807 */ /* 0x000fce0000000000 */
.L_x_14621:
[----:B------:R-:W-:Y:S05]  /*6610*/  BSYNC.RECONVERGENT B0 ;  /* 0x0000000000007941 */ /* 0x000fea0003800200 */
.L_x_14619:
[----:B------:R-:W-:-:S04]  /*6620*/  SHF.R.U32.HI R5, RZ, 0x18, R7 ;  /* 0x00000018ff057819 */ /* 0x000fc80000011607 */
[----:B------:R-:W-:-:S05]  /*6630*/  LOP3.LUT R5, R0, 0x80, R5, 0xf8, !PT ;  /* 0x0000008000057812 */ /* 0x000fca00078ef805 */
[----:B------:R0:W-:Y:S01]  /*6640*/  STG.E.U8 desc[UR36][R2.64], R5 ;  /* 0x0000000502007986 */ /* 0x0001e2000c101124 */
[----:B------:R-:W-:Y:S05]  /*6650*/  BRA `(.L_x_14592) ;  /* 0x00000000001c7947 */ /* 0x000fea0003800000 */
.L_x_14613:
[----:B------:R-:W-:Y:S01]  /*6660*/  UMOV UR4, 0xf0000000 ;  /* 0xf000000000047882 */ /* 0x000fe20000000000 */
[----:B------:R-:W-:Y:S01]  /*6670*/  UMOV UR5, 0x380fffff ;  /* 0x380fffff00057882 */ /* 0x000fe20000000000 */
[----:B----4-:R-:W0:Y:S01]  /*6680*/  F2F.F32.F64 R0, R4 ;  /* 0x0000000400007310 */ /* 0x010e220000301000 */
[----:B------:R-:W-:-:S14]  /*6690*/  DSETP.GEU.AND P0, PT, |R4|, UR4, PT ;  /* 0x0000000404007e2a */ /* 0x000fdc000bf0e200 */
[----:B0-----:R-:W-:-:S05]  /*66a0*/  @!P0 FMUL R0, R0, 1.175494350822287508e-38 ;  /* 0x0080000000008820 */ /* 0x001fca0000400000 */
[----:B------:R-:W-:-:S05]  /*66b0*/  F2FP.BF16.F32.PACK_AB R0, RZ, R0 ;  /* 0x00000000ff00723e */ /* 0x000fca00000010ff */
[----:B------:R0:W-:Y:S02]  /*66c0*/  STG.E.U16 desc[UR36][R2.64], R0 ;  /* 0x0000000002007986 */ /* 0x0001e4000c101524 */
.L_x_14592:
[----:B------:R-:W-:-:S07]  /*66d0*/  VIADD R17, R17, 0x80 ;  /* 0x0000008011117836 */ /* 0x000fce0000000000 */
.L_x_14557:
[----:B------:R-:W-:Y:S05]  /*66e0*/  BSYNC.RECONVERGENT B7 ;  /* 0x0000000000077941 */ /* 0x000fea0003800200 */
.L_x_14556:
        /* <DEDUP_REMOVED lines=307> */
.L_x_14624:
        /* <DEDUP_REMOVED lines=18> */
.L_x_14629:
[----:B------:R-:W2:Y:S02]  /*7b40*/  LDG.E.U8 R2, desc[UR36][R2.64] ;  /* 0x0000002402027981 */ /* 0x000ea4000c1e1100 */
[----:B--2---:R0:W1:Y:S01]  /*7b50*/  I2F.F64.U16 R6, R2 ;  /* 0x0000000200067312 */ /* 0x0040620000101800 */
[----:B------:R-:W-:Y:S05]  /*7b60*/  BRA `(.L_x_14631) ;  /* 0x0000000c00607947 */ /* 0x000fea0003800000 */
.L_x_14628:
        /* <DEDUP_REMOVED lines=9> */
.L_x_14633:
[----:B------:R-:W2:Y:S02]  /*7c00*/  LDG.E R2, desc[UR36][R2.64] ;  /* 0x0000002402027981 */ /* 0x000ea4000c1e1900 */
[----:B--2---:R3:W4:Y:S01]  /*7c10*/  I2F.F64 R6, R2 ;  /* 0x0000000200067312 */ /* 0x0047220000201c00 */
[----:B------:R-:W-:Y:S05]  /*7c20*/  BRA `(.L_x_14631) ;  /* 0x0000000c00307947 */ /* 0x000fea0003800000 */
.L_x_14632:
[----:B------:R-:W2:Y:S02]  /*7c30*/  LDG.E.U16 R2, desc[UR36][R2.64] ;  /* 0x0000002402027981 */ /* 0x000ea4000c1e1500 */
[----:B--2---:R0:W1:Y:S01]  /*7c40*/  I2F.F64.S16 R6, R2 ;  /* 0x0000000200067312 */ /* 0x0040620000101c00 */
[----:B------:R-:W-:Y:S05]  /*7c50*/  BRA `(.L_x_14631) ;  /* 0x0000000c00247947 */ /* 0x000fea0003800000 */
.L_x_14627:
        /* <DEDUP_REMOVED lines=10> */
.L_x_14635:
[----:B------:R-:W2:Y:S02]  /*7d00*/  LDG.E.U16 R0, desc[UR36][R2.64] ;  /* 0x0000002402007981 */ /* 0x000ea4000c1e1500 */
[----:B--2---:R-:W-:-:S05]  /*7d10*/  HADD2.F32 R0, -RZ, R0.H0_H0 ;  /* 0x20000000ff007230 */ /* 0x004fca0000004100 */
[----:B------:R-:W-:-:S04]  /*7d20*/  FMUL.FTZ R0, R0, 1 ;  /* 0x3f80000000007820 */ /* 0x000fc80000410000 */
[----:B------:R0:W1:Y:S01]  /*7d30*/  F2F.F64.F32 R6, R0 ;  /* 0x0000000000067310 */ /* 0x0000620000201800 */
[----:B------:R-:W-:Y:S05]  /*7d40*/  BRA `(.L_x_14631) ;  /* 0x0000000800e87947 */ /* 0x000fea0003800000 */
.L_x_14634:
        /* <DEDUP_REMOVED lines=10> */
.L_x_14637:
[----:B------:R-:W2:Y:S02]  /*7df0*/  LDG.E.U16 R2, desc[UR36][R2.64] ;  /* 0x0000002402027981 */ /* 0x000ea4000c1e1500 */
[----:B--2---:R-:W-:-:S05]  /*7e00*/  HADD2.F32 R0, -RZ, R2.H0_H0 ;  /* 0x20000002ff007230 */ /* 0x004fca0000004100 */
[----:B------:R-:W-:-:S04]  /*7e10*/  FMUL.FTZ R0, R0, 1 ;  /* 0x3f80000000007820 */ /* 0x000fc80000410000 */
[----:B------:R0:W1:Y:S01]  /*7e20*/  F2F.F64.F32 R6, R0 ;  /* 0x0000000000067310 */ /* 0x0000620000201800 */
[----:B------:R-:W-:Y:S05]  /*7e30*/  BRA `(.L_x_14631) ;  /* 0x0000000800ac7947 */ /* 0x000fea0003800000 */
.L_x_14636:
[----:B------:R0:W5:Y:S01]  /*7e40*/  LDG.E.64 R6, desc[UR36][R2.64] ;  /* 0x0000002402067981 */ /* 0x000162000c1e1b00 */
[----:B------:R-:W-:Y:S05]  /*7e50*/  BRA `(.L_x_14631) ;  /* 0x0000000800a47947 */ /* 0x000fea0003800000 */
.L_x_14626:
        /* <DEDUP_REMOVED lines=13> */
.L_x_14640:
[----:B------:R0:W5:Y:S01]  /*7f30*/  LDG.E.64 R6, desc[UR36][R2.64] ;  /* 0x0000002402067981 */ /* 0x000162000c1e1b00 */
[----:B------:R-:W-:Y:S05]  /*7f40*/  BRA `(.L_x_14631) ;  /* 0x0000000800687947 */ /* 0x000fea0003800000 */
.L_x_14639:
        /* <DEDUP_REMOVED lines=27> */
.L_x_14642:
        /* <DEDUP_REMOVED lines=14> */
.L_x_14641:
[----:B------:R-:W2:Y:S02]  /*81e0*/  LDG.E.U16 R0, desc[UR36][R2.64] ;  /* 0x0000002402007981 */ /* 0x000ea4000c1e1500 */
[----:B--2---:R-:W-:-:S04]  /*81f0*/  IMAD.U32 R0, R0, 0x10000, RZ ;  /* 0x0001000000007824 */ /* 0x004fc800078e00ff */
[----:B------:R-:W-:-:S04]  /*8200*/  FMUL.FTZ R0, R0, 1 ;  /* 0x3f80000000007820 */ /* 0x000fc80000410000 */
[----:B------:R0:W1:Y:S01]  /*8210*/  F2F.F64.F32 R6, R0 ;  /* 0x0000000000067310 */ /* 0x0000620000201800 */
[----:B------:R-:W-:Y:S05]  /*8220*/  BRA `(.L_x_14631) ;  /* 0x0000000400b07947 */ /* 0x000fea0003800000 */
.L_x_14638:
        /* <DEDUP_REMOVED lines=11> */
.L_x_14645:
        /* <DEDUP_REMOVED lines=21> */
.L_x_14647:
[----:B------:R-:W-:Y:S05]  /*8430*/  BSYNC.RECONVERGENT B0 ;  /* 0x0000000000007941 */ /* 0x000fea0003800200 */
.L_x_14646:
[----:B------:R-:W-:Y:S02]  /*8440*/  SHF.L.U32 R0, R0, 0x14, RZ ;  /* 0x0000001400007819 */ /* 0x000fe400000006ff */
[----:B------:R-:W-:-:S04]  /*8450*/  LEA R2, R2, 0x3b800000, 0x17 ;  /* 0x3b80000002027811 */ /* 0x000fc800078eb8ff */
[----:B------:R-:W-:-:S05]  /*8460*/  LOP3.LUT R0, R2, R0, R7, 0xfe, !PT ;  /* 0x0000000002007212 */ /* 0x000fca00078efe07 */
[----:B------:R-:W-:-:S04]  /*8470*/  FMUL.FTZ R0, R0, 1 ;  /* 0x3f80000000007820 */ /* 0x000fc80000410000 */
[----:B------:R0:W1:Y:S01]  /*8480*/  F2F.F64.F32 R6, R0 ;  /* 0x0000000000067310 */ /* 0x0000620000201800 */
[----:B------:R-:W-:Y:S05]  /*8490*/  BRA `(.L_x_14631) ;  /* 0x0000000400147947 */ /* 0x000fea0003800000 */
.L_x_14644:
        /* <DEDUP_REMOVED lines=21> */
.L_x_14649:
[----:B------:R-:W-:Y:S05]  /*85f0*/  BSYNC.RECONVERGENT B0 ;  /* 0x0000000000007941 */ /* 0x000fea0003800200 */
.L_x_14648:
[----:B------:R-:W-:Y:S01]  /*8600*/  IMAD.SHL.U32 R0, R0, 0x200000, RZ ;  /* 0x0020000000007824 */ /* 0x000fe200078e00ff */
[----:B------:R-:W-:-:S04]  /*8610*/  LEA R2, R2, 0x37800000, 0x17 ;  /* 0x3780000002027811 */ /* 0x000fc800078eb8ff */
[----:B------:R-:W-:-:S05]  /*8620*/  LOP3.LUT R0, R2, R0, R7, 0xfe, !PT ;  /* 0x0000000002007212 */ /* 0x000fca00078efe07 */
[----:B------:R-:W-:-:S04]  /*8630*/  FMUL.FTZ R0, R0, 1 ;  /* 0x3f80000000007820 */ /* 0x000fc80000410000 */
[----:B------:R0:W1:Y:S01]  /*8640*/  F2F.F64.F32 R6, R0 ;  /* 0x0000000000067310 */ /* 0x0000620000201800 */
[----:B------:R-:W-:Y:S05]  /*8650*/  BRA `(.L_x_14631) ;  /* 0x0000000000a47947 */ /* 0x000fea0003800000 */
.L_x_14643:
        /* <DEDUP_REMOVED lines=18> */
.L_x_14630:
        /* <DEDUP_REMOVED lines=16> */
.L_x_14652:
[----:B------:R-:W-:Y:S01]  /*8880*/  CS2R R6, SRZ ;  /* 0x0000000000067805 */ /* 0x000fe2000001ff00 */
[----:B------:R-:W-:Y:S06]  /*8890*/  BRA `(.L_x_14631) ;  /* 0x0000000000147947 */ /* 0x000fec0003800000 */
.L_x_14651:
[----:B------:R-:W2:Y:S02]  /*88a0*/  LDG.E.64 R6, desc[UR36][R2.64] ;  /* 0x0000002402067981 */ /* 0x000ea4000c1e1b00 */
[----:B--2---:R-:W0:Y:S01]  /*88b0*/  I2F.F64.U64 R6, R6 ;  /* 0x0000000600067312 */ /* 0x004e220000301800 */
[----:B------:R-:W-:Y:S05]  /*88c0*/  BRA `(.L_x_14631) ;  /* 0x0000000000087947 */ /* 0x000fea0003800000 */
.L_x_14650:
[----:B------:R-:W2:Y:S02]  /*88d0*/  LDG.E R2, desc[UR36][R2.64] ;  /* 0x0000002402027981 */ /* 0x000ea4000c1e1900 */
[----:B--2---:R0:W1:Y:S02]  /*88e0*/  I2F.F64.U32 R6, R2 ;  /* 0x0000000200067312 */ /* 0x0040640000201800 */
.L_x_14631:
[----:B------:R-:W-:Y:S05]  /*88f0*/  BSYNC.RECONVERGENT B6 ;  /* 0x0000000000067941 */ /* 0x000fea0003800200 */
.L_x_14625:
[----:B------:R-:W3:Y:S01]  /*8900*/  LDCU.64 UR6, c[0x0][0x580] ;  /* 0x0000b000ff0677ac */ /* 0x000ee20008000a00 */
[----:B012-45:R0:W1:Y:S01]  /*8910*/  FRND.F64.FLOOR R4, R6 ;  /* 0x0000000600047313 */ /* 0x0370620000305800 */
        /* <DEDUP_REMOVED lines=16> */
.L_x_14656:
[----:B------:R-:W0:Y:S02]  /*8a20*/  F2I.S64.F64.FLOOR R6, R6 ;  /* 0x0000000600067311 */ /* 0x000e240000305900 */
[----:B0-----:R-:W-:-:S05]  /*8a30*/  IMAD.MOV.U32 R5, RZ, RZ, R6 ;  /* 0x000000ffff057224 */ /* 0x001fca00078e0006 */
[----:B------:R0:W-:Y:S01]  /*8a40*/  STG.E.U8 desc[UR36][R2.64], R5 ;  /* 0x0000000502007986 */ /* 0x0001e2000c101124 */
[----:B------:R-:W-:Y:S05]  /*8a50*/  BRA `(.L_x_14658) ;  /* 0x0000000c00e07947 */ /* 0x000fea0003800000 */
.L_x_14655:
        /* <DEDUP_REMOVED lines=9> */
.L_x_14660:
[----:B------:R-:W0:Y:S02]  /*8af0*/  F2I.F64.FLOOR R7, R6 ;  /* 0x0000000600077311 */ /* 0x000e240000305100 */
[----:B0-----:R0:W-:Y:S01]  /*8b00*/  STG.E desc[UR36][R2.64], R7 ;  /* 0x0000000702007986 */ /* 0x0011e2000c101924 */
[----:B------:R-:W-:Y:S05]  /*8b10*/  BRA `(.L_x_14658) ;  /* 0x0000000c00b07947 */ /* 0x000fea0003800000 */
.L_x_14659:
[----:B------:R-:W0:Y:S02]  /*8b20*/  F2I.F64.FLOOR R7, R6 ;  /* 0x0000000600077311 */ /* 0x000e240000305100 */
[----:B0-----:R0:W-:Y:S01]  /*8b30*/  STG.E.U16 desc[UR36][R2.64], R7 ;  /* 0x0000000702007986 */ /* 0x0011e2000c101524 */
[----:B------:R-:W-:Y:S05]  /*8b40*/  BRA `(.L_x_14658) ;  /* 0x0000000c00a47947 */ /* 0x000fea0003800000 */
.L_x_14654:
        /* <DEDUP_REMOVED lines=13> */
.L_x_14662:
        /* <DEDUP_REMOVED lines=8> */
.L_x_14661:
        /* <DEDUP_REMOVED lines=14> */
.L_x_14664:
        /* <DEDUP_REMOVED lines=9> */
.L_x_14663:
[----:B------:R0:W-:Y:S01]  /*8e10*/  STG.E.64 desc[UR36][R2.64], R4 ;  /* 0x0000000402007986 */ /* 0x0001e2000c101b24 */
[----:B------:R-:W-:Y:S05]  /*8e20*/  BRA `(.L_x_14658) ;  /* 0x0000000800ec7947 */ /* 0x000fea0003800000 */
.L_x_14653:
        /* <DEDUP_REMOVED lines=13> */
.L_x_14668:
        /* <DEDUP_REMOVED lines=22> */
.L_x_14671:
[----:B------:R-:W-:-:S04]  /*9060*/  SHF.R.U32.HI R5, RZ, 0x18, R7 ;  /* 0x00000018ff057819 */ /* 0x000fc80000011607 */
[----:B------:R-:W-:-:S07]  /*9070*/  LOP3.LUT R0, R0, 0x80, R5, 0xf8, !PT ;  /* 0x0000008000007812 */ /* 0x000fce00078ef805 */
.L_x_14670:
[----:B------:R-:W-:Y:S05]  /*9080*/  BSYNC.RECONVERGENT B0 ;  /* 0x0000000000007941 */ /* 0x000fea0003800200 */
.L_x_14669:
[----:B------:R3:W-:Y:S01]  /*9090*/  STG.E.U8 desc[UR36][R2.64], R0 ;  /* 0x0000000002007986 */ /* 0x0007e2000c101124 */
[----:B------:R-:W-:Y:S05]  /*90a0*/  BRA `(.L_x_14658) ;  /* 0x00000008004c7947 */ /* 0x000fea0003800000 */
.L_x_14667:
        /* <DEDUP_REMOVED lines=22> */
.L_x_14674:
[----:B------:R-:W-:-:S04]  /*9210*/  SHF.R.U32.HI R5, RZ, 0x18, R7 ;  /* 0x00000018ff057819 */ /* 0x000fc80000011607 */
[----:B------:R-:W-:-:S07]  /*9220*/  LOP3.LUT R0, R0, 0x80, R5, 0xf8, !PT ;  /* 0x0000008000007812 */ /* 0x000fce00078ef805 */
.L_x_14673:
[----:B------:R-:W-:Y:S05]  /*9230*/  BSYNC.RECONVERGENT B0 ;  /* 0x0000000000007941 */ /* 0x000fea0003800200 */
.L_x_14672:
[----:B------:R0:W-:Y:S01]  /*9240*/  STG.E.U8 desc[UR36][R2.64], R0 ;  /* 0x0000000002007986 */ /* 0x0001e2000c101124 */
[----:B------:R-:W-:Y:S05]  /*9250*/  BRA `(.L_x_14658) ;  /* 0x0000000400e07947 */ /* 0x000fea0003800000 */
.L_x_14666:
        /* <DEDUP_REMOVED lines=26> */
.L_x_14676:
[----:B------:R-:W0:Y:S02]  /*9400*/  F2I.U64.F64.FLOOR R6, R6 ;  /* 0x0000000600067311 */ /* 0x000e240000305800 */
[----:B0-----:R1:W-:Y:S01]  /*9410*/  STG.E.64 desc[UR36][R2.64], R6 ;  /* 0x0000000602007986 */ /* 0x0013e2000c101b24 */
[----:B------:R-:W-:Y:S05]  /*9420*/  BRA `(.L_x_14658) ;  /* 0x00000004006c7947 */ /* 0x000fea0003800000 */
.L_x_14675:
[----:B------:R-:W0:Y:S02]  /*9430*/  F2I.U32.F64.FLOOR R7, R6 ;  /* 0x0000000600077311 */ /* 0x000e240000305000 */
[----:B0-----:R0:W-:Y:S01]  /*9440*/  STG.E desc[UR36][R2.64], R7 ;  /* 0x0000000702007986 */ /* 0x0011e2000c101924 */
[----:B------:R-:W-:Y:S05]  /*9450*/  BRA `(.L_x_14658) ;  /* 0x0000000400607947 */ /* 0x000fea0003800000 */
.L_x_14665:
        /* <DEDUP_REMOVED lines=10> */
.L_x_14678:
[----:B------:R-:W-:-:S05]  /*9500*/  CS2R R6, SRZ ;  /* 0x0000000000067805 */ /* 0x000fca000001ff00 */
[----:B------:R0:W-:Y:S01]  /*9510*/  STG.E.128 desc[UR36][R2.64], R4 ;  /* 0x0000000402007986 */ /* 0x0001e2000c101d24 */
[----:B------:R-:W-:Y:S05]  /*9520*/  BRA `(.L_x_14658) ;  /* 0x00000004002c7947 */ /* 0x000fea0003800000 */
.L_x_14677:
[----:B------:R-:W-:-:S09]  /*9530*/  UISETP.NE.AND UP0, UPT, UR4, 0xf, UPT ;  /* 0x0000000f0400788c */ /* 0x000fd2000bf05270 */
[----:B------:R-:W-:Y:S05]  /*9540*/  BRA.U !UP0, `(.L_x_14679) ;  /* 0x0000000508087547 */ /* 0x000fea000b800000 */
[----:B------:R-:W-:-:S09]  /*9550*/  UISETP.NE.AND UP0, UPT, UR4, 0x17, UPT ;  /* 0x000000170400788c */ /* 0x000fd2000bf05270 */
[----:B------:R-:W-:Y:S05]  /*9560*/  BRA.U !UP0, `(.L_x_14680) ;  /* 0x0000000108a07547 */ /* 0x000fea000b800000 */
[----:B------:R-:W-:-:S09]  /*9570*/  UISETP.NE.AND UP0, UPT, UR4, 0x18, UPT ;  /* 0x000000180400788c */ /* 0x000fd2000bf05270 */
[----:B------:R-:W-:Y:S05]  /*9580*/  BRA.U !UP0, `(.L_x_14681) ;  /* 0x0000000108447547 */ /* 0x000fea000b800000 */
.L_x_14657:
        /* <DEDUP_REMOVED lines=16> */
.L_x_14682:
[----:B------:R-:W-:Y:S05]  /*9690*/  BRA `(.L_x_14658) ;  /* 0x0000000000d07947 */ /* 0x000fea0003800000 */
.L_x_14681:
        /* <DEDUP_REMOVED lines=17> */
.L_x_14684:
[----:B------:R-:W-:Y:S05]  /*97b0*/  BSYNC.RECONVERGENT B0 ;  /* 0x0000000000007941 */ /* 0x000fea0003800200 */
.L_x_14683:
[----:B------:R-:W-:-:S05]  /*97c0*/  LOP3.LUT R7, R0, 0x80, R7, 0xf8, !PT ;  /* 0x0000008000077812 */ /* 0x000fca00078ef807 */
[----:B------:R0:W-:Y:S01]  /*97d0*/  STG.E.U8 desc[UR36][R2.64], R7 ;  /* 0x0000000702007986 */ /* 0x0001e2000c101124 */
[----:B------:R-:W-:Y:S05]  /*97e0*/  BRA `(.L_x_14658) ;  /* 0x00000000007c7947 */ /* 0x000fea0003800000 */
.L_x_14680:
        /* <DEDUP_REMOVED lines=16> */
.L_x_14686:
[----:B------:R-:W-:Y:S01]  /*98f0*/  IMAD.MOV.U32 R0, RZ, RZ, 0x7f ;  /* 0x0000007fff007424 */ /* 0x000fe200078e00ff */
[----:B------:R-:W-:-:S04]  /*9900*/  ISETP.GT.U32.AND P0, PT, R6, 0x7f800000, PT ;  /* 0x7f8000000600780c */ /* 0x000fc80003f04070 */
[----:B------:R-:W-:-:S09]  /*9910*/  SEL R0, R0, 0x7c, P0 ;  /* 0x0000007c00007807 */ /* 0x000fd20000000000 */
.L_x_14687:
[----:B------:R-:W-:Y:S05]  /*9920*/  BSYNC.RECONVERGENT B0 ;  /* 0x0000000000007941 */ /* 0x000fea0003800200 */
.L_x_14685:
[----:B------:R-:W-:-:S04]  /*9930*/  SHF.R.U32.HI R5, RZ, 0x18, R7 ;  /* 0x00000018ff057819 */ /* 0x000fc80000011607 */
[----:B------:R-:W-:-:S05]  /*9940*/  LOP3.LUT R5, R0, 0x80, R5, 0xf8, !PT ;  /* 0x0000008000057812 */ /* 0x000fca00078ef805 */
[----:B------:R0:W-:Y:S01]  /*9950*/  STG.E.U8 desc[UR36][R2.64], R5 ;  /* 0x0000000502007986 */ /* 0x0001e2000c101124 */
[----:B------:R-:W-:Y:S05]  /*9960*/  BRA `(.L_x_14658) ;  /* 0x00000000001c7947 */ /* 0x000fea0003800000 */
.L_x_14679:
[----:B------:R-:W-:Y:S01]  /*9970*/  UMOV UR4, 0xf0000000 ;  /* 0xf000000000047882 */ /* 0x000fe20000000000 */
[----:B------:R-:W-:Y:S01]  /*9980*/  UMOV UR5, 0x380fffff ;  /* 0x380fffff00057882 */ /* 0x000fe20000000000 */
[----:B------:R-:W0:Y:S01]  /*9990*/  F2F.F32.F64 R0, R4 ;  /* 0x0000000400007310 */ /* 0x000e220000301000 */
[----:B------:R-:W-:-:S14]  /*99a0*/  DSETP.GEU.AND P0, PT, |R4|, UR4, PT ;  /* 0x0000000404007e2a */ /* 0x000fdc000bf0e200 */
[----:B0-----:R-:W-:-:S05]  /*99b0*/  @!P0 FMUL R0, R0, 1.175494350822287508e-38 ;  /* 0x0080000000008820 */ /* 0x001fca0000400000 */
[----:B------:R-:W-:-:S05]  /*99c0*/  F2FP.BF16.F32.PACK_AB R0, RZ, R0 ;  /* 0x00000000ff00723e */ /* 0x000fca00000010ff */
[----:B------:R0:W-:Y:S02]  /*99d0*/  STG.E.U16 desc[UR36][R2.64], R0 ;  /* 0x0000000002007986 */ /* 0x0001e4000c101524 */
.L_x_14658:
[----:B------:R-:W-:-:S07]  /*99e0*/  IADD3 R17, PT, PT, R17, 0x80, RZ ;  /* 0x0000008011117810 */ /* 0x000fce0007ffe0ff */
.L_x_14623:
[----:B------:R-:W-:Y:S05]  /*99f0*/  BSYNC.RECONVERGENT B7 ;  /* 0x0000000000077941 */ /* 0x000fea0003800200 */
.L_x_14622:
        /* <DEDUP_REMOVED lines=306> */
.L_x_14688:
        /* <DEDUP_REMOVED lines=20> */
.L_x_14693:
[----:B-1----:R-:W2:Y:S02]  /*ae60*/  LDG.E.U8 R2, desc[UR36][R4.64] ;  /* 0x0000002404027981 */ /* 0x002ea4000c1e1100 */
[----:B--2---:R-:W4:Y:S01]  /*ae70*/  I2F.F64.U16 R2, R2 ;  /* 0x0000000200027312 */ /* 0x004f220000101800 */
[----:B------:R-:W-:Y:S05]  /*ae80*/  BRA `(.L_x_14695) ;  /* 0x0000000c00607947 */ /* 0x000fea0003800000 */
.L_x_14692:
        /* <DEDUP_REMOVED lines=9> */
.L_x_14697:
[----:B-1----:R-:W2:Y:S02]  /*af20*/  LDG.E R2, desc[UR36][R4.64] ;  /* 0x0000002404027981 */ /* 0x002ea4000c1e1900 */
[----:B--2---:R-:W2:Y:S01]  /*af30*/  I2F.F64 R2, R2 ;  /* 0x0000000200027312 */ /* 0x004ea20000201c00 */
[----:B------:R-:W-:Y:S05]  /*af40*/  BRA `(.L_x_14695) ;  /* 0x0000000c00307947 */ /* 0x000fea0003800000 */
.L_x_14696:
[----:B-1----:R-:W2:Y:S02]  /*af50*/  LDG.E.U16 R2, desc[UR36][R4.64] ;  /* 0x0000002404027981 */ /* 0x002ea4000c1e1500 */
[----:B--2---:R-:W0:Y:S01]  /*af60*/  I2F.F64.S16 R2, R2 ;  /* 0x0000000200027312 */ /* 0x004e220000101c00 */
[----:B------:R-:W-:Y:S05]  /*af70*/  BRA `(.L_x_14695) ;  /* 0x0000000c00247947 */ /* 0x000fea0003800000 */
.L_x_14691:
        /* <DEDUP_REMOVED lines=10> */
.L_x_14699:
[----:B------:R-:W2:Y:S02]  /*b020*/  LDG.E.U16 R0, desc[UR36][R4.64] ;  /* 0x0000002404007981 */ /* 0x000ea4000c1e1500 */
[----:B--2---:R-:W-:-:S05]  /*b030*/  HADD2.F32 R0, -RZ, R0.H0_H0 ;  /* 0x20000000ff007230 */ /* 0x004fca0000004100 */
[----:B------:R-:W-:-:S04]  /*b040*/  FMUL.FTZ R0, R0, 1 ;  /* 0x3f80000000007820 */ /* 0x000fc80000410000 */
[----:B-1----:R0:W1:Y:S01]  /*b050*/  F2F.F64.F32 R2, R0 ;  /* 0x0000000000027310 */ /* 0x0020620000201800 */
[----:B------:R-:W-:Y:S05]  /*b060*/  BRA `(.L_x_14695) ;  /* 0x0000000800e87947 */ /* 0x000fea0003800000 */
.L_x_14698:
        /* <DEDUP_REMOVED lines=10> */
.L_x_14701:
[----:B------:R-:W2:Y:S02]  /*b110*/  LDG.E.U16 R4, desc[UR36][R4.64] ;  /* 0x0000002404047981 */ /* 0x000ea4000c1e1500 */
[----:B--2---:R-:W-:-:S05]  /*b120*/  HADD2.F32 R0, -RZ, R4.H0_H0 ;  /* 0x20000004ff007230 */ /* 0x004fca0000004100 */
[----:B------:R-:W-:-:S04]  /*b130*/  FMUL.FTZ R0, R0, 1 ;  /* 0x3f80000000007820 */ /* 0x000fc80000410000 */
[----:B-1----:R0:W1:Y:S01]  /*b140*/  F2F.F64.F32 R2, R0 ;  /* 0x0000000000027310 */ /* 0x0020620000201800 */
[----:B------:R-:W-:Y:S05]  /*b150*/  BRA `(.L_x_14695) ;  /* 0x0000000800ac7947 */ /* 0x000fea0003800000 */
.L_x_14700:
[----:B-1----:R0:W5:Y:S01]  /*b160*/  LDG.E.64 R2, desc[UR36][R4.64] ;  /* 0x0000002404027981 */ /* 0x002162000c1e1b00 */
[----:B------:R-:W-:Y:S05]  /*b170*/  BRA `(.L_x_14695) ;  /* 0x0000000800a47947 */ /* 0x000fea0003800000 */
.L_x_14690:
        /* <DEDUP_REMOVED lines=13> */
.L_x_14704:
[----:B-1----:R0:W5:Y:S01]  /*b250*/  LDG.E.64 R2, desc[UR36][R4.64] ;  /* 0x0000002404027981 */ /* 0x002162000c1e1b00 */
[----:B------:R-:W-:Y:S05]  /*b260*/  BRA `(.L_x_14695) ;  /* 0x0000000800687947 */ /* 0x000fea0003800000 */
.L_x_14703:
        /* <DEDUP_REMOVED lines=27> */
.L_x_14706:
        /* <DEDUP_REMOVED lines=14> */
.L_x_14705:
[----:B------:R-:W2:Y:S02]  /*b500*/  LDG.E.U16 R0, desc[UR36][R4.64] ;  /* 0x0000002404007981 */ /* 0x000ea4000c1e1500 */
[----:B--2---:R-:W-:-:S04]  /*b510*/  IMAD.U32 R0, R0, 0x10000, RZ ;  /* 0x0001000000007824 */ /* 0x004fc800078e00ff */
[----:B------:R-:W-:-:S04]  /*b520*/  FMUL.FTZ R0, R0, 1 ;  /* 0x3f80000000007820 */ /* 0x000fc80000410000 */
[----:B-1----:R0:W1:Y:S01]  /*b530*/  F2F.F64.F32 R2, R0 ;  /* 0x0000000000027310 */ /* 0x0020620000201800 */
[----:B------:R-:W-:Y:S05]  /*b540*/  BRA `(.L_x_14695) ;  /* 0x0000000400b07947 */ /* 0x000fea0003800000 */
.L_x_14702:
        /* <DEDUP_REMOVED lines=11> */
.L_x_14709:
        /* <DEDUP_REMOVED lines=21> */
.L_x_14711:
[----:B------:R-:W-:Y:S05]  /*b750*/  BSYNC.RECONVERGENT B0 ;  /* 0x0000000000007941 */ /* 0x000fea0003800200 */
.L_x_14710:
[----:B------:R-:W-:Y:S02]  /*b760*/  SHF.L.U32 R0, R0, 0x14, RZ ;  /* 0x0000001400007819 */ /* 0x000fe400000006ff */
[----:B------:R-:W-:-:S04]  /*b770*/  LEA R2, R2, 0x3b800000, 0x17 ;  /* 0x3b80000002027811 */ /* 0x000fc800078eb8ff */
[----:B------:R-:W-:-:S05]  /*b780*/  LOP3.LUT R0, R2, R0, R7, 0xfe, !PT ;  /* 0x0000000002007212 */ /* 0x000fca00078efe07 */
[----:B------:R-:W-:-:S04]  /*b790*/  FMUL.FTZ R0, R0, 1 ;  /* 0x3f80000000007820 */ /* 0x000fc80000410000 */
[----:B------:R0:W1:Y:S01]  /*b7a0*/  F2F.F64.F32 R2, R0 ;  /* 0x0000000000027310 */ /* 0x0000620000201800 */
[----:B------:R-:W-:Y:S05]  /*b7b0*/  BRA `(.L_x_14695) ;  /* 0x0000000400147947 */ /* 0x000fea0003800000 */
.L_x_14708:
        /* <DEDUP_REMOVED lines=21> */
.L_x_14713:
[----:B------:R-:W-:Y:S05]  /*b910*/  BSYNC.RECONVERGENT B0 ;  /* 0x0000000000007941 */ /* 0x000fea0003800200 */
.L_x_14712:
[----:B------:R-:W-:Y:S01]  /*b920*/  IMAD.SHL.U32 R0, R0, 0x200000, RZ ;  /* 0x0020000000007824 */ /* 0x000fe200078e00ff */
[----:B------:R-:W-:-:S04]  /*b930*/  LEA R2, R2, 0x37800000, 0x17 ;  /* 0x3780000002027811 */ /* 0x000fc800078eb8ff */
[----:B------:R-:W-:-:S05]  /*b940*/  LOP3.LUT R0, R2, R0, R7, 0xfe, !PT ;  /* 0x0000000002007212 */ /* 0x000fca00078efe07 */
[----:B------:R-:W-:-:S04]  /*b950*/  FMUL.FTZ R0, R0, 1 ;  /* 0x3f80000000007820 */ /* 0x000fc80000410000 */
[----:B------:R0:W1:Y:S01]  /*b960*/  F2F.F64.F32 R2, R0 ;  /* 0x0000000000027310 */ /* 0x0000620000201800 */
[----:B------:R-:W-:Y:S05]  /*b970*/  BRA `(.L_x_14695) ;  /* 0x0000000000a47947 */ /* 0x000fea0003800000 */
.L_x_14707:
        /* <DEDUP_REMOVED lines=18> */
.L_x_14694:
        /* <DEDUP_REMOVED lines=16> */
.L_x_14716:
[----:B------:R-:W-:Y:S01]  /*bba0*/  CS2R R2, SRZ ;  /* 0x0000000000027805 */ /* 0x000fe2000001ff00 */
[----:B------:R-:W-:Y:S06]  /*bbb0*/  BRA `(.L_x_14695) ;  /* 0x0000000000147947 */ /* 0x000fec0003800000 */
.L_x_14715:
[----:B-1----:R-:W2:Y:S02]  /*bbc0*/  LDG.E.64 R2, desc[UR36][R4.64] ;  /* 0x0000002404027981 */ /* 0x002ea4000c1e1b00 */
[----:B--2---:R-:W0:Y:S01]  /*bbd0*/  I2F.F64.U64 R2, R2 ;  /* 0x0000000200027312 */ /* 0x004e220000301800 */
[----:B------:R-:W-:Y:S05]  /*bbe0*/  BRA `(.L_x_14695) ;  /* 0x0000000000087947 */ /* 0x000fea0003800000 */
.L_x_14714:
[----:B-1----:R-:W2:Y:S02]  /*bbf0*/  LDG.E R2, desc[UR36][R4.64] ;  /* 0x0000002404027981 */ /* 0x002ea4000c1e1900 */
[----:B--2---:R-:W0:Y:S02]  /*bc00*/  I2F.F64.U32 R2, R2 ;  /* 0x0000000200027312 */ /* 0x004e240000201800 */
.L_x_14695:
[----:B------:R-:W-:Y:S05]  /*bc10*/  BSYNC.RECONVERGENT B6 ;  /* 0x0000000000067941 */ /* 0x000fea0003800200 */
.L_x_14689:
[----:B------:R-:W-:Y:S01]  /*bc20*/  UPRMT UR4, UR42, 0x9910, URZ ;  /* 0x000099102a047896 */ /* 0x000fe200080000ff */
[----:B012345:R0:W1:Y:S03]  /*bc30*/  FRND.F64.FLOOR R4, R2 ;  /* 0x0000000200047313 */ /* 0x03f0660000305800 */
        /* <DEDUP_REMOVED lines=11> */
[----:B0-----:R-:W-:Y:S01]  /*bcf0*/  STG.E.U8 desc[UR36][R16.64], R3 ;  /* 0x0000000310007986 */ /* 0x001fe2000c101124 */
[----:B------:R-:W-:Y:S05]  /*bd00*/  EXIT ;  /* 0x000000000000794d */ /* 0x000fea0003800000 */
.L_x_14720:
[----:B------:R-:W1:Y:S02]  /*bd10*/  F2I.S64.F64.FLOOR R2, R2 ;  /* 0x0000000200027311 */ /* 0x000e640000305900 */
[----:B-1----:R-:W-:-:S05]  /*bd20*/  MOV R5, R2 ;  /* 0x0000000200057202 */ /* 0x002fca0000000f00 */
[----:B------:R-:W-:Y:S01]  /*bd30*/  STG.E.U8 desc[UR36][R16.64], R5 ;  /* 0x0000000510007986 */ /* 0x000fe2000c101124 */
[----:B------:R-:W-:Y:S05]  /*bd40*/  EXIT ;  /* 0x000000000000794d */ /* 0x000fea0003800000 */
.L_x_14719:
[----:B------:R-:W-:-:S09]  /*bd50*/  UISETP.NE.AND UP0, UPT, UR4, 0x2, UPT ;  /* 0x000000020400788c */ /* 0x000fd2000bf05270 */
[----:B------:R-:W-:Y:S05]  /*bd60*/  BRA.U !UP0, `(.L_x_14722) ;  /* 0x0000000108287547 */ /* 0x000fea000b800000 */
[----:B------:R-:W-:-:S09]  /*bd70*/  UISETP.NE.AND UP0, UPT, UR4, 0x3, UPT ;  /* 0x000000030400788c */ /* 0x000fd2000bf05270 */
[----:B------:R-:W-:Y:S05]  /*bd80*/  BRA.U !UP0, `(.L_x_14723) ;  /* 0x0000000108147547 */ /* 0x000fea000b800000 */
[----:B------:R-:W-:-:S09]  /*bd90*/  UISETP.NE.AND UP0, UPT, UR4, 0x4, UPT ;  /* 0x000000040400788c */ /* 0x000fd2000bf05270 */
[----:B------:R-:W-:Y:S05]  /*bda0*/  BRA.U UP0, `(.L_x_14721) ;  /* 0x0000000900b47547 */ /* 0x000fea000b800000 */
[----:B------:R-:W0:Y:S02]  /*bdb0*/  F2I.S64.F64.FLOOR R2, R2 ;  /* 0x0000000200027311 */ /* 0x000e240000305900 */
[----:B0-----:R-:W-:Y:S01]  /*bdc0*/  STG.E.64 desc[UR36][R16.64], R2 ;  /* 0x0000000210007986 */ /* 0x001fe2000c101b24 */
[----:B------:R-:W-:Y:S05]  /*bdd0*/  EXIT ;  /* 0x000000000000794d */ /* 0x000fea0003800000 */
.L_x_14723:
[----:B------:R-:W0:Y:S02]  /*bde0*/  F2I.F64.FLOOR R3, R2 ;  /* 0x0000000200037311 */ /* 0x000e240000305100 */
[----:B0-----:R-:W-:Y:S01]  /*bdf0*/  STG.E desc[UR36][R16.64], R3 ;  /* 0x0000000310007986 */ /* 0x001fe2000c101924 */
[----:B------:R-:W-:Y:S05]  /*be00*/  EXIT ;  /* 0x000000000000794d */ /* 0x000fea0003800000 */
.L_x_14722:
[----:B------:R-:W0:Y:S02]  /*be10*/  F2I.F64.FLOOR R3, R2 ;  /* 0x0000000200037311 */ /* 0x000e240000305100 */
[----:B0-----:R-:W-:Y:S01]  /*be20*/  STG.E.U16 desc[UR36][R16.64], R3 ;  /* 0x0000000310007986 */ /* 0x001fe2000c101524 */
[----:B------:R-:W-:Y:S05]  /*be30*/  EXIT ;  /* 0x000000000000794d */ /* 0x000fea0003800000 */
.L_x_14718:
        /* <DEDUP_REMOVED lines=13> */
.L_x_14725:
        /* <DEDUP_REMOVED lines=8> */
.L_x_14724:
        /* <DEDUP_REMOVED lines=14> */
.L_x_14727:
        /* <DEDUP_REMOVED lines=9> */
.L_x_14726:
[----:B-1----:R-:W-:Y:S01]  /*c100*/  STG.E.64 desc[UR36][R16.64], R4 ;  /* 0x0000000410007986 */ /* 0x002fe2000c101b24 */
[----:B------:R-:W-:Y:S05]  /*c110*/  EXIT ;  /* 0x000000000000794d */ /* 0x000fea0003800000 */
.L_x_14717:
        /* <DEDUP_REMOVED lines=11> */
[----:B0-----:R-:W-:Y:S01]  /*c1d0*/  STG.E.U16 desc[UR36][R16.64], R3 ;  /* 0x0000000310007986 */ /* 0x001fe2000c101524 */
[----:B------:R-:W-:Y:S05]  /*c1e0*/  EXIT ;  /* 0x000000000000794d */ /* 0x000fea0003800000 */
.L_x_14731:
        /* <DEDUP_REMOVED lines=21> */
.L_x_14734:
[----:B------:R-:W-:-:S04]  /*c340*/  SHF.R.U32.HI R3, RZ, 0x18, R3 ;  /* 0x00000018ff037819 */ /* 0x000fc80000011603 */
[----:B------:R-:W-:-:S04]  /*c350*/  LOP3.LUT R0, R0, 0x80, R3, 0xf8, !PT ;  /* 0x0000008000007812 */ /* 0x000fc800078ef803 */
[----:B------:R-:W-:-:S07]  /*c360*/  PRMT R8, R0, 0x7610, R8 ;  /* 0x0000761000087816 */ /* 0x000fce0000000008 */
.L_x_14733:
[----:B------:R-:W-:Y:S05]  /*c370*/  BSYNC.RECONVERGENT B0 ;  /* 0x0000000000007941 */ /* 0x000fea0003800200 */
.L_x_14732:
[----:B------:R-:W-:Y:S01]  /*c380*/  STG.E.U8 desc[UR36][R16.64], R8 ;  /* 0x0000000810007986 */ /* 0x000fe2000c101124 */
[----:B------:R-:W-:Y:S05]  /*c390*/  EXIT ;  /* 0x000000000000794d */ /* 0x000fea0003800000 */
.L_x_14730:
        /* <DEDUP_REMOVED lines=21> */
.L_x_14737:
[----:B------:R-:W-:-:S04]  /*c4f0*/  SHF.R.U32.HI R3, RZ, 0x18, R3 ;  /* 0x00000018ff037819 */ /* 0x000fc80000011603 */
[----:B------:R-:W-:-:S04]  /*c500*/  LOP3.LUT R0, R0, 0x80, R3, 0xf8, !PT ;  /* 0x0000008000007812 */ /* 0x000fc800078ef803 */
[----:B------:R-:W-:-:S07]  /*c510*/  PRMT R8, R0, 0x7610, R8 ;  /* 0x0000761000087816 */ /* 0x000fce0000000008 */
.L_x_14736:
[----:B------:R-:W-:Y:S05]  /*c520*/  BSYNC.RECONVERGENT B0 ;  /* 0x0000000000007941 */ /* 0x000fea0003800200 */
.L_x_14735:
[----:B------:R-:W-:Y:S01]  /*c530*/  STG.E.U8 desc[UR36][R16.64], R8 ;  /* 0x0000000810007986 */ /* 0x000fe2000c101124 */
[----:B------:R-:W-:Y:S05]  /*c540*/  EXIT ;  /* 0x000000000000794d */ /* 0x000fea0003800000 */
.L_x_14729:
        /* <DEDUP_REMOVED lines=26> */
.L_x_14739:
[----:B------:R-:W0:Y:S02]  /*c6f0*/  F2I.U64.F64.FLOOR R2, R2 ;  /* 0x0000000200027311 */ /* 0x000e240000305800 */
[----:B0-----:R-:W-:Y:S01]  /*c700*/  STG.E.64 desc[UR36][R16.64], R2 ;  /* 0x0000000210007986 */ /* 0x001fe2000c101b24 */
[----:B------:R-:W-:Y:S05]  /*c710*/  EXIT ;  /* 0x000000000000794d */ /* 0x000fea0003800000 */
.L_x_14738:
[----:B------:R-:W0:Y:S02]  /*c720*/  F2I.U32.F64.FLOOR R3, R2 ;  /* 0x0000000200037311 */ /* 0x000e240000305000 */
[----:B0-----:R-:W-:Y:S01]  /*c730*/  STG.E desc[UR36][R16.64], R3 ;  /* 0x0000000310007986 */ /* 0x001fe2000c101924 */
[----:B------:R-:W-:Y:S05]  /*c740*/  EXIT ;  /* 0x000000000000794d */ /* 0x000fea0003800000 */
.L_x_14728:
        /* <DEDUP_REMOVED lines=10> */
.L_x_14741:
[----:B------:R-:W-:-:S05]  /*c7f0*/  CS2R R6, SRZ ;  /* 0x0000000000067805 */ /* 0x000fca000001ff00 */
[----:B-1----:R-:W-:Y:S01]  /*c800*/  STG.E.128 desc[UR36][R16.64], R4 ;  /* 0x0000000410007986 */ /* 0x002fe2000c101d24 */
[----:B------:R-:W-:Y:S05]  /*c810*/  EXIT ;  /* 0x000000000000794d */ /* 0x000fea0003800000 */
.L_x_14740:
[----:B------:R-:W-:-:S09]  /*c820*/  UISETP.NE.AND UP0, UPT, UR4, 0xf, UPT ;  /* 0x0000000f0400788c */ /* 0x000fd2000bf05270 */
[----:B------:R-:W-:Y:S05]  /*c830*/  BRA.U !UP0, `(.L_x_14742) ;  /* 0x0000000508087547 */ /* 0x000fea000b800000 */
[----:B------:R-:W-:-:S09]  /*c840*/  UISETP.NE.AND UP0, UPT, UR4, 0x17, UPT ;  /* 0x000000170400788c */ /* 0x000fd2000bf05270 */
[----:B------:R-:W-:Y:S05]  /*c850*/  BRA.U !UP0, `(.L_x_14743) ;  /* 0x0000000108a07547 */ /* 0x000fea000b800000 */
[----:B------:R-:W-:-:S09]  /*c860*/  UISETP.NE.AND UP0, UPT, UR4, 0x18, UPT ;  /* 0x000000180400788c */ /* 0x000fd2000bf05270 */
[----:B------:R-:W-:Y:S05]  /*c870*/  BRA.U !UP0, `(.L_x_14744) ;  /* 0x0000000108447547 */ /* 0x000fea000b800000 */
.L_x_14721:
        /* <DEDUP_REMOVED lines=16> */
.L_x_14745:
[----:B------:R-:W-:Y:S05]  /*c980*/  EXIT ;  /* 0x000000000000794d */ /* 0x000fea0003800000 */
.L_x_14744:
        /* <DEDUP_REMOVED lines=17> */
.L_x_14747:
[----:B------:R-:W-:Y:S05]  /*caa0*/  BSYNC.RECONVERGENT B0 ;  /* 0x0000000000007941 */ /* 0x000fea0003800200 */
.L_x_14746:
[----:B------:R-:W-:-:S05]  /*cab0*/  LOP3.LUT R3, R0, 0x80, R3, 0xf8, !PT ;  /* 0x0000008000037812 */ /* 0x000fca00078ef803 */
[----:B------:R-:W-:Y:S01]  /*cac0*/  STG.E.U8 desc[UR36][R16.64], R3 ;  /* 0x0000000310007986 */ /* 0x000fe2000c101124 */
[----:B------:R-:W-:Y:S05]  /*cad0*/  EXIT ;  /* 0x000000000000794d */ /* 0x000fea0003800000 */
.L_x_14743:
        /* <DEDUP_REMOVED lines=16> */
.L_x_14749:
[----:B------:R-:W-:Y:S02]  /*cbe0*/  ISETP.GT.U32.AND P0, PT, R2, 0x7f800000, PT ;  /* 0x7f8000000200780c */ /* 0x000fe40003f04070 */
[----:B------:R-:W-:-:S04]  /*cbf0*/  MOV R0, 0x7f ;  /* 0x0000007f00007802 */ /* 0x000fc80000000f00 */
[----:B------:R-:W-:-:S07]  /*cc00*/  SEL R0, R0, 0x7c, P0 ;  /* 0x0000007c00007807 */ /* 0x000fce0000000000 */
.L_x_14750:
[----:B------:R-:W-:Y:S05]  /*cc10*/  BSYNC.RECONVERGENT B0 ;  /* 0x0000000000007941 */ /* 0x000fea0003800200 */
.L_x_14748:
[----:B------:R-:W-:-:S04]  /*cc20*/  SHF.R.U32.HI R3, RZ, 0x18, R3 ;  /* 0x00000018ff037819 */ /* 0x000fc80000011603 */
[----:B------:R-:W-:-:S05]  /*cc30*/  LOP3.LUT R3, R0, 0x80, R3, 0xf8, !PT ;  /* 0x0000008000037812 */ /* 0x000fca00078ef803 */
[----:B------:R-:W-:Y:S01]  /*cc40*/  STG.E.U8 desc[UR36][R16.64], R3 ;  /* 0x0000000310007986 */ /* 0x000fe2000c101124 */
[----:B------:R-:W-:Y:S05]  /*cc50*/  EXIT ;  /* 0x000000000000794d */ /* 0x000fea0003800000 */
.L_x_14742:
        /* <DEDUP_REMOVED lines=8> */
.L_x_14751:
        /* <DEDUP_REMOVED lines=10> */
.L_x_19966:


//--------------------- .text._ZN2at6native27unrolled_elementwise_kernelIZZZNS0_17floor_kernel_cudaERNS_18TensorIteratorBaseEENKUlvE_clEvENKUlvE_clEvEUldE_St5arrayIPcLm2EELi4E23TrivialOffsetCalculatorILi1EjESB_NS0_6memory12LoadWithCastILi1EEENSC_13StoreWithCastILi1EEEEEviT_T0_T2_T3_T4_T5_ --------------------------
	.section	.text._ZN2at6native27unrolled_elementwise_kernelIZZZNS0_17floor_kernel_cudaERNS_18TensorIteratorBaseEENKUlvE_clEvENKUlvE_clEvEUldE_St5arrayIPcLm2EELi4E23TrivialOffsetCalculatorILi1EjESB_NS0_6memory12LoadWithCastILi1EEENSC_13StoreWithCastILi1EEEEEviT_T0_T2_T3_T4_T5_,"ax",@progbits
	.align	128
        .global         _ZN2at6native27unrolled_elementwise_kernelIZZZNS0_17floor_kernel_cudaERNS_18TensorIteratorBaseEENKUlvE_clEvENKUlvE_clEvEUldE_St5arrayIPcLm2EELi4E23TrivialOffsetCalculatorILi1EjESB_NS0_6memory12LoadWithCastILi1EEENSC_13StoreWithCastILi1EEEEEviT_T0_T2_T3_T4_T5_
        .type           _ZN2at6native27unrolled_elementwise_kernelIZZZNS0_17floor_kernel_cudaERNS_18TensorIteratorBaseEENKUlvE_clEvENKUlvE_clEvEUldE_St5arrayIPcLm2EELi4E23TrivialOffsetCalculatorILi1EjESB_NS0_6memory12LoadWithCastILi1EEENSC_13StoreWithCastILi1EEEEEviT_T0_T2_T3_T4_T5_,@function
        .size           _ZN2at6native27unrolled_elementwise_kernelIZZZNS0_17floor_kernel_cudaERNS_18TensorIteratorBaseEENKUlvE_clEvENKUlvE_clEvEUldE_St5arrayIPcLm2EELi4E23TrivialOffsetCalculatorILi1EjESB_NS0_6memory12LoadWithCastILi1EEENSC_13StoreWithCastILi1EEEEEviT_T0_T2_T3_T4_T5_,(.L_x_19967 - _ZN2at6native27unrolled_elementwise_kernelIZZZNS0_17floor_kernel_cudaERNS_18TensorIteratorBaseEENKUlvE_clEvENKUlvE_clEvEUldE_St5arrayIPcLm2EELi4E23TrivialOffsetCalculatorILi1EjESB_NS0_6memory12LoadWithCastILi1EEENSC_13StoreWithCastILi1EEEEEviT_T0_T2_T3_T4_T5_)
        .other          _ZN2at6native27unrolled_elementwise_kernelIZZZNS0_17floor_kernel_cudaERNS_18TensorIteratorBaseEENKUlvE_clEvENKUlvE_clEvEUldE_St5arrayIPcLm2EELi4E23TrivialOffsetCalculatorILi1EjESB_NS0_6memory12LoadWithCastILi1EEENSC_13StoreWithCastILi1EEEEEviT_T0_T2_T3_T4_T5_,@"STO_CUDA_ENTRY STV_DEFAULT"
_ZN2at6native27unrolled_elementwise_kernelIZZZNS0_17floor_kernel_cudaERNS_18TensorIteratorBaseEENKUlvE_clEvENKUlvE_clEvEUldE_St5arrayIPcLm2EELi4E23TrivialOffsetCalculatorILi1EjESB_NS0_6memory12LoadWithCastILi1EEENSC_13StoreWithCastILi1EEEEEviT_T0_T2_T3_T4_T5_:
.text._ZN2at6native27unrolled_elementwise_kernelIZZZNS0_17floor_kernel_cudaERNS_18TensorIteratorBaseEENKUlvE_clEvENKUlvE_clEvEUldE_St5arrayIPcLm2EELi4E23TrivialOffsetCalculatorILi1EjESB_NS0_6memory12LoadWithCastILi1EEENSC_13StoreWithCastILi1EEEEEviT_T0_T2_T3_T4_T5_:
        /* <DEDUP_REMOVED lines=33> */
.L_x_14758:
[----:B------:R-:W2:Y:S02]  /*0210*/  LDG.E.U8 R4, desc[UR36][R4.64] ;  /* 0x0000002404047981 */ /* 0x000ea4000c1e1100 */
[----:B--2---:R0:W1:Y:S01]  /*0220*/  I2F.F64.U16 R32, R4 ;  /* 0x0000000400207312 */ /* 0x0040620000101800 */
[----:B------:R-:W-:Y:S05]  /*0230*/  BRA `(.L_x_14760) ;  /* 0x0000000c00647947 */ /* 0x000fea0003800000 */
.L_x_14757:
        /* <DEDUP_REMOVED lines=9> */
.L_x_14762:
[----:B------:R-:W2:Y:S02]  /*02d0*/  LDG.E R4, desc[UR36][R4.64] ;  /* 0x0000002404047981 */ /* 0x000ea4000c1e1900 */
[----:B--2---:R1:W2:Y:S01]  /*02e0*/  I2F.F64 R32, R4 ;  /* 0x0000000400207312 */ /* 0x0042a20000201c00 */
[----:B------:R-:W-:Y:S05]  /*02f0*/  BRA `(.L_x_14760) ;  /* 0x0000000c00347947 */ /* 0x000fea0003800000 */
.L_x_14761:
[----:B------:R-:W2:Y:S02]  /*0300*/  LDG.E.U16 R4, desc[UR36][R4.64] ;  /* 0x0000002404047981 */ /* 0x000ea4000c1e1500 */
[----:B--2---:R3:W4:Y:S01]  /*0310*/  I2F.F64.S16 R32, R4 ;  /* 0x0000000400207312 */ /* 0x0047220000101c00 */
[----:B------:R-:W-:Y:S05]  /*0320*/  BRA `(.L_x_14760) ;  /* 0x0000000c00287947 */ /* 0x000fea0003800000 */
.L_x_14756:
        /* <DEDUP_REMOVED lines=10> */
.L_x_14764:
[----:B------:R-:W2:Y:S02]  /*03d0*/  LDG.E.U16 R0, desc[UR36][R4.64] ;  /* 0x0000002404007981 */ /* 0x000ea4000c1e1500 */
[----:B--2---:R-:W-:-:S05]  /*03e0*/  HADD2.F32 R0, -RZ, R0.H0_H0 ;  /* 0x20000000ff007230 */ /* 0x004fca0000004100 */
[----:B------:R-:W-:-:S04]  /*03f0*/  FMUL.FTZ R0, R0, 1 ;  /* 0x3f80000000007820 */ /* 0x000fc80000410000 */
[----:B------:R0:W1:Y:S01]  /*0400*/  F2F.F64.F32 R32, R0 ;  /* 0x0000000000207310 */ /* 0x0000620000201800 */
[----:B------:R-:W-:Y:S05]  /*0410*/  BRA `(.L_x_14760) ;  /* 0x0000000800ec7947 */ /* 0x000fea0003800000 */
.L_x_14763:
        /* <DEDUP_REMOVED lines=10> */
.L_x_14766:
[----:B------:R-:W2:Y:S02]  /*04c0*/  LDG.E.U16 R4, desc[UR36][R4.64] ;  /* 0x0000002404047981 */ /* 0x000ea4000c1e1500 */
[----:B--2---:R-:W-:-:S05]  /*04d0*/  HADD2.F32 R0, -RZ, R4.H0_H0 ;  /* 0x20000004ff007230 */ /* 0x004fca0000004100 */
[----:B------:R-:W-:-:S04]  /*04e0*/  FMUL.FTZ R0, R0, 1 ;  /* 0x3f80000000007820 */ /* 0x000fc80000410000 */
[----:B------:R0:W1:Y:S01]  /*04f0*/  F2F.F64.F32 R32, R0 ;  /* 0x0000000000207310 */ /* 0x0000620000201800 */
[----:B------:R-:W-:Y:S05]  /*0500*/  BRA `(.L_x_14760) ;  /* 0x0000000800b07947 */ /* 0x000fea0003800000 */
.L_x_14765:
[----:B------:R0:W5:Y:S01]  /*0510*/  LDG.E.64 R32, desc[UR36][R4.64] ;  /* 0x0000002404207981 */ /* 0x000162000c1e1b00 */
[----:B------:R-:W-:Y:S05]  /*0520*/  BRA `(.L_x_14760) ;  /* 0x0000000800a87947 */ /* 0x000fea0003800000 */
.L_x_14755:
        /* <DEDUP_REMOVED lines=13> */
.L_x_14769:
[----:B------:R0:W5:Y:S01]  /*0600*/  LDG.E.64 R32, desc[UR36][R4.64] ;  /* 0x0000002404207981 */ /* 0x000162000c1e1b00 */
[----:B------:R-:W-:Y:S05]  /*0610*/  BRA `(.L_x_14760) ;  /* 0x00000008006c7947 */ /* 0x000fea0003800000 */
.L_x_14768:
        /* <DEDUP_REMOVED lines=27> */
.L_x_14771:
        /* <DEDUP_REMOVED lines=15> */
.L_x_14770:
[----:B------:R-:W2:Y:S02]  /*08c0*/  LDG.E.U16 R0, desc[UR36][R4.64] ;  /* 0x0000002404007981 */ /* 0x000ea4000c1e1500 */
[----:B--2---:R-:W-:-:S04]  /*08d0*/  IMAD.U32 R0, R0, 0x10000, RZ ;  /* 0x0001000000007824 */ /* 0x004fc800078e00ff */
[----:B------:R-:W-:-:S04]  /*08e0*/  FMUL.FTZ R0, R0, 1 ;  /* 0x3f80000000007820 */ /* 0x000fc80000410000 */
[----:B------:R0:W1:Y:S01]  /*08f0*/  F2F.F64.F32 R32, R0 ;  /* 0x0000000000207310 */ /* 0x0000620000201800 */
[----:B------:R-:W-:Y:S05]  /*0900*/  BRA `(.L_x_14760) ;  /* 0x0000000400b07947 */ /* 0x000fea0003800000 */
.L_x_14767:
        /* <DEDUP_REMOVED lines=11> */
.L_x_14774:
        /* <DEDUP_REMOVED lines=21> */
.L_x_14776:
[----:B------:R-:W-:Y:S05]  /*0b10*/  BSYNC.RECONVERGENT B0 ;  /* 0x0000000000007941 */ /* 0x000fea0003800200 */
.L_x_14775:
[----:B------:R-:W-:Y:S01]  /*0b20*/  IMAD.SHL.U32 R0, R0, 0x100000, RZ ;  /* 0x0010000000007824 */ /* 0x000fe200078e00ff */
[----:B------:R-:W-:-:S04]  /*0b30*/  LEA R3, R3, 0x3b800000, 0x17 ;  /* 0x3b80000003037811 */ /* 0x000fc800078eb8ff */
[----:B------:R-:W-:-:S05]  /*0b40*/  LOP3.LUT R0, R3, R0, R7, 0xfe, !PT ;  /* 0x0000000003007212 */ /* 0x000fca00078efe07 */
[----:B------:R-:W-:-:S04]  /*0b50*/  FMUL.FTZ R0, R0, 1 ;  /* 0x3f80000000007820 */ /* 0x000fc80000410000 */
[----:B------:R0:W1:Y:S01]  /*0b60*/  F2F.F64.F32 R32, R0 ;  /* 0x0000000000207310 */ /* 0x0000620000201800 */
[----:B------:R-:W-:Y:S05]  /*0b70*/  BRA `(.L_x_14760) ;  /* 0x0000000400147947 */ /* 0x000fea0003800000 */
.L_x_14773:
        /* <DEDUP_REMOVED lines=21> */
.L_x_14778:
[----:B------:R-:W-:Y:S05]  /*0cd0*/  BSYNC.RECONVERGENT B0 ;  /* 0x0000000000007941 */ /* 0x000fea0003800200 */
.L_x_14777:
[----:B------:R-:W-:Y:S01]  /*0ce0*/  IMAD.SHL.U32 R0, R0, 0x200000, RZ ;  /* 0x0020000000007824 */ /* 0x000fe200078e00ff */
[----:B------:R-:W-:-:S04]  /*0cf0*/  LEA R3, R3, 0x37800000, 0x17 ;  /* 0x3780000003037811 */ /* 0x000fc800078eb8ff */
[----:B------:R-:W-:-:S05]  /*0d00*/  LOP3.LUT R0, R3, R0, R7, 0xfe, !PT ;  /* 0x0000000003007212 */ /* 0x000fca00078efe07 */
[----:B------:R-:W-:-:S04]  /*0d10*/  FMUL.FTZ R0, R0, 1 ;  /* 0x3f80000000007820 */ /* 0x000fc80000410000 */
[----:B------:R0:W1:Y:S01]  /*0d20*/  F2F.F64.F32 R32, R0 ;  /* 0x0000000000207310 */ /* 0x0000620000201800 */
[----:B------:R-:W-:Y:S05]  /*0d30*/  BRA `(.L_x_14760) ;  /* 0x0000000000a47947 */ /* 0x000fea0003800000 */
.L_x_14772:
[----:B------:R-:W-:-:S09]  /*0d40*/  UISETP.NE.AND UP0, UPT, UR4, 0x1c, UPT ;  /* 0x0000001c0400788c */ /* 0x000fd2000bf05270 */
[----:B------:R-:W-:Y:S05]  /*0d50*/  BRA.U !UP0, `(.L_x_14779) ;  /* 0x0000000108947547 */ /* 0x000fea000b800000 */
[----:B------:R-:W-:-:S09]  /*0d60*/  UISETP.NE.AND UP0, UPT, UR4, 0x1d, UPT ;  /* 0x0000001d0400788c */ /* 0x000fd2000bf05270 */
[----:B------:R-:W-:Y:S05]  /*0d70*/  BRA.U !UP0, `(.L_x_14780) ;  /* 0x0000000108807547 */ /* 0x000fea000b800000 */
[----:B------:R-:W-:-:S09]  /*0d80*/  UISETP.NE.AND UP0, UPT, UR4, 0x2c, UPT ;  /* 0x0000002c0400788c */ /* 0x000fd2000bf05270 */
[----:B------:R-:W-:Y:S05]  /*0d90*/  BRA.U !UP0, `(.L_x_14781) ;  /* 0x0000000108487547 */ /* 0x000fea000b800000 */
.L_x_14759:
        /* <DEDUP_REMOVED lines=16> */
.L_x_14782:
[----:B------:R-:W-:Y:S01]  /*0ea0*/  CS2R R32, SRZ ;  /* 0x0000000000207805 */ /* 0x000fe2000001ff00 */
[----:B------:R-:W-:Y:S06]  /*0eb0*/  BRA `(.L_x_14760) ;  /* 0x0000000000447947 */ /* 0x000fec0003800000 */
.L_x_14781:
        /* <DEDUP_REMOVED lines=12> */
.L_x_14780:
[----:B------:R-:W2:Y:S02]  /*0f80*/  LDG.E.64 R32, desc[UR36][R4.64] ;  /* 0x0000002404207981 */ /* 0x000ea4000c1e1b00 */
[----:B--2---:R-:W0:Y:S01]  /*0f90*/  I2F.F64.U64 R32, R32 ;  /* 0x0000002000207312 */ /* 0x004e220000301800 */
[----:B------:R-:W-:Y:S05]  /*0fa0*/  BRA `(.L_x_14760) ;  /* 0x0000000000087947 */ /* 0x000fea0003800000 */
.L_x_14779:
[----:B------:R-:W2:Y:S02]  /*0fb0*/  LDG.E R4, desc[UR36][R4.64] ;  /* 0x0000002404047981 */ /* 0x000ea4000c1e1900 */
[----:B--2---:R0:W1:Y:S02]  /*0fc0*/  I2F.F64.U32 R32, R4 ;  /* 0x0000000400207312 */ /* 0x0040640000201800 */
.L_x_14760:
[----:B------:R-:W-:Y:S05]  /*0fd0*/  BSYNC.RECONVERGENT B6 ;  /* 0x0000000000067941 */ /* 0x000fea0003800200 */
.L_x_14754:
[----:B------:R-:W-:-:S07]  /*0fe0*/  VIADD R17, R29, 0x80 ;  /* 0x000000801d117836 */ /* 0x000fce0000000000 */
.L_x_14753:
[----:B------:R-:W-:Y:S05]  /*0ff0*/  BSYNC.RECONVERGENT B7 ;  /* 0x0000000000077941 */ /* 0x000fea0003800200 */
.L_x_14752:
        /* <DEDUP_REMOVED lines=25> */
.L_x_14789:
[----:B------:R-:W3:Y:S02]  /*1190*/  LDG.E.U8 R4, desc[UR36][R4.64] ;  /* 0x0000002404047981 */ /* 0x000ee4000c1e1100 */
[----:B---3--:R0:W1:Y:S01]  /*11a0*/  I2F.F64.U16 R26, R4 ;  /* 0x00000004001a7312 */ /* 0x0080620000101800 */
[----:B------:R-:W-:Y:S05]  /*11b0*/  BRA `(.L_x_14791) ;  /* 0x0000000c00647947 */ /* 0x000fea0003800000 */
.L_x_14788:
        /* <DEDUP_REMOVED lines=9> */
.L_x_14793:
[----:B------:R-:W3:Y:S02]  /*1250*/  LDG.E R4, desc[UR36][R4.64] ;  /* 0x0000002404047981 */ /* 0x000ee4000c1e1900 */
[----:B---3--:R0:W1:Y:S01]  /*1260*/  I2F.F64 R26, R4 ;  /* 0x00000004001a7312 */ /* 0x0080620000201c00 */
[----:B------:R-:W-:Y:S05]  /*1270*/  BRA `(.L_x_14791) ;  /* 0x0000000c00347947 */ /* 0x000fea0003800000 */
.L_x_14792:
[----:B------:R-:W3:Y:S02]  /*1280*/  LDG.E.U16 R4, desc[UR36][R4.64] ;  /* 0x0000002404047981 */ /* 0x000ee4000c1e1500 */
[----:B---3--:R0:W1:Y:S01]  /*1290*/  I2F.F64.S16 R26, R4 ;  /* 0x00000004001a7312 */ /* 0x0080620000101c00 */
[----:B------:R-:W-:Y:S05]  /*12a0*/  BRA `(.L_x_14791) ;  /* 0x0000000c00287947 */ /* 0x000fea0003800000 */
.L_x_14787:
        /* <DEDUP_REMOVED lines=10> */
.L_x_14795:
[----:B------:R-:W3:Y:S02]  /*1350*/  LDG.E.U16 R0, desc[UR36][R4.64] ;  /* 0x0000002404007981 */ /* 0x000ee4000c1e1500 */
[----:B---3--:R-:W-:-:S05]  /*1360*/  HADD2.F32 R0, -RZ, R0.H0_H0 ;  /* 0x20000000ff007230 */ /* 0x008fca0000004100 */
[----:B------:R-:W-:-:S04]  /*1370*/  FMUL.FTZ R0, R0, 1 ;  /* 0x3f80000000007820 */ /* 0x000fc80000410000 */
[----:B------:R0:W1:Y:S01]  /*1380*/  F2F.F64.F32 R26, R0 ;  /* 0x00000000001a7310 */ /* 0x0000620000201800 */
[----:B------:R-:W-:Y:S05]  /*1390*/  BRA `(.L_x_14791) ;  /* 0x0000000800ec7947 */ /* 0x000fea0003800000 */
.L_x_14794:
        /* <DEDUP_REMOVED lines=10> */
.L_x_14797:
[----:B------:R-:W3:Y:S02]  /*1440*/  LDG.E.U16 R4, desc[UR36][R4.64] ;  /* 0x0000002404047981 */ /* 0x000ee4000c1e1500 */
[----:B---3--:R-:W-:-:S05]  /*1450*/  HADD2.F32 R0, -RZ, R4.H0_H0 ;  /* 0x20000004ff007230 */ /* 0x008fca0000004100 */
[----:B------:R-:W-:-:S04]  /*1460*/  FMUL.FTZ R0, R0, 1 ;  /* 0x3f80000000007820 */ /* 0x000fc80000410000 */
[----:B------:R0:W1:Y:S01]  /*1470*/  F2F.F64.F32 R26, R0 ;  /* 0x00000000001a7310 */ /* 0x0000620000201800 */
[----:B------:R-:W-:Y:S05]  /*1480*/  BRA `(.L_x_14791) ;  /* 0x0000000800b07947 */ /* 0x000fea0003800000 */
.L_x_14796:
[----:B------:R0:W5:Y:S01]  /*1490*/  LDG.E.64 R26, desc[UR36][R4.64] ;  /* 0x00000024041a7981 */ /* 0x000162000c1e1b00 */
[----:B------:R-:W-:Y:S05]  /*14a0*/  BRA `(.L_x_14791) ;  /* 0x0000000800a87947 */ /* 0x000fea0003800000 */
.L_x_14786:
        /* <DEDUP_REMOVED lines=13> */
.L_x_14800:
[----:B------:R0:W5:Y:S01]  /*1580*/  LDG.E.64 R26, desc[UR36][R4.64] ;  /* 0x00000024041a7981 */ /* 0x000162000c1e1b00 */
[----:B------:R-:W-:Y:S05]  /*1590*/  BRA `(.L_x_14791) ;  /* 0x00000008006c7947 */ /* 0x000fea0003800000 */
.L_x_14799:
        /* <DEDUP_REMOVED lines=27> */
.L_x_14802:
        /* <DEDUP_REMOVED lines=15> */
.L_x_14801:
[----:B------:R-:W3:Y:S02]  /*1840*/  LDG.E.U16 R0, desc[UR36][R4.64] ;  /* 0x0000002404007981 */ /* 0x000ee4000c1e1500 */
[----:B---3--:R-:W-:-:S04]  /*1850*/  IMAD.U32 R0, R0, 0x10000, RZ ;  /* 0x0001000000007824 */ /* 0x008fc800078e00ff */
[----:B------:R-:W-:-:S04]  /*1860*/  FMUL.FTZ R0, R0, 1 ;  /* 0x3f80000000007820 */ /* 0x000fc80000410000 */
[----:B------:R0:W1:Y:S01]  /*1870*/  F2F.F64.F32 R26, R0 ;  /* 0x00000000001a7310 */ /* 0x0000620000201800 */
[----:B------:R-:W-:Y:S05]  /*1880*/  BRA `(.L_x_14791) ;  /* 0x0000000400b07947 */ /* 0x000fea0003800000 */
.L_x_14798:
        /* <DEDUP_REMOVED lines=11> */
.L_x_14805:
        /* <DEDUP_REMOVED lines=21> */
.L_x_14807:
[----:B------:R-:W-:Y:S05]  /*1a90*/  BSYNC.RECONVERGENT B0 ;  /* 0x0000000000007941 */ /* 0x000fea0003800200 */
.L_x_14806:
[----:B------:R-:W-:Y:S01]  /*1aa0*/  IMAD.SHL.U32 R0, R0, 0x100000, RZ ;  /* 0x0010000000007824 */ /* 0x000fe200078e00ff */
[----:B------:R-:W-:-:S04]  /*1ab0*/  LEA R3, R3, 0x3b800000, 0x17 ;  /* 0x3b80000003037811 */ /* 0x000fc800078eb8ff */
[----:B------:R-:W-:-:S05]  /*1ac0*/  LOP3.LUT R0, R3, R0, R7, 0xfe, !PT ;  /* 0x0000000003007212 */ /* 0x000fca00078efe07 */
[----:B------:R-:W-:-:S04]  /*1ad0*/  FMUL.FTZ R0, R0, 1 ;  /* 0x3f80000000007820 */ /* 0x000fc80000410000 */
[----:B------:R0:W1:Y:S01]  /*1ae0*/  F2F.F64.F32 R26, R0 ;  /* 0x00000000001a7310 */ /* 0x0000620000201800 */
[----:B------:R-:W-:Y:S05]  /*1af0*/  BRA `(.L_x_14791) ;  /* 0x0000000400147947 */ /* 0x000fea0003800000 */
.L_x_14804:
        /* <DEDUP_REMOVED lines=21> */
.L_x_14809:
[----:B------:R-:W-:Y:S05]  /*1c50*/  BSYNC.RECONVERGENT B0 ;  /* 0x0000000000007941 */ /* 0x000fea0003800200 */
.L_x_14808:
[----:B------:R-:W-:Y:S01]  /*1c60*/  IMAD.SHL.U32 R0, R0, 0x200000, RZ ;  /* 0x0020000000007824 */ /* 0x000fe200078e00ff */
[----:B------:R-:W-:-:S04]  /*1c70*/  LEA R3, R3, 0x37800000, 0x17 ;  /* 0x3780000003037811 */ /* 0x000fc800078eb8ff */
[----:B------:R-:W-:-:S05]  /*1c80*/  LOP3.LUT R0, R3, R0, R7, 0xfe, !PT ;  /* 0x0000000003007212 */ /* 0x000fca00078efe07 */
[----:B------:R-:W-:-:S04]  /*1c90*/  FMUL.FTZ R0, R0, 1 ;  /* 0x3f80000000007820 */ /* 0x000fc80000410000 */
[----:B------:R0:W1:Y:S01]  /*1ca0*/  F2F.F64.F32 R26, R0 ;  /* 0x00000000001a7310 */ /* 0x0000620000201800 */
[----:B------:R-:W-:Y:S05]  /*1cb0*/  BRA `(.L_x_14791) ;  /* 0x0000000000a47947 */ /* 0x000fea0003800000 */
.L_x_14803:
        /* <DEDUP_REMOVED lines=18> */
.L_x_14790:
        /* <DEDUP_REMOVED lines=16> */
.L_x_14812:
[----:B------:R-:W-:Y:S01]  /*1ee0*/  CS2R R26, SRZ ;  /* 0x00000000001a7805 */ /* 0x000fe2000001ff00 */
[----:B------:R-:W-:Y:S06]  /*1ef0*/  BRA `(.L_x_14791) ;  /* 0x0000000000147947 */ /* 0x000fec0003800000 */
.L_x_14811:
[----:B------:R-:W3:Y:S02]  /*1f00*/  LDG.E.64 R26, desc[UR36][R4.64] ;  /* 0x00000024041a7981 */ /* 0x000ee4000c1e1b00 */
[----:B---3--:R-:W0:Y:S01]  /*1f10*/  I2F.F64.U64 R26, R26 ;  /* 0x0000001a001a7312 */ /* 0x008e220000301800 */
[----:B------:R-:W-:Y:S05]  /*1f20*/  BRA `(.L_x_14791) ;  /* 0x0000000000087947 */ /* 0x000fea0003800000 */
.L_x_14810:
[----:B------:R-:W3:Y:S02]  /*1f30*/  LDG.E R4, desc[UR36][R4.64] ;  /* 0x0000002404047981 */ /* 0x000ee4000c1e1900 */
[----:B---3--:R0:W1:Y:S02]  /*1f40*/  I2F.F64.U32 R26, R4 ;  /* 0x00000004001a7312 */ /* 0x0080640000201800 */
.L_x_14791:
[----:B------:R-:W-:Y:S05]  /*1f50*/  BSYNC.RECONVERGENT B6 ;  /* 0x0000000000067941 */ /* 0x000fea0003800200 */
.L_x_14785:
[----:B------:R-:W-:-:S07]  /*1f60*/  VIADD R17, R17, 0x80 ;  /* 0x0000008011117836 */ /* 0x000fce0000000000 */
.L_x_14784:
[----:B------:R-:W-:Y:S05]  /*1f70*/  BSYNC.RECONVERGENT B7 ;  /* 0x0000000000077941 */ /* 0x000fea0003800200 */
.L_x_14783:
        /* <DEDUP_REMOVED lines=25> */
.L_x_14819:
[----:B------:R-:W3:Y:S02]  /*2110*/  LDG.E.U8 R4, desc[UR36][R4.64] ;  /* 0x0000002404047981 */ /* 0x000ee4000c1e1100 */
[----:B---3--:R0:W1:Y:S01]  /*2120*/  I2F.F64.U16 R18, R4 ;  /* 0x0000000400127312 */ /* 0x0080620000101800 */
[----:B------:R-:W-:Y:S05]  /*2130*/  BRA `(.L_x_14821) ;  /* 0x0000000c00647947 */ /* 0x000fea0003800000 */
.L_x_14818:
        /* <DEDUP_REMOVED lines=9> */
.L_x_14823:
[----:B------:R-:W3:Y:S02]  /*21d0*/  LDG.E R4, desc[UR36][R4.64] ;  /* 0x0000002404047981 */ /* 0x000ee4000c1e1900 */
[----:B---3--:R1:W3:Y:S01]  /*21e0*/  I2F.F64 R18, R4 ;  /* 0x0000000400127312 */ /* 0x0082e20000201c00 */
[----:B------:R-:W-:Y:S05]  /*21f0*/  BRA `(.L_x_14821) ;  /* 0x0000000c00347947 */ /* 0x000fea0003800000 */
.L_x_14822:
[----:B------:R-:W3:Y:S02]  /*2200*/  LDG.E.U16 R4, desc[UR36][R4.64] ;  /* 0x0000002404047981 */ /* 0x000ee4000c1e1500 */
[----:B---3--:R0:W1:Y:S01]  /*2210*/  I2F.F64.S16 R18, R4 ;  /* 0x0000000400127312 */ /* 0x0080620000101c00 */
[----:B------:R-:W-:Y:S05]  /*2220*/  BRA `(.L_x_14821) ;  /* 0x0000000c00287947 */ /* 0x000fea0003800000 */
.L_x_14817:
        /* <DEDUP_REMOVED lines=10> */
.L_x_14825:
[----:B------:R-:W3:Y:S02]  /*22d0*/  LDG.E.U16 R0, desc[UR36][R4.64] ;  /* 0x0000002404007981 */ /* 0x000ee4000c1e1500 */
[----:B---3--:R-:W-:-:S05]  /*22e0*/  HADD2.F32 R0, -RZ, R0.H0_H0 ;  /* 0x20000000ff007230 */ /* 0x008fca0000004100 */
[----:B------:R-:W-:-:S04]  /*22f0*/  FMUL.FTZ R0, R0, 1 ;  /* 0x3f80000000007820 */ /* 0x000fc80000410000 */
[----:B------:R0:W1:Y:S01]  /*2300*/  F2F.F64.F32 R18, R0 ;  /* 0x0000000000127310 */ /* 0x0000620000201800 */
[----:B------:R-:W-:Y:S05]  /*2310*/  BRA `(.L_x_14821) ;  /* 0x0000000800ec7947 */ /* 0x000fea0003800000 */
.L_x_14824:
        /* <DEDUP_REMOVED lines=10> */
.L_x_14827:
[----:B------:R-:W3:Y:S02]  /*23c0*/  LDG.E.U16 R4, desc[UR36][R4.64] ;  /* 0x0000002404047981 */ /* 0x000ee4000c1e1500 */
[----:B---3--:R-:W-:-:S05]  /*23d0*/  HADD2.F32 R0, -RZ, R4.H0_H0 ;  /* 0x20000004ff007230 */ /* 0x008fca0000004100 */
[----:B------:R-:W-:-:S04]  /*23e0*/  FMUL.FTZ R0, R0, 1 ;  /* 0x3f80000000007820 */ /* 0x000fc80000410000 */
[----:B------:R0:W1:Y:S01]  /*23f0*/  F2F.F64.F32 R18, R0 ;  /* 0x0000000000127310 */ /* 0x0000620000201800 */
[----:B------:R-:W-:Y:S05]  /*2400*/  BRA `(.L_x_14821) ;  /* 0x0000000800b07947 */ /* 0x000fea0003800000 */
.L_x_14826:
[----:B------:R0:W5:Y:S01]  /*2410*/  LDG.E.64 R18, desc[UR36][R4.64] ;  /* 0x0000002404127981 */ /* 0x000162000c1e1b00 */
[----:B------:R-:W-:Y:S05]  /*2420*/  BRA `(.L_x_14821) ;  /* 0x0000000800a87947 */ /* 0x000fea0003800000 */
.L_x_14816:
        /* <DEDUP_REMOVED lines=13> */
.L_x_14830:
[----:B------:R0:W5:Y:S01]  /*2500*/  LDG.E.64 R18, desc[UR36][R4.64] ;  /* 0x0000002404127981 */ /* 0x000162000c1e1b00 */
[----:B------:R-:W-:Y:S05]  /*2510*/  BRA `(.L_x_14821) ;  /* 0x00000008006c7947 */ /* 0x000fea0003800000 */
.L_x_14829:
        /* <DEDUP_REMOVED lines=27> */
.L_x_14832:
        /* <DEDUP_REMOVED lines=15> */
.L_x_14831:
[----:B------:R-:W3:Y:S02]  /*27c0*/  LDG.E.U16 R0, desc[UR36][R4.64] ;  /* 0x0000002404007981 */ /* 0x000ee4000c1e1500 */
[----:B---3--:R-:W-:-:S04]  /*27d0*/  IMAD.U32 R0, R0, 0x10000, RZ ;  /* 0x0001000000007824 */ /* 0x008fc800078e00ff */
[----:B------:R-:W-:-:S04]  /*27e0*/  FMUL.FTZ R0, R0, 1 ;  /* 0x3f80000000007820 */ /* 0x000fc80000410000 */
[----:B------:R0:W1:Y:S01]  /*27f0*/  F2F.F64.F32 R18, R0 ;  /* 0x0000000000127310 */ /* 0x0000620000201800 */
[----:B------:R-:W-:Y:S05]  /*2800*/  BRA `(.L_x_14821) ;  /* 0x0000000400b07947 */ /* 0x000fea0003800000 */
.L_x_14828:
        /* <DEDUP_REMOVED lines=11> */
.L_x_14835:
        /* <DEDUP_REMOVED lines=21> */
.L_x_14837:
[----:B------:R-:W-:Y:S05]  /*2a10*/  BSYNC.RECONVERGENT B0 ;  /* 0x0000000000007941 */ /* 0x000fea0003800200 */
.L_x_14836:
[----:B------:R-:W-:Y:S01]  /*2a20*/  IMAD.SHL.U32 R0, R0, 0x100000, RZ ;  /* 0x0010000000007824 */ /* 0x000fe200078e00ff */
[----:B------:R-:W-:-:S04]  /*2a30*/  LEA R3, R3, 0x3b800000, 0x17 ;  /* 0x3b80000003037811 */ /* 0x000fc800078eb8ff */
[----:B------:R-:W-:-:S05]  /*2a40*/  LOP3.LUT R0, R3, R0, R7, 0xfe, !PT ;  /* 0x0000000003007212 */ /* 0x000fca00078efe07 */
[----:B------:R-:W-:-:S04]  /*2a50*/  FMUL.FTZ R0, R0, 1 ;  /* 0x3f80000000007820 */ /* 0x000fc80000410000 */
[----:B------:R0:W1:Y:S01]  /*2a60*/  F2F.F64.F32 R18, R0 ;  /* 0x0000000000127310 */ /* 0x0000620000201800 */
[----:B------:R-:W-:Y:S05]  /*2a70*/  BRA `(.L_x_14821) ;  /* 0x0000000400147947 */ /* 0x000fea0003800000 */
.L_x_14834:
        /* <DEDUP_REMOVED lines=21> */
.L_x_14839:
[----:B------:R-:W-:Y:S05]  /*2bd0*/  BSYNC.RECONVERGENT B0 ;  /* 0x0000000000007941 */ /* 0x000fea0003800200 */
.L_x_14838:
[----:B------:R-:W-:Y:S01]  /*2be0*/  IMAD.SHL.U32 R0, R0, 0x200000, RZ ;  /* 0x0020000000007824 */ /* 0x000fe200078e00ff */
[----:B------:R-:W-:-:S04]  /*2bf0*/  LEA R3, R3, 0x37800000, 0x17 ;  /* 0x3780000003037811 */ /* 0x000fc800078eb8ff */
[----:B------:R-:W-:-:S05]  /*2c00*/  LOP3.LUT R0, R3, R0, R7, 0xfe, !PT ;  /* 0x0000000003007212 */ /* 0x000fca00078efe07 */
[----:B------:R-:W-:-:S04]  /*2c10*/  FMUL.FTZ R0, R0, 1 ;  /* 0x3f80000000007820 */ /* 0x000fc80000410000 */
[----:B------:R0:W1:Y:S01]  /*2c20*/  F2F.F64.F32 R18, R0 ;  /* 0x0000000000127310 */ /* 0x0000620000201800 */
[----:B------:R-:W-:Y:S05]  /*2c30*/  BRA `(.L_x_14821) ;  /* 0x0000000000a47947 */ /* 0x000fea0003800000 */
.L_x_14833:
        /* <DEDUP_REMOVED lines=18> */
.L_x_14820:
        /* <DEDUP_REMOVED lines=16> */
.L_x_14842:
[----:B------:R-:W-:Y:S01]  /*2e60*/  CS2R R18, SRZ ;  /* 0x0000000000127805 */ /* 0x000fe2000001ff00 */
[----:B------:R-:W-:Y:S06]  /*2e70*/  BRA `(.L_x_14821) ;  /* 0x0000000000147947 */ /* 0x000fec0003800000 */
.L_x_14841:
[----:B------:R-:W3:Y:S02]  /*2e80*/  LDG.E.64 R18, desc[UR36][R4.64] ;  /* 0x0000002404127981 */ /* 0x000ee4000c1e1b00 */
[----:B---3--:R-:W0:Y:S01]  /*2e90*/  I2F.F64.U64 R18, R18 ;  /* 0x0000001200127312 */ /* 0x008e220000301800 */
[----:B------:R-:W-:Y:S05]  /*2ea0*/  BRA `(.L_x_14821) ;  /* 0x0000000000087947 */ /* 0x000fea0003800000 */
.L_x_14840:
[----:B------:R-:W3:Y:S02]  /*2eb0*/  LDG.E R4, desc[UR36][R4.64] ;  /* 0x0000002404047981 */ /* 0x000ee4000c1e1900 */
[----:B---3--:R0:W1:Y:S02]  /*2ec0*/  I2F.F64.U32 R18, R4 ;  /* 0x0000000400127312 */ /* 0x0080640000201800 */
.L_x_14821:
[----:B------:R-:W-:Y:S05]  /*2ed0*/  BSYNC.RECONVERGENT B6 ;  /* 0x0000000000067941 */ /* 0x000fea0003800200 */
.L_x_14815:
[----:B------:R-:W-:-:S07]  /*2ee0*/  VIADD R17, R17, 0x80 ;  /* 0x0000008011117836 */ /* 0x000fce0000000000 */
.L_x_14814:
[----:B------:R-:W-:Y:S05]  /*2ef0*/  BSYNC.RECONVERGENT B7 ;  /* 0x0000000000077941 */ /* 0x000fea0003800200 */
.L_x_14813:
        /* <DEDUP_REMOVED lines=24> */
.L_x_14848:
[----:B------:R-:W3:Y:S02]  /*3080*/  LDG.E.U8 R4, desc[UR36][R4.64] ;  /* 0x0000002404047981 */ /* 0x000ee4000c1e1100 */
[----:B---3--:R0:W1:Y:S01]  /*3090*/  I2F.F64.U16 R30, R4 ;  /* 0x00000004001e7312 */ /* 0x0080620000101800 */
[----:B------:R-:W-:Y:S05]  /*30a0*/  BRA `(.L_x_14844) ;  /* 0x0000000c00587947 */ /* 0x000fea0003800000 */
.L_x_14847:
        /* <DEDUP_REMOVED lines=9> */
.L_x_14851:
[----:B------:R-:W3:Y:S02]  /*3140*/  LDG.E R4, desc[UR36][R4.64] ;  /* 0x0000002404047981 */ /* 0x000ee4000c1e1900 */
[----:B---3--:R0:W1:Y:S01]  /*3150*/  I2F.F64 R30, R4 ;  /* 0x00000004001e7312 */ /* 0x0080620000201c00 */
[----:B------:R-:W-:Y:S05]  /*3160*/  BRA `(.L_x_14844) ;  /* 0x0000000c00287947 */ /* 0x000fea0003800000 */
.L_x_14850:
[----:B------:R-:W3:Y:S02]  /*3170*/  LDG.E.U16 R4, desc[UR36][R4.64] ;  /* 0x0000002404047981 */ /* 0x000ee4000c1e1500 */
[----:B---3--:R0:W1:Y:S01]  /*3180*/  I2F.F64.S16 R30, R4 ;  /* 0x00000004001e7312 */ /* 0x0080620000101c00 */
[----:B------:R-:W-:Y:S05]  /*3190*/  BRA `(.L_x_14844) ;  /* 0x0000000c001c7947 */ /* 0x000fea0003800000 */
.L_x_14846:
        /* <DEDUP_REMOVED lines=10> */
.L_x_14853:
[----:B------:R-:W3:Y:S02]  /*3240*/  LDG.E.U16 R0, desc[UR36][R4.64] ;  /* 0x0000002404007981 */ /* 0x000ee4000c1e1500 */
[----:B---3--:R-:W-:-:S05]  /*3250*/  HADD2.F32 R0, -RZ, R0.H0_H0 ;  /* 0x20000000ff007230 */ /* 0x008fca0000004100 */
[----:B------:R-:W-:-:S04]  /*3260*/  FMUL.FTZ R0, R0, 1 ;  /* 0x3f80000000007820 */ /* 0x000fc80000410000 */
[----:B------:R0:W1:Y:S01]  /*3270*/  F2F.F64.F32 R30, R0 ;  /* 0x00000000001e7310 */ /* 0x0000620000201800 */
[----:B------:R-:W-:Y:S05]  /*3280*/  BRA `(.L_x_14844) ;  /* 0x0000000800e07947 */ /* 0x000fea0003800000 */
.L_x_14852:
        /* <DEDUP_REMOVED lines=10> */
.L_x_14855:
[----:B------:R-:W3:Y:S02]  /*3330*/  LDG.E.U16 R4, desc[UR36][R4.64] ;  /* 0x0000002404047981 */ /* 0x000ee4000c1e1500 */
[----:B---3--:R-:W-:-:S05]  /*3340*/  HADD2.F32 R0, -RZ, R4.H0_H0 ;  /* 0x20000004ff007230 */ /* 0x008fca0000004100 */
[----:B------:R-:W-:-:S04]  /*3350*/  FMUL.FTZ R0, R0, 1 ;  /* 0x3f80000000007820 */ /* 0x000fc80000410000 */
[----:B------:R0:W1:Y:S01]  /*3360*/  F2F.F64.F32 R30, R0 ;  /* 0x00000000001e7310 */ /* 0x0000620000201800 */
[----:B------:R-:W-:Y:S05]  /*3370*/  BRA `(.L_x_14844) ;  /* 0x0000000800a47947 */ /* 0x000fea0003800000 */
.L_x_14854:
[----:B------:R0:W5:Y:S01]  /*3380*/  LDG.E.64 R30, desc[UR36][R4.64] ;  /* 0x00000024041e7981 */ /* 0x000162000c1e1b00 */
[----:B------:R-:W-:Y:S05]  /*3390*/  BRA `(.L_x_14844) ;  /* 0x00000008009c7947 */ /* 0x000fea0003800000 */
.L_x_14845:
        /* <DEDUP_REMOVED lines=13> */
.L_x_14858:
[----:B------:R0:W5:Y:S01]  /*3470*/  LDG.E.64 R30, desc[UR36][R4.64] ;  /* 0x00000024041e7981 */ /* 0x000162000c1e1b00 */
[----:B------:R-:W-:Y:S05]  /*3480*/  BRA `(.L_x_14844) ;  /* 0x0000000800607947 */ /* 0x000fea0003800000 */
.L_x_14857:
        /* <DEDUP_REMOVED lines=27> */
.L_x_14860:
        /* <DEDUP_REMOVED lines=15> */
.L_x_14859:
[----:B------:R-:W3:Y:S02]  /*3730*/  LDG.E.U16 R0, desc[UR36][R4.64] ;  /* 0x0000002404007981 */ /* 0x000ee4000c1e1500 */
[----:B---3--:R-:W-:-:S04]  /*3740*/  IMAD.U32 R0, R0, 0x10000, RZ ;  /* 0x0001000000007824 */ /* 0x008fc800078e00ff */
[----:B------:R-:W-:-:S04]  /*3750*/  FMUL.FTZ R0, R0, 1 ;  /* 0x3f80000000007820 */ /* 0x000fc80000410000 */
[----:B------:R0:W1:Y:S01]  /*3760*/  F2F.F64.F32 R30, R0 ;  /* 0x00000000001e7310 */ /* 0x0000620000201800 */
[----:B------:R-:W-:Y:S05]  /*3770*/  BRA `(.L_x_14844) ;  /* 0x0000000400a47947 */ /* 0x000fea0003800000 */
.L_x_14856:
        /* <DEDUP_REMOVED lines=11> */
.L_x_14863:
        /* <DEDUP_REMOVED lines=20> */
.L_x_14865:
[----:B------:R-:W-:Y:S05]  /*3970*/  BSYNC.RECONVERGENT B0 ;  /* 0x0000000000007941 */ /* 0x000fea0003800200 */
.L_x_14864:
[----:B------:R-:W-:Y:S01]  /*3980*/  IMAD.SHL.U32 R0, R0, 0x100000, RZ ;  /* 0x0010000000007824 */ /* 0x000fe200078e00ff */
[----:B------:R-:W-:-:S04]  /*3990*/  LEA R3, R3, 0x3b800000, 0x17 ;  /* 0x3b80000003037811 */ /* 0x000fc800078eb8ff */
[----:B------:R-:W-:-:S05]  /*39a0*/  LOP3.LUT R0, R3, R0, R7, 0xfe, !PT ;  /* 0x0000000003007212 */ /* 0x000fca00078efe07 */
[----:B------:R-:W-:-:S04]  /*39b0*/  FMUL.FTZ R0, R0, 1 ;  /* 0x3f80000000007820 */ /* 0x000fc80000410000 */
[----:B------:R0:W1:Y:S01]  /*39c0*/  F2F.F64.F32 R30, R0 ;  /* 0x00000000001e7310 */ /* 0x0000620000201800 */
[----:B------:R-:W-:Y:S05]  /*39d0*/  BRA `(.L_x_14844) ;  /* 0x00000004000c7947 */ /* 0x000fea0003800000 */
.L_x_14862:
        /* <DEDUP_REMOVED lines=20> */
.L_x_14867:
[----:B------:R-:W-:Y:S05]  /*3b20*/  BSYNC.RECONVERGENT B0 ;  /* 0x0000000000007941 */ /* 0x000fea0003800200 */
.L_x_14866:
[----:B------:R-:W-:Y:S01]  /*3b30*/  IMAD.SHL.U32 R0, R0, 0x200000, RZ ;  /* 0x0020000000007824 */ /* 0x000fe200078e00ff */
[----:B------:R-:W-:-:S04]  /*3b40*/  LEA R3, R3, 0x37800000, 0x17 ;  /* 0x3780000003037811 */ /* 0x000fc800078eb8ff */
[----:B------:R-:W-:-:S05]  /*3b50*/  LOP3.LUT R0, R3, R0, R7, 0xfe, !PT ;  /* 0x0000000003007212 */ /* 0x000fca00078efe07 */
[----:B------:R-:W-:-:S04]  /*3b60*/  FMUL.FTZ R0, R0, 1 ;  /* 0x3f80000000007820 */ /* 0x000fc80000410000 */
[----:B------:R0:W1:Y:S01]  /*3b70*/  F2F.F64.F32 R30, R0 ;  /* 0x00000000001e7310 */ /* 0x0000620000201800 */
[----:B------:R-:W-:Y:S05]  /*3b80*/  BRA `(.L_x_14844) ;  /* 0x0000000000a07947 */ /* 0x000fea0003800000 */
.L_x_14861:
        /* <DEDUP_REMOVED lines=18> */
.L_x_14849:
        /* <DEDUP_REMOVED lines=16> */
.L_x_14870:
[----:B------:R-:W-:Y:S05]  /*3db0*/  BRA `(.L_x_14844) ;  /* 0x0000000000147947 */ /* 0x000fea0003800000 */
.L_x_14869:
[----:B------:R-:W3:Y:S02]  /*3dc0*/  LDG.E.64 R30, desc[UR36][R4.64] ;  /* 0x00000024041e7981 */ /* 0x000ee4000c1e1b00 */
[----:B---3--:R-:W0:Y:S01]  /*3dd0*/  I2F.F64.U64 R30, R30 ;  /* 0x0000001e001e7312 */ /* 0x008e220000301800 */
[----:B------:R-:W-:Y:S05]  /*3de0*/  BRA `(.L_x_14844) ;  /* 0x0000000000087947 */ /* 0x000fea0003800000 */
.L_x_14868:
[----:B------:R-:W3:Y:S02]  /*3df0*/  LDG.E R4, desc[UR36][R4.64] ;  /* 0x0000002404047981 */ /* 0x000ee4000c1e1900 */
[----:B---3--:R0:W1:Y:S02]  /*3e00*/  I2F.F64.U32 R30, R4 ;  /* 0x00000004001e7312 */ /* 0x0080640000201800 */
.L_x_14844:
[----:B------:R-:W-:Y:S05]  /*3e10*/  BSYNC.RECONVERGENT B6 ;  /* 0x0000000000067941 */ /* 0x000fea0003800200 */
.L_x_14843:
[----:B------:R-:W2:Y:S01]  /*3e20*/  LDC.U8 R23, c[0x0][0x3a4] ;  /* 0x0000e900ff177b82 */ /* 0x000ea20000000000 */
[----:B------:R-:W-:Y:S01]  /*3e30*/  ISETP.GE.AND P0, PT, R29, R22, PT ;  /* 0x000000161d00720c */ /* 0x000fe20003f06270 */
[----:B01-3-5:R0:W1:Y:S01]  /*3e40*/  FRND.F64.FLOOR R16, R18 ;  /* 0x0000001200107313 */ /* 0x02b0620000305800 */
[----:B------:R-:W-:Y:S04]  /*3e50*/  BSSY.RECONVERGENT B7, `(.L_x_14871) ;  /* 0x0000341000077945 */ /* 0x000fe80003800200 */
[----:B------:R-:W-:Y:S07]  /*3e60*/  BSSY.RELIABLE B6, `(.L_x_14872) ;  /* 0x000022d000067945 */ /* 0x000fee0003800100 */
[----:B0-----:R-:W-:Y:S05]  /*3e70*/  @P0 BRA `(.L_x_14873) ;  /* 0x0000002000a00947 */ /* 0x001fea0003800000 */
[----:B------:R-:W0:Y:S01]  /*3e80*/  LDCU UR4, c[0x0][0x3a8] ;  /* 0x00007500ff0477ac */ /* 0x000e220008000800 */
[----:B------:R-:W3:Y:S01]  /*3e90*/  LDC.64 R8, c[0x0][0x388] ;  /* 0x0000e200ff087b82 */ /* 0x000ee20000000a00 */
[----:B------:R-:W-:Y:S01]  /*3ea0*/  IMAD R0, R2, 0x200, R29 ;  /* 0x0000020002007824 */ /* 0x000fe200078e021d */
[----:B--2---:R-:W-:Y:S01]  /*3eb0*/  PRMT R6, R23, 0x9910, RZ ;  /* 0x0000991017067816 */ /* 0x004fe200000000ff */
[----:B----4-:R2:W4:Y:S01]  /*3ec0*/  FRND.F64.FLOOR R4, R32 ;  /* 0x0000002000047313 */ /* 0x0105220000305800 */
[----:B------:R-:W-:-:S07]  /*3ed0*/  VIADD R29, R29, 0x80 ;  /* 0x000000801d1d7836 */ /* 0x000fce0000000000 */
[----:B------:R2:W1:Y:S01]  /*3ee0*/  FRND.F64.FLOOR R24, R26 ;  /* 0x0000001a00187313 */ /* 0x0004620000305800 */
        /* <DEDUP_REMOVED lines=14> */
[----:B------:R-:W0:Y:S02]  /*3fd0*/  F2I.F64.FLOOR R33, R32 ;  /* 0x0000002000217311 */ /* 0x000e240000305100 */
[----:B0-----:R0:W-:Y:S01]  /*3fe0*/  STG.E.U8 desc[UR36][R8.64], R33 ;  /* 0x0000002108007986 */ /* 0x0011e2000c101124 */
[----:B------:R-:W-:Y:S05]  /*3ff0*/  BRA `(.L_x_14879) ;  /* 0x0000000c00ec7947 */ /* 0x000fea0003800000 */
.L_x_14877:
[----:B------:R-:W0:Y:S02]  /*4000*/  F2I.S64.F64.FLOOR R32, R32 ;  /* 0x0000002000207311 */ /* 0x000e240000305900 */
[----:B0-----:R-:W-:-:S05]  /*4010*/  IMAD.MOV.U32 R3, RZ, RZ, R32 ;  /* 0x000000ffff037224 */ /* 0x001fca00078e0020 */
[----:B------:R0:W-:Y:S01]  /*4020*/  STG.E.U8 desc[UR36][R8.64], R3 ;  /* 0x0000000308007986 */ /* 0x0001e2000c101124 */
[----:B------:R-:W-:Y:S05]  /*4030*/  BRA `(.L_x_14879) ;  /* 0x0000000c00dc7947 */ /* 0x000fea0003800000 */
.L_x_14876:
[----:B------:R-:W-:-:S13]  /*4040*/  ISETP.NE.AND P0, PT, R0, 0x2, PT ;  /* 0x000000020000780c */ /* 0x000fda0003f05270 */
[----:B------:R-:W-:Y:S05]  /*4050*/  @!P0 BRA `(.L_x_14880) ;  /* 0x0000000000288947 */ /* 0x000fea0003800000 */
[----:B------:R-:W-:-:S13]  /*4060*/  ISETP.NE.AND P0, PT, R0, 0x3, PT ;  /* 0x000000030000780c */ /* 0x000fda0003f05270 */
[----:B------:R-:W-:Y:S05]  /*4070*/  @!P0 BRA `(.L_x_14881) ;  /* 0x0000000000148947 */ /* 0x000fea0003800000 */
[----:B------:R-:W-:-:S13]  /*4080*/  ISETP.NE.AND P0, PT, R0, 0x4, PT ;  /* 0x000000040000780c */ /* 0x000fda0003f05270 */
[----:B------:R-:W-:Y:S05]  /*4090*/  @P0 BRA `(.L_x_14878) ;  /* 0x0000000c001c0947 */ /* 0x000fea0003800000 */
[----:B------:R-:W0:Y:S02]  /*40a0*/  F2I.S64.F64.FLOOR R32, R32 ;  /* 0x0000002000207311 */ /* 0x000e240000305900 */
[----:B0-----:R0:W-:Y:S01]  /*40b0*/  STG.E.64 desc[UR36][R8.64], R32 ;  /* 0x0000002008007986 */ /* 0x0011e2000c101b24 */
[----:B------:R-:W-:Y:S05]  /*40c0*/  BRA `(.L_x_14879) ;  /* 0x0000000c00b87947 */ /* 0x000fea0003800000 */
.L_x_14881:
[----:B------:R-:W0:Y:S02]  /*40d0*/  F2I.F64.FLOOR R33, R32 ;  /* 0x0000002000217311 */ /* 0x000e240000305100 */
[----:B0-----:R0:W-:Y:S01]  /*40e0*/  STG.E desc[UR36][R8.64], R33 ;  /* 0x0000002108007986 */ /* 0x0011e2000c101924 */
[----:B------:R-:W-:Y:S05]  /*40f0*/  BRA `(.L_x_14879) ;  /* 0x0000000c00ac7947 */ /* 0x000fea0003800000 */
.L_x_14880:
[----:B------:R-:W0:Y:S02]  /*4100*/  F2I.F64.FLOOR R33, R32 ;  /* 0x0000002000217311 */ /* 0x000e240000305100 */
[----:B0-----:R0:W-:Y:S01]  /*4110*/  STG.E.U16 desc[UR36][R8.64], R33 ;  /* 0x0000002108007986 */ /* 0x0011e2000c101524 */
[----:B------:R-:W-:Y:S05]  /*4120*/  BRA `(.L_x_14879) ;  /* 0x0000000c00a07947 */ /* 0x000fea0003800000 */
.L_x_14875:
        /* <DEDUP_REMOVED lines=13> */
.L_x_14883:
        /* <DEDUP_REMOVED lines=8> */
.L_x_14882:
        /* <DEDUP_REMOVED lines=14> */
.L_x_14885:
        /* <DEDUP_REMOVED lines=9> */
.L_x_14884:
[----:B------:R0:W-:Y:S01]  /*43f0*/  STG.E.64 desc[UR36][R8.64], R4 ;  /* 0x0000000408007986 */ /* 0x0001e2000c101b24 */
[----:B------:R-:W-:Y:S05]  /*4400*/  BRA `(.L_x_14879) ;  /* 0x0000000800e87947 */ /* 0x000fea0003800000 */
.L_x_14874:
        /* <DEDUP_REMOVED lines=12> */
.L_x_14888:
[----:B------:R-:W-:-:S05]  /*44d0*/  CS2R R6, SRZ ;  /* 0x0000000000067805 */ /* 0x000fca000001ff00 */
[----:B------:R0:W-:Y:S01]  /*44e0*/  STG.E.128 desc[UR36][R8.64], R4 ;  /* 0x0000000408007986 */ /* 0x0001e2000c101d24 */
[----:B------:R-:W-:Y:S05]  /*44f0*/  BRA `(.L_x_14879) ;  /* 0x0000000800ac7947 */ /* 0x000fea0003800000 */
.L_x_14887:
        /* <DEDUP_REMOVED lines=23> */
.L_x_14892:
[----:B------:R-:W-:Y:S05]  /*4670*/  BSYNC.RECONVERGENT B0 ;  /* 0x0000000000007941 */ /* 0x000fea0003800200 */
.L_x_14891:
[----:B------:R-:W-:-:S05]  /*4680*/  LOP3.LUT R7, R0, 0x80, R7, 0xf8, !PT ;  /* 0x0000008000077812 */ /* 0x000fca00078ef807 */
[----:B------:R0:W-:Y:S01]  /*4690*/  STG.E.U8 desc[UR36][R8.64], R7 ;  /* 0x0000000708007986 */ /* 0x0001e2000c101124 */
[----:B------:R-:W-:Y:S05]  /*46a0*/  BRA `(.L_x_14879) ;  /* 0x0000000800407947 */ /* 0x000fea0003800000 */
.L_x_14890:
        /* <DEDUP_REMOVED lines=19> */
.L_x_14894:
[----:B------:R-:W-:Y:S05]  /*47e0*/  BSYNC.RECONVERGENT B0 ;  /* 0x0000000000007941 */ /* 0x000fea0003800200 */
.L_x_14893:
[----:B------:R-:W-:-:S05]  /*47f0*/  LOP3.LUT R7, R0, 0x80, R7, 0xf8, !PT ;  /* 0x0000008000077812 */ /* 0x000fca00078ef807 */
[----:B------:R0:W-:Y:S01]  /*4800*/  STG.E.U8 desc[UR36][R8.64], R7 ;  /* 0x0000000708007986 */ /* 0x0001e2000c101124 */
[----:B------:R-:W-:Y:S05]  /*4810*/  BRA `(.L_x_14879) ;  /* 0x0000000400e47947 */ /* 0x000fea0003800000 */
.L_x_14889:
        /* <DEDUP_REMOVED lines=8> */
.L_x_14886:
        /* <DEDUP_REMOVED lines=8> */
[----:B------:R-:W0:Y:S02]  /*4920*/  F2I.U32.F64.FLOOR R33, R32 ;  /* 0x0000002000217311 */ /* 0x000e240000305000 */
[----:B0-----:R0:W-:Y:S01]  /*4930*/  STG.E.U16 desc[UR36][R8.64], R33 ;  /* 0x0000002108007986 */ /* 0x0011e2000c101524 */
[----:B------:R-:W-:Y:S05]  /*4940*/  BRA `(.L_x_14879) ;  /* 0x0000000400987947 */ /* 0x000fea0003800000 */
.L_x_14897:
        /* <DEDUP_REMOVED lines=17> */
.L_x_14900:
[----:B------:R-:W-:-:S04]  /*4a60*/  SHF.R.U32.HI R0, RZ, 0x14, R7 ;  /* 0x00000014ff007819 */ /* 0x000fc80000011607 */
[----:B------:R-:W-:-:S04]  /*4a70*/  LOP3.LUT R0, R0, 0x1, RZ, 0xc0, !PT ;  /* 0x0000000100007812 */ /* 0x000fc800078ec0ff */
[----:B------:R-:W-:-:S04]  /*4a80*/  IADD3 R0, PT, PT, R7, 0x487ffff, R0 ;  /* 0x0487ffff07007810 */ /* 0x000fc80007ffe000 */
[----:B------:R-:W-:-:S04]  /*4a90*/  SHF.R.U32.HI R0, RZ, 0x14, R0 ;  /* 0x00000014ff007819 */ /* 0x000fc80000011600 */
[----:B------:R-:W-:-:S07]  /*4aa0*/  LOP3.LUT R3, R0, 0xff, RZ, 0xc0, !PT ;  /* 0x000000ff00037812 */ /* 0x000fce00078ec0ff */
.L_x_14901:
[----:B------:R-:W-:-:S04]  /*4ab0*/  SHF.R.U32.HI R0, RZ, 0x18, R7 ;  /* 0x00000018ff007819 */ /* 0x000fc80000011607 */
[----:B------:R-:W-:-:S07]  /*4ac0*/  LOP3.LUT R0, R3, 0x80, R0, 0xf8, !PT ;  /* 0x0000008003007812 */ /* 0x000fce00078ef800 */
.L_x_14899:
[----:B------:R-:W-:Y:S05]  /*4ad0*/  BSYNC.RECONVERGENT B0 ;  /* 0x0000000000007941 */ /* 0x000fea0003800200 */
.L_x_14898:
[----:B------:R1:W-:Y:S01]  /*4ae0*/  STG.E.U8 desc[UR36][R8.64], R0 ;  /* 0x0000000008007986 */ /* 0x0003e2000c101124 */
[----:B------:R-:W-:Y:S05]  /*4af0*/  BRA `(.L_x_14879) ;  /* 0x00000004002c7947 */ /* 0x000fea0003800000 */
.L_x_14896:
        /* <DEDUP_REMOVED lines=17> */
.L_x_14904:
[----:B------:R-:W-:-:S04]  /*4c10*/  SHF.R.U32.HI R0, RZ, 0x15, R7 ;  /* 0x00000015ff007819 */ /* 0x000fc80000011607 */
[----:B------:R-:W-:-:S04]  /*4c20*/  LOP3.LUT R0, R0, 0x1, RZ, 0xc0, !PT ;  /* 0x0000000100007812 */ /* 0x000fc800078ec0ff */
[----:B------:R-:W-:-:S04]  /*4c30*/  IADD3 R0, PT, PT, R7, 0x88fffff, R0 ;  /* 0x088fffff07007810 */ /* 0x000fc80007ffe000 */
[----:B------:R-:W-:-:S04]  /*4c40*/  SHF.R.U32.HI R0, RZ, 0x15, R0 ;  /* 0x00000015ff007819 */ /* 0x000fc80000011600 */
[----:B------:R-:W-:-:S07]  /*4c50*/  LOP3.LUT R3, R0, 0xff, RZ, 0xc0, !PT ;  /* 0x000000ff00037812 */ /* 0x000fce00078ec0ff */
.L_x_14905:
[----:B------:R-:W-:-:S04]  /*4c60*/  SHF.R.U32.HI R0, RZ, 0x18, R7 ;  /* 0x00000018ff007819 */ /* 0x000fc80000011607 */
[----:B------:R-:W-:-:S07]  /*4c70*/  LOP3.LUT R0, R3, 0x80, R0, 0xf8, !PT ;  /* 0x0000008003007812 */ /* 0x000fce00078ef800 */
.L_x_14903:
[----:B------:R-:W-:Y:S05]  /*4c80*/  BSYNC.RECONVERGENT B0 ;  /* 0x0000000000007941 */ /* 0x000fea0003800200 */
.L_x_14902:
[----:B------:R2:W-:Y:S01]  /*4c90*/  STG.E.U8 desc[UR36][R8.64], R0 ;  /* 0x0000000008007986 */ /* 0x0005e2000c101124 */
[----:B------:R-:W-:Y:S05]  /*4ca0*/  BRA `(.L_x_14879) ;  /* 0x0000000000c07947 */ /* 0x000fea0003800000 */
.L_x_14895:
[----:B------:R-:W-:-:S13]  /*4cb0*/  ISETP.NE.AND P0, PT, R0, 0x1c, PT ;  /* 0x0000001c0000780c */ /* 0x000fda0003f05270 */
[----:B------:R-:W-:Y:S05]  /*4cc0*/  @!P0 BRA `(.L_x_14906) ;  /* 0x0000000000b08947 */ /* 0x000fea0003800000 */
[----:B------:R-:W-:-:S13]  /*4cd0*/  ISETP.NE.AND P0, PT, R0, 0x1d, PT ;  /* 0x0000001d0000780c */ /* 0x000fda0003f05270 */
[----:B------:R-:W-:Y:S05]  /*4ce0*/  @!P0 BRA `(.L_x_14907) ;  /* 0x00000000009c8947 */ /* 0x000fea0003800000 */
[----:B------:R-:W-:-:S13]  /*4cf0*/  ISETP.NE.AND P0, PT, R0, 0x2c, PT ;  /* 0x0000002c0000780c */ /* 0x000fda0003f05270 */
[----:B------:R-:W-:Y:S05]  /*4d00*/  @!P0 BRA `(.L_x_14908) ;  /* 0x0000000000448947 */ /* 0x000fea0003800000 */
.L_x_14878:
        /* <DEDUP_REMOVED lines=16> */
.L_x_14909:
[----:B------:R-:W-:Y:S05]  /*4e10*/  BRA `(.L_x_14879) ;  /* 0x0000000000647947 */ /* 0x000fea0003800000 */
.L_x_14908:
        /* <DEDUP_REMOVED lines=20> */
.L_x_14907:
[----:B------:R-:W0:Y:S02]  /*4f60*/  F2I.U64.F64.FLOOR R32, R32 ;  /* 0x0000002000207311 */ /* 0x000e240000305800 */
[----:B0-----:R0:W-:Y:S01]  /*4f70*/  STG.E.64 desc[UR36][R8.64], R32 ;  /* 0x0000002008007986 */ /* 0x0011e2000c101b24 */
[----:B------:R-:W-:Y:S05]  /*4f80*/  BRA `(.L_x_14879) ;  /* 0x0000000000087947 */ /* 0x000fea0003800000 */
.L_x_14906:
[----:B------:R-:W0:Y:S02]  /*4f90*/  F2I.U32.F64.FLOOR R33, R32 ;  /* 0x0000002000217311 */ /* 0x000e240000305000 */
[----:B0-----:R3:W-:Y:S02]  /*4fa0*/  STG.E desc[UR36][R8.64], R33 ;  /* 0x0000002108007986 */ /* 0x0017e4000c101924 */
.L_x_14879:
        /* <DEDUP_REMOVED lines=24> */
.L_x_14914:
[----:B------:R-:W0:Y:S02]  /*5130*/  F2I.S64.F64.FLOOR R26, R26 ;  /* 0x0000001a001a7311 */ /* 0x000e240000305900 */
[----:B0-----:R-:W-:-:S05]  /*5140*/  IMAD.MOV.U32 R3, RZ, RZ, R26 ;  /* 0x000000ffff037224 */ /* 0x001fca00078e001a */
[----:B------:R0:W-:Y:S01]  /*5150*/  STG.E.U8 desc[UR36][R4.64], R3 ;  /* 0x0000000304007986 */ /* 0x0001e2000c101124 */
[----:B------:R-:W-:Y:S05]  /*5160*/  BRA `(.L_x_14916) ;  /* 0x0000000c00e07947 */ /* 0x000fea0003800000 */
.L_x_14913:
        /* <DEDUP_REMOVED lines=9> */
.L_x_14918:
[----:B------:R-:W0:Y:S02]  /*5200*/  F2I.F64.FLOOR R27, R26 ;  /* 0x0000001a001b7311 */ /* 0x000e240000305100 */
[----:B0-----:R0:W-:Y:S01]  /*5210*/  STG.E desc[UR36][R4.64], R27 ;  /* 0x0000001b04007986 */ /* 0x0011e2000c101924 */
[----:B------:R-:W-:Y:S05]  /*5220*/  BRA `(.L_x_14916) ;  /* 0x0000000c00b07947 */ /* 0x000fea0003800000 */
.L_x_14917:
[----:B------:R-:W0:Y:S02]  /*5230*/  F2I.F64.FLOOR R27, R26 ;  /* 0x0000001a001b7311 */ /* 0x000e240000305100 */
[----:B0-----:R0:W-:Y:S01]  /*5240*/  STG.E.U16 desc[UR36][R4.64], R27 ;  /* 0x0000001b04007986 */ /* 0x0011e2000c101524 */
[----:B------:R-:W-:Y:S05]  /*5250*/  BRA `(.L_x_14916) ;  /* 0x0000000c00a47947 */ /* 0x000fea0003800000 */
.L_x_14912:
        /* <DEDUP_REMOVED lines=13> */
.L_x_14920:
        /* <DEDUP_REMOVED lines=8> */
.L_x_14919:
        /* <DEDUP_REMOVED lines=14> */
.L_x_14922:
        /* <DEDUP_REMOVED lines=9> */
.L_x_14921:
[----:B------:R0:W-:Y:S01]  /*5520*/  STG.E.64 desc[UR36][R4.64], R24 ;  /* 0x0000001804007986 */ /* 0x0001e2000c101b24 */
[----:B------:R-:W-:Y:S05]  /*5530*/  BRA `(.L_x_14916) ;  /* 0x0000000800ec7947 */ /* 0x000fea0003800000 */
.L_x_14911:
        /* <DEDUP_REMOVED lines=13> */
.L_x_14926:
        /* <DEDUP_REMOVED lines=22> */
.L_x_14929:
[----:B------:R-:W-:-:S04]  /*5770*/  SHF.R.U32.HI R3, RZ, 0x18, R7 ;  /* 0x00000018ff037819 */ /* 0x000fc80000011607 */
[----:B------:R-:W-:-:S07]  /*5780*/  LOP3.LUT R0, R0, 0x80, R3, 0xf8, !PT ;  /* 0x0000008000007812 */ /* 0x000fce00078ef803 */
.L_x_14928:
[----:B------:R-:W-:Y:S05]  /*5790*/  BSYNC.RECONVERGENT B0 ;  /* 0x0000000000007941 */ /* 0x000fea0003800200 */
.L_x_14927:
[----:B------:R4:W-:Y:S01]  /*57a0*/  STG.E.U8 desc[UR36][R4.64], R0 ;  /* 0x0000000004007986 */ /* 0x0009e2000c101124 */
[----:B------:R-:W-:Y:S05]  /*57b0*/  BRA `(.L_x_14916) ;  /* 0x00000008004c7947 */ /* 0x000fea0003800000 */
.L_x_14925:
        /* <DEDUP_REMOVED lines=22> */
.L_x_14932:
[----:B------:R-:W-:-:S04]  /*5920*/  SHF.R.U32.HI R3, RZ, 0x18, R7 ;  /* 0x00000018ff037819 */ /* 0x000fc80000011607 */
[----:B------:R-:W-:-:S07]  /*5930*/  LOP3.LUT R0, R0, 0x80, R3, 0xf8, !PT ;  /* 0x0000008000007812 */ /* 0x000fce00078ef803 */
.L_x_14931:
[----:B------:R-:W-:Y:S05]  /*5940*/  BSYNC.RECONVERGENT B0 ;  /* 0x0000000000007941 */ /* 0x000fea0003800200 */
.L_x_14930:
[----:B------:R0:W-:Y:S01]  /*5950*/  STG.E.U8 desc[UR36][R4.64], R0 ;  /* 0x0000000004007986 */ /* 0x0001e2000c101124 */
[----:B------:R-:W-:Y:S05]  /*5960*/  BRA `(.L_x_14916) ;  /* 0x0000000400e07947 */ /* 0x000fea0003800000 */
.L_x_14924:
        /* <DEDUP_REMOVED lines=26> */
.L_x_14934:
[----:B------:R-:W0:Y:S02]  /*5b10*/  F2I.U64.F64.FLOOR R26, R26 ;  /* 0x0000001a001a7311 */ /* 0x000e240000305800 */
[----:B0-----:R1:W-:Y:S01]  /*5b20*/  STG.E.64 desc[UR36][R4.64], R26 ;  /* 0x0000001a04007986 */ /* 0x0013e2000c101b24 */
[----:B------:R-:W-:Y:S05]  /*5b30*/  BRA `(.L_x_14916) ;  /* 0x00000004006c7947 */ /* 0x000fea0003800000 */
.L_x_14933:
[----:B------:R-:W0:Y:S02]  /*5b40*/  F2I.U32.F64.FLOOR R27, R26 ;  /* 0x0000001a001b7311 */ /* 0x000e240000305000 */
[----:B0-----:R0:W-:Y:S01]  /*5b50*/  STG.E desc[UR36][R4.64], R27 ;  /* 0x0000001b04007986 */ /* 0x0011e2000c101924 */
[----:B------:R-:W-:Y:S05]  /*5b60*/  BRA `(.L_x_14916) ;  /* 0x0000000400607947 */ /* 0x000fea0003800000 */
.L_x_14923:
        /* <DEDUP_REMOVED lines=10> */
.L_x_14936:
[----:B------:R-:W-:-:S05]  /*5c10*/  CS2R R26, SRZ ;  /* 0x00000000001a7805 */ /* 0x000fca000001ff00 */
[----:B------:R0:W-:Y:S01]  /*5c20*/  STG.E.128 desc[UR36][R4.64], R24 ;  /* 0x0000001804007986 */ /* 0x0001e2000c101d24 */
[----:B------:R-:W-:Y:S05]  /*5c30*/  BRA `(.L_x_14916) ;  /* 0x00000004002c7947 */ /* 0x000fea0003800000 */
.L_x_14935:
[----:B------:R-:W-:-:S13]  /*5c40*/  ISETP.NE.AND P0, PT, R0, 0xf, PT ;  /* 0x0000000f0000780c */ /* 0x000fda0003f05270 */
[----:B------:R-:W-:Y:S05]  /*5c50*/  @!P0 BRA `(.L_x_14937) ;  /* 0x0000000400088947 */ /* 0x000fea0003800000 */
[----:B------:R-:W-:-:S13]  /*5c60*/  ISETP.NE.AND P0, PT, R0, 0x17, PT ;  /* 0x000000170000780c */ /* 0x000fda0003f05270 */
[----:B------:R-:W-:Y:S05]  /*5c70*/  @!P0 BRA `(.L_x_14938) ;  /* 0x0000000000a08947 */ /* 0x000fea0003800000 */
[----:B------:R-:W-:-:S13]  /*5c80*/  ISETP.NE.AND P0, PT, R0, 0x18, PT ;  /* 0x000000180000780c */ /* 0x000fda0003f05270 */
[----:B------:R-:W-:Y:S05]  /*5c90*/  @!P0 BRA `(.L_x_14939) ;  /* 0x0000000000448947 */ /* 0x000fea0003800000 */
.L_x_14915:
        /* <DEDUP_REMOVED lines=16> */
.L_x_14940:
[----:B------:R-:W-:Y:S05]  /*5da0*/  BRA `(.L_x_14916) ;  /* 0x0000000000d07947 */ /* 0x000fea0003800000 */
.L_x_14939:
        /* <DEDUP_REMOVED lines=17> */
.L_x_14942:
[----:B------:R-:W-:Y:S05]  /*5ec0*/  BSYNC.RECONVERGENT B0 ;  /* 0x0000000000007941 */ /* 0x000fea0003800200 */
.L_x_14941:
[----:B------:R-:W-:-:S05]  /*5ed0*/  LOP3.LUT R3, R0, 0x80, R3, 0xf8, !PT ;  /* 0x0000008000037812 */ /* 0x000fca00078ef803 */
[----:B------:R0:W-:Y:S01]  /*5ee0*/  STG.E.U8 desc[UR36][R4.64], R3 ;  /* 0x0000000304007986 */ /* 0x0001e2000c101124 */
[----:B------:R-:W-:Y:S05]  /*5ef0*/  BRA `(.L_x_14916) ;  /* 0x00000000007c7947 */ /* 0x000fea0003800000 */
.L_x_14938:
        /* <DEDUP_REMOVED lines=16> */
.L_x_14944:
[----:B------:R-:W-:Y:S01]  /*6000*/  IMAD.MOV.U32 R0, RZ, RZ, 0x7f ;  /* 0x0000007fff007424 */ /* 0x000fe200078e00ff */
[----:B------:R-:W-:-:S04]  /*6010*/  ISETP.GT.U32.AND P0, PT, R3, 0x7f800000, PT ;  /* 0x7f8000000300780c */ /* 0x000fc80003f04070 */
[----:B------:R-:W-:-:S09]  /*6020*/  SEL R0, R0, 0x7c, P0 ;  /* 0x0000007c00007807 */ /* 0x000fd20000000000 */
.L_x_14945:
[----:B------:R-:W-:Y:S05]  /*6030*/  BSYNC.RECONVERGENT B0 ;  /* 0x0000000000007941 */ /* 0x000fea0003800200 */
.L_x_14943:
[----:B------:R-:W-:-:S04]  /*6040*/  SHF.R.U32.HI R3, RZ, 0x18, R7 ;  /* 0x00000018ff037819 */ /* 0x000fc80000011607 */
[----:B------:R-:W-:-:S05]  /*6050*/  LOP3.LUT R3, R0, 0x80, R3, 0xf8, !PT ;  /* 0x0000008000037812 */ /* 0x000fca00078ef803 */
[----:B------:R0:W-:Y:S01]  /*6060*/  STG.E.U8 desc[UR36][R4.64], R3 ;  /* 0x0000000304007986 */ /* 0x0001e2000c101124 */
[----:B------:R-:W-:Y:S05]  /*6070*/  BRA `(.L_x_14916) ;  /* 0x00000000001c7947 */ /* 0x000fea0003800000 */
.L_x_14937:
[----:B------:R-:W-:Y:S01]  /*6080*/  UMOV UR4, 0xf0000000 ;  /* 0xf000000000047882 */ /* 0x000fe20000000000 */
[----:B------:R-:W-:Y:S01]  /*6090*/  UMOV UR5, 0x380fffff ;  /* 0x380fffff00057882 */ /* 0x000fe20000000000 */
[----:B------:R-:W0:Y:S01]  /*60a0*/  F2F.F32.F64 R0, R24 ;  /* 0x0000001800007310 */ /* 0x000e220000301000 */
[----:B------:R-:W-:-:S14]  /*60b0*/  DSETP.GEU.AND P0, PT, |R24|, UR4, PT ;  /* 0x0000000418007e2a */ /* 0x000fdc000bf0e200 */
[----:B0-----:R-:W-:-:S05]  /*60c0*/  @!P0 FMUL R0, R0, 1.175494350822287508e-38 ;  /* 0x0080000000008820 */ /* 0x001fca0000400000 */
[----:B------:R-:W-:-:S05]  /*60d0*/  F2FP.BF16.F32.PACK_AB R0, RZ, R0 ;  /* 0x00000000ff00723e */ /* 0x000fca00000010ff */
[----:B------:R0:W-:Y:S02]  /*60e0*/  STG.E.U16 desc[UR36][R4.64], R0 ;  /* 0x0000000004007986 */ /* 0x0001e4000c101524 */
.L_x_14916:
[----:B------:R-:W-:-:S07]  /*60f0*/  VIADD R29, R29, 0x80 ;  /* 0x000000801d1d7836 */ /* 0x000fce0000000000 */
.L_x_14873:
[----:B------:R-:W-:-:S13]  /*6100*/  ISETP.GE.AND P0, PT, R29, R22, PT ;  /* 0x000000161d00720c */ /* 0x000fda0003f06270 */
[----:B------:R-:W-:Y:S05]  /*6110*/  @P0 BREAK.RELIABLE B6 ;  /* 0x0000000000060942 */ /* 0x000fea0003800100 */
[----:B------:R-:W-:Y:S05]  /*6120*/  @P0 BRA `(.L_x_14910) ;  /* 0x00000010004c0947 */ /* 0x000fea0003800000 */
[----:B------:R-:W-:Y:S05]  /*6130*/  BSYNC.RELIABLE B6 ;  /* 0x0000000000067941 */ /* 0x000fea0003800100 */
.L_x_14872:
        /* <DEDUP_REMOVED lines=21> */
.L_x_14949:
[----:B------:R-:W0:Y:S02]  /*6290*/  F2I.S64.F64.FLOOR R18, R18 ;  /* 0x0000001200127311 */ /* 0x000e240000305900 */
[----:B0-----:R-:W-:-:S05]  /*62a0*/  IMAD.MOV.U32 R3, RZ, RZ, R18 ;  /* 0x000000ffff037224 */ /* 0x001fca00078e0012 */
[----:B------:R0:W-:Y:S01]  /*62b0*/  STG.E.U8 desc[UR36][R4.64], R3 ;  /* 0x0000000304007986 */ /* 0x0001e2000c101124 */
[----:B------:R-:W-:Y:S05]  /*62c0*/  BRA `(.L_x_14951) ;  /* 0x0000000c00e07947 */ /* 0x000fea0003800000 */
.L_x_14948:
        /* <DEDUP_REMOVED lines=9> */
.L_x_14953:
[----:B------:R-:W0:Y:S02]  /*6360*/  F2I.F64.FLOOR R19, R18 ;  /* 0x0000001200137311 */ /* 0x000e240000305100 */
[----:B0-----:R0:W-:Y:S01]  /*6370*/  STG.E desc[UR36][R4.64], R19 ;  /* 0x0000001304007986 */ /* 0x0011e2000c101924 */
[----:B------:R-:W-:Y:S05]  /*6380*/  BRA `(.L_x_14951) ;  /* 0x0000000c00b07947 */ /* 0x000fea0003800000 */
.L_x_14952:
[----:B------:R-:W0:Y:S02]  /*6390*/  F2I.F64.FLOOR R19, R18 ;  /* 0x0000001200137311 */ /* 0x000e240000305100 */
[----:B0-----:R0:W-:Y:S01]  /*63a0*/  STG.E.U16 desc[UR36][R4.64], R19 ;  /* 0x0000001304007986 */ /* 0x0011e2000c101524 */
[----:B------:R-:W-:Y:S05]  /*63b0*/  BRA `(.L_x_14951) ;  /* 0x0000000c00a47947 */ /* 0x000fea0003800000 */
.L_x_14947:
        /* <DEDUP_REMOVED lines=13> */
.L_x_14955:
        /* <DEDUP_REMOVED lines=8> */
.L_x_14954:
        /* <DEDUP_REMOVED lines=14> */
.L_x_14957:
        /* <DEDUP_REMOVED lines=9> */
.L_x_14956:
[----:B------:R0:W-:Y:S01]  /*6680*/  STG.E.64 desc[UR36][R4.64], R16 ;  /* 0x0000001004007986 */ /* 0x0001e2000c101b24 */
[----:B------:R-:W-:Y:S05]  /*6690*/  BRA `(.L_x_14951) ;  /* 0x0000000800ec7947 */ /* 0x000fea0003800000 */
.L_x_14946:
        /* <DEDUP_REMOVED lines=13> */
.L_x_14961:
        /* <DEDUP_REMOVED lines=22> */
.L_x_14964:
[----:B------:R-:W-:-:S04]  /*68d0*/  SHF.R.U32.HI R3, RZ, 0x18, R7 ;  /* 0x00000018ff037819 */ /* 0x000fc80000011607 */
[----:B------:R-:W-:-:S07]  /*68e0*/  LOP3.LUT R0, R0, 0x80, R3, 0xf8, !PT ;  /* 0x0000008000007812 */ /* 0x000fce00078ef803 */
.L_x_14963:
[----:B------:R-:W-:Y:S05]  /*68f0*/  BSYNC.RECONVERGENT B0 ;  /* 0x0000000000007941 */ /* 0x000fea0003800200 */
.L_x_14962:
[----:B------:R0:W-:Y:S01]  /*6900*/  STG.E.U8 desc[UR36][R4.64], R0 ;  /* 0x0000000004007986 */ /* 0x0001e2000c101124 */
[----:B------:R-:W-:Y:S05]  /*6910*/  BRA `(.L_x_14951) ;  /* 0x00000008004c7947 */ /* 0x000fea0003800000 */
.L_x_14960:
        /* <DEDUP_REMOVED lines=22> */
.L_x_14967:
[----:B------:R-:W-:-:S04]  /*6a80*/  SHF.R.U32.HI R3, RZ, 0x18, R7 ;  /* 0x00000018ff037819 */ /* 0x000fc80000011607 */
[----:B------:R-:W-:-:S07]  /*6a90*/  LOP3.LUT R0, R0, 0x80, R3, 0xf8, !PT ;  /* 0x0000008000007812 */ /* 0x000fce00078ef803 */
.L_x_14966:
[----:B------:R-:W-:Y:S05]  /*6aa0*/  BSYNC.RECONVERGENT B0 ;  /* 0x0000000000007941 */ /* 0x000fea0003800200 */
.L_x_14965:
[----:B------:R4:W-:Y:S01]  /*6ab0*/  STG.E.U8 desc[UR36][R4.64], R0 ;  /* 0x0000000004007986 */ /* 0x0009e2000c101124 */
[----:B------:R-:W-:Y:S05]  /*6ac0*/  BRA `(.L_x_14951) ;  /* 0x0000000400e07947 */ /* 0x000fea0003800000 */
.L_x_14959:
        /* <DEDUP_REMOVED lines=26> */
.L_x_14969:
[----:B------:R-:W0:Y:S02]  /*6c70*/  F2I.U64.F64.FLOOR R18, R18 ;  /* 0x0000001200127311 */ /* 0x000e240000305800 */
[----:B0-----:R0:W-:Y:S01]  /*6c80*/  STG.E.64 desc[UR36][R4.64], R18 ;  /* 0x0000001204007986 */ /* 0x0011e2000c101b24 */
[----:B------:R-:W-:Y:S05]  /*6c90*/  BRA `(.L_x_14951) ;  /* 0x00000004006c7947 */ /* 0x000fea0003800000 */
.L_x_14968:
[----:B------:R-:W0:Y:S02]  /*6ca0*/  F2I.U32.F64.FLOOR R19, R18 ;  /* 0x0000001200137311 */ /* 0x000e240000305000 */
[----:B0-----:R2:W-:Y:S01]  /*6cb0*/  STG.E desc[UR36][R4.64], R19 ;  /* 0x0000001304007986 */ /* 0x0015e2000c101924 */
[----:B------:R-:W-:Y:S05]  /*6cc0*/  BRA `(.L_x_14951) ;  /* 0x0000000400607947 */ /* 0x000fea0003800000 */
.L_x_14958:
        /* <DEDUP_REMOVED lines=10> */
.L_x_14971:
[----:B------:R-:W-:-:S05]  /*6d70*/  CS2R R18, SRZ ;  /* 0x0000000000127805 */ /* 0x000fca000001ff00 */
[----:B------:R0:W-:Y:S01]  /*6d80*/  STG.E.128 desc[UR36][R4.64], R16 ;  /* 0x0000001004007986 */ /* 0x0001e2000c101d24 */
[----:B------:R-:W-:Y:S05]  /*6d90*/  BRA `(.L_x_14951) ;  /* 0x00000004002c7947 */ /* 0x000fea0003800000 */
.L_x_14970:
[----:B------:R-:W-:-:S13]  /*6da0*/  ISETP.NE.AND P0, PT, R0, 0xf, PT ;  /* 0x0000000f0000780c */ /* 0x000fda0003f05270 */
[----:B------:R-:W-:Y:S05]  /*6db0*/  @!P0 BRA `(.L_x_14972) ;  /* 0x0000000400088947 */ /* 0x000fea0003800000 */
[----:B------:R-:W-:-:S13]  /*6dc0*/  ISETP.NE.AND P0, PT, R0, 0x17, PT ;  /* 0x000000170000780c */ /* 0x000fda0003f05270 */
[----:B------:R-:W-:Y:S05]  /*6dd0*/  @!P0 BRA `(.L_x_14973) ;  /* 0x0000000000a08947 */ /* 0x000fea0003800000 */
[----:B------:R-:W-:-:S13]  /*6de0*/  ISETP.NE.AND P0, PT, R0, 0x18, PT ;  /* 0x000000180000780c */ /* 0x000fda0003f05270 */
[----:B------:R-:W-:Y:S05]  /*6df0*/  @!P0 BRA `(.L_x_14974) ;  /* 0x0000000000448947 */ /* 0x000fea0003800000 */
.L_x_14950:
        /* <DEDUP_REMOVED lines=16> */
.L_x_14975:
[----:B------:R-:W-:Y:S05]  /*6f00*/  BRA `(.L_x_14951) ;  /* 0x0000000000d07947 */ /* 0x000fea0003800000 */
.L_x_14974:
        /* <DEDUP_REMOVED lines=17> */
.L_x_14977:
[----:B------:R-:W-:Y:S05]  /*7020*/  BSYNC.RECONVERGENT B0 ;  /* 0x0000000000007941 */ /* 0x000fea0003800200 */
.L_x_14976:
[----:B------:R-:W-:-:S05]  /*7030*/  LOP3.LUT R3, R0, 0x80, R3, 0xf8, !PT ;  /* 0x0000008000037812 */ /* 0x000fca00078ef803 */
[----:B------:R0:W-:Y:S01]  /*7040*/  STG.E.U8 desc[UR36][R4.64], R3 ;  /* 0x0000000304007986 */ /* 0x0001e2000c101124 */
[----:B------:R-:W-:Y:S05]  /*7050*/  BRA `(.L_x_14951) ;  /* 0x00000000007c7947 */ /* 0x000fea0003800000 */
.L_x_14973:
        /* <DEDUP_REMOVED lines=16> */
.L_x_14979:
[----:B------:R-:W-:Y:S01]  /*7160*/  IMAD.MOV.U32 R0, RZ, RZ, 0x7f ;  /* 0x0000007fff007424 */ /* 0x000fe200078e00ff */
[----:B------:R-:W-:-:S04]  /*7170*/  ISETP.GT.U32.AND P0, PT, R3, 0x7f800000, PT ;  /* 0x7f8000000300780c */ /* 0x000fc80003f04070 */
[----:B------:R-:W-:-:S09]  /*7180*/  SEL R0, R0, 0x7c, P0 ;  /* 0x0000007c00007807 */ /* 0x000fd20000000000 */
.L_x_14980:
[----:B------:R-:W-:Y:S05]  /*7190*/  BSYNC.RECONVERGENT B0 ;  /* 0x0000000000007941 */ /* 0x000fea0003800200 */
.L_x_14978:
[----:B------:R-:W-:-:S04]  /*71a0*/  SHF.R.U32.HI R3, RZ, 0x18, R7 ;  /* 0x00000018ff037819 */ /* 0x000fc80000011607 */
[----:B------:R-:W-:-:S05]  /*71b0*/  LOP3.LUT R3, R0, 0x80, R3, 0xf8, !PT ;  /* 0x0000008000037812 */ /* 0x000fca00078ef803 */
[----:B------:R0:W-:Y:S01]  /*71c0*/  STG.E.U8 desc[UR36][R4.64], R3 ;  /* 0x0000000304007986 */ /* 0x0001e2000c101124 */
[----:B------:R-:W-:Y:S05]  /*71d0*/  BRA `(.L_x_14951) ;  /* 0x00000000001c7947 */ /* 0x000fea0003800000 */
.L_x_14972:
[----:B------:R-:W-:Y:S01]  /*71e0*/  UMOV UR4, 0xf0000000 ;  /* 0xf000000000047882 */ /* 0x000fe20000000000 */
[----:B------:R-:W-:Y:S01]  /*71f0*/  UMOV UR5, 0x380fffff ;  /* 0x380fffff00057882 */ /* 0x000fe20000000000 */
[----:B------:R-:W0:Y:S01]  /*7200*/  F2F.F32.F64 R0, R16 ;  /* 0x0000001000007310 */ /* 0x000e220000301000 */
[----:B------:R-:W-:-:S14]  /*7210*/  DSETP.GEU.AND P0, PT, |R16|, UR4, PT ;  /* 0x0000000410007e2a */ /* 0x000fdc000bf0e200 */
[----:B0-----:R-:W-:-:S05]  /*7220*/  @!P0 FMUL R0, R0, 1.175494350822287508e-38 ;  /* 0x0080000000008820 */ /* 0x001fca0000400000 */
[----:B------:R-:W-:-:S05]  /*7230*/  F2FP.BF16.F32.PACK_AB R0, RZ, R0 ;  /* 0x00000000ff00723e */ /* 0x000fca00000010ff */
[----:B------:R0:W-:Y:S02]  /*7240*/  STG.E.U16 desc[UR36][R4.64], R0 ;  /* 0x0000000004007986 */ /* 0x0001e4000c101524 */
.L_x_14951:
[----:B------:R-:W-:-:S07]  /*7250*/  VIADD R29, R29, 0x80 ;  /* 0x000000801d1d7836 */ /* 0x000fce0000000000 */
.L_x_14910:
[----:B------:R-:W-:Y:S05]  /*7260*/  BSYNC.RECONVERGENT B7 ;  /* 0x0000000000077941 */ /* 0x000fea0003800200 */
.L_x_14871:
[----:B------:R-:W-:-:S13]  /*7270*/  ISETP.GE.AND P0, PT, R29, R22, PT ;  /* 0x000000161d00720c */ /* 0x000fda0003f06270 */
[----:B------:R-:W-:Y:S05]  /*7280*/  @P0 EXIT ;  /* 0x000000000000094d */ /* 0x000fea0003800000 */
[----:B0-----:R-:W0:Y:S01]  /*7290*/  LDC.64 R6, c[0x0][0x388] ;  /* 0x0000e200ff067b82 */ /* 0x001e220000000a00 */
[----:B------:R-:W5:Y:S01]  /*72a0*/  LDCU UR4, c[0x0][0x3a8] ;  /* 0x00007500ff0477ac */ /* 0x000f620008000800 */
[----:B-12-4-:R-:W-:Y:S01]  /*72b0*/  PRMT R0, R23, 0x9910, RZ ;  /* 0x0000991017007816 */ /* 0x016fe200000000ff */
[----:B------:R-:W-:Y:S01]  /*72c0*/  IMAD R2, R2, 0x200, R29 ;  /* 0x0000020002027824 */ /* 0x000fe200078e021d */
[----:B------:R1:W2:Y:S02]  /*72d0*/  FRND.F64.FLOOR R4, R30 ;  /* 0x0000001e00047313 */ /* 0x0002a40000305800 */
        /* <DEDUP_REMOVED lines=14> */
[----:B0-----:R-:W-:Y:S01]  /*73c0*/  STG.E.U8 desc[UR36][R2.64], R31 ;  /* 0x0000001f02007986 */ /* 0x001fe2000c101124 */
[----:B------:R-:W-:Y:S05]  /*73d0*/  EXIT ;  /* 0x000000000000794d */ /* 0x000fea0003800000 */
.L_x_14984:
[----:B------:R-:W0:Y:S02]  /*73e0*/  F2I.S64.F64.FLOOR R30, R30 ;  /* 0x0000001e001e7311 */ /* 0x000e240000305900 */
[----:B0-----:R-:W-:-:S05]  /*73f0*/  IMAD.MOV.U32 R5, RZ, RZ, R30 ;  /* 0x000000ffff057224 */ /* 0x001fca00078e001e */
[----:B------:R-:W-:Y:S01]  /*7400*/  STG.E.U8 desc[UR36][R2.64], R5 ;  /* 0x0000000502007986 */ /* 0x000fe2000c101124 */
[----:B------:R-:W-:Y:S05]  /*7410*/  EXIT ;  /* 0x000000000000794d */ /* 0x000fea0003800000 */
.L_x_14983:
[----:B------:R-:W-:-:S13]  /*7420*/  ISETP.NE.AND P0, PT, R0, 0x2, PT ;  /* 0x000000020000780c */ /* 0x000fda0003f05270 */
[----:B------:R-:W-:Y:S05]  /*7430*/  @!P0 BRA `(.L_x_14986) ;  /* 0x0000000000288947 */ /* 0x000fea0003800000 */
[----:B------:R-:W-:-:S13]  /*7440*/  ISETP.NE.AND P0, PT, R0, 0x3, PT ;  /* 0x000000030000780c */ /* 0x000fda0003f05270 */
[----:B------:R-:W-:Y:S05]  /*7450*/  @!P0 BRA `(.L_x_14987) ;  /* 0x0000000000148947 */ /* 0x000fea0003800000 */
[----:B------:R-:W-:-:S13]  /*7460*/  ISETP.NE.AND P0, PT, R0, 0x4, PT ;  /* 0x000000040000780c */ /* 0x000fda0003f05270 */
[----:B------:R-:W-:Y:S05]  /*7470*/  @P0 BRA `(.L_x_14985) ;  /* 0x0000000800b40947 */ /* 0x000fea0003800000 */
[----:B------:R-:W0:Y:S02]  /*7480*/  F2I.S64.F64.FLOOR R30, R30 ;  /* 0x0000001e001e7311 */ /* 0x000e240000305900 */
[----:B0-----:R-:W-:Y:S01]  /*7490*/  STG.E.64 desc[UR36][R2.64], R30 ;  /* 0x0000001e02007986 */ /* 0x001fe2000c101b24 */
[----:B------:R-:W-:Y:S05]  /*74a0*/  EXIT ;  /* 0x000000000000794d */ /* 0x000fea0003800000 */
.L_x_14987:
[----:B------:R-:W0:Y:S02]  /*74b0*/  F2I.F64.FLOOR R31, R30 ;  /* 0x0000001e001f7311 */ /* 0x000e240000305100 */
[----:B0-----:R-:W-:Y:S01]  /*74c0*/  STG.E desc[UR36][R2.64], R31 ;  /* 0x0000001f02007986 */ /* 0x001fe2000c101924 */
[----:B------:R-:W-:Y:S05]  /*74d0*/  EXIT ;  /* 0x000000000000794d */ /* 0x000fea0003800000 */
.L_x_14986:
[----:B------:R-:W0:Y:S02]  /*74e0*/  F2I.F64.FLOOR R31, R30 ;  /* 0x0000001e001f7311 */ /* 0x000e240000305100 */
[----:B0-----:R-:W-:Y:S01]  /*74f0*/  STG.E.U16 desc[UR36][R2.64], R31 ;  /* 0x0000001f02007986 */ /* 0x001fe2000c101524 */
[----:B------:R-:W-:Y:S05]  /*7500*/  EXIT ;  /* 0x000000000000794d */ /* 0x000fea0003800000 */
.L_x_14982:
        /* <DEDUP_REMOVED lines=13> */
.L_x_14989:
        /* <DEDUP_REMOVED lines=8> */
.L_x_14988:
        /* <DEDUP_REMOVED lines=14> */
.L_x_14991:
        /* <DEDUP_REMOVED lines=9> */
.L_x_14990:
[----:B------:R-:W-:Y:S01]  /*77d0*/  STG.E.64 desc[UR36][R2.64], R4 ;  /* 0x0000000402007986 */ /* 0x000fe2000c101b24 */
[----:B------:R-:W-:Y:S05]  /*77e0*/  EXIT ;  /* 0x000000000000794d */ /* 0x000fea0003800000 */
.L_x_14981:
        /* <DEDUP_REMOVED lines=11> */
[----:B0-----:R-:W-:Y:S01]  /*78a0*/  STG.E.U16 desc[UR36][R2.64], R31 ;  /* 0x0000001f02007986 */ /* 0x001fe2000c101524 */
[----:B------:R-:W-:Y:S05]  /*78b0*/  EXIT ;  /* 0x000000000000794d */ /* 0x000fea0003800000 */
.L_x_14995:
        /* <DEDUP_REMOVED lines=22> */
.L_x_14998:
[----:B------:R-:W-:-:S04]  /*7a20*/  SHF.R.U32.HI R5, RZ, 0x18, R7 ;  /* 0x00000018ff057819 */ /* 0x000fc80000011607 */
[----:B------:R-:W-:-:S07]  /*7a30*/  LOP3.LUT R0, R0, 0x80, R5, 0xf8, !PT ;  /* 0x0000008000007812 */ /* 0x000fce00078ef805 */
.L_x_14997:
[----:B------:R-:W-:Y:S05]  /*7a40*/  BSYNC.RECONVERGENT B0 ;  /* 0x0000000000007941 */ /* 0x000fea0003800200 */
.L_x_14996:
[----:B------:R-:W-:Y:S01]  /*7a50*/  STG.E.U8 desc[UR36][R2.64], R0 ;  /* 0x0000000002007986 */ /* 0x000fe2000c101124 */
[----:B------:R-:W-:Y:S05]  /*7a60*/  EXIT ;  /* 0x000000000000794d */ /* 0x000fea0003800000 */
.L_x_14994:
        /* <DEDUP_REMOVED lines=22> */
.L_x_15001:
[----:B------:R-:W-:-:S04]  /*7bd0*/  SHF.R.U32.HI R5, RZ, 0x18, R7 ;  /* 0x00000018ff057819 */ /* 0x000fc80000011607 */
[----:B------:R-:W-:-:S07]  /*7be0*/  LOP3.LUT R0, R0, 0x80, R5, 0xf8, !PT ;  /* 0x0000008000007812 */ /* 0x000fce00078ef805 */
.L_x_15000:
[----:B------:R-:W-:Y:S05]  /*7bf0*/  BSYNC.RECONVERGENT B0 ;  /* 0x0000000000007941 */ /* 0x000fea0003800200 */
.L_x_14999:
[----:B------:R-:W-:Y:S01]  /*7c00*/  STG.E.U8 desc[UR36][R2.64], R0 ;  /* 0x0000000002007986 */ /* 0x000fe2000c101124 */
[----:B------:R-:W-:Y:S05]  /*7c10*/  EXIT ;  /* 0x000000000000794d */ /* 0x000fea0003800000 */
.L_x_14993:
        /* <DEDUP_REMOVED lines=26> */
.L_x_15003:
[----:B------:R-:W0:Y:S02]  /*7dc0*/  F2I.U64.F64.FLOOR R30, R30 ;  /* 0x0000001e001e7311 */ /* 0x000e240000305800 */
[----:B0-----:R-:W-:Y:S01]  /*7dd0*/  STG.E.64 desc[UR36][R2.64], R30 ;  /* 0x0000001e02007986 */ /* 0x001fe2000c101b24 */
[----:B------:R-:W-:Y:S05]  /*7de0*/  EXIT ;  /* 0x000000000000794d */ /* 0x000fea0003800000 */
.L_x_15002:
[----:B------:R-:W0:Y:S02]  /*7df0*/  F2I.U32.F64.FLOOR R31, R30 ;  /* 0x0000001e001f7311 */ /* 0x000e240000305000 */
[----:B0-----:R-:W-:Y:S01]  /*7e00*/  STG.E desc[UR36][R2.64], R31 ;  /* 0x0000001f02007986 */ /* 0x001fe2000c101924 */
[----:B------:R-:W-:Y:S05]  /*7e10*/  EXIT ;  /* 0x000000000000794d */ /* 0x000fea0003800000 */
.L_x_14992:
        /* <DEDUP_REMOVED lines=10> */
.L_x_15005:
[----:B------:R-:W-:-:S05]  /*7ec0*/  CS2R R6, SRZ ;  /* 0x0000000000067805 */ /* 0x000fca000001ff00 */
[----:B------:R-:W-:Y:S01]  /*7ed0*/  STG.E.128 desc[UR36][R2.64], R4 ;  /* 0x0000000402007986 */ /* 0x000fe2000c101d24 */
[----:B------:R-:W-:Y:S05]  /*7ee0*/  EXIT ;  /* 0x000000000000794d */ /* 0x000fea0003800000 */
.L_x_15004:
[----:B------:R-:W-:-:S13]  /*7ef0*/  ISETP.NE.AND P0, PT, R0, 0xf, PT ;  /* 0x0000000f0000780c */ /* 0x000fda0003f05270 */
[----:B------:R-:W-:Y:S05]  /*7f00*/  @!P0 BRA `(.L_x_15006) ;  /* 0x0000000400088947 */ /* 0x000fea0003800000 */
[----:B------:R-:W-:-:S13]  /*7f10*/  ISETP.NE.AND P0, PT, R0, 0x17, PT ;  /* 0x000000170000780c */ /* 0x000fda0003f05270 */
[----:B------:R-:W-:Y:S05]  /*7f20*/  @!P0 BRA `(.L_x_15007) ;  /* 0x0000000000a08947 */ /* 0x000fea0003800000 */
[----:B------:R-:W-:-:S13]  /*7f30*/  ISETP.NE.AND P0, PT, R0, 0x18, PT ;  /* 0x000000180000780c */ /* 0x000fda0003f05270 */
[----:B------:R-:W-:Y:S05]  /*7f40*/  @!P0 BRA `(.L_x_15008) ;  /* 0x0000000000448947 */ /* 0x000fea0003800000 */
.L_x_14985:
        /* <DEDUP_REMOVED lines=16> */
.L_x_15009:
[----:B------:R-:W-:Y:S05]  /*8050*/  EXIT ;  /* 0x000000000000794d */ /* 0x000fea0003800000 */
.L_x_15008:
        /* <DEDUP_REMOVED lines=17> */
.L_x_15011:
[----:B------:R-:W-:Y:S05]  /*8170*/  BSYNC.RECONVERGENT B0 ;  /* 0x0000000000007941 */ /* 0x000fea0003800200 */
.L_x_15010:
[----:B------:R-:W-:-:S05]  /*8180*/  LOP3.LUT R7, R0, 0x80, R7, 0xf8, !PT ;  /* 0x0000008000077812 */ /* 0x000fca00078ef807 */
[----:B------:R-:W-:Y:S01]  /*8190*/  STG.E.U8 desc[UR36][R2.64], R7 ;  /* 0x0000000702007986 */ /* 0x000fe2000c101124 */
[----:B------:R-:W-:Y:S05]  /*81a0*/  EXIT ;  /* 0x000000000000794d */ /* 0x000fea0003800000 */
.L_x_15007:
        /* <DEDUP_REMOVED lines=16> */
.L_x_15013:
[----:B------:R-:W-:Y:S01]  /*82b0*/  IMAD.MOV.U32 R0, RZ, RZ, 0x7f ;  /* 0x0000007fff007424 */ /* 0x000fe200078e00ff */
[----:B------:R-:W-:-:S04]  /*82c0*/  ISETP.GT.U32.AND P0, PT, R6, 0x7f800000, PT ;  /* 0x7f8000000600780c */ /* 0x000fc80003f04070 */
[----:B------:R-:W-:-:S09]  /*82d0*/  SEL R0, R0, 0x7c, P0 ;  /* 0x0000007c00007807 */ /* 0x000fd20000000000 */
.L_x_15014:
[----:B------:R-:W-:Y:S05]  /*82e0*/  BSYNC.RECONVERGENT B0 ;  /* 0x0000000000007941 */ /* 0x000fea0003800200 */
.L_x_15012:
[----:B------:R-:W-:-:S04]  /*82f0*/  SHF.R.U32.HI R5, RZ, 0x18, R7 ;  /* 0x00000018ff057819 */ /* 0x000fc80000011607 */
[----:B------:R-:W-:-:S05]  /*8300*/  LOP3.LUT R5, R0, 0x80, R5, 0xf8, !PT ;  /* 0x0000008000057812 */ /* 0x000fca00078ef805 */
[----:B------:R-:W-:Y:S01]  /*8310*/  STG.E.U8 desc[UR36][R2.64], R5 ;  /* 0x0000000502007986 */ /* 0x000fe2000c101124 */
[----:B------:R-:W-:Y:S05]  /*8320*/  EXIT ;  /* 0x000000000000794d */ /* 0x000fea0003800000 */
.L_x_15006:
        /* <DEDUP_REMOVED lines=8> */
.L_x_15015:
        /* <DEDUP_REMOVED lines=13> */
.L_x_19967:


//--------------------- .text._ZN2at6native18elementwise_kernelILi128ELi2EZNS0_22gpu_kernel_impl_nocastIZZZNS0_17floor_kernel_cudaERNS_18TensorIteratorBaseEENKUlvE_clEvENKUlvE_clEvEUldE_EEvS4_RKT_EUliE_EEviT1_ --------------------------
	.section	.text._ZN2at6native18elementwise_kernelILi128ELi2EZNS0_22gpu_kernel_impl_nocastIZZZNS0_17floor_kernel_cudaERNS_18TensorIteratorBaseEENKUlvE_clEvENKUlvE_clEvEUldE_EEvS4_RKT_EUliE_EEviT1_,"ax",@progbits
	.align	128
        .global         _ZN2at6native18elementwise_kernelILi128ELi2EZNS0_22gpu_kernel_impl_nocastIZZZNS0_17floor_kernel_cudaERNS_18TensorIteratorBaseEENKUlvE_clEvENKUlvE_clEvEUldE_EEvS4_RKT_EUliE_EEviT1_
        .type           _ZN2at6native18elementwise_kernelILi128ELi2EZNS0_22gpu_kernel_impl_nocastIZZZNS0_17floor_kernel_cudaERNS_18TensorIteratorBaseEENKUlvE_clEvENKUlvE_clEvEUldE_EEvS4_RKT_EUliE_EEviT1_,@function
        .size           _ZN2at6native18elementwise_kernelILi128ELi2EZNS0_22gpu_kernel_impl_nocastIZZZNS0_17floor_kernel_cudaERNS_18TensorIteratorBaseEENKUlvE_clEvENKUlvE_clEvEUldE_EEvS4_RKT_EUliE_EEviT1_,(.L_x_19968 - _ZN2at6native18elementwise_kernelILi128ELi2EZNS0_22gpu_kernel_impl_nocastIZZZNS0_17floor_kernel_cudaERNS_18TensorIteratorBaseEENKUlvE_clEvENKUlvE_clEvEUldE_EEvS4_RKT_EUliE_EEviT1_)
        .other          _ZN2at6native18elementwise_kernelILi128ELi2EZNS0_22gpu_kernel_impl_nocastIZZZNS0_17floor_kernel_cudaERNS_18TensorIteratorBaseEENKUlvE_clEvENKUlvE_clEvEUldE_EEvS4_RKT_EUliE_EEviT1_,@"STO_CUDA_ENTRY STV_DEFAULT"
_ZN2at6native18elementwise_kernelILi128ELi2EZNS0_22gpu_kernel_impl_nocastIZZZNS0_17floor_kernel_cudaERNS_18TensorIteratorBaseEENKUlvE_clEvENKUlvE_clEvEUldE_EEvS4_RKT_EUliE_EEviT1_:
.text._ZN2at6native18elementwise_kernelILi128ELi2EZNS0_22gpu_kernel_impl_nocastIZZZNS0_17floor_kernel_cudaERNS_18TensorIteratorBaseEENKUlvE_clEvENKUlvE_clEvEUldE_EEvS4_RKT_EUliE_EEviT1_:
        /* <DEDUP_REMOVED lines=17> */
[----:B--2---:R-:W0:Y:S02]  /*0110*/  FRND.F64.FLOOR R6, R4 ;  /* 0x0000000400067313 */ /* 0x004e240000305800 */
[----:B0-----:R0:W-:Y:S04]  /*0120*/  STG.E.64 desc[UR6][R8.64], R6 ;  /* 0x0000000608007986 */ /* 0x0011e8000c101b06 */
.L_x_15018:
[----:B------:R-:W-:Y:S05]  /*0130*/  BSYNC.RECONVERGENT B0 ;  /* 0x0000000000007941 */ /* 0x000fea0003800200 */
.L_x_15017:
[----:B------:R-:W-:-:S13]  /*0140*/  ISETP.GE.AND P0, PT, R3, UR4, PT ;  /* 0x0000000403007c0c */ /* 0x000fda000bf06270 */
[----:B------:R-:W-:Y:S05]  /*0150*/  @P0 EXIT ;  /* 0x000000000000094d */ /* 0x000fea0003800000 */
[----:B------:R-:W1:Y:S02]  /*0160*/  LDC.64 R4, c[0x0][0x588] ;  /* 0x00016200ff047b82 */ /* 0x000e640000000a00 */
[----:B-1----:R-:W2:Y:S06]  /*0170*/  LDG.E.64 R2, desc[UR6][R4.64] ;  /* 0x0000000604027981 */ /* 0x002eac000c1e1b00 */
[----:B0-----:R-:W0:Y:S01]  /*0180*/  LDC.64 R6, c[0x0][0x580] ;  /* 0x00016000ff067b82 */ /* 0x001e220000000a00 */
[----:B--2---:R-:W0:Y:S02]  /*0190*/  FRND.F64.FLOOR R2, R2 ;  /* 0x0000000200027313 */ /* 0x004e240000305800 */
[----:B0-----:R-:W-:Y:S01]  /*01a0*/  STG.E.64 desc[UR6][R6.64], R2 ;  /* 0x0000000206007986 */ /* 0x001fe2000c101b06 */
[----:B------:R-:W-:Y:S05]  /*01b0*/  EXIT ;  /* 0x000000000000794d */ /* 0x000fea0003800000 */
.L_x_15016:
        /* <DEDUP_REMOVED lines=305> */
.L_x_15021:
[----:B------:R-:W0:Y:S02]  /*14d0*/  LDCU.128 UR8, c[0x0][0x580] ;  /* 0x0000b000ff0877ac */ /* 0x000e240008000c00 */
[----:B0-----:R-:W-:-:S04]  /*14e0*/  IADD3 R8, P0, PT, R4, UR10, RZ ;  /* 0x0000000a04087c10 */ /* 0x001fc8000ff1e0ff */
[----:B------:R-:W-:-:S05]  /*14f0*/  IADD3.X R9, PT, PT, RZ, UR11, RZ, P0, !PT ;  /* 0x0000000bff097c10 */ /* 0x000fca00087fe4ff */
[----:B------:R-:W2:Y:S01]  /*1500*/  LDG.E.64 R6, desc[UR6][R8.64] ;  /* 0x0000000608067981 */ /* 0x000ea2000c1e1b00 */
[----:B------:R-:W-:Y:S02]  /*1510*/  IADD3 R4, P0, PT, R5, UR8, RZ ;  /* 0x0000000805047c10 */ /* 0x000fe4000ff1e0ff */
[----:B------:R-:W-:-:S03]  /*1520*/  IADD3 R3, PT, PT, R3, 0x80, RZ ;  /* 0x0000008003037810 */ /* 0x000fc60007ffe0ff */
[----:B------:R-:W-:Y:S01]  /*1530*/  IMAD.X R5, RZ, RZ, UR9, P0 ;  /* 0x00000009ff057e24 */ /* 0x000fe200080e06ff */
[----:B--2---:R-:W0:Y:S04]  /*1540*/  FRND.F64.FLOOR R6, R6 ;  /* 0x0000000600067313 */ /* 0x004e280000305800 */
[----:B0-----:R0:W-:Y:S03]  /*1550*/  STG.E.64 desc[UR6][R4.64], R6 ;  /* 0x0000000604007986 */ /* 0x0011e6000c101b06 */
.L_x_15020:
[----:B------:R-:W-:Y:S05]  /*1560*/  BSYNC.RECONVERGENT B0 ;  /* 0x0000000000007941 */ /* 0x000fea0003800200 */
.L_x_15019:
        /* <DEDUP_REMOVED lines=300> */
.L_x_15022:
[----:B------:R-:W0:Y:S02]  /*2830*/  LDCU.128 UR8, c[0x0][0x580] ;  /* 0x0000b000ff0877ac */ /* 0x000e240008000c00 */
[----:B0-----:R-:W-:-:S04]  /*2840*/  IADD3 R6, P0, PT, R2, UR10, RZ ;  /* 0x0000000a02067c10 */ /* 0x001fc8000ff1e0ff */
[----:B------:R-:W-:-:S05]  /*2850*/  IADD3.X R7, PT, PT, RZ, UR11, RZ, P0, !PT ;  /* 0x0000000bff077c10 */ /* 0x000fca00087fe4ff */
[----:B------:R-:W2:Y:S01]  /*2860*/  LDG.E.64 R4, desc[UR6][R6.64] ;  /* 0x0000000606047981 */ /* 0x000ea2000c1e1b00 */
[----:B------:R-:W-:-:S04]  /*2870*/  IADD3 R2, P0, PT, R3, UR8, RZ ;  /* 0x0000000803027c10 */ /* 0x000fc8000ff1e0ff */
[----:B------:R-:W-:Y:S01]  /*2880*/  IADD3.X R3, PT, PT, RZ, UR9, RZ, P0, !PT ;  /* 0x00000009ff037c10 */ /* 0x000fe200087fe4ff */
[----:B--2---:R-:W0:Y:S04]  /*2890*/  FRND.F64.FLOOR R4, R4 ;  /* 0x0000000400047313 */ /* 0x004e280000305800 */
[----:B0-----:R-:W-:Y:S01]  /*28a0*/  STG.E.64 desc[UR6][R2.64], R4 ;  /* 0x0000000402007986 */ /* 0x001fe2000c101b06 */
[----:B------:R-:W-:Y:S05]  /*28b0*/  EXIT ;  /* 0x000000000000794d */ /* 0x000fea0003800000 */
.L_x_15023:
        /* <DEDUP_REMOVED lines=12> */
.L_x_19968:


//--------------------- .text._ZN2at6native27unrolled_elementwise_kernelIZZZNS0_17floor_kernel_cudaERNS_18TensorIteratorBaseEENKUlvE_clEvENKUlvE_clEvEUldE_St5arrayIPcLm2EELi4E23TrivialOffsetCalculatorILi1EjESB_NS0_6memory15LoadWithoutCastENSC_16StoreWithoutCastEEEviT_T0_T2_T3_T4_T5_ --------------------------
	.section	.text._ZN2at6native27unrolled_elementwise_kernelIZZZNS0_17floor_kernel_cudaERNS_18TensorIteratorBaseEENKUlvE_clEvENKUlvE_clEvEUldE_St5arrayIPcLm2EELi4E23TrivialOffsetCalculatorILi1EjESB_NS0_6memory15LoadWithoutCastENSC_16StoreWithoutCastEEEviT_T0_T2_T3_T4_T5_,"ax",@progbits
	.align	128
        .global         _ZN2at6native27unrolled_elementwise_kernelIZZZNS0_17floor_kernel_cudaERNS_18TensorIteratorBaseEENKUlvE_clEvENKUlvE_clEvEUldE_St5arrayIPcLm2EELi4E23TrivialOffsetCalculatorILi1EjESB_NS0_6memory15LoadWithoutCastENSC_16StoreWithoutCastEEEviT_T0_T2_T3_T4_T5_
        .type           _ZN2at6native27unrolled_elementwise_kernelIZZZNS0_17floor_kernel_cudaERNS_18TensorIteratorBaseEENKUlvE_clEvENKUlvE_clEvEUldE_St5arrayIPcLm2EELi4E23TrivialOffsetCalculatorILi1EjESB_NS0_6memory15LoadWithoutCastENSC_16StoreWithoutCastEEEviT_T0_T2_T3_T4_T5_,@function
        .size           _ZN2at6native27unrolled_elementwise_kernelIZZZNS0_17floor_kernel_cudaERNS_18TensorIteratorBaseEENKUlvE_clEvENKUlvE_clEvEUldE_St5arrayIPcLm2EELi4E23TrivialOffsetCalculatorILi1EjESB_NS0_6memory15LoadWithoutCastENSC_16StoreWithoutCastEEEviT_T0_T2_T3_T4_T5_,(.L_x_19969 - _ZN2at6native27unrolled_elementwise_kernelIZZZNS0_17floor_kernel_cudaERNS_18TensorIteratorBaseEENKUlvE_clEvENKUlvE_clEvEUldE_St5arrayIPcLm2EELi4E23TrivialOffsetCalculatorILi1EjESB_NS0_6memory15LoadWithoutCastENSC_16StoreWithoutCastEEEviT_T0_T2_T3_T4_T5_)
        .other          _ZN2at6native27unrolled_elementwise_kernelIZZZNS0_17floor_kernel_cudaERNS_18TensorIteratorBaseEENKUlvE_clEvENKUlvE_clEvEUldE_St5arrayIPcLm2EELi4E23TrivialOffsetCalculatorILi1EjESB_NS0_6memory15LoadWithoutCastENSC_16StoreWithoutCastEEEviT_T0_T2_T3_T4_T5_,@"STO_CUDA_ENTRY STV_DEFAULT"
_ZN2at6native27unrolled_elementwise_kernelIZZZNS0_17floor_kernel_cudaERNS_18TensorIteratorBaseEENKUlvE_clEvENKUlvE_clEvEUldE_St5arrayIPcLm2EELi4E23TrivialOffsetCalculatorILi1EjESB_NS0_6memory15LoadWithoutCastENSC_16StoreWithoutCastEEEviT_T0_T2_T3_T4_T5_:
.text._ZN2at6native27unrolled_elementwise_kernelIZZZNS0_17floor_kernel_cudaERNS_18TensorIteratorBaseEENKUlvE_clEvENKUlvE_clEvEUldE_St5arrayIPcLm2EELi4E23TrivialOffsetCalculatorILi1EjESB_NS0_6memory15LoadWithoutCastENSC_16StoreWithoutCastEEEviT_T0_T2_T3_T4_T5_:
        /* <DEDUP_REMOVED lines=39> */
[----:B-----5:R-:W1:Y:S01]  /*0270*/  FRND.F64.FLOOR R14, R14 ;  /* 0x0000000e000e7313 */ /* 0x020e620000305800 */
        /* <DEDUP_REMOVED lines=8> */
[----:B------:R-:W1:Y:S01]  /*0300*/  FRND.F64.FLOOR R8, R8 ;  /* 0x0000000800087313 */ /* 0x000e620000305800 */
[----:B------:R-:W-:Y:S01]  /*0310*/  LEA R13, R0, R3, 0x9 ;  /* 0x00000003000d7211 */ /* 0x000fe200078e48ff */
[----:B------:R-:W-:-:S04]  /*0320*/  VIADD R3, R3, 0x80 ;  /* 0x0000008003037836 */ /* 0x000fc80000000000 */
[----:B0-----:R-:W-:-:S05]  /*0330*/  IMAD.WIDE.U32 R10, R13, 0x8, R10 ;  /* 0x000000080d0a7825 */ /* 0x001fca00078e000a */
[----:B-1----:R0:W-:Y:S02]  /*0340*/  STG.E.64 desc[UR4][R10.64], R8 ;  /* 0x000000080a007986 */ /* 0x0021e4000c101b04 */
.L_x_15026:
[----:B------:R-:W-:Y:S05]  /*0350*/  BSYNC.RELIABLE B1 ;  /* 0x0000000000017941 */ /* 0x000fea0003800100 */
.L_x_15025:
[----:B------:R-:W-:-:S13]  /*0360*/  ISETP.GE.AND P0, PT, R3, R2, PT ;  /* 0x000000020300720c */ /* 0x000fda0003f06270 */
[----:B0----5:R-:W0:Y:S01]  /*0370*/  @!P0 LDC.64 R8, c[0x0][0x388] ;  /* 0x0000e200ff088b82 */ /* 0x021e220000000a00 */
[----:B------:R-:W1:Y:S01]  /*0380*/  @!P0 FRND.F64.FLOOR R6, R6 ;  /* 0x0000000600068313 */ /* 0x000e620000305800 */
[----:B------:R-:W-:Y:S01]  /*0390*/  @!P0 LEA R11, R0, R3, 0x9 ;  /* 0x00000003000b8211 */ /* 0x000fe200078e48ff */
[----:B------:R-:W-:-:S04]  /*03a0*/  @!P0 VIADD R3, R3, 0x80 ;  /* 0x0000008003038836 */ /* 0x000fc80000000000 */
[----:B0-----:R-:W-:-:S05]  /*03b0*/  @!P0 IMAD.WIDE.U32 R8, R11, 0x8, R8 ;  /* 0x000000080b088825 */ /* 0x001fca00078e0008 */
[----:B-1----:R1:W-:Y:S02]  /*03c0*/  @!P0 STG.E.64 desc[UR4][R8.64], R6 ;  /* 0x0000000608008986 */ /* 0x0023e4000c101b04 */
.L_x_15027:
[----:B------:R-:W-:Y:S05]  /*03d0*/  BSYNC.RECONVERGENT B0 ;  /* 0x0000000000007941 */ /* 0x000fea0003800200 */
.L_x_15024:
[----:B------:R-:W-:Y:S05]  /*03e0*/  WARPSYNC.ALL ;  /* 0x0000000000007948 */ /* 0x000fea0003800000 */
[----:B------:R-:W-:-:S13]  /*03f0*/  ISETP.GE.AND P0, PT, R3, R2, PT ;  /* 0x000000020300720c */ /* 0x000fda0003f06270 */
[----:B------:R-:W-:Y:S05]  /*0400*/  @P0 EXIT ;  /* 0x000000000000094d */ /* 0x000fea0003800000 */
[----:B-1----:R-:W1:Y:S01]  /*0410*/  LDC.64 R6, c[0x0][0x388] ;  /* 0x0000e200ff067b82 */ /* 0x002e620000000a00 */
[----:B------:R-:W2:Y:S01]  /*0420*/  FRND.F64.FLOOR R4, R4 ;  /* 0x0000000400047313 */ /* 0x000ea20000305800 */
[----:B------:R-:W-:-:S05]  /*0430*/  LEA R3, R0, R3, 0x9 ;  /* 0x0000000300037211 */ /* 0x000fca00078e48ff */
[----:B-1----:R-:W-:-:S05]  /*0440*/  IMAD.WIDE.U32 R2, R3, 0x8, R6 ;  /* 0x0000000803027825 */ /* 0x002fca00078e0006 */
[----:B--2---:R-:W-:Y:S01]  /*0450*/  STG.E.64 desc[UR4][R2.64], R4 ;  /* 0x0000000402007986 */ /* 0x004fe2000c101b04 */
[----:B------:R-:W-:Y:S05]  /*0460*/  EXIT ;  /* 0x000000000000794d */ /* 0x000fea0003800000 */
.L_x_15028:
        /* <DEDUP_REMOVED lines=9> */
.L_x_19969:


//--------------------- .text._ZN2at6native29vectorized_elementwise_kernelILi2EZZZNS0_17floor_kernel_cudaERNS_18TensorIteratorBaseEENKUlvE_clEvENKUlvE_clEvEUldE_St5arrayIPcLm2EEEEviT0_T1_ --------------------------
	.section	.text._ZN2at6native29vectorized_elementwise_kernelILi2EZZZNS0_17floor_kernel_cudaERNS_18TensorIteratorBaseEENKUlvE_clEvENKUlvE_clEvEUldE_St5arrayIPcLm2EEEEviT0_T1_,"ax",@progbits
	.align	128
        .global         _ZN2at6native29vectorized_elementwise_kernelILi2EZZZNS0_17floor_kernel_cudaERNS_18TensorIteratorBaseEENKUlvE_clEvENKUlvE_clEvEUldE_St5arrayIPcLm2EEEEviT0_T1_
        .type           _ZN2at6native29vectorized_elementwise_kernelILi2EZZZNS0_17floor_kernel_cudaERNS_18TensorIteratorBaseEENKUlvE_clEvENKUlvE_clEvEUldE_St5arrayIPcLm2EEEEviT0_T1_,@function
        .size           _ZN2at6native29vectorized_elementwise_kernelILi2EZZZNS0_17floor_kernel_cudaERNS_18TensorIteratorBaseEENKUlvE_clEvENKUlvE_clEvEUldE_St5arrayIPcLm2EEEEviT0_T1_,(.L_x_19970 - _ZN2at6native29vectorized_elementwise_kernelILi2EZZZNS0_17floor_kernel_cudaERNS_18TensorIteratorBaseEENKUlvE_clEvENKUlvE_clEvEUldE_St5arrayIPcLm2EEEEviT0_T1_)
        .other          _ZN2at6native29vectorized_elementwise_kernelILi2EZZZNS0_17floor_kernel_cudaERNS_18TensorIteratorBaseEENKUlvE_clEvENKUlvE_clEvEUldE_St5arrayIPcLm2EEEEviT0_T1_,@"STO_CUDA_ENTRY STV_DEFAULT"
_ZN2at6native29vectorized_elementwise_kernelILi2EZZZNS0_17floor_kernel_cudaERNS_18TensorIteratorBaseEENKUlvE_clEvENKUlvE_clEvEUldE_St5arrayIPcLm2EEEEviT0_T1_:
.text._ZN2at6native29vectorized_elementwise_kernelILi2EZZZNS0_17floor_kernel_cudaERNS_18TensorIteratorBaseEENKUlvE_clEvENKUlvE_clEvEUldE_St5arrayIPcLm2EEEEviT0_T1_:
        /* <DEDUP_REMOVED lines=70> */
[----:B-----5:R-:W1:Y:S01]  /*0460*/  FRND.F64.FLOOR R10, R10 ;  /* 0x0000000a000a7313 */ /* 0x020e620000305800 */
[----:B------:R-:W-:Y:S01]  /*0470*/  IADD3 R3, PT, PT, R2, R5, RZ ;  /* 0x0000000502037210 */ /* 0x000fe20007ffe0ff */
[----:B------:R-:W-:-:S05]  /*0480*/  VIADD R5, R5, 0x80 ;  /* 0x0000008005057836 */ /* 0x000fca0000000000 */
[----:B------:R-:W-:Y:S01]  /*0490*/  ISETP.GE.U32.AND P0, PT, R5, R0, PT ;  /* 0x000000000500720c */ /* 0x000fe20003f06070 */
[----:B0-----:R-:W-:-:S05]  /*04a0*/  IMAD.WIDE.U32 R12, R3, 0x8, R12 ;  /* 0x00000008030c7825 */ /* 0x001fca00078e000c */
[----:B-1----:R0:W-:Y:S07]  /*04b0*/  STG.E.64 desc[UR4][R12.64], R10 ;  /* 0x0000000a0c007986 */ /* 0x0021ee000c101b04 */
[----:B------:R-:W-:Y:S05]  /*04c0*/  @P0 BRA `(.L_x_15033) ;  /* 0x0000000000380947 */ /* 0x000fea0003800000 */
[----:B0-----:R-:W0:Y:S01]  /*04d0*/  LDC.64 R10, c[0x0][0x388] ;  /* 0x0000e200ff0a7b82 */ /* 0x001e220000000a00 */
[----:B------:R-:W1:Y:S01]  /*04e0*/  FRND.F64.FLOOR R8, R8 ;  /* 0x0000000800087313 */ /* 0x000e620000305800 */
[----:B------:R-:W-:Y:S01]  /*04f0*/  IADD3 R3, PT, PT, R2, R5, RZ ;  /* 0x0000000502037210 */ /* 0x000fe20007ffe0ff */
[----:B------:R-:W-:-:S04]  /*0500*/  VIADD R5, R5, 0x80 ;  /* 0x0000008005057836 */ /* 0x000fc80000000000 */
[----:B0-----:R-:W-:-:S05]  /*0510*/  IMAD.WIDE.U32 R10, R3, 0x8, R10 ;  /* 0x00000008030a7825 */ /* 0x001fca00078e000a */
[----:B-1----:R0:W-:Y:S02]  /*0520*/  STG.E.64 desc[UR4][R10.64], R8 ;  /* 0x000000080a007986 */ /* 0x0021e4000c101b04 */
.L_x_15032:
[----:B------:R-:W-:-:S13]  /*0530*/  ISETP.GE.U32.AND P0, PT, R5, R0, PT ;  /* 0x000000000500720c */ /* 0x000fda0003f06070 */
[----:B------:R-:W-:Y:S05]  /*0540*/  @P0 BRA `(.L_x_15034) ;  /* 0x0000000000380947 */ /* 0x000fea0003800000 */
[----:B0----5:R-:W0:Y:S01]  /*0550*/  LDC.64 R8, c[0x0][0x388] ;  /* 0x0000e200ff087b82 */ /* 0x021e220000000a00 */
[----:B------:R-:W1:Y:S01]  /*0560*/  FRND.F64.FLOOR R6, R6 ;  /* 0x0000000600067313 */ /* 0x000e620000305800 */
[----:B------:R-:W-:Y:S01]  /*0570*/  IADD3 R3, PT, PT, R2, R5, RZ ;  /* 0x0000000502037210 */ /* 0x000fe20007ffe0ff */
[----:B------:R-:W-:-:S04]  /*0580*/  VIADD R5, R5, 0x80 ;  /* 0x0000008005057836 */ /* 0x000fc80000000000 */
[----:B0-----:R-:W-:-:S05]  /*0590*/  IMAD.WIDE.U32 R8, R3, 0x8, R8 ;  /* 0x0000000803087825 */ /* 0x001fca00078e0008 */
[----:B-1----:R1:W-:Y:S02]  /*05a0*/  STG.E.64 desc[UR4][R8.64], R6 ;  /* 0x0000000608007986 */ /* 0x0023e4000c101b04 */
.L_x_15033:
[----:B------:R-:W-:-:S13]  /*05b0*/  ISETP.GE.U32.AND P0, PT, R5, R0, PT ;  /* 0x000000000500720c */ /* 0x000fda0003f06070 */
[----:B------:R-:W-:Y:S05]  /*05c0*/  @P0 BRA `(.L_x_15035) ;  /* 0x0000000000380947 */ /* 0x000fea0003800000 */
[----:B-1----:R-:W1:Y:S01]  /*05d0*/  LDC.64 R6, c[0x0][0x388] ;  /* 0x0000e200ff067b82 */ /* 0x002e620000000a00 */
[----:B------:R-:W2:Y:S01]  /*05e0*/  FRND.F64.FLOOR R20, R20 ;  /* 0x0000001400147313 */ /* 0x000ea20000305800 */
[----:B------:R-:W-:Y:S01]  /*05f0*/  IADD3 R3, PT, PT, R2, R5, RZ ;  /* 0x0000000502037210 */ /* 0x000fe20007ffe0ff */
[----:B------:R-:W-:-:S04]  /*0600*/  VIADD R5, R5, 0x80 ;  /* 0x0000008005057836 */ /* 0x000fc80000000000 */
[----:B-1----:R-:W-:-:S05]  /*0610*/  IMAD.WIDE.U32 R6, R3, 0x8, R6 ;  /* 0x0000000803067825 */ /* 0x002fca00078e0006 */
[----:B--2---:R1:W-:Y:S02]  /*0620*/  STG.E.64 desc[UR4][R6.64], R20 ;  /* 0x0000001406007986 */ /* 0x0043e4000c101b04 */
.L_x_15034:
[----:B------:R-:W-:-:S13]  /*0630*/  ISETP.GE.U32.AND P0, PT, R5, R0, PT ;  /* 0x000000000500720c */ /* 0x000fda0003f06070 */
[----:B------:R-:W-:Y:S05]  /*0640*/  @P0 BRA `(.L_x_15036) ;  /* 0x00000000003c0947 */ /* 0x000fea0003800000 */
[----:B-1---5:R-:W1:Y:S01]  /*0650*/  LDC.64 R6, c[0x0][0x388] ;  /* 0x0000e200ff067b82 */ /* 0x022e620000000a00 */
[----:B------:R-:W2:Y:S01]  /*0660*/  FRND.F64.FLOOR R26, R26 ;  /* 0x0000001a001a7313 */ /* 0x000ea20000305800 */
[----:B------:R-:W-:Y:S01]  /*0670*/  IADD3 R3, PT, PT, R2, R5, RZ ;  /* 0x0000000502037210 */ /* 0x000fe20007ffe0ff */
[----:B------:R-:W-:-:S04]  /*0680*/  VIADD R5, R5, 0x80 ;  /* 0x0000008005057836 */ /* 0x000fc80000000000 */
[----:B-1----:R-:W-:-:S05]  /*0690*/  IMAD.WIDE.U32 R6, R3, 0x8, R6 ;  /* 0x0000000803067825 */ /* 0x002fca00078e0006 */
[----:B--2---:R2:W-:Y:S02]  /*06a0*/  STG.E.64 desc[UR4][R6.64], R26 ;  /* 0x0000001a06007986 */ /* 0x0045e4000c101b04 */
.L_x_15035:
[----:B------:R-:W-:-:S13]  /*06b0*/  ISETP.GE.U32.AND P0, PT, R5, R0, PT ;  /* 0x000000000500720c */ /* 0x000fda0003f06070 */
[----:B------:R-:W-:Y:S05]  /*06c0*/  @P0 BREAK.RELIABLE B1 ;  /* 0x0000000000010942 */ /* 0x000fea0003800100 */
[----:B------:R-:W-:Y:S05]  /*06d0*/  @P0 BRA `(.L_x_15037) ;  /* 0x0000000000380947 */ /* 0x000fea0003800000 */
[----:B-12---:R-:W1:Y:S01]  /*06e0*/  LDC.64 R6, c[0x0][0x388] ;  /* 0x0000e200ff067b82 */ /* 0x006e620000000a00 */
[----:B------:R-:W2:Y:S01]  /*06f0*/  FRND.F64.FLOOR R22, R22 ;  /* 0x0000001600167313 */ /* 0x000ea20000305800 */
[----:B------:R-:W-:Y:S01]  /*0700*/  IADD3 R3, PT, PT, R2, R5, RZ ;  /* 0x0000000502037210 */ /* 0x000fe20007ffe0ff */
[----:B------:R-:W-:-:S04]  /*0710*/  VIADD R5, R5, 0x80 ;  /* 0x0000008005057836 */ /* 0x000fc80000000000 */
[----:B-1----:R-:W-:-:S05]  /*0720*/  IMAD.WIDE.U32 R6, R3, 0x8, R6 ;  /* 0x0000000803067825 */ /* 0x002fca00078e0006 */
[----:B--2---:R2:W-:Y:S02]  /*0730*/  STG.E.64 desc[UR4][R6.64], R22 ;  /* 0x0000001606007986 */ /* 0x0045e4000c101b04 */
.L_x_15036:
[----:B------:R-:W-:Y:S05]  /*0740*/  BSYNC.RELIABLE B1 ;  /* 0x0000000000017941 */ /* 0x000fea0003800100 */
.L_x_15031:
[----:B------:R-:W-:-:S13]  /*0750*/  ISETP.GE.U32.AND P0, PT, R5, R0, PT ;  /* 0x000000000500720c */ /* 0x000fda0003f06070 */
[----:B-12--5:R-:W1:Y:S01]  /*0760*/  @!P0 LDC.64 R6, c[0x0][0x388] ;  /* 0x0000e200ff068b82 */ /* 0x026e620000000a00 */
[----:B------:R-:W2:Y:S01]  /*0770*/  @!P0 FRND.F64.FLOOR R28, R28 ;  /* 0x0000001c001c8313 */ /* 0x000ea20000305800 */
[----:B------:R-:W-:Y:S01]  /*0780*/  @!P0 IADD3 R3, PT, PT, R2, R5, RZ ;  /* 0x0000000502038210 */ /* 0x000fe20007ffe0ff */
[----:B------:R-:W-:-:S04]  /*0790*/  @!P0 VIADD R5, R5, 0x80 ;  /* 0x0000008005058836 */ /* 0x000fc80000000000 */
[----:B-1----:R-:W-:-:S05]  /*07a0*/  @!P0 IMAD.WIDE.U32 R6, R3, 0x8, R6 ;  /* 0x0000000803068825 */ /* 0x002fca00078e0006 */
[----:B--2---:R3:W-:Y:S02]  /*07b0*/  @!P0 STG.E.64 desc[UR4][R6.64], R28 ;  /* 0x0000001c06008986 */ /* 0x0047e4000c101b04 */
.L_x_15037:
[----:B------:R-:W-:Y:S05]  /*07c0*/  BSYNC.RECONVERGENT B0 ;  /* 0x0000000000007941 */ /* 0x000fea0003800200 */
.L_x_15030:
[----:B------:R-:W-:Y:S05]  /*07d0*/  WARPSYNC.ALL ;  /* 0x0000000000007948 */ /* 0x000fea0003800000 */
[----:B------:R-:W-:-:S13]  /*07e0*/  ISETP.GE.U32.AND P0, PT, R5, R0, PT ;  /* 0x000000000500720c */ /* 0x000fda0003f06070 */
[----:B------:R-:W-:Y:S05]  /*07f0*/  @P0 EXIT ;  /* 0x000000000000094d */ /* 0x000fea0003800000 */
[----:B-123--:R-:W1:Y:S01]  /*0800*/  LDC.64 R6, c[0x0][0x388] ;  /* 0x0000e200ff067b82 */ /* 0x00ee620000000a00 */
[----:B------:R-:W2:Y:S01]  /*0810*/  FRND.F64.FLOOR R18, R18 ;  /* 0x0000001200127313 */ /* 0x000ea20000305800 */
[----:B------:R-:W-:-:S05]  /*0820*/  IADD3 R3, PT, PT, R2, R5, RZ ;  /* 0x0000000502037210 */ /* 0x000fca0007ffe0ff */
[----:B-1----:R-:W-:-:S05]  /*0830*/  IMAD.WIDE.U32 R2, R3, 0x8, R6 ;  /* 0x0000000803027825 */ /* 0x002fca00078e0006 */
[----:B--2---:R-:W-:Y:S01]  /*0840*/  STG.E.64 desc[UR4][R2.64], R18 ;  /* 0x0000001202007986 */ /* 0x004fe2000c101b04 */
[----:B------:R-:W-:Y:S05]  /*0850*/  EXIT ;  /* 0x000000000000794d */ /* 0x000fea0003800000 */
.L_x_15029:
        /* <DEDUP_REMOVED lines=11> */
[----:B---3--:R-:W-:Y:S08]  /*0910*/  FRND.F64.FLOOR R12, R12 ;  /* 0x0000000c000c7313 */ /* 0x008ff00000305800 */
[----:B------:R-:W0:Y:S08]  /*0920*/  FRND.F64.FLOOR R14, R14 ;  /* 0x0000000e000e7313 */ /* 0x000e300000305800 */
[----:B----4-:R-:W-:Y:S01]  /*0930*/  FRND.F64.FLOOR R16, R16 ;  /* 0x0000001000107313 */ /* 0x010fe20000305800 */
[----:B0-----:R-:W-:Y:S07]  /*0940*/  STG.E.128 desc[UR4][R20.64], R12 ;  /* 0x0000000c14007986 */ /* 0x001fee000c101d04 */
[----:B------:R-:W0:Y:S08]  /*0950*/  FRND.F64.FLOOR R18, R18 ;  /* 0x0000001200127313 */ /* 0x000e300000305800 */
[----:B-----5:R-:W-:Y:S01]  /*0960*/  FRND.F64.FLOOR R4, R4 ;  /* 0x0000000400047313 */ /* 0x020fe20000305800 */
[----:B0-----:R-:W-:Y:S07]  /*0970*/  STG.E.128 desc[UR4][R20.64+0x800], R16 ;  /* 0x0008001014007986 */ /* 0x001fee000c101d04 */
[----:B------:R-:W0:Y:S08]  /*0980*/  FRND.F64.FLOOR R6, R6 ;  /* 0x0000000600067313 */ /* 0x000e300000305800 */
[----:B------:R-:W-:Y:S01]  /*0990*/  FRND.F64.FLOOR R8, R8 ;  /* 0x0000000800087313 */ /* 0x000fe20000305800 */
[----:B0-----:R-:W-:Y:S07]  /*09a0*/  STG.E.128 desc[UR4][R20.64+0x1000], R4 ;  /* 0x0010000414007986 */ /* 0x001fee000c101d04 */
[----:B------:R-:W0:Y:S02]  /*09b0*/  FRND.F64.FLOOR R10, R10 ;  /* 0x0000000a000a7313 */ /* 0x000e240000305800 */
[----:B0-----:R-:W-:Y:S01]  /*09c0*/  STG.E.128 desc[UR4][R20.64+0x1800], R8 ;  /* 0x0018000814007986 */ /* 0x001fe2000c101d04 */
[----:B------:R-:W-:Y:S05]  /*09d0*/  EXIT ;  /* 0x000000000000794d */ /* 0x000fea0003800000 */
.L_x_15038:
        /* <DEDUP_REMOVED lines=10> */
.L_x_19970:


//--------------------- .text._ZN2at6native29vectorized_elementwise_kernelILi4EZZZNS0_17floor_kernel_cudaERNS_18TensorIteratorBaseEENKUlvE_clEvENKUlvE_clEvEUldE_St5arrayIPcLm2EEEEviT0_T1_ --------------------------
	.section	.text._ZN2at6native29vectorized_elementwise_kernelILi4EZZZNS0_17floor_kernel_cudaERNS_18TensorIteratorBaseEENKUlvE_clEvENKUlvE_clEvEUldE_St5arrayIPcLm2EEEEviT0_T1_,"ax",@progbits
	.align	128
        .global         _ZN2at6native29vectorized_elementwise_kernelILi4EZZZNS0_17floor_kernel_cudaERNS_18TensorIteratorBaseEENKUlvE_clEvENKUlvE_clEvEUldE_St5arrayIPcLm2EEEEviT0_T1_
        .type           _ZN2at6native29vectorized_elementwise_kernelILi4EZZZNS0_17floor_kernel_cudaERNS_18TensorIteratorBaseEENKUlvE_clEvENKUlvE_clEvEUldE_St5arrayIPcLm2EEEEviT0_T1_,@function
        .size           _ZN2at6native29vectorized_elementwise_kernelILi4EZZZNS0_17floor_kernel_cudaERNS_18TensorIteratorBaseEENKUlvE_clEvENKUlvE_clEvEUldE_St5arrayIPcLm2EEEEviT0_T1_,(.L_x_19971 - _ZN2at6native29vectorized_elementwise_kernelILi4EZZZNS0_17floor_kernel_cudaERNS_18TensorIteratorBaseEENKUlvE_clEvENKUlvE_clEvEUldE_St5arrayIPcLm2EEEEviT0_T1_)
        .other          _ZN2at6native29vectorized_elementwise_kernelILi4EZZZNS0_17floor_kernel_cudaERNS_18TensorIteratorBaseEENKUlvE_clEvENKUlvE_clEvEUldE_St5arrayIPcLm2EEEEviT0_T1_,@"STO_CUDA_ENTRY STV_DEFAULT"
_ZN2at6native29vectorized_elementwise_kernelILi4EZZZNS0_17floor_kernel_cudaERNS_18TensorIteratorBaseEENKUlvE_clEvENKUlvE_clEvEUldE_St5arrayIPcLm2EEEEviT0_T1_:
.text._ZN2at6native29vectorized_elementwise_kernelILi4EZZZNS0_17floor_kernel_cudaERNS_18TensorIteratorBaseEENKUlvE_clEvENKUlvE_clEvEUldE_St5arrayIPcLm2EEEEviT0_T1_:
        /* <DEDUP_REMOVED lines=83> */
.L_x_15042:
        /* <DEDUP_REMOVED lines=8> */
.L_x_15043:
        /* <DEDUP_REMOVED lines=8> */
.L_x_15044:
        /* <DEDUP_REMOVED lines=8> */
.L_x_15045:
        /* <DEDUP_REMOVED lines=9> */
.L_x_15046:
[----:B------:R-:W-:Y:S05]  /*0740*/  BSYNC.RELIABLE B1 ;  /* 0x0000000000017941 */ /* 0x000fea0003800100 */
.L_x_15041:
[----:B------:R-:W-:-:S13]  /*0750*/  ISETP.GE.U32.AND P0, PT, R5, R0, PT ;  /* 0x000000000500720c */ /* 0x000fda0003f06070 */
[----:B-12--5:R-:W1:Y:S01]  /*0760*/  @!P0 LDC.64 R6, c[0x0][0x388] ;  /* 0x0000e200ff068b82 */ /* 0x026e620000000a00 */
[----:B------:R-:W2:Y:S01]  /*0770*/  @!P0 FRND.F64.FLOOR R28, R28 ;  /* 0x0000001c001c8313 */ /* 0x000ea20000305800 */
[----:B------:R-:W-:Y:S01]  /*0780*/  @!P0 IADD3 R3, PT, PT, R2, R5, RZ ;  /* 0x0000000502038210 */ /* 0x000fe20007ffe0ff */
[----:B------:R-:W-:-:S04]  /*0790*/  @!P0 VIADD R5, R5, 0x80 ;  /* 0x0000008005058836 */ /* 0x000fc80000000000 */
[----:B-1----:R-:W-:-:S05]  /*07a0*/  @!P0 IMAD.WIDE.U32 R6, R3, 0x8, R6 ;  /* 0x0000000803068825 */ /* 0x002fca00078e0006 */
[----:B--2---:R3:W-:Y:S02]  /*07b0*/  @!P0 STG.E.64 desc[UR4][R6.64], R28 ;  /* 0x0000001c06008986 */ /* 0x0047e4000c101b04 */
.L_x_15047:
[----:B------:R-:W-:Y:S05]  /*07c0*/  BSYNC.RECONVERGENT B0 ;  /* 0x0000000000007941 */ /* 0x000fea0003800200 */
.L_x_15040:
        /* <DEDUP_REMOVED lines=9> */
.L_x_15039:
        /* <DEDUP_REMOVED lines=9> */
[----:B---3--:R-:W-:Y:S08]  /*08f0*/  FRND.F64.FLOOR R12, R12 ;  /* 0x0000000c000c7313 */ /* 0x008ff00000305800 */
[----:B------:R-:W-:Y:S08]  /*0900*/  FRND.F64.FLOOR R14, R14 ;  /* 0x0000000e000e7313 */ /* 0x000ff00000305800 */
[----:B------:R-:W-:Y:S08]  /*0910*/  FRND.F64.FLOOR R16, R16 ;  /* 0x0000001000107313 */ /* 0x000ff00000305800 */
[----:B------:R-:W0:Y:S08]  /*0920*/  FRND.F64.FLOOR R18, R18 ;  /* 0x0000001200127313 */ /* 0x000e300000305800 */
[----:B----4-:R-:W-:Y:S01]  /*0930*/  FRND.F64.FLOOR R4, R4 ;  /* 0x0000000400047313 */ /* 0x010fe20000305800 */
[----:B0-----:R-:W-:Y:S07]  /*0940*/  STG.E.ENL2.256 desc[UR4][R20.64], R12, R16 ;  /* 0xf800000c1410797f */ /* 0x001fee000f121804 */
[----:B------:R-:W-:Y:S08]  /*0950*/  FRND.F64.FLOOR R6, R6 ;  /* 0x0000000600067313 */ /* 0x000ff00000305800 */
[----:B------:R-:W-:Y:S08]  /*0960*/  FRND.F64.FLOOR R8, R8 ;  /* 0x0000000800087313 */ /* 0x000ff00000305800 */
[----:B------:R-:W0:Y:S02]  /*0970*/  FRND.F64.FLOOR R10, R10 ;  /* 0x0000000a000a7313 */ /* 0x000e240000305800 */
[----:B0-----:R-:W-:Y:S01]  /*0980*/  STG.E.ENL2.256 desc[UR4][R20.64+0x1000], R4, R8 ;  /* 0xf80080041408797f */ /* 0x001fe2000f121804 */
[----:B------:R-:W-:Y:S05]  /*0990*/  EXIT ;  /* 0x000000000000794d */ /* 0x000fea0003800000 */
.L_x_15048:
        /* <DEDUP_REMOVED lines=14> */
.L_x_19971:


//--------------------- .text._ZN2at6native29vectorized_elementwise_kernelILi8EZZZNS0_17floor_kernel_cudaERNS_18TensorIteratorBaseEENKUlvE_clEvENKUlvE_clEvEUldE_St5arrayIPcLm2EEEEviT0_T1_ --------------------------
	.section	.text._ZN2at6native29vectorized_elementwise_kernelILi8EZZZNS0_17floor_kernel_cudaERNS_18TensorIteratorBaseEENKUlvE_clEvENKUlvE_clEvEUldE_St5arrayIPcLm2EEEEviT0_T1_,"ax",@progbits
	.align	128
        .global         _ZN2at6native29vectorized_elementwise_kernelILi8EZZZNS0_17floor_kernel_cudaERNS_18TensorIteratorBaseEENKUlvE_clEvENKUlvE_clEvEUldE_St5arrayIPcLm2EEEEviT0_T1_
        .type           _ZN2at6native29vectorized_elementwise_kernelILi8EZZZNS0_17floor_kernel_cudaERNS_18TensorIteratorBaseEENKUlvE_clEvENKUlvE_clEvEUldE_St5arrayIPcLm2EEEEviT0_T1_,@function
        .size           _ZN2at6native29vectorized_elementwise_kernelILi8EZZZNS0_17floor_kernel_cudaERNS_18TensorIteratorBaseEENKUlvE_clEvENKUlvE_clEvEUldE_St5arrayIPcLm2EEEEviT0_T1_,(.L_x_19972 - _ZN2at6native29vectorized_elementwise_kernelILi8EZZZNS0_17floor_kernel_cudaERNS_18TensorIteratorBaseEENKUlvE_clEvENKUlvE_clEvEUldE_St5arrayIPcLm2EEEEviT0_T1_)
        .other          _ZN2at6native29vectorized_elementwise_kernelILi8EZZZNS0_17floor_kernel_cudaERNS_18TensorIteratorBaseEENKUlvE_clEvENKUlvE_clEvEUldE_St5arrayIPcLm2EEEEviT0_T1_,@"STO_CUDA_ENTRY STV_DEFAULT"
_ZN2at6native29vectorized_elementwise_kernelILi8EZZZNS0_17floor_kernel_cudaERNS_18TensorIteratorBaseEENKUlvE_clEvENKUlvE_clEvEUldE_St5arrayIPcLm2EEEEviT0_T1_:
.text._ZN2at6native29vectorized_elementwise_kernelILi8EZZZNS0_17floor_kernel_cudaERNS_18TensorIteratorBaseEENKUlvE_clEvENKUlvE_clEvEUldE_St5arrayIPcLm2EEEEviT0_T1_:
        /* <DEDUP_REMOVED lines=83> */
.L_x_15052:
        /* <DEDUP_REMOVED lines=8> */
.L_x_15053:
        /* <DEDUP_REMOVED lines=8> */
.L_x_15054:
        /* <DEDUP_REMOVED lines=8> */
.L_x_15055:
        /* <DEDUP_REMOVED lines=9> */
.L_x_15056:
[----:B------:R-:W-:Y:S05]  /*0740*/  BSYNC.RELIABLE B1 ;  /* 0x0000000000017941 */ /* 0x000fea0003800100 */
.L_x_15051:
[----:B------:R-:W-:-:S13]  /*0750*/  ISETP.GE.U32.AND P0, PT, R5, R0, PT ;  /* 0x000000000500720c */ /* 0x000fda0003f06070 */
[----:B-12--5:R-:W1:Y:S01]  /*0760*/  @!P0 LDC.64 R6, c[0x0][0x388] ;  /* 0x0000e200ff068b82 */ /* 0x026e620000000a00 */
[----:B------:R-:W2:Y:S01]  /*0770*/  @!P0 FRND.F64.FLOOR R28, R28 ;  /* 0x0000001c001c8313 */ /* 0x000ea20000305800 */
[----:B------:R-:W-:Y:S01]  /*0780*/  @!P0 IADD3 R3, PT, PT, R2, R5, RZ ;  /* 0x0000000502038210 */ /* 0x000fe20007ffe0ff */
[----:B------:R-:W-:-:S04]  /*0790*/  @!P0 VIADD R5, R5, 0x80 ;  /* 0x0000008005058836 */ /* 0x000fc80000000000 */
[----:B-1----:R-:W-:-:S05]  /*07a0*/  @!P0 IMAD.WIDE.U32 R6, R3, 0x8, R6 ;  /* 0x0000000803068825 */ /* 0x002fca00078e0006 */
[----:B--2---:R3:W-:Y:S02]  /*07b0*/  @!P0 STG.E.64 desc[UR4][R6.64], R28 ;  /* 0x0000001c06008986 */ /* 0x0047e4000c101b04 */
.L_x_15057:
[----:B------:R-:W-:Y:S05]  /*07c0*/  BSYNC.RECONVERGENT B0 ;  /* 0x0000000000007941 */ /* 0x000fea0003800200 */
.L_x_15050:
        /* <DEDUP_REMOVED lines=9> */
.L_x_15049:
        /* <DEDUP_REMOVED lines=20> */
.L_x_15058:
        /* <DEDUP_REMOVED lines=14> */
.L_x_19972:


//--------------------- .text._ZN2at6native18elementwise_kernelILi128ELi4EZNS0_15gpu_kernel_implIZZZNS0_16frac_kernel_cudaERNS_18TensorIteratorBaseEENKUlvE_clEvENKUlvE2_clEvEUlN3c108BFloat16EE_EEvS4_RKT_EUliE_EEviT1_ --------------------------
	.section	.text._ZN2at6native18elementwise_kernelILi128ELi4EZNS0_15gpu_kernel_implIZZZNS0_16frac_kernel_cudaERNS_18TensorIteratorBaseEENKUlvE_clEvENKUlvE2_clEvEUlN3c108BFloat16EE_EEvS4_RKT_EUliE_EEviT1_,"ax",@progbits
	.align	128
        .global         _ZN2at6native18elementwise_kernelILi128ELi4EZNS0_15gpu_kernel_implIZZZNS0_16frac_kernel_cudaERNS_18TensorIteratorBaseEENKUlvE_clEvENKUlvE2_clEvEUlN3c108BFloat16EE_EEvS4_RKT_EUliE_EEviT1_
        .type           _ZN2at6native18elementwise_kernelILi128ELi4EZNS0_15gpu_kernel_implIZZZNS0_16frac_kernel_cudaERNS_18TensorIteratorBaseEENKUlvE_clEvENKUlvE2_clEvEUlN3c108BFloat16EE_EEvS4_RKT_EUliE_EEviT1_,@function
        .size           _ZN2at6native18elementwise_kernelILi128ELi4EZNS0_15gpu_kernel_implIZZZNS0_16frac_kernel_cudaERNS_18TensorIteratorBaseEENKUlvE_clEvENKUlvE2_clEvEUlN3c108BFloat16EE_EEvS4_RKT_EUliE_EEviT1_,(.L_x_19973 - _ZN2at6native18elementwise_kernelILi128ELi4EZNS0_15gpu_kernel_implIZZZNS0_16frac_kernel_cudaERNS_18TensorIteratorBaseEENKUlvE_clEvENKUlvE2_clEvEUlN3c108BFloat16EE_EEvS4_RKT_EUliE_EEviT1_)
        .other          _ZN2at6native18elementwise_kernelILi128ELi4EZNS0_15gpu_kernel_implIZZZNS0_16frac_kernel_cudaERNS_18TensorIteratorBaseEENKUlvE_clEvENKUlvE2_clEvEUlN3c108BFloat16EE_EEvS4_RKT_EUliE_EEviT1_,@"STO_CUDA_ENTRY STV_DEFAULT"
_ZN2at6native18elementwise_kernelILi128ELi4EZNS0_15gpu_kernel_implIZZZNS0_16frac_kernel_cudaERNS_18TensorIteratorBaseEENKUlvE_clEvENKUlvE2_clEvEUlN3c108BFloat16EE_EEvS4_RKT_EUliE_EEviT1_:
.text._ZN2at6native18elementwise_kernelILi128ELi4EZNS0_15gpu_kernel_implIZZZNS0_16frac_kernel_cudaERNS_18TensorIteratorBaseEENKUlvE_clEvENKUlvE2_clEvEUlN3c108BFloat16EE_EEvS4_RKT_EUliE_EEviT1_:
        /* <DEDUP_REMOVED lines=319> */
.L_x_15061:
        /* <DEDUP_REMOVED lines=18> */
.L_x_15065:
[----:B------:R-:W2:Y:S02]  /*1510*/  LDG.E.U8 R2, desc[UR36][R2.64] ;  /* 0x0000002402027981 */ /* 0x000ea4000c1e1100 */
[----:B--2---:R-:W-:-:S04]  /*1520*/  I2FP.F32.U32 R0, R2 ;  /* 0x0000000200007245 */ /* 0x004fc80000201000 */
[----:B------:R-:W-:Y:S01]  /*1530*/  F2FP.BF16.F32.PACK_AB R0, RZ, R0 ;  /* 0x00000000ff00723e */ /* 0x000fe200000010ff */
[----:B------:R-:W-:Y:S06]  /*1540*/  BRA `(.L_x_15067) ;  /* 0x0000000c00847947 */ /* 0x000fec0003800000 */
.L_x_15064:
        /* <DEDUP_REMOVED lines=10> */
.L_x_15069:
[----:B------:R-:W2:Y:S02]  /*15f0*/  LDG.E R2, desc[UR36][R2.64] ;  /* 0x0000002402027981 */ /* 0x000ea4000c1e1900 */
[----:B--2---:R-:W-:-:S04]  /*1600*/  I2FP.F32.S32 R0, R2 ;  /* 0x0000000200007245 */ /* 0x004fc80000201400 */
[----:B------:R-:W-:Y:S01]  /*1610*/  F2FP.BF16.F32.PACK_AB R0, RZ, R0 ;  /* 0x00000000ff00723e */ /* 0x000fe200000010ff */
[----:B------:R-:W-:Y:S06]  /*1620*/  BRA `(.L_x_15067) ;  /* 0x0000000c004c7947 */ /* 0x000fec0003800000 */
.L_x_15068:
[----:B------:R-:W2:Y:S02]  /*1630*/  LDG.E.U16 R2, desc[UR36][R2.64] ;  /* 0x0000002402027981 */ /* 0x000ea4000c1e1500 */
[----:B--2---:R-:W0:Y:S02]  /*1640*/  I2F.S16 R0, R2 ;  /* 0x0000000200007306 */ /* 0x004e240000101400 */
[----:B0-----:R-:W-:Y:S01]  /*1650*/  F2FP.BF16.F32.PACK_AB R0, RZ, R0 ;  /* 0x00000000ff00723e */ /* 0x001fe200000010ff */
[----:B------:R-:W-:Y:S06]  /*1660*/  BRA `(.L_x_15067) ;  /* 0x0000000c003c7947 */ /* 0x000fec0003800000 */
.L_x_15063:
        /* <DEDUP_REMOVED lines=9> */
.L_x_15071:
[----:B------:R-:W2:Y:S02]  /*1700*/  LDG.E.U16 R0, desc[UR36][R2.64] ;  /* 0x0000002402007981 */ /* 0x000ea4000c1e1500 */
[----:B--2---:R-:W-:-:S05]  /*1710*/  HADD2.F32 R0, -RZ, R0.H0_H0 ;  /* 0x20000000ff007230 */ /* 0x004fca0000004100 */
[----:B------:R-:W-:Y:S01]  /*1720*/  F2FP.BF16.F32.PACK_AB R0, RZ, R0 ;  /* 0x00000000ff00723e */ /* 0x000fe200000010ff */
[----:B------:R-:W-:Y:S06]  /*1730*/  BRA `(.L_x_15067) ;  /* 0x0000000c00087947 */ /* 0x000fec0003800000 */
.L_x_15070:
        /* <DEDUP_REMOVED lines=9> */
.L_x_15073:
[----:B------:R-:W2:Y:S02]  /*17d0*/  LDG.E.U16 R2, desc[UR36][R2.64] ;  /* 0x0000002402027981 */ /* 0x000ea4000c1e1500 */
[----:B--2---:R-:W-:-:S05]  /*17e0*/  HADD2.F32 R0, -RZ, R2.H0_H0 ;  /* 0x20000002ff007230 */ /* 0x004fca0000004100 */
[----:B------:R-:W-:Y:S01]  /*17f0*/  F2FP.BF16.F32.PACK_AB R0, RZ, R0 ;  /* 0x00000000ff00723e */ /* 0x000fe200000010ff */
[----:B------:R-:W-:Y:S06]  /*1800*/  BRA `(.L_x_15067) ;  /* 0x0000000800d47947 */ /* 0x000fec0003800000 */
.L_x_15072:
        /* <DEDUP_REMOVED lines=8> */
.L_x_15062:
        /* <DEDUP_REMOVED lines=13> */
.L_x_15076:
        /* <DEDUP_REMOVED lines=8> */
.L_x_15075:
        /* <DEDUP_REMOVED lines=27> */
.L_x_15078:
        /* <DEDUP_REMOVED lines=13> */
.L_x_15077:
[----:B------:R0:W5:Y:S01]  /*1c60*/  LDG.E.U16 R0, desc[UR36][R2.64] ;  /* 0x0000002402007981 */ /* 0x000162000c1e1500 */
[----:B------:R-:W-:Y:S05]  /*1c70*/  BRA `(.L_x_15067) ;  /* 0x0000000400b87947 */ /* 0x000fea0003800000 */
.L_x_15074:
        /* <DEDUP_REMOVED lines=12> */
.L_x_15081:
        /* <DEDUP_REMOVED lines=21> */
.L_x_15085:
[----:B------:R-:W-:Y:S05]  /*1e90*/  BSYNC.RECONVERGENT B1 ;  /* 0x0000000000017941 */ /* 0x000fea0003800200 */
.L_x_15084:
[----:B------:R-:W-:Y:S01]  /*1ea0*/  IMAD.SHL.U32 R0, R0, 0x100000, RZ ;  /* 0x0010000000007824 */ /* 0x000fe200078e00ff */
[----:B------:R-:W-:-:S04]  /*1eb0*/  LEA R2, R2, 0x3b800000, 0x17 ;  /* 0x3b80000002027811 */ /* 0x000fc800078eb8ff */
[----:B------:R-:W-:-:S07]  /*1ec0*/  LOP3.LUT R0, R2, R0, R7, 0xfe, !PT ;  /* 0x0000000002007212 */ /* 0x000fce00078efe07 */
.L_x_15083:
[----:B------:R-:W-:Y:S05]  /*1ed0*/  BSYNC.RECONVERGENT B0 ;  /* 0x0000000000007941 */ /* 0x000fea0003800200 */
.L_x_15082:
[----:B------:R-:W-:Y:S01]  /*1ee0*/  F2FP.BF16.F32.PACK_AB R0, RZ, R0 ;  /* 0x00000000ff00723e */ /* 0x000fe200000010ff */
[----:B------:R-:W-:Y:S06]  /*1ef0*/  BRA `(.L_x_15067) ;  /* 0x0000000400187947 */ /* 0x000fec0003800000 */
.L_x_15080:
        /* <DEDUP_REMOVED lines=21> */
.L_x_15089:
[----:B------:R-:W-:Y:S05]  /*2050*/  BSYNC.RECONVERGENT B1 ;  /* 0x0000000000017941 */ /* 0x000fea0003800200 */
.L_x_15088:
[----:B------:R-:W-:Y:S02]  /*2060*/  SHF.L.U32 R0, R0, 0x15, RZ ;  /* 0x0000001500007819 */ /* 0x000fe400000006ff */
[----:B------:R-:W-:-:S04]  /*2070*/  LEA R2, R2, 0x37800000, 0x17 ;  /* 0x3780000002027811 */ /* 0x000fc800078eb8ff */
[----:B------:R-:W-:-:S07]  /*2080*/  LOP3.LUT R0, R2, R0, R7, 0xfe, !PT ;  /* 0x0000000002007212 */ /* 0x000fce00078efe07 */
.L_x_15087:
[----:B------:R-:W-:Y:S05]  /*2090*/  BSYNC.RECONVERGENT B0 ;  /* 0x0000000000007941 */ /* 0x000fea0003800200 */
.L_x_15086:
[----:B------:R-:W-:Y:S01]  /*20a0*/  F2FP.BF16.F32.PACK_AB R0, RZ, R0 ;  /* 0x00000000ff00723e */ /* 0x000fe200000010ff */
[----:B------:R-:W-:Y:S06]  /*20b0*/  BRA `(.L_x_15067) ;  /* 0x0000000000a87947 */ /* 0x000fec0003800000 */
.L_x_15079:
[----:B------:R-:W-:-:S09]  /*20c0*/  UISETP.NE.AND UP0, UPT, UR4, 0x1c, UPT ;  /* 0x0000001c0400788c */ /* 0x000fd2000bf05270 */
[----:B------:R-:W-:Y:S05]  /*20d0*/  BRA.U !UP0, `(.L_x_15090) ;  /* 0x0000000108947547 */ /* 0x000fea000b800000 */
[----:B------:R-:W-:-:S09]  /*20e0*/  UISETP.NE.AND UP0, UPT, UR4, 0x1d, UPT ;  /* 0x0000001d0400788c */ /* 0x000fd2000bf05270 */
[----:B------:R-:W-:Y:S05]  /*20f0*/  BRA.U !UP0, `(.L_x_15091) ;  /* 0x00000001087c7547 */ /* 0x000fea000b800000 */
[----:B------:R-:W-:-:S09]  /*2100*/  UISETP.NE.AND UP0, UPT, UR4, 0x2c, UPT ;  /* 0x0000002c0400788c */ /* 0x000fd2000bf05270 */
[----:B------:R-:W-:Y:S05]  /*2110*/  BRA.U !UP0, `(.L_x_15092) ;  /* 0x0000000108487547 */ /* 0x000fea000b800000 */
.L_x_15066:
        /* <DEDUP_REMOVED lines=16> */
.L_x_15093:
[----:B------:R-:W-:Y:S01]  /*2220*/  PRMT R0, RZ, 0x7610, R0 ;  /* 0x00007610ff007816 */ /* 0x000fe20000000000 */
[----:B------:R-:W-:Y:S06]  /*2230*/  BRA `(.L_x_15067) ;  /* 0x0000000000487947 */ /* 0x000fec0003800000 */
.L_x_15092:
        /* <DEDUP_REMOVED lines=8> */
.L_x_15095:
[----:B------:R-:W-:Y:S05]  /*22c0*/  BSYNC.RECONVERGENT B0 ;  /* 0x0000000000007941 */ /* 0x000fea0003800200 */
.L_x_15094:
[----:B------:R-:W-:Y:S01]  /*22d0*/  F2FP.BF16.F32.PACK_AB R0, RZ, R0 ;  /* 0x00000000ff00723e */ /* 0x000fe200000010ff */
[----:B------:R-:W-:Y:S06]  /*22e0*/  BRA `(.L_x_15067) ;  /* 0x00000000001c7947 */ /* 0x000fec0003800000 */
.L_x_15091:
[----:B------:R-:W2:Y:S02]  /*22f0*/  LDG.E.64 R2, desc[UR36][R2.64] ;  /* 0x0000002402027981 */ /* 0x000ea4000c1e1b00 */
[----:B--2---:R-:W0:Y:S02]  /*2300*/  I2F.U64 R0, R2 ;  /* 0x0000000200007312 */ /* 0x004e240000301000 */
[----:B0-----:R-:W-:Y:S01]  /*2310*/  F2FP.BF16.F32.PACK_AB R0, RZ, R0 ;  /* 0x00000000ff00723e */ /* 0x001fe200000010ff */
[----:B------:R-:W-:Y:S06]  /*2320*/  BRA `(.L_x_15067) ;  /* 0x00000000000c7947 */ /* 0x000fec0003800000 */
.L_x_15090:
[----:B------:R-:W2:Y:S02]  /*2330*/  LDG.E R2, desc[UR36][R2.64] ;  /* 0x0000002402027981 */ /* 0x000ea4000c1e1900 */
[----:B--2---:R-:W-:-:S04]  /*2340*/  I2FP.F32.U32 R0, R2 ;  /* 0x0000000200007245 */ /* 0x004fc80000201000 */
[----:B------:R-:W-:-:S07]  /*2350*/  F2FP.BF16.F32.PACK_AB R0, RZ, R0 ;  /* 0x00000000ff00723e */ /* 0x000fce00000010ff */
.L_x_15067:
[----:B-----5:R-:W-:Y:S01]  /*2360*/  IMAD.U32 R0, R0, 0x10000, RZ ;  /* 0x0001000000007824 */ /* 0x020fe200078e00ff */
[----:B------:R-:W1:Y:S03]  /*2370*/  LDCU.64 UR6, c[0x0][0x580] ;  /* 0x0000b000ff0677ac */ /* 0x000e660008000a00 */
[----:B0-----:R-:W0:Y:S01]  /*2380*/  FRND.TRUNC R3, R0 ;  /* 0x0000000000037307 */ /* 0x001e22000020d000 */
[----:B------:R-:W-:-:S04]  /*2390*/  UPRMT UR4, UR42, 0x9910, URZ ;  /* 0x000099102a047896 */ /* 0x000fc800080000ff */
[----:B------:R-:W-:Y:S01]  /*23a0*/  UISETP.GT.AND UP0, UPT, UR4, 0x9, UPT ;  /* 0x000000090400788c */ /* 0x000fe2000bf04270 */
[----:B0-----:R-:W-:Y:S01]  /*23b0*/  FADD.FTZ R4, R0, -R3 ;  /* 0x8000000300047221 */ /* 0x001fe20000010000 */
[----:B-1----:R-:W-:-:S03]  /*23c0*/  IADD3 R2, P0, PT, R16, UR6, RZ ;  /* 0x0000000610027c10 */ /* 0x002fc6000ff1e0ff */
[----:B------:R0:W1:Y:S02]  /*23d0*/  F2F.BF16.F32 R5, R4 ;  /* 0x0000000400057304 */ /* 0x0000640000202000 */
[----:B------:R-:W-:Y:S02]  /*23e0*/  IMAD.X R3, RZ, RZ, UR7, P0 ;  /* 0x00000007ff037e24 */ /* 0x000fe400080e06ff */
        /* <DEDUP_REMOVED lines=13> */
.L_x_15099:
[----:B-1----:R-:W-:-:S06]  /*24c0*/  SHF.L.U32 R5, R5, 0x10, RZ ;  /* 0x0000001005057819 */ /* 0x002fcc00000006ff */
[----:B0-----:R-:W0:Y:S02]  /*24d0*/  F2I.S64.TRUNC R4, R5 ;  /* 0x0000000500047311 */ /* 0x001e24000020d900 */
[----:B0-----:R3:W-:Y:S01]  /*24e0*/  STG.E.U8 desc[UR36][R2.64], R4 ;  /* 0x0000000402007986 */ /* 0x0017e2000c101124 */
[----:B------:R-:W-:Y:S05]  /*24f0*/  BRA `(.L_x_15101) ;  /* 0x0000000c00707947 */ /* 0x000fea0003800000 */
.L_x_15098:
        /* <DEDUP_REMOVED lines=10> */
.L_x_15103:
[----:B-1----:R-:W-:-:S06]  /*25a0*/  IMAD.U32 R5, R5, 0x10000, RZ ;  /* 0x0001000005057824 */ /* 0x002fcc00078e00ff */
[----:B------:R-:W1:Y:S02]  /*25b0*/  F2I.FTZ.TRUNC.NTZ R5, R5 ;  /* 0x0000000500057305 */ /* 0x000e64000021f100 */
[----:B-1----:R1:W-:Y:S01]  /*25c0*/  STG.E desc[UR36][R2.64], R5 ;  /* 0x0000000502007986 */ /* 0x0023e2000c101924 */
[----:B------:R-:W-:Y:S05]  /*25d0*/  BRA `(.L_x_15101) ;  /* 0x0000000c00387947 */ /* 0x000fea0003800000 */
.L_x_15102:
[----:B-1----:R-:W-:-:S06]  /*25e0*/  IMAD.U32 R5, R5, 0x10000, RZ ;  /* 0x0001000005057824 */ /* 0x002fcc00078e00ff */
[----:B------:R-:W1:Y:S02]  /*25f0*/  F2I.FTZ.TRUNC.NTZ R5, R5 ;  /* 0x0000000500057305 */ /* 0x000e64000021f100 */
[----:B-1----:R2:W-:Y:S01]  /*2600*/  STG.E.U16 desc[UR36][R2.64], R5 ;  /* 0x0000000502007986 */ /* 0x0025e2000c101524 */
[----:B------:R-:W-:Y:S05]  /*2610*/  BRA `(.L_x_15101) ;  /* 0x0000000c00287947 */ /* 0x000fea0003800000 */
.L_x_15097:
        /* <DEDUP_REMOVED lines=9> */
.L_x_15105:
[----:B-1----:R-:W-:-:S05]  /*26b0*/  IMAD.U32 R0, R5, 0x10000, RZ ;  /* 0x0001000005007824 */ /* 0x002fca00078e00ff */
[----:B------:R-:W-:-:S05]  /*26c0*/  F2FP.F16.F32.PACK_AB R0, RZ, R0 ;  /* 0x00000000ff00723e */ /* 0x000fca00000000ff */
[----:B------:R1:W-:Y:S01]  /*26d0*/  STG.E.U16 desc[UR36][R2.64], R0 ;  /* 0x0000000002007986 */ /* 0x0003e2000c101524 */
[----:B------:R-:W-:Y:S05]  /*26e0*/  BRA `(.L_x_15101) ;  /* 0x0000000800f47947 */ /* 0x000fea0003800000 */
.L_x_15104:
        /* <DEDUP_REMOVED lines=10> */
.L_x_15107:
[----:B-1----:R-:W-:-:S04]  /*2790*/  SHF.L.U32 R5, R5, 0x10, RZ ;  /* 0x0000001005057819 */ /* 0x002fc800000006ff */
[----:B------:R-:W-:-:S04]  /*27a0*/  F2FP.F16.F32.PACK_AB R5, RZ, R5 ;  /* 0x00000005ff05723e */ /* 0x000fc800000000ff */
[----:B------:R-:W-:-:S05]  /*27b0*/  PRMT R5, R5, 0x5410, RZ ;  /* 0x0000541005057816 */ /* 0x000fca00000000ff */
[----:B------:R1:W-:Y:S01]  /*27c0*/  STG.E desc[UR36][R2.64], R5 ;  /* 0x0000000502007986 */ /* 0x0003e2000c101924 */
[----:B------:R-:W-:Y:S05]  /*27d0*/  BRA `(.L_x_15101) ;  /* 0x0000000800b87947 */ /* 0x000fea0003800000 */
.L_x_15106:
[----:B01----:R-:W-:-:S04]  /*27e0*/  IMAD.U32 R4, R5, 0x10000, RZ ;  /* 0x0001000005047824 */ /* 0x003fc800078e00ff */
[----:B------:R-:W-:-:S06]  /*27f0*/  FMUL.FTZ R4, R4, 1 ;  /* 0x3f80000004047820 */ /* 0x000fcc0000410000 */
[----:B------:R-:W0:Y:S02]  /*2800*/  F2F.F64.F32 R4, R4 ;  /* 0x0000000400047310 */ /* 0x000e240000201800 */
[----:B0-----:R0:W-:Y:S01]  /*2810*/  STG.E.64 desc[UR36][R2.64], R4 ;  /* 0x0000000402007986 */ /* 0x0011e2000c101b24 */
[----:B------:R-:W-:Y:S05]  /*2820*/  BRA `(.L_x_15101) ;  /* 0x0000000800a47947 */ /* 0x000fea0003800000 */
.L_x_15096:
        /* <DEDUP_REMOVED lines=13> */
.L_x_15110:
[----:B-1----:R-:W-:Y:S01]  /*2900*/  IMAD.U32 R5, R5, 0x10000, RZ ;  /* 0x0001000005057824 */ /* 0x002fe200078e00ff */
[----:B------:R-:W-:-:S03]  /*2910*/  CS2R R6, SRZ ;  /* 0x0000000000067805 */ /* 0x000fc6000001ff00 */
[----:B------:R-:W-:-:S06]  /*2920*/  FMUL.FTZ R5, R5, 1 ;  /* 0x3f80000005057820 */ /* 0x000fcc0000410000 */
[----:B0-----:R-:W0:Y:S02]  /*2930*/  F2F.F64.F32 R4, R5 ;  /* 0x0000000500047310 */ /* 0x001e240000201800 */
[----:B0-----:R0:W-:Y:S01]  /*2940*/  STG.E.128 desc[UR36][R2.64], R4 ;  /* 0x0000000402007986 */ /* 0x0011e2000c101d24 */
[----:B------:R-:W-:Y:S05]  /*2950*/  BRA `(.L_x_15101) ;  /* 0x0000000800587947 */ /* 0x000fea0003800000 */
.L_x_15109:
        /* <DEDUP_REMOVED lines=19> */
.L_x_15114:
[----:B------:R-:W-:Y:S05]  /*2a90*/  BSYNC.RECONVERGENT B0 ;  /* 0x0000000000007941 */ /* 0x000fea0003800200 */
.L_x_15113:
[----:B------:R-:W-:-:S05]  /*2aa0*/  LOP3.LUT R5, R0, 0x80, R5, 0xf8, !PT ;  /* 0x0000008000057812 */ /* 0x000fca00078ef805 */
[----:B------:R1:W-:Y:S01]  /*2ab0*/  STG.E.U8 desc[UR36][R2.64], R5 ;  /* 0x0000000502007986 */ /* 0x0003e2000c101124 */
[----:B------:R-:W-:Y:S05]  /*2ac0*/  BRA `(.L_x_15101) ;  /* 0x0000000400fc7947 */ /* 0x000fea0003800000 */
.L_x_15112:
        /* <DEDUP_REMOVED lines=15> */
.L_x_15116:
[----:B------:R-:W-:Y:S05]  /*2bc0*/  BSYNC.RECONVERGENT B0 ;  /* 0x0000000000007941 */ /* 0x000fea0003800200 */
.L_x_15115:
[----:B------:R-:W-:-:S05]  /*2bd0*/  LOP3.LUT R5, R0, 0x80, R5, 0xf8, !PT ;  /* 0x0000008000057812 */ /* 0x000fca00078ef805 */
[----:B------:R1:W-:Y:S01]  /*2be0*/  STG.E.U8 desc[UR36][R2.64], R5 ;  /* 0x0000000502007986 */ /* 0x0003e2000c101124 */
[----:B------:R-:W-:Y:S05]  /*2bf0*/  BRA `(.L_x_15101) ;  /* 0x0000000400b07947 */ /* 0x000fea0003800000 */
.L_x_15111:
[----:B-1----:R1:W-:Y:S01]  /*2c00*/  STG.E.U16 desc[UR36][R2.64], R5 ;  /* 0x0000000502007986 */ /* 0x0023e2000c101524 */
[----:B------:R-:W-:Y:S05]  /*2c10*/  BRA `(.L_x_15101) ;  /* 0x0000000400a87947 */ /* 0x000fea0003800000 */
.L_x_15108:
        /* <DEDUP_REMOVED lines=12> */
.L_x_15119:
        /* <DEDUP_REMOVED lines=13> */
.L_x_15122:
[----:B------:R-:W-:-:S04]  /*2db0*/  SHF.R.U32.HI R0, RZ, 0x14, R5 ;  /* 0x00000014ff007819 */ /* 0x000fc80000011605 */
[----:B------:R-:W-:-:S04]  /*2dc0*/  LOP3.LUT R0, R0, 0x1, RZ, 0xc0, !PT ;  /* 0x0000000100007812 */ /* 0x000fc800078ec0ff */
[----:B------:R-:W-:-:S04]  /*2dd0*/  IADD3 R0, PT, PT, R5, 0x487ffff, R0 ;  /* 0x0487ffff05007810 */ /* 0x000fc80007ffe000 */
[----:B------:R-:W-:-:S04]  /*2de0*/  SHF.R.U32.HI R0, RZ, 0x14, R0 ;  /* 0x00000014ff007819 */ /* 0x000fc80000011600 */
[----:B------:R-:W-:-:S07]  /*2df0*/  LOP3.LUT R4, R0, 0xff, RZ, 0xc0, !PT ;  /* 0x000000ff00047812 */ /* 0x000fce00078ec0ff */
.L_x_15123:
[----:B------:R-:W-:-:S04]  /*2e00*/  SHF.R.U32.HI R5, RZ, 0x18, R5 ;  /* 0x00000018ff057819 */ /* 0x000fc80000011605 */
[----:B------:R-:W-:-:S04]  /*2e10*/  LOP3.LUT R4, R4, 0x80, R5, 0xf8, !PT ;  /* 0x0000008004047812 */ /* 0x000fc800078ef805 */
[----:B------:R-:W-:-:S07]  /*2e20*/  PRMT R0, R4, 0x7610, R0 ;  /* 0x0000761004007816 */ /* 0x000fce0000000000 */
.L_x_15121:
[----:B------:R-:W-:Y:S05]  /*2e30*/  BSYNC.RECONVERGENT B0 ;  /* 0x0000000000007941 */ /* 0x000fea0003800200 */
.L_x_15120:
[----:B------:R0:W-:Y:S01]  /*2e40*/  STG.E.U8 desc[UR36][R2.64], R0 ;  /* 0x0000000002007986 */ /* 0x0001e2000c101124 */
[----:B------:R-:W-:Y:S05]  /*2e50*/  BRA `(.L_x_15101) ;  /* 0x0000000400187947 */ /* 0x000fea0003800000 */
.L_x_15118:
        /* <DEDUP_REMOVED lines=13> */
.L_x_15126:
[----:B------:R-:W-:-:S04]  /*2f30*/  SHF.R.U32.HI R0, RZ, 0x15, R5 ;  /* 0x00000015ff007819 */ /* 0x000fc80000011605 */
[----:B------:R-:W-:-:S04]  /*2f40*/  LOP3.LUT R0, R0, 0x1, RZ, 0xc0, !PT ;  /* 0x0000000100007812 */ /* 0x000fc800078ec0ff */
[----:B------:R-:W-:-:S04]  /*2f50*/  IADD3 R0, PT, PT, R5, 0x88fffff, R0 ;  /* 0x088fffff05007810 */ /* 0x000fc80007ffe000 */
[----:B------:R-:W-:-:S04]  /*2f60*/  SHF.R.U32.HI R0, RZ, 0x15, R0 ;  /* 0x00000015ff007819 */ /* 0x000fc80000011600 */
[----:B------:R-:W-:-:S07]  /*2f70*/  LOP3.LUT R4, R0, 0xff, RZ, 0xc0, !PT ;  /* 0x000000ff00047812 */ /* 0x000fce00078ec0ff */
.L_x_15127:
[----:B------:R-:W-:-:S04]  /*2f80*/  SHF.R.U32.HI R5, RZ, 0x18, R5 ;  /* 0x00000018ff057819 */ /* 0x000fc80000011605 */
[----:B------:R-:W-:-:S04]  /*2f90*/  LOP3.LUT R4, R4, 0x80, R5, 0xf8, !PT ;  /* 0x0000008004047812 */ /* 0x000fc800078ef805 */
[----:B------:R-:W-:-:S07]  /*2fa0*/  PRMT R0, R4, 0x7610, R0 ;  /* 0x0000761004007816 */ /* 0x000fce0000000000 */
.L_x_15125:
[----:B------:R-:W-:Y:S05]  /*2fb0*/  BSYNC.RECONVERGENT B0 ;  /* 0x0000000000007941 */ /* 0x000fea0003800200 */
.L_x_15124:
[----:B------:R0:W-:Y:S01]  /*2fc0*/  STG.E.U8 desc[UR36][R2.64], R0 ;  /* 0x0000000002007986 */ /* 0x0001e2000c101124 */
[----:B------:R-:W-:Y:S05]  /*2fd0*/  BRA `(.L_x_15101) ;  /* 0x0000000000b87947 */ /* 0x000fea0003800000 */
.L_x_15117:
[----:B------:R-:W-:-:S09]  /*2fe0*/  UISETP.NE.AND UP0, UPT, UR4, 0x1c, UPT ;  /* 0x0000001c0400788c */ /* 0x000fd2000bf05270 */
[----:B------:R-:W-:Y:S05]  /*2ff0*/  BRA.U !UP0, `(.L_x_15128) ;  /* 0x0000000108a47547 */ /* 0x000fea000b800000 */
[----:B------:R-:W-:-:S09]  /*3000*/  UISETP.NE.AND UP0, UPT, UR4, 0x1d, UPT ;  /* 0x0000001d0400788c */ /* 0x000fd2000bf05270 */
[----:B------:R-:W-:Y:S05]  /*3010*/  BRA.U !UP0, `(.L_x_15129) ;  /* 0x00000001088c7547 */ /* 0x000fea000b800000 */
[----:B------:R-:W-:-:S09]  /*3020*/  UISETP.NE.AND UP0, UPT, UR4, 0x2c, UPT ;  /* 0x0000002c0400788c */ /* 0x000fd2000bf05270 */
[----:B------:R-:W-:Y:S05]  /*3030*/  BRA.U !UP0, `(.L_x_15130) ;  /* 0x0000000108447547 */ /* 0x000fea000b800000 */
.L_x_15100:
        /* <DEDUP_REMOVED lines=16> */
.L_x_15131:
[----:B------:R-:W-:Y:S05]  /*3140*/  BRA `(.L_x_15101) ;  /* 0x00000000005c7947 */ /* 0x000fea0003800000 */
.L_x_15130:
        /* <DEDUP_REMOVED lines=16> */
.L_x_15129:
[----:B-1----:R-:W-:-:S06]  /*3250*/  IMAD.U32 R5, R5, 0x10000, RZ ;  /* 0x0001000005057824 */ /* 0x002fcc00078e00ff */
[----:B0-----:R-:W0:Y:S02]  /*3260*/  F2I.U64.TRUNC R4, R5 ;  /* 0x0000000500047311 */ /* 0x001e24000020d800 */
[----:B0-----:R0:W-:Y:S01]  /*3270*/  STG.E.64 desc[UR36][R2.64], R4 ;  /* 0x0000000402007986 */ /* 0x0011e2000c101b24 */
[----:B------:R-:W-:Y:S05]  /*3280*/  BRA `(.L_x_15101) ;  /* 0x00000000000c7947 */ /* 0x000fea0003800000 */
.L_x_15128:
[----:B-1----:R-:W-:-:S06]  /*3290*/  SHF.L.U32 R5, R5, 0x10, RZ ;  /* 0x0000001005057819 */ /* 0x002fcc00000006ff */
[----:B------:R-:W1:Y:S02]  /*32a0*/  F2I.FTZ.U32.TRUNC.NTZ R5, R5 ;  /* 0x0000000500057305 */ /* 0x000e64000021f000 */
[----:B-1----:R1:W-:Y:S02]  /*32b0*/  STG.E desc[UR36][R2.64], R5 ;  /* 0x0000000502007986 */ /* 0x0023e4000c101924 */
.L_x_15101:
[----:B------:R-:W-:-:S07]  /*32c0*/  VIADD R17, R17, 0x80 ;  /* 0x0000008011117836 */ /* 0x000fce0000000000 */
.L_x_15060:
[----:B------:R-:W-:Y:S05]  /*32d0*/  BSYNC.RECONVERGENT B6 ;  /* 0x0000000000067941 */ /* 0x000fea0003800200 */
.L_x_15059:
        /* <DEDUP_REMOVED lines=307> */
.L_x_15134:
        /* <DEDUP_REMOVED lines=18> */
.L_x_15138:
[----:B------:R-:W2:Y:S02]  /*4730*/  LDG.E.U8 R2, desc[UR36][R2.64] ;  /* 0x0000002402027981 */ /* 0x000ea4000c1e1100 */
[----:B--2---:R-:W-:-:S04]  /*4740*/  I2FP.F32.U32 R0, R2 ;  /* 0x0000000200007245 */ /* 0x004fc80000201000 */
[----:B------:R-:W-:Y:S01]  /*4750*/  F2FP.BF16.F32.PACK_AB R0, RZ, R0 ;  /* 0x00000000ff00723e */ /* 0x000fe200000010ff */
[----:B------:R-:W-:Y:S06]  /*4760*/  BRA `(.L_x_15140) ;  /* 0x0000000c00847947 */ /* 0x000fec0003800000 */
.L_x_15137:
        /* <DEDUP_REMOVED lines=10> */
.L_x_15142:
[----:B------:R-:W2:Y:S02]  /*4810*/  LDG.E R2, desc[UR36][R2.64] ;  /* 0x0000002402027981 */ /* 0x000ea4000c1e1900 */
[----:B--2---:R-:W-:-:S04]  /*4820*/  I2FP.F32.S32 R0, R2 ;  /* 0x0000000200007245 */ /* 0x004fc80000201400 */
[----:B------:R-:W-:Y:S01]  /*4830*/  F2FP.BF16.F32.PACK_AB R0, RZ, R0 ;  /* 0x00000000ff00723e */ /* 0x000fe200000010ff */
[----:B------:R-:W-:Y:S06]  /*4840*/  BRA `(.L_x_15140) ;  /* 0x0000000c004c7947 */ /* 0x000fec0003800000 */
.L_x_15141:
[----:B------:R-:W2:Y:S02]  /*4850*/  LDG.E.U16 R2, desc[UR36][R2.64] ;  /* 0x0000002402027981 */ /* 0x000ea4000c1e1500 */
[----:B--2---:R-:W0:Y:S02]  /*4860*/  I2F.S16 R0, R2 ;  /* 0x0000000200007306 */ /* 0x004e240000101400 */
[----:B0-----:R-:W-:Y:S01]  /*4870*/  F2FP.BF16.F32.PACK_AB R0, RZ, R0 ;  /* 0x00000000ff00723e */ /* 0x001fe200000010ff */
[----:B------:R-:W-:Y:S06]  /*4880*/  BRA `(.L_x_15140) ;  /* 0x0000000c003c7947 */ /* 0x000fec0003800000 */
.L_x_15136:
        /* <DEDUP_REMOVED lines=9> */
.L_x_15144:
[----:B------:R-:W2:Y:S02]  /*4920*/  LDG.E.U16 R0, desc[UR36][R2.64] ;  /* 0x0000002402007981 */ /* 0x000ea4000c1e1500 */
[----:B--2---:R-:W-:-:S05]  /*4930*/  HADD2.F32 R0, -RZ, R0.H0_H0 ;  /* 0x20000000ff007230 */ /* 0x004fca0000004100 */
[----:B------:R-:W-:Y:S01]  /*4940*/  F2FP.BF16.F32.PACK_AB R0, RZ, R0 ;  /* 0x00000000ff00723e */ /* 0x000fe200000010ff */
[----:B------:R-:W-:Y:S06]  /*4950*/  BRA `(.L_x_15140) ;  /* 0x0000000c00087947 */ /* 0x000fec0003800000 */
.L_x_15143:
        /* <DEDUP_REMOVED lines=9> */
.L_x_15146:
[----:B------:R-:W2:Y:S02]  /*49f0*/  LDG.E.U16 R2, desc[UR36][R2.64] ;  /* 0x0000002402027981 */ /* 0x000ea4000c1e1500 */
[----:B--2---:R-:W-:-:S05]  /*4a00*/  HADD2.F32 R0, -RZ, R2.H0_H0 ;  /* 0x20000002ff007230 */ /* 0x004fca0000004100 */
[----:B------:R-:W-:Y:S01]  /*4a10*/  F2FP.BF16.F32.PACK_AB R0, RZ, R0 ;  /* 0x00000000ff00723e */ /* 0x000fe200000010ff */
[----:B------:R-:W-:Y:S06]  /*4a20*/  BRA `(.L_x_15140) ;  /* 0x0000000800d47947 */ /* 0x000fec0003800000 */
.L_x_15145:
        /* <DEDUP_REMOVED lines=8> */
.L_x_15135:
        /* <DEDUP_REMOVED lines=13> */
.L_x_15149:
        /* <DEDUP_REMOVED lines=8> */
.L_x_15148:
        /* <DEDUP_REMOVED lines=27> */
.L_x_15151:
        /* <DEDUP_REMOVED lines=13> */
.L_x_15150:
[----:B------:R0:W5:Y:S01]  /*4e80*/  LDG.E.U16 R0, desc[UR36][R2.64] ;  /* 0x0000002402007981 */ /* 0x000162000c1e1500 */
[----:B------:R-:W-:Y:S05]  /*4e90*/  BRA `(.L_x_15140) ;  /* 0x0000000400b87947 */ /* 0x000fea0003800000 */
.L_x_15147:
        /* <DEDUP_REMOVED lines=12> */
.L_x_15154:
        /* <DEDUP_REMOVED lines=21> */
.L_x_15158:
[----:B------:R-:W-:Y:S05]  /*50b0*/  BSYNC.RECONVERGENT B1 ;  /* 0x0000000000017941 */ /* 0x000fea0003800200 */
.L_x_15157:
[----:B------:R-:W-:Y:S01]  /*50c0*/  IMAD.SHL.U32 R0, R0, 0x100000, RZ ;  /* 0x0010000000007824 */ /* 0x000fe200078e00ff */
[----:B------:R-:W-:-:S04]  /*50d0*/  LEA R2, R2, 0x3b800000, 0x17 ;  /* 0x3b80000002027811 */ /* 0x000fc800078eb8ff */
[----:B------:R-:W-:-:S07]  /*50e0*/  LOP3.LUT R0, R2, R0, R7, 0xfe, !PT ;  /* 0x0000000002007212 */ /* 0x000fce00078efe07 */
.L_x_15156:
[----:B------:R-:W-:Y:S05]  /*50f0*/  BSYNC.RECONVERGENT B0 ;  /* 0x0000000000007941 */ /* 0x000fea0003800200 */
.L_x_15155:
[----:B------:R-:W-:Y:S01]  /*5100*/  F2FP.BF16.F32.PACK_AB R0, RZ, R0 ;  /* 0x00000000ff00723e */ /* 0x000fe200000010ff */
[----:B------:R-:W-:Y:S06]  /*5110*/  BRA `(.L_x_15140) ;  /* 0x0000000400187947 */ /* 0x000fec0003800000 */
.L_x_15153:
        /* <DEDUP_REMOVED lines=21> */
.L_x_15162:
[----:B------:R-:W-:Y:S05]  /*5270*/  BSYNC.RECONVERGENT B1 ;  /* 0x0000000000017941 */ /* 0x000fea0003800200 */
.L_x_15161:
[----:B------:R-:W-:Y:S01]  /*5280*/  IMAD.SHL.U32 R0, R0, 0x200000, RZ ;  /* 0x0020000000007824 */ /* 0x000fe200078e00ff */
[----:B------:R-:W-:-:S04]  /*5290*/  LEA R2, R2, 0x37800000, 0x17 ;  /* 0x3780000002027811 */ /* 0x000fc800078eb8ff */
[----:B------:R-:W-:-:S07]  /*52a0*/  LOP3.LUT R0, R2, R0, R7, 0xfe, !PT ;  /* 0x0000000002007212 */ /* 0x000fce00078efe07 */
.L_x_15160:
[----:B------:R-:W-:Y:S05]  /*52b0*/  BSYNC.RECONVERGENT B0 ;  /* 0x0000000000007941 */ /* 0x000fea0003800200 */
.L_x_15159:
[----:B------:R-:W-:Y:S01]  /*52c0*/  F2FP.BF16.F32.PACK_AB R0, RZ, R0 ;  /* 0x00000000ff00723e */ /* 0x000fe200000010ff */
[----:B------:R-:W-:Y:S06]  /*52d0*/  BRA `(.L_x_15140) ;  /* 0x0000000000a87947 */ /* 0x000fec0003800000 */
.L_x_15152:
        /* <DEDUP_REMOVED lines=14> */
.L_x_15166:
[----:B------:R-:W-:Y:S05]  /*53c0*/  BSYNC.RECONVERGENT B0 ;  /* 0x0000000000007941 */ /* 0x000fea0003800200 */
.L_x_15165:
[----:B------:R-:W-:Y:S01]  /*53d0*/  F2FP.BF16.F32.PACK_AB R0, RZ, R0 ;  /* 0x00000000ff00723e */ /* 0x000fe200000010ff */
[----:B------:R-:W-:Y:S06]  /*53e0*/  BRA `(.L_x_15140) ;  /* 0x0000000000647947 */ /* 0x000fec0003800000 */
.L_x_15139:
        /* <DEDUP_REMOVED lines=16> */
.L_x_15167:
[----:B------:R-:W-:Y:S01]  /*54f0*/  PRMT R0, RZ, 0x7610, R0 ;  /* 0x00007610ff007816 */ /* 0x000fe20000000000 */
[----:B------:R-:W-:Y:S06]  /*5500*/  BRA `(.L_x_15140) ;  /* 0x00000000001c7947 */ /* 0x000fec0003800000 */
.L_x_15164:
[----:B------:R-:W2:Y:S02]  /*5510*/  LDG.E.64 R2, desc[UR36][R2.64] ;  /* 0x0000002402027981 */ /* 0x000ea4000c1e1b00 */
[----:B--2---:R-:W0:Y:S02]  /*5520*/  I2F.U64 R0, R2 ;  /* 0x0000000200007312 */ /* 0x004e240000301000 */
[----:B0-----:R-:W-:Y:S01]  /*5530*/  F2FP.BF16.F32.PACK_AB R0, RZ, R0 ;  /* 0x00000000ff00723e */ /* 0x001fe200000010ff */
[----:B------:R-:W-:Y:S06]  /*5540*/  BRA `(.L_x_15140) ;  /* 0x00000000000c7947 */ /* 0x000fec0003800000 */
.L_x_15163:
[----:B------:R-:W2:Y:S02]  /*5550*/  LDG.E R2, desc[UR36][R2.64] ;  /* 0x0000002402027981 */ /* 0x000ea4000c1e1900 */
[----:B--2---:R-:W-:-:S04]  /*5560*/  I2FP.F32.U32 R0, R2 ;  /* 0x0000000200007245 */ /* 0x004fc80000201000 */
[----:B------:R-:W-:-:S07]  /*5570*/  F2FP.BF16.F32.PACK_AB R0, RZ, R0 ;  /* 0x00000000ff00723e */ /* 0x000fce00000010ff */
.L_x_15140:
[----:B-----5:R-:W-:Y:S01]  /*5580*/  IMAD.U32 R0, R0, 0x10000, RZ ;  /* 0x0001000000007824 */ /* 0x020fe200078e00ff */
[----:B------:R-:W1:Y:S03]  /*5590*/  LDCU.64 UR6, c[0x0][0x580] ;  /* 0x0000b000ff0677ac */ /* 0x000e660008000a00 */
[----:B0-----:R-:W0:Y:S01]  /*55a0*/  FRND.TRUNC R3, R0 ;  /* 0x0000000000037307 */ /* 0x001e22000020d000 */
[----:B------:R-:W-:-:S04]  /*55b0*/  UPRMT UR4, UR42, 0x9910, URZ ;  /* 0x000099102a047896 */ /* 0x000fc800080000ff */
[----:B------:R-:W-:Y:S01]  /*55c0*/  UISETP.GT.AND UP0, UPT, UR4, 0x9, UPT ;  /* 0x000000090400788c */ /* 0x000fe2000bf04270 */
[----:B0-----:R-:W-:Y:S01]  /*55d0*/  FADD.FTZ R4, R0, -R3 ;  /* 0x8000000300047221 */ /* 0x001fe20000010000 */
[----:B-1----:R-:W-:-:S03]  /*55e0*/  IADD3 R2, P0, PT, R16, UR6, RZ ;  /* 0x0000000610027c10 */ /* 0x002fc6000ff1e0ff */
[----:B------:R0:W1:Y:S01]  /*55f0*/  F2F.BF16.F32 R5, R4 ;  /* 0x0000000400057304 */ /* 0x0000620000202000 */
[----:B------:R-:W-:-:S03]  /*5600*/  IADD3.X R3, PT, PT, RZ, UR7, RZ, P0, !PT ;  /* 0x00000007ff037c10 */ /* 0x000fc600087fe4ff */
        /* <DEDUP_REMOVED lines=13> */
.L_x_15171:
[----:B-1----:R-:W-:-:S06]  /*56e0*/  IMAD.U32 R5, R5, 0x10000, RZ ;  /* 0x0001000005057824 */ /* 0x002fcc00078e00ff */
[----:B0-----:R-:W0:Y:S02]  /*56f0*/  F2I.S64.TRUNC R4, R5 ;  /* 0x0000000500047311 */ /* 0x001e24000020d900 */
[----:B0-----:R0:W-:Y:S01]  /*5700*/  STG.E.U8 desc[UR36][R2.64], R4 ;  /* 0x0000000402007986 */ /* 0x0011e2000c101124 */
[----:B------:R-:W-:Y:S05]  /*5710*/  BRA `(.L_x_15173) ;  /* 0x0000000c006c7947 */ /* 0x000fea0003800000 */
.L_x_15170:
        /* <DEDUP_REMOVED lines=10> */
.L_x_15175:
[----:B-1----:R-:W-:-:S06]  /*57c0*/  IMAD.U32 R5, R5, 0x10000, RZ ;  /* 0x0001000005057824 */ /* 0x002fcc00078e00ff */
[----:B------:R-:W1:Y:S02]  /*57d0*/  F2I.FTZ.TRUNC.NTZ R5, R5 ;  /* 0x0000000500057305 */ /* 0x000e64000021f100 */
[----:B-1----:R1:W-:Y:S01]  /*57e0*/  STG.E desc[UR36][R2.64], R5 ;  /* 0x0000000502007986 */ /* 0x0023e2000c101924 */
[----:B------:R-:W-:Y:S05]  /*57f0*/  BRA `(.L_x_15173) ;  /* 0x0000000c00347947 */ /* 0x000fea0003800000 */
.L_x_15174:
[----:B-1----:R-:W-:-:S06]  /*5800*/  IMAD.U32 R5, R5, 0x10000, RZ ;  /* 0x0001000005057824 */ /* 0x002fcc00078e00ff */
[----:B------:R-:W1:Y:S02]  /*5810*/  F2I.FTZ.TRUNC.NTZ R5, R5 ;  /* 0x0000000500057305 */ /* 0x000e64000021f100 */
[----:B-1----:R1:W-:Y:S01]  /*5820*/  STG.E.U16 desc[UR36][R2.64], R5 ;  /* 0x0000000502007986 */ /* 0x0023e2000c101524 */
[----:B------:R-:W-:Y:S05]  /*5830*/  BRA `(.L_x_15173) ;  /* 0x0000000c00247947 */ /* 0x000fea0003800000 */
.L_x_15169:
        /* <DEDUP_REMOVED lines=9> */
.L_x_15177:
[----:B-1----:R-:W-:-:S05]  /*58d0*/  IMAD.U32 R0, R5, 0x10000, RZ ;  /* 0x0001000005007824 */ /* 0x002fca00078e00ff */
[----:B------:R-:W-:-:S05]  /*58e0*/  F2FP.F16.F32.PACK_AB R0, RZ, R0 ;  /* 0x00000000ff00723e */ /* 0x000fca00000000ff */
[----:B------:R1:W-:Y:S01]  /*58f0*/  STG.E.U16 desc[UR36][R2.64], R0 ;  /* 0x0000000002007986 */ /* 0x0003e2000c101524 */
[----:B------:R-:W-:Y:S05]  /*5900*/  BRA `(.L_x_15173) ;  /* 0x0000000800f07947 */ /* 0x000fea0003800000 */
.L_x_15176:
        /* <DEDUP_REMOVED lines=10> */
.L_x_15179:
[----:B-1----:R-:W-:-:S05]  /*59b0*/  IMAD.U32 R5, R5, 0x10000, RZ ;  /* 0x0001000005057824 */ /* 0x002fca00078e00ff */
[----:B------:R-:W-:-:S04]  /*59c0*/  F2FP.F16.F32.PACK_AB R5, RZ, R5 ;  /* 0x00000005ff05723e */ /* 0x000fc800000000ff */
[----:B------:R-:W-:-:S05]  /*59d0*/  PRMT R5, R5, 0x5410, RZ ;  /* 0x0000541005057816 */ /* 0x000fca00000000ff */
[----:B------:R1:W-:Y:S01]  /*59e0*/  STG.E desc[UR36][R2.64], R5 ;  /* 0x0000000502007986 */ /* 0x0003e2000c101924 */
[----:B------:R-:W-:Y:S05]  /*59f0*/  BRA `(.L_x_15173) ;  /* 0x0000000800b47947 */ /* 0x000fea0003800000 */
.L_x_15178:
[----:B01----:R-:W-:-:S04]  /*5a00*/  IMAD.U32 R4, R5, 0x10000, RZ ;  /* 0x0001000005047824 */ /* 0x003fc800078e00ff */
[----:B------:R-:W-:-:S06]  /*5a10*/  FMUL.FTZ R4, R4, 1 ;  /* 0x3f80000004047820 */ /* 0x000fcc0000410000 */
[----:B------:R-:W0:Y:S02]  /*5a20*/  F2F.F64.F32 R4, R4 ;  /* 0x0000000400047310 */ /* 0x000e240000201800 */
[----:B0-----:R0:W-:Y:S01]  /*5a30*/  STG.E.64 desc[UR36][R2.64], R4 ;  /* 0x0000000402007986 */ /* 0x0011e2000c101b24 */
[----:B------:R-:W-:Y:S05]  /*5a40*/  BRA `(.L_x_15173) ;  /* 0x0000000800a07947 */ /* 0x000fea0003800000 */
.L_x_15168:
        /* <DEDUP_REMOVED lines=14> */
.L_x_15183:
        /* <DEDUP_REMOVED lines=18> */
.L_x_15186:
[----:B------:R-:W-:-:S04]  /*5c50*/  SHF.R.U32.HI R5, RZ, 0x18, R5 ;  /* 0x00000018ff057819 */ /* 0x000fc80000011605 */
[----:B------:R-:W-:-:S07]  /*5c60*/  LOP3.LUT R0, R0, 0x80, R5, 0xf8, !PT ;  /* 0x0000008000007812 */ /* 0x000fce00078ef805 */
.L_x_15185:
[----:B------:R-:W-:Y:S05]  /*5c70*/  BSYNC.RECONVERGENT B0 ;  /* 0x0000000000007941 */ /* 0x000fea0003800200 */
.L_x_15184:
[----:B------:R0:W-:Y:S01]  /*5c80*/  STG.E.U8 desc[UR36][R2.64], R0 ;  /* 0x0000000002007986 */ /* 0x0001e2000c101124 */
[----:B------:R-:W-:Y:S05]  /*5c90*/  BRA `(.L_x_15173) ;  /* 0x00000008000c7947 */ /* 0x000fea0003800000 */
.L_x_15182:
        /* <DEDUP_REMOVED lines=18> */
.L_x_15189:
[----:B------:R-:W-:-:S04]  /*5dc0*/  SHF.R.U32.HI R5, RZ, 0x18, R5 ;  /* 0x00000018ff057819 */ /* 0x000fc80000011605 */
[----:B------:R-:W-:-:S07]  /*5dd0*/  LOP3.LUT R0, R0, 0x80, R5, 0xf8, !PT ;  /* 0x0000008000007812 */ /* 0x000fce00078ef805 */
.L_x_15188:
[----:B------:R-:W-:Y:S05]  /*5de0*/  BSYNC.RECONVERGENT B0 ;  /* 0x0000000000007941 */ /* 0x000fea0003800200 */
.L_x_15187:
[----:B------:R0:W-:Y:S01]  /*5df0*/  STG.E.U8 desc[UR36][R2.64], R0 ;  /* 0x0000000002007986 */ /* 0x0001e2000c101124 */
[----:B------:R-:W-:Y:S05]  /*5e00*/  BRA `(.L_x_15173) ;  /* 0x0000000400b07947 */ /* 0x000fea0003800000 */
.L_x_15181:
        /* <DEDUP_REMOVED lines=22> */
.L_x_15191:
[----:B-1----:R-:W-:-:S06]  /*5f70*/  SHF.L.U32 R5, R5, 0x10, RZ ;  /* 0x0000001005057819 */ /* 0x002fcc00000006ff */
[----:B0-----:R-:W0:Y:S02]  /*5f80*/  F2I.U64.TRUNC R4, R5 ;  /* 0x0000000500047311 */ /* 0x001e24000020d800 */
[----:B0-----:R0:W-:Y:S01]  /*5f90*/  STG.E.64 desc[UR36][R2.64], R4 ;  /* 0x0000000402007986 */ /* 0x0011e2000c101b24 */
[----:B------:R-:W-:Y:S05]  /*5fa0*/  BRA `(.L_x_15173) ;  /* 0x0000000400487947 */ /* 0x000fea0003800000 */
.L_x_15190:
[----:B-1----:R-:W-:-:S06]  /*5fb0*/  IMAD.U32 R5, R5, 0x10000, RZ ;  /* 0x0001000005057824 */ /* 0x002fcc00078e00ff */
[----:B------:R-:W1:Y:S02]  /*5fc0*/  F2I.FTZ.U32.TRUNC.NTZ R5, R5 ;  /* 0x0000000500057305 */ /* 0x000e64000021f000 */
[----:B-1----:R1:W-:Y:S01]  /*5fd0*/  STG.E desc[UR36][R2.64], R5 ;  /* 0x0000000502007986 */ /* 0x0023e2000c101924 */
[----:B------:R-:W-:Y:S05]  /*5fe0*/  BRA `(.L_x_15173) ;  /* 0x0000000400387947 */ /* 0x000fea0003800000 */
.L_x_15180:
        /* <DEDUP_REMOVED lines=11> */
.L_x_15193:
[----:B-1----:R-:W-:Y:S02]  /*60a0*/  SHF.L.U32 R5, R5, 0x10, RZ ;  /* 0x0000001005057819 */ /* 0x002fe400000006ff */
[----:B------:R-:W-:-:S03]  /*60b0*/  CS2R R6, SRZ ;  /* 0x0000000000067805 */ /* 0x000fc6000001ff00 */
[----:B------:R-:W-:-:S06]  /*60c0*/  FMUL.FTZ R5, R5, 1 ;  /* 0x3f80000005057820 */ /* 0x000fcc0000410000 */
[----:B0-----:R-:W0:Y:S02]  /*60d0*/  F2F.F64.F32 R4, R5 ;  /* 0x0000000500047310 */ /* 0x001e240000201800 */
[----:B0-----:R0:W-:Y:S01]  /*60e0*/  STG.E.128 desc[UR36][R2.64], R4 ;  /* 0x0000000402007986 */ /* 0x0011e2000c101d24 */
[----:B------:R-:W-:Y:S05]  /*60f0*/  BRA `(.L_x_15173) ;  /* 0x0000000000f47947 */ /* 0x000fea0003800000 */
.L_x_15192:
[----:B------:R-:W-:-:S09]  /*6100*/  UISETP.NE.AND UP0, UPT, UR4, 0xf, UPT ;  /* 0x0000000f0400788c */ /* 0x000fd2000bf05270 */
[----:B------:R-:W-:Y:S05]  /*6110*/  BRA.U !UP0, `(.L_x_15194) ;  /* 0x0000000108e87547 */ /* 0x000fea000b800000 */
[----:B------:R-:W-:-:S09]  /*6120*/  UISETP.NE.AND UP0, UPT, UR4, 0x17, UPT ;  /* 0x000000170400788c */ /* 0x000fd2000bf05270 */
[----:B------:R-:W-:Y:S05]  /*6130*/  BRA.U !UP0, `(.L_x_15195) ;  /* 0x0000000108907547 */ /* 0x000fea000b800000 */
[----:B------:R-:W-:-:S09]  /*6140*/  UISETP.NE.AND UP0, UPT, UR4, 0x18, UPT ;  /* 0x000000180400788c */ /* 0x000fd2000bf05270 */
[----:B------:R-:W-:Y:S05]  /*6150*/  BRA.U !UP0, `(.L_x_15196) ;  /* 0x0000000108447547 */ /* 0x000fea000b800000 */
.L_x_15172:
        /* <DEDUP_REMOVED lines=16> */
.L_x_15197:
[----:B------:R-:W-:Y:S05]  /*6260*/  BRA `(.L_x_15173) ;  /* 0x0000000000987947 */ /* 0x000fea0003800000 */
.L_x_15196:
        /* <DEDUP_REMOVED lines=13> */
.L_x_15199:
[----:B------:R-:W-:Y:S05]  /*6340*/  BSYNC.RECONVERGENT B0 ;  /* 0x0000000000007941 */ /* 0x000fea0003800200 */
.L_x_15198:
[----:B------:R-:W-:-:S05]  /*6350*/  LOP3.LUT R5, R0, 0x80, R5, 0xf8, !PT ;  /* 0x0000008000057812 */ /* 0x000fca00078ef805 */
[----:B------:R3:W-:Y:S01]  /*6360*/  STG.E.U8 desc[UR36][R2.64], R5 ;  /* 0x0000000502007986 */ /* 0x0007e2000c101124 */
[----:B------:R-:W-:Y:S05]  /*6370*/  BRA `(.L_x_15173) ;  /* 0x0000000000547947 */ /* 0x000fea0003800000 */
.L_x_15195:
        /* <DEDUP_REMOVED lines=12> */
.L_x_15201:
[----:B------:R-:W-:Y:S01]  /*6440*/  IMAD.MOV.U32 R0, RZ, RZ, 0x7f ;  /* 0x0000007fff007424 */ /* 0x000fe200078e00ff */
[----:B------:R-:W-:-:S04]  /*6450*/  ISETP.GT.U32.AND P0, PT, R4, 0x7f800000, PT ;  /* 0x7f8000000400780c */ /* 0x000fc80003f04070 */
[----:B------:R-:W-:-:S09]  /*6460*/  SEL R0, R0, 0x7c, P0 ;  /* 0x0000007c00007807 */ /* 0x000fd20000000000 */
.L_x_15202:
[----:B------:R-:W-:Y:S05]  /*6470*/  BSYNC.RECONVERGENT B0 ;  /* 0x0000000000007941 */ /* 0x000fea0003800200 */
.L_x_15200:
[----:B------:R-:W-:-:S04]  /*6480*/  SHF.R.U32.HI R5, RZ, 0x18, R5 ;  /* 0x00000018ff057819 */ /* 0x000fc80000011605 */
[----:B------:R-:W-:-:S05]  /*6490*/  LOP3.LUT R5, R0, 0x80, R5, 0xf8, !PT ;  /* 0x0000008000057812 */ /* 0x000fca00078ef805 */
[----:B------:R2:W-:Y:S01]  /*64a0*/  STG.E.U8 desc[UR36][R2.64], R5 ;  /* 0x0000000502007986 */ /* 0x0005e2000c101124 */
[----:B------:R-:W-:Y:S05]  /*64b0*/  BRA `(.L_x_15173) ;  /* 0x0000000000047947 */ /* 0x000fea0003800000 */
.L_x_15194:
[----:B-1----:R1:W-:Y:S02]  /*64c0*/  STG.E.U16 desc[UR36][R2.64], R5 ;  /* 0x0000000502007986 */ /* 0x0023e4000c101524 */
.L_x_15173:
[----:B------:R-:W-:-:S07]  /*64d0*/  VIADD R17, R17, 0x80 ;  /* 0x0000008011117836 */ /* 0x000fce0000000000 */
.L_x_15133:
[----:B------:R-:W-:Y:S05]  /*64e0*/  BSYNC.RECONVERGENT B6 ;  /* 0x0000000000067941 */ /* 0x000fea0003800200 */
.L_x_15132:
        /* <DEDUP_REMOVED lines=307> */
.L_x_15205:
        /* <DEDUP_REMOVED lines=18> */
.L_x_15209:
[----:B------:R-:W2:Y:S02]  /*7940*/  LDG.E.U8 R2, desc[UR36][R2.64] ;  /* 0x0000002402027981 */ /* 0x000ea4000c1e1100 */
[----:B--2---:R-:W-:-:S04]  /*7950*/  I2FP.F32.U32 R0, R2 ;  /* 0x0000000200007245 */ /* 0x004fc80000201000 */
[----:B------:R-:W-:Y:S01]  /*7960*/  F2FP.BF16.F32.PACK_AB R0, RZ, R0 ;  /* 0x00000000ff00723e */ /* 0x000fe200000010ff */
[----:B------:R-:W-:Y:S06]  /*7970*/  BRA `(.L_x_15211) ;  /* 0x0000000c00847947 */ /* 0x000fec0003800000 */
.L_x_15208:
        /* <DEDUP_REMOVED lines=10> */
.L_x_15213:
[----:B------:R-:W2:Y:S02]  /*7a20*/  LDG.E R2, desc[UR36][R2.64] ;  /* 0x0000002402027981 */ /* 0x000ea4000c1e1900 */
[----:B--2---:R-:W-:-:S04]  /*7a30*/  I2FP.F32.S32 R0, R2 ;  /* 0x0000000200007245 */ /* 0x004fc80000201400 */
[----:B------:R-:W-:Y:S01]  /*7a40*/  F2FP.BF16.F32.PACK_AB R0, RZ, R0 ;  /* 0x00000000ff00723e */ /* 0x000fe200000010ff */
[----:B------:R-:W-:Y:S06]  /*7a50*/  BRA `(.L_x_15211) ;  /* 0x0000000c004c7947 */ /* 0x000fec0003800000 */
.L_x_15212:
[----:B------:R-:W2:Y:S02]  /*7a60*/  LDG.E.U16 R2, desc[UR36][R2.64] ;  /* 0x0000002402027981 */ /* 0x000ea4000c1e1500 */
[----:B--2---:R-:W0:Y:S02]  /*7a70*/  I2F.S16 R0, R2 ;  /* 0x0000000200007306 */ /* 0x004e240000101400 */
[----:B0-----:R-:W-:Y:S01]  /*7a80*/  F2FP.BF16.F32.PACK_AB R0, RZ, R0 ;  /* 0x00000000ff00723e */ /* 0x001fe200000010ff */
[----:B------:R-:W-:Y:S06]  /*7a90*/  BRA `(.L_x_15211) ;  /* 0x0000000c003c7947 */ /* 0x000fec0003800000 */
.L_x_15207:
        /* <DEDUP_REMOVED lines=9> */
.L_x_15215:
[----:B------:R-:W2:Y:S02]  /*7b30*/  LDG.E.U16 R0, desc[UR36][R2.64] ;  /* 0x0000002402007981 */ /* 0x000ea4000c1e1500 */
[----:B--2---:R-:W-:-:S05]  /*7b40*/  HADD2.F32 R0, -RZ, R0.H0_H0 ;  /* 0x20000000ff007230 */ /* 0x004fca0000004100 */
[----:B------:R-:W-:Y:S01]  /*7b50*/  F2FP.BF16.F32.PACK_AB R0, RZ, R0 ;  /* 0x00000000ff00723e */ /* 0x000fe200000010ff */
[----:B------:R-:W-:Y:S06]  /*7b60*/  BRA `(.L_x_15211) ;  /* 0x0000000c00087947 */ /* 0x000fec0003800000 */
.L_x_15214:
        /* <DEDUP_REMOVED lines=9> */
.L_x_15217:
[----:B------:R-:W2:Y:S02]  /*7c00*/  LDG.E.U16 R2, desc[UR36][R2.64] ;  /* 0x0000002402027981 */ /* 0x000ea4000c1e1500 */
[----:B--2---:R-:W-:-:S05]  /*7c10*/  HADD2.F32 R0, -RZ, R2.H0_H0 ;  /* 0x20000002ff007230 */ /* 0x004fca0000004100 */
[----:B------:R-:W-:Y:S01]  /*7c20*/  F2FP.BF16.F32.PACK_AB R0, RZ, R0 ;  /* 0x00000000ff00723e */ /* 0x000fe200000010ff */
[----:B------:R-:W-:Y:S06]  /*7c30*/  BRA `(.L_x_15211) ;  /* 0x0000000800d47947 */ /* 0x000fec0003800000 */
.L_x_15216:
        /* <DEDUP_REMOVED lines=8> */
.L_x_15206:
        /* <DEDUP_REMOVED lines=13> */
.L_x_15220:
        /* <DEDUP_REMOVED lines=8> */
.L_x_15219:
        /* <DEDUP_REMOVED lines=27> */
.L_x_15222:
        /* <DEDUP_REMOVED lines=13> */
.L_x_15221:
[----:B------:R0:W5:Y:S01]  /*8090*/  LDG.E.U16 R0, desc[UR36][R2.64] ;  /* 0x0000002402007981 */ /* 0x000162000c1e1500 */
[----:B------:R-:W-:Y:S05]  /*80a0*/  BRA `(.L_x_15211) ;  /* 0x0000000400b87947 */ /* 0x000fea0003800000 */
.L_x_15218:
        /* <DEDUP_REMOVED lines=12> */
.L_x_15225:
        /* <DEDUP_REMOVED lines=21> */
.L_x_15229:
[----:B------:R-:W-:Y:S05]  /*82c0*/  BSYNC.RECONVERGENT B1 ;  /* 0x0000000000017941 */ /* 0x000fea0003800200 */
.L_x_15228:
[----:B------:R-:W-:Y:S02]  /*82d0*/  SHF.L.U32 R0, R0, 0x14, RZ ;  /* 0x0000001400007819 */ /* 0x000fe400000006ff */
[----:B------:R-:W-:-:S04]  /*82e0*/  LEA R2, R2, 0x3b800000, 0x17 ;  /* 0x3b80000002027811 */ /* 0x000fc800078eb8ff */
[----:B------:R-:W-:-:S07]  /*82f0*/  LOP3.LUT R0, R2, R0, R7, 0xfe, !PT ;  /* 0x0000000002007212 */ /* 0x000fce00078efe07 */
.L_x_15227:
[----:B------:R-:W-:Y:S05]  /*8300*/  BSYNC.RECONVERGENT B0 ;  /* 0x0000000000007941 */ /* 0x000fea0003800200 */
.L_x_15226:
[----:B------:R-:W-:Y:S01]  /*8310*/  F2FP.BF16.F32.PACK_AB R0, RZ, R0 ;  /* 0x00000000ff00723e */ /* 0x000fe200000010ff */
[----:B------:R-:W-:Y:S06]  /*8320*/  BRA `(.L_x_15211) ;  /* 0x0000000400187947 */ /* 0x000fec0003800000 */
.L_x_15224:
        /* <DEDUP_REMOVED lines=21> */
.L_x_15233:
[----:B------:R-:W-:Y:S05]  /*8480*/  BSYNC.RECONVERGENT B1 ;  /* 0x0000000000017941 */ /* 0x000fea0003800200 */
.L_x_15232:
[----:B------:R-:W-:Y:S01]  /*8490*/  IMAD.SHL.U32 R0, R0, 0x200000, RZ ;  /* 0x0020000000007824 */ /* 0x000fe200078e00ff */
[----:B------:R-:W-:-:S04]  /*84a0*/  LEA R2, R2, 0x37800000, 0x17 ;  /* 0x3780000002027811 */ /* 0x000fc800078eb8ff */
[----:B------:R-:W-:-:S07]  /*84b0*/  LOP3.LUT R0, R2, R0, R7, 0xfe, !PT ;  /* 0x0000000002007212 */ /* 0x000fce00078efe07 */
.L_x_15231:
[----:B------:R-:W-:Y:S05]  /*84c0*/  BSYNC.RECONVERGENT B0 ;  /* 0x0000000000007941 */ /* 0x000fea0003800200 */
.L_x_15230:
[----:B------:R-:W-:Y:S01]  /*84d0*/  F2FP.BF16.F32.PACK_AB R0, RZ, R0 ;  /* 0x00000000ff00723e */ /* 0x000fe200000010ff */
[----:B------:R-:W-:Y:S06]  /*84e0*/  BRA `(.L_x_15211) ;  /* 0x0000000000a87947 */ /* 0x000fec0003800000 */
.L_x_15223:
        /* <DEDUP_REMOVED lines=14> */
.L_x_15237:
[----:B------:R-:W-:Y:S05]  /*85d0*/  BSYNC.RECONVERGENT B0 ;  /* 0x0000000000007941 */ /* 0x000fea0003800200 */
.L_x_15236:
[----:B------:R-:W-:Y:S01]  /*85e0*/  F2FP.BF16.F32.PACK_AB R0, RZ, R0 ;  /* 0x00000000ff00723e */ /* 0x000fe200000010ff */
[----:B------:R-:W-:Y:S06]  /*85f0*/  BRA `(.L_x_15211) ;  /* 0x0000000000647947 */ /* 0x000fec0003800000 */
.L_x_15210:
        /* <DEDUP_REMOVED lines=16> */
.L_x_15238:
[----:B------:R-:W-:Y:S01]  /*8700*/  PRMT R0, RZ, 0x7610, R0 ;  /* 0x00007610ff007816 */ /* 0x000fe20000000000 */
[----:B------:R-:W-:Y:S06]  /*8710*/  BRA `(.L_x_15211) ;  /* 0x00000000001c7947 */ /* 0x000fec0003800000 */
.L_x_15235:
[----:B------:R-:W2:Y:S02]  /*8720*/  LDG.E.64 R2, desc[UR36][R2.64] ;  /* 0x0000002402027981 */ /* 0x000ea4000c1e1b00 */
[----:B--2---:R-:W0:Y:S02]  /*8730*/  I2F.U64 R0, R2 ;  /* 0x0000000200007312 */ /* 0x004e240000301000 */
[----:B0-----:R-:W-:Y:S01]  /*8740*/  F2FP.BF16.F32.PACK_AB R0, RZ, R0 ;  /* 0x00000000ff00723e */ /* 0x001fe200000010ff */
[----:B------:R-:W-:Y:S06]  /*8750*/  BRA `(.L_x_15211) ;  /* 0x00000000000c7947 */ /* 0x000fec0003800000 */
.L_x_15234:
[----:B------:R-:W2:Y:S02]  /*8760*/  LDG.E R2, desc[UR36][R2.64] ;  /* 0x0000002402027981 */ /* 0x000ea4000c1e1900 */
[----:B--2---:R-:W-:-:S04]  /*8770*/  I2FP.F32.U32 R0, R2 ;  /* 0x0000000200007245 */ /* 0x004fc80000201000 */
[----:B------:R-:W-:-:S07]  /*8780*/  F2FP.BF16.F32.PACK_AB R0, RZ, R0 ;  /* 0x00000000ff00723e */ /* 0x000fce00000010ff */
.L_x_15211:
[----:B-----5:R-:W-:Y:S01]  /*8790*/  SHF.L.U32 R0, R0, 0x10, RZ ;  /* 0x0000001000007819 */ /* 0x020fe200000006ff */
        /* <DEDUP_REMOVED lines=21> */
.L_x_15242:
[----:B-1----:R-:W-:-:S06]  /*88f0*/  SHF.L.U32 R5, R5, 0x10, RZ ;  /* 0x0000001005057819 */ /* 0x002fcc00000006ff */
[----:B0-----:R-:W0:Y:S02]  /*8900*/  F2I.S64.TRUNC R4, R5 ;  /* 0x0000000500047311 */ /* 0x001e24000020d900 */
[----:B0-----:R0:W-:Y:S01]  /*8910*/  STG.E.U8 desc[UR36][R2.64], R4 ;  /* 0x0000000402007986 */ /* 0x0011e2000c101124 */
[----:B------:R-:W-:Y:S05]  /*8920*/  BRA `(.L_x_15244) ;  /* 0x0000000c006c7947 */ /* 0x000fea0003800000 */
.L_x_15241:
        /* <DEDUP_REMOVED lines=10> */
.L_x_15246:
[----:B-1----:R-:W-:-:S06]  /*89d0*/  IMAD.U32 R5, R5, 0x10000, RZ ;  /* 0x0001000005057824 */ /* 0x002fcc00078e00ff */
[----:B------:R-:W1:Y:S02]  /*89e0*/  F2I.FTZ.TRUNC.NTZ R5, R5 ;  /* 0x0000000500057305 */ /* 0x000e64000021f100 */
[----:B-1----:R3:W-:Y:S01]  /*89f0*/  STG.E desc[UR36][R2.64], R5 ;  /* 0x0000000502007986 */ /* 0x0027e2000c101924 */
[----:B------:R-:W-:Y:S05]  /*8a00*/  BRA `(.L_x_15244) ;  /* 0x0000000c00347947 */ /* 0x000fea0003800000 */
.L_x_15245:
[----:B-1----:R-:W-:-:S06]  /*8a10*/  SHF.L.U32 R5, R5, 0x10, RZ ;  /* 0x0000001005057819 */ /* 0x002fcc00000006ff */
[----:B------:R-:W1:Y:S02]  /*8a20*/  F2I.FTZ.TRUNC.NTZ R5, R5 ;  /* 0x0000000500057305 */ /* 0x000e64000021f100 */
[----:B-1----:R1:W-:Y:S01]  /*8a30*/  STG.E.U16 desc[UR36][R2.64], R5 ;  /* 0x0000000502007986 */ /* 0x0023e2000c101524 */
[----:B------:R-:W-:Y:S05]  /*8a40*/  BRA `(.L_x_15244) ;  /* 0x0000000c00247947 */ /* 0x000fea0003800000 */
.L_x_15240:
        /* <DEDUP_REMOVED lines=9> */
.L_x_15248:
[----:B-1----:R-:W-:-:S05]  /*8ae0*/  IMAD.U32 R0, R5, 0x10000, RZ ;  /* 0x0001000005007824 */ /* 0x002fca00078e00ff */
[----:B------:R-:W-:-:S05]  /*8af0*/  F2FP.F16.F32.PACK_AB R0, RZ, R0 ;  /* 0x00000000ff00723e */ /* 0x000fca00000000ff */
[----:B------:R1:W-:Y:S01]  /*8b00*/  STG.E.U16 desc[UR36][R2.64], R0 ;  /* 0x0000000002007986 */ /* 0x0003e2000c101524 */
[----:B------:R-:W-:Y:S05]  /*8b10*/  BRA `(.L_x_15244) ;  /* 0x0000000800f07947 */ /* 0x000fea0003800000 */
.L_x_15247:
        /* <DEDUP_REMOVED lines=10> */
.L_x_15250:
[----:B-1----:R-:W-:-:S05]  /*8bc0*/  IMAD.U32 R5, R5, 0x10000, RZ ;  /* 0x0001000005057824 */ /* 0x002fca00078e00ff */
[----:B------:R-:W-:-:S04]  /*8bd0*/  F2FP.F16.F32.PACK_AB R5, RZ, R5 ;  /* 0x00000005ff05723e */ /* 0x000fc800000000ff */
[----:B------:R-:W-:-:S05]  /*8be0*/  PRMT R5, R5, 0x5410, RZ ;  /* 0x0000541005057816 */ /* 0x000fca00000000ff */
[----:B------:R1:W-:Y:S01]  /*8bf0*/  STG.E desc[UR36][R2.64], R5 ;  /* 0x0000000502007986 */ /* 0x0003e2000c101924 */
[----:B------:R-:W-:Y:S05]  /*8c00*/  BRA `(.L_x_15244) ;  /* 0x0000000800b47947 */ /* 0x000fea0003800000 */
.L_x_15249:
[----:B01----:R-:W-:-:S05]  /*8c10*/  SHF.L.U32 R4, R5, 0x10, RZ ;  /* 0x0000001005047819 */ /* 0x003fca00000006ff */
[----:B------:R-:W-:-:S06]  /*8c20*/  FMUL.FTZ R4, R4, 1 ;  /* 0x3f80000004047820 */ /* 0x000fcc0000410000 */
[----:B------:R-:W0:Y:S02]  /*8c30*/  F2F.F64.F32 R4, R4 ;  /* 0x0000000400047310 */ /* 0x000e240000201800 */
[----:B0-----:R0:W-:Y:S01]  /*8c40*/  STG.E.64 desc[UR36][R2.64], R4 ;  /* 0x0000000402007986 */ /* 0x0011e2000c101b24 */
[----:B------:R-:W-:Y:S05]  /*8c50*/  BRA `(.L_x_15244) ;  /* 0x0000000800a07947 */ /* 0x000fea0003800000 */
.L_x_15239:
        /* <DEDUP_REMOVED lines=14> */
.L_x_15254:
        /* <DEDUP_REMOVED lines=18> */
.L_x_15257:
[----:B------:R-:W-:-:S04]  /*8e60*/  SHF.R.U32.HI R5, RZ, 0x18, R5 ;  /* 0x00000018ff057819 */ /* 0x000fc80000011605 */
[----:B------:R-:W-:-:S07]  /*8e70*/  LOP3.LUT R0, R0, 0x80, R5, 0xf8, !PT ;  /* 0x0000008000007812 */ /* 0x000fce00078ef805 */
.L_x_15256:
[----:B------:R-:W-:Y:S05]  /*8e80*/  BSYNC.RECONVERGENT B0 ;  /* 0x0000000000007941 */ /* 0x000fea0003800200 */
.L_x_15255:
[----:B------:R0:W-:Y:S01]  /*8e90*/  STG.E.U8 desc[UR36][R2.64], R0 ;  /* 0x0000000002007986 */ /* 0x0001e2000c101124 */
[----:B------:R-:W-:Y:S05]  /*8ea0*/  BRA `(.L_x_15244) ;  /* 0x00000008000c7947 */ /* 0x000fea0003800000 */
.L_x_15253:
        /* <DEDUP_REMOVED lines=18> */
.L_x_15260:
[----:B------:R-:W-:-:S04]  /*8fd0*/  SHF.R.U32.HI R5, RZ, 0x18, R5 ;  /* 0x00000018ff057819 */ /* 0x000fc80000011605 */
[----:B------:R-:W-:-:S07]  /*8fe0*/  LOP3.LUT R0, R0, 0x80, R5, 0xf8, !PT ;  /* 0x0000008000007812 */ /* 0x000fce00078ef805 */
.L_x_15259:
[----:B------:R-:W-:Y:S05]  /*8ff0*/  BSYNC.RECONVERGENT B0 ;  /* 0x0000000000007941 */ /* 0x000fea0003800200 */
.L_x_15258:
[----:B------:R0:W-:Y:S01]  /*9000*/  STG.E.U8 desc[UR36][R2.64], R0 ;  /* 0x0000000002007986 */ /* 0x0001e2000c101124 */
[----:B------:R-:W-:Y:S05]  /*9010*/  BRA `(.L_x_15244) ;  /* 0x0000000400b07947 */ /* 0x000fea0003800000 */
.L_x_15252:
        /* <DEDUP_REMOVED lines=22> */
.L_x_15262:
[----:B-1----:R-:W-:-:S06]  /*9180*/  IMAD.U32 R5, R5, 0x10000, RZ ;  /* 0x0001000005057824 */ /* 0x002fcc00078e00ff */
[----:B0-----:R-:W0:Y:S02]  /*9190*/  F2I.U64.TRUNC R4, R5 ;  /* 0x0000000500047311 */ /* 0x001e24000020d800 */
[----:B0-----:R0:W-:Y:S01]  /*91a0*/  STG.E.64 desc[UR36][R2.64], R4 ;  /* 0x0000000402007986 */ /* 0x0011e2000c101b24 */
[----:B------:R-:W-:Y:S05]  /*91b0*/  BRA `(.L_x_15244) ;  /* 0x0000000400487947 */ /* 0x000fea0003800000 */
.L_x_15261:
[----:B-1----:R-:W-:-:S06]  /*91c0*/  IMAD.U32 R5, R5, 0x10000, RZ ;  /* 0x0001000005057824 */ /* 0x002fcc00078e00ff */
[----:B------:R-:W1:Y:S02]  /*91d0*/  F2I.FTZ.U32.TRUNC.NTZ R5, R5 ;  /* 0x0000000500057305 */ /* 0x000e64000021f000 */
[----:B-1----:R1:W-:Y:S01]  /*91e0*/  STG.E desc[UR36][R2.64], R5 ;  /* 0x0000000502007986 */ /* 0x0023e2000c101924 */
[----:B------:R-:W-:Y:S05]  /*91f0*/  BRA `(.L_x_15244) ;  /* 0x0000000400387947 */ /* 0x000fea0003800000 */
.L_x_15251:
        /* <DEDUP_REMOVED lines=11> */
.L_x_15264:
[----:B-1----:R-:W-:Y:S01]  /*92b0*/  IMAD.U32 R5, R5, 0x10000, RZ ;  /* 0x0001000005057824 */ /* 0x002fe200078e00ff */
[----:B------:R-:W-:-:S03]  /*92c0*/  CS2R R6, SRZ ;  /* 0x0000000000067805 */ /* 0x000fc6000001ff00 */
[----:B------:R-:W-:-:S06]  /*92d0*/  FMUL.FTZ R5, R5, 1 ;  /* 0x3f80000005057820 */ /* 0x000fcc0000410000 */
[----:B0-----:R-:W0:Y:S02]  /*92e0*/  F2F.F64.F32 R4, R5 ;  /* 0x0000000500047310 */ /* 0x001e240000201800 */
[----:B0-----:R0:W-:Y:S01]  /*92f0*/  STG.E.128 desc[UR36][R2.64], R4 ;  /* 0x0000000402007986 */ /* 0x0011e2000c101d24 */
[----:B------:R-:W-:Y:S05]  /*9300*/  BRA `(.L_x_15244) ;  /* 0x0000000000f47947 */ /* 0x000fea0003800000 */
.L_x_15263:
[----:B------:R-:W-:-:S09]  /*9310*/  UISETP.NE.AND UP0, UPT, UR4, 0xf, UPT ;  /* 0x0000000f0400788c */ /* 0x000fd2000bf05270 */
[----:B------:R-:W-:Y:S05]  /*9320*/  BRA.U !UP0, `(.L_x_15265) ;  /* 0x0000000108e87547 */ /* 0x000fea000b800000 */
[----:B------:R-:W-:-:S09]  /*9330*/  UISETP.NE.AND UP0, UPT, UR4, 0x17, UPT ;  /* 0x000000170400788c */ /* 0x000fd2000bf05270 */
[----:B------:R-:W-:Y:S05]  /*9340*/  BRA.U !UP0, `(.L_x_15266) ;  /* 0x0000000108907547 */ /* 0x000fea000b800000 */
[----:B------:R-:W-:-:S09]  /*9350*/  UISETP.NE.AND UP0, UPT, UR4, 0x18, UPT ;  /* 0x000000180400788c */ /* 0x000fd2000bf05270 */
[----:B------:R-:W-:Y:S05]  /*9360*/  BRA.U !UP0, `(.L_x_15267) ;  /* 0x0000000108447547 */ /* 0x000fea000b800000 */
.L_x_15243:
        /* <DEDUP_REMOVED lines=16> */
.L_x_15268:
[----:B------:R-:W-:Y:S05]  /*9470*/  BRA `(.L_x_15244) ;  /* 0x0000000000987947 */ /* 0x000fea0003800000 */
.L_x_15267:
        /* <DEDUP_REMOVED lines=13> */
.L_x_15270:
[----:B------:R-:W-:Y:S05]  /*9550*/  BSYNC.RECONVERGENT B0 ;  /* 0x0000000000007941 */ /* 0x000fea0003800200 */
.L_x_15269:
[----:B------:R-:W-:-:S05]  /*9560*/  LOP3.LUT R5, R0, 0x80, R5, 0xf8, !PT ;  /* 0x0000008000057812 */ /* 0x000fca00078ef805 */
[----:B------:R0:W-:Y:S01]  /*9570*/  STG.E.U8 desc[UR36][R2.64], R5 ;  /* 0x0000000502007986 */ /* 0x0001e2000c101124 */
[----:B------:R-:W-:Y:S05]  /*9580*/  BRA `(.L_x_15244) ;  /* 0x0000000000547947 */ /* 0x000fea0003800000 */
.L_x_15266:
        /* <DEDUP_REMOVED lines=12> */
.L_x_15272:
[----:B------:R-:W-:Y:S01]  /*9650*/  IMAD.MOV.U32 R0, RZ, RZ, 0x7f ;  /* 0x0000007fff007424 */ /* 0x000fe200078e00ff */
[----:B------:R-:W-:-:S04]  /*9660*/  ISETP.GT.U32.AND P0, PT, R4, 0x7f800000, PT ;  /* 0x7f8000000400780c */ /* 0x000fc80003f04070 */
[----:B------:R-:W-:-:S09]  /*9670*/  SEL R0, R0, 0x7c, P0 ;  /* 0x0000007c00007807 */ /* 0x000fd20000000000 */
.L_x_15273:
[----:B------:R-:W-:Y:S05]  /*9680*/  BSYNC.RECONVERGENT B0 ;  /* 0x0000000000007941 */ /* 0x000fea0003800200 */
.L_x_15271:
[----:B------:R-:W-:-:S04]  /*9690*/  SHF.R.U32.HI R5, RZ, 0x18, R5 ;  /* 0x00000018ff057819 */ /* 0x000fc80000011605 */
[----:B------:R-:W-:-:S05]  /*96a0*/  LOP3.LUT R5, R0, 0x80, R5, 0xf8, !PT ;  /* 0x0000008000057812 */ /* 0x000fca00078ef805 */
[----:B------:R0:W-:Y:S01]  /*96b0*/  STG.E.U8 desc[UR36][R2.64], R5 ;  /* 0x0000000502007986 */ /* 0x0001e2000c101124 */
[----:B------:R-:W-:Y:S05]  /*96c0*/  BRA `(.L_x_15244) ;  /* 0x0000000000047947 */ /* 0x000fea0003800000 */
.L_x_15265:
[----:B-1----:R1:W-:Y:S02]  /*96d0*/  STG.E.U16 desc[UR36][R2.64], R5 ;  /* 0x0000000502007986 */ /* 0x0023e4000c101524 */
.L_x_15244:
[----:B------:R-:W-:-:S07]  /*96e0*/  IADD3 R17, PT, PT, R17, 0x80, RZ ;  /* 0x0000008011117810 */ /* 0x000fce0007ffe0ff */
.L_x_15204:
[----:B------:R-:W-:Y:S05]  /*96f0*/  BSYNC.RECONVERGENT B6 ;  /* 0x0000000000067941 */ /* 0x000fea0003800200 */
.L_x_15203:
        /* <DEDUP_REMOVED lines=306> */
.L_x_15274:
        /* <DEDUP_REMOVED lines=20> */
.L_x_15278:
[----:B------:R-:W2:Y:S02]  /*ab60*/  LDG.E.U8 R2, desc[UR36][R2.64] ;  /* 0x0000002402027981 */ /* 0x000ea4000c1e1100 */
[----:B--2---:R-:W-:-:S04]  /*ab70*/  I2FP.F32.U32 R0, R2 ;  /* 0x0000000200007245 */ /* 0x004fc80000201000 */
[----:B------:R-:W-:Y:S01]  /*ab80*/  F2FP.BF16.F32.PACK_AB R0, RZ, R0 ;  /* 0x00000000ff00723e */ /* 0x000fe200000010ff */
[----:B------:R-:W-:Y:S06]  /*ab90*/  BRA `(.L_x_15280) ;  /* 0x0000000c00847947 */ /* 0x000fec0003800000 */
.L_x_15277:
        /* <DEDUP_REMOVED lines=10> */
.L_x_15282:
[----:B------:R-:W2:Y:S02]  /*ac40*/  LDG.E R2, desc[UR36][R2.64] ;  /* 0x0000002402027981 */ /* 0x000ea4000c1e1900 */
[----:B--2---:R-:W-:-:S04]  /*ac50*/  I2FP.F32.S32 R0, R2 ;  /* 0x0000000200007245 */ /* 0x004fc80000201400 */
[----:B------:R-:W-:Y:S01]  /*ac60*/  F2FP.BF16.F32.PACK_AB R0, RZ, R0 ;  /* 0x00000000ff00723e */ /* 0x000fe200000010ff */
[----:B------:R-:W-:Y:S06]  /*ac70*/  BRA `(.L_x_15280) ;  /* 0x0000000c004c7947 */ /* 0x000fec0003800000 */
.L_x_15281:
[----:B------:R-:W2:Y:S02]  /*ac80*/  LDG.E.U16 R2, desc[UR36][R2.64] ;  /* 0x0000002402027981 */ /* 0x000ea4000c1e1500 */
[----:B--2---:R-:W0:Y:S02]  /*ac90*/  I2F.S16 R0, R2 ;  /* 0x0000000200007306 */ /* 0x004e240000101400 */
[----:B0-----:R-:W-:Y:S01]  /*aca0*/  F2FP.BF16.F32.PACK_AB R0, RZ, R0 ;  /* 0x00000000ff00723e */ /* 0x001fe200000010ff */
[----:B------:R-:W-:Y:S06]  /*acb0*/  BRA `(.L_x_15280) ;  /* 0x0000000c003c7947 */ /* 0x000fec0003800000 */
.L_x_15276:
        /* <DEDUP_REMOVED lines=9> */
.L_x_15284:
[----:B------:R-:W2:Y:S02]  /*ad50*/  LDG.E.U16 R0, desc[UR36][R2.64] ;  /* 0x0000002402007981 */ /* 0x000ea4000c1e1500 */
[----:B--2---:R-:W-:-:S05]  /*ad60*/  HADD2.F32 R0, -RZ, R0.H0_H0 ;  /* 0x20000000ff007230 */ /* 0x004fca0000004100 */
[----:B------:R-:W-:Y:S01]  /*ad70*/  F2FP.BF16.F32.PACK_AB R0, RZ, R0 ;  /* 0x00000000ff00723e */ /* 0x000fe200000010ff */
[----:B------:R-:W-:Y:S06]  /*ad80*/  BRA `(.L_x_15280) ;  /* 0x0000000c00087947 */ /* 0x000fec0003800000 */
.L_x_15283:
        /* <DEDUP_REMOVED lines=9> */
.L_x_15286:
[----:B------:R-:W2:Y:S02]  /*ae20*/  LDG.E.U16 R2, desc[UR36][R2.64] ;  /* 0x0000002402027981 */ /* 0x000ea4000c1e1500 */
[----:B--2---:R-:W-:-:S05]  /*ae30*/  HADD2.F32 R0, -RZ, R2.H0_H0 ;  /* 0x20000002ff007230 */ /* 0x004fca0000004100 */
[----:B------:R-:W-:Y:S01]  /*ae40*/  F2FP.BF16.F32.PACK_AB R0, RZ, R0 ;  /* 0x00000000ff00723e */ /* 0x000fe200000010ff */
[----:B------:R-:W-:Y:S06]  /*ae50*/  BRA `(.L_x_15280) ;  /* 0x0000000800d47947 */ /* 0x000fec0003800000 */
.L_x_15285:
        /* <DEDUP_REMOVED lines=8> */
.L_x_15275:
        /* <DEDUP_REMOVED lines=13> */
.L_x_15289:
        /* <DEDUP_REMOVED lines=8> */
.L_x_15288:
        /* <DEDUP_REMOVED lines=27> */
.L_x_15291:
        /* <DEDUP_REMOVED lines=13> */
.L_x_15290:
[----:B------:R0:W5:Y:S01]  /*b2b0*/  LDG.E.U16 R0, desc[UR36][R2.64] ;  /* 0x0000002402007981 */ /* 0x000162000c1e1500 */
[----:B------:R-:W-:Y:S05]  /*b2c0*/  BRA `(.L_x_15280) ;  /* 0x0000000400b87947 */ /* 0x000fea0003800000 */
.L_x_15287:
        /* <DEDUP_REMOVED lines=12> */
.L_x_15294:
        /* <DEDUP_REMOVED lines=21> */
.L_x_15298:
[----:B------:R-:W-:Y:S05]  /*b4e0*/  BSYNC.RECONVERGENT B1 ;  /* 0x0000000000017941 */ /* 0x000fea0003800200 */
.L_x_15297:
[----:B------:R-:W-:Y:S01]  /*b4f0*/  IMAD.SHL.U32 R0, R0, 0x100000, RZ ;  /* 0x0010000000007824 */ /* 0x000fe200078e00ff */
[----:B------:R-:W-:-:S04]  /*b500*/  LEA R2, R2, 0x3b800000, 0x17 ;  /* 0x3b80000002027811 */ /* 0x000fc800078eb8ff */
[----:B------:R-:W-:-:S07]  /*b510*/  LOP3.LUT R0, R2, R0, R7, 0xfe, !PT ;  /* 0x0000000002007212 */ /* 0x000fce00078efe07 */
.L_x_15296:
[----:B------:R-:W-:Y:S05]  /*b520*/  BSYNC.RECONVERGENT B0 ;  /* 0x0000000000007941 */ /* 0x000fea0003800200 */
.L_x_15295:
[----:B------:R-:W-:Y:S01]  /*b530*/  F2FP.BF16.F32.PACK_AB R0, RZ, R0 ;  /* 0x00000000ff00723e */ /* 0x000fe200000010ff */
[----:B------:R-:W-:Y:S06]  /*b540*/  BRA `(.L_x_15280) ;  /* 0x0000000400187947 */ /* 0x000fec0003800000 */
.L_x_15293:
        /* <DEDUP_REMOVED lines=21> */
.L_x_15302:
[----:B------:R-:W-:Y:S05]  /*b6a0*/  BSYNC.RECONVERGENT B1 ;  /* 0x0000000000017941 */ /* 0x000fea0003800200 */
.L_x_15301:
[----:B------:R-:W-:Y:S01]  /*b6b0*/  IMAD.SHL.U32 R0, R0, 0x200000, RZ ;  /* 0x0020000000007824 */ /* 0x000fe200078e00ff */
[----:B------:R-:W-:-:S04]  /*b6c0*/  LEA R2, R2, 0x37800000, 0x17 ;  /* 0x3780000002027811 */ /* 0x000fc800078eb8ff */
[----:B------:R-:W-:-:S07]  /*b6d0*/  LOP3.LUT R0, R2, R0, R7, 0xfe, !PT ;  /* 0x0000000002007212 */ /* 0x000fce00078efe07 */
.L_x_15300:
[----:B------:R-:W-:Y:S05]  /*b6e0*/  BSYNC.RECONVERGENT B0 ;  /* 0x0000000000007941 */ /* 0x000fea0003800200 */
.L_x_15299:
[----:B------:R-:W-:Y:S01]  /*b6f0*/  F2FP.BF16.F32.PACK_AB R0, RZ, R0 ;  /* 0x00000000ff00723e */ /* 0x000fe200000010ff */
[----:B------:R-:W-:Y:S06]  /*b700*/  BRA `(.L_x_15280) ;  /* 0x0000000000a87947 */ /* 0x000fec0003800000 */
.L_x_15292:
        /* <DEDUP_REMOVED lines=14> */
.L_x_15306:
[----:B------:R-:W-:Y:S05]  /*b7f0*/  BSYNC.RECONVERGENT B0 ;  /* 0x0000000000007941 */ /* 0x000fea0003800200 */
.L_x_15305:
[----:B------:R-:W-:Y:S01]  /*b800*/  F2FP.BF16.F32.PACK_AB R0, RZ, R0 ;  /* 0x00000000ff00723e */ /* 0x000fe200000010ff */
[----:B------:R-:W-:Y:S06]  /*b810*/  BRA `(.L_x_15280) ;  /* 0x0000000000647947 */ /* 0x000fec0003800000 */
.L_x_15279:
        /* <DEDUP_REMOVED lines=16> */
.L_x_15307:
[----:B------:R-:W-:Y:S01]  /*b920*/  PRMT R0, RZ, 0x7610, R0 ;  /* 0x00007610ff007816 */ /* 0x000fe20000000000 */
[----:B------:R-:W-:Y:S06]  /*b930*/  BRA `(.L_x_15280) ;  /* 0x00000000001c7947 */ /* 0x000fec0003800000 */
.L_x_15304:
[----:B------:R-:W2:Y:S02]  /*b940*/  LDG.E.64 R2, desc[UR36][R2.64] ;  /* 0x0000002402027981 */ /* 0x000ea4000c1e1b00 */
[----:B--2---:R-:W0:Y:S02]  /*b950*/  I2F.U64 R0, R2 ;  /* 0x0000000200007312 */ /* 0x004e240000301000 */
[----:B0-----:R-:W-:Y:S01]  /*b960*/  F2FP.BF16.F32.PACK_AB R0, RZ, R0 ;  /* 0x00000000ff00723e */ /* 0x001fe200000010ff */
[----:B------:R-:W-:Y:S06]  /*b970*/  BRA `(.L_x_15280) ;  /* 0x00000000000c7947 */ /* 0x000fec0003800000 */
.L_x_15303:
[----:B------:R-:W2:Y:S02]  /*b980*/  LDG.E R2, desc[UR36][R2.64] ;  /* 0x0000002402027981 */ /* 0x000ea4000c1e1900 */
[----:B--2---:R-:W-:-:S04]  /*b990*/  I2FP.F32.U32 R0, R2 ;  /* 0x0000000200007245 */ /* 0x004fc80000201000 */
[----:B------:R-:W-:-:S07]  /*b9a0*/  F2FP.BF16.F32.PACK_AB R0, RZ, R0 ;  /* 0x00000000ff00723e */ /* 0x000fce00000010ff */
.L_x_15280:
[----:B-----5:R-:W-:Y:S01]  /*b9b0*/  IMAD.U32 R0, R0, 0x10000, RZ ;  /* 0x0001000000007824 */ /* 0x020fe200078e00ff */
[----:B------:R-:W-:-:S03]  /*b9c0*/  UPRMT UR4, UR42, 0x9910, URZ ;  /* 0x000099102a047896 */ /* 0x000fc600080000ff */
[----:B0-----:R-:W0:Y:S01]  /*b9d0*/  FRND.TRUNC R3, R0 ;  /* 0x0000000000037307 */ /* 0x001e22000020d000 */
[----:B------:R-:W-:Y:S01]  /*b9e0*/  UISETP.GT.AND UP0, UPT, UR4, 0x9, UPT ;  /* 0x000000090400788c */ /* 0x000fe2000bf04270 */
[----:B0-----:R-:W-:-:S06]  /*b9f0*/  FADD.FTZ R3, R0, -R3 ;  /* 0x8000000300037221 */ /* 0x001fcc0000010000 */
[----:B------:R-:W0:Y:S02]  /*ba00*/  F2F.BF16.F32 R3, R3 ;  /* 0x0000000300037304 */ /* 0x000e240000202000 */
        /* <DEDUP_REMOVED lines=13> */
.L_x_15311:
[----:B0-----:R-:W-:-:S06]  /*bae0*/  IMAD.U32 R3, R3, 0x10000, RZ ;  /* 0x0001000003037824 */ /* 0x001fcc00078e00ff */
[----:B------:R-:W0:Y:S02]  /*baf0*/  F2I.S64.TRUNC R2, R3 ;  /* 0x0000000300027311 */ /* 0x000e24000020d900 */
[----:B0-----:R-:W-:Y:S01]  /*bb00*/  STG.E.U8 desc[UR36][R16.64], R2 ;  /* 0x0000000210007986 */ /* 0x001fe2000c101124 */
[----:B------:R-:W-:Y:S05]  /*bb10*/  EXIT ;  /* 0x000000000000794d */ /* 0x000fea0003800000 */
.L_x_15310:
        /* <DEDUP_REMOVED lines=10> */
.L_x_15314:
[----:B0-----:R-:W-:-:S06]  /*bbc0*/  SHF.L.U32 R3, R3, 0x10, RZ ;  /* 0x0000001003037819 */ /* 0x001fcc00000006ff */
[----:B------:R-:W0:Y:S02]  /*bbd0*/  F2I.FTZ.TRUNC.NTZ R3, R3 ;  /* 0x0000000300037305 */ /* 0x000e24000021f100 */
[----:B0-----:R-:W-:Y:S01]  /*bbe0*/  STG.E desc[UR36][R16.64], R3 ;  /* 0x0000000310007986 */ /* 0x001fe2000c101924 */
[----:B------:R-:W-:Y:S05]  /*bbf0*/  EXIT ;  /* 0x000000000000794d */ /* 0x000fea0003800000 */
.L_x_15313:
[----:B0-----:R-:W-:-:S06]  /*bc00*/  IMAD.U32 R3, R3, 0x10000, RZ ;  /* 0x0001000003037824 */ /* 0x001fcc00078e00ff */
[----:B------:R-:W0:Y:S02]  /*bc10*/  F2I.FTZ.TRUNC.NTZ R3, R3 ;  /* 0x0000000300037305 */ /* 0x000e24000021f100 */
[----:B0-----:R-:W-:Y:S01]  /*bc20*/  STG.E.U16 desc[UR36][R16.64], R3 ;  /* 0x0000000310007986 */ /* 0x001fe2000c101524 */
[----:B------:R-:W-:Y:S05]  /*bc30*/  EXIT ;  /* 0x000000000000794d */ /* 0x000fea0003800000 */
.L_x_15309:
        /* <DEDUP_REMOVED lines=9> */
.L_x_15316:
[----:B0-----:R-:W-:-:S04]  /*bcd0*/  SHF.L.U32 R0, R3, 0x10, RZ ;  /* 0x0000001003007819 */ /* 0x001fc800000006ff */
[----:B------:R-:W-:-:S05]  /*bce0*/  F2FP.F16.F32.PACK_AB R0, RZ, R0 ;  /* 0x00000000ff00723e */ /* 0x000fca00000000ff */
[----:B------:R-:W-:Y:S01]  /*bcf0*/  STG.E.U16 desc[UR36][R16.64], R0 ;  /* 0x0000000010007986 */ /* 0x000fe2000c101524 */
[----:B------:R-:W-:Y:S05]  /*bd00*/  EXIT ;  /* 0x000000000000794d */ /* 0x000fea0003800000 */
.L_x_15315:
        /* <DEDUP_REMOVED lines=10> */
.L_x_15318:
[----:B0-----:R-:W-:-:S04]  /*bdb0*/  SHF.L.U32 R3, R3, 0x10, RZ ;  /* 0x0000001003037819 */ /* 0x001fc800000006ff */
[----:B------:R-:W-:-:S04]  /*bdc0*/  F2FP.F16.F32.PACK_AB R3, RZ, R3 ;  /* 0x00000003ff03723e */ /* 0x000fc800000000ff */
[----:B------:R-:W-:-:S05]  /*bdd0*/  PRMT R3, R3, 0x5410, RZ ;  /* 0x0000541003037816 */ /* 0x000fca00000000ff */
[----:B------:R-:W-:Y:S01]  /*bde0*/  STG.E desc[UR36][R16.64], R3 ;  /* 0x0000000310007986 */ /* 0x000fe2000c101924 */
[----:B------:R-:W-:Y:S05]  /*bdf0*/  EXIT ;  /* 0x000000000000794d */ /* 0x000fea0003800000 */
.L_x_15317:
[----:B0-----:R-:W-:-:S04]  /*be00*/  IMAD.U32 R2, R3, 0x10000, RZ ;  /* 0x0001000003027824 */ /* 0x001fc800078e00ff */
[----:B------:R-:W-:-:S06]  /*be10*/  FMUL.FTZ R2, R2, 1 ;  /* 0x3f80000002027820 */ /* 0x000fcc0000410000 */
[----:B------:R-:W0:Y:S02]  /*be20*/  F2F.F64.F32 R2, R2 ;  /* 0x0000000200027310 */ /* 0x000e240000201800 */
[----:B0-----:R-:W-:Y:S01]  /*be30*/  STG.E.64 desc[UR36][R16.64], R2 ;  /* 0x0000000210007986 */ /* 0x001fe2000c101b24 */
[----:B------:R-:W-:Y:S05]  /*be40*/  EXIT ;  /* 0x000000000000794d */ /* 0x000fea0003800000 */
.L_x_15308:
        /* <DEDUP_REMOVED lines=14> */
.L_x_15322:
        /* <DEDUP_REMOVED lines=17> */
.L_x_15325:
[----:B------:R-:W-:-:S04]  /*c040*/  SHF.R.U32.HI R3, RZ, 0x18, R3 ;  /* 0x00000018ff037819 */ /* 0x000fc80000011603 */
[----:B------:R-:W-:-:S04]  /*c050*/  LOP3.LUT R0, R0, 0x80, R3, 0xf8, !PT ;  /* 0x0000008000007812 */ /* 0x000fc800078ef803 */
[----:B------:R-:W-:-:S07]  /*c060*/  PRMT R8, R0, 0x7610, R8 ;  /* 0x0000761000087816 */ /* 0x000fce0000000008 */
.L_x_15324:
[----:B------:R-:W-:Y:S05]  /*c070*/  BSYNC.RECONVERGENT B0 ;  /* 0x0000000000007941 */ /* 0x000fea0003800200 */
.L_x_15323:
[----:B------:R-:W-:Y:S01]  /*c080*/  STG.E.U8 desc[UR36][R16.64], R8 ;  /* 0x0000000810007986 */ /* 0x000fe2000c101124 */
[----:B------:R-:W-:Y:S05]  /*c090*/  EXIT ;  /* 0x000000000000794d */ /* 0x000fea0003800000 */
.L_x_15321:
        /* <DEDUP_REMOVED lines=17> */
.L_x_15328:
[----:B------:R-:W-:-:S04]  /*c1b0*/  SHF.R.U32.HI R3, RZ, 0x18, R3 ;  /* 0x00000018ff037819 */ /* 0x000fc80000011603 */
[----:B------:R-:W-:-:S04]  /*c1c0*/  LOP3.LUT R0, R0, 0x80, R3, 0xf8, !PT ;  /* 0x0000008000007812 */ /* 0x000fc800078ef803 */
[----:B------:R-:W-:-:S07]  /*c1d0*/  PRMT R8, R0, 0x7610, R8 ;  /* 0x0000761000087816 */ /* 0x000fce0000000008 */
.L_x_15327:
[----:B------:R-:W-:Y:S05]  /*c1e0*/  BSYNC.RECONVERGENT B0 ;  /* 0x0000000000007941 */ /* 0x000fea0003800200 */
.L_x_15326:
[----:B------:R-:W-:Y:S01]  /*c1f0*/  STG.E.U8 desc[UR36][R16.64], R8 ;  /* 0x0000000810007986 */ /* 0x000fe2000c101124 */
[----:B------:R-:W-:Y:S05]  /*c200*/  EXIT ;  /* 0x000000000000794d */ /* 0x000fea0003800000 */
.L_x_15320:
        /* <DEDUP_REMOVED lines=22> */
.L_x_15330:
[----:B0-----:R-:W-:-:S06]  /*c370*/  SHF.L.U32 R3, R3, 0x10, RZ ;  /* 0x0000001003037819 */ /* 0x001fcc00000006ff */
[----:B------:R-:W0:Y:S02]  /*c380*/  F2I.U64.TRUNC R2, R3 ;  /* 0x0000000300027311 */ /* 0x000e24000020d800 */
[----:B0-----:R-:W-:Y:S01]  /*c390*/  STG.E.64 desc[UR36][R16.64], R2 ;  /* 0x0000000210007986 */ /* 0x001fe2000c101b24 */
[----:B------:R-:W-:Y:S05]  /*c3a0*/  EXIT ;  /* 0x000000000000794d */ /* 0x000fea0003800000 */
.L_x_15329:
[----:B0-----:R-:W-:-:S06]  /*c3b0*/  IMAD.U32 R3, R3, 0x10000, RZ ;  /* 0x0001000003037824 */ /* 0x001fcc00078e00ff */
[----:B------:R-:W0:Y:S02]  /*c3c0*/  F2I.FTZ.U32.TRUNC.NTZ R3, R3 ;  /* 0x0000000300037305 */ /* 0x000e24000021f000 */
[----:B0-----:R-:W-:Y:S01]  /*c3d0*/  STG.E desc[UR36][R16.64], R3 ;  /* 0x0000000310007986 */ /* 0x001fe2000c101924 */
[----:B------:R-:W-:Y:S05]  /*c3e0*/  EXIT ;  /* 0x000000000000794d */ /* 0x000fea0003800000 */
.L_x_15319:
        /* <DEDUP_REMOVED lines=11> */
.L_x_15332:
[----:B0-----:R-:W-:Y:S02]  /*c4a0*/  SHF.L.U32 R3, R3, 0x10, RZ ;  /* 0x0000001003037819 */ /* 0x001fe400000006ff */
[----:B------:R-:W-:-:S03]  /*c4b0*/  CS2R R6, SRZ ;  /* 0x0000000000067805 */ /* 0x000fc6000001ff00 */
[----:B------:R-:W-:-:S04]  /*c4c0*/  FMUL.FTZ R3, R3, 1 ;  /* 0x3f80000003037820 */ /* 0x000fc80000410000 */
[----:B------:R-:W0:Y:S02]  /*c4d0*/  F2F.F64.F32 R4, R3 ;  /* 0x0000000300047310 */ /* 0x000e240000201800 */
[----:B0-----:R-:W-:Y:S01]  /*c4e0*/  STG.E.128 desc[UR36][R16.64], R4 ;  /* 0x0000000410007986 */ /* 0x001fe2000c101d24 */
[----:B------:R-:W-:Y:S05]  /*c4f0*/  EXIT ;  /* 0x000000000000794d */ /* 0x000fea0003800000 */
.L_x_15331:
[----:B------:R-:W-:-:S09]  /*c500*/  UISETP.NE.AND UP0, UPT, UR4, 0xf, UPT ;  /* 0x0000000f0400788c */ /* 0x000fd2000bf05270 */
[----:B------:R-:W-:Y:S05]  /*c510*/  BRA.U !UP0, `(.L_x_15333) ;  /* 0x0000000108e87547 */ /* 0x000fea000b800000 */
[----:B------:R-:W-:-:S09]  /*c520*/  UISETP.NE.AND UP0, UPT, UR4, 0x17, UPT ;  /* 0x000000170400788c */ /* 0x000fd2000bf05270 */
[----:B------:R-:W-:Y:S05]  /*c530*/  BRA.U !UP0, `(.L_x_15334) ;  /* 0x0000000108907547 */ /* 0x000fea000b800000 */
[----:B------:R-:W-:-:S09]  /*c540*/  UISETP.NE.AND UP0, UPT, UR4, 0x18, UPT ;  /* 0x000000180400788c */ /* 0x000fd2000bf05270 */
[----:B------:R-:W-:Y:S05]  /*c550*/  BRA.U !UP0, `(.L_x_15335) ;  /* 0x0000000108447547 */ /* 0x000fea000b800000 */
.L_x_15312:
        /* <DEDUP_REMOVED lines=16> */
.L_x_15336:
[----:B------:R-:W-:Y:S05]  /*c660*/  EXIT ;  /* 0x000000000000794d */ /* 0x000fea0003800000 */
.L_x_15335:
        /* <DEDUP_REMOVED lines=13> */
.L_x_15338:
[----:B------:R-:W-:Y:S05]  /*c740*/  BSYNC.RECONVERGENT B0 ;  /* 0x0000000000007941 */ /* 0x000fea0003800200 */
.L_x_15337:
[----:B------:R-:W-:-:S05]  /*c750*/  LOP3.LUT R3, R0, 0x80, R3, 0xf8, !PT ;  /* 0x0000008000037812 */ /* 0x000fca00078ef803 */
[----:B------:R-:W-:Y:S01]  /*c760*/  STG.E.U8 desc[UR36][R16.64], R3 ;  /* 0x0000000310007986 */ /* 0x000fe2000c101124 */
[----:B------:R-:W-:Y:S05]  /*c770*/  EXIT ;  /* 0x000000000000794d */ /* 0x000fea0003800000 */
.L_x_15334:
        /* <DEDUP_REMOVED lines=12> */
.L_x_15340:
[----:B------:R-:W-:Y:S01]  /*c840*/  IMAD.MOV.U32 R0, RZ, RZ, 0x7f ;  /* 0x0000007fff007424 */ /* 0x000fe200078e00ff */
[----:B------:R-:W-:-:S04]  /*c850*/  ISETP.GT.U32.AND P0, PT, R2, 0x7f800000, PT ;  /* 0x7f8000000200780c */ /* 0x000fc80003f04070 */
[----:B------:R-:W-:-:S09]  /*c860*/  SEL R0, R0, 0x7c, P0 ;  /* 0x0000007c00007807 */ /* 0x000fd20000000000 */
.L_x_15341:
[----:B------:R-:W-:Y:S05]  /*c870*/  BSYNC.RECONVERGENT B0 ;  /* 0x0000000000007941 */ /* 0x000fea0003800200 */
.L_x_15339:
[----:B------:R-:W-:-:S04]  /*c880*/  SHF.R.U32.HI R3, RZ, 0x18, R3 ;  /* 0x00000018ff037819 */ /* 0x000fc80000011603 */
[----:B------:R-:W-:-:S05]  /*c890*/  LOP3.LUT R3, R0, 0x80, R3, 0xf8, !PT ;  /* 0x0000008000037812 */ /* 0x000fca00078ef803 */
[----:B------:R-:W-:Y:S01]  /*c8a0*/  STG.E.U8 desc[UR36][R16.64], R3 ;  /* 0x0000000310007986 */ /* 0x000fe2000c101124 */
[----:B------:R-:W-:Y:S05]  /*c8b0*/  EXIT ;  /* 0x000000000000794d */ /* 0x000fea0003800000 */
.L_x_15333:
[----:B0-----:R-:W-:Y:S01]  /*c8c0*/  STG.E.U16 desc[UR36][R16.64], R3 ;  /* 0x0000000310007986 */ /* 0x001fe2000c101524 */
[----:B------:R-:W-:Y:S05]  /*c8d0*/  EXIT ;  /* 0x000000000000794d */ /* 0x000fea0003800000 */
.L_x_15342:
        /* <DEDUP_REMOVED lines=10> */
.L_x_19973:


//--------------------- .text._ZN2at6native27unrolled_elementwise_kernelIZZZNS0_16frac_kernel_cudaERNS_18TensorIteratorBaseEENKUlvE_clEvENKUlvE2_clEvEUlN3c108BFloat16EE_St5arrayIPcLm2EELi4E23TrivialOffsetCalculatorILi1EjESD_NS0_6memory12LoadWithCastILi1EEENSE_13StoreWithCastILi1EEEEEviT_T0_T2_T3_T4_T5_ --------------------------
	.section	.text._ZN2at6native27unrolled_elementwise_kernelIZZZNS0_16frac_kernel_cudaERNS_18TensorIteratorBaseEENKUlvE_clEvENKUlvE2_clEvEUlN3c108BFloat16EE_St5arrayIPcLm2EELi4E23TrivialOffsetCalculatorILi1EjESD_NS0_6memory12LoadWithCastILi1EEENSE_13StoreWithCastILi1EEEEEviT_T0_T2_T3_T4_T5_,"ax",@progbits
	.align	128
        .global         _ZN2at6native27unrolled_elementwise_kernelIZZZNS0_16frac_kernel_cudaERNS_18TensorIteratorBaseEENKUlvE_clEvENKUlvE2_clEvEUlN3c108BFloat16EE_St5arrayIPcLm2EELi4E23TrivialOffsetCalculatorILi1EjESD_NS0_6memory12LoadWithCastILi1EEENSE_13StoreWithCastILi1EEEEEviT_T0_T2_T3_T4_T5_
        .type           _ZN2at6native27unrolled_elementwise_kernelIZZZNS0_16frac_kernel_cudaERNS_18TensorIteratorBaseEENKUlvE_clEvENKUlvE2_clEvEUlN3c108BFloat16EE_St5arrayIPcLm2EELi4E23TrivialOffsetCalculatorILi1EjESD_NS0_6memory12LoadWithCastILi1EEENSE_13StoreWithCastILi1EEEEEviT_T0_T2_T3_T4_T5_,@function
        .size           _ZN2at6native27unrolled_elementwise_kernelIZZZNS0_16frac_kernel_cudaERNS_18TensorIteratorBaseEENKUlvE_clEvENKUlvE2_clEvEUlN3c108BFloat16EE_St5arrayIPcLm2EELi4E23TrivialOffsetCalculatorILi1EjESD_NS0_6memory12LoadWithCastILi1EEENSE_13StoreWithCastILi1EEEEEviT_T0_T2_T3_T4_T5_,(.L_x_19974 - _ZN2at6native27unrolled_elementwise_kernelIZZZNS0_16frac_kernel_cudaERNS_18TensorIteratorBaseEENKUlvE_clEvENKUlvE2_clEvEUlN3c108BFloat16EE_St5arrayIPcLm2EELi4E23TrivialOffsetCalculatorILi1EjESD_NS0_6memory12LoadWithCastILi1EEENSE_13StoreWithCastILi1EEEEEviT_T0_T2_T3_T4_T5_)
        .other          _ZN2at6native27unrolled_elementwise_kernelIZZZNS0_16frac_kernel_cudaERNS_18TensorIteratorBaseEENKUlvE_clEvENKUlvE2_clEvEUlN3c108BFloat16EE_St5arrayIPcLm2EELi4E23TrivialOffsetCalculatorILi1EjESD_NS0_6memory12LoadWithCastILi1EEENSE_13StoreWithCastILi1EEEEEviT_T0_T2_T3_T4_T5_,@"STO_CUDA_ENTRY STV_DEFAULT"
_ZN2at6native27unrolled_elementwise_kernelIZZZNS0_16frac_kernel_cudaERNS_18TensorIteratorBaseEENKUlvE_clEvENKUlvE2_clEvEUlN3c108BFloat16EE_St5arrayIPcLm2EELi4E23TrivialOffsetCalculatorILi1EjESD_NS0_6memory12LoadWithCastILi1EEENSE_13StoreWithCastILi1EEEEEviT_T0_T2_T3_T4_T5_:
.text._ZN2at6native27unrolled_elementwise_kernelIZZZNS0_16frac_kernel_cudaERNS_18TensorIteratorBaseEENKUlvE_clEvENKUlvE2_clEvEUlN3c108BFloat16EE_St5arrayIPcLm2EELi4E23TrivialOffsetCalculatorILi1EjESD_NS0_6memory12LoadWithCastILi1EEENSE_13StoreWithCastILi1EEEEEviT_T0_T2_T3_T4_T5_:
        /* <DEDUP_REMOVED lines=34> */
.L_x_15348:
[----:B------:R-:W2:Y:S02]  /*0220*/  LDG.E.U8 R4, desc[UR36][R4.64] ;  /* 0x0000002404047981 */ /* 0x000ea4000c1e1100 */
[----:B--2---:R-:W-:-:S04]  /*0230*/  I2FP.F32.U32 R0, R4 ;  /* 0x0000000400007245 */ /* 0x004fc80000201000 */
[----:B------:R-:W-:-:S04]  /*0240*/  F2FP.BF16.F32.PACK_AB R0, RZ, R0 ;  /* 0x00000000ff00723e */ /* 0x000fc800000010ff */
[----:B------:R-:W-:Y:S01]  /*0250*/  PRMT R17, R0, 0x7610, R17 ;  /* 0x0000761000117816 */ /* 0x000fe20000000011 */
[----:B------:R-:W-:Y:S06]  /*0260*/  BRA `(.L_x_15350) ;  /* 0x0000000c00c47947 */ /* 0x000fec0003800000 */
.L_x_15347:
        /* <DEDUP_REMOVED lines=11> */
.L_x_15352:
[----:B------:R-:W2:Y:S02]  /*0320*/  LDG.E R4, desc[UR36][R4.64] ;  /* 0x0000002404047981 */ /* 0x000ea4000c1e1900 */
[----:B--2---:R-:W-:-:S04]  /*0330*/  I2FP.F32.S32 R0, R4 ;  /* 0x0000000400007245 */ /* 0x004fc80000201400 */
[----:B------:R-:W-:-:S04]  /*0340*/  F2FP.BF16.F32.PACK_AB R0, RZ, R0 ;  /* 0x00000000ff00723e */ /* 0x000fc800000010ff */
[----:B------:R-:W-:Y:S01]  /*0350*/  PRMT R17, R0, 0x7610, R17 ;  /* 0x0000761000117816 */ /* 0x000fe20000000011 */
[----:B------:R-:W-:Y:S06]  /*0360*/  BRA `(.L_x_15350) ;  /* 0x0000000c00847947 */ /* 0x000fec0003800000 */
.L_x_15351:
[----:B------:R-:W2:Y:S02]  /*0370*/  LDG.E.U16 R4, desc[UR36][R4.64] ;  /* 0x0000002404047981 */ /* 0x000ea4000c1e1500 */
[----:B--2---:R-:W0:Y:S02]  /*0380*/  I2F.S16 R0, R4 ;  /* 0x0000000400007306 */ /* 0x004e240000101400 */
[----:B0-----:R-:W-:-:S04]  /*0390*/  F2FP.BF16.F32.PACK_AB R0, RZ, R0 ;  /* 0x00000000ff00723e */ /* 0x001fc800000010ff */
[----:B------:R-:W-:Y:S01]  /*03a0*/  PRMT R17, R0, 0x7610, R17 ;  /* 0x0000761000117816 */ /* 0x000fe20000000011 */
[----:B------:R-:W-:Y:S06]  /*03b0*/  BRA `(.L_x_15350) ;  /* 0x0000000c00707947 */ /* 0x000fec0003800000 */
.L_x_15346:
        /* <DEDUP_REMOVED lines=9> */
.L_x_15354:
[----:B------:R-:W2:Y:S02]  /*0450*/  LDG.E.U16 R0, desc[UR36][R4.64] ;  /* 0x0000002404007981 */ /* 0x000ea4000c1e1500 */
[----:B--2---:R-:W-:-:S05]  /*0460*/  HADD2.F32 R0, -RZ, R0.H0_H0 ;  /* 0x20000000ff007230 */ /* 0x004fca0000004100 */
[----:B------:R-:W-:-:S04]  /*0470*/  F2FP.BF16.F32.PACK_AB R0, RZ, R0 ;  /* 0x00000000ff00723e */ /* 0x000fc800000010ff */
[----:B------:R-:W-:Y:S01]  /*0480*/  PRMT R17, R0, 0x7610, R17 ;  /* 0x0000761000117816 */ /* 0x000fe20000000011 */
[----:B------:R-:W-:Y:S06]  /*0490*/  BRA `(.L_x_15350) ;  /* 0x0000000c00387947 */ /* 0x000fec0003800000 */
.L_x_15353:
        /* <DEDUP_REMOVED lines=9> */
.L_x_15356:
[----:B------:R-:W2:Y:S02]  /*0530*/  LDG.E.U16 R4, desc[UR36][R4.64] ;  /* 0x0000002404047981 */ /* 0x000ea4000c1e1500 */
[----:B--2---:R-:W-:-:S05]  /*0540*/  HADD2.F32 R0, -RZ, R4.H0_H0 ;  /* 0x20000004ff007230 */ /* 0x004fca0000004100 */
[----:B------:R-:W-:-:S04]  /*0550*/  F2FP.BF16.F32.PACK_AB R0, RZ, R0 ;  /* 0x00000000ff00723e */ /* 0x000fc800000010ff */
[----:B------:R-:W-:Y:S01]  /*0560*/  PRMT R17, R0, 0x7610, R17 ;  /* 0x0000761000117816 */ /* 0x000fe20000000011 */
[----:B------:R-:W-:Y:S06]  /*0570*/  BRA `(.L_x_15350) ;  /* 0x0000000c00007947 */ /* 0x000fec0003800000 */
.L_x_15355:
        /* <DEDUP_REMOVED lines=9> */
.L_x_15345:
        /* <DEDUP_REMOVED lines=14> */
.L_x_15359:
        /* <DEDUP_REMOVED lines=9> */
.L_x_15358:
        /* <DEDUP_REMOVED lines=27> */
.L_x_15361:
        /* <DEDUP_REMOVED lines=15> */
.L_x_15360:
[----:B------:R0:W5:Y:S01]  /*0a20*/  LDG.E.U16 R17, desc[UR36][R4.64] ;  /* 0x0000002404117981 */ /* 0x000162000c1e1500 */
[----:B------:R-:W-:Y:S05]  /*0a30*/  BRA `(.L_x_15350) ;  /* 0x0000000400d07947 */ /* 0x000fea0003800000 */
.L_x_15357:
        /* <DEDUP_REMOVED lines=13> */
.L_x_15364:
        /* <DEDUP_REMOVED lines=21> */
.L_x_15368:
[----:B------:R-:W-:Y:S05]  /*0c60*/  BSYNC.RECONVERGENT B1 ;  /* 0x0000000000017941 */ /* 0x000fea0003800200 */
.L_x_15367:
[----:B------:R-:W-:Y:S01]  /*0c70*/  IMAD.SHL.U32 R0, R0, 0x100000, RZ ;  /* 0x0010000000007824 */ /* 0x000fe200078e00ff */
[----:B------:R-:W-:-:S04]  /*0c80*/  LEA R3, R3, 0x3b800000, 0x17 ;  /* 0x3b80000003037811 */ /* 0x000fc800078eb8ff */
[----:B------:R-:W-:-:S07]  /*0c90*/  LOP3.LUT R0, R3, R0, R7, 0xfe, !PT ;  /* 0x0000000003007212 */ /* 0x000fce00078efe07 */
.L_x_15366:
[----:B------:R-:W-:Y:S05]  /*0ca0*/  BSYNC.RECONVERGENT B0 ;  /* 0x0000000000007941 */ /* 0x000fea0003800200 */
.L_x_15365:
[----:B------:R-:W-:-:S04]  /*0cb0*/  F2FP.BF16.F32.PACK_AB R0, RZ, R0 ;  /* 0x00000000ff00723e */ /* 0x000fc800000010ff */
[----:B------:R-:W-:Y:S01]  /*0cc0*/  PRMT R17, R0, 0x7610, R17 ;  /* 0x0000761000117816 */ /* 0x000fe20000000011 */
[----:B------:R-:W-:Y:S06]  /*0cd0*/  BRA `(.L_x_15350) ;  /* 0x0000000400287947 */ /* 0x000fec0003800000 */
.L_x_15363:
        /* <DEDUP_REMOVED lines=21> */
.L_x_15372:
[----:B------:R-:W-:Y:S05]  /*0e30*/  BSYNC.RECONVERGENT B1 ;  /* 0x0000000000017941 */ /* 0x000fea0003800200 */
.L_x_15371:
[----:B------:R-:W-:Y:S01]  /*0e40*/  IMAD.SHL.U32 R0, R0, 0x200000, RZ ;  /* 0x0020000000007824 */ /* 0x000fe200078e00ff */
[----:B------:R-:W-:-:S04]  /*0e50*/  LEA R3, R3, 0x37800000, 0x17 ;  /* 0x3780000003037811 */ /* 0x000fc800078eb8ff */
[----:B------:R-:W-:-:S07]  /*0e60*/  LOP3.LUT R0, R3, R0, R7, 0xfe, !PT ;  /* 0x0000000003007212 */ /* 0x000fce00078efe07 */
.L_x_15370:
[----:B------:R-:W-:Y:S05]  /*0e70*/  BSYNC.RECONVERGENT B0 ;  /* 0x0000000000007941 */ /* 0x000fea0003800200 */
.L_x_15369:
[----:B------:R-:W-:-:S04]  /*0e80*/  F2FP.BF16.F32.PACK_AB R0, RZ, R0 ;  /* 0x00000000ff00723e */ /* 0x000fc800000010ff */
[----:B------:R-:W-:Y:S01]  /*0e90*/  PRMT R17, R0, 0x7610, R17 ;  /* 0x0000761000117816 */ /* 0x000fe20000000011 */
[----:B------:R-:W-:Y:S06]  /*0ea0*/  BRA `(.L_x_15350) ;  /* 0x0000000000b47947 */ /* 0x000fec0003800000 */
.L_x_15362:
[----:B------:R-:W-:-:S09]  /*0eb0*/  UISETP.NE.AND UP0, UPT, UR4, 0x1c, UPT ;  /* 0x0000001c0400788c */ /* 0x000fd2000bf05270 */
[----:B------:R-:W-:Y:S05]  /*0ec0*/  BRA.U !UP0, `(.L_x_15373) ;  /* 0x00000001089c7547 */ /* 0x000fea000b800000 */
[----:B------:R-:W-:-:S09]  /*0ed0*/  UISETP.NE.AND UP0, UPT, UR4, 0x1d, UPT ;  /* 0x0000001d0400788c */ /* 0x000fd2000bf05270 */
[----:B------:R-:W-:Y:S05]  /*0ee0*/  BRA.U !UP0, `(.L_x_15374) ;  /* 0x0000000108807547 */ /* 0x000fea000b800000 */
[----:B------:R-:W-:-:S09]  /*0ef0*/  UISETP.NE.AND UP0, UPT, UR4, 0x2c, UPT ;  /* 0x0000002c0400788c */ /* 0x000fd2000bf05270 */
[----:B------:R-:W-:Y:S05]  /*0f00*/  BRA.U !UP0, `(.L_x_15375) ;  /* 0x0000000108487547 */ /* 0x000fea000b800000 */
.L_x_15349:
        /* <DEDUP_REMOVED lines=16> */
.L_x_15376:
[----:B------:R-:W-:Y:S01]  /*1010*/  PRMT R17, RZ, 0x7610, R17 ;  /* 0x00007610ff117816 */ /* 0x000fe20000000011 */
[----:B------:R-:W-:Y:S06]  /*1020*/  BRA `(.L_x_15350) ;  /* 0x0000000000547947 */ /* 0x000fec0003800000 */
.L_x_15375:
        /* <DEDUP_REMOVED lines=8> */
.L_x_15378:
[----:B------:R-:W-:Y:S05]  /*10b0*/  BSYNC.RECONVERGENT B0 ;  /* 0x0000000000007941 */ /* 0x000fea0003800200 */
.L_x_15377:
[----:B------:R-:W-:-:S04]  /*10c0*/  F2FP.BF16.F32.PACK_AB R0, RZ, R0 ;  /* 0x00000000ff00723e */ /* 0x000fc800000010ff */
[----:B------:R-:W-:Y:S01]  /*10d0*/  PRMT R17, R0, 0x7610, R17 ;  /* 0x0000761000117816 */ /* 0x000fe20000000011 */
[----:B------:R-:W-:Y:S06]  /*10e0*/  BRA `(.L_x_15350) ;  /* 0x0000000000247947 */ /* 0x000fec0003800000 */
.L_x_15374:
[----:B------:R-:W2:Y:S02]  /*10f0*/  LDG.E.64 R4, desc[UR36][R4.64] ;  /* 0x0000002404047981 */ /* 0x000ea4000c1e1b00 */
[----:B--2---:R-:W0:Y:S02]  /*1100*/  I2F.U64 R0, R4 ;  /* 0x0000000400007312 */ /* 0x004e240000301000 */
[----:B0-----:R-:W-:-:S04]  /*1110*/  F2FP.BF16.F32.PACK_AB R0, RZ, R0 ;  /* 0x00000000ff00723e */ /* 0x001fc800000010ff */
[----:B------:R-:W-:Y:S01]  /*1120*/  PRMT R17, R0, 0x7610, R17 ;  /* 0x0000761000117816 */ /* 0x000fe20000000011 */
[----:B------:R-:W-:Y:S06]  /*1130*/  BRA `(.L_x_15350) ;  /* 0x0000000000107947 */ /* 0x000fec0003800000 */
.L_x_15373:
[----:B------:R-:W2:Y:S02]  /*1140*/  LDG.E R4, desc[UR36][R4.64] ;  /* 0x0000002404047981 */ /* 0x000ea4000c1e1900 */
[----:B--2---:R-:W-:-:S04]  /*1150*/  I2FP.F32.U32 R0, R4 ;  /* 0x0000000400007245 */ /* 0x004fc80000201000 */
[----:B------:R-:W-:-:S04]  /*1160*/  F2FP.BF16.F32.PACK_AB R0, RZ, R0 ;  /* 0x00000000ff00723e */ /* 0x000fc800000010ff */
[----:B------:R-:W-:-:S07]  /*1170*/  PRMT R17, R0, 0x7610, R17 ;  /* 0x0000761000117816 */ /* 0x000fce0000000011 */
.L_x_15350:
[----:B------:R-:W-:-:S07]  /*1180*/  VIADD R23, R25, 0x80 ;  /* 0x0000008019177836 */ /* 0x000fce0000000000 */
.L_x_15344:
[----:B------:R-:W-:Y:S05]  /*1190*/  BSYNC.RECONVERGENT B6 ;  /* 0x0000000000067941 */ /* 0x000fea0003800200 */
.L_x_15343:
        /* <DEDUP_REMOVED lines=26> */
.L_x_15384:
[----:B------:R-:W2:Y:S02]  /*1340*/  LDG.E.U8 R4, desc[UR36][R4.64] ;  /* 0x0000002404047981 */ /* 0x000ea4000c1e1100 */
[----:B--2---:R-:W-:-:S04]  /*1350*/  I2FP.F32.U32 R0, R4 ;  /* 0x0000000400007245 */ /* 0x004fc80000201000 */
[----:B------:R-:W-:-:S04]  /*1360*/  F2FP.BF16.F32.PACK_AB R0, RZ, R0 ;  /* 0x00000000ff00723e */ /* 0x000fc800000010ff */
[----:B------:R-:W-:Y:S01]  /*1370*/  PRMT R18, R0, 0x7610, R18 ;  /* 0x0000761000127816 */ /* 0x000fe20000000012 */
[----:B------:R-:W-:Y:S06]  /*1380*/  BRA `(.L_x_15386) ;  /* 0x0000000c00c47947 */ /* 0x000fec0003800000 */
.L_x_15383:
        /* <DEDUP_REMOVED lines=11> */
.L_x_15388:
[----:B------:R-:W2:Y:S02]  /*1440*/  LDG.E R4, desc[UR36][R4.64] ;  /* 0x0000002404047981 */ /* 0x000ea4000c1e1900 */
[----:B--2---:R-:W-:-:S04]  /*1450*/  I2FP.F32.S32 R0, R4 ;  /* 0x0000000400007245 */ /* 0x004fc80000201400 */
[----:B------:R-:W-:-:S04]  /*1460*/  F2FP.BF16.F32.PACK_AB R0, RZ, R0 ;  /* 0x00000000ff00723e */ /* 0x000fc800000010ff */
[----:B------:R-:W-:Y:S01]  /*1470*/  PRMT R18, R0, 0x7610, R18 ;  /* 0x0000761000127816 */ /* 0x000fe20000000012 */
[----:B------:R-:W-:Y:S06]  /*1480*/  BRA `(.L_x_15386) ;  /* 0x0000000c00847947 */ /* 0x000fec0003800000 */
.L_x_15387:
[----:B------:R-:W2:Y:S02]  /*1490*/  LDG.E.U16 R4, desc[UR36][R4.64] ;  /* 0x0000002404047981 */ /* 0x000ea4000c1e1500 */
[----:B--2---:R-:W0:Y:S02]  /*14a0*/  I2F.S16 R0, R4 ;  /* 0x0000000400007306 */ /* 0x004e240000101400 */
[----:B0-----:R-:W-:-:S04]  /*14b0*/  F2FP.BF16.F32.PACK_AB R0, RZ, R0 ;  /* 0x00000000ff00723e */ /* 0x001fc800000010ff */
[----:B------:R-:W-:Y:S01]  /*14c0*/  PRMT R18, R0, 0x7610, R18 ;  /* 0x0000761000127816 */ /* 0x000fe20000000012 */
[----:B------:R-:W-:Y:S06]  /*14d0*/  BRA `(.L_x_15386) ;  /* 0x0000000c00707947 */ /* 0x000fec0003800000 */
.L_x_15382:
        /* <DEDUP_REMOVED lines=9> */
.L_x_15390:
[----:B------:R-:W2:Y:S02]  /*1570*/  LDG.E.U16 R0, desc[UR36][R4.64] ;  /* 0x0000002404007981 */ /* 0x000ea4000c1e1500 */
[----:B--2---:R-:W-:-:S05]  /*1580*/  HADD2.F32 R0, -RZ, R0.H0_H0 ;  /* 0x20000000ff007230 */ /* 0x004fca0000004100 */
[----:B------:R-:W-:-:S04]  /*1590*/  F2FP.BF16.F32.PACK_AB R0, RZ, R0 ;  /* 0x00000000ff00723e */ /* 0x000fc800000010ff */
[----:B------:R-:W-:Y:S01]  /*15a0*/  PRMT R18, R0, 0x7610, R18 ;  /* 0x0000761000127816 */ /* 0x000fe20000000012 */
[----:B------:R-:W-:Y:S06]  /*15b0*/  BRA `(.L_x_15386) ;  /* 0x0000000c00387947 */ /* 0x000fec0003800000 */
.L_x_15389:
        /* <DEDUP_REMOVED lines=9> */
.L_x_15392:
[----:B------:R-:W2:Y:S02]  /*1650*/  LDG.E.U16 R4, desc[UR36][R4.64] ;  /* 0x0000002404047981 */ /* 0x000ea4000c1e1500 */
[----:B--2---:R-:W-:-:S05]  /*1660*/  HADD2.F32 R0, -RZ, R4.H0_H0 ;  /* 0x20000004ff007230 */ /* 0x004fca0000004100 */
[----:B------:R-:W-:-:S04]  /*1670*/  F2FP.BF16.F32.PACK_AB R0, RZ, R0 ;  /* 0x00000000ff00723e */ /* 0x000fc800000010ff */
[----:B------:R-:W-:Y:S01]  /*1680*/  PRMT R18, R0, 0x7610, R18 ;  /* 0x0000761000127816 */ /* 0x000fe20000000012 */
[----:B------:R-:W-:Y:S06]  /*1690*/  BRA `(.L_x_15386) ;  /* 0x0000000c00007947 */ /* 0x000fec0003800000 */
.L_x_15391:
        /* <DEDUP_REMOVED lines=9> */
.L_x_15381:
        /* <DEDUP_REMOVED lines=14> */
.L_x_15395:
        /* <DEDUP_REMOVED lines=9> */
.L_x_15394:
        /* <DEDUP_REMOVED lines=27> */
.L_x_15397:
        /* <DEDUP_REMOVED lines=15> */
.L_x_15396:
[----:B------:R0:W5:Y:S01]  /*1b40*/  LDG.E.U16 R18, desc[UR36][R4.64] ;  /* 0x0000002404127981 */ /* 0x000162000c1e1500 */
[----:B------:R-:W-:Y:S05]  /*1b50*/  BRA `(.L_x_15386) ;  /* 0x0000000400d07947 */ /* 0x000fea0003800000 */
.L_x_15393:
        /* <DEDUP_REMOVED lines=13> */
.L_x_15400:
        /* <DEDUP_REMOVED lines=21> */
.L_x_15404:
[----:B------:R-:W-:Y:S05]  /*1d80*/  BSYNC.RECONVERGENT B1 ;  /* 0x0000000000017941 */ /* 0x000fea0003800200 */
.L_x_15403:
[----:B------:R-:W-:Y:S01]  /*1d90*/  IMAD.SHL.U32 R0, R0, 0x100000, RZ ;  /* 0x0010000000007824 */ /* 0x000fe200078e00ff */
[----:B------:R-:W-:-:S04]  /*1da0*/  LEA R3, R3, 0x3b800000, 0x17 ;  /* 0x3b80000003037811 */ /* 0x000fc800078eb8ff */
[----:B------:R-:W-:-:S07]  /*1db0*/  LOP3.LUT R0, R3, R0, R7, 0xfe, !PT ;  /* 0x0000000003007212 */ /* 0x000fce00078efe07 */
.L_x_15402:
[----:B------:R-:W-:Y:S05]  /*1dc0*/  BSYNC.RECONVERGENT B0 ;  /* 0x0000000000007941 */ /* 0x000fea0003800200 */
.L_x_15401:
[----:B------:R-:W-:-:S04]  /*1dd0*/  F2FP.BF16.F32.PACK_AB R0, RZ, R0 ;  /* 0x00000000ff00723e */ /* 0x000fc800000010ff */
[----:B------:R-:W-:Y:S01]  /*1de0*/  PRMT R18, R0, 0x7610, R18 ;  /* 0x0000761000127816 */ /* 0x000fe20000000012 */
[----:B------:R-:W-:Y:S06]  /*1df0*/  BRA `(.L_x_15386) ;  /* 0x0000000400287947 */ /* 0x000fec0003800000 */
.L_x_15399:
        /* <DEDUP_REMOVED lines=21> */
.L_x_15408:
[----:B------:R-:W-:Y:S05]  /*1f50*/  BSYNC.RECONVERGENT B1 ;  /* 0x0000000000017941 */ /* 0x000fea0003800200 */
.L_x_15407:
[----:B------:R-:W-:Y:S01]  /*1f60*/  IMAD.SHL.U32 R0, R0, 0x200000, RZ ;  /* 0x0020000000007824 */ /* 0x000fe200078e00ff */
[----:B------:R-:W-:-:S04]  /*1f70*/  LEA R3, R3, 0x37800000, 0x17 ;  /* 0x3780000003037811 */ /* 0x000fc800078eb8ff */
[----:B------:R-:W-:-:S07]  /*1f80*/  LOP3.LUT R0, R3, R0, R7, 0xfe, !PT ;  /* 0x0000000003007212 */ /* 0x000fce00078efe07 */
.L_x_15406:
[----:B------:R-:W-:Y:S05]  /*1f90*/  BSYNC.RECONVERGENT B0 ;  /* 0x0000000000007941 */ /* 0x000fea0003800200 */
.L_x_15405:
[----:B------:R-:W-:-:S04]  /*1fa0*/  F2FP.BF16.F32.PACK_AB R0, RZ, R0 ;  /* 0x00000000ff00723e */ /* 0x000fc800000010ff */
[----:B------:R-:W-:Y:S01]  /*1fb0*/  PRMT R18, R0, 0x7610, R18 ;  /* 0x0000761000127816 */ /* 0x000fe20000000012 */
[----:B------:R-:W-:Y:S06]  /*1fc0*/  BRA `(.L_x_15386) ;  /* 0x0000000000b47947 */ /* 0x000fec0003800000 */
.L_x_15398:
        /* <DEDUP_REMOVED lines=14> */
.L_x_15412:
[----:B------:R-:W-:Y:S05]  /*20b0*/  BSYNC.RECONVERGENT B0 ;  /* 0x0000000000007941 */ /* 0x000fea0003800200 */
.L_x_15411:
[----:B------:R-:W-:-:S04]  /*20c0*/  F2FP.BF16.F32.PACK_AB R0, RZ, R0 ;  /* 0x00000000ff00723e */ /* 0x000fc800000010ff */
[----:B------:R-:W-:Y:S01]  /*20d0*/  PRMT R18, R0, 0x7610, R18 ;  /* 0x0000761000127816 */ /* 0x000fe20000000012 */
[----:B------:R-:W-:Y:S06]  /*20e0*/  BRA `(.L_x_15386) ;  /* 0x00000000006c7947 */ /* 0x000fec0003800000 */
.L_x_15385:
        /* <DEDUP_REMOVED lines=16> */
.L_x_15413:
[----:B------:R-:W-:Y:S01]  /*21f0*/  PRMT R18, RZ, 0x7610, R18 ;  /* 0x00007610ff127816 */ /* 0x000fe20000000012 */
[----:B------:R-:W-:Y:S06]  /*2200*/  BRA `(.L_x_15386) ;  /* 0x0000000000247947 */ /* 0x000fec0003800000 */
.L_x_15410:
[----:B------:R-:W2:Y:S02]  /*2210*/  LDG.E.64 R4, desc[UR36][R4.64] ;  /* 0x0000002404047981 */ /* 0x000ea4000c1e1b00 */
[----:B--2---:R-:W0:Y:S02]  /*2220*/  I2F.U64 R0, R4 ;  /* 0x0000000400007312 */ /* 0x004e240000301000 */
[----:B0-----:R-:W-:-:S04]  /*2230*/  F2FP.BF16.F32.PACK_AB R0, RZ, R0 ;  /* 0x00000000ff00723e */ /* 0x001fc800000010ff */
[----:B------:R-:W-:Y:S01]  /*2240*/  PRMT R18, R0, 0x7610, R18 ;  /* 0x0000761000127816 */ /* 0x000fe20000000012 */
[----:B------:R-:W-:Y:S06]  /*2250*/  BRA `(.L_x_15386) ;  /* 0x0000000000107947 */ /* 0x000fec0003800000 */
.L_x_15409:
[----:B------:R-:W2:Y:S02]  /*2260*/  LDG.E R4, desc[UR36][R4.64] ;  /* 0x0000002404047981 */ /* 0x000ea4000c1e1900 */
[----:B--2---:R-:W-:-:S04]  /*2270*/  I2FP.F32.U32 R0, R4 ;  /* 0x0000000400007245 */ /* 0x004fc80000201000 */
[----:B------:R-:W-:-:S04]  /*2280*/  F2FP.BF16.F32.PACK_AB R0, RZ, R0 ;  /* 0x00000000ff00723e */ /* 0x000fc800000010ff */
[----:B------:R-:W-:-:S07]  /*2290*/  PRMT R18, R0, 0x7610, R18 ;  /* 0x0000761000127816 */ /* 0x000fce0000000012 */
.L_x_15386:
[----:B------:R-:W-:-:S07]  /*22a0*/  VIADD R23, R23, 0x80 ;  /* 0x0000008017177836 */ /* 0x000fce0000000000 */
.L_x_15380:
[----:B------:R-:W-:Y:S05]  /*22b0*/  BSYNC.RECONVERGENT B6 ;  /* 0x0000000000067941 */ /* 0x000fea0003800200 */
.L_x_15379:
        /* <DEDUP_REMOVED lines=26> */
.L_x_15419:
[----:B------:R-:W2:Y:S02]  /*2460*/  LDG.E.U8 R4, desc[UR36][R4.64] ;  /* 0x0000002404047981 */ /* 0x000ea4000c1e1100 */
[----:B--2---:R-:W-:-:S04]  /*2470*/  I2FP.F32.U32 R0, R4 ;  /* 0x0000000400007245 */ /* 0x004fc80000201000 */
[----:B------:R-:W-:-:S04]  /*2480*/  F2FP.BF16.F32.PACK_AB R0, RZ, R0 ;  /* 0x00000000ff00723e */ /* 0x000fc800000010ff */
[----:B------:R-:W-:Y:S01]  /*2490*/  PRMT R19, R0, 0x7610, R19 ;  /* 0x0000761000137816 */ /* 0x000fe20000000013 */
[----:B------:R-:W-:Y:S06]  /*24a0*/  BRA `(.L_x_15421) ;  /* 0x0000000c00c47947 */ /* 0x000fec0003800000 */
.L_x_15418:
        /* <DEDUP_REMOVED lines=11> */
.L_x_15423:
[----:B------:R-:W2:Y:S02]  /*2560*/  LDG.E R4, desc[UR36][R4.64] ;  /* 0x0000002404047981 */ /* 0x000ea4000c1e1900 */
[----:B--2---:R-:W-:-:S04]  /*2570*/  I2FP.F32.S32 R0, R4 ;  /* 0x0000000400007245 */ /* 0x004fc80000201400 */
[----:B------:R-:W-:-:S04]  /*2580*/  F2FP.BF16.F32.PACK_AB R0, RZ, R0 ;  /* 0x00000000ff00723e */ /* 0x000fc800000010ff */
[----:B------:R-:W-:Y:S01]  /*2590*/  PRMT R19, R0, 0x7610, R19 ;  /* 0x0000761000137816 */ /* 0x000fe20000000013 */
[----:B------:R-:W-:Y:S06]  /*25a0*/  BRA `(.L_x_15421) ;  /* 0x0000000c00847947 */ /* 0x000fec0003800000 */
.L_x_15422:
[----:B------:R-:W2:Y:S02]  /*25b0*/  LDG.E.U16 R4, desc[UR36][R4.64] ;  /* 0x0000002404047981 */ /* 0x000ea4000c1e1500 */
[----:B--2---:R-:W0:Y:S02]  /*25c0*/  I2F.S16 R0, R4 ;  /* 0x0000000400007306 */ /* 0x004e240000101400 */
[----:B0-----:R-:W-:-:S04]  /*25d0*/  F2FP.BF16.F32.PACK_AB R0, RZ, R0 ;  /* 0x00000000ff00723e */ /* 0x001fc800000010ff */
[----:B------:R-:W-:Y:S01]  /*25e0*/  PRMT R19, R0, 0x7610, R19 ;  /* 0x0000761000137816 */ /* 0x000fe20000000013 */
[----:B------:R-:W-:Y:S06]  /*25f0*/  BRA `(.L_x_15421) ;  /* 0x0000000c00707947 */ /* 0x000fec0003800000 */
.L_x_15417:
        /* <DEDUP_REMOVED lines=9> */
.L_x_15425:
[----:B------:R-:W2:Y:S02]  /*2690*/  LDG.E.U16 R0, desc[UR36][R4.64] ;  /* 0x0000002404007981 */ /* 0x000ea4000c1e1500 */
[----:B--2---:R-:W-:-:S05]  /*26a0*/  HADD2.F32 R0, -RZ, R0.H0_H0 ;  /* 0x20000000ff007230 */ /* 0x004fca0000004100 */
[----:B------:R-:W-:-:S04]  /*26b0*/  F2FP.BF16.F32.PACK_AB R0, RZ, R0 ;  /* 0x00000000ff00723e */ /* 0x000fc800000010ff */
[----:B------:R-:W-:Y:S01]  /*26c0*/  PRMT R19, R0, 0x7610, R19 ;  /* 0x0000761000137816 */ /* 0x000fe20000000013 */
[----:B------:R-:W-:Y:S06]  /*26d0*/  BRA `(.L_x_15421) ;  /* 0x0000000c00387947 */ /* 0x000fec0003800000 */
.L_x_15424:
        /* <DEDUP_REMOVED lines=9> */
.L_x_15427:
[----:B------:R-:W2:Y:S02]  /*2770*/  LDG.E.U16 R4, desc[UR36][R4.64] ;  /* 0x0000002404047981 */ /* 0x000ea4000c1e1500 */
[----:B--2---:R-:W-:-:S05]  /*2780*/  HADD2.F32 R0, -RZ, R4.H0_H0 ;  /* 0x20000004ff007230 */ /* 0x004fca0000004100 */
[----:B------:R-:W-:-:S04]  /*2790*/  F2FP.BF16.F32.PACK_AB R0, RZ, R0 ;  /* 0x00000000ff00723e */ /* 0x000fc800000010ff */
[----:B------:R-:W-:Y:S01]  /*27a0*/  PRMT R19, R0, 0x7610, R19 ;  /* 0x0000761000137816 */ /* 0x000fe20000000013 */
[----:B------:R-:W-:Y:S06]  /*27b0*/  BRA `(.L_x_15421) ;  /* 0x0000000c00007947 */ /* 0x000fec0003800000 */
.L_x_15426:
        /* <DEDUP_REMOVED lines=9> */
.L_x_15416:
        /* <DEDUP_REMOVED lines=14> */
.L_x_15430:
        /* <DEDUP_REMOVED lines=9> */
.L_x_15429:
        /* <DEDUP_REMOVED lines=27> */
.L_x_15432:
        /* <DEDUP_REMOVED lines=15> */
.L_x_15431:
[----:B------:R0:W5:Y:S01]  /*2c60*/  LDG.E.U16 R19, desc[UR36][R4.64] ;  /* 0x0000002404137981 */ /* 0x000162000c1e1500 */
[----:B------:R-:W-:Y:S05]  /*2c70*/  BRA `(.L_x_15421) ;  /* 0x0000000400d07947 */ /* 0x000fea0003800000 */
.L_x_15428:
        /* <DEDUP_REMOVED lines=13> */
.L_x_15435:
        /* <DEDUP_REMOVED lines=21> */
.L_x_15439:
[----:B------:R-:W-:Y:S05]  /*2ea0*/  BSYNC.RECONVERGENT B1 ;  /* 0x0000000000017941 */ /* 0x000fea0003800200 */
.L_x_15438:
[----:B------:R-:W-:Y:S01]  /*2eb0*/  IMAD.SHL.U32 R0, R0, 0x100000, RZ ;  /* 0x0010000000007824 */ /* 0x000fe200078e00ff */
[----:B------:R-:W-:-:S04]  /*2ec0*/  LEA R3, R3, 0x3b800000, 0x17 ;  /* 0x3b80000003037811 */ /* 0x000fc800078eb8ff */
[----:B------:R-:W-:-:S07]  /*2ed0*/  LOP3.LUT R0, R3, R0, R7, 0xfe, !PT ;  /* 0x0000000003007212 */ /* 0x000fce00078efe07 */
.L_x_15437:
[----:B------:R-:W-:Y:S05]  /*2ee0*/  BSYNC.RECONVERGENT B0 ;  /* 0x0000000000007941 */ /* 0x000fea0003800200 */
.L_x_15436:
[----:B------:R-:W-:-:S04]  /*2ef0*/  F2FP.BF16.F32.PACK_AB R0, RZ, R0 ;  /* 0x00000000ff00723e */ /* 0x000fc800000010ff */
[----:B------:R-:W-:Y:S01]  /*2f00*/  PRMT R19, R0, 0x7610, R19 ;  /* 0x0000761000137816 */ /* 0x000fe20000000013 */
[----:B------:R-:W-:Y:S06]  /*2f10*/  BRA `(.L_x_15421) ;  /* 0x0000000400287947 */ /* 0x000fec0003800000 */
.L_x_15434:
        /* <DEDUP_REMOVED lines=21> */
.L_x_15443:
[----:B------:R-:W-:Y:S05]  /*3070*/  BSYNC.RECONVERGENT B1 ;  /* 0x0000000000017941 */ /* 0x000fea0003800200 */
.L_x_15442:
[----:B------:R-:W-:Y:S01]  /*3080*/  IMAD.SHL.U32 R0, R0, 0x200000, RZ ;  /* 0x0020000000007824 */ /* 0x000fe200078e00ff */
[----:B------:R-:W-:-:S04]  /*3090*/  LEA R3, R3, 0x37800000, 0x17 ;  /* 0x3780000003037811 */ /* 0x000fc800078eb8ff */
[----:B------:R-:W-:-:S07]  /*30a0*/  LOP3.LUT R0, R3, R0, R7, 0xfe, !PT ;  /* 0x0000000003007212 */ /* 0x000fce00078efe07 */
.L_x_15441:
[----:B------:R-:W-:Y:S05]  /*30b0*/  BSYNC.RECONVERGENT B0 ;  /* 0x0000000000007941 */ /* 0x000fea0003800200 */
.L_x_15440:
[----:B------:R-:W-:-:S04]  /*30c0*/  F2FP.BF16.F32.PACK_AB R0, RZ, R0 ;  /* 0x00000000ff00723e */ /* 0x000fc800000010ff */
[----:B------:R-:W-:Y:S01]  /*30d0*/  PRMT R19, R0, 0x7610, R19 ;  /* 0x0000761000137816 */ /* 0x000fe20000000013 */
[----:B------:R-:W-:Y:S06]  /*30e0*/  BRA `(.L_x_15421) ;  /* 0x0000000000b47947 */ /* 0x000fec0003800000 */
.L_x_15433:
        /* <DEDUP_REMOVED lines=14> */
.L_x_15447:
[----:B------:R-:W-:Y:S05]  /*31d0*/  BSYNC.RECONVERGENT B0 ;  /* 0x0000000000007941 */ /* 0x000fea0003800200 */
.L_x_15446:
[----:B------:R-:W-:-:S04]  /*31e0*/  F2FP.BF16.F32.PACK_AB R0, RZ, R0 ;  /* 0x00000000ff00723e */ /* 0x000fc800000010ff */
[----:B------:R-:W-:Y:S01]  /*31f0*/  PRMT R19, R0, 0x7610, R19 ;  /* 0x0000761000137816 */ /* 0x000fe20000000013 */
[----:B------:R-:W-:Y:S06]  /*3200*/  BRA `(.L_x_15421) ;  /* 0x00000000006c7947 */ /* 0x000fec0003800000 */
.L_x_15420:
        /* <DEDUP_REMOVED lines=16> */
.L_x_15448:
[----:B------:R-:W-:Y:S01]  /*3310*/  PRMT R19, RZ, 0x7610, R19 ;  /* 0x00007610ff137816 */ /* 0x000fe20000000013 */
[----:B------:R-:W-:Y:S06]  /*3320*/  BRA `(.L_x_15421) ;  /* 0x0000000000247947 */ /* 0x000fec0003800000 */
.L_x_15445:
[----:B------:R-:W2:Y:S02]  /*3330*/  LDG.E.64 R4, desc[UR36][R4.64] ;  /* 0x0000002404047981 */ /* 0x000ea4000c1e1b00 */
[----:B--2---:R-:W0:Y:S02]  /*3340*/  I2F.U64 R0, R4 ;  /* 0x0000000400007312 */ /* 0x004e240000301000 */
[----:B0-----:R-:W-:-:S04]  /*3350*/  F2FP.BF16.F32.PACK_AB R0, RZ, R0 ;  /* 0x00000000ff00723e */ /* 0x001fc800000010ff */
[----:B------:R-:W-:Y:S01]  /*3360*/  PRMT R19, R0, 0x7610, R19 ;  /* 0x0000761000137816 */ /* 0x000fe20000000013 */
[----:B------:R-:W-:Y:S06]  /*3370*/  BRA `(.L_x_15421) ;  /* 0x0000000000107947 */ /* 0x000fec0003800000 */
.L_x_15444:
[----:B------:R-:W2:Y:S02]  /*3380*/  LDG.E R4, desc[UR36][R4.64] ;  /* 0x0000002404047981 */ /* 0x000ea4000c1e1900 */
[----:B--2---:R-:W-:-:S04]  /*3390*/  I2FP.F32.U32 R0, R4 ;  /* 0x0000000400007245 */ /* 0x004fc80000201000 */
[----:B------:R-:W-:-:S04]  /*33a0*/  F2FP.BF16.F32.PACK_AB R0, RZ, R0 ;  /* 0x00000000ff00723e */ /* 0x000fc800000010ff */
[----:B------:R-:W-:-:S07]  /*33b0*/  PRMT R19, R0, 0x7610, R19 ;  /* 0x0000761000137816 */ /* 0x000fce0000000013 */
.L_x_15421:
[----:B------:R-:W-:-:S07]  /*33c0*/  VIADD R23, R23, 0x80 ;  /* 0x0000008017177836 */ /* 0x000fce0000000000 */
.L_x_15415:
[----:B------:R-:W-:Y:S05]  /*33d0*/  BSYNC.RECONVERGENT B6 ;  /* 0x0000000000067941 */ /* 0x000fea0003800200 */
.L_x_15414:
        /* <DEDUP_REMOVED lines=25> */
.L_x_15454:
[----:B------:R-:W2:Y:S02]  /*3570*/  LDG.E.U8 R4, desc[UR36][R4.64] ;  /* 0x0000002404047981 */ /* 0x000ea4000c1e1100 */
[----:B--2---:R-:W-:-:S04]  /*3580*/  I2FP.F32.U32 R0, R4 ;  /* 0x0000000400007245 */ /* 0x004fc80000201000 */
[----:B------:R-:W-:Y:S01]  /*3590*/  F2FP.BF16.F32.PACK_AB R0, RZ, R0 ;  /* 0x00000000ff00723e */ /* 0x000fe200000010ff */
[----:B------:R-:W-:Y:S06]  /*35a0*/  BRA `(.L_x_15450) ;  /* 0x0000000c00887947 */ /* 0x000fec0003800000 */
.L_x_15453:
        /* <DEDUP_REMOVED lines=10> */
.L_x_15457:
[----:B------:R-:W2:Y:S02]  /*3650*/  LDG.E R4, desc[UR36][R4.64] ;  /* 0x0000002404047981 */ /* 0x000ea4000c1e1900 */
[----:B--2---:R-:W-:-:S04]  /*3660*/  I2FP.F32.S32 R0, R4 ;  /* 0x0000000400007245 */ /* 0x004fc80000201400 */
[----:B------:R-:W-:Y:S01]  /*3670*/  F2FP.BF16.F32.PACK_AB R0, RZ, R0 ;  /* 0x00000000ff00723e */ /* 0x000fe200000010ff */
[----:B------:R-:W-:Y:S06]  /*3680*/  BRA `(.L_x_15450) ;  /* 0x0000000c00507947 */ /* 0x000fec0003800000 */
.L_x_15456:
[----:B------:R-:W2:Y:S02]  /*3690*/  LDG.E.U16 R4, desc[UR36][R4.64] ;  /* 0x0000002404047981 */ /* 0x000ea4000c1e1500 */
[----:B--2---:R-:W0:Y:S02]  /*36a0*/  I2F.S16 R0, R4 ;  /* 0x0000000400007306 */ /* 0x004e240000101400 */
[----:B0-----:R-:W-:Y:S01]  /*36b0*/  F2FP.BF16.F32.PACK_AB R0, RZ, R0 ;  /* 0x00000000ff00723e */ /* 0x001fe200000010ff */
[----:B------:R-:W-:Y:S06]  /*36c0*/  BRA `(.L_x_15450) ;  /* 0x0000000c00407947 */ /* 0x000fec0003800000 */
.L_x_15452:
        /* <DEDUP_REMOVED lines=9> */
.L_x_15459:
[----:B------:R-:W2:Y:S02]  /*3760*/  LDG.E.U16 R0, desc[UR36][R4.64] ;  /* 0x0000002404007981 */ /* 0x000ea4000c1e1500 */
[----:B--2---:R-:W-:-:S05]  /*3770*/  HADD2.F32 R0, -RZ, R0.H0_H0 ;  /* 0x20000000ff007230 */ /* 0x004fca0000004100 */
[----:B------:R-:W-:Y:S01]  /*3780*/  F2FP.BF16.F32.PACK_AB R0, RZ, R0 ;  /* 0x00000000ff00723e */ /* 0x000fe200000010ff */
[----:B------:R-:W-:Y:S06]  /*3790*/  BRA `(.L_x_15450) ;  /* 0x0000000c000c7947 */ /* 0x000fec0003800000 */
.L_x_15458:
        /* <DEDUP_REMOVED lines=9> */
.L_x_15461:
[----:B------:R-:W2:Y:S02]  /*3830*/  LDG.E.U16 R4, desc[UR36][R4.64] ;  /* 0x0000002404047981 */ /* 0x000ea4000c1e1500 */
[----:B--2---:R-:W-:-:S05]  /*3840*/  HADD2.F32 R0, -RZ, R4.H0_H0 ;  /* 0x20000004ff007230 */ /* 0x004fca0000004100 */
[----:B------:R-:W-:Y:S01]  /*3850*/  F2FP.BF16.F32.PACK_AB R0, RZ, R0 ;  /* 0x00000000ff00723e */ /* 0x000fe200000010ff */
[----:B------:R-:W-:Y:S06]  /*3860*/  BRA `(.L_x_15450) ;  /* 0x0000000800d87947 */ /* 0x000fec0003800000 */
.L_x_15460:
        /* <DEDUP_REMOVED lines=8> */
.L_x_15451:
        /* <DEDUP_REMOVED lines=13> */
.L_x_15464:
        /* <DEDUP_REMOVED lines=8> */
.L_x_15463:
        /* <DEDUP_REMOVED lines=27> */
.L_x_15466:
        /* <DEDUP_REMOVED lines=14> */
.L_x_15465:
[----:B------:R1:W5:Y:S01]  /*3cd0*/  LDG.E.U16 R0, desc[UR36][R4.64] ;  /* 0x0000002404007981 */ /* 0x000362000c1e1500 */
[----:B------:R-:W-:Y:S05]  /*3ce0*/  BRA `(.L_x_15450) ;  /* 0x0000000400b87947 */ /* 0x000fea0003800000 */
.L_x_15462:
        /* <DEDUP_REMOVED lines=12> */
.L_x_15469:
        /* <DEDUP_REMOVED lines=21> */
.L_x_15473:
[----:B------:R-:W-:Y:S05]  /*3f00*/  BSYNC.RECONVERGENT B1 ;  /* 0x0000000000017941 */ /* 0x000fea0003800200 */
.L_x_15472:
[----:B------:R-:W-:Y:S01]  /*3f10*/  IMAD.SHL.U32 R0, R0, 0x100000, RZ ;  /* 0x0010000000007824 */ /* 0x000fe200078e00ff */
[----:B------:R-:W-:-:S04]  /*3f20*/  LEA R3, R3, 0x3b800000, 0x17 ;  /* 0x3b80000003037811 */ /* 0x000fc800078eb8ff */
[----:B------:R-:W-:-:S07]  /*3f30*/  LOP3.LUT R0, R3, R0, R7, 0xfe, !PT ;  /* 0x0000000003007212 */ /* 0x000fce00078efe07 */
.L_x_15471:
[----:B------:R-:W-:Y:S05]  /*3f40*/  BSYNC.RECONVERGENT B0 ;  /* 0x0000000000007941 */ /* 0x000fea0003800200 */
.L_x_15470:
[----:B------:R-:W-:Y:S01]  /*3f50*/  F2FP.BF16.F32.PACK_AB R0, RZ, R0 ;  /* 0x00000000ff00723e */ /* 0x000fe200000010ff */
[----:B------:R-:W-:Y:S06]  /*3f60*/  BRA `(.L_x_15450) ;  /* 0x0000000400187947 */ /* 0x000fec0003800000 */
.L_x_15468:
        /* <DEDUP_REMOVED lines=21> */
.L_x_15477:
[----:B------:R-:W-:Y:S05]  /*40c0*/  BSYNC.RECONVERGENT B1 ;  /* 0x0000000000017941 */ /* 0x000fea0003800200 */
.L_x_15476:
[----:B------:R-:W-:Y:S01]  /*40d0*/  IMAD.SHL.U32 R0, R0, 0x200000, RZ ;  /* 0x0020000000007824 */ /* 0x000fe200078e00ff */
[----:B------:R-:W-:-:S04]  /*40e0*/  LEA R3, R3, 0x37800000, 0x17 ;  /* 0x3780000003037811 */ /* 0x000fc800078eb8ff */
[----:B------:R-:W-:-:S07]  /*40f0*/  LOP3.LUT R0, R3, R0, R7, 0xfe, !PT ;  /* 0x0000000003007212 */ /* 0x000fce00078efe07 */
.L_x_15475:
[----:B------:R-:W-:Y:S05]  /*4100*/  BSYNC.RECONVERGENT B0 ;  /* 0x0000000000007941 */ /* 0x000fea0003800200 */
.L_x_15474:
[----:B------:R-:W-:Y:S01]  /*4110*/  F2FP.BF16.F32.PACK_AB R0, RZ, R0 ;  /* 0x00000000ff00723e */ /* 0x000fe200000010ff */
[----:B------:R-:W-:Y:S06]  /*4120*/  BRA `(.L_x_15450) ;  /* 0x0000000000a87947 */ /* 0x000fec0003800000 */
.L_x_15467:
        /* <DEDUP_REMOVED lines=14> */
.L_x_15481:
[----:B------:R-:W-:Y:S05]  /*4210*/  BSYNC.RECONVERGENT B0 ;  /* 0x0000000000007941 */ /* 0x000fea0003800200 */
.L_x_15480:
[----:B------:R-:W-:Y:S01]  /*4220*/  F2FP.BF16.F32.PACK_AB R0, RZ, R0 ;  /* 0x00000000ff00723e */ /* 0x000fe200000010ff */
[----:B------:R-:W-:Y:S06]  /*4230*/  BRA `(.L_x_15450) ;  /* 0x0000000000647947 */ /* 0x000fec0003800000 */
.L_x_15455:
        /* <DEDUP_REMOVED lines=16> */
.L_x_15482:
[----:B------:R-:W-:Y:S01]  /*4340*/  PRMT R0, RZ, 0x7610, R0 ;  /* 0x00007610ff007816 */ /* 0x000fe20000000000 */
[----:B------:R-:W-:Y:S06]  /*4350*/  BRA `(.L_x_15450) ;  /* 0x00000000001c7947 */ /* 0x000fec0003800000 */
.L_x_15479:
[----:B------:R-:W2:Y:S02]  /*4360*/  LDG.E.64 R4, desc[UR36][R4.64] ;  /* 0x0000002404047981 */ /* 0x000ea4000c1e1b00 */
[----:B--2---:R-:W0:Y:S02]  /*4370*/  I2F.U64 R0, R4 ;  /* 0x0000000400007312 */ /* 0x004e240000301000 */
[----:B0-----:R-:W-:Y:S01]  /*4380*/  F2FP.BF16.F32.PACK_AB R0, RZ, R0 ;  /* 0x00000000ff00723e */ /* 0x001fe200000010ff */
[----:B------:R-:W-:Y:S06]  /*4390*/  BRA `(.L_x_15450) ;  /* 0x00000000000c7947 */ /* 0x000fec0003800000 */
.L_x_15478:
[----:B------:R-:W2:Y:S02]  /*43a0*/  LDG.E R4, desc[UR36][R4.64] ;  /* 0x0000002404047981 */ /* 0x000ea4000c1e1900 */
[----:B--2---:R-:W-:-:S04]  /*43b0*/  I2FP.F32.U32 R0, R4 ;  /* 0x0000000400007245 */ /* 0x004fc80000201000 */
[----:B------:R-:W-:-:S07]  /*43c0*/  F2FP.BF16.F32.PACK_AB R0, RZ, R0 ;  /* 0x00000000ff00723e */ /* 0x000fce00000010ff */
.L_x_15450:
[----:B------:R-:W-:Y:S05]  /*43d0*/  BSYNC.RECONVERGENT B6 ;  /* 0x0000000000067941 */ /* 0x000fea0003800200 */
.L_x_15449:
[C---:B------:R-:W-:Y:S01]  /*43e0*/  ISETP.GE.AND P0, PT, R25.reuse, R16, PT ;  /* 0x000000101900720c */ /* 0x040fe20003f06270 */
[C---:B------:R-:W-:Y:S01]  /*43f0*/  VIADD R7, R25.reuse, 0x100 ;  /* 0x0000010019077836 */ /* 0x040fe20000000000 */
[----:B------:R-:W-:Y:S01]  /*4400*/  BSSY.RECONVERGENT B6, `(.L_x_15483) ;  /* 0x0000124000067945 */ /* 0x000fe20003800200 */
[----:B------:R-:W-:-:S03]  /*4410*/  VIADD R23, R25, 0x80 ;  /* 0x0000008019177836 */ /* 0x000fc60000000000 */
[-C--:B------:R-:W-:Y:S01]  /*4420*/  ISETP.GE.AND P2, PT, R7, R16.reuse, PT ;  /* 0x000000100700720c */ /* 0x080fe20003f46270 */
[----:B------:R-:W-:Y:S01]  /*4430*/  VIADD R7, R25, 0x180 ;  /* 0x0000018019077836 */ /* 0x000fe20000000000 */
[----:B------:R-:W-:-:S04]  /*4440*/  ISETP.GE.AND P1, PT, R23, R16, PT ;  /* 0x000000101700720c */ /* 0x000fc80003f26270 */
[----:B------:R-:W-:Y:S01]  /*4450*/  ISETP.GE.AND P3, PT, R7, R16, PT ;  /* 0x000000100700720c */ /* 0x000fe20003f66270 */
[----:B01---5:R-:W-:-:S04]  /*4460*/  @!P0 IMAD.U32 R4, R17, 0x10000, RZ ;  /* 0x0001000011048824 */ /* 0x023fc800078e00ff */
[----:B------:R-:W0:Y:S02]  /*4470*/  @!P0 FRND.TRUNC R5, R4 ;  /* 0x0000000400058307 */ /* 0x000e24000020d000 */
[----:B------:R-:W-:-:S06]  /*4480*/  @!P2 IMAD.U32 R6, R19, 0x10000, RZ ;  /* 0x000100001306a824 */ /* 0x000fcc00078e00ff */
[----:B------:R-:W1:Y:S01]  /*4490*/  @!P2 FRND.TRUNC R9, R6 ;  /* 0x000000060009a307 */ /* 0x000e62000020d000 */
[----:B0-----:R-:W-:Y:S01]  /*44a0*/  @!P0 FADD.FTZ R5, R4, -R5 ;  /* 0x8000000504058221 */ /* 0x001fe20000010000 */
[----:B------:R-:W-:Y:S02]  /*44b0*/  @!P3 IMAD.U32 R4, R0, 0x10000, RZ ;  /* 0x000100000004b824 */ /* 0x000fe400078e00ff */
[----:B------:R-:W-:-:S04]  /*44c0*/  @!P1 IMAD.U32 R0, R18, 0x10000, RZ ;  /* 0x0001000012009824 */ /* 0x000fc800078e00ff */
[----:B------:R-:W-:Y:S01]  /*44d0*/  @!P0 F2F.BF16.F32 R3, R5 ;  /* 0x0000000500038304 */ /* 0x000fe20000202000 */
[----:B------:R-:W0:Y:S01]  /*44e0*/  LDC.U8 R18, c[0x0][0x3a4] ;  /* 0x0000e900ff127b82 */ /* 0x000e220000000000 */
[----:B-1----:R-:W-:-:S06]  /*44f0*/  @!P2 FADD.FTZ R9, R6, -R9 ;  /* 0x800000090609a221 */ /* 0x002fcc0000010000 */
[----:B------:R-:W1:Y:S08]  /*4500*/  @!P3 FRND.TRUNC R11, R4 ;  /* 0x00000004000bb307 */ /* 0x000e70000020d000 */
[----:B------:R-:W2:Y:S01]  /*4510*/  @!P1 FRND.TRUNC R7, R0 ;  /* 0x0000000000079307 */ /* 0x000ea2000020d000 */
[----:B-1----:R-:W-:-:S07]  /*4520*/  @!P3 FADD.FTZ R11, R4, -R11 ;  /* 0x8000000b040bb221 */ /* 0x002fce0000010000 */
[----:B------:R1:W3:Y:S01]  /*4530*/  @!P2 F2F.BF16.F32 R17, R9 ;  /* 0x000000090011a304 */ /* 0x0002e20000202000 */
[----:B--2---:R-:W-:-:S07]  /*4540*/  @!P1 FADD.FTZ R7, R0, -R7 ;  /* 0x8000000700079221 */ /* 0x004fce0000010000 */
[----:B------:R1:W2:Y:S08]  /*4550*/  @!P3 F2F.BF16.F32 R19, R11 ;  /* 0x0000000b0013b304 */ /* 0x0002b00000202000 */
[----:B------:R1:W4:Y:S01]  /*4560*/  @!P1 F2F.BF16.F32 R22, R7 ;  /* 0x0000000700169304 */ /* 0x0003220000202000 */
[----:B---3--:R-:W-:Y:S05]  /*4570*/  @P0 BRA `(.L_x_15484) ;  /* 0x0000001000300947 */ /* 0x008fea0003800000 */
[----:B------:R-:W3:Y:S01]  /*4580*/  LDCU UR4, c[0x0][0x3a8] ;  /* 0x00007500ff0477ac */ /* 0x000ee20008000800 */
[----:B-1----:R-:W1:Y:S01]  /*4590*/  LDC.64 R8, c[0x0][0x388] ;  /* 0x0000e200ff087b82 */ /* 0x002e620000000a00 */
        /* <DEDUP_REMOVED lines=21> */
.L_x_15488:
[----:B------:R-:W-:Y:S02]  /*46f0*/  IMAD.U32 R5, R3, 0x10000, RZ ;  /* 0x0001000003057824 */ /* 0x000fe400078e00ff */
[----:B------:R-:W-:-:S04]  /*4700*/  IMAD.MOV.U32 R25, RZ, RZ, R23 ;  /* 0x000000ffff197224 */ /* 0x000fc800078e0017 */
[----:B------:R-:W0:Y:S02]  /*4710*/  F2I.S64.TRUNC R4, R5 ;  /* 0x0000000500047311 */ /* 0x000e24000020d900 */
[----:B0-----:R0:W-:Y:S01]  /*4720*/  STG.E.U8 desc[UR36][R8.64], R4 ;  /* 0x0000000408007986 */ /* 0x0011e2000c101124 */
[----:B------:R-:W-:Y:S05]  /*4730*/  BRA `(.L_x_15484) ;  /* 0x0000000c00c07947 */ /* 0x000fea0003800000 */
.L_x_15487:
        /* <DEDUP_REMOVED lines=11> */
.L_x_15491:
[----:B------:R-:W-:Y:S02]  /*47f0*/  IMAD.U32 R3, R3, 0x10000, RZ ;  /* 0x0001000003037824 */ /* 0x000fe400078e00ff */
[----:B------:R-:W-:-:S04]  /*4800*/  IMAD.MOV.U32 R25, RZ, RZ, R23 ;  /* 0x000000ffff197224 */ /* 0x000fc800078e0017 */
[----:B------:R-:W0:Y:S02]  /*4810*/  F2I.FTZ.TRUNC.NTZ R3, R3 ;  /* 0x0000000300037305 */ /* 0x000e24000021f100 */
[----:B0-----:R0:W-:Y:S01]  /*4820*/  STG.E desc[UR36][R8.64], R3 ;  /* 0x0000000308007986 */ /* 0x0011e2000c101924 */
[----:B------:R-:W-:Y:S05]  /*4830*/  BRA `(.L_x_15484) ;  /* 0x0000000c00807947 */ /* 0x000fea0003800000 */
.L_x_15490:
[----:B------:R-:W-:Y:S02]  /*4840*/  IMAD.U32 R3, R3, 0x10000, RZ ;  /* 0x0001000003037824 */ /* 0x000fe400078e00ff */
[----:B------:R-:W-:-:S04]  /*4850*/  IMAD.MOV.U32 R25, RZ, RZ, R23 ;  /* 0x000000ffff197224 */ /* 0x000fc800078e0017 */
[----:B------:R-:W0:Y:S02]  /*4860*/  F2I.FTZ.TRUNC.NTZ R3, R3 ;  /* 0x0000000300037305 */ /* 0x000e24000021f100 */
[----:B0-----:R0:W-:Y:S01]  /*4870*/  STG.E.U16 desc[UR36][R8.64], R3 ;  /* 0x0000000308007986 */ /* 0x0011e2000c101524 */
[----:B------:R-:W-:Y:S05]  /*4880*/  BRA `(.L_x_15484) ;  /* 0x0000000c006c7947 */ /* 0x000fea0003800000 */
.L_x_15486:
        /* <DEDUP_REMOVED lines=10> */
.L_x_15493:
[----:B------:R-:W-:Y:S02]  /*4930*/  IMAD.U32 R0, R3, 0x10000, RZ ;  /* 0x0001000003007824 */ /* 0x000fe400078e00ff */
[----:B------:R-:W-:-:S03]  /*4940*/  IMAD.MOV.U32 R25, RZ, RZ, R23 ;  /* 0x000000ffff197224 */ /* 0x000fc600078e0017 */
[----:B------:R-:W-:-:S05]  /*4950*/  F2FP.F16.F32.PACK_AB R0, RZ, R0 ;  /* 0x00000000ff00723e */ /* 0x000fca00000000ff */
[----:B------:R0:W-:Y:S01]  /*4960*/  STG.E.U16 desc[UR36][R8.64], R0 ;  /* 0x0000000008007986 */ /* 0x0001e2000c101524 */
[----:B------:R-:W-:Y:S05]  /*4970*/  BRA `(.L_x_15484) ;  /* 0x0000000c00307947 */ /* 0x000fea0003800000 */
.L_x_15492:
        /* <DEDUP_REMOVED lines=11> */
.L_x_15495:
[----:B------:R-:W-:Y:S02]  /*4a30*/  IMAD.U32 R3, R3, 0x10000, RZ ;  /* 0x0001000003037824 */ /* 0x000fe400078e00ff */
[----:B------:R-:W-:-:S03]  /*4a40*/  IMAD.MOV.U32 R25, RZ, RZ, R23 ;  /* 0x000000ffff197224 */ /* 0x000fc600078e0017 */
[----:B------:R-:W-:-:S04]  /*4a50*/  F2FP.F16.F32.PACK_AB R3, RZ, R3 ;  /* 0x00000003ff03723e */ /* 0x000fc800000000ff */
[----:B------:R-:W-:-:S05]  /*4a60*/  PRMT R3, R3, 0x5410, RZ ;  /* 0x0000541003037816 */ /* 0x000fca00000000ff */
[----:B------:R0:W-:Y:S01]  /*4a70*/  STG.E desc[UR36][R8.64], R3 ;  /* 0x0000000308007986 */ /* 0x0001e2000c101924 */
[----:B------:R-:W-:Y:S05]  /*4a80*/  BRA `(.L_x_15484) ;  /* 0x0000000800ec7947 */ /* 0x000fea0003800000 */
.L_x_15494:
[----:B------:R-:W-:Y:S02]  /*4a90*/  IMAD.U32 R4, R3, 0x10000, RZ ;  /* 0x0001000003047824 */ /* 0x000fe400078e00ff */
[----:B------:R-:W-:Y:S02]  /*4aa0*/  IMAD.MOV.U32 R25, RZ, RZ, R23 ;  /* 0x000000ffff197224 */ /* 0x000fe400078e0017 */
[----:B------:R-:W-:-:S06]  /*4ab0*/  FMUL.FTZ R4, R4, 1 ;  /* 0x3f80000004047820 */ /* 0x000fcc0000410000 */
[----:B------:R-:W0:Y:S02]  /*4ac0*/  F2F.F64.F32 R4, R4 ;  /* 0x0000000400047310 */ /* 0x000e240000201800 */
[----:B0-----:R0:W-:Y:S01]  /*4ad0*/  STG.E.64 desc[UR36][R8.64], R4 ;  /* 0x0000000408007986 */ /* 0x0011e2000c101b24 */
[----:B------:R-:W-:Y:S05]  /*4ae0*/  BRA `(.L_x_15484) ;  /* 0x0000000800d47947 */ /* 0x000fea0003800000 */
.L_x_15485:
        /* <DEDUP_REMOVED lines=14> */
.L_x_15498:
[----:B------:R-:W-:Y:S01]  /*4bd0*/  IMAD.U32 R3, R3, 0x10000, RZ ;  /* 0x0001000003037824 */ /* 0x000fe200078e00ff */
[----:B------:R-:W-:Y:S01]  /*4be0*/  CS2R R6, SRZ ;  /* 0x0000000000067805 */ /* 0x000fe2000001ff00 */
[----:B------:R-:W-:Y:S02]  /*4bf0*/  IMAD.MOV.U32 R25, RZ, RZ, R23 ;  /* 0x000000ffff197224 */ /* 0x000fe400078e0017 */
[----:B------:R-:W-:-:S04]  /*4c00*/  FMUL.FTZ R3, R3, 1 ;  /* 0x3f80000003037820 */ /* 0x000fc80000410000 */
[----:B------:R-:W0:Y:S02]  /*4c10*/  F2F.F64.F32 R4, R3 ;  /* 0x0000000300047310 */ /* 0x000e240000201800 */
[----:B0-----:R0:W-:Y:S01]  /*4c20*/  STG.E.128 desc[UR36][R8.64], R4 ;  /* 0x0000000408007986 */ /* 0x0011e2000c101d24 */
[----:B------:R-:W-:Y:S05]  /*4c30*/  BRA `(.L_x_15484) ;  /* 0x0000000800807947 */ /* 0x000fea0003800000 */
.L_x_15497:
        /* <DEDUP_REMOVED lines=19> */
.L_x_15502:
[----:B------:R-:W-:Y:S05]  /*4d70*/  BSYNC.RECONVERGENT B0 ;  /* 0x0000000000007941 */ /* 0x000fea0003800200 */
.L_x_15501:
[----:B------:R-:W-:Y:S01]  /*4d80*/  LOP3.LUT R5, R0, 0x80, R5, 0xf8, !PT ;  /* 0x0000008000057812 */ /* 0x000fe200078ef805 */
[----:B------:R-:W-:-:S04]  /*4d90*/  IMAD.MOV.U32 R25, RZ, RZ, R23 ;  /* 0x000000ffff197224 */ /* 0x000fc800078e0017 */
[----:B------:R0:W-:Y:S01]  /*4da0*/  STG.E.U8 desc[UR36][R8.64], R5 ;  /* 0x0000000508007986 */ /* 0x0001e2000c101124 */
[----:B------:R-:W-:Y:S05]  /*4db0*/  BRA `(.L_x_15484) ;  /* 0x0000000800207947 */ /* 0x000fea0003800000 */
.L_x_15500:
        /* <DEDUP_REMOVED lines=15> */
.L_x_15504:
[----:B------:R-:W-:Y:S05]  /*4eb0*/  BSYNC.RECONVERGENT B0 ;  /* 0x0000000000007941 */ /* 0x000fea0003800200 */
.L_x_15503:
[----:B------:R-:W-:Y:S01]  /*4ec0*/  LOP3.LUT R5, R0, 0x80, R5, 0xf8, !PT ;  /* 0x0000008000057812 */ /* 0x000fe200078ef805 */
[----:B------:R-:W-:-:S04]  /*4ed0*/  IMAD.MOV.U32 R25, RZ, RZ, R23 ;  /* 0x000000ffff197224 */ /* 0x000fc800078e0017 */
[----:B------:R0:W-:Y:S01]  /*4ee0*/  STG.E.U8 desc[UR36][R8.64], R5 ;  /* 0x0000000508007986 */ /* 0x0001e2000c101124 */
[----:B------:R-:W-:Y:S05]  /*4ef0*/  BRA `(.L_x_15484) ;  /* 0x0000000400d07947 */ /* 0x000fea0003800000 */
.L_x_15499:
[----:B------:R3:W-:Y:S01]  /*4f00*/  STG.E.U16 desc[UR36][R8.64], R3 ;  /* 0x0000000308007986 */ /* 0x0007e2000c101524 */
[----:B------:R-:W-:Y:S01]  /*4f10*/  IMAD.MOV.U32 R25, RZ, RZ, R23 ;  /* 0x000000ffff197224 */ /* 0x000fe200078e0017 */
[----:B------:R-:W-:Y:S06]  /*4f20*/  BRA `(.L_x_15484) ;  /* 0x0000000400c47947 */ /* 0x000fec0003800000 */
.L_x_15496:
        /* <DEDUP_REMOVED lines=13> */
.L_x_15507:
        /* <DEDUP_REMOVED lines=13> */
.L_x_15510:
[----:B------:R-:W-:-:S04]  /*50d0*/  SHF.R.U32.HI R0, RZ, 0x14, R3 ;  /* 0x00000014ff007819 */ /* 0x000fc80000011603 */
[----:B------:R-:W-:-:S04]  /*50e0*/  LOP3.LUT R0, R0, 0x1, RZ, 0xc0, !PT ;  /* 0x0000000100007812 */ /* 0x000fc800078ec0ff */
[----:B------:R-:W-:-:S04]  /*50f0*/  IADD3 R0, PT, PT, R3, 0x487ffff, R0 ;  /* 0x0487ffff03007810 */ /* 0x000fc80007ffe000 */
[----:B------:R-:W-:-:S04]  /*5100*/  SHF.R.U32.HI R0, RZ, 0x14, R0 ;  /* 0x00000014ff007819 */ /* 0x000fc80000011600 */
[----:B------:R-:W-:-:S07]  /*5110*/  LOP3.LUT R0, R0, 0xff, RZ, 0xc0, !PT ;  /* 0x000000ff00007812 */ /* 0x000fce00078ec0ff */
.L_x_15511:
[----:B------:R-:W-:-:S04]  /*5120*/  SHF.R.U32.HI R3, RZ, 0x18, R3 ;  /* 0x00000018ff037819 */ /* 0x000fc80000011603 */
[----:B------:R-:W-:-:S04]  /*5130*/  LOP3.LUT R0, R0, 0x80, R3, 0xf8, !PT ;  /* 0x0000008000007812 */ /* 0x000fc800078ef803 */
[----:B------:R-:W-:-:S07]  /*5140*/  PRMT R4, R0, 0x7610, R4 ;  /* 0x0000761000047816 */ /* 0x000fce0000000004 */
.L_x_15509:
[----:B------:R-:W-:Y:S05]  /*5150*/  BSYNC.RECONVERGENT B0 ;  /* 0x0000000000007941 */ /* 0x000fea0003800200 */
.L_x_15508:
[----:B------:R0:W-:Y:S01]  /*5160*/  STG.E.U8 desc[UR36][R8.64], R4 ;  /* 0x0000000408007986 */ /* 0x0001e2000c101124 */
[----:B------:R-:W-:Y:S01]  /*5170*/  IMAD.MOV.U32 R25, RZ, RZ, R23 ;  /* 0x000000ffff197224 */ /* 0x000fe200078e0017 */
[----:B------:R-:W-:Y:S06]  /*5180*/  BRA `(.L_x_15484) ;  /* 0x00000004002c7947 */ /* 0x000fec0003800000 */
.L_x_15506:
        /* <DEDUP_REMOVED lines=13> */
.L_x_15514:
[----:B------:R-:W-:-:S04]  /*5260*/  SHF.R.U32.HI R0, RZ, 0x15, R3 ;  /* 0x00000015ff007819 */ /* 0x000fc80000011603 */
[----:B------:R-:W-:-:S04]  /*5270*/  LOP3.LUT R0, R0, 0x1, RZ, 0xc0, !PT ;  /* 0x0000000100007812 */ /* 0x000fc800078ec0ff */
[----:B------:R-:W-:-:S04]  /*5280*/  IADD3 R0, PT, PT, R3, 0x88fffff, R0 ;  /* 0x088fffff03007810 */ /* 0x000fc80007ffe000 */
[----:B------:R-:W-:-:S04]  /*5290*/  SHF.R.U32.HI R0, RZ, 0x15, R0 ;  /* 0x00000015ff007819 */ /* 0x000fc80000011600 */
[----:B------:R-:W-:-:S07]  /*52a0*/  LOP3.LUT R0, R0, 0xff, RZ, 0xc0, !PT ;  /* 0x000000ff00007812 */ /* 0x000fce00078ec0ff */
.L_x_15515:
[----:B------:R-:W-:-:S04]  /*52b0*/  SHF.R.U32.HI R3, RZ, 0x18, R3 ;  /* 0x00000018ff037819 */ /* 0x000fc80000011603 */
[----:B------:R-:W-:-:S04]  /*52c0*/  LOP3.LUT R0, R0, 0x80, R3, 0xf8, !PT ;  /* 0x0000008000007812 */ /* 0x000fc800078ef803 */
[----:B------:R-:W-:-:S07]  /*52d0*/  PRMT R4, R0, 0x7610, R4 ;  /* 0x0000761000047816 */ /* 0x000fce0000000004 */
.L_x_15513:
[----:B------:R-:W-:Y:S05]  /*52e0*/  BSYNC.RECONVERGENT B0 ;  /* 0x0000000000007941 */ /* 0x000fea0003800200 */
.L_x_15512:
[----:B------:R0:W-:Y:S01]  /*52f0*/  STG.E.U8 desc[UR36][R8.64], R4 ;  /* 0x0000000408007986 */ /* 0x0001e2000c101124 */
[----:B------:R-:W-:Y:S01]  /*5300*/  IMAD.MOV.U32 R25, RZ, RZ, R23 ;  /* 0x000000ffff197224 */ /* 0x000fe200078e0017 */
[----:B------:R-:W-:Y:S06]  /*5310*/  BRA `(.L_x_15484) ;  /* 0x0000000000c87947 */ /* 0x000fec0003800000 */
.L_x_15505:
[----:B------:R-:W-:-:S13]  /*5320*/  ISETP.NE.AND P0, PT, R0, 0x1c, PT ;  /* 0x0000001c0000780c */ /* 0x000fda0003f05270 */
[----:B------:R-:W-:Y:S05]  /*5330*/  @!P0 BRA `(.L_x_15516) ;  /* 0x0000000000b08947 */ /* 0x000fea0003800000 */
[----:B------:R-:W-:-:S13]  /*5340*/  ISETP.NE.AND P0, PT, R0, 0x1d, PT ;  /* 0x0000001d0000780c */ /* 0x000fda0003f05270 */
[----:B------:R-:W-:Y:S05]  /*5350*/  @!P0 BRA `(.L_x_15517) ;  /* 0x0000000000948947 */ /* 0x000fea0003800000 */
[----:B------:R-:W-:-:S13]  /*5360*/  ISETP.NE.AND P0, PT, R0, 0x2c, PT ;  /* 0x0000002c0000780c */ /* 0x000fda0003f05270 */
[----:B------:R-:W-:Y:S05]  /*5370*/  @!P0 BRA `(.L_x_15518) ;  /* 0x0000000000488947 */ /* 0x000fea0003800000 */
.L_x_15489:
[----:B------:R-:W-:Y:S01]  /*5380*/  MOV R14, 0x0 ;  /* 0x00000000000e7802 */ /* 0x000fe20000000f00 */
[----:B------:R-:W0:Y:S01]  /*5390*/  LDCU.64 UR6, c[0x4][0x148] ;  /* 0x01002900ff0677ac */ /* 0x000e220008000a00 */
[----:B------:R-:W-:Y:S02]  /*53a0*/  IMAD.MOV.U32 R8, RZ, RZ, 0x65 ;  /* 0x00000065ff087424 */ /* 0x000fe400078e00ff */
[----:B------:R-:W-:Y:S01]  /*53b0*/  IMAD.MOV.U32 R12, RZ, RZ, 0x1 ;  /* 0x00000001ff0c7424 */ /* 0x000fe200078e00ff */
[----:B------:R-:W1:Y:S01]  /*53c0*/  LDCU.64 UR8, c[0x4][0x150] ;  /* 0x01002a00ff0877ac */ /* 0x000e620008000a00 */
[----:B------:R-:W3:Y:S01]  /*53d0*/  LDC.64 R14, c[0x4][R14] ;  /* 0x010000000e0e7b82 */ /* 0x000ee20000000a00 */
        /* <DEDUP_REMOVED lines=10> */
.L_x_15519:
[----:B------:R-:W-:Y:S01]  /*5480*/  IMAD.MOV.U32 R25, RZ, RZ, R23 ;  /* 0x000000ffff197224 */ /* 0x000fe200078e0017 */
[----:B------:R-:W-:Y:S06]  /*5490*/  BRA `(.L_x_15484) ;  /* 0x0000000000687947 */ /* 0x000fec0003800000 */
.L_x_15518:
        /* <DEDUP_REMOVED lines=17> */
.L_x_15517:
[----:B------:R-:W-:Y:S02]  /*55b0*/  IMAD.U32 R4, R3, 0x10000, RZ ;  /* 0x0001000003047824 */ /* 0x000fe400078e00ff */
[----:B------:R-:W-:-:S04]  /*55c0*/  IMAD.MOV.U32 R25, RZ, RZ, R23 ;  /* 0x000000ffff197224 */ /* 0x000fc800078e0017 */
[----:B------:R-:W0:Y:S02]  /*55d0*/  F2I.U64.TRUNC R4, R4 ;  /* 0x0000000400047311 */ /* 0x000e24000020d800 */
[----:B0-----:R0:W-:Y:S01]  /*55e0*/  STG.E.64 desc[UR36][R8.64], R4 ;  /* 0x0000000408007986 */ /* 0x0011e2000c101b24 */
[----:B------:R-:W-:Y:S05]  /*55f0*/  BRA `(.L_x_15484) ;  /* 0x0000000000107947 */ /* 0x000fea0003800000 */
.L_x_15516:
[----:B------:R-:W-:Y:S02]  /*5600*/  IMAD.U32 R3, R3, 0x10000, RZ ;  /* 0x0001000003037824 */ /* 0x000fe400078e00ff */
[----:B------:R-:W-:-:S04]  /*5610*/  IMAD.MOV.U32 R25, RZ, RZ, R23 ;  /* 0x000000ffff197224 */ /* 0x000fc800078e0017 */
[----:B------:R-:W0:Y:S02]  /*5620*/  F2I.FTZ.U32.TRUNC.NTZ R3, R3 ;  /* 0x0000000300037305 */ /* 0x000e24000021f000 */
[----:B0-----:R0:W-:Y:S02]  /*5630*/  STG.E desc[UR36][R8.64], R3 ;  /* 0x0000000308007986 */ /* 0x0011e4000c101924 */
.L_x_15484:
[----:B------:R-:W-:Y:S05]  /*5640*/  BSYNC.RECONVERGENT B6 ;  /* 0x0000000000067941 */ /* 0x000fea0003800200 */
.L_x_15483:
[----:B------:R-:W-:Y:S01]  /*5650*/  ISETP.GE.AND P0, PT, R25, R16, PT ;  /* 0x000000101900720c */ /* 0x000fe20003f06270 */
[----:B------:R-:W-:-:S12]  /*5660*/  BSSY.RECONVERGENT B6, `(.L_x_15520) ;  /* 0x00001f0000067945 */ /* 0x000fd80003800200 */
[----:B------:R-:W-:Y:S05]  /*5670*/  @P0 BRA `(.L_x_15521) ;  /* 0x0000001c00b80947 */ /* 0x000fea0003800000 */
[----:B------:R-:W5:Y:S01]  /*5680*/  LDCU UR4, c[0x0][0x3a8] ;  /* 0x00007500ff0477ac */ /* 0x000f620008000800 */
[----:B01-3--:R-:W0:Y:S01]  /*5690*/  LDC.64 R8, c[0x0][0x388] ;  /* 0x0000e200ff087b82 */ /* 0x00be220000000a00 */
        /* <DEDUP_REMOVED lines=20> */
.L_x_15525:
[----:B----4-:R-:W-:-:S06]  /*57e0*/  IMAD.U32 R5, R22, 0x10000, RZ ;  /* 0x0001000016057824 */ /* 0x010fcc00078e00ff */
[----:B------:R-:W0:Y:S02]  /*57f0*/  F2I.S64.TRUNC R4, R5 ;  /* 0x0000000500047311 */ /* 0x000e24000020d900 */
[----:B0-----:R0:W-:Y:S01]  /*5800*/  STG.E.U8 desc[UR36][R8.64], R4 ;  /* 0x0000000408007986 */ /* 0x0011e2000c101124 */
[----:B------:R-:W-:Y:S05]  /*5810*/  BRA `(.L_x_15527) ;  /* 0x0000000c006c7947 */ /* 0x000fea0003800000 */
.L_x_15524:
        /* <DEDUP_REMOVED lines=10> */
.L_x_15529:
[----:B----4-:R-:W-:-:S04]  /*58c0*/  IMAD.U32 R22, R22, 0x10000, RZ ;  /* 0x0001000016167824 */ /* 0x010fc800078e00ff */
[----:B------:R-:W0:Y:S02]  /*58d0*/  F2I.FTZ.TRUNC.NTZ R3, R22 ;  /* 0x0000001600037305 */ /* 0x000e24000021f100 */
[----:B0-----:R0:W-:Y:S01]  /*58e0*/  STG.E desc[UR36][R8.64], R3 ;  /* 0x0000000308007986 */ /* 0x0011e2000c101924 */
[----:B------:R-:W-:Y:S05]  /*58f0*/  BRA `(.L_x_15527) ;  /* 0x0000000c00347947 */ /* 0x000fea0003800000 */
.L_x_15528:
[----:B----4-:R-:W-:-:S04]  /*5900*/  IMAD.U32 R22, R22, 0x10000, RZ ;  /* 0x0001000016167824 */ /* 0x010fc800078e00ff */
[----:B------:R-:W0:Y:S02]  /*5910*/  F2I.FTZ.TRUNC.NTZ R3, R22 ;  /* 0x0000001600037305 */ /* 0x000e24000021f100 */
[----:B0-----:R0:W-:Y:S01]  /*5920*/  STG.E.U16 desc[UR36][R8.64], R3 ;  /* 0x0000000308007986 */ /* 0x0011e2000c101524 */
[----:B------:R-:W-:Y:S05]  /*5930*/  BRA `(.L_x_15527) ;  /* 0x0000000c00247947 */ /* 0x000fea0003800000 */
.L_x_15523:
        /* <DEDUP_REMOVED lines=9> */
.L_x_15531:
[----:B----4-:R-:W-:-:S05]  /*59d0*/  IMAD.U32 R0, R22, 0x10000, RZ ;  /* 0x0001000016007824 */ /* 0x010fca00078e00ff */
[----:B------:R-:W-:-:S05]  /*59e0*/  F2FP.F16.F32.PACK_AB R0, RZ, R0 ;  /* 0x00000000ff00723e */ /* 0x000fca00000000ff */
[----:B------:R0:W-:Y:S01]  /*59f0*/  STG.E.U16 desc[UR36][R8.64], R0 ;  /* 0x0000000008007986 */ /* 0x0001e2000c101524 */
[----:B------:R-:W-:Y:S05]  /*5a00*/  BRA `(.L_x_15527) ;  /* 0x0000000800f07947 */ /* 0x000fea0003800000 */
.L_x_15530:
        /* <DEDUP_REMOVED lines=10> */
.L_x_15533:
[----:B----4-:R-:W-:-:S05]  /*5ab0*/  IMAD.U32 R22, R22, 0x10000, RZ ;  /* 0x0001000016167824 */ /* 0x010fca00078e00ff */
[----:B------:R-:W-:-:S04]  /*5ac0*/  F2FP.F16.F32.PACK_AB R3, RZ, R22 ;  /* 0x00000016ff03723e */ /* 0x000fc800000000ff */
[----:B------:R-:W-:-:S05]  /*5ad0*/  PRMT R3, R3, 0x5410, RZ ;  /* 0x0000541003037816 */ /* 0x000fca00000000ff */
[----:B------:R0:W-:Y:S01]  /*5ae0*/  STG.E desc[UR36][R8.64], R3 ;  /* 0x0000000308007986 */ /* 0x0001e2000c101924 */
[----:B------:R-:W-:Y:S05]  /*5af0*/  BRA `(.L_x_15527) ;  /* 0x0000000800b47947 */ /* 0x000fea0003800000 */
.L_x_15532:
[----:B----4-:R-:W-:-:S04]  /*5b00*/  IMAD.U32 R4, R22, 0x10000, RZ ;  /* 0x0001000016047824 */ /* 0x010fc800078e00ff */
[----:B------:R-:W-:-:S06]  /*5b10*/  FMUL.FTZ R4, R4, 1 ;  /* 0x3f80000004047820 */ /* 0x000fcc0000410000 */
[----:B------:R-:W0:Y:S02]  /*5b20*/  F2F.F64.F32 R4, R4 ;  /* 0x0000000400047310 */ /* 0x000e240000201800 */
[----:B0-----:R0:W-:Y:S01]  /*5b30*/  STG.E.64 desc[UR36][R8.64], R4 ;  /* 0x0000000408007986 */ /* 0x0011e2000c101b24 */
[----:B------:R-:W-:Y:S05]  /*5b40*/  BRA `(.L_x_15527) ;  /* 0x0000000800a07947 */ /* 0x000fea0003800000 */
.L_x_15522:
        /* <DEDUP_REMOVED lines=14> */
.L_x_15537:
        /* <DEDUP_REMOVED lines=17> */
.L_x_15540:
[----:B------:R-:W-:-:S04]  /*5d40*/  SHF.R.U32.HI R3, RZ, 0x18, R5 ;  /* 0x00000018ff037819 */ /* 0x000fc80000011605 */
[----:B------:R-:W-:-:S04]  /*5d50*/  LOP3.LUT R0, R0, 0x80, R3, 0xf8, !PT ;  /* 0x0000008000007812 */ /* 0x000fc800078ef803 */
[----:B------:R-:W-:-:S07]  /*5d60*/  PRMT R4, R0, 0x7610, R4 ;  /* 0x0000761000047816 */ /* 0x000fce0000000004 */
.L_x_15539:
[----:B------:R-:W-:Y:S05]  /*5d70*/  BSYNC.RECONVERGENT B0 ;  /* 0x0000000000007941 */ /* 0x000fea0003800200 */
.L_x_15538:
[----:B------:R0:W-:Y:S01]  /*5d80*/  STG.E.U8 desc[UR36][R8.64], R4 ;  /* 0x0000000408007986 */ /* 0x0001e2000c101124 */
[----:B------:R-:W-:Y:S05]  /*5d90*/  BRA `(.L_x_15527) ;  /* 0x00000008000c7947 */ /* 0x000fea0003800000 */
.L_x_15536:
        /* <DEDUP_REMOVED lines=17> */
.L_x_15543:
[----:B------:R-:W-:-:S04]  /*5eb0*/  SHF.R.U32.HI R3, RZ, 0x18, R5 ;  /* 0x00000018ff037819 */ /* 0x000fc80000011605 */
[----:B------:R-:W-:-:S04]  /*5ec0*/  LOP3.LUT R0, R0, 0x80, R3, 0xf8, !PT ;  /* 0x0000008000007812 */ /* 0x000fc800078ef803 */
[----:B------:R-:W-:-:S07]  /*5ed0*/  PRMT R4, R0, 0x7610, R4 ;  /* 0x0000761000047816 */ /* 0x000fce0000000004 */
.L_x_15542:
[----:B------:R-:W-:Y:S05]  /*5ee0*/  BSYNC.RECONVERGENT B0 ;  /* 0x0000000000007941 */ /* 0x000fea0003800200 */
.L_x_15541:
[----:B------:R0:W-:Y:S01]  /*5ef0*/  STG.E.U8 desc[UR36][R8.64], R4 ;  /* 0x0000000408007986 */ /* 0x0001e2000c101124 */
[----:B------:R-:W-:Y:S05]  /*5f00*/  BRA `(.L_x_15527) ;  /* 0x0000000400b07947 */ /* 0x000fea0003800000 */
.L_x_15535:
        /* <DEDUP_REMOVED lines=22> */
.L_x_15545:
[----:B----4-:R-:W-:-:S06]  /*6070*/  IMAD.U32 R4, R22, 0x10000, RZ ;  /* 0x0001000016047824 */ /* 0x010fcc00078e00ff */
[----:B------:R-:W0:Y:S02]  /*6080*/  F2I.U64.TRUNC R4, R4 ;  /* 0x0000000400047311 */ /* 0x000e24000020d800 */
[----:B0-----:R0:W-:Y:S01]  /*6090*/  STG.E.64 desc[UR36][R8.64], R4 ;  /* 0x0000000408007986 */ /* 0x0011e2000c101b24 */
[----:B------:R-:W-:Y:S05]  /*60a0*/  BRA `(.L_x_15527) ;  /* 0x0000000400487947 */ /* 0x000fea0003800000 */
.L_x_15544:
[----:B----4-:R-:W-:-:S04]  /*60b0*/  IMAD.U32 R22, R22, 0x10000, RZ ;  /* 0x0001000016167824 */ /* 0x010fc800078e00ff */
[----:B------:R-:W0:Y:S02]  /*60c0*/  F2I.FTZ.U32.TRUNC.NTZ R3, R22 ;  /* 0x0000001600037305 */ /* 0x000e24000021f000 */
[----:B0-----:R0:W-:Y:S01]  /*60d0*/  STG.E desc[UR36][R8.64], R3 ;  /* 0x0000000308007986 */ /* 0x0011e2000c101924 */
[----:B------:R-:W-:Y:S05]  /*60e0*/  BRA `(.L_x_15527) ;  /* 0x0000000400387947 */ /* 0x000fea0003800000 */
.L_x_15534:
        /* <DEDUP_REMOVED lines=11> */
.L_x_15547:
[----:B----4-:R-:W-:Y:S01]  /*61a0*/  IMAD.U32 R22, R22, 0x10000, RZ ;  /* 0x0001000016167824 */ /* 0x010fe200078e00ff */
[----:B------:R-:W-:-:S03]  /*61b0*/  CS2R R6, SRZ ;  /* 0x0000000000067805 */ /* 0x000fc6000001ff00 */
[----:B------:R-:W-:-:S06]  /*61c0*/  FMUL.FTZ R4, R22, 1 ;  /* 0x3f80000016047820 */ /* 0x000fcc0000410000 */
[----:B------:R-:W0:Y:S02]  /*61d0*/  F2F.F64.F32 R4, R4 ;  /* 0x0000000400047310 */ /* 0x000e240000201800 */
[----:B0-----:R0:W-:Y:S01]  /*61e0*/  STG.E.128 desc[UR36][R8.64], R4 ;  /* 0x0000000408007986 */ /* 0x0011e2000c101d24 */
[----:B------:R-:W-:Y:S05]  /*61f0*/  BRA `(.L_x_15527) ;  /* 0x0000000000f47947 */ /* 0x000fea0003800000 */
.L_x_15546:
[----:B------:R-:W-:-:S13]  /*6200*/  ISETP.NE.AND P0, PT, R0, 0xf, PT ;  /* 0x0000000f0000780c */ /* 0x000fda0003f05270 */
[----:B------:R-:W-:Y:S05]  /*6210*/  @!P0 BRA `(.L_x_15548) ;  /* 0x0000000000e88947 */ /* 0x000fea0003800000 */
[----:B------:R-:W-:-:S13]  /*6220*/  ISETP.NE.AND P0, PT, R0, 0x17, PT ;  /* 0x000000170000780c */ /* 0x000fda0003f05270 */
[----:B------:R-:W-:Y:S05]  /*6230*/  @!P0 BRA `(.L_x_15549) ;  /* 0x0000000000908947 */ /* 0x000fea0003800000 */
[----:B------:R-:W-:-:S13]  /*6240*/  ISETP.NE.AND P0, PT, R0, 0x18, PT ;  /* 0x000000180000780c */ /* 0x000fda0003f05270 */
[----:B------:R-:W-:Y:S05]  /*6250*/  @!P0 BRA `(.L_x_15550) ;  /* 0x0000000000448947 */ /* 0x000fea0003800000 */
.L_x_15526:
        /* <DEDUP_REMOVED lines=16> */
.L_x_15551:
[----:B------:R-:W-:Y:S05]  /*6360*/  BRA `(.L_x_15527) ;  /* 0x0000000000987947 */ /* 0x000fea0003800000 */
.L_x_15550:
        /* <DEDUP_REMOVED lines=13> */
.L_x_15553:
[----:B------:R-:W-:Y:S05]  /*6440*/  BSYNC.RECONVERGENT B0 ;  /* 0x0000000000007941 */ /* 0x000fea0003800200 */
.L_x_15552:
[----:B------:R-:W-:-:S05]  /*6450*/  LOP3.LUT R3, R0, 0x80, R3, 0xf8, !PT ;  /* 0x0000008000037812 */ /* 0x000fca00078ef803 */
[----:B------:R3:W-:Y:S01]  /*6460*/  STG.E.U8 desc[UR36][R8.64], R3 ;  /* 0x0000000308007986 */ /* 0x0007e2000c101124 */
[----:B------:R-:W-:Y:S05]  /*6470*/  BRA `(.L_x_15527) ;  /* 0x0000000000547947 */ /* 0x000fea0003800000 */
.L_x_15549:
        /* <DEDUP_REMOVED lines=12> */
.L_x_15555:
[----:B------:R-:W-:Y:S01]  /*6540*/  IMAD.MOV.U32 R0, RZ, RZ, 0x7f ;  /* 0x0000007fff007424 */ /* 0x000fe200078e00ff */
[----:B------:R-:W-:-:S04]  /*6550*/  ISETP.GT.U32.AND P0, PT, R4, 0x7f800000, PT ;  /* 0x7f8000000400780c */ /* 0x000fc80003f04070 */
[----:B------:R-:W-:-:S09]  /*6560*/  SEL R0, R0, 0x7c, P0 ;  /* 0x0000007c00007807 */ /* 0x000fd20000000000 */
.L_x_15556:
[----:B------:R-:W-:Y:S05]  /*6570*/  BSYNC.RECONVERGENT B0 ;  /* 0x0000000000007941 */ /* 0x000fea0003800200 */
.L_x_15554:
[----:B------:R-:W-:-:S04]  /*6580*/  SHF.R.U32.HI R3, RZ, 0x18, R3 ;  /* 0x00000018ff037819 */ /* 0x000fc80000011603 */
[----:B------:R-:W-:-:S05]  /*6590*/  LOP3.LUT R3, R0, 0x80, R3, 0xf8, !PT ;  /* 0x0000008000037812 */ /* 0x000fca00078ef803 */
[----:B------:R1:W-:Y:S01]  /*65a0*/  STG.E.U8 desc[UR36][R8.64], R3 ;  /* 0x0000000308007986 */ /* 0x0003e2000c101124 */
[----:B------:R-:W-:Y:S05]  /*65b0*/  BRA `(.L_x_15527) ;  /* 0x0000000000047947 */ /* 0x000fea0003800000 */
.L_x_15548:
[----:B----4-:R0:W-:Y:S02]  /*65c0*/  STG.E.U16 desc[UR36][R8.64], R22 ;  /* 0x0000001608007986 */ /* 0x0101e4000c101524 */
.L_x_15527:
        /* <DEDUP_REMOVED lines=25> */
.L_x_15560:
[----:B------:R-:W-:-:S06]  /*6760*/  IMAD.U32 R5, R17, 0x10000, RZ ;  /* 0x0001000011057824 */ /* 0x000fcc00078e00ff */
[----:B------:R-:W0:Y:S02]  /*6770*/  F2I.S64.TRUNC R4, R5 ;  /* 0x0000000500047311 */ /* 0x000e24000020d900 */
[----:B0-----:R0:W-:Y:S01]  /*6780*/  STG.E.U8 desc[UR36][R8.64], R4 ;  /* 0x0000000408007986 */ /* 0x0011e2000c101124 */
[----:B------:R-:W-:Y:S05]  /*6790*/  BRA `(.L_x_15562) ;  /* 0x0000000c006c7947 */ /* 0x000fea0003800000 */
.L_x_15559:
        /* <DEDUP_REMOVED lines=10> */
.L_x_15564:
[----:B------:R-:W-:-:S06]  /*6840*/  IMAD.U32 R17, R17, 0x10000, RZ ;  /* 0x0001000011117824 */ /* 0x000fcc00078e00ff */
[----:B------:R-:W0:Y:S02]  /*6850*/  F2I.FTZ.TRUNC.NTZ R17, R17 ;  /* 0x0000001100117305 */ /* 0x000e24000021f100 */
[----:B0-----:R4:W-:Y:S01]  /*6860*/  STG.E desc[UR36][R8.64], R17 ;  /* 0x0000001108007986 */ /* 0x0019e2000c101924 */
[----:B------:R-:W-:Y:S05]  /*6870*/  BRA `(.L_x_15562) ;  /* 0x0000000c00347947 */ /* 0x000fea0003800000 */
.L_x_15563:
[----:B------:R-:W-:-:S06]  /*6880*/  IMAD.U32 R17, R17, 0x10000, RZ ;  /* 0x0001000011117824 */ /* 0x000fcc00078e00ff */
[----:B------:R-:W0:Y:S02]  /*6890*/  F2I.FTZ.TRUNC.NTZ R17, R17 ;  /* 0x0000001100117305 */ /* 0x000e24000021f100 */
[----:B0-----:R3:W-:Y:S01]  /*68a0*/  STG.E.U16 desc[UR36][R8.64], R17 ;  /* 0x0000001108007986 */ /* 0x0017e2000c101524 */
[----:B------:R-:W-:Y:S05]  /*68b0*/  BRA `(.L_x_15562) ;  /* 0x0000000c00247947 */ /* 0x000fea0003800000 */
.L_x_15558:
        /* <DEDUP_REMOVED lines=9> */
.L_x_15566:
[----:B------:R-:W-:-:S05]  /*6950*/  IMAD.U32 R0, R17, 0x10000, RZ ;  /* 0x0001000011007824 */ /* 0x000fca00078e00ff */
[----:B------:R-:W-:-:S05]  /*6960*/  F2FP.F16.F32.PACK_AB R0, RZ, R0 ;  /* 0x00000000ff00723e */ /* 0x000fca00000000ff */
[----:B------:R0:W-:Y:S01]  /*6970*/  STG.E.U16 desc[UR36][R8.64], R0 ;  /* 0x0000000008007986 */ /* 0x0001e2000c101524 */
[----:B------:R-:W-:Y:S05]  /*6980*/  BRA `(.L_x_15562) ;  /* 0x0000000800f07947 */ /* 0x000fea0003800000 */
.L_x_15565:
        /* <DEDUP_REMOVED lines=10> */
.L_x_15568:
[----:B------:R-:W-:-:S05]  /*6a30*/  IMAD.U32 R17, R17, 0x10000, RZ ;  /* 0x0001000011117824 */ /* 0x000fca00078e00ff */
[----:B------:R-:W-:-:S04]  /*6a40*/  F2FP.F16.F32.PACK_AB R3, RZ, R17 ;  /* 0x00000011ff03723e */ /* 0x000fc800000000ff */
[----:B------:R-:W-:-:S05]  /*6a50*/  PRMT R3, R3, 0x5410, RZ ;  /* 0x0000541003037816 */ /* 0x000fca00000000ff */
[----:B------:R0:W-:Y:S01]  /*6a60*/  STG.E desc[UR36][R8.64], R3 ;  /* 0x0000000308007986 */ /* 0x0001e2000c101924 */
[----:B------:R-:W-:Y:S05]  /*6a70*/  BRA `(.L_x_15562) ;  /* 0x0000000800b47947 */ /* 0x000fea0003800000 */
.L_x_15567:
[----:B------:R-:W-:-:S04]  /*6a80*/  IMAD.U32 R4, R17, 0x10000, RZ ;  /* 0x0001000011047824 */ /* 0x000fc800078e00ff */
[----:B------:R-:W-:-:S06]  /*6a90*/  FMUL.FTZ R4, R4, 1 ;  /* 0x3f80000004047820 */ /* 0x000fcc0000410000 */
[----:B------:R-:W0:Y:S02]  /*6aa0*/  F2F.F64.F32 R4, R4 ;  /* 0x0000000400047310 */ /* 0x000e240000201800 */
[----:B0-----:R0:W-:Y:S01]  /*6ab0*/  STG.E.64 desc[UR36][R8.64], R4 ;  /* 0x0000000408007986 */ /* 0x0011e2000c101b24 */
[----:B------:R-:W-:Y:S05]  /*6ac0*/  BRA `(.L_x_15562) ;  /* 0x0000000800a07947 */ /* 0x000fea0003800000 */
.L_x_15557:
        /* <DEDUP_REMOVED lines=14> */
.L_x_15572:
        /* <DEDUP_REMOVED lines=17> */
.L_x_15575:
[----:B------:R-:W-:-:S04]  /*6cc0*/  SHF.R.U32.HI R3, RZ, 0x18, R17 ;  /* 0x00000018ff037819 */ /* 0x000fc80000011611 */
[----:B------:R-:W-:-:S04]  /*6cd0*/  LOP3.LUT R0, R0, 0x80, R3, 0xf8, !PT ;  /* 0x0000008000007812 */ /* 0x000fc800078ef803 */
[----:B------:R-:W-:-:S07]  /*6ce0*/  PRMT R4, R0, 0x7610, R4 ;  /* 0x0000761000047816 */ /* 0x000fce0000000004 */
.L_x_15574:
[----:B------:R-:W-:Y:S05]  /*6cf0*/  BSYNC.RECONVERGENT B0 ;  /* 0x0000000000007941 */ /* 0x000fea0003800200 */
.L_x_15573:
[----:B------:R0:W-:Y:S01]  /*6d00*/  STG.E.U8 desc[UR36][R8.64], R4 ;  /* 0x0000000408007986 */ /* 0x0001e2000c101124 */
[----:B------:R-:W-:Y:S05]  /*6d10*/  BRA `(.L_x_15562) ;  /* 0x00000008000c7947 */ /* 0x000fea0003800000 */
.L_x_15571:
        /* <DEDUP_REMOVED lines=17> */
.L_x_15578:
[----:B------:R-:W-:-:S04]  /*6e30*/  SHF.R.U32.HI R3, RZ, 0x18, R17 ;  /* 0x00000018ff037819 */ /* 0x000fc80000011611 */
[----:B------:R-:W-:-:S04]  /*6e40*/  LOP3.LUT R0, R0, 0x80, R3, 0xf8, !PT ;  /* 0x0000008000007812 */ /* 0x000fc800078ef803 */
[----:B------:R-:W-:-:S07]  /*6e50*/  PRMT R4, R0, 0x7610, R4 ;  /* 0x0000761000047816 */ /* 0x000fce0000000004 */
.L_x_15577:
[----:B------:R-:W-:Y:S05]  /*6e60*/  BSYNC.RECONVERGENT B0 ;  /* 0x0000000000007941 */ /* 0x000fea0003800200 */
.L_x_15576:
[----:B------:R0:W-:Y:S01]  /*6e70*/  STG.E.U8 desc[UR36][R8.64], R4 ;  /* 0x0000000408007986 */ /* 0x0001e2000c101124 */
[----:B------:R-:W-:Y:S05]  /*6e80*/  BRA `(.L_x_15562) ;  /* 0x0000000400b07947 */ /* 0x000fea0003800000 */
.L_x_15570:
        /* <DEDUP_REMOVED lines=22> */
.L_x_15580:
[----:B------:R-:W-:-:S06]  /*6ff0*/  IMAD.U32 R4, R17, 0x10000, RZ ;  /* 0x0001000011047824 */ /* 0x000fcc00078e00ff */
[----:B------:R-:W0:Y:S02]  /*7000*/  F2I.U64.TRUNC R4, R4 ;  /* 0x0000000400047311 */ /* 0x000e24000020d800 */
[----:B0-----:R0:W-:Y:S01]  /*7010*/  STG.E.64 desc[UR36][R8.64], R4 ;  /* 0x0000000408007986 */ /* 0x0011e2000c101b24 */
[----:B------:R-:W-:Y:S05]  /*7020*/  BRA `(.L_x_15562) ;  /* 0x0000000400487947 */ /* 0x000fea0003800000 */
.L_x_15579:
[----:B------:R-:W-:-:S06]  /*7030*/  IMAD.U32 R17, R17, 0x10000, RZ ;  /* 0x0001000011117824 */ /* 0x000fcc00078e00ff */
[----:B------:R-:W0:Y:S02]  /*7040*/  F2I.FTZ.U32.TRUNC.NTZ R17, R17 ;  /* 0x0000001100117305 */ /* 0x000e24000021f000 */
[----:B0-----:R0:W-:Y:S01]  /*7050*/  STG.E desc[UR36][R8.64], R17 ;  /* 0x0000001108007986 */ /* 0x0011e2000c101924 */
[----:B------:R-:W-:Y:S05]  /*7060*/  BRA `(.L_x_15562) ;  /* 0x0000000400387947 */ /* 0x000fea0003800000 */
.L_x_15569:
        /* <DEDUP_REMOVED lines=11> */
.L_x_15582:
[----:B------:R-:W-:Y:S01]  /*7120*/  IMAD.U32 R17, R17, 0x10000, RZ ;  /* 0x0001000011117824 */ /* 0x000fe200078e00ff */
[----:B------:R-:W-:-:S03]  /*7130*/  CS2R R6, SRZ ;  /* 0x0000000000067805 */ /* 0x000fc6000001ff00 */
[----:B------:R-:W-:-:S06]  /*7140*/  FMUL.FTZ R4, R17, 1 ;  /* 0x3f80000011047820 */ /* 0x000fcc0000410000 */
[----:B------:R-:W0:Y:S02]  /*7150*/  F2F.F64.F32 R4, R4 ;  /* 0x0000000400047310 */ /* 0x000e240000201800 */
[----:B0-----:R0:W-:Y:S01]  /*7160*/  STG.E.128 desc[UR36][R8.64], R4 ;  /* 0x0000000408007986 */ /* 0x0011e2000c101d24 */
[----:B------:R-:W-:Y:S05]  /*7170*/  BRA `(.L_x_15562) ;  /* 0x0000000000f47947 */ /* 0x000fea0003800000 */
.L_x_15581:
[----:B------:R-:W-:-:S13]  /*7180*/  ISETP.NE.AND P0, PT, R0, 0xf, PT ;  /* 0x0000000f0000780c */ /* 0x000fda0003f05270 */
[----:B------:R-:W-:Y:S05]  /*7190*/  @!P0 BRA `(.L_x_15583) ;  /* 0x0000000000e88947 */ /* 0x000fea0003800000 */
[----:B------:R-:W-:-:S13]  /*71a0*/  ISETP.NE.AND P0, PT, R0, 0x17, PT ;  /* 0x000000170000780c */ /* 0x000fda0003f05270 */
[----:B------:R-:W-:Y:S05]  /*71b0*/  @!P0 BRA `(.L_x_15584) ;  /* 0x0000000000908947 */ /* 0x000fea0003800000 */
[----:B------:R-:W-:-:S13]  /*71c0*/  ISETP.NE.AND P0, PT, R0, 0x18, PT ;  /* 0x000000180000780c */ /* 0x000fda0003f05270 */
[----:B------:R-:W-:Y:S05]  /*71d0*/  @!P0 BRA `(.L_x_15585) ;  /* 0x0000000000448947 */ /* 0x000fea0003800000 */
.L_x_15561:
        /* <DEDUP_REMOVED lines=16> */
.L_x_15586:
[----:B------:R-:W-:Y:S05]  /*72e0*/  BRA `(.L_x_15562) ;  /* 0x0000000000987947 */ /* 0x000fea0003800000 */
.L_x_15585:
        /* <DEDUP_REMOVED lines=13> */
.L_x_15588:
[----:B------:R-:W-:Y:S05]  /*73c0*/  BSYNC.RECONVERGENT B0 ;  /* 0x0000000000007941 */ /* 0x000fea0003800200 */
.L_x_15587:
[----:B------:R-:W-:-:S05]  /*73d0*/  LOP3.LUT R3, R0, 0x80, R3, 0xf8, !PT ;  /* 0x0000008000037812 */ /* 0x000fca00078ef803 */
[----:B------:R0:W-:Y:S01]  /*73e0*/  STG.E.U8 desc[UR36][R8.64], R3 ;  /* 0x0000000308007986 */ /* 0x0001e2000c101124 */
[----:B------:R-:W-:Y:S05]  /*73f0*/  BRA `(.L_x_15562) ;  /* 0x0000000000547947 */ /* 0x000fea0003800000 */
.L_x_15584:
        /* <DEDUP_REMOVED lines=12> */
.L_x_15590:
[----:B------:R-:W-:Y:S01]  /*74c0*/  IMAD.MOV.U32 R0, RZ, RZ, 0x7f ;  /* 0x0000007fff007424 */ /* 0x000fe200078e00ff */
[----:B------:R-:W-:-:S04]  /*74d0*/  ISETP.GT.U32.AND P0, PT, R4, 0x7f800000, PT ;  /* 0x7f8000000400780c */ /* 0x000fc80003f04070 */
[----:B------:R-:W-:-:S09]  /*74e0*/  SEL R0, R0, 0x7c, P0 ;  /* 0x0000007c00007807 */ /* 0x000fd20000000000 */
.L_x_15591:
[----:B------:R-:W-:Y:S05]  /*74f0*/  BSYNC.RECONVERGENT B0 ;  /* 0x0000000000007941 */ /* 0x000fea0003800200 */
.L_x_15589:
[----:B------:R-:W-:-:S04]  /*7500*/  SHF.R.U32.HI R3, RZ, 0x18, R3 ;  /* 0x00000018ff037819 */ /* 0x000fc80000011603 */
[----:B------:R-:W-:-:S05]  /*7510*/  LOP3.LUT R3, R0, 0x80, R3, 0xf8, !PT ;  /* 0x0000008000037812 */ /* 0x000fca00078ef803 */
[----:B------:R0:W-:Y:S01]  /*7520*/  STG.E.U8 desc[UR36][R8.64], R3 ;  /* 0x0000000308007986 */ /* 0x0001e2000c101124 */
[----:B------:R-:W-:Y:S05]  /*7530*/  BRA `(.L_x_15562) ;  /* 0x0000000000047947 */ /* 0x000fea0003800000 */
.L_x_15583:
[----:B------:R0:W-:Y:S02]  /*7540*/  STG.E.U16 desc[UR36][R8.64], R17 ;  /* 0x0000001108007986 */ /* 0x0001e4000c101524 */
.L_x_15562:
[----:B------:R-:W-:-:S07]  /*7550*/  VIADD R25, R25, 0x80 ;  /* 0x0000008019197836 */ /* 0x000fce0000000000 */
.L_x_15521:
[----:B------:R-:W-:Y:S05]  /*7560*/  BSYNC.RECONVERGENT B6 ;  /* 0x0000000000067941 */ /* 0x000fea0003800200 */
.L_x_15520:
[----:B------:R-:W-:-:S13]  /*7570*/  ISETP.GE.AND P0, PT, R25, R16, PT ;  /* 0x000000101900720c */ /* 0x000fda0003f06270 */
[----:B------:R-:W-:Y:S05]  /*7580*/  @P0 EXIT ;  /* 0x000000000000094d */ /* 0x000fea0003800000 */
[----:B0-----:R-:W0:Y:S01]  /*7590*/  LDC.64 R4, c[0x0][0x388] ;  /* 0x0000e200ff047b82 */ /* 0x001e220000000a00 */
[----:B------:R-:W1:Y:S01]  /*75a0*/  LDCU UR4, c[0x0][0x3a8] ;  /* 0x00007500ff0477ac */ /* 0x000e620008000800 */
[----:B------:R-:W-:Y:S01]  /*75b0*/  PRMT R0, R18, 0x9910, RZ ;  /* 0x0000991012007816 */ /* 0x000fe200000000ff */
[----:B------:R-:W-:-:S03]  /*75c0*/  IMAD R2, R2, 0x200, R25 ;  /* 0x0000020002027824 */ /* 0x000fc600078e0219 */
[----:B------:R-:W-:Y:S01]  /*75d0*/  ISETP.GT.AND P1, PT, R0, 0x9, PT ;  /* 0x000000090000780c */ /* 0x000fe20003f24270 */
[----:B-1-34-:R-:W-:-:S05]  /*75e0*/  IMAD R3, R2, UR4, RZ ;  /* 0x0000000402037c24 */ /* 0x01afca000f8e02ff */
        /* <DEDUP_REMOVED lines=11> */
[----:B--2---:R-:W-:-:S06]  /*76a0*/  IMAD.U32 R19, R19, 0x10000, RZ ;  /* 0x0001000013137824 */ /* 0x004fcc00078e00ff */
[----:B------:R-:W0:Y:S02]  /*76b0*/  F2I.FTZ.TRUNC.NTZ R19, R19 ;  /* 0x0000001300137305 */ /* 0x000e24000021f100 */
[----:B0-----:R-:W-:Y:S01]  /*76c0*/  STG.E.U8 desc[UR36][R2.64], R19 ;  /* 0x0000001302007986 */ /* 0x001fe2000c101124 */
[----:B------:R-:W-:Y:S05]  /*76d0*/  EXIT ;  /* 0x000000000000794d */ /* 0x000fea0003800000 */
.L_x_15595:
[----:B--2---:R-:W-:-:S06]  /*76e0*/  IMAD.U32 R5, R19, 0x10000, RZ ;  /* 0x0001000013057824 */ /* 0x004fcc00078e00ff */
[----:B------:R-:W0:Y:S02]  /*76f0*/  F2I.S64.TRUNC R4, R5 ;  /* 0x0000000500047311 */ /* 0x000e24000020d900 */
[----:B0-----:R-:W-:Y:S01]  /*7700*/  STG.E.U8 desc[UR36][R2.64], R4 ;  /* 0x0000000402007986 */ /* 0x001fe2000c101124 */
[----:B------:R-:W-:Y:S05]  /*7710*/  EXIT ;  /* 0x000000000000794d */ /* 0x000fea0003800000 */
.L_x_15594:
[----:B------:R-:W-:-:S13]  /*7720*/  ISETP.NE.AND P0, PT, R0, 0x2, PT ;  /* 0x000000020000780c */ /* 0x000fda0003f05270 */
[----:B------:R-:W-:Y:S05]  /*7730*/  @!P0 BRA `(.L_x_15597) ;  /* 0x0000000000308947 */ /* 0x000fea0003800000 */
[----:B------:R-:W-:-:S13]  /*7740*/  ISETP.NE.AND P0, PT, R0, 0x3, PT ;  /* 0x000000030000780c */ /* 0x000fda0003f05270 */
[----:B------:R-:W-:Y:S05]  /*7750*/  @!P0 BRA `(.L_x_15598) ;  /* 0x0000000000188947 */ /* 0x000fea0003800000 */
[----:B------:R-:W-:-:S13]  /*7760*/  ISETP.NE.AND P0, PT, R0, 0x4, PT ;  /* 0x000000040000780c */ /* 0x000fda0003f05270 */
[----:B------:R-:W-:Y:S05]  /*7770*/  @P0 BRA `(.L_x_15596) ;  /* 0x0000000800780947 */ /* 0x000fea0003800000 */
[----:B--2---:R-:W-:-:S06]  /*7780*/  IMAD.U32 R4, R19, 0x10000, RZ ;  /* 0x0001000013047824 */ /* 0x004fcc00078e00ff */
[----:B------:R-:W0:Y:S02]  /*7790*/  F2I.S64.TRUNC R4, R4 ;  /* 0x0000000400047311 */ /* 0x000e24000020d900 */
[----:B0-----:R-:W-:Y:S01]  /*77a0*/  STG.E.64 desc[UR36][R2.64], R4 ;  /* 0x0000000402007986 */ /* 0x001fe2000c101b24 */
[----:B------:R-:W-:Y:S05]  /*77b0*/  EXIT ;  /* 0x000000000000794d */ /* 0x000fea0003800000 */
.L_x_15598:
[----:B--2---:R-:W-:-:S06]  /*77c0*/  IMAD.U32 R19, R19, 0x10000, RZ ;  /* 0x0001000013137824 */ /* 0x004fcc00078e00ff */
[----:B------:R-:W0:Y:S02]  /*77d0*/  F2I.FTZ.TRUNC.NTZ R19, R19 ;  /* 0x0000001300137305 */ /* 0x000e24000021f100 */
[----:B0-----:R-:W-:Y:S01]  /*77e0*/  STG.E desc[UR36][R2.64], R19 ;  /* 0x0000001302007986 */ /* 0x001fe2000c101924 */
[----:B------:R-:W-:Y:S05]  /*77f0*/  EXIT ;  /* 0x000000000000794d */ /* 0x000fea0003800000 */
.L_x_15597:
[----:B--2---:R-:W-:-:S06]  /*7800*/  IMAD.U32 R19, R19, 0x10000, RZ ;  /* 0x0001000013137824 */ /* 0x004fcc00078e00ff */
[----:B------:R-:W0:Y:S02]  /*7810*/  F2I.FTZ.TRUNC.NTZ R19, R19 ;  /* 0x0000001300137305 */ /* 0x000e24000021f100 */
[----:B0-----:R-:W-:Y:S01]  /*7820*/  STG.E.U16 desc[UR36][R2.64], R19 ;  /* 0x0000001302007986 */ /* 0x001fe2000c101524 */
[----:B------:R-:W-:Y:S05]  /*7830*/  EXIT ;  /* 0x000000000000794d */ /* 0x000fea0003800000 */
.L_x_15593:
[----:B------:R-:W-:-:S13]  /*7840*/  ISETP.GT.AND P0, PT, R0, 0x6, PT ;  /* 0x000000060000780c */ /* 0x000fda0003f04270 */
[----:B------:R-:W-:Y:S05]  /*7850*/  @P0 BRA `(.L_x_15599) ;  /* 0x00000000002c0947 */ /* 0x000fea0003800000 */
[----:B------:R-:W-:-:S13]  /*7860*/  ISETP.NE.AND P0, PT, R0, 0x5, PT ;  /* 0x000000050000780c */ /* 0x000fda0003f05270 */
[----:B------:R-:W-:Y:S05]  /*7870*/  @!P0 BRA `(.L_x_15600) ;  /* 0x0000000000148947 */ /* 0x000fea0003800000 */
[----:B------:R-:W-:-:S13]  /*7880*/  ISETP.NE.AND P0, PT, R0, 0x6, PT ;  /* 0x000000060000780c */ /* 0x000fda0003f05270 */
[----:B------:R-:W-:Y:S05]  /*7890*/  @P0 BRA `(.L_x_15596) ;  /* 0x0000000800300947 */ /* 0x000fea0003800000 */
[----:B--2---:R-:W-:-:S05]  /*78a0*/  IMAD.U32 R19, R19, 0x10000, RZ ;  /* 0x0001000013137824 */ /* 0x004fca00078e00ff */
[----:B------:R-:W-:Y:S01]  /*78b0*/  STG.E desc[UR36][R2.64], R19 ;  /* 0x0000001302007986 */ /* 0x000fe2000c101924 */
[----:B------:R-:W-:Y:S05]  /*78c0*/  EXIT ;  /* 0x000000000000794d */ /* 0x000fea0003800000 */
.L_x_15600:
[----:B--2---:R-:W-:-:S05]  /*78d0*/  IMAD.U32 R0, R19, 0x10000, RZ ;  /* 0x0001000013007824 */ /* 0x004fca00078e00ff */
[----:B------:R-:W-:-:S05]  /*78e0*/  F2FP.F16.F32.PACK_AB R0, RZ, R0 ;  /* 0x00000000ff00723e */ /* 0x000fca00000000ff */
[----:B------:R-:W-:Y:S01]  /*78f0*/  STG.E.U16 desc[UR36][R2.64], R0 ;  /* 0x0000000002007986 */ /* 0x000fe2000c101524 */
[----:B------:R-:W-:Y:S05]  /*7900*/  EXIT ;  /* 0x000000000000794d */ /* 0x000fea0003800000 */
.L_x_15599:
[----:B------:R-:W-:-:S13]  /*7910*/  ISETP.NE.AND P0, PT, R0, 0x7, PT ;  /* 0x000000070000780c */ /* 0x000fda0003f05270 */
[----:B------:R-:W-:Y:S05]  /*7920*/  @!P0 BRA `(.L_x_15601) ;  /* 0x0000000000348947 */ /* 0x000fea0003800000 */
[----:B------:R-:W-:-:S13]  /*7930*/  ISETP.NE.AND P0, PT, R0, 0x8, PT ;  /* 0x000000080000780c */ /* 0x000fda0003f05270 */
[----:B------:R-:W-:Y:S05]  /*7940*/  @!P0 BRA `(.L_x_15602) ;  /* 0x0000000000188947 */ /* 0x000fea0003800000 */
[----:B------:R-:W-:-:S13]  /*7950*/  ISETP.NE.AND P0, PT, R0, 0x9, PT ;  /* 0x000000090000780c */ /* 0x000fda0003f05270 */
[----:B------:R-:W-:Y:S05]  /*7960*/  @P0 BRA `(.L_x_15596) ;  /* 0x0000000400fc0947 */ /* 0x000fea0003800000 */
[----:B--2---:R-:W-:Y:S02]  /*7970*/  IMAD.U32 R4, R19, 0x10000, RZ ;  /* 0x0001000013047824 */ /* 0x004fe400078e00ff */
[----:B------:R-:W-:-:S05]  /*7980*/  IMAD.MOV.U32 R5, RZ, RZ, RZ ;  /* 0x000000ffff057224 */ /* 0x000fca00078e00ff */
[----:B------:R-:W-:Y:S01]  /*7990*/  STG.E.64 desc[UR36][R2.64], R4 ;  /* 0x0000000402007986 */ /* 0x000fe2000c101b24 */
[----:B------:R-:W-:Y:S05]  /*79a0*/  EXIT ;  /* 0x000000000000794d */ /* 0x000fea0003800000 */
.L_x_15602:
[----:B--2---:R-:W-:-:S05]  /*79b0*/  IMAD.U32 R19, R19, 0x10000, RZ ;  /* 0x0001000013137824 */ /* 0x004fca00078e00ff */
[----:B------:R-:W-:-:S04]  /*79c0*/  F2FP.F16.F32.PACK_AB R5, RZ, R19 ;  /* 0x00000013ff05723e */ /* 0x000fc800000000ff */
[----:B------:R-:W-:-:S05]  /*79d0*/  PRMT R5, R5, 0x5410, RZ ;  /* 0x0000541005057816 */ /* 0x000fca00000000ff */
[----:B------:R-:W-:Y:S01]  /*79e0*/  STG.E desc[UR36][R2.64], R5 ;  /* 0x0000000502007986 */ /* 0x000fe2000c101924 */
[----:B------:R-:W-:Y:S05]  /*79f0*/  EXIT ;  /* 0x000000000000794d */ /* 0x000fea0003800000 */
.L_x_15601:
[----:B--2---:R-:W-:-:S04]  /*7a00*/  IMAD.U32 R4, R19, 0x10000, RZ ;  /* 0x0001000013047824 */ /* 0x004fc800078e00ff */
[----:B------:R-:W-:-:S06]  /*7a10*/  FMUL.FTZ R4, R4, 1 ;  /* 0x3f80000004047820 */ /* 0x000fcc0000410000 */
[----:B------:R-:W0:Y:S02]  /*7a20*/  F2F.F64.F32 R4, R4 ;  /* 0x0000000400047310 */ /* 0x000e240000201800 */
[----:B0-----:R-:W-:Y:S01]  /*7a30*/  STG.E.64 desc[UR36][R2.64], R4 ;  /* 0x0000000402007986 */ /* 0x001fe2000c101b24 */
[----:B------:R-:W-:Y:S05]  /*7a40*/  EXIT ;  /* 0x000000000000794d */ /* 0x000fea0003800000 */
.L_x_15592:
        /* <DEDUP_REMOVED lines=10> */
[----:B--2---:R-:W-:-:S06]  /*7af0*/  IMAD.U32 R5, R19, 0x10000, RZ ;  /* 0x0001000013057824 */ /* 0x004fcc00078e00ff */
[----:B------:R-:W0:Y:S02]  /*7b00*/  F2I.FTZ.U32.TRUNC.NTZ R5, R5 ;  /* 0x0000000500057305 */ /* 0x000e24000021f000 */
[----:B0-----:R-:W-:Y:S01]  /*7b10*/  STG.E.U16 desc[UR36][R2.64], R5 ;  /* 0x0000000502007986 */ /* 0x001fe2000c101524 */
[----:B------:R-:W-:Y:S05]  /*7b20*/  EXIT ;  /* 0x000000000000794d */ /* 0x000fea0003800000 */
.L_x_15606:
[----:B--2---:R-:W-:Y:S01]  /*7b30*/  IMAD.U32 R5, R19, 0x10000, RZ ;  /* 0x0001000013057824 */ /* 0x004fe200078e00ff */
        /* <DEDUP_REMOVED lines=17> */
.L_x_15609:
[----:B------:R-:W-:-:S04]  /*7c50*/  SHF.R.U32.HI R5, RZ, 0x18, R5 ;  /* 0x00000018ff057819 */ /* 0x000fc80000011605 */
[----:B------:R-:W-:-:S07]  /*7c60*/  LOP3.LUT R0, R0, 0x80, R5, 0xf8, !PT ;  /* 0x0000008000007812 */ /* 0x000fce00078ef805 */
.L_x_15608:
[----:B------:R-:W-:Y:S05]  /*7c70*/  BSYNC.RECONVERGENT B0 ;  /* 0x0000000000007941 */ /* 0x000fea0003800200 */
.L_x_15607:
[----:B------:R-:W-:Y:S01]  /*7c80*/  STG.E.U8 desc[UR36][R2.64], R0 ;  /* 0x0000000002007986 */ /* 0x000fe2000c101124 */
[----:B------:R-:W-:Y:S05]  /*7c90*/  EXIT ;  /* 0x000000000000794d */ /* 0x000fea0003800000 */
.L_x_15605:
        /* <DEDUP_REMOVED lines=18> */
.L_x_15612:
[----:B------:R-:W-:-:S04]  /*7dc0*/  SHF.R.U32.HI R5, RZ, 0x18, R5 ;  /* 0x00000018ff057819 */ /* 0x000fc80000011605 */
[----:B------:R-:W-:-:S07]  /*7dd0*/  LOP3.LUT R0, R0, 0x80, R5, 0xf8, !PT ;  /* 0x0000008000007812 */ /* 0x000fce00078ef805 */
.L_x_15611:
[----:B------:R-:W-:Y:S05]  /*7de0*/  BSYNC.RECONVERGENT B0 ;  /* 0x0000000000007941 */ /* 0x000fea0003800200 */
.L_x_15610:
[----:B------:R-:W-:Y:S01]  /*7df0*/  STG.E.U8 desc[UR36][R2.64], R0 ;  /* 0x0000000002007986 */ /* 0x000fe2000c101124 */
[----:B------:R-:W-:Y:S05]  /*7e00*/  EXIT ;  /* 0x000000000000794d */ /* 0x000fea0003800000 */
.L_x_15604:
[----:B------:R-:W-:-:S13]  /*7e10*/  ISETP.NE.AND P0, PT, R0, 0x1c, PT ;  /* 0x0000001c0000780c */ /* 0x000fda0003f05270 */
[----:B------:R-:W-:Y:S05]  /*7e20*/  @!P0 BRA `(.L_x_15613) ;  /* 0x0000000000608947 */ /* 0x000fea0003800000 */
[----:B------:R-:W-:-:S13]  /*7e30*/  ISETP.NE.AND P0, PT, R0, 0x1d, PT ;  /* 0x0000001d0000780c */ /* 0x000fda0003f05270 */
[----:B------:R-:W-:Y:S05]  /*7e40*/  @!P0 BRA `(.L_x_15614) ;  /* 0x0000000000488947 */ /* 0x000fea0003800000 */
[----:B------:R-:W-:-:S13]  /*7e50*/  ISETP.NE.AND P0, PT, R0, 0x2c, PT ;  /* 0x0000002c0000780c */ /* 0x000fda0003f05270 */
[----:B------:R-:W-:Y:S05]  /*7e60*/  @P0 BRA `(.L_x_15596) ;  /* 0x0000000000bc0947 */ /* 0x000fea0003800000 */
[----:B--2---:R-:W-:Y:S02]  /*7e70*/  IMAD.U32 R19, R19, 0x10000, RZ ;  /* 0x0001000013137824 */ /* 0x004fe400078e00ff */
        /* <DEDUP_REMOVED lines=15> */
.L_x_15614:
[----:B--2---:R-:W-:-:S06]  /*7f70*/  IMAD.U32 R4, R19, 0x10000, RZ ;  /* 0x0001000013047824 */ /* 0x004fcc00078e00ff */
[----:B------:R-:W0:Y:S02]  /*7f80*/  F2I.U64.TRUNC R4, R4 ;  /* 0x0000000400047311 */ /* 0x000e24000020d800 */
[----:B0-----:R-:W-:Y:S01]  /*7f90*/  STG.E.64 desc[UR36][R2.64], R4 ;  /* 0x0000000402007986 */ /* 0x001fe2000c101b24 */
[----:B------:R-:W-:Y:S05]  /*7fa0*/  EXIT ;  /* 0x000000000000794d */ /* 0x000fea0003800000 */
.L_x_15613:
[----:B--2---:R-:W-:-:S06]  /*7fb0*/  IMAD.U32 R19, R19, 0x10000, RZ ;  /* 0x0001000013137824 */ /* 0x004fcc00078e00ff */
[----:B------:R-:W0:Y:S02]  /*7fc0*/  F2I.FTZ.U32.TRUNC.NTZ R19, R19 ;  /* 0x0000001300137305 */ /* 0x000e24000021f000 */
[----:B0-----:R-:W-:Y:S01]  /*7fd0*/  STG.E desc[UR36][R2.64], R19 ;  /* 0x0000001302007986 */ /* 0x001fe2000c101924 */
[----:B------:R-:W-:Y:S05]  /*7fe0*/  EXIT ;  /* 0x000000000000794d */ /* 0x000fea0003800000 */
.L_x_15603:
[----:B------:R-:W-:-:S13]  /*7ff0*/  ISETP.GT.AND P0, PT, R0, 0xe, PT ;  /* 0x0000000e0000780c */ /* 0x000fda0003f04270 */
[----:B------:R-:W-:Y:S05]  /*8000*/  @P0 BRA `(.L_x_15615) ;  /* 0x00000000003c0947 */ /* 0x000fea0003800000 */
[----:B------:R-:W-:-:S13]  /*8010*/  ISETP.NE.AND P0, PT, R0, 0xa, PT ;  /* 0x0000000a0000780c */ /* 0x000fda0003f05270 */
[----:B------:R-:W-:Y:S05]  /*8020*/  @!P0 BRA `(.L_x_15616) ;  /* 0x00000000001c8947 */ /* 0x000fea0003800000 */
[----:B------:R-:W-:-:S13]  /*8030*/  ISETP.NE.AND P0, PT, R0, 0xb, PT ;  /* 0x0000000b0000780c */ /* 0x000fda0003f05270 */
[----:B------:R-:W-:Y:S05]  /*8040*/  @P0 BRA `(.L_x_15596) ;  /* 0x0000000000440947 */ /* 0x000fea0003800000 */
[----:B--2---:R-:W-:-:S05]  /*8050*/  IMAD.U32 R19, R19, 0x10000, RZ ;  /* 0x0001000013137824 */ /* 0x004fca00078e00ff */
[----:B------:R-:W-:-:S04]  /*8060*/  FSETP.NEU.FTZ.AND P0, PT, R19, RZ, PT ;  /* 0x000000ff1300720b */ /* 0x000fc80003f1d000 */
[----:B------:R-:W-:-:S05]  /*8070*/  SEL R5, RZ, 0x1, !P0 ;  /* 0x00000001ff057807 */ /* 0x000fca0004000000 */
[----:B------:R-:W-:Y:S01]  /*8080*/  STG.E.U8 desc[UR36][R2.64], R5 ;  /* 0x0000000502007986 */ /* 0x000fe2000c101124 */
[----:B------:R-:W-:Y:S05]  /*8090*/  EXIT ;  /* 0x000000000000794d */ /* 0x000fea0003800000 */
.L_x_15616:
[----:B--2---:R-:W-:Y:S01]  /*80a0*/  IMAD.U32 R19, R19, 0x10000, RZ ;  /* 0x0001000013137824 */ /* 0x004fe200078e00ff */
[----:B------:R-:W-:-:S03]  /*80b0*/  CS2R R6, SRZ ;  /* 0x0000000000067805 */ /* 0x000fc6000001ff00 */
[----:B------:R-:W-:-:S06]  /*80c0*/  FMUL.FTZ R4, R19, 1 ;  /* 0x3f80000013047820 */ /* 0x000fcc0000410000 */
[----:B------:R-:W0:Y:S02]  /*80d0*/  F2F.F64.F32 R4, R4 ;  /* 0x0000000400047310 */ /* 0x000e240000201800 */
[----:B0-----:R-:W-:Y:S01]  /*80e0*/  STG.E.128 desc[UR36][R2.64], R4 ;  /* 0x0000000402007986 */ /* 0x001fe2000c101d24 */
[----:B------:R-:W-:Y:S05]  /*80f0*/  EXIT ;  /* 0x000000000000794d */ /* 0x000fea0003800000 */
.L_x_15615:
[----:B------:R-:W-:-:S13]  /*8100*/  ISETP.NE.AND P0, PT, R0, 0xf, PT ;  /* 0x0000000f0000780c */ /* 0x000fda0003f05270 */
[----:B------:R-:W-:Y:S05]  /*8110*/  @!P0 BRA `(.L_x_15617) ;  /* 0x0000000000e88947 */ /* 0x000fea0003800000 */
[----:B------:R-:W-:-:S13]  /*8120*/  ISETP.NE.AND P0, PT, R0, 0x17, PT ;  /* 0x000000170000780c */ /* 0x000fda0003f05270 */
[----:B------:R-:W-:Y:S05]  /*8130*/  @!P0 BRA `(.L_x_15618) ;  /* 0x0000000000908947 */ /* 0x000fea0003800000 */
[----:B------:R-:W-:-:S13]  /*8140*/  ISETP.NE.AND P0, PT, R0, 0x18, PT ;  /* 0x000000180000780c */ /* 0x000fda0003f05270 */
[----:B------:R-:W-:Y:S05]  /*8150*/  @!P0 BRA `(.L_x_15619) ;  /* 0x0000000000448947 */ /* 0x000fea0003800000 */
.L_x_15596:
        /* <DEDUP_REMOVED lines=16> */
.L_x_15620:
[----:B------:R-:W-:Y:S05]  /*8260*/  EXIT ;  /* 0x000000000000794d */ /* 0x000fea0003800000 */
.L_x_15619:
[----:B--2---:R-:W-:Y:S01]  /*8270*/  IMAD.U32 R19, R19, 0x10000, RZ ;  /* 0x0001000013137824 */ /* 0x004fe200078e00ff */
        /* <DEDUP_REMOVED lines=12> */
.L_x_15622:
[----:B------:R-:W-:Y:S05]  /*8340*/  BSYNC.RECONVERGENT B0 ;  /* 0x0000000000007941 */ /* 0x000fea0003800200 */
.L_x_15621:
[----:B------:R-:W-:-:S05]  /*8350*/  LOP3.LUT R5, R0, 0x80, R5, 0xf8, !PT ;  /* 0x0000008000057812 */ /* 0x000fca00078ef805 */
[----:B------:R-:W-:Y:S01]  /*8360*/  STG.E.U8 desc[UR36][R2.64], R5 ;  /* 0x0000000502007986 */ /* 0x000fe2000c101124 */
[----:B------:R-:W-:Y:S05]  /*8370*/  EXIT ;  /* 0x000000000000794d */ /* 0x000fea0003800000 */
.L_x_15618:
[----:B--2---:R-:W-:Y:S01]  /*8380*/  IMAD.U32 R5, R19, 0x10000, RZ ;  /* 0x0001000013057824 */ /* 0x004fe200078e00ff */
        /* <DEDUP_REMOVED lines=11> */
.L_x_15624:
[----:B------:R-:W-:Y:S01]  /*8440*/  IMAD.MOV.U32 R0, RZ, RZ, 0x7f ;  /* 0x0000007fff007424 */ /* 0x000fe200078e00ff */
[----:B------:R-:W-:-:S04]  /*8450*/  ISETP.GT.U32.AND P0, PT, R4, 0x7f800000, PT ;  /* 0x7f8000000400780c */ /* 0x000fc80003f04070 */
[----:B------:R-:W-:-:S09]  /*8460*/  SEL R0, R0, 0x7c, P0 ;  /* 0x0000007c00007807 */ /* 0x000fd20000000000 */
.L_x_15625:
[----:B------:R-:W-:Y:S05]  /*8470*/  BSYNC.RECONVERGENT B0 ;  /* 0x0000000000007941 */ /* 0x000fea0003800200 */
.L_x_15623:
[----:B------:R-:W-:-:S04]  /*8480*/  SHF.R.U32.HI R5, RZ, 0x18, R5 ;  /* 0x00000018ff057819 */ /* 0x000fc80000011605 */
[----:B------:R-:W-:-:S05]  /*8490*/  LOP3.LUT R5, R0, 0x80, R5, 0xf8, !PT ;  /* 0x0000008000057812 */ /* 0x000fca00078ef805 */
[----:B------:R-:W-:Y:S01]  /*84a0*/  STG.E.U8 desc[UR36][R2.64], R5 ;  /* 0x0000000502007986 */ /* 0x000fe2000c101124 */
[----:B------:R-:W-:Y:S05]  /*84b0*/  EXIT ;  /* 0x000000000000794d */ /* 0x000fea0003800000 */
.L_x_15617:
[----:B--2---:R-:W-:Y:S01]  /*84c0*/  STG.E.U16 desc[UR36][R2.64], R19 ;  /* 0x0000001302007986 */ /* 0x004fe2000c101524 */
[----:B------:R-:W-:Y:S05]  /*84d0*/  EXIT ;  /* 0x000000000000794d */ /* 0x000fea0003800000 */
.L_x_15626:
        /* <DEDUP_REMOVED lines=10> */
.L_x_19974:


//--------------------- .text._ZN2at6native18elementwise_kernelILi128ELi4EZNS0_22gpu_kernel_impl_nocastIZZZNS0_16frac_kernel_cudaERNS_18TensorIteratorBaseEENKUlvE_clEvENKUlvE2_clEvEUlN3c108BFloat16EE_EEvS4_RKT_EUliE_EEviT1_ --------------------------
	.section	.text._ZN2at6native18elementwise_kernelILi128ELi4EZNS0_22gpu_kernel_impl_nocastIZZZNS0_16frac_kernel_cudaERNS_18TensorIteratorBaseEENKUlvE_clEvENKUlvE2_clEvEUlN3c108BFloat16EE_EEvS4_RKT_EUliE_EEviT1_,"ax",@progbits
	.align	128
        .global         _ZN2at6native18elementwise_kernelILi128ELi4EZNS0_22gpu_kernel_impl_nocastIZZZNS0_16frac_kernel_cudaERNS_18TensorIteratorBaseEENKUlvE_clEvENKUlvE2_clEvEUlN3c108BFloat16EE_EEvS4_RKT_EUliE_EEviT1_
        .type           _ZN2at6native18elementwise_kernelILi128ELi4EZNS0_22gpu_kernel_impl_nocastIZZZNS0_16frac_kernel_cudaERNS_18TensorIteratorBaseEENKUlvE_clEvENKUlvE2_clEvEUlN3c108BFloat16EE_EEvS4_RKT_EUliE_EEviT1_,@function
        .size           _ZN2at6native18elementwise_kernelILi128ELi4EZNS0_22gpu_kernel_impl_nocastIZZZNS0_16frac_kernel_cudaERNS_18TensorIteratorBaseEENKUlvE_clEvENKUlvE2_clEvEUlN3c108BFloat16EE_EEvS4_RKT_EUliE_EEviT1_,(.L_x_19975 - _ZN2at6native18elementwise_kernelILi128ELi4EZNS0_22gpu_kernel_impl_nocastIZZZNS0_16frac_kernel_cudaERNS_18TensorIteratorBaseEENKUlvE_clEvENKUlvE2_clEvEUlN3c108BFloat16EE_EEvS4_RKT_EUliE_EEviT1_)
        .other          _ZN2at6native18elementwise_kernelILi128ELi4EZNS0_22gpu_kernel_impl_nocastIZZZNS0_16frac_kernel_cudaERNS_18TensorIteratorBaseEENKUlvE_clEvENKUlvE2_clEvEUlN3c108BFloat16EE_EEvS4_RKT_EUliE_EEviT1_,@"STO_CUDA_ENTRY STV_DEFAULT"
_ZN2at6native18elementwise_kernelILi128ELi4EZNS0_22gpu_kernel_impl_nocastIZZZNS0_16frac_kernel_cudaERNS_18TensorIteratorBaseEENKUlvE_clEvENKUlvE2_clEvEUlN3c108BFloat16EE_EEvS4_RKT_EUliE_EEviT1_:
.text._ZN2at6native18elementwise_kernelILi128ELi4EZNS0_22gpu_kernel_impl_nocastIZZZNS0_16frac_kernel_cudaERNS_18TensorIteratorBaseEENKUlvE_clEvENKUlvE2_clEvEUlN3c108BFloat16EE_EEvS4_RKT_EUliE_EEviT1_:
        /* <DEDUP_REMOVED lines=20> */
[----:B--2---:R-:W-:-:S04]  /*0140*/  SHF.L.U32 R0, R4, 0x10, RZ ;  /* 0x0000001004007819 */ /* 0x004fc800000006ff */
[----:B------:R-:W1:Y:S02]  /*0150*/  FRND.TRUNC R9, R0 ;  /* 0x0000000000097307 */ /* 0x000e64000020d000 */
[----:B-1----:R-:W-:-:S05]  /*0160*/  FADD.FTZ R9, R0, -R9 ;  /* 0x8000000900097221 */ /* 0x002fca0000010000 */
[----:B------:R-:W-:-:S05]  /*0170*/  F2FP.BF16.F32.PACK_AB R9, RZ, R9 ;  /* 0x00000009ff09723e */ /* 0x000fca00000010ff */
[----:B0-----:R0:W-:Y:S01]  /*0180*/  STG.E.U16 desc[UR6][R6.64], R9 ;  /* 0x0000000906007986 */ /* 0x0011e2000c101506 */
[----:B------:R-:W-:Y:S05]  /*0190*/  @P0 BRA `(.L_x_15631) ;  /* 0x0000000000580947 */ /* 0x000fea0003800000 */
[----:B------:R-:W1:Y:S02]  /*01a0*/  LDC.64 R4, c[0x0][0x588] ;  /* 0x00016200ff047b82 */ /* 0x000e640000000a00 */
[----:B-1----:R-:W2:Y:S06]  /*01b0*/  LDG.E.U16 R4, desc[UR6][R4.64] ;  /* 0x0000000604047981 */ /* 0x002eac000c1e1500 */
[----:B0-----:R-:W0:Y:S01]  /*01c0*/  LDC.64 R6, c[0x0][0x580] ;  /* 0x00016000ff067b82 */ /* 0x001e220000000a00 */
[----:B------:R-:W-:Y:S02]  /*01d0*/  IADD3 R3, PT, PT, R3, 0x80, RZ ;  /* 0x0000008003037810 */ /* 0x000fe40007ffe0ff */
[----:B--2---:R-:W-:-:S04]  /*01e0*/  SHF.L.U32 R0, R4, 0x10, RZ ;  /* 0x0000001004007819 */ /* 0x004fc800000006ff */
[----:B------:R-:W1:Y:S02]  /*01f0*/  FRND.TRUNC R9, R0 ;  /* 0x0000000000097307 */ /* 0x000e64000020d000 */
[----:B-1----:R-:W-:-:S05]  /*0200*/  FADD.FTZ R9, R0, -R9 ;  /* 0x8000000900097221 */ /* 0x002fca0000010000 */
[----:B------:R-:W-:-:S05]  /*0210*/  F2FP.BF16.F32.PACK_AB R9, RZ, R9 ;  /* 0x00000009ff09723e */ /* 0x000fca00000010ff */
[----:B0-----:R0:W-:Y:S02]  /*0220*/  STG.E.U16 desc[UR6][R6.64], R9 ;  /* 0x0000000906007986 */ /* 0x0011e4000c101506 */
.L_x_15630:
[----:B------:R-:W-:-:S13]  /*0230*/  ISETP.GE.AND P0, PT, R3, UR4, PT ;  /* 0x0000000403007c0c */ /* 0x000fda000bf06270 */
[----:B------:R-:W-:Y:S05]  /*0240*/  @P0 BREAK.RELIABLE B1 ;  /* 0x0000000000010942 */ /* 0x000fea0003800100 */
[----:B------:R-:W-:Y:S05]  /*0250*/  @P0 BRA `(.L_x_15631) ;  /* 0x0000000000280947 */ /* 0x000fea0003800000 */
[----:B------:R-:W-:Y:S05]  /*0260*/  BSYNC.RELIABLE B1 ;  /* 0x0000000000017941 */ /* 0x000fea0003800100 */
.L_x_15629:
        /* <DEDUP_REMOVED lines=9> */
.L_x_15631:
[----:B------:R-:W-:Y:S05]  /*0300*/  BSYNC.RECONVERGENT B0 ;  /* 0x0000000000007941 */ /* 0x000fea0003800200 */
.L_x_15628:
[----:B------:R-:W-:Y:S05]  /*0310*/  WARPSYNC.ALL ;  /* 0x0000000000007948 */ /* 0x000fea0003800000 */
[----:B------:R-:W-:-:S13]  /*0320*/  ISETP.GE.AND P0, PT, R3, UR4, PT ;  /* 0x0000000403007c0c */ /* 0x000fda000bf06270 */
[----:B------:R-:W-:Y:S05]  /*0330*/  @P0 EXIT ;  /* 0x000000000000094d */ /* 0x000fea0003800000 */
[----:B------:R-:W2:Y:S02]  /*0340*/  LDC.64 R2, c[0x0][0x588] ;  /* 0x00016200ff027b82 */ /* 0x000ea40000000a00 */
[----:B--2---:R-:W2:Y:S06]  /*0350*/  LDG.E.U16 R2, desc[UR6][R2.64] ;  /* 0x0000000602027981 */ /* 0x004eac000c1e1500 */
[----:B------:R-:W3:Y:S01]  /*0360*/  LDC.64 R4, c[0x0][0x580] ;  /* 0x00016000ff047b82 */ /* 0x000ee20000000a00 */
[----:B--2---:R-:W-:-:S04]  /*0370*/  SHF.L.U32 R0, R2, 0x10, RZ ;  /* 0x0000001002007819 */ /* 0x004fc800000006ff */
[----:B01----:R-:W0:Y:S02]  /*0380*/  FRND.TRUNC R7, R0 ;  /* 0x0000000000077307 */ /* 0x003e24000020d000 */
[----:B0-----:R-:W-:-:S05]  /*0390*/  FADD.FTZ R7, R0, -R7 ;  /* 0x8000000700077221 */ /* 0x001fca0000010000 */
[----:B------:R-:W-:-:S05]  /*03a0*/  F2FP.BF16.F32.PACK_AB R7, RZ, R7 ;  /* 0x00000007ff07723e */ /* 0x000fca00000010ff */
[----:B---3--:R-:W-:Y:S01]  /*03b0*/  STG.E.U16 desc[UR6][R4.64], R7 ;  /* 0x0000000704007986 */ /* 0x008fe2000c101506 */
[----:B------:R-:W-:Y:S05]  /*03c0*/  EXIT ;  /* 0x000000000000794d */ /* 0x000fea0003800000 */
.L_x_15627:
        /* <DEDUP_REMOVED lines=306> */
.L_x_15635:
        /* <DEDUP_REMOVED lines=9> */
[----:B--2---:R-:W-:-:S04]  /*1780*/  SHF.L.U32 R8, R6, 0x10, RZ ;  /* 0x0000001006087819 */ /* 0x004fc800000006ff */
[----:B------:R-:W0:Y:S02]  /*1790*/  FRND.TRUNC R9, R8 ;  /* 0x0000000800097307 */ /* 0x000e24000020d000 */
[----:B0-----:R-:W-:-:S05]  /*17a0*/  FADD.FTZ R9, R8, -R9 ;  /* 0x8000000908097221 */ /* 0x001fca0000010000 */
        /* <DEDUP_REMOVED lines=301> */
.L_x_15637:
[----:B------:R-:W0:Y:S02]  /*2a80*/  LDCU.128 UR8, c[0x0][0x580] ;  /* 0x0000b000ff0877ac */ /* 0x000e240008000c00 */
[----:B0-----:R-:W-:-:S04]  /*2a90*/  IADD3 R6, P0, PT, R4, UR10, RZ ;  /* 0x0000000a04067c10 */ /* 0x001fc8000ff1e0ff */
[----:B------:R-:W-:-:S05]  /*2aa0*/  IADD3.X R7, PT, PT, RZ, UR11, RZ, P0, !PT ;  /* 0x0000000bff077c10 */ /* 0x000fca00087fe4ff */
[----:B------:R-:W2:Y:S01]  /*2ab0*/  LDG.E.U16 R6, desc[UR6][R6.64] ;  /* 0x0000000606067981 */ /* 0x000ea2000c1e1500 */
[----:B------:R-:W-:Y:S02]  /*2ac0*/  IADD3 R4, P0, PT, R5, UR8, RZ ;  /* 0x0000000805047c10 */ /* 0x000fe4000ff1e0ff */
[----:B------:R-:W-:Y:S02]  /*2ad0*/  IADD3 R3, PT, PT, R3, 0x80, RZ ;  /* 0x0000008003037810 */ /* 0x000fe40007ffe0ff */
[----:B------:R-:W-:Y:S02]  /*2ae0*/  IADD3.X R5, PT, PT, RZ, UR9, RZ, P0, !PT ;  /* 0x00000009ff057c10 */ /* 0x000fe400087fe4ff */
[----:B--2---:R-:W-:-:S04]  /*2af0*/  SHF.L.U32 R8, R6, 0x10, RZ ;  /* 0x0000001006087819 */ /* 0x004fc800000006ff */
[----:B------:R-:W0:Y:S02]  /*2b00*/  FRND.TRUNC R9, R8 ;  /* 0x0000000800097307 */ /* 0x000e24000020d000 */
[----:B0-----:R-:W-:-:S05]  /*2b10*/  FADD.FTZ R9, R8, -R9 ;  /* 0x8000000908097221 */ /* 0x001fca0000010000 */
[----:B------:R-:W-:-:S05]  /*2b20*/  F2FP.BF16.F32.PACK_AB R9, RZ, R9 ;  /* 0x00000009ff09723e */ /* 0x000fca00000010ff */
[----:B------:R0:W-:Y:S02]  /*2b30*/  STG.E.U16 desc[UR6][R4.64], R9 ;  /* 0x0000000904007986 */ /* 0x0001e4000c101506 */
.L_x_15634:
[----:B------:R-:W-:-:S13]  /*2b40*/  ISETP.GE.AND P0, PT, R3, UR4, PT ;  /* 0x0000000403007c0c */ /* 0x000fda000bf06270 */
[----:B------:R-:W-:Y:S05]  /*2b50*/  @P0 BREAK.RELIABLE B1 ;  /* 0x0000000000010942 */ /* 0x000fea0003800100 */
[----:B------:R-:W-:Y:S05]  /*2b60*/  @P0 BRA `(.L_x_15636) ;  /* 0x0000001000dc0947 */ /* 0x000fea0003800000 */
[----:B------:R-:W-:Y:S05]  /*2b70*/  BSYNC.RELIABLE B1 ;  /* 0x0000000000017941 */ /* 0x000fea0003800100 */
.L_x_15633:
        /* <DEDUP_REMOVED lines=298> */
.L_x_15638:
[----:B------:R-:W0:Y:S02]  /*3e20*/  LDCU.128 UR8, c[0x0][0x580] ;  /* 0x0000b000ff0877ac */ /* 0x000e240008000c00 */
[----:B0-----:R-:W-:-:S04]  /*3e30*/  IADD3 R6, P0, PT, R4, UR10, RZ ;  /* 0x0000000a04067c10 */ /* 0x001fc8000ff1e0ff */
[----:B------:R-:W-:-:S05]  /*3e40*/  IADD3.X R7, PT, PT, RZ, UR11, RZ, P0, !PT ;  /* 0x0000000bff077c10 */ /* 0x000fca00087fe4ff */
[----:B------:R-:W2:Y:S01]  /*3e50*/  LDG.E.U16 R6, desc[UR6][R6.64] ;  /* 0x0000000606067981 */ /* 0x000ea2000c1e1500 */
[----:B------:R-:W-:Y:S01]  /*3e60*/  IADD3 R4, P0, PT, R5, UR8, RZ ;  /* 0x0000000805047c10 */ /* 0x000fe2000ff1e0ff */
[----:B------:R-:W-:-:S03]  /*3e70*/  VIADD R3, R3, 0x80 ;  /* 0x0000008003037836 */ /* 0x000fc60000000000 */
[----:B------:R-:W-:Y:S02]  /*3e80*/  IADD3.X R5, PT, PT, RZ, UR9, RZ, P0, !PT ;  /* 0x00000009ff057c10 */ /* 0x000fe400087fe4ff */
[----:B--2---:R-:W-:-:S04]  /*3e90*/  SHF.L.U32 R8, R6, 0x10, RZ ;  /* 0x0000001006087819 */ /* 0x004fc800000006ff */
[----:B------:R-:W0:Y:S02]  /*3ea0*/  FRND.TRUNC R9, R8 ;  /* 0x0000000800097307 */ /* 0x000e24000020d000 */
[----:B0-----:R-:W-:-:S05]  /*3eb0*/  FADD.FTZ R9, R8, -R9 ;  /* 0x8000000908097221 */ /* 0x001fca0000010000 */
[----:B------:R-:W-:-:S05]  /*3ec0*/  F2FP.BF16.F32.PACK_AB R9, RZ, R9 ;  /* 0x00000009ff09723e */ /* 0x000fca00000010ff */
[----:B------:R1:W-:Y:S02]  /*3ed0*/  STG.E.U16 desc[UR6][R4.64], R9 ;  /* 0x0000000904007986 */ /* 0x0003e4000c101506 */
.L_x_15636:
[----:B------:R-:W-:Y:S05]  /*3ee0*/  BSYNC.RECONVERGENT B0 ;  /* 0x0000000000007941 */ /* 0x000fea0003800200 */
.L_x_15632:
        /* <DEDUP_REMOVED lines=301> */
.L_x_15639:
[----:B------:R-:W0:Y:S02]  /*51c0*/  LDCU.128 UR8, c[0x0][0x580] ;  /* 0x0000b000ff0877ac */ /* 0x000e240008000c00 */
[----:B0-----:R-:W-:-:S04]  /*51d0*/  IADD3 R4, P0, PT, R2, UR10, RZ ;  /* 0x0000000a02047c10 */ /* 0x001fc8000ff1e0ff */
[----:B------:R-:W-:-:S05]  /*51e0*/  IADD3.X R5, PT, PT, RZ, UR11, RZ, P0, !PT ;  /* 0x0000000bff057c10 */ /* 0x000fca00087fe4ff */
[----:B------:R-:W2:Y:S01]  /*51f0*/  LDG.E.U16 R4, desc[UR6][R4.64] ;  /* 0x0000000604047981 */ /* 0x000ea2000c1e1500 */
[----:B------:R-:W-:-:S04]  /*5200*/  IADD3 R2, P0, PT, R3, UR8, RZ ;  /* 0x0000000803027c10 */ /* 0x000fc8000ff1e0ff */
[----:B------:R-:W-:Y:S02]  /*5210*/  IADD3.X R3, PT, PT, RZ, UR9, RZ, P0, !PT ;  /* 0x00000009ff037c10 */ /* 0x000fe400087fe4ff */
[----:B--2---:R-:W-:-:S04]  /*5220*/  SHF.L.U32 R0, R4, 0x10, RZ ;  /* 0x0000001004007819 */ /* 0x004fc800000006ff */
[----:B------:R-:W0:Y:S02]  /*5230*/  FRND.TRUNC R7, R0 ;  /* 0x0000000000077307 */ /* 0x000e24000020d000 */
[----:B0-----:R-:W-:-:S05]  /*5240*/  FADD.FTZ R7, R0, -R7 ;  /* 0x8000000700077221 */ /* 0x001fca0000010000 */
[----:B------:R-:W-:-:S05]  /*5250*/  F2FP.BF16.F32.PACK_AB R7, RZ, R7 ;  /* 0x00000007ff07723e */ /* 0x000fca00000010ff */
[----:B------:R-:W-:Y:S01]  /*5260*/  STG.E.U16 desc[UR6][R2.64], R7 ;  /* 0x0000000702007986 */ /* 0x000fe2000c101506 */
[----:B------:R-:W-:Y:S05]  /*5270*/  EXIT ;  /* 0x000000000000794d */ /* 0x000fea0003800000 */
.L_x_15640:
        /* <DEDUP_REMOVED lines=16> */
.L_x_19975:


//--------------------- .text._ZN2at6native27unrolled_elementwise_kernelIZZZNS0_16frac_kernel_cudaERNS_18TensorIteratorBaseEENKUlvE_clEvENKUlvE2_clEvEUlN3c108BFloat16EE_St5arrayIPcLm2EELi4E23TrivialOffsetCalculatorILi1EjESD_NS0_6memory15LoadWithoutCastENSE_16StoreWithoutCastEEEviT_T0_T2_T3_T4_T5_ --------------------------
	.section	.text._ZN2at6native27unrolled_elementwise_kernelIZZZNS0_16frac_kernel_cudaERNS_18TensorIteratorBaseEENKUlvE_clEvENKUlvE2_clEvEUlN3c108BFloat16EE_St5arrayIPcLm2EELi4E23TrivialOffsetCalculatorILi1EjESD_NS0_6memory15LoadWithoutCastENSE_16StoreWithoutCastEEEviT_T0_T2_T3_T4_T5_,"ax",@progbits
	.align	128
        .global         _ZN2at6native27unrolled_elementwise_kernelIZZZNS0_16frac_kernel_cudaERNS_18TensorIteratorBaseEENKUlvE_clEvENKUlvE2_clEvEUlN3c108BFloat16EE_St5arrayIPcLm2EELi4E23TrivialOffsetCalculatorILi1EjESD_NS0_6memory15LoadWithoutCastENSE_16StoreWithoutCastEEEviT_T0_T2_T3_T4_T5_
        .type           _ZN2at6native27unrolled_elementwise_kernelIZZZNS0_16frac_kernel_cudaERNS_18TensorIteratorBaseEENKUlvE_clEvENKUlvE2_clEvEUlN3c108BFloat16EE_St5arrayIPcLm2EELi4E23TrivialOffsetCalculatorILi1EjESD_NS0_6memory15LoadWithoutCastENSE_16StoreWithoutCastEEEviT_T0_T2_T3_T4_T5_,@function
        .size           _ZN2at6native27unrolled_elementwise_kernelIZZZNS0_16frac_kernel_cudaERNS_18TensorIteratorBaseEENKUlvE_clEvENKUlvE2_clEvEUlN3c108BFloat16EE_St5arrayIPcLm2EELi4E23TrivialOffsetCalculatorILi1EjESD_NS0_6memory15LoadWithoutCastENSE_16StoreWithoutCastEEEviT_T0_T2_T3_T4_T5_,(.L_x_19976 - _ZN2at6native27unrolled_elementwise_kernelIZZZNS0_16frac_kernel_cudaERNS_18TensorIteratorBaseEENKUlvE_clEvENKUlvE2_clEvEUlN3c108BFloat16EE_St5arrayIPcLm2EELi4E23TrivialOffsetCalculatorILi1EjESD_NS0_6memory15LoadWithoutCastENSE_16StoreWithoutCastEEEviT_T0_T2_T3_T4_T5_)
        .other          _ZN2at6native27unrolled_elementwise_kernelIZZZNS0_16frac_kernel_cudaERNS_18TensorIteratorBaseEENKUlvE_clEvENKUlvE2_clEvEUlN3c108BFloat16EE_St5arrayIPcLm2EELi4E23TrivialOffsetCalculatorILi1EjESD_NS0_6memory15LoadWithoutCastENSE_16StoreWithoutCastEEEviT_T0_T2_T3_T4_T5_,@"STO_CUDA_ENTRY STV_DEFAULT"
_ZN2at6native27unrolled_elementwise_kernelIZZZNS0_16frac_kernel_cudaERNS_18TensorIteratorBaseEENKUlvE_clEvENKUlvE2_clEvEUlN3c108BFloat16EE_St5arrayIPcLm2EELi4E23TrivialOffsetCalculatorILi1EjESD_NS0_6memory15LoadWithoutCastENSE_16StoreWithoutCastEEEviT_T0_T2_T3_T4_T5_:
.text._ZN2at6native27unrolled_elementwise_kernelIZZZNS0_16frac_kernel_cudaERNS_18TensorIteratorBaseEENKUlvE_clEvENKUlvE2_clEvEUlN3c108BFloat16EE_St5arrayIPcLm2EELi4E23TrivialOffsetCalculatorILi1EjESD_NS0_6memory15LoadWithoutCastENSE_16StoreWithoutCastEEEviT_T0_T2_T3_T4_T5_:
[----:B------:R-:W-:Y:S01]  /*0000*/  LDC R1, c[0x0][0x37c] ;  /* 0x0000df00ff017b82 */ /* 0x000fe20000000800 */
[----:B------:R-:W0:Y:S07]  /*0010*/  S2R R3, SR_CTAID.X ;  /* 0x0000000000037919 */ /* 0x000e2e0000002500 */
[----:B------:R-:W0:Y:S01]  /*0020*/  LDC R0, c[0x0][0x380] ;  /* 0x0000e000ff007b82 */ /* 0x000e220000000800 */
[----:B------:R-:W1:Y:S01]  /*0030*/  LDCU.64 UR4, c[0x0][0x358] ;  /* 0x00006b00ff0477ac */ /* 0x000e620008000a00 */
[----:B------:R-:W-:Y:S01]  /*0040*/  PRMT R13, RZ, 0x7610, R13 ;  /* 0x00007610ff0d7816 */ /* 0x000fe2000000000d */
[----:B------:R-:W2:Y:S01]  /*0050*/  S2R R18, SR_TID.X ;  /* 0x0000000000127919 */ /* 0x000ea20000002100 */
[----:B------:R-:W-:Y:S01]  /*0060*/  PRMT R12, RZ, 0x7610, R12 ;  /* 0x00007610ff0c7816 */ /* 0x000fe2000000000c */
        /* <DEDUP_REMOVED lines=15> */
[----:B------:R-:W-:Y:S01]  /*0160*/  @!P2 VIADD R18, R18, 0x80 ;  /* 0x000000801212a836 */ /* 0x000fe20000000000 */
[----:B------:R-:W-:Y:S01]  /*0170*/  PRMT R19, RZ, 0x7610, R19 ;  /* 0x00007610ff137816 */ /* 0x000fe20000000013 */
[----:B--2---:R-:W-:-:S05]  /*0180*/  @!P1 IMAD.WIDE.U32 R14, R17, 0x2, R14 ;  /* 0x00000002110e9825 */ /* 0x004fca00078e000e */
[----:B------:R-:W2:Y:S01]  /*0190*/  @!P1 LDG.E.U16 R12, desc[UR4][R14.64] ;  /* 0x000000040e0c9981 */ /* 0x000ea2000c1e1500 */
[----:B-1----:R-:W-:-:S05]  /*01a0*/  @!P2 IMAD.WIDE.U32 R8, R7, 0x2, R8 ;  /* 0x000000020708a825 */ /* 0x002fca00078e0008 */
[----:B------:R1:W4:Y:S01]  /*01b0*/  @!P2 LDG.E.U16 R19, desc[UR4][R8.64] ;  /* 0x000000040813a981 */ /* 0x000322000c1e1500 */
[-C--:B------:R-:W-:Y:S02]  /*01c0*/  ISETP.GE.AND P0, PT, R18, R5.reuse, PT ;  /* 0x000000051200720c */ /* 0x080fe40003f06270 */
[C---:B------:R-:W-:Y:S01]  /*01d0*/  ISETP.GE.AND P1, PT, R0.reuse, R5, PT ;  /* 0x000000050000720c */ /* 0x040fe20003f26270 */
[----:B0-----:R-:W-:-:S10]  /*01e0*/  VIADD R10, R0, 0x100 ;  /* 0x00000100000a7836 */ /* 0x001fd40000000000 */
[----:B------:R-:W0:Y:S01]  /*01f0*/  @!P0 LDC.64 R16, c[0x0][0x390] ;  /* 0x0000e400ff108b82 */ /* 0x000e220000000a00 */
[----:B------:R-:W-:-:S07]  /*0200*/  ISETP.GE.AND P3, PT, R10, R5, PT ;  /* 0x000000050a00720c */ /* 0x000fce0003f66270 */
[----:B-1----:R-:W1:Y:S01]  /*0210*/  @!P1 LDC.64 R8, c[0x0][0x388] ;  /* 0x0000e200ff089b82 */ /* 0x002e620000000a00 */
[----:B------:R-:W-:Y:S01]  /*0220*/  @!P0 IMAD R7, R3, 0x200, R18 ;  /* 0x0000020003078824 */ /* 0x000fe200078e0212 */
[----:B------:R-:W-:-:S04]  /*0230*/  IADD3 R18, PT, PT, R0, 0x80, RZ ;  /* 0x0000008000127810 */ /* 0x000fc80007ffe0ff */
[----:B------:R-:W-:Y:S01]  /*0240*/  ISETP.GE.AND P2, PT, R18, R5, PT ;  /* 0x000000051200720c */ /* 0x000fe20003f46270 */
[----:B------:R-:W-:Y:S02]  /*0250*/  @!P1 IMAD R15, R3, 0x200, R0 ;  /* 0x00000200030f9824 */ /* 0x000fe400078e0200 */
[----:B0-----:R-:W-:Y:S01]  /*0260*/  @!P0 IMAD.WIDE.U32 R16, R7, 0x2, R16 ;  /* 0x0000000207108825 */ /* 0x001fe200078e0010 */
[----:B------:R-:W-:-:S06]  /*0270*/  PRMT R7, RZ, 0x7610, R7 ;  /* 0x00007610ff077816 */ /* 0x000fcc0000000007 */
[----:B------:R0:W5:Y:S01]  /*0280*/  @!P0 LDG.E.U16 R7, desc[UR4][R16.64] ;  /* 0x0000000410078981 */ /* 0x000162000c1e1500 */
[----:B-1----:R-:W-:Y:S01]  /*0290*/  @!P1 IMAD.WIDE.U32 R8, R15, 0x2, R8 ;  /* 0x000000020f089825 */ /* 0x002fe200078e0008 */
[----:B0-----:R-:W-:Y:S02]  /*02a0*/  IADD3 R16, PT, PT, R0, 0x180, RZ ;  /* 0x0000018000107810 */ /* 0x001fe40007ffe0ff */
[----:B------:R-:W-:-:S04]  /*02b0*/  @!P1 MOV R0, R18 ;  /* 0x0000001200009202 */ /* 0x000fc80000000f00 */
[-C--:B------:R-:W-:Y:S01]  /*02c0*/  ISETP.GE.AND P4, PT, R0, R5.reuse, PT ;  /* 0x000000050000720c */ /* 0x080fe20003f86270 */
[----:B------:R-:W-:Y:S01]  /*02d0*/  BSSY.RECONVERGENT B0, `(.L_x_15641) ;  /* 0x000001a000007945 */ /* 0x000fe20003800200 */
[----:B------:R-:W-:Y:S01]  /*02e0*/  ISETP.GE.AND P0, PT, R16, R5, PT ;  /* 0x000000051000720c */ /* 0x000fe20003f06270 */
[----:B---3--:R-:W-:-:S04]  /*02f0*/  @!P1 IMAD.U32 R13, R13, 0x10000, RZ ;  /* 0x000100000d0d9824 */ /* 0x008fc800078e00ff */
[----:B------:R-:W0:Y:S02]  /*0300*/  @!P1 FRND.TRUNC R10, R13 ;  /* 0x0000000d000a9307 */ /* 0x000e24000020d000 */
[----:B0-----:R-:W-:Y:S01]  /*0310*/  @!P1 FADD.FTZ R10, R13, -R10 ;  /* 0x8000000a0d0a9221 */ /* 0x001fe20000010000 */
[----:B--2---:R-:W-:-:S04]  /*0320*/  @!P2 SHF.L.U32 R12, R12, 0x10, RZ ;  /* 0x000000100c0ca819 */ /* 0x004fc800000006ff */
[----:B------:R-:W-:Y:S01]  /*0330*/  @!P1 F2FP.BF16.F32.PACK_AB R6, RZ, R10 ;  /* 0x0000000aff06923e */ /* 0x000fe200000010ff */
[----:B------:R-:W0:Y:S04]  /*0340*/  @!P2 FRND.TRUNC R11, R12 ;  /* 0x0000000c000ba307 */ /* 0x000e28000020d000 */
[----:B------:R1:W-:Y:S01]  /*0350*/  @!P1 STG.E.U16 desc[UR4][R8.64], R6 ;  /* 0x0000000608009986 */ /* 0x0003e2000c101504 */
[----:B----4-:R-:W-:-:S04]  /*0360*/  @!P3 IMAD.U32 R19, R19, 0x10000, RZ ;  /* 0x000100001313b824 */ /* 0x010fc800078e00ff */
[----:B------:R-:W2:Y:S01]  /*0370*/  @!P3 FRND.TRUNC R14, R19 ;  /* 0x00000013000eb307 */ /* 0x000ea2000020d000 */
[----:B0-----:R-:W-:-:S05]  /*0380*/  @!P2 FADD.FTZ R11, R12, -R11 ;  /* 0x8000000b0c0ba221 */ /* 0x001fca0000010000 */
[----:B------:R-:W-:Y:S01]  /*0390*/  @!P2 F2FP.BF16.F32.PACK_AB R2, RZ, R11 ;  /* 0x0000000bff02a23e */ /* 0x000fe200000010ff */
[----:B--2---:R-:W-:-:S05]  /*03a0*/  @!P3 FADD.FTZ R14, R19, -R14 ;  /* 0x8000000e130eb221 */ /* 0x004fca0000010000 */
        /* <DEDUP_REMOVED lines=12> */
.L_x_15642:
[----:B------:R-:W-:Y:S05]  /*0470*/  BSYNC.RECONVERGENT B0 ;  /* 0x0000000000007941 */ /* 0x000fea0003800200 */
.L_x_15641:
[----:B-----5:R-:W-:Y:S01]  /*0480*/  @!P0 IMAD.U32 R7, R7, 0x10000, RZ ;  /* 0x0001000007078824 */ /* 0x020fe200078e00ff */
[----:B------:R-:W-:-:S03]  /*0490*/  ISETP.GE.AND P1, PT, R0, R5, PT ;  /* 0x000000050000720c */ /* 0x000fc60003f26270 */
[----:B0-----:R0:W1:Y:S10]  /*04a0*/  @!P0 FRND.TRUNC R2, R7 ;  /* 0x0000000700028307 */ /* 0x001074000020d000 */
[----:B0-----:R-:W-:Y:S05]  /*04b0*/  @P1 EXIT ;  /* 0x000000000000194d */ /* 0x001fea0003800000 */
[----:B------:R-:W0:Y:S01]  /*04c0*/  LDC.64 R4, c[0x0][0x388] ;  /* 0x0000e200ff047b82 */ /* 0x000e220000000a00 */
[----:B-1----:R-:W-:Y:S01]  /*04d0*/  @!P0 FADD.FTZ R2, R7, -R2 ;  /* 0x8000000207028221 */ /* 0x002fe20000010000 */
[----:B------:R-:W-:-:S04]  /*04e0*/  LEA R3, R3, R0, 0x9 ;  /* 0x0000000003037211 */ /* 0x000fc800078e48ff */
[----:B------:R-:W-:Y:S01]  /*04f0*/  @!P0 F2FP.BF16.F32.PACK_AB R6, RZ, R2 ;  /* 0x00000002ff06823e */ /* 0x000fe200000010ff */
[----:B0-----:R-:W-:-:S05]  /*0500*/  IMAD.WIDE.U32 R2, R3, 0x2, R4 ;  /* 0x0000000203027825 */ /* 0x001fca00078e0004 */
[----:B------:R-:W-:Y:S01]  /*0510*/  STG.E.U16 desc[UR4][R2.64], R6 ;  /* 0x0000000602007986 */ /* 0x000fe2000c101504 */
[----:B------:R-:W-:Y:S05]  /*0520*/  EXIT ;  /* 0x000000000000794d */ /* 0x000fea0003800000 */
.L_x_15643:
        /* <DEDUP_REMOVED lines=13> */
.L_x_19976:


//--------------------- .text._ZN2at6native29vectorized_elementwise_kernelILi2EZZZNS0_16frac_kernel_cudaERNS_18TensorIteratorBaseEENKUlvE_clEvENKUlvE2_clEvEUlN3c108BFloat16EE_St5arrayIPcLm2EEEEviT0_T1_ --------------------------
	.section	.text._ZN2at6native29vectorized_elementwise_kernelILi2EZZZNS0_16frac_kernel_cudaERNS_18TensorIteratorBaseEENKUlvE_clEvENKUlvE2_clEvEUlN3c108BFloat16EE_St5arrayIPcLm2EEEEviT0_T1_,"ax",@progbits
	.align	128
        .global         _ZN2at6native29vectorized_elementwise_kernelILi2EZZZNS0_16frac_kernel_cudaERNS_18TensorIteratorBaseEENKUlvE_clEvENKUlvE2_clEvEUlN3c108BFloat16EE_St5arrayIPcLm2EEEEviT0_T1_
        .type           _ZN2at6native29vectorized_elementwise_kernelILi2EZZZNS0_16frac_kernel_cudaERNS_18TensorIteratorBaseEENKUlvE_clEvENKUlvE2_clEvEUlN3c108BFloat16EE_St5arrayIPcLm2EEEEviT0_T1_,@function
        .size           _ZN2at6native29vectorized_elementwise_kernelILi2EZZZNS0_16frac_kernel_cudaERNS_18TensorIteratorBaseEENKUlvE_clEvENKUlvE2_clEvEUlN3c108BFloat16EE_St5arrayIPcLm2EEEEviT0_T1_,(.L_x_19977 - _ZN2at6native29vectorized_elementwise_kernelILi2EZZZNS0_16frac_kernel_cudaERNS_18TensorIteratorBaseEENKUlvE_clEvENKUlvE2_clEvEUlN3c108BFloat16EE_St5arrayIPcLm2EEEEviT0_T1_)
        .other          _ZN2at6native29vectorized_elementwise_kernelILi2EZZZNS0_16frac_kernel_cudaERNS_18TensorIteratorBaseEENKUlvE_clEvENKUlvE2_clEvEUlN3c108BFloat16EE_St5arrayIPcLm2EEEEviT0_T1_,@"STO_CUDA_ENTRY STV_DEFAULT"
_ZN2at6native29vectorized_elementwise_kernelILi2EZZZNS0_16frac_kernel_cudaERNS_18TensorIteratorBaseEENKUlvE_clEvENKUlvE2_clEvEUlN3c108BFloat16EE_St5arrayIPcLm2EEEEviT0_T1_:
.text._ZN2at6native29vectorized_elementwise_kernelILi2EZZZNS0_16frac_kernel_cudaERNS_18TensorIteratorBaseEENKUlvE_clEvENKUlvE2_clEvEUlN3c108BFloat16EE_St5arrayIPcLm2EEEEviT0_T1_:
        /* <DEDUP_REMOVED lines=25> */
[----:B------:R-:W0:Y:S04]  /*0190*/  @!P6 LDC.64 R10, c[0x0][0x390] ;  /* 0x0000e400ff0aeb82 */ /* 0x000e280000000a00 */
[----:B------:R-:W-:-:S13]  /*01a0*/  ISETP.GE.U32.AND P1, PT, R0, R5, PT ;  /* 0x000000050000720c */ /* 0x000fda0003f26070 */
[----:B------:R-:W-:Y:S01]  /*01b0*/  @!P1 IMAD.IADD R29, R3, 0x1, R0 ;  /* 0x00000001031d9824 */ /* 0x000fe200078e0200 */
[----:B------:R-:W-:Y:S01]  /*01c0*/  @!P1 IADD3 R0, PT, PT, R0, 0x80, RZ ;  /* 0x0000008000009810 */ /* 0x000fe20007ffe0ff */
[----:B-1----:R-:W-:Y:S01]  /*01d0*/  @!P0 IMAD.WIDE.U32 R18, R15, 0x2, R18 ;  /* 0x000000020f128825 */ /* 0x002fe200078e0012 */
[----:B------:R-:W-:Y:S01]  /*01e0*/  PRMT R28, RZ, 0x7610, R28 ;  /* 0x00007610ff1c7816 */ /* 0x000fe2000000001c */
[----:B------:R-:W1:Y:S01]  /*01f0*/  @!P1 LDC.64 R16, c[0x0][0x390] ;  /* 0x0000e400ff109b82 */ /* 0x000e620000000a00 */
[----:B------:R-:W-:Y:S01]  /*0200*/  ISETP.GE.U32.AND P2, PT, R0, R5, PT ;  /* 0x000000050000720c */ /* 0x000fe20003f46070 */
[----:B0-----:R-:W-:-:S03]  /*0210*/  @!P6 IMAD.WIDE.U32 R10, R14, 0x2, R10 ;  /* 0x000000020e0ae825 */ /* 0x001fc600078e000a */
[----:B------:R-:W3:Y:S04]  /*0220*/  @!P0 LDG.E.U16 R28, desc[UR4][R18.64] ;  /* 0x00000004121c8981 */ /* 0x000ee8000c1e1500 */
[----:B------:R0:W4:Y:S05]  /*0230*/  @!P6 LDG.E.U16 R24, desc[UR4][R10.64] ;  /* 0x000000040a18e981 */ /* 0x00012a000c1e1500 */
[----:B------:R-:W-:Y:S02]  /*0240*/  @!P2 IMAD.IADD R25, R3, 0x1, R0 ;  /* 0x000000010319a824 */ /* 0x000fe400078e0200 */
[----:B------:R-:W-:Y:S01]  /*0250*/  @!P2 VIADD R0, R0, 0x80 ;  /* 0x000000800000a836 */ /* 0x000fe20000000000 */
[----:B0-----:R-:W0:Y:S04]  /*0260*/  @!P2 LDC.64 R10, c[0x0][0x390] ;  /* 0x0000e400ff0aab82 */ /* 0x001e280000000a00 */
[----:B------:R-:W-:-:S13]  /*0270*/  ISETP.GE.U32.AND P3, PT, R0, R5, PT ;  /* 0x000000050000720c */ /* 0x000fda0003f66070 */
[----:B------:R-:W-:Y:S01]  /*0280*/  @!P3 IADD3 R23, PT, PT, R3, R0, RZ ;  /* 0x000000000317b210 */ /* 0x000fe20007ffe0ff */
[----:B------:R-:W-:Y:S01]  /*0290*/  @!P3 VIADD R0, R0, 0x80 ;  /* 0x000000800000b836 */ /* 0x000fe20000000000 */
[----:B------:R-:W5:Y:S04]  /*02a0*/  @!P3 LDC.64 R12, c[0x0][0x390] ;  /* 0x0000e400ff0cbb82 */ /* 0x000f680000000a00 */
[----:B------:R-:W-:-:S13]  /*02b0*/  ISETP.GE.U32.AND P4, PT, R0, R5, PT ;  /* 0x000000050000720c */ /* 0x000fda0003f86070 */
[----:B------:R-:W-:Y:S01]  /*02c0*/  @!P4 IADD3 R27, PT, PT, R3, R0, RZ ;  /* 0x00000000031bc210 */ /* 0x000fe20007ffe0ff */
[----:B------:R-:W-:Y:S01]  /*02d0*/  @!P4 VIADD R0, R0, 0x80 ;  /* 0x000000800000c836 */ /* 0x000fe20000000000 */
[----:B------:R-:W5:Y:S04]  /*02e0*/  @!P4 LDC.64 R14, c[0x0][0x390] ;  /* 0x0000e400ff0ecb82 */ /* 0x000f680000000a00 */
[----:B------:R-:W-:-:S13]  /*02f0*/  ISETP.GE.U32.AND P5, PT, R0, R5, PT ;  /* 0x000000050000720c */ /* 0x000fda0003fa6070 */
[----:B------:R-:W5:Y:S01]  /*0300*/  @!P5 LDC.64 R18, c[0x0][0x390] ;  /* 0x0000e400ff12db82 */ /* 0x000f620000000a00 */
[----:B------:R-:W-:Y:S02]  /*0310*/  @!P5 IMAD.IADD R0, R3, 0x1, R0 ;  /* 0x000000010300d824 */ /* 0x000fe400078e0200 */
[----:B-1----:R-:W-:Y:S01]  /*0320*/  @!P1 IMAD.WIDE.U32 R16, R29, 0x2, R16 ;  /* 0x000000021d109825 */ /* 0x002fe200078e0010 */
[----:B------:R-:W-:-:S03]  /*0330*/  PRMT R29, RZ, 0x7610, R29 ;  /* 0x00007610ff1d7816 */ /* 0x000fc6000000001d */
[----:B0-----:R-:W-:Y:S01]  /*0340*/  @!P2 IMAD.WIDE.U32 R10, R25, 0x2, R10 ;  /* 0x00000002190aa825 */ /* 0x001fe200078e000a */
[----:B------:R-:W-:Y:S02]  /*0350*/  PRMT R25, RZ, 0x7610, R25 ;  /* 0x00007610ff197816 */ /* 0x000fe40000000019 */
[----:B------:R0:W3:Y:S01]  /*0360*/  @!P1 LDG.E.U16 R29, desc[UR4][R16.64] ;  /* 0x00000004101d9981 */ /* 0x0000e2000c1e1500 */
[----:B-----5:R-:W-:Y:S01]  /*0370*/  @!P3 IMAD.WIDE.U32 R12, R23, 0x2, R12 ;  /* 0x00000002170cb825 */ /* 0x020fe200078e000c */
[----:B------:R-:W-:Y:S02]  /*0380*/  PRMT R23, RZ, 0x7610, R23 ;  /* 0x00007610ff177816 */ /* 0x000fe40000000017 */
[----:B------:R1:W5:Y:S01]  /*0390*/  @!P2 LDG.E.U16 R25, desc[UR4][R10.64] ;  /* 0x000000040a19a981 */ /* 0x000362000c1e1500 */
[----:B------:R-:W-:Y:S01]  /*03a0*/  @!P4 IMAD.WIDE.U32 R14, R27, 0x2, R14 ;  /* 0x000000021b0ec825 */ /* 0x000fe200078e000e */
[----:B------:R-:W-:Y:S02]  /*03b0*/  PRMT R27, RZ, 0x7610, R27 ;  /* 0x00007610ff1b7816 */ /* 0x000fe4000000001b */
[----:B------:R1:W5:Y:S04]  /*03c0*/  @!P3 LDG.E.U16 R23, desc[UR4][R12.64] ;  /* 0x000000040c17b981 */ /* 0x000368000c1e1500 */
[----:B------:R-:W5:Y:S01]  /*03d0*/  @!P4 LDG.E.U16 R27, desc[UR4][R14.64] ;  /* 0x000000040e1bc981 */ /* 0x000f62000c1e1500 */
[----:B------:R-:W-:Y:S01]  /*03e0*/  @!P5 IMAD.WIDE.U32 R18, R0, 0x2, R18 ;  /* 0x000000020012d825 */ /* 0x000fe200078e0012 */
[----:B------:R-:W-:-:S06]  /*03f0*/  PRMT R0, RZ, 0x7610, R0 ;  /* 0x00007610ff007816 */ /* 0x000fcc0000000000 */
[----:B------:R1:W5:Y:S01]  /*0400*/  @!P5 LDG.E.U16 R0, desc[UR4][R18.64] ;  /* 0x000000041200d981 */ /* 0x000362000c1e1500 */
[----:B0-----:R-:W-:-:S04]  /*0410*/  IADD3 R16, PT, PT, R2, 0x100, RZ ;  /* 0x0000010002107810 */ /* 0x001fc80007ffe0ff */
[-C--:B------:R-:W-:Y:S02]  /*0420*/  ISETP.GE.U32.AND P5, PT, R16, R5.reuse, PT ;  /* 0x000000051000720c */ /* 0x080fe40003fa6070 */
[C---:B-1----:R-:W-:Y:S02]  /*0430*/  IADD3 R10, PT, PT, R2.reuse, 0x180, RZ ;  /* 0x00000180020a7810 */ /* 0x042fe40007ffe0ff */
[-C--:B------:R-:W-:Y:S02]  /*0440*/  ISETP.GE.U32.AND P0, PT, R2, R5.reuse, PT ;  /* 0x000000050200720c */ /* 0x080fe40003f06070 */
[----:B------:R-:W-:Y:S01]  /*0450*/  ISETP.GE.U32.AND P2, PT, R10, R5, PT ;  /* 0x000000050a00720c */ /* 0x000fe20003f46070 */
[----:B------:R-:W-:-:S05]  /*0460*/  VIADD R10, R2, 0x200 ;  /* 0x00000200020a7836 */ /* 0x000fca0000000000 */
[----:B------:R-:W-:Y:S01]  /*0470*/  ISETP.GE.U32.AND P3, PT, R10, R5, PT ;  /* 0x000000050a00720c */ /* 0x000fe20003f66070 */
[----:B------:R-:W-:-:S05]  /*0480*/  VIADD R10, R2, 0x280 ;  /* 0x00000280020a7836 */ /* 0x000fca0000000000 */
[----:B------:R-:W-:Y:S01]  /*0490*/  ISETP.GE.U32.AND P4, PT, R10, R5, PT ;  /* 0x000000050a00720c */ /* 0x000fe20003f86070 */
[C---:B------:R-:W-:Y:S01]  /*04a0*/  VIADD R12, R2.reuse, 0x80 ;  /* 0x00000080020c7836 */ /* 0x040fe20000000000 */
[C---:B------:R-:W-:Y:S01]  /*04b0*/  IADD3 R16, PT, PT, R2.reuse, 0x300, RZ ;  /* 0x0000030002107810 */ /* 0x040fe20007ffe0ff */
[----:B------:R-:W-:-:S03]  /*04c0*/  VIADD R18, R2, 0x380 ;  /* 0x0000038002127836 */ /* 0x000fc60000000000 */
[-C--:B------:R-:W-:Y:S02]  /*04d0*/  ISETP.GE.U32.AND P1, PT, R12, R5.reuse, PT ;  /* 0x000000050c00720c */ /* 0x080fe40003f26070 */
[----:B------:R-:W-:Y:S01]  /*04e0*/  ISETP.GE.U32.AND P6, PT, R16, R5, PT ;  /* 0x000000051000720c */ /* 0x000fe20003fc6070 */
[----:B------:R-:W-:Y:S02]  /*04f0*/  @!P0 IMAD.IADD R19, R3, 0x1, R2 ;  /* 0x0000000103138824 */ /* 0x000fe400078e0202 */
[----:B------:R-:W-:Y:S01]  /*0500*/  @!P0 IMAD.MOV.U32 R2, RZ, RZ, R12 ;  /* 0x000000ffff028224 */ /* 0x000fe200078e000c */
[----:B------:R-:W-:Y:S04]  /*0510*/  BSSY.RECONVERGENT B0, `(.L_x_15645) ;  /* 0x0000051000007945 */ /* 0x000fe80003800200 */
[----:B------:R-:W-:Y:S01]  /*0520*/  BSSY.RELIABLE B1, `(.L_x_15646) ;  /* 0x0000049000017945 */ /* 0x000fe20003800100 */
[----:B--2---:R-:W-:-:S04]  /*0530*/  @!P0 IMAD.U32 R26, R26, 0x10000, RZ ;  /* 0x000100001a1a8824 */ /* 0x004fc800078e00ff */
[----:B------:R-:W-:Y:S01]  /*0540*/  @!P0 FRND.TRUNC R15, R26 ;  /* 0x0000001a000f8307 */ /* 0x000fe2000020d000 */
[----:B----4-:R-:W-:-:S07]  /*0550*/  @!P5 IMAD.U32 R24, R24, 0x10000, RZ ;  /* 0x000100001818d824 */ /* 0x010fce00078e00ff */
[----:B------:R-:W0:Y:S02]  /*0560*/  @!P5 FRND.TRUNC R11, R24 ;  /* 0x00000018000bd307 */ /* 0x000e24000020d000 */
[----:B0-----:R-:W-:-:S05]  /*0570*/  @!P5 FADD.FTZ R11, R24, -R11 ;  /* 0x8000000b180bd221 */ /* 0x001fca0000010000 */
[----:B------:R-:W-:Y:S02]  /*0580*/  @!P5 F2FP.BF16.F32.PACK_AB R4, RZ, R11 ;  /* 0x0000000bff04d23e */ /* 0x000fe400000010ff */
[----:B------:R-:W0:Y:S01]  /*0590*/  @!P0 LDC.64 R10, c[0x0][0x388] ;  /* 0x0000e200ff0a8b82 */ /* 0x000e220000000a00 */
[----:B------:R-:W-:Y:S01]  /*05a0*/  ISETP.GE.U32.AND P5, PT, R18, R5, PT ;  /* 0x000000051200720c */ /* 0x000fe20003fa6070 */
[----:B------:R-:W-:Y:S01]  /*05b0*/  @!P0 FADD.FTZ R15, R26, -R15 ;  /* 0x8000000f1a0f8221 */ /* 0x000fe20000010000 */
[----:B---3--:R-:W-:-:S04]  /*05c0*/  @!P1 SHF.L.U32 R28, R28, 0x10, RZ ;  /* 0x000000101c1c9819 */ /* 0x008fc800000006ff */
[----:B------:R-:W-:Y:S01]  /*05d0*/  @!P0 F2FP.BF16.F32.PACK_AB R22, RZ, R15 ;  /* 0x0000000fff16823e */ /* 0x000fe200000010ff */
[----:B------:R-:W1:Y:S01]  /*05e0*/  @!P1 FRND.TRUNC R13, R28 ;  /* 0x0000001c000d9307 */ /* 0x000e62000020d000 */
[----:B0-----:R-:W-:-:S05]  /*05f0*/  @!P0 IMAD.WIDE.U32 R10, R19, 0x2, R10 ;  /* 0x00000002130a8825 */ /* 0x001fca00078e000a */
[----:B------:R0:W-:Y:S01]  /*0600*/  @!P0 STG.E.U16 desc[UR4][R10.64], R22 ;  /* 0x000000160a008986 */ /* 0x0001e2000c101504 */
[----:B------:R-:W-:Y:S01]  /*0610*/  ISETP.GE.U32.AND P0, PT, R2, R5, PT ;  /* 0x000000050200720c */ /* 0x000fe20003f06070 */
[----:B------:R-:W-:Y:S02]  /*0620*/  @!P2 IMAD.U32 R29, R29, 0x10000, RZ ;  /* 0x000100001d1da824 */ /* 0x000fe400078e00ff */
[----:B-----5:R-:W-:Y:S01]  /*0630*/  @!P3 IMAD.U32 R25, R25, 0x10000, RZ ;  /* 0x000100001919b824 */ /* 0x020fe200078e00ff */
[----:B------:R-:W-:Y:S01]  /*0640*/  @!P4 SHF.L.U32 R18, R23, 0x10, RZ ;  /* 0x000000101712c819 */ /* 0x000fe200000006ff */
[----:B------:R-:W-:Y:S01]  /*0650*/  @!P6 IMAD.U32 R27, R27, 0x10000, RZ ;  /* 0x000100001b1be824 */ /* 0x000fe200078e00ff */
[----:B------:R-:W2:Y:S01]  /*0660*/  @!P2 FRND.TRUNC R14, R29 ;  /* 0x0000001d000ea307 */ /* 0x000ea2000020d000 */
[----:B------:R-:W-:-:S07]  /*0670*/  @!P5 SHF.L.U32 R0, R0, 0x10, RZ ;  /* 0x000000100000d819 */ /* 0x000fce00000006ff */
[----:B------:R-:W3:Y:S08]  /*0680*/  @!P3 FRND.TRUNC R16, R25 ;  /* 0x000000190010b307 */ /* 0x000ef0000020d000 */
[----:B------:R-:W4:Y:S08]  /*0690*/  @!P4 FRND.TRUNC R17, R18 ;  /* 0x000000120011c307 */ /* 0x000f30000020d000 */
[----:B------:R-:W5:Y:S08]  /*06a0*/  @!P6 FRND.TRUNC R24, R27 ;  /* 0x0000001b0018e307 */ /* 0x000f70000020d000 */
[----:B------:R-:W0:Y:S01]  /*06b0*/  @!P5 FRND.TRUNC R15, R0 ;  /* 0x00000000000fd307 */ /* 0x000e22000020d000 */
[----:B-1----:R-:W-:Y:S01]  /*06c0*/  @!P1 FADD.FTZ R13, R28, -R13 ;  /* 0x8000000d1c0d9221 */ /* 0x002fe20000010000 */
[----:B--2---:R-:W-:Y:S01]  /*06d0*/  @!P2 FADD.FTZ R14, R29, -R14 ;  /* 0x8000000e1d0ea221 */ /* 0x004fe20000010000 */
[----:B---3--:R-:W-:Y:S01]  /*06e0*/  @!P3 FADD.FTZ R16, R25, -R16 ;  /* 0x800000101910b221 */ /* 0x008fe20000010000 */
[----:B----4-:R-:W-:Y:S01]  /*06f0*/  @!P4 FADD.FTZ R17, R18, -R17 ;  /* 0x800000111211c221 */ /* 0x010fe20000010000 */
[----:B-----5:R-:W-:Y:S01]  /*0700*/  @!P6 FADD.FTZ R24, R27, -R24 ;  /* 0x800000181b18e221 */ /* 0x020fe20000010000 */
[----:B------:R-:W-:-:S02]  /*0710*/  @!P1 F2FP.BF16.F32.PACK_AB R6, RZ, R13 ;  /* 0x0000000dff06923e */ /* 0x000fc400000010ff */
[----:B------:R-:W-:Y:S01]  /*0720*/  @!P2 F2FP.BF16.F32.PACK_AB R7, RZ, R14 ;  /* 0x0000000eff07a23e */ /* 0x000fe200000010ff */
[----:B0-----:R-:W-:Y:S01]  /*0730*/  @!P5 FADD.FTZ R15, R0, -R15 ;  /* 0x8000000f000fd221 */ /* 0x001fe20000010000 */
[----:B------:R-:W-:Y:S02]  /*0740*/  @!P3 F2FP.BF16.F32.PACK_AB R8, RZ, R16 ;  /* 0x00000010ff08b23e */ /* 0x000fe400000010ff */
        /* <DEDUP_REMOVED lines=16> */
.L_x_15647:
[----:B------:R-:W-:-:S13]  /*0850*/  ISETP.GE.U32.AND P0, PT, R2, R5, PT ;  /* 0x000000050200720c */ /* 0x000fda0003f06070 */
[----:B------:R-:W-:Y:S05]  /*0860*/  @P0 BRA `(.L_x_15649) ;  /* 0x0000000000300947 */ /* 0x000fea0003800000 */
[----:B0-----:R-:W0:Y:S01]  /*0870*/  LDC.64 R10, c[0x0][0x388] ;  /* 0x0000e200ff0a7b82 */ /* 0x001e220000000a00 */
[----:B------:R-:W-:Y:S01]  /*0880*/  IADD3 R13, PT, PT, R3, R2, RZ ;  /* 0x00000002030d7210 */ /* 0x000fe20007ffe0ff */
[----:B------:R-:W-:-:S04]  /*0890*/  VIADD R2, R2, 0x80 ;  /* 0x0000008002027836 */ /* 0x000fc80000000000 */
[----:B0-----:R-:W-:-:S05]  /*08a0*/  IMAD.WIDE.U32 R10, R13, 0x2, R10 ;  /* 0x000000020d0a7825 */ /* 0x001fca00078e000a */
[----:B------:R1:W-:Y:S02]  /*08b0*/  STG.E.U16 desc[UR4][R10.64], R7 ;  /* 0x000000070a007986 */ /* 0x0003e4000c101504 */
.L_x_15648:
[----:B------:R-:W-:-:S13]  /*08c0*/  ISETP.GE.U32.AND P0, PT, R2, R5, PT ;  /* 0x000000050200720c */ /* 0x000fda0003f06070 */
[----:B------:R-:W-:Y:S05]  /*08d0*/  @P0 BRA `(.L_x_15650) ;  /* 0x0000000000340947 */ /* 0x000fea0003800000 */
[----:B01----:R-:W0:Y:S01]  /*08e0*/  LDC.64 R6, c[0x0][0x388] ;  /* 0x0000e200ff067b82 */ /* 0x003e220000000a00 */
[----:B------:R-:W-:Y:S01]  /*08f0*/  IADD3 R11, PT, PT, R3, R2, RZ ;  /* 0x00000002030b7210 */ /* 0x000fe20007ffe0ff */
[----:B------:R-:W-:-:S04]  /*0900*/  VIADD R2, R2, 0x80 ;  /* 0x0000008002027836 */ /* 0x000fc80000000000 */
[----:B0-----:R-:W-:-:S05]  /*0910*/  IMAD.WIDE.U32 R6, R11, 0x2, R6 ;  /* 0x000000020b067825 */ /* 0x001fca00078e0006 */
[----:B------:R1:W-:Y:S02]  /*0920*/  STG.E.U16 desc[UR4][R6.64], R8 ;  /* 0x0000000806007986 */ /* 0x0003e4000c101504 */
.L_x_15649:
[----:B------:R-:W-:-:S13]  /*0930*/  ISETP.GE.U32.AND P0, PT, R2, R5, PT ;  /* 0x000000050200720c */ /* 0x000fda0003f06070 */
[----:B------:R-:W-:Y:S05]  /*0940*/  @P0 BREAK.RELIABLE B1 ;  /* 0x0000000000010942 */ /* 0x000fea0003800100 */
[----:B------:R-:W-:Y:S05]  /*0950*/  @P0 BRA `(.L_x_15651) ;  /* 0x0000000000300947 */ /* 0x000fea0003800000 */
[----:B-1----:R-:W1:Y:S01]  /*0960*/  LDC.64 R6, c[0x0][0x388] ;  /* 0x0000e200ff067b82 */ /* 0x002e620000000a00 */
[----:B0-----:R-:W-:Y:S01]  /*0970*/  IADD3 R11, PT, PT, R3, R2, RZ ;  /* 0x00000002030b7210 */ /* 0x001fe20007ffe0ff */
[----:B------:R-:W-:-:S04]  /*0980*/  VIADD R2, R2, 0x80 ;  /* 0x0000008002027836 */ /* 0x000fc80000000000 */
[----:B-1----:R-:W-:-:S05]  /*0990*/  IMAD.WIDE.U32 R6, R11, 0x2, R6 ;  /* 0x000000020b067825 */ /* 0x002fca00078e0006 */
[----:B------:R2:W-:Y:S02]  /*09a0*/  STG.E.U16 desc[UR4][R6.64], R9 ;  /* 0x0000000906007986 */ /* 0x0005e4000c101504 */
.L_x_15650:
[----:B------:R-:W-:Y:S05]  /*09b0*/  BSYNC.RELIABLE B1 ;  /* 0x0000000000017941 */ /* 0x000fea0003800100 */
.L_x_15646:
[----:B------:R-:W-:-:S13]  /*09c0*/  ISETP.GE.U32.AND P0, PT, R2, R5, PT ;  /* 0x000000050200720c */ /* 0x000fda0003f06070 */
[----:B012---:R-:W0:Y:S01]  /*09d0*/  @!P0 LDC.64 R6, c[0x0][0x388] ;  /* 0x0000e200ff068b82 */ /* 0x007e220000000a00 */
[----:B------:R-:W-:Y:S01]  /*09e0*/  @!P0 IADD3 R9, PT, PT, R3, R2, RZ ;  /* 0x0000000203098210 */ /* 0x000fe20007ffe0ff */
[----:B------:R-:W-:-:S04]  /*09f0*/  @!P0 VIADD R2, R2, 0x80 ;  /* 0x0000008002028836 */ /* 0x000fc80000000000 */
[----:B0-----:R-:W-:-:S05]  /*0a00*/  @!P0 IMAD.WIDE.U32 R6, R9, 0x2, R6 ;  /* 0x0000000209068825 */ /* 0x001fca00078e0006 */
[----:B------:R2:W-:Y:S02]  /*0a10*/  @!P0 STG.E.U16 desc[UR4][R6.64], R20 ;  /* 0x0000001406008986 */ /* 0x0005e4000c101504 */
.L_x_15651:
[----:B------:R-:W-:Y:S05]  /*0a20*/  BSYNC.RECONVERGENT B0 ;  /* 0x0000000000007941 */ /* 0x000fea0003800200 */
.L_x_15645:
[----:B------:R-:W-:Y:S05]  /*0a30*/  WARPSYNC.ALL ;  /* 0x0000000000007948 */ /* 0x000fea0003800000 */
[----:B------:R-:W-:-:S13]  /*0a40*/  ISETP.GE.U32.AND P0, PT, R2, R5, PT ;  /* 0x000000050200720c */ /* 0x000fda0003f06070 */
[----:B------:R-:W-:Y:S05]  /*0a50*/  @P0 EXIT ;  /* 0x000000000000094d */ /* 0x000fea0003800000 */
[----:B0-----:R-:W0:Y:S01]  /*0a60*/  LDC.64 R4, c[0x0][0x388] ;  /* 0x0000e200ff047b82 */ /* 0x001e220000000a00 */
[----:B------:R-:W-:-:S05]  /*0a70*/  IADD3 R3, PT, PT, R3, R2, RZ ;  /* 0x0000000203037210 */ /* 0x000fca0007ffe0ff */
[----:B0-----:R-:W-:-:S05]  /*0a80*/  IMAD.WIDE.U32 R2, R3, 0x2, R4 ;  /* 0x0000000203027825 */ /* 0x001fca00078e0004 */
[----:B------:R-:W-:Y:S01]  /*0a90*/  STG.E.U16 desc[UR4][R2.64], R21 ;  /* 0x0000001502007986 */ /* 0x000fe2000c101504 */
[----:B------:R-:W-:Y:S05]  /*0aa0*/  EXIT ;  /* 0x000000000000794d */ /* 0x000fea0003800000 */
.L_x_15644:
        /* <DEDUP_REMOVED lines=10> */
[----:B------:R-:W-:Y:S01]  /*0b50*/  IMAD.WIDE.U32 R4, R0, 0x4, R4 ;  /* 0x0000000400047825 */ /* 0x000fe200078e0004 */
[----:B--2---:R-:W-:Y:S02]  /*0b60*/  SHF.L.U32 R11, R10, 0x10, RZ ;  /* 0x000000100a0b7819 */ /* 0x004fe400000006ff */
[----:B---3--:R-:W-:Y:S01]  /*0b70*/  PRMT R10, R9, 0x7632, R10 ;  /* 0x00007632090a7816 */ /* 0x008fe2000000000a */
[C---:B----4-:R-:W-:Y:S01]  /*0b80*/  IMAD.U32 R6, R12.reuse, 0x10000, RZ ;  /* 0x000100000c067824 */ /* 0x050fe200078e00ff */
[----:B------:R-:W-:-:S03]  /*0b90*/  PRMT R12, R12, 0x7632, R12 ;  /* 0x000076320c0c7816 */ /* 0x000fc6000000000c */
[C---:B------:R-:W-:Y:S01]  /*0ba0*/  IMAD.U32 R16, R10.reuse, 0x10000, RZ ;  /* 0x000100000a107824 */ /* 0x040fe200078e00ff */
[----:B------:R-:W-:Y:S02]  /*0bb0*/  PRMT R10, R10, 0x7632, R10 ;  /* 0x000076320a0a7816 */ /* 0x000fe4000000000a */
[C---:B-----5:R-:W-:Y:S02]  /*0bc0*/  SHF.L.U32 R2, R13.reuse, 0x10, RZ ;  /* 0x000000100d027819 */ /* 0x060fe400000006ff */
[----:B------:R-:W-:Y:S01]  /*0bd0*/  PRMT R13, R13, 0x7632, R13 ;  /* 0x000076320d0d7816 */ /* 0x000fe2000000000d */
[----:B------:R-:W-:Y:S01]  /*0be0*/  IMAD.U32 R14, R9, 0x10000, RZ ;  /* 0x00010000090e7824 */ /* 0x000fe200078e00ff */
[----:B------:R-:W-:Y:S01]  /*0bf0*/  SHF.L.U32 R10, R10, 0x10, RZ ;  /* 0x000000100a0a7819 */ /* 0x000fe200000006ff */
[----:B------:R-:W-:Y:S01]  /*0c00*/  IMAD.U32 R12, R12, 0x10000, RZ ;  /* 0x000100000c0c7824 */ /* 0x000fe200078e00ff */
[----:B------:R-:W-:Y:S01]  /*0c10*/  SHF.L.U32 R13, R13, 0x10, RZ ;  /* 0x000000100d0d7819 */ /* 0x000fe200000006ff */
[----:B------:R-:W0:Y:S08]  /*0c20*/  FRND.TRUNC R7, R6 ;  /* 0x0000000600077307 */ /* 0x000e30000020d000 */
[----:B------:R-:W1:Y:S08]  /*0c30*/  FRND.TRUNC R15, R14 ;  /* 0x0000000e000f7307 */ /* 0x000e70000020d000 */
[----:B------:R-:W-:Y:S08]  /*0c40*/  FRND.TRUNC R8, R11 ;  /* 0x0000000b00087307 */ /* 0x000ff0000020d000 */
[----:B------:R-:W-:Y:S08]  /*0c50*/  FRND.TRUNC R9, R2 ;  /* 0x0000000200097307 */ /* 0x000ff0000020d000 */
[----:B------:R-:W2:Y:S08]  /*0c60*/  FRND.TRUNC R17, R16 ;  /* 0x0000001000117307 */ /* 0x000eb0000020d000 */
[----:B------:R-:W3:Y:S08]  /*0c70*/  FRND.TRUNC R19, R10 ;  /* 0x0000000a00137307 */ /* 0x000ef0000020d000 */
[----:B------:R-:W4:Y:S08]  /*0c80*/  FRND.TRUNC R21, R12 ;  /* 0x0000000c00157307 */ /* 0x000f30000020d000 */
[----:B------:R-:W5:Y:S01]  /*0c90*/  FRND.TRUNC R18, R13 ;  /* 0x0000000d00127307 */ /* 0x000f62000020d000 */
[----:B0-----:R-:W-:Y:S01]  /*0ca0*/  FADD.FTZ R7, R6, -R7 ;  /* 0x8000000706077221 */ /* 0x001fe20000010000 */
[----:B-1----:R-:W-:Y:S01]  /*0cb0*/  FADD.FTZ R15, R14, -R15 ;  /* 0x8000000f0e0f7221 */ /* 0x002fe20000010000 */
[----:B--2---:R-:W-:Y:S01]  /*0cc0*/  FADD.FTZ R16, R16, -R17 ;  /* 0x8000001110107221 */ /* 0x004fe20000010000 */
[----:B------:R-:W-:Y:S01]  /*0cd0*/  FADD.FTZ R8, R11, -R8 ;  /* 0x800000080b087221 */ /* 0x000fe20000010000 */
[----:B---3--:R-:W-:Y:S01]  /*0ce0*/  FADD.FTZ R19, R10, -R19 ;  /* 0x800000130a137221 */ /* 0x008fe20000010000 */
[----:B------:R-:W-:Y:S01]  /*0cf0*/  FADD.FTZ R9, R2, -R9 ;  /* 0x8000000902097221 */ /* 0x000fe20000010000 */
[----:B----4-:R-:W-:Y:S01]  /*0d00*/  FADD.FTZ R6, R12, -R21 ;  /* 0x800000150c067221 */ /* 0x010fe20000010000 */
[----:B------:R-:W-:-:S02]  /*0d10*/  F2FP.BF16.F32.PACK_AB R15, R16, R15 ;  /* 0x0000000f100f723e */ /* 0x000fc400000010ff */
[----:B------:R-:W-:Y:S01]  /*0d20*/  F2FP.BF16.F32.PACK_AB R19, R19, R8 ;  /* 0x000000081313723e */ /* 0x000fe200000010ff */
[----:B-----5:R-:W-:Y:S01]  /*0d30*/  FADD.FTZ R18, R13, -R18 ;  /* 0x800000120d127221 */ /* 0x020fe20000010000 */
[----:B------:R-:W-:-:S04]  /*0d40*/  F2FP.BF16.F32.PACK_AB R7, R6, R7 ;  /* 0x000000070607723e */ /* 0x000fc800000010ff */
[----:B------:R-:W-:Y:S01]  /*0d50*/  F2FP.BF16.F32.PACK_AB R9, R18, R9 ;  /* 0x000000091209723e */ /* 0x000fe200000010ff */
[----:B------:R-:W-:Y:S04]  /*0d60*/  STG.E desc[UR4][R4.64], R15 ;  /* 0x0000000f04007986 */ /* 0x000fe8000c101904 */
[----:B------:R-:W-:Y:S04]  /*0d70*/  STG.E desc[UR4][R4.64+0x200], R19 ;  /* 0x0002001304007986 */ /* 0x000fe8000c101904 */
[----:B------:R-:W-:Y:S04]  /*0d80*/  STG.E desc[UR4][R4.64+0x400], R7 ;  /* 0x0004000704007986 */ /* 0x000fe8000c101904 */
[----:B------:R-:W-:Y:S01]  /*0d90*/  STG.E desc[UR4][R4.64+0x600], R9 ;  /* 0x0006000904007986 */ /* 0x000fe2000c101904 */
[----:B------:R-:W-:Y:S05]  /*0da0*/  EXIT ;  /* 0x000000000000794d */ /* 0x000fea0003800000 */
.L_x_15652:
        /* <DEDUP_REMOVED lines=13> */
.L_x_19977:


//--------------------- .text._ZN2at6native29vectorized_elementwise_kernelILi4EZZZNS0_16frac_kernel_cudaERNS_18TensorIteratorBaseEENKUlvE_clEvENKUlvE2_clEvEUlN3c108BFloat16EE_St5arrayIPcLm2EEEEviT0_T1_ --------------------------
	.section	.text._ZN2at6native29vectorized_elementwise_kernelILi4EZZZNS0_16frac_kernel_cudaERNS_18TensorIteratorBaseEENKUlvE_clEvENKUlvE2_clEvEUlN3c108BFloat16EE_St5arrayIPcLm2EEEEviT0_T1_,"ax",@progbits
	.align	128
        .global         _ZN2at6native29vectorized_elementwise_kernelILi4EZZZNS0_16frac_kernel_cudaERNS_18TensorIteratorBaseEENKUlvE_clEvENKUlvE2_clEvEUlN3c108BFloat16EE_St5arrayIPcLm2EEEEviT0_T1_
        .type           _ZN2at6native29vectorized_elementwise_kernelILi4EZZZNS0_16frac_kernel_cudaERNS_18TensorIteratorBaseEENKUlvE_clEvENKUlvE2_clEvEUlN3c108BFloat16EE_St5arrayIPcLm2EEEEviT0_T1_,@function
        .size           _ZN2at6native29vectorized_elementwise_kernelILi4EZZZNS0_16frac_kernel_cudaERNS_18TensorIteratorBaseEENKUlvE_clEvENKUlvE2_clEvEUlN3c108BFloat16EE_St5arrayIPcLm2EEEEviT0_T1_,(.L_x_19978 - _ZN2at6native29vectorized_elementwise_kernelILi4EZZZNS0_16frac_kernel_cudaERNS_18TensorIteratorBaseEENKUlvE_clEvENKUlvE2_clEvEUlN3c108BFloat16EE_St5arrayIPcLm2EEEEviT0_T1_)
        .other          _ZN2at6native29vectorized_elementwise_kernelILi4EZZZNS0_16frac_kernel_cudaERNS_18TensorIteratorBaseEENKUlvE_clEvENKUlvE2_clEvEUlN3c108BFloat16EE_St5arrayIPcLm2EEEEviT0_T1_,@"STO_CUDA_ENTRY STV_DEFAULT"
_ZN2at6native29vectorized_elementwise_kernelILi4EZZZNS0_16frac_kernel_cudaERNS_18TensorIteratorBaseEENKUlvE_clEvENKUlvE2_clEvEUlN3c108BFloat16EE_St5arrayIPcLm2EEEEviT0_T1_:
.text._ZN2at6native29vectorized_elementwise_kernelILi4EZZZNS0_16frac_kernel_cudaERNS_18TensorIteratorBaseEENKUlvE_clEvENKUlvE2_clEvEUlN3c108BFloat16EE_St5arrayIPcLm2EEEEviT0_T1_:
        /* <DEDUP_REMOVED lines=133> */
.L_x_15656:
[----:B------:R-:W-:-:S13]  /*0850*/  ISETP.GE.U32.AND P0, PT, R2, R5, PT ;  /* 0x000000050200720c */ /* 0x000fda0003f06070 */
[----:B------:R-:W-:Y:S05]  /*0860*/  @P0 BRA `(.L_x_15658) ;  /* 0x0000000000300947 */ /* 0x000fea0003800000 */
[----:B0-----:R-:W0:Y:S01]  /*0870*/  LDC.64 R10, c[0x0][0x388] ;  /* 0x0000e200ff0a7b82 */ /* 0x001e220000000a00 */
[----:B------:R-:W-:Y:S01]  /*0880*/  IADD3 R13, PT, PT, R3, R2, RZ ;  /* 0x00000002030d7210 */ /* 0x000fe20007ffe0ff */
[----:B------:R-:W-:-:S04]  /*0890*/  VIADD R2, R2, 0x80 ;  /* 0x0000008002027836 */ /* 0x000fc80000000000 */
[----:B0-----:R-:W-:-:S05]  /*08a0*/  IMAD.WIDE.U32 R10, R13, 0x2, R10 ;  /* 0x000000020d0a7825 */ /* 0x001fca00078e000a */
[----:B------:R1:W-:Y:S02]  /*08b0*/  STG.E.U16 desc[UR4][R10.64], R7 ;  /* 0x000000070a007986 */ /* 0x0003e4000c101504 */
.L_x_15657:
[----:B------:R-:W-:-:S13]  /*08c0*/  ISETP.GE.U32.AND P0, PT, R2, R5, PT ;  /* 0x000000050200720c */ /* 0x000fda0003f06070 */
[----:B------:R-:W-:Y:S05]  /*08d0*/  @P0 BRA `(.L_x_15659) ;  /* 0x0000000000340947 */ /* 0x000fea0003800000 */
[----:B01----:R-:W0:Y:S01]  /*08e0*/  LDC.64 R6, c[0x0][0x388] ;  /* 0x0000e200ff067b82 */ /* 0x003e220000000a00 */
[----:B------:R-:W-:Y:S01]  /*08f0*/  IADD3 R11, PT, PT, R3, R2, RZ ;  /* 0x00000002030b7210 */ /* 0x000fe20007ffe0ff */
[----:B------:R-:W-:-:S04]  /*0900*/  VIADD R2, R2, 0x80 ;  /* 0x0000008002027836 */ /* 0x000fc80000000000 */
[----:B0-----:R-:W-:-:S05]  /*0910*/  IMAD.WIDE.U32 R6, R11, 0x2, R6 ;  /* 0x000000020b067825 */ /* 0x001fca00078e0006 */
[----:B------:R1:W-:Y:S02]  /*0920*/  STG.E.U16 desc[UR4][R6.64], R8 ;  /* 0x0000000806007986 */ /* 0x0003e4000c101504 */
.L_x_15658:
        /* <DEDUP_REMOVED lines=8> */
.L_x_15659:
[----:B------:R-:W-:Y:S05]  /*09b0*/  BSYNC.RELIABLE B1 ;  /* 0x0000000000017941 */ /* 0x000fea0003800100 */
.L_x_15655:
[----:B------:R-:W-:-:S13]  /*09c0*/  ISETP.GE.U32.AND P0, PT, R2, R5, PT ;  /* 0x000000050200720c */ /* 0x000fda0003f06070 */
[----:B012---:R-:W0:Y:S01]  /*09d0*/  @!P0 LDC.64 R6, c[0x0][0x388] ;  /* 0x0000e200ff068b82 */ /* 0x007e220000000a00 */
[----:B------:R-:W-:Y:S01]  /*09e0*/  @!P0 IADD3 R9, PT, PT, R3, R2, RZ ;  /* 0x0000000203098210 */ /* 0x000fe20007ffe0ff */
[----:B------:R-:W-:-:S04]  /*09f0*/  @!P0 VIADD R2, R2, 0x80 ;  /* 0x0000008002028836 */ /* 0x000fc80000000000 */
[----:B0-----:R-:W-:-:S05]  /*0a00*/  @!P0 IMAD.WIDE.U32 R6, R9, 0x2, R6 ;  /* 0x0000000209068825 */ /* 0x001fca00078e0006 */
[----:B------:R2:W-:Y:S02]  /*0a10*/  @!P0 STG.E.U16 desc[UR4][R6.64], R20 ;  /* 0x0000001406008986 */ /* 0x0005e4000c101504 */
.L_x_15660:
[----:B------:R-:W-:Y:S05]  /*0a20*/  BSYNC.RECONVERGENT B0 ;  /* 0x0000000000007941 */ /* 0x000fea0003800200 */
.L_x_15654:
        /* <DEDUP_REMOVED lines=8> */
.L_x_15653:
        /* <DEDUP_REMOVED lines=8> */
[----:B------:R-:W-:-:S04]  /*0b30*/  IMAD.WIDE.U32 R4, R0, 0x8, R4 ;  /* 0x0000000800047825 */ /* 0x000fc800078e0004 */
[----:B--2---:R-:W-:Y:S01]  /*0b40*/  IMAD.U32 R11, R6, 0x10000, RZ ;  /* 0x00010000060b7824 */ /* 0x004fe200078e00ff */
[----:B---3--:R-:W-:-:S05]  /*0b50*/  PRMT R6, R18, 0x7632, R6 ;  /* 0x0000763212067816 */ /* 0x008fca0000000006 */
[----:B------:R-:W-:Y:S01]  /*0b60*/  IMAD.U32 R12, R6, 0x10000, RZ ;  /* 0x00010000060c7824 */ /* 0x000fe200078e00ff */
[----:B------:R-:W-:Y:S02]  /*0b70*/  PRMT R6, R19, 0x7632, R6 ;  /* 0x0000763213067816 */ /* 0x000fe40000000006 */
[C---:B------:R-:W-:Y:S02]  /*0b80*/  SHF.L.U32 R2, R7.reuse, 0x10, RZ ;  /* 0x0000001007027819 */ /* 0x040fe400000006ff */
[C---:B------:R-:W-:Y:S02]  /*0b90*/  SHF.L.U32 R16, R6.reuse, 0x10, RZ ;  /* 0x0000001006107819 */ /* 0x040fe400000006ff */
[----:B------:R-:W-:Y:S02]  /*0ba0*/  PRMT R6, R6, 0x7632, R6 ;  /* 0x0000763206067816 */ /* 0x000fe40000000006 */
[----:B------:R-:W-:Y:S01]  /*0bb0*/  PRMT R7, R7, 0x7632, R7 ;  /* 0x0000763207077816 */ /* 0x000fe20000000007 */
[----:B------:R-:W-:Y:S01]  /*0bc0*/  IMAD.U32 R10, R18, 0x10000, RZ ;  /* 0x00010000120a7824 */ /* 0x000fe200078e00ff */
[----:B------:R-:W-:Y:S01]  /*0bd0*/  SHF.L.U32 R14, R19, 0x10, RZ ;  /* 0x00000010130e7819 */ /* 0x000fe200000006ff */
[----:B------:R-:W-:Y:S01]  /*0be0*/  IMAD.U32 R6, R6, 0x10000, RZ ;  /* 0x0001000006067824 */ /* 0x000fe200078e00ff */
[----:B------:R-:W-:Y:S01]  /*0bf0*/  SHF.L.U32 R18, R7, 0x10, RZ ;  /* 0x0000001007127819 */ /* 0x000fe200000006ff */
[----:B------:R-:W0:Y:S08]  /*0c00*/  FRND.TRUNC R13, R10 ;  /* 0x0000000a000d7307 */ /* 0x000e30000020d000 */
[----:B------:R-:W1:Y:S08]  /*0c10*/  FRND.TRUNC R9, R2 ;  /* 0x0000000200097307 */ /* 0x000e70000020d000 */
[----:B------:R-:W2:Y:S08]  /*0c20*/  FRND.TRUNC R17, R14 ;  /* 0x0000000e00117307 */ /* 0x000eb0000020d000 */
[----:B------:R-:W-:Y:S08]  /*0c30*/  FRND.TRUNC R8, R11 ;  /* 0x0000000b00087307 */ /* 0x000ff0000020d000 */
[----:B------:R-:W3:Y:S08]  /*0c40*/  FRND.TRUNC R15, R12 ;  /* 0x0000000c000f7307 */ /* 0x000ef0000020d000 */
[----:B------:R-:W4:Y:S08]  /*0c50*/  FRND.TRUNC R19, R16 ;  /* 0x0000001000137307 */ /* 0x000f30000020d000 */
[----:B------:R-:W5:Y:S08]  /*0c60*/  FRND.TRUNC R21, R6 ;  /* 0x0000000600157307 */ /* 0x000f70000020d000 */
[----:B------:R-:W5:Y:S01]  /*0c70*/  FRND.TRUNC R23, R18 ;  /* 0x0000001200177307 */ /* 0x000f62000020d000 */
[----:B0-----:R-:W-:Y:S01]  /*0c80*/  FADD.FTZ R7, R10, -R13 ;  /* 0x8000000d0a077221 */ /* 0x001fe20000010000 */
[----:B-1----:R-:W-:Y:S01]  /*0c90*/  FADD.FTZ R9, R2, -R9 ;  /* 0x8000000902097221 */ /* 0x002fe20000010000 */
[----:B--2---:R-:W-:Y:S01]  /*0ca0*/  FADD.FTZ R17, R14, -R17 ;  /* 0x800000110e117221 */ /* 0x004fe20000010000 */
[----:B---3--:R-:W-:Y:S01]  /*0cb0*/  FADD.FTZ R12, R12, -R15 ;  /* 0x8000000f0c0c7221 */ /* 0x008fe20000010000 */
[----:B----4-:R-:W-:Y:S01]  /*0cc0*/  FADD.FTZ R10, R16, -R19 ;  /* 0x80000013100a7221 */ /* 0x010fe20000010000 */
[----:B------:R-:W-:Y:S01]  /*0cd0*/  FADD.FTZ R8, R11, -R8 ;  /* 0x800000080b087221 */ /* 0x000fe20000010000 */
[----:B-----5:R-:W-:-:S02]  /*0ce0*/  FADD.FTZ R21, R6, -R21 ;  /* 0x8000001506157221 */ /* 0x020fc40000010000 */
[----:B------:R-:W-:Y:S01]  /*0cf0*/  F2FP.BF16.F32.PACK_AB R12, R12, R7 ;  /* 0x000000070c0c723e */ /* 0x000fe200000010ff */
[----:B------:R-:W-:Y:S01]  /*0d00*/  FADD.FTZ R2, R18, -R23 ;  /* 0x8000001712027221 */ /* 0x000fe20000010000 */
[----:B------:R-:W-:Y:S02]  /*0d10*/  F2FP.BF16.F32.PACK_AB R13, R10, R17 ;  /* 0x000000110a0d723e */ /* 0x000fe400000010ff */
[----:B------:R-:W-:Y:S02]  /*0d20*/  F2FP.BF16.F32.PACK_AB R8, R21, R8 ;  /* 0x000000081508723e */ /* 0x000fe400000010ff */
[----:B------:R-:W-:Y:S01]  /*0d30*/  F2FP.BF16.F32.PACK_AB R9, R2, R9 ;  /* 0x000000090209723e */ /* 0x000fe200000010ff */
[----:B------:R-:W-:Y:S04]  /*0d40*/  STG.E.64 desc[UR4][R4.64], R12 ;  /* 0x0000000c04007986 */ /* 0x000fe8000c101b04 */
[----:B------:R-:W-:Y:S01]  /*0d50*/  STG.E.64 desc[UR4][R4.64+0x400], R8 ;  /* 0x0004000804007986 */ /* 0x000fe2000c101b04 */
[----:B------:R-:W-:Y:S05]  /*0d60*/  EXIT ;  /* 0x000000000000794d */ /* 0x000fea0003800000 */
.L_x_15661:
        /* <DEDUP_REMOVED lines=9> */
.L_x_19978:


//--------------------- .text._ZN2at6native29vectorized_elementwise_kernelILi8EZZZNS0_16frac_kernel_cudaERNS_18TensorIteratorBaseEENKUlvE_clEvENKUlvE2_clEvEUlN3c108BFloat16EE_St5arrayIPcLm2EEEEviT0_T1_ --------------------------
	.section	.text._ZN2at6native29vectorized_elementwise_kernelILi8EZZZNS0_16frac_kernel_cudaERNS_18TensorIteratorBaseEENKUlvE_clEvENKUlvE2_clEvEUlN3c108BFloat16EE_St5arrayIPcLm2EEEEviT0_T1_,"ax",@progbits
	.align	128
        .global         _ZN2at6native29vectorized_elementwise_kernelILi8EZZZNS0_16frac_kernel_cudaERNS_18TensorIteratorBaseEENKUlvE_clEvENKUlvE2_clEvEUlN3c108BFloat16EE_St5arrayIPcLm2EEEEviT0_T1_
        .type           _ZN2at6native29vectorized_elementwise_kernelILi8EZZZNS0_16frac_kernel_cudaERNS_18TensorIteratorBaseEENKUlvE_clEvENKUlvE2_clEvEUlN3c108BFloat16EE_St5arrayIPcLm2EEEEviT0_T1_,@function
        .size           _ZN2at6native29vectorized_elementwise_kernelILi8EZZZNS0_16frac_kernel_cudaERNS_18TensorIteratorBaseEENKUlvE_clEvENKUlvE2_clEvEUlN3c108BFloat16EE_St5arrayIPcLm2EEEEviT0_T1_,(.L_x_19979 - _ZN2at6native29vectorized_elementwise_kernelILi8EZZZNS0_16frac_kernel_cudaERNS_18TensorIteratorBaseEENKUlvE_clEvENKUlvE2_clEvEUlN3c108BFloat16EE_St5arrayIPcLm2EEEEviT0_T1_)
        .other          _ZN2at6native29vectorized_elementwise_kernelILi8EZZZNS0_16frac_kernel_cudaERNS_18TensorIteratorBaseEENKUlvE_clEvENKUlvE2_clEvEUlN3c108BFloat16EE_St5arrayIPcLm2EEEEviT0_T1_,@"STO_CUDA_ENTRY STV_DEFAULT"
_ZN2at6native29vectorized_elementwise_kernelILi8EZZZNS0_16frac_kernel_cudaERNS_18TensorIteratorBaseEENKUlvE_clEvENKUlvE2_clEvEUlN3c108BFloat16EE_St5arrayIPcLm2EEEEviT0_T1_:
.text._ZN2at6native29vectorized_elementwise_kernelILi8EZZZNS0_16frac_kernel_cudaERNS_18TensorIteratorBaseEENKUlvE_clEvENKUlvE2_clEvEUlN3c108BFloat16EE_St5arrayIPcLm2EEEEviT0_T1_:
        /* <DEDUP_REMOVED lines=133> */
.L_x_15665:
[----:B------:R-:W-:-:S13]  /*0850*/  ISETP.GE.U32.AND P0, PT, R2, R5, PT ;  /* 0x000000050200720c */ /* 0x000fda0003f06070 */
[----:B------:R-:W-:Y:S05]  /*0860*/  @P0 BRA `(.L_x_15667) ;  /* 0x0000000000300947 */ /* 0x000fea0003800000 */
[----:B0-----:R-:W0:Y:S01]  /*0870*/  LDC.64 R10, c[0x0][0x388] ;  /* 0x0000e200ff0a7b82 */ /* 0x001e220000000a00 */
[----:B------:R-:W-:Y:S01]  /*0880*/  IADD3 R13, PT, PT, R3, R2, RZ ;  /* 0x00000002030d7210 */ /* 0x000fe20007ffe0ff */
[----:B------:R-:W-:-:S04]  /*0890*/  VIADD R2, R2, 0x80 ;  /* 0x0000008002027836 */ /* 0x000fc80000000000 */
[----:B0-----:R-:W-:-:S05]  /*08a0*/  IMAD.WIDE.U32 R10, R13, 0x2, R10 ;  /* 0x000000020d0a7825 */ /* 0x001fca00078e000a */
[----:B------:R1:W-:Y:S02]  /*08b0*/  STG.E.U16 desc[UR4][R10.64], R7 ;  /* 0x000000070a007986 */ /* 0x0003e4000c101504 */
.L_x_15666:
[----:B------:R-:W-:-:S13]  /*08c0*/  ISETP.GE.U32.AND P0, PT, R2, R5, PT ;  /* 0x000000050200720c */ /* 0x000fda0003f06070 */
[----:B------:R-:W-:Y:S05]  /*08d0*/  @P0 BRA `(.L_x_15668) ;  /* 0x0000000000340947 */ /* 0x000fea0003800000 */
[----:B01----:R-:W0:Y:S01]  /*08e0*/  LDC.64 R6, c[0x0][0x388] ;  /* 0x0000e200ff067b82 */ /* 0x003e220000000a00 */
[----:B------:R-:W-:Y:S01]  /*08f0*/  IADD3 R11, PT, PT, R3, R2, RZ ;  /* 0x00000002030b7210 */ /* 0x000fe20007ffe0ff */
[----:B------:R-:W-:-:S04]  /*0900*/  VIADD R2, R2, 0x80 ;  /* 0x0000008002027836 */ /* 0x000fc80000000000 */
[----:B0-----:R-:W-:-:S05]  /*0910*/  IMAD.WIDE.U32 R6, R11, 0x2, R6 ;  /* 0x000000020b067825 */ /* 0x001fca00078e0006 */
[----:B------:R1:W-:Y:S02]  /*0920*/  STG.E.U16 desc[UR4][R6.64], R8 ;  /* 0x0000000806007986 */ /* 0x0003e4000c101504 */
.L_x_15667:
        /* <DEDUP_REMOVED lines=8> */
.L_x_15668:
[----:B------:R-:W-:Y:S05]  /*09b0*/  BSYNC.RELIABLE B1 ;  /* 0x0000000000017941 */ /* 0x000fea0003800100 */
.L_x_15664:
[----:B------:R-:W-:-:S13]  /*09c0*/  ISETP.GE.U32.AND P0, PT, R2, R5, PT ;  /* 0x000000050200720c */ /* 0x000fda0003f06070 */
[----:B012---:R-:W0:Y:S01]  /*09d0*/  @!P0 LDC.64 R6, c[0x0][0x388] ;  /* 0x0000e200ff068b82 */ /* 0x007e220000000a00 */
[----:B------:R-:W-:Y:S01]  /*09e0*/  @!P0 IADD3 R9, PT, PT, R3, R2, RZ ;  /* 0x0000000203098210 */ /* 0x000fe20007ffe0ff */
[----:B------:R-:W-:-:S04]  /*09f0*/  @!P0 VIADD R2, R2, 0x80 ;  /* 0x0000008002028836 */ /* 0x000fc80000000000 */
[----:B0-----:R-:W-:-:S05]  /*0a00*/  @!P0 IMAD.WIDE.U32 R6, R9, 0x2, R6 ;  /* 0x0000000209068825 */ /* 0x001fca00078e0006 */
[----:B------:R2:W-:Y:S02]  /*0a10*/  @!P0 STG.E.U16 desc[UR4][R6.64], R20 ;  /* 0x0000001406008986 */ /* 0x0005e4000c101504 */
.L_x_15669:
[----:B------:R-:W-:Y:S05]  /*0a20*/  BSYNC.RECONVERGENT B0 ;  /* 0x0000000000007941 */ /* 0x000fea0003800200 */
.L_x_15663:
        /* <DEDUP_REMOVED lines=8> */
.L_x_15662:
[----:B------:R-:W0:Y:S01]  /*0ab0*/  S2R R0, SR_TID.X ;  /* 0x0000000000007919 */ /* 0x000e220000002100 */
[----:B------:R-:W1:Y:S02]  /*0ac0*/  LDC.64 R4, c[0x0][0x390] ;  /* 0x0000e400ff047b82 */ /* 0x000e640000000a00 */
[----:B-1----:R-:W-:-:S04]  /*0ad0*/  IMAD.WIDE.U32 R4, R3, 0x2, R4 ;  /* 0x0000000203047825 */ /* 0x002fc800078e0004 */
[----:B0-----:R-:W-:-:S06]  /*0ae0*/  IMAD.WIDE.U32 R4, R0, 0x10, R4 ;  /* 0x0000001000047825 */ /* 0x001fcc00078e0004 */
[----:B------:R-:W2:Y:S02]  /*0af0*/  LDG.E.128 R4, desc[UR4][R4.64] ;  /* 0x0000000404047981 */ /* 0x000ea4000c1e1d00 */
[----:B--2---:R-:W-:Y:S01]  /*0b00*/  IMAD.U32 R20, R7, 0x10000, RZ ;  /* 0x0001000007147824 */ /* 0x004fe200078e00ff */
[C---:B------:R-:W-:Y:S01]  /*0b10*/  SHF.L.U32 R18, R6.reuse, 0x10, RZ ;  /* 0x0000001006127819 */ /* 0x040fe200000006ff */
[----:B------:R-:W-:Y:S01]  /*0b20*/  IMAD.U32 R10, R5, 0x10000, RZ ;  /* 0x00010000050a7824 */ /* 0x000fe200078e00ff */
[----:B------:R-:W-:Y:S01]  /*0b30*/  PRMT R8, R7, 0x7632, R8 ;  /* 0x0000763207087816 */ /* 0x000fe20000000008 */
[----:B------:R-:W0:Y:S01]  /*0b40*/  FRND.TRUNC R21, R20 ;  /* 0x0000001400157307 */ /* 0x000e22000020d000 */
[----:B------:R-:W-:Y:S02]  /*0b50*/  PRMT R12, R6, 0x7632, R12 ;  /* 0x00007632060c7816 */ /* 0x000fe4000000000c */
[----:B------:R-:W1:Y:S01]  /*0b60*/  LDC.64 R6, c[0x0][0x388] ;  /* 0x0000e200ff067b82 */ /* 0x000e620000000a00 */
[----:B------:R-:W-:Y:S01]  /*0b70*/  SHF.L.U32 R2, R4, 0x10, RZ ;  /* 0x0000001004027819 */ /* 0x000fe200000006ff */
[----:B------:R-:W-:Y:S01]  /*0b80*/  IMAD.U32 R8, R8, 0x10000, RZ ;  /* 0x0001000008087824 */ /* 0x000fe200078e00ff */
[----:B------:R-:W-:-:S02]  /*0b90*/  PRMT R5, R5, 0x7632, R5 ;  /* 0x0000763205057816 */ /* 0x000fc40000000005 */
[----:B------:R-:W-:Y:S01]  /*0ba0*/  PRMT R4, R4, 0x7632, R4 ;  /* 0x0000763204047816 */ /* 0x000fe20000000004 */
[----:B------:R-:W2:Y:S01]  /*0bb0*/  FRND.TRUNC R11, R8 ;  /* 0x00000008000b7307 */ /* 0x000ea2000020d000 */
[----:B------:R-:W-:Y:S01]  /*0bc0*/  SHF.L.U32 R12, R12, 0x10, RZ ;  /* 0x000000100c0c7819 */ /* 0x000fe200000006ff */
[----:B------:R-:W-:Y:S01]  /*0bd0*/  IMAD.U32 R5, R5, 0x10000, RZ ;  /* 0x0001000005057824 */ /* 0x000fe200078e00ff */
[----:B------:R-:W-:Y:S01]  /*0be0*/  SHF.L.U32 R14, R4, 0x10, RZ ;  /* 0x00000010040e7819 */ /* 0x000fe200000006ff */
[----:B0-----:R-:W-:-:S04]  /*0bf0*/  FADD.FTZ R4, R20, -R21 ;  /* 0x8000001514047221 */ /* 0x001fc80000010000 */
[----:B------:R-:W0:Y:S01]  /*0c00*/  FRND.TRUNC R19, R18 ;  /* 0x0000001200137307 */ /* 0x000e22000020d000 */
[----:B--2---:R-:W-:-:S07]  /*0c10*/  FADD.FTZ R11, R8, -R11 ;  /* 0x8000000b080b7221 */ /* 0x004fce0000010000 */
[----:B------:R-:W2:Y:S01]  /*0c20*/  FRND.TRUNC R13, R10 ;  /* 0x0000000a000d7307 */ /* 0x000ea2000020d000 */
[----:B-1----:R-:W-:-:S04]  /*0c30*/  IMAD.WIDE.U32 R6, R3, 0x2, R6 ;  /* 0x0000000203067825 */ /* 0x002fc800078e0006 */
[----:B0-----:R-:W-:-:S03]  /*0c40*/  FADD.FTZ R19, R18, -R19 ;  /* 0x8000001312137221 */ /* 0x001fc60000010000 */
[----:B------:R-:W0:Y:S01]  /*0c50*/  FRND.TRUNC R9, R2 ;  /* 0x0000000200097307 */ /* 0x000e22000020d000 */
[----:B--2---:R-:W-:-:S07]  /*0c60*/  FADD.FTZ R13, R10, -R13 ;  /* 0x8000000d0a0d7221 */ /* 0x004fce0000010000 */
[----:B------:R-:W1:Y:S01]  /*0c70*/  FRND.TRUNC R15, R12 ;  /* 0x0000000c000f7307 */ /* 0x000e62000020d000 */
[----:B0-----:R-:W-:-:S07]  /*0c80*/  FADD.FTZ R9, R2, -R9 ;  /* 0x8000000902097221 */ /* 0x001fce0000010000 */
[----:B------:R-:W0:Y:S01]  /*0c90*/  FRND.TRUNC R16, R5 ;  /* 0x0000000500107307 */ /* 0x000e22000020d000 */
[----:B------:R-:W-:Y:S01]  /*0ca0*/  IMAD.WIDE.U32 R2, R0, 0x10, R6 ;  /* 0x0000001000027825 */ /* 0x000fe200078e0006 */
[----:B------:R-:W-:-:S03]  /*0cb0*/  F2FP.BF16.F32.PACK_AB R7, R11, R4 ;  /* 0x000000040b07723e */ /* 0x000fc600000010ff */
[----:B-1----:R-:W-:-:S03]  /*0cc0*/  FADD.FTZ R12, R12, -R15 ;  /* 0x8000000f0c0c7221 */ /* 0x002fc60000010000 */
[----:B------:R-:W1:Y:S02]  /*0cd0*/  FRND.TRUNC R17, R14 ;  /* 0x0000000e00117307 */ /* 0x000e64000020d000 */
[----:B------:R-:W-:Y:S01]  /*0ce0*/  F2FP.BF16.F32.PACK_AB R6, R12, R19 ;  /* 0x000000130c06723e */ /* 0x000fe200000010ff */
[----:B0-----:R-:W-:-:S05]  /*0cf0*/  FADD.FTZ R16, R5, -R16 ;  /* 0x8000001005107221 */ /* 0x001fca0000010000 */
[----:B------:R-:W-:Y:S01]  /*0d00*/  F2FP.BF16.F32.PACK_AB R5, R16, R13 ;  /* 0x0000000d1005723e */ /* 0x000fe200000010ff */
[----:B-1----:R-:W-:-:S05]  /*0d10*/  FADD.FTZ R8, R14, -R17 ;  /* 0x800000110e087221 */ /* 0x002fca0000010000 */
[----:B------:R-:W-:-:S05]  /*0d20*/  F2FP.BF16.F32.PACK_AB R4, R8, R9 ;  /* 0x000000090804723e */ /* 0x000fca00000010ff */
[----:B------:R-:W-:Y:S01]  /*0d30*/  STG.E.128 desc[UR4][R2.64], R4 ;  /* 0x0000000402007986 */ /* 0x000fe2000c101d04 */
[----:B------:R-:W-:Y:S05]  /*0d40*/  EXIT ;  /* 0x000000000000794d */ /* 0x000fea0003800000 */
.L_x_15670:
        /* <DEDUP_REMOVED lines=11> */
.L_x_19979:


//--------------------- .text._ZN2at6native18elementwise_kernelILi128ELi4EZNS0_15gpu_kernel_implIZZZNS0_16frac_kernel_cudaERNS_18TensorIteratorBaseEENKUlvE_clEvENKUlvE1_clEvEUlN3c104HalfEE_EEvS4_RKT_EUliE_EEviT1_ --------------------------
	.section	.text._ZN2at6native18elementwise_kernelILi128ELi4EZNS0_15gpu_kernel_implIZZZNS0_16frac_kernel_cudaERNS_18TensorIteratorBaseEENKUlvE_clEvENKUlvE1_clEvEUlN3c104HalfEE_EEvS4_RKT_EUliE_EEviT1_,"ax",@progbits
	.align	128
        .global         _ZN2at6native18elementwise_kernelILi128ELi4EZNS0_15gpu_kernel_implIZZZNS0_16frac_kernel_cudaERNS_18TensorIteratorBaseEENKUlvE_clEvENKUlvE1_clEvEUlN3c104HalfEE_EEvS4_RKT_EUliE_EEviT1_
        .type           _ZN2at6native18elementwise_kernelILi128ELi4EZNS0_15gpu_kernel_implIZZZNS0_16frac_kernel_cudaERNS_18TensorIteratorBaseEENKUlvE_clEvENKUlvE1_clEvEUlN3c104HalfEE_EEvS4_RKT_EUliE_EEviT1_,@function
        .size           _ZN2at6native18elementwise_kernelILi128ELi4EZNS0_15gpu_kernel_implIZZZNS0_16frac_kernel_cudaERNS_18TensorIteratorBaseEENKUlvE_clEvENKUlvE1_clEvEUlN3c104HalfEE_EEvS4_RKT_EUliE_EEviT1_,(.L_x_19980 - _ZN2at6native18elementwise_kernelILi128ELi4EZNS0_15gpu_kernel_implIZZZNS0_16frac_kernel_cudaERNS_18TensorIteratorBaseEENKUlvE_clEvENKUlvE1_clEvEUlN3c104HalfEE_EEvS4_RKT_EUliE_EEviT1_)
        .other          _ZN2at6native18elementwise_kernelILi128ELi4EZNS0_15gpu_kernel_implIZZZNS0_16frac_kernel_cudaERNS_18TensorIteratorBaseEENKUlvE_clEvENKUlvE1_clEvEUlN3c104HalfEE_EEvS4_RKT_EUliE_EEviT1_,@"STO_CUDA_ENTRY STV_DEFAULT"
_ZN2at6native18elementwise_kernelILi128ELi4EZNS0_15gpu_kernel_implIZZZNS0_16frac_kernel_cudaERNS_18TensorIteratorBaseEENKUlvE_clEvENKUlvE1_clEvEUlN3c104HalfEE_EEvS4_RKT_EUliE_EEviT1_:
.text._ZN2at6native18elementwise_kernelILi128ELi4EZNS0_15gpu_kernel_implIZZZNS0_16frac_kernel_cudaERNS_18TensorIteratorBaseEENKUlvE_clEvENKUlvE1_clEvEUlN3c104HalfEE_EEvS4_RKT_EUliE_EEviT1_:
        /* <DEDUP_REMOVED lines=319> */
.L_x_15673:
        /* <DEDUP_REMOVED lines=18> */
.L_x_15677:
[----:B------:R-:W2:Y:S02]  /*1510*/  LDG.E.U8 R2, desc[UR36][R2.64] ;  /* 0x0000002402027981 */ /* 0x000ea4000c1e1100 */
[----:B--2---:R-:W-:-:S04]  /*1520*/  I2FP.F32.U32 R0, R2 ;  /* 0x0000000200007245 */ /* 0x004fc80000201000 */
[----:B------:R-:W-:Y:S01]  /*1530*/  F2FP.F16.F32.PACK_AB R0, RZ, R0 ;  /* 0x00000000ff00723e */ /* 0x000fe200000000ff */
[----:B------:R-:W-:Y:S06]  /*1540*/  BRA `(.L_x_15679) ;  /* 0x0000000c007c7947 */ /* 0x000fec0003800000 */
.L_x_15676:
        /* <DEDUP_REMOVED lines=10> */
.L_x_15681:
[----:B------:R-:W2:Y:S02]  /*15f0*/  LDG.E R2, desc[UR36][R2.64] ;  /* 0x0000002402027981 */ /* 0x000ea4000c1e1900 */
[----:B--2---:R-:W-:-:S04]  /*1600*/  I2FP.F32.S32 R0, R2 ;  /* 0x0000000200007245 */ /* 0x004fc80000201400 */
[----:B------:R-:W-:Y:S01]  /*1610*/  F2FP.F16.F32.PACK_AB R0, RZ, R0 ;  /* 0x00000000ff00723e */ /* 0x000fe200000000ff */
[----:B------:R-:W-:Y:S06]  /*1620*/  BRA `(.L_x_15679) ;  /* 0x0000000c00447947 */ /* 0x000fec0003800000 */
.L_x_15680:
[----:B------:R-:W2:Y:S02]  /*1630*/  LDG.E.U16 R2, desc[UR36][R2.64] ;  /* 0x0000002402027981 */ /* 0x000ea4000c1e1500 */
[----:B--2---:R-:W0:Y:S02]  /*1640*/  I2F.S16 R0, R2 ;  /* 0x0000000200007306 */ /* 0x004e240000101400 */
[----:B0-----:R-:W-:Y:S01]  /*1650*/  F2FP.F16.F32.PACK_AB R0, RZ, R0 ;  /* 0x00000000ff00723e */ /* 0x001fe200000000ff */
[----:B------:R-:W-:Y:S06]  /*1660*/  BRA `(.L_x_15679) ;  /* 0x0000000c00347947 */ /* 0x000fec0003800000 */
.L_x_15675:
        /* <DEDUP_REMOVED lines=9> */
.L_x_15683:
[----:B------:R0:W5:Y:S01]  /*1700*/  LDG.E.U16 R0, desc[UR36][R2.64] ;  /* 0x0000002402007981 */ /* 0x000162000c1e1500 */
[----:B------:R-:W-:Y:S05]  /*1710*/  BRA `(.L_x_15679) ;  /* 0x0000000c00087947 */ /* 0x000fea0003800000 */
.L_x_15682:
        /* <DEDUP_REMOVED lines=9> */
.L_x_15685:
[----:B------:R1:W5:Y:S01]  /*17b0*/  LDG.E.U16 R0, desc[UR36][R2.64] ;  /* 0x0000002402007981 */ /* 0x000362000c1e1500 */
[----:B------:R-:W-:Y:S05]  /*17c0*/  BRA `(.L_x_15679) ;  /* 0x0000000800dc7947 */ /* 0x000fea0003800000 */
.L_x_15684:
        /* <DEDUP_REMOVED lines=8> */
.L_x_15674:
        /* <DEDUP_REMOVED lines=13> */
.L_x_15688:
        /* <DEDUP_REMOVED lines=8> */
.L_x_15687:
        /* <DEDUP_REMOVED lines=27> */
.L_x_15690:
        /* <DEDUP_REMOVED lines=13> */
.L_x_15689:
[----:B------:R-:W2:Y:S02]  /*1c20*/  LDG.E.U16 R0, desc[UR36][R2.64] ;  /* 0x0000002402007981 */ /* 0x000ea4000c1e1500 */
[----:B--2---:R-:W-:-:S04]  /*1c30*/  SHF.L.U32 R0, R0, 0x10, RZ ;  /* 0x0000001000007819 */ /* 0x004fc800000006ff */
[----:B------:R-:W-:Y:S01]  /*1c40*/  F2FP.F16.F32.PACK_AB R0, RZ, R0 ;  /* 0x00000000ff00723e */ /* 0x000fe200000000ff */
[----:B------:R-:W-:Y:S06]  /*1c50*/  BRA `(.L_x_15679) ;  /* 0x0000000400b87947 */ /* 0x000fec0003800000 */
.L_x_15686:
        /* <DEDUP_REMOVED lines=12> */
.L_x_15693:
        /* <DEDUP_REMOVED lines=21> */
.L_x_15697:
[----:B------:R-:W-:Y:S05]  /*1e70*/  BSYNC.RECONVERGENT B1 ;  /* 0x0000000000017941 */ /* 0x000fea0003800200 */
.L_x_15696:
[----:B------:R-:W-:Y:S01]  /*1e80*/  IMAD.SHL.U32 R0, R0, 0x100000, RZ ;  /* 0x0010000000007824 */ /* 0x000fe200078e00ff */
[----:B------:R-:W-:-:S04]  /*1e90*/  LEA R2, R2, 0x3b800000, 0x17 ;  /* 0x3b80000002027811 */ /* 0x000fc800078eb8ff */
[----:B------:R-:W-:-:S07]  /*1ea0*/  LOP3.LUT R0, R2, R0, R7, 0xfe, !PT ;  /* 0x0000000002007212 */ /* 0x000fce00078efe07 */
.L_x_15695:
[----:B------:R-:W-:Y:S05]  /*1eb0*/  BSYNC.RECONVERGENT B0 ;  /* 0x0000000000007941 */ /* 0x000fea0003800200 */
.L_x_15694:
[----:B------:R-:W-:Y:S01]  /*1ec0*/  F2FP.F16.F32.PACK_AB R0, RZ, R0 ;  /* 0x00000000ff00723e */ /* 0x000fe200000000ff */
[----:B------:R-:W-:Y:S06]  /*1ed0*/  BRA `(.L_x_15679) ;  /* 0x0000000400187947 */ /* 0x000fec0003800000 */
.L_x_15692:
        /* <DEDUP_REMOVED lines=21> */
.L_x_15701:
[----:B------:R-:W-:Y:S05]  /*2030*/  BSYNC.RECONVERGENT B1 ;  /* 0x0000000000017941 */ /* 0x000fea0003800200 */
.L_x_15700:
[----:B------:R-:W-:Y:S01]  /*2040*/  IMAD.SHL.U32 R0, R0, 0x200000, RZ ;  /* 0x0020000000007824 */ /* 0x000fe200078e00ff */
[----:B------:R-:W-:-:S04]  /*2050*/  LEA R2, R2, 0x37800000, 0x17 ;  /* 0x3780000002027811 */ /* 0x000fc800078eb8ff */
[----:B------:R-:W-:-:S07]  /*2060*/  LOP3.LUT R0, R2, R0, R7, 0xfe, !PT ;  /* 0x0000000002007212 */ /* 0x000fce00078efe07 */
.L_x_15699:
[----:B------:R-:W-:Y:S05]  /*2070*/  BSYNC.RECONVERGENT B0 ;  /* 0x0000000000007941 */ /* 0x000fea0003800200 */
.L_x_15698:
[----:B------:R-:W-:Y:S01]  /*2080*/  F2FP.F16.F32.PACK_AB R0, RZ, R0 ;  /* 0x00000000ff00723e */ /* 0x000fe200000000ff */
[----:B------:R-:W-:Y:S06]  /*2090*/  BRA `(.L_x_15679) ;  /* 0x0000000000a87947 */ /* 0x000fec0003800000 */
.L_x_15691:
[----:B------:R-:W-:-:S09]  /*20a0*/  UISETP.NE.AND UP0, UPT, UR4, 0x1c, UPT ;  /* 0x0000001c0400788c */ /* 0x000fd2000bf05270 */
[----:B------:R-:W-:Y:S05]  /*20b0*/  BRA.U !UP0, `(.L_x_15702) ;  /* 0x0000000108947547 */ /* 0x000fea000b800000 */
[----:B------:R-:W-:-:S09]  /*20c0*/  UISETP.NE.AND UP0, UPT, UR4, 0x1d, UPT ;  /* 0x0000001d0400788c */ /* 0x000fd2000bf05270 */
[----:B------:R-:W-:Y:S05]  /*20d0*/  BRA.U !UP0, `(.L_x_15703) ;  /* 0x00000001087c7547 */ /* 0x000fea000b800000 */
[----:B------:R-:W-:-:S09]  /*20e0*/  UISETP.NE.AND UP0, UPT, UR4, 0x2c, UPT ;  /* 0x0000002c0400788c */ /* 0x000fd2000bf05270 */
[----:B------:R-:W-:Y:S05]  /*20f0*/  BRA.U !UP0, `(.L_x_15704) ;  /* 0x0000000108487547 */ /* 0x000fea000b800000 */
.L_x_15678:
        /* <DEDUP_REMOVED lines=16> */
.L_x_15705:
[----:B------:R-:W-:Y:S01]  /*2200*/  PRMT R0, RZ, 0x7610, R0 ;  /* 0x00007610ff007816 */ /* 0x000fe20000000000 */
[----:B------:R-:W-:Y:S06]  /*2210*/  BRA `(.L_x_15679) ;  /* 0x0000000000487947 */ /* 0x000fec0003800000 */
.L_x_15704:
        /* <DEDUP_REMOVED lines=8> */
.L_x_15707:
[----:B------:R-:W-:Y:S05]  /*22a0*/  BSYNC.RECONVERGENT B0 ;  /* 0x0000000000007941 */ /* 0x000fea0003800200 */
.L_x_15706:
[----:B------:R-:W-:Y:S01]  /*22b0*/  F2FP.F16.F32.PACK_AB R0, RZ, R0 ;  /* 0x00000000ff00723e */ /* 0x000fe200000000ff */
[----:B------:R-:W-:Y:S06]  /*22c0*/  BRA `(.L_x_15679) ;  /* 0x00000000001c7947 */ /* 0x000fec0003800000 */
.L_x_15703:
[----:B------:R-:W2:Y:S02]  /*22d0*/  LDG.E.64 R2, desc[UR36][R2.64] ;  /* 0x0000002402027981 */ /* 0x000ea4000c1e1b00 */
[----:B--2---:R-:W0:Y:S02]  /*22e0*/  I2F.U64 R0, R2 ;  /* 0x0000000200007312 */ /* 0x004e240000301000 */
[----:B0-----:R-:W-:Y:S01]  /*22f0*/  F2FP.F16.F32.PACK_AB R0, RZ, R0 ;  /* 0x00000000ff00723e */ /* 0x001fe200000000ff */
[----:B------:R-:W-:Y:S06]  /*2300*/  BRA `(.L_x_15679) ;  /* 0x00000000000c7947 */ /* 0x000fec0003800000 */
.L_x_15702:
[----:B------:R-:W2:Y:S02]  /*2310*/  LDG.E R2, desc[UR36][R2.64] ;  /* 0x0000002402027981 */ /* 0x000ea4000c1e1900 */
[----:B--2---:R-:W-:-:S04]  /*2320*/  I2FP.F32.U32 R0, R2 ;  /* 0x0000000200007245 */ /* 0x004fc80000201000 */
[----:B------:R-:W-:-:S07]  /*2330*/  F2FP.F16.F32.PACK_AB R0, RZ, R0 ;  /* 0x00000000ff00723e */ /* 0x000fce00000000ff */
.L_x_15679:
[----:B-----5:R-:W-:Y:S01]  /*2340*/  HADD2.F32 R0, -RZ, R0.H0_H0 ;  /* 0x20000000ff007230 */ /* 0x020fe20000004100 */
[----:B------:R-:W2:Y:S03]  /*2350*/  LDCU.64 UR6, c[0x0][0x580] ;  /* 0x0000b000ff0677ac */ /* 0x000ea60008000a00 */
[----:B01----:R-:W0:Y:S01]  /*2360*/  FRND.TRUNC R3, R0 ;  /* 0x0000000000037307 */ /* 0x003e22000020d000 */
[----:B------:R-:W-:-:S04]  /*2370*/  UPRMT UR4, UR42, 0x9910, URZ ;  /* 0x000099102a047896 */ /* 0x000fc800080000ff */
[----:B------:R-:W-:Y:S01]  /*2380*/  UISETP.GT.AND UP0, UPT, UR4, 0x9, UPT ;  /* 0x000000090400788c */ /* 0x000fe2000bf04270 */
[----:B--2---:R-:W-:Y:S01]  /*2390*/  IADD3 R2, P0, PT, R16, UR6, RZ ;  /* 0x0000000610027c10 */ /* 0x004fe2000ff1e0ff */
[----:B0-----:R-:W-:-:S04]  /*23a0*/  FADD.FTZ R4, R0, -R3 ;  /* 0x8000000300047221 */ /* 0x001fc80000010000 */
        /* <DEDUP_REMOVED lines=15> */
.L_x_15711:
[----:B------:R-:W-:-:S06]  /*24a0*/  HADD2.F32 R5, -RZ, R4.H0_H0 ;  /* 0x20000004ff057230 */ /* 0x000fcc0000004100 */
[----:B------:R-:W0:Y:S02]  /*24b0*/  F2I.S64.TRUNC R4, R5 ;  /* 0x0000000500047311 */ /* 0x000e24000020d900 */
[----:B0-----:R3:W-:Y:S01]  /*24c0*/  STG.E.U8 desc[UR36][R2.64], R4 ;  /* 0x0000000402007986 */ /* 0x0017e2000c101124 */
[----:B------:R-:W-:Y:S05]  /*24d0*/  BRA `(.L_x_15713) ;  /* 0x0000000c00707947 */ /* 0x000fea0003800000 */
.L_x_15710:
        /* <DEDUP_REMOVED lines=10> */
.L_x_15715:
[----:B------:R-:W-:-:S04]  /*2580*/  HADD2.F32 R4, -RZ, R4.H0_H0 ;  /* 0x20000004ff047230 */ /* 0x000fc80000004100 */
[----:B------:R-:W0:Y:S02]  /*2590*/  F2I.FTZ.TRUNC.NTZ R5, R4 ;  /* 0x0000000400057305 */ /* 0x000e24000021f100 */
[----:B0-----:R1:W-:Y:S01]  /*25a0*/  STG.E desc[UR36][R2.64], R5 ;  /* 0x0000000502007986 */ /* 0x0013e2000c101924 */
[----:B------:R-:W-:Y:S05]  /*25b0*/  BRA `(.L_x_15713) ;  /* 0x0000000c00387947 */ /* 0x000fea0003800000 */
.L_x_15714:
[----:B------:R-:W-:-:S04]  /*25c0*/  HADD2.F32 R4, -RZ, R4.H0_H0 ;  /* 0x20000004ff047230 */ /* 0x000fc80000004100 */
[----:B------:R-:W0:Y:S02]  /*25d0*/  F2I.FTZ.TRUNC.NTZ R5, R4 ;  /* 0x0000000400057305 */ /* 0x000e24000021f100 */
[----:B0-----:R2:W-:Y:S01]  /*25e0*/  STG.E.U16 desc[UR36][R2.64], R5 ;  /* 0x0000000502007986 */ /* 0x0015e2000c101524 */
[----:B------:R-:W-:Y:S05]  /*25f0*/  BRA `(.L_x_15713) ;  /* 0x0000000c00287947 */ /* 0x000fea0003800000 */
.L_x_15709:
        /* <DEDUP_REMOVED lines=9> */
.L_x_15717:
[----:B------:R0:W-:Y:S01]  /*2690*/  STG.E.U16 desc[UR36][R2.64], R4 ;  /* 0x0000000402007986 */ /* 0x0001e2000c101524 */
[----:B------:R-:W-:Y:S05]  /*26a0*/  BRA `(.L_x_15713) ;  /* 0x0000000800fc7947 */ /* 0x000fea0003800000 */
.L_x_15716:
        /* <DEDUP_REMOVED lines=10> */
.L_x_15719:
[----:B------:R-:W-:-:S05]  /*2750*/  HADD2.F32 R0, -RZ, R4.H0_H0 ;  /* 0x20000004ff007230 */ /* 0x000fca0000004100 */
[----:B------:R-:W-:-:S04]  /*2760*/  F2FP.F16.F32.PACK_AB R0, RZ, R0 ;  /* 0x00000000ff00723e */ /* 0x000fc800000000ff */
[----:B------:R-:W-:-:S05]  /*2770*/  PRMT R0, R0, 0x5410, RZ ;  /* 0x0000541000007816 */ /* 0x000fca00000000ff */
[----:B------:R0:W-:Y:S01]  /*2780*/  STG.E desc[UR36][R2.64], R0 ;  /* 0x0000000002007986 */ /* 0x0001e2000c101924 */
[----:B------:R-:W-:Y:S05]  /*2790*/  BRA `(.L_x_15713) ;  /* 0x0000000800c07947 */ /* 0x000fea0003800000 */
.L_x_15718:
[----:B------:R-:W-:-:S05]  /*27a0*/  HADD2.F32 R4, -RZ, R4.H0_H0 ;  /* 0x20000004ff047230 */ /* 0x000fca0000004100 */
[----:B------:R-:W-:-:S06]  /*27b0*/  FMUL.FTZ R4, R4, 1 ;  /* 0x3f80000004047820 */ /* 0x000fcc0000410000 */
[----:B------:R-:W0:Y:S02]  /*27c0*/  F2F.F64.F32 R4, R4 ;  /* 0x0000000400047310 */ /* 0x000e240000201800 */
[----:B0-----:R0:W-:Y:S01]  /*27d0*/  STG.E.64 desc[UR36][R2.64], R4 ;  /* 0x0000000402007986 */ /* 0x0011e2000c101b24 */
[----:B------:R-:W-:Y:S05]  /*27e0*/  BRA `(.L_x_15713) ;  /* 0x0000000800ac7947 */ /* 0x000fea0003800000 */
.L_x_15708:
        /* <DEDUP_REMOVED lines=13> */
.L_x_15722:
[----:B------:R-:W-:Y:S01]  /*28c0*/  HADD2.F32 R4, -RZ, R4.H0_H0 ;  /* 0x20000004ff047230 */ /* 0x000fe20000004100 */
[----:B------:R-:W-:-:S04]  /*28d0*/  CS2R R6, SRZ ;  /* 0x0000000000067805 */ /* 0x000fc8000001ff00 */
[----:B------:R-:W-:-:S06]  /*28e0*/  FMUL.FTZ R4, R4, 1 ;  /* 0x3f80000004047820 */ /* 0x000fcc0000410000 */
[----:B------:R-:W0:Y:S02]  /*28f0*/  F2F.F64.F32 R4, R4 ;  /* 0x0000000400047310 */ /* 0x000e240000201800 */
[----:B0-----:R0:W-:Y:S01]  /*2900*/  STG.E.128 desc[UR36][R2.64], R4 ;  /* 0x0000000402007986 */ /* 0x0011e2000c101d24 */
[----:B------:R-:W-:Y:S05]  /*2910*/  BRA `(.L_x_15713) ;  /* 0x0000000800607947 */ /* 0x000fea0003800000 */
.L_x_15721:
        /* <DEDUP_REMOVED lines=19> */
.L_x_15726:
[----:B------:R-:W-:Y:S05]  /*2a50*/  BSYNC.RECONVERGENT B0 ;  /* 0x0000000000007941 */ /* 0x000fea0003800200 */
.L_x_15725:
[----:B------:R-:W-:-:S05]  /*2a60*/  LOP3.LUT R5, R0, 0x80, R5, 0xf8, !PT ;  /* 0x0000008000057812 */ /* 0x000fca00078ef805 */
[----:B------:R0:W-:Y:S01]  /*2a70*/  STG.E.U8 desc[UR36][R2.64], R5 ;  /* 0x0000000502007986 */ /* 0x0001e2000c101124 */
[----:B------:R-:W-:Y:S05]  /*2a80*/  BRA `(.L_x_15713) ;  /* 0x0000000800047947 */ /* 0x000fea0003800000 */
.L_x_15724:
        /* <DEDUP_REMOVED lines=15> */
.L_x_15728:
[----:B------:R-:W-:Y:S05]  /*2b80*/  BSYNC.RECONVERGENT B0 ;  /* 0x0000000000007941 */ /* 0x000fea0003800200 */
.L_x_15727:
[----:B------:R-:W-:-:S05]  /*2b90*/  LOP3.LUT R5, R0, 0x80, R5, 0xf8, !PT ;  /* 0x0000008000057812 */ /* 0x000fca00078ef805 */
[----:B------:R0:W-:Y:S01]  /*2ba0*/  STG.E.U8 desc[UR36][R2.64], R5 ;  /* 0x0000000502007986 */ /* 0x0001e2000c101124 */
[----:B------:R-:W-:Y:S05]  /*2bb0*/  BRA `(.L_x_15713) ;  /* 0x0000000400b87947 */ /* 0x000fea0003800000 */
.L_x_15723:
[----:B------:R-:W-:-:S05]  /*2bc0*/  HADD2.F32 R0, -RZ, R4.H0_H0 ;  /* 0x20000004ff007230 */ /* 0x000fca0000004100 */
[----:B------:R-:W-:-:S05]  /*2bd0*/  F2FP.BF16.F32.PACK_AB R0, RZ, R0 ;  /* 0x00000000ff00723e */ /* 0x000fca00000010ff */
[----:B------:R0:W-:Y:S01]  /*2be0*/  STG.E.U16 desc[UR36][R2.64], R0 ;  /* 0x0000000002007986 */ /* 0x0001e2000c101524 */
[----:B------:R-:W-:Y:S05]  /*2bf0*/  BRA `(.L_x_15713) ;  /* 0x0000000400a87947 */ /* 0x000fea0003800000 */
.L_x_15720:
        /* <DEDUP_REMOVED lines=12> */
.L_x_15731:
        /* <DEDUP_REMOVED lines=13> */
.L_x_15734:
[----:B------:R-:W-:-:S04]  /*2d90*/  SHF.R.U32.HI R0, RZ, 0x14, R5 ;  /* 0x00000014ff007819 */ /* 0x000fc80000011605 */
[----:B------:R-:W-:-:S04]  /*2da0*/  LOP3.LUT R0, R0, 0x1, RZ, 0xc0, !PT ;  /* 0x0000000100007812 */ /* 0x000fc800078ec0ff */
[----:B------:R-:W-:-:S04]  /*2db0*/  IADD3 R0, PT, PT, R5, 0x487ffff, R0 ;  /* 0x0487ffff05007810 */ /* 0x000fc80007ffe000 */
[----:B------:R-:W-:-:S04]  /*2dc0*/  SHF.R.U32.HI R0, RZ, 0x14, R0 ;  /* 0x00000014ff007819 */ /* 0x000fc80000011600 */
[----:B------:R-:W-:-:S07]  /*2dd0*/  LOP3.LUT R4, R0, 0xff, RZ, 0xc0, !PT ;  /* 0x000000ff00047812 */ /* 0x000fce00078ec0ff */
.L_x_15735:
[----:B------:R-:W-:-:S04]  /*2de0*/  SHF.R.U32.HI R5, RZ, 0x18, R5 ;  /* 0x00000018ff057819 */ /* 0x000fc80000011605 */
[----:B------:R-:W-:-:S04]  /*2df0*/  LOP3.LUT R4, R4, 0x80, R5, 0xf8, !PT ;  /* 0x0000008004047812 */ /* 0x000fc800078ef805 */
[----:B------:R-:W-:-:S07]  /*2e00*/  PRMT R0, R4, 0x7610, R0 ;  /* 0x0000761004007816 */ /* 0x000fce0000000000 */
.L_x_15733:
[----:B------:R-:W-:Y:S05]  /*2e10*/  BSYNC.RECONVERGENT B0 ;  /* 0x0000000000007941 */ /* 0x000fea0003800200 */
.L_x_15732:
[----:B------:R0:W-:Y:S01]  /*2e20*/  STG.E.U8 desc[UR36][R2.64], R0 ;  /* 0x0000000002007986 */ /* 0x0001e2000c101124 */
[----:B------:R-:W-:Y:S05]  /*2e30*/  BRA `(.L_x_15713) ;  /* 0x0000000400187947 */ /* 0x000fea0003800000 */
.L_x_15730:
        /* <DEDUP_REMOVED lines=13> */
.L_x_15738:
[----:B------:R-:W-:-:S04]  /*2f10*/  SHF.R.U32.HI R0, RZ, 0x15, R5 ;  /* 0x00000015ff007819 */ /* 0x000fc80000011605 */
[----:B------:R-:W-:-:S04]  /*2f20*/  LOP3.LUT R0, R0, 0x1, RZ, 0xc0, !PT ;  /* 0x0000000100007812 */ /* 0x000fc800078ec0ff */
[----:B------:R-:W-:-:S04]  /*2f30*/  IADD3 R0, PT, PT, R5, 0x88fffff, R0 ;  /* 0x088fffff05007810 */ /* 0x000fc80007ffe000 */
[----:B------:R-:W-:-:S04]  /*2f40*/  SHF.R.U32.HI R0, RZ, 0x15, R0 ;  /* 0x00000015ff007819 */ /* 0x000fc80000011600 */
[----:B------:R-:W-:-:S07]  /*2f50*/  LOP3.LUT R4, R0, 0xff, RZ, 0xc0, !PT ;  /* 0x000000ff00047812 */ /* 0x000fce00078ec0ff */
.L_x_15739:
[----:B------:R-:W-:-:S04]  /*2f60*/  SHF.R.U32.HI R5, RZ, 0x18, R5 ;  /* 0x00000018ff057819 */ /* 0x000fc80000011605 */
[----:B------:R-:W-:-:S04]  /*2f70*/  LOP3.LUT R4, R4, 0x80, R5, 0xf8, !PT ;  /* 0x0000008004047812 */ /* 0x000fc800078ef805 */
[----:B------:R-:W-:-:S07]  /*2f80*/  PRMT R0, R4, 0x7610, R0 ;  /* 0x0000761004007816 */ /* 0x000fce0000000000 */
.L_x_15737:
[----:B------:R-:W-:Y:S05]  /*2f90*/  BSYNC.RECONVERGENT B0 ;  /* 0x0000000000007941 */ /* 0x000fea0003800200 */
.L_x_15736:
[----:B------:R0:W-:Y:S01]  /*2fa0*/  STG.E.U8 desc[UR36][R2.64], R0 ;  /* 0x0000000002007986 */ /* 0x0001e2000c101124 */
[----:B------:R-:W-:Y:S05]  /*2fb0*/  BRA `(.L_x_15713) ;  /* 0x0000000000b87947 */ /* 0x000fea0003800000 */
.L_x_15729:
[----:B------:R-:W-:-:S09]  /*2fc0*/  UISETP.NE.AND UP0, UPT, UR4, 0x1c, UPT ;  /* 0x0000001c0400788c */ /* 0x000fd2000bf05270 */
[----:B------:R-:W-:Y:S05]  /*2fd0*/  BRA.U !UP0, `(.L_x_15740) ;  /* 0x0000000108a47547 */ /* 0x000fea000b800000 */
[----:B------:R-:W-:-:S09]  /*2fe0*/  UISETP.NE.AND UP0, UPT, UR4, 0x1d, UPT ;  /* 0x0000001d0400788c */ /* 0x000fd2000bf05270 */
[----:B------:R-:W-:Y:S05]  /*2ff0*/  BRA.U !UP0, `(.L_x_15741) ;  /* 0x00000001088c7547 */ /* 0x000fea000b800000 */
[----:B------:R-:W-:-:S09]  /*3000*/  UISETP.NE.AND UP0, UPT, UR4, 0x2c, UPT ;  /* 0x0000002c0400788c */ /* 0x000fd2000bf05270 */
[----:B------:R-:W-:Y:S05]  /*3010*/  BRA.U !UP0, `(.L_x_15742) ;  /* 0x0000000108447547 */ /* 0x000fea000b800000 */
.L_x_15712:
        /* <DEDUP_REMOVED lines=16> */
.L_x_15743:
[----:B------:R-:W-:Y:S05]  /*3120*/  BRA `(.L_x_15713) ;  /* 0x00000000005c7947 */ /* 0x000fea0003800000 */
.L_x_15742:
        /* <DEDUP_REMOVED lines=16> */
.L_x_15741:
[----:B------:R-:W-:-:S06]  /*3230*/  HADD2.F32 R4, -RZ, R4.H0_H0 ;  /* 0x20000004ff047230 */ /* 0x000fcc0000004100 */
[----:B------:R-:W0:Y:S02]  /*3240*/  F2I.U64.TRUNC R4, R4 ;  /* 0x0000000400047311 */ /* 0x000e24000020d800 */
[----:B0-----:R0:W-:Y:S01]  /*3250*/  STG.E.64 desc[UR36][R2.64], R4 ;  /* 0x0000000402007986 */ /* 0x0011e2000c101b24 */
[----:B------:R-:W-:Y:S05]  /*3260*/  BRA `(.L_x_15713) ;  /* 0x00000000000c7947 */ /* 0x000fea0003800000 */
.L_x_15740:
[----:B------:R-:W-:-:S04]  /*3270*/  HADD2.F32 R4, -RZ, R4.H0_H0 ;  /* 0x20000004ff047230 */ /* 0x000fc80000004100 */
[----:B------:R-:W0:Y:S02]  /*3280*/  F2I.FTZ.U32.TRUNC.NTZ R5, R4 ;  /* 0x0000000400057305 */ /* 0x000e24000021f000 */
[----:B0-----:R0:W-:Y:S02]  /*3290*/  STG.E desc[UR36][R2.64], R5 ;  /* 0x0000000502007986 */ /* 0x0011e4000c101924 */
.L_x_15713:
[----:B------:R-:W-:-:S07]  /*32a0*/  IADD3 R17, PT, PT, R17, 0x80, RZ ;  /* 0x0000008011117810 */ /* 0x000fce0007ffe0ff */
.L_x_15672:
[----:B------:R-:W-:Y:S05]  /*32b0*/  BSYNC.RECONVERGENT B6 ;  /* 0x0000000000067941 */ /* 0x000fea0003800200 */
.L_x_15671:
        /* <DEDUP_REMOVED lines=307> */
.L_x_15746:
        /* <DEDUP_REMOVED lines=18> */
.L_x_15750:
[----:B------:R-:W2:Y:S02]  /*4710*/  LDG.E.U8 R2, desc[UR36][R2.64] ;  /* 0x0000002402027981 */ /* 0x000ea4000c1e1100 */
[----:B--2---:R-:W-:-:S04]  /*4720*/  I2FP.F32.U32 R0, R2 ;  /* 0x0000000200007245 */ /* 0x004fc80000201000 */
[----:B------:R-:W-:Y:S01]  /*4730*/  F2FP.F16.F32.PACK_AB R0, RZ, R0 ;  /* 0x00000000ff00723e */ /* 0x000fe200000000ff */
[----:B------:R-:W-:Y:S06]  /*4740*/  BRA `(.L_x_15752) ;  /* 0x0000000c007c7947 */ /* 0x000fec0003800000 */
.L_x_15749:
        /* <DEDUP_REMOVED lines=10> */
.L_x_15754:
[----:B------:R-:W2:Y:S02]  /*47f0*/  LDG.E R2, desc[UR36][R2.64] ;  /* 0x0000002402027981 */ /* 0x000ea4000c1e1900 */
[----:B--2---:R-:W-:-:S04]  /*4800*/  I2FP.F32.S32 R0, R2 ;  /* 0x0000000200007245 */ /* 0x004fc80000201400 */
[----:B------:R-:W-:Y:S01]  /*4810*/  F2FP.F16.F32.PACK_AB R0, RZ, R0 ;  /* 0x00000000ff00723e */ /* 0x000fe200000000ff */
[----:B------:R-:W-:Y:S06]  /*4820*/  BRA `(.L_x_15752) ;  /* 0x0000000c00447947 */ /* 0x000fec0003800000 */
.L_x_15753:
[----:B------:R-:W2:Y:S02]  /*4830*/  LDG.E.U16 R2, desc[UR36][R2.64] ;  /* 0x0000002402027981 */ /* 0x000ea4000c1e1500 */
[----:B--2---:R-:W0:Y:S02]  /*4840*/  I2F.S16 R0, R2 ;  /* 0x0000000200007306 */ /* 0x004e240000101400 */
[----:B0-----:R-:W-:Y:S01]  /*4850*/  F2FP.F16.F32.PACK_AB R0, RZ, R0 ;  /* 0x00000000ff00723e */ /* 0x001fe200000000ff */
[----:B------:R-:W-:Y:S06]  /*4860*/  BRA `(.L_x_15752) ;  /* 0x0000000c00347947 */ /* 0x000fec0003800000 */
.L_x_15748:
        /* <DEDUP_REMOVED lines=9> */
.L_x_15756:
[----:B------:R1:W5:Y:S01]  /*4900*/  LDG.E.U16 R0, desc[UR36][R2.64] ;  /* 0x0000002402007981 */ /* 0x000362000c1e1500 */
[----:B------:R-:W-:Y:S05]  /*4910*/  BRA `(.L_x_15752) ;  /* 0x0000000c00087947 */ /* 0x000fea0003800000 */
.L_x_15755:
        /* <DEDUP_REMOVED lines=9> */
.L_x_15758:
[----:B------:R0:W5:Y:S01]  /*49b0*/  LDG.E.U16 R0, desc[UR36][R2.64] ;  /* 0x0000002402007981 */ /* 0x000162000c1e1500 */
[----:B------:R-:W-:Y:S05]  /*49c0*/  BRA `(.L_x_15752) ;  /* 0x0000000800dc7947 */ /* 0x000fea0003800000 */
.L_x_15757:
        /* <DEDUP_REMOVED lines=8> */
.L_x_15747:
        /* <DEDUP_REMOVED lines=13> */
.L_x_15761:
        /* <DEDUP_REMOVED lines=8> */
.L_x_15760:
        /* <DEDUP_REMOVED lines=27> */
.L_x_15763:
        /* <DEDUP_REMOVED lines=13> */
.L_x_15762:
[----:B------:R-:W2:Y:S02]  /*4e20*/  LDG.E.U16 R0, desc[UR36][R2.64] ;  /* 0x0000002402007981 */ /* 0x000ea4000c1e1500 */
[----:B--2---:R-:W-:-:S04]  /*4e30*/  SHF.L.U32 R0, R0, 0x10, RZ ;  /* 0x0000001000007819 */ /* 0x004fc800000006ff */
[----:B------:R-:W-:Y:S01]  /*4e40*/  F2FP.F16.F32.PACK_AB R0, RZ, R0 ;  /* 0x00000000ff00723e */ /* 0x000fe200000000ff */
[----:B------:R-:W-:Y:S06]  /*4e50*/  BRA `(.L_x_15752) ;  /* 0x0000000400b87947 */ /* 0x000fec0003800000 */
.L_x_15759:
        /* <DEDUP_REMOVED lines=12> */
.L_x_15766:
        /* <DEDUP_REMOVED lines=21> */
.L_x_15770:
[----:B------:R-:W-:Y:S05]  /*5070*/  BSYNC.RECONVERGENT B1 ;  /* 0x0000000000017941 */ /* 0x000fea0003800200 */
.L_x_15769:
[----:B------:R-:W-:Y:S01]  /*5080*/  IMAD.SHL.U32 R0, R0, 0x100000, RZ ;  /* 0x0010000000007824 */ /* 0x000fe200078e00ff */
[----:B------:R-:W-:-:S04]  /*5090*/  LEA R2, R2, 0x3b800000, 0x17 ;  /* 0x3b80000002027811 */ /* 0x000fc800078eb8ff */
[----:B------:R-:W-:-:S07]  /*50a0*/  LOP3.LUT R0, R2, R0, R7, 0xfe, !PT ;  /* 0x0000000002007212 */ /* 0x000fce00078efe07 */
.L_x_15768:
[----:B------:R-:W-:Y:S05]  /*50b0*/  BSYNC.RECONVERGENT B0 ;  /* 0x0000000000007941 */ /* 0x000fea0003800200 */
.L_x_15767:
[----:B------:R-:W-:Y:S01]  /*50c0*/  F2FP.F16.F32.PACK_AB R0, RZ, R0 ;  /* 0x00000000ff00723e */ /* 0x000fe200000000ff */
[----:B------:R-:W-:Y:S06]  /*50d0*/  BRA `(.L_x_15752) ;  /* 0x0000000400187947 */ /* 0x000fec0003800000 */
.L_x_15765:
        /* <DEDUP_REMOVED lines=21> */
.L_x_15774:
[----:B------:R-:W-:Y:S05]  /*5230*/  BSYNC.RECONVERGENT B1 ;  /* 0x0000000000017941 */ /* 0x000fea0003800200 */
.L_x_15773:
[----:B------:R-:W-:Y:S01]  /*5240*/  IMAD.SHL.U32 R0, R0, 0x200000, RZ ;  /* 0x0020000000007824 */ /* 0x000fe200078e00ff */
[----:B------:R-:W-:-:S04]  /*5250*/  LEA R2, R2, 0x37800000, 0x17 ;  /* 0x3780000002027811 */ /* 0x000fc800078eb8ff */
[----:B------:R-:W-:-:S07]  /*5260*/  LOP3.LUT R0, R2, R0, R7, 0xfe, !PT ;  /* 0x0000000002007212 */ /* 0x000fce00078efe07 */
.L_x_15772:
[----:B------:R-:W-:Y:S05]  /*5270*/  BSYNC.RECONVERGENT B0 ;  /* 0x0000000000007941 */ /* 0x000fea0003800200 */
.L_x_15771:
[----:B------:R-:W-:Y:S01]  /*5280*/  F2FP.F16.F32.PACK_AB R0, RZ, R0 ;  /* 0x00000000ff00723e */ /* 0x000fe200000000ff */
[----:B------:R-:W-:Y:S06]  /*5290*/  BRA `(.L_x_15752) ;  /* 0x0000000000a87947 */ /* 0x000fec0003800000 */
.L_x_15764:
        /* <DEDUP_REMOVED lines=14> */
.L_x_15778:
[----:B------:R-:W-:Y:S05]  /*5380*/  BSYNC.RECONVERGENT B0 ;  /* 0x0000000000007941 */ /* 0x000fea0003800200 */
.L_x_15777:
[----:B------:R-:W-:Y:S01]  /*5390*/  F2FP.F16.F32.PACK_AB R0, RZ, R0 ;  /* 0x00000000ff00723e */ /* 0x000fe200000000ff */
[----:B------:R-:W-:Y:S06]  /*53a0*/  BRA `(.L_x_15752) ;  /* 0x0000000000647947 */ /* 0x000fec0003800000 */
.L_x_15751:
        /* <DEDUP_REMOVED lines=16> */
.L_x_15779:
[----:B------:R-:W-:Y:S01]  /*54b0*/  PRMT R0, RZ, 0x7610, R0 ;  /* 0x00007610ff007816 */ /* 0x000fe20000000000 */
[----:B------:R-:W-:Y:S06]  /*54c0*/  BRA `(.L_x_15752) ;  /* 0x00000000001c7947 */ /* 0x000fec0003800000 */
.L_x_15776:
[----:B------:R-:W2:Y:S02]  /*54d0*/  LDG.E.64 R2, desc[UR36][R2.64] ;  /* 0x0000002402027981 */ /* 0x000ea4000c1e1b00 */
[----:B--2---:R-:W0:Y:S02]  /*54e0*/  I2F.U64 R0, R2 ;  /* 0x0000000200007312 */ /* 0x004e240000301000 */
[----:B0-----:R-:W-:Y:S01]  /*54f0*/  F2FP.F16.F32.PACK_AB R0, RZ, R0 ;  /* 0x00000000ff00723e */ /* 0x001fe200000000ff */
[----:B------:R-:W-:Y:S06]  /*5500*/  BRA `(.L_x_15752) ;  /* 0x00000000000c7947 */ /* 0x000fec0003800000 */
.L_x_15775:
[----:B------:R-:W2:Y:S02]  /*5510*/  LDG.E R2, desc[UR36][R2.64] ;  /* 0x0000002402027981 */ /* 0x000ea4000c1e1900 */
[----:B--2---:R-:W-:-:S04]  /*5520*/  I2FP.F32.U32 R0, R2 ;  /* 0x0000000200007245 */ /* 0x004fc80000201000 */
[----:B------:R-:W-:-:S07]  /*5530*/  F2FP.F16.F32.PACK_AB R0, RZ, R0 ;  /* 0x00000000ff00723e */ /* 0x000fce00000000ff */
.L_x_15752:
        /* <DEDUP_REMOVED lines=22> */
.L_x_15783:
[----:B------:R-:W-:-:S06]  /*56a0*/  HADD2.F32 R5, -RZ, R4.H0_H0 ;  /* 0x20000004ff057230 */ /* 0x000fcc0000004100 */
[----:B------:R-:W0:Y:S02]  /*56b0*/  F2I.S64.TRUNC R4, R5 ;  /* 0x0000000500047311 */ /* 0x000e24000020d900 */
[----:B0-----:R0:W-:Y:S01]  /*56c0*/  STG.E.U8 desc[UR36][R2.64], R4 ;  /* 0x0000000402007986 */ /* 0x0011e2000c101124 */
[----:B------:R-:W-:Y:S05]  /*56d0*/  BRA `(.L_x_15785) ;  /* 0x0000000c006c7947 */ /* 0x000fea0003800000 */
.L_x_15782:
        /* <DEDUP_REMOVED lines=10> */
.L_x_15787:
[----:B------:R-:W-:-:S04]  /*5780*/  HADD2.F32 R4, -RZ, R4.H0_H0 ;  /* 0x20000004ff047230 */ /* 0x000fc80000004100 */
[----:B------:R-:W0:Y:S02]  /*5790*/  F2I.FTZ.TRUNC.NTZ R5, R4 ;  /* 0x0000000400057305 */ /* 0x000e24000021f100 */
[----:B0-----:R0:W-:Y:S01]  /*57a0*/  STG.E desc[UR36][R2.64], R5 ;  /* 0x0000000502007986 */ /* 0x0011e2000c101924 */
[----:B------:R-:W-:Y:S05]  /*57b0*/  BRA `(.L_x_15785) ;  /* 0x0000000c00347947 */ /* 0x000fea0003800000 */
.L_x_15786:
[----:B------:R-:W-:-:S04]  /*57c0*/  HADD2.F32 R4, -RZ, R4.H0_H0 ;  /* 0x20000004ff047230 */ /* 0x000fc80000004100 */
[----:B------:R-:W0:Y:S02]  /*57d0*/  F2I.FTZ.TRUNC.NTZ R5, R4 ;  /* 0x0000000400057305 */ /* 0x000e24000021f100 */
[----:B0-----:R0:W-:Y:S01]  /*57e0*/  STG.E.U16 desc[UR36][R2.64], R5 ;  /* 0x0000000502007986 */ /* 0x0011e2000c101524 */
[----:B------:R-:W-:Y:S05]  /*57f0*/  BRA `(.L_x_15785) ;  /* 0x0000000c00247947 */ /* 0x000fea0003800000 */
.L_x_15781:
        /* <DEDUP_REMOVED lines=9> */
.L_x_15789:
[----:B------:R0:W-:Y:S01]  /*5890*/  STG.E.U16 desc[UR36][R2.64], R4 ;  /* 0x0000000402007986 */ /* 0x0001e2000c101524 */
[----:B------:R-:W-:Y:S05]  /*58a0*/  BRA `(.L_x_15785) ;  /* 0x0000000800f87947 */ /* 0x000fea0003800000 */
.L_x_15788:
        /* <DEDUP_REMOVED lines=10> */
.L_x_15791:
[----:B------:R-:W-:-:S05]  /*5950*/  HADD2.F32 R0, -RZ, R4.H0_H0 ;  /* 0x20000004ff007230 */ /* 0x000fca0000004100 */
[----:B------:R-:W-:-:S04]  /*5960*/  F2FP.F16.F32.PACK_AB R0, RZ, R0 ;  /* 0x00000000ff00723e */ /* 0x000fc800000000ff */
[----:B------:R-:W-:-:S05]  /*5970*/  PRMT R0, R0, 0x5410, RZ ;  /* 0x0000541000007816 */ /* 0x000fca00000000ff */
[----:B------:R0:W-:Y:S01]  /*5980*/  STG.E desc[UR36][R2.64], R0 ;  /* 0x0000000002007986 */ /* 0x0001e2000c101924 */
[----:B------:R-:W-:Y:S05]  /*5990*/  BRA `(.L_x_15785) ;  /* 0x0000000800bc7947 */ /* 0x000fea0003800000 */
.L_x_15790:
[----:B------:R-:W-:-:S05]  /*59a0*/  HADD2.F32 R4, -RZ, R4.H0_H0 ;  /* 0x20000004ff047230 */ /* 0x000fca0000004100 */
[----:B------:R-:W-:-:S06]  /*59b0*/  FMUL.FTZ R4, R4, 1 ;  /* 0x3f80000004047820 */ /* 0x000fcc0000410000 */
[----:B------:R-:W0:Y:S02]  /*59c0*/  F2F.F64.F32 R4, R4 ;  /* 0x0000000400047310 */ /* 0x000e240000201800 */
[----:B0-----:R0:W-:Y:S01]  /*59d0*/  STG.E.64 desc[UR36][R2.64], R4 ;  /* 0x0000000402007986 */ /* 0x0011e2000c101b24 */
[----:B------:R-:W-:Y:S05]  /*59e0*/  BRA `(.L_x_15785) ;  /* 0x0000000800a87947 */ /* 0x000fea0003800000 */
.L_x_15780:
        /* <DEDUP_REMOVED lines=14> */
.L_x_15795:
        /* <DEDUP_REMOVED lines=18> */
.L_x_15798:
[----:B------:R-:W-:-:S04]  /*5bf0*/  SHF.R.U32.HI R5, RZ, 0x18, R5 ;  /* 0x00000018ff057819 */ /* 0x000fc80000011605 */
[----:B------:R-:W-:-:S07]  /*5c00*/  LOP3.LUT R0, R0, 0x80, R5, 0xf8, !PT ;  /* 0x0000008000007812 */ /* 0x000fce00078ef805 */
.L_x_15797:
[----:B------:R-:W-:Y:S05]  /*5c10*/  BSYNC.RECONVERGENT B0 ;  /* 0x0000000000007941 */ /* 0x000fea0003800200 */
.L_x_15796:
[----:B------:R0:W-:Y:S01]  /*5c20*/  STG.E.U8 desc[UR36][R2.64], R0 ;  /* 0x0000000002007986 */ /* 0x0001e2000c101124 */
[----:B------:R-:W-:Y:S05]  /*5c30*/  BRA `(.L_x_15785) ;  /* 0x0000000800147947 */ /* 0x000fea0003800000 */
.L_x_15794:
        /* <DEDUP_REMOVED lines=18> */
.L_x_15801:
[----:B------:R-:W-:-:S04]  /*5d60*/  SHF.R.U32.HI R5, RZ, 0x18, R5 ;  /* 0x00000018ff057819 */ /* 0x000fc80000011605 */
[----:B------:R-:W-:-:S07]  /*5d70*/  LOP3.LUT R0, R0, 0x80, R5, 0xf8, !PT ;  /* 0x0000008000007812 */ /* 0x000fce00078ef805 */
.L_x_15800:
[----:B------:R-:W-:Y:S05]  /*5d80*/  BSYNC.RECONVERGENT B0 ;  /* 0x0000000000007941 */ /* 0x000fea0003800200 */
.L_x_15799:
[----:B------:R0:W-:Y:S01]  /*5d90*/  STG.E.U8 desc[UR36][R2.64], R0 ;  /* 0x0000000002007986 */ /* 0x0001e2000c101124 */
[----:B------:R-:W-:Y:S05]  /*5da0*/  BRA `(.L_x_15785) ;  /* 0x0000000400b87947 */ /* 0x000fea0003800000 */
.L_x_15793:
        /* <DEDUP_REMOVED lines=22> */
.L_x_15803:
[----:B------:R-:W-:-:S06]  /*5f10*/  HADD2.F32 R4, -RZ, R4.H0_H0 ;  /* 0x20000004ff047230 */ /* 0x000fcc0000004100 */
[----:B------:R-:W0:Y:S02]  /*5f20*/  F2I.U64.TRUNC R4, R4 ;  /* 0x0000000400047311 */ /* 0x000e24000020d800 */
[----:B0-----:R0:W-:Y:S01]  /*5f30*/  STG.E.64 desc[UR36][R2.64], R4 ;  /* 0x0000000402007986 */ /* 0x0011e2000c101b24 */
[----:B------:R-:W-:Y:S05]  /*5f40*/  BRA `(.L_x_15785) ;  /* 0x0000000400507947 */ /* 0x000fea0003800000 */
.L_x_15802:
[----:B------:R-:W-:-:S04]  /*5f50*/  HADD2.F32 R4, -RZ, R4.H0_H0 ;  /* 0x20000004ff047230 */ /* 0x000fc80000004100 */
[----:B------:R-:W0:Y:S02]  /*5f60*/  F2I.FTZ.U32.TRUNC.NTZ R5, R4 ;  /* 0x0000000400057305 */ /* 0x000e24000021f000 */
[----:B0-----:R0:W-:Y:S01]  /*5f70*/  STG.E desc[UR36][R2.64], R5 ;  /* 0x0000000502007986 */ /* 0x0011e2000c101924 */
[----:B------:R-:W-:Y:S05]  /*5f80*/  BRA `(.L_x_15785) ;  /* 0x0000000400407947 */ /* 0x000fea0003800000 */
.L_x_15792:
        /* <DEDUP_REMOVED lines=11> */
.L_x_15805:
[----:B------:R-:W-:Y:S01]  /*6040*/  HADD2.F32 R4, -RZ, R4.H0_H0 ;  /* 0x20000004ff047230 */ /* 0x000fe20000004100 */
[----:B------:R-:W-:-:S04]  /*6050*/  CS2R R6, SRZ ;  /* 0x0000000000067805 */ /* 0x000fc8000001ff00 */
[----:B------:R-:W-:-:S06]  /*6060*/  FMUL.FTZ R4, R4, 1 ;  /* 0x3f80000004047820 */ /* 0x000fcc0000410000 */
[----:B------:R-:W0:Y:S02]  /*6070*/  F2F.F64.F32 R4, R4 ;  /* 0x0000000400047310 */ /* 0x000e240000201800 */
[----:B0-----:R4:W-:Y:S01]  /*6080*/  STG.E.128 desc[UR36][R2.64], R4 ;  /* 0x0000000402007986 */ /* 0x0019e2000c101d24 */
[----:B------:R-:W-:Y:S05]  /*6090*/  BRA `(.L_x_15785) ;  /* 0x0000000000fc7947 */ /* 0x000fea0003800000 */
.L_x_15804:
[----:B------:R-:W-:-:S09]  /*60a0*/  UISETP.NE.AND UP0, UPT, UR4, 0xf, UPT ;  /* 0x0000000f0400788c */ /* 0x000fd2000bf05270 */
[----:B------:R-:W-:Y:S05]  /*60b0*/  BRA.U !UP0, `(.L_x_15806) ;  /* 0x0000000108e87547 */ /* 0x000fea000b800000 */
[----:B------:R-:W-:-:S09]  /*60c0*/  UISETP.NE.AND UP0, UPT, UR4, 0x17, UPT ;  /* 0x000000170400788c */ /* 0x000fd2000bf05270 */
[----:B------:R-:W-:Y:S05]  /*60d0*/  BRA.U !UP0, `(.L_x_15807) ;  /* 0x0000000108907547 */ /* 0x000fea000b800000 */
[----:B------:R-:W-:-:S09]  /*60e0*/  UISETP.NE.AND UP0, UPT, UR4, 0x18, UPT ;  /* 0x000000180400788c */ /* 0x000fd2000bf05270 */
[----:B------:R-:W-:Y:S05]  /*60f0*/  BRA.U !UP0, `(.L_x_15808) ;  /* 0x0000000108447547 */ /* 0x000fea000b800000 */
.L_x_15784:
        /* <DEDUP_REMOVED lines=16> */
.L_x_15809:
[----:B------:R-:W-:Y:S05]  /*6200*/  BRA `(.L_x_15785) ;  /* 0x0000000000a07947 */ /* 0x000fea0003800000 */
.L_x_15808:
        /* <DEDUP_REMOVED lines=13> */
.L_x_15811:
[----:B------:R-:W-:Y:S05]  /*62e0*/  BSYNC.RECONVERGENT B0 ;  /* 0x0000000000007941 */ /* 0x000fea0003800200 */
.L_x_15810:
[----:B------:R-:W-:-:S05]  /*62f0*/  LOP3.LUT R5, R0, 0x80, R5, 0xf8, !PT ;  /* 0x0000008000057812 */ /* 0x000fca00078ef805 */
[----:B------:R2:W-:Y:S01]  /*6300*/  STG.E.U8 desc[UR36][R2.64], R5 ;  /* 0x0000000502007986 */ /* 0x0005e2000c101124 */
[----:B------:R-:W-:Y:S05]  /*6310*/  BRA `(.L_x_15785) ;  /* 0x00000000005c7947 */ /* 0x000fea0003800000 */
.L_x_15807:
        /* <DEDUP_REMOVED lines=12> */
.L_x_15813:
[----:B------:R-:W-:Y:S01]  /*63e0*/  IMAD.MOV.U32 R0, RZ, RZ, 0x7f ;  /* 0x0000007fff007424 */ /* 0x000fe200078e00ff */
[----:B------:R-:W-:-:S04]  /*63f0*/  ISETP.GT.U32.AND P0, PT, R4, 0x7f800000, PT ;  /* 0x7f8000000400780c */ /* 0x000fc80003f04070 */
[----:B------:R-:W-:-:S09]  /*6400*/  SEL R0, R0, 0x7c, P0 ;  /* 0x0000007c00007807 */ /* 0x000fd20000000000 */
.L_x_15814:
[----:B------:R-:W-:Y:S05]  /*6410*/  BSYNC.RECONVERGENT B0 ;  /* 0x0000000000007941 */ /* 0x000fea0003800200 */
.L_x_15812:
[----:B------:R-:W-:-:S04]  /*6420*/  SHF.R.U32.HI R5, RZ, 0x18, R5 ;  /* 0x00000018ff057819 */ /* 0x000fc80000011605 */
[----:B------:R-:W-:-:S05]  /*6430*/  LOP3.LUT R5, R0, 0x80, R5, 0xf8, !PT ;  /* 0x0000008000057812 */ /* 0x000fca00078ef805 */
[----:B------:R1:W-:Y:S01]  /*6440*/  STG.E.U8 desc[UR36][R2.64], R5 ;  /* 0x0000000502007986 */ /* 0x0003e2000c101124 */
[----:B------:R-:W-:Y:S05]  /*6450*/  BRA `(.L_x_15785) ;  /* 0x00000000000c7947 */ /* 0x000fea0003800000 */
.L_x_15806:
[----:B------:R-:W-:-:S05]  /*6460*/  HADD2.F32 R0, -RZ, R4.H0_H0 ;  /* 0x20000004ff007230 */ /* 0x000fca0000004100 */
[----:B------:R-:W-:-:S05]  /*6470*/  F2FP.BF16.F32.PACK_AB R0, RZ, R0 ;  /* 0x00000000ff00723e */ /* 0x000fca00000010ff */
[----:B------:R0:W-:Y:S02]  /*6480*/  STG.E.U16 desc[UR36][R2.64], R0 ;  /* 0x0000000002007986 */ /* 0x0001e4000c101524 */
.L_x_15785:
[----:B------:R-:W-:-:S07]  /*6490*/  VIADD R17, R17, 0x80 ;  /* 0x0000008011117836 */ /* 0x000fce0000000000 */
.L_x_15745:
[----:B------:R-:W-:Y:S05]  /*64a0*/  BSYNC.RECONVERGENT B6 ;  /* 0x0000000000067941 */ /* 0x000fea0003800200 */
.L_x_15744:
        /* <DEDUP_REMOVED lines=307> */
.L_x_15817:
        /* <DEDUP_REMOVED lines=18> */
.L_x_15821:
[----:B------:R-:W2:Y:S02]  /*7900*/  LDG.E.U8 R2, desc[UR36][R2.64] ;  /* 0x0000002402027981 */ /* 0x000ea4000c1e1100 */
[----:B--2---:R-:W-:-:S04]  /*7910*/  I2FP.F32.U32 R0, R2 ;  /* 0x0000000200007245 */ /* 0x004fc80000201000 */
[----:B------:R-:W-:Y:S01]  /*7920*/  F2FP.F16.F32.PACK_AB R0, RZ, R0 ;  /* 0x00000000ff00723e */ /* 0x000fe200000000ff */
[----:B------:R-:W-:Y:S06]  /*7930*/  BRA `(.L_x_15823) ;  /* 0x0000000c007c7947 */ /* 0x000fec0003800000 */
.L_x_15820:
        /* <DEDUP_REMOVED lines=10> */
.L_x_15825:
[----:B------:R-:W2:Y:S02]  /*79e0*/  LDG.E R2, desc[UR36][R2.64] ;  /* 0x0000002402027981 */ /* 0x000ea4000c1e1900 */
[----:B--2---:R-:W-:-:S04]  /*79f0*/  I2FP.F32.S32 R0, R2 ;  /* 0x0000000200007245 */ /* 0x004fc80000201400 */
[----:B------:R-:W-:Y:S01]  /*7a00*/  F2FP.F16.F32.PACK_AB R0, RZ, R0 ;  /* 0x00000000ff00723e */ /* 0x000fe200000000ff */
[----:B------:R-:W-:Y:S06]  /*7a10*/  BRA `(.L_x_15823) ;  /* 0x0000000c00447947 */ /* 0x000fec0003800000 */
.L_x_15824:
[----:B------:R-:W2:Y:S02]  /*7a20*/  LDG.E.U16 R2, desc[UR36][R2.64] ;  /* 0x0000002402027981 */ /* 0x000ea4000c1e1500 */
[----:B--2---:R-:W0:Y:S02]  /*7a30*/  I2F.S16 R0, R2 ;  /* 0x0000000200007306 */ /* 0x004e240000101400 */
[----:B0-----:R-:W-:Y:S01]  /*7a40*/  F2FP.F16.F32.PACK_AB R0, RZ, R0 ;  /* 0x00000000ff00723e */ /* 0x001fe200000000ff */
[----:B------:R-:W-:Y:S06]  /*7a50*/  BRA `(.L_x_15823) ;  /* 0x0000000c00347947 */ /* 0x000fec0003800000 */
.L_x_15819:
        /* <DEDUP_REMOVED lines=9> */
.L_x_15827:
[----:B------:R1:W5:Y:S01]  /*7af0*/  LDG.E.U16 R0, desc[UR36][R2.64] ;  /* 0x0000002402007981 */ /* 0x000362000c1e1500 */
[----:B------:R-:W-:Y:S05]  /*7b00*/  BRA `(.L_x_15823) ;  /* 0x0000000c00087947 */ /* 0x000fea0003800000 */
.L_x_15826:
        /* <DEDUP_REMOVED lines=9> */
.L_x_15829:
[----:B------:R0:W5:Y:S01]  /*7ba0*/  LDG.E.U16 R0, desc[UR36][R2.64] ;  /* 0x0000002402007981 */ /* 0x000162000c1e1500 */
[----:B------:R-:W-:Y:S05]  /*7bb0*/  BRA `(.L_x_15823) ;  /* 0x0000000800dc7947 */ /* 0x000fea0003800000 */
.L_x_15828:
        /* <DEDUP_REMOVED lines=8> */
.L_x_15818:
        /* <DEDUP_REMOVED lines=13> */
.L_x_15832:
        /* <DEDUP_REMOVED lines=8> */
.L_x_15831:
        /* <DEDUP_REMOVED lines=27> */
.L_x_15834:
        /* <DEDUP_REMOVED lines=13> */
.L_x_15833:
[----:B------:R-:W2:Y:S02]  /*8010*/  LDG.E.U16 R0, desc[UR36][R2.64] ;  /* 0x0000002402007981 */ /* 0x000ea4000c1e1500 */
[----:B--2---:R-:W-:-:S05]  /*8020*/  IMAD.U32 R0, R0, 0x10000, RZ ;  /* 0x0001000000007824 */ /* 0x004fca00078e00ff */
[----:B------:R-:W-:Y:S01]  /*8030*/  F2FP.F16.F32.PACK_AB R0, RZ, R0 ;  /* 0x00000000ff00723e */ /* 0x000fe200000000ff */
[----:B------:R-:W-:Y:S06]  /*8040*/  BRA `(.L_x_15823) ;  /* 0x0000000400b87947 */ /* 0x000fec0003800000 */
.L_x_15830:
        /* <DEDUP_REMOVED lines=12> */
.L_x_15837:
        /* <DEDUP_REMOVED lines=21> */
.L_x_15841:
[----:B------:R-:W-:Y:S05]  /*8260*/  BSYNC.RECONVERGENT B1 ;  /* 0x0000000000017941 */ /* 0x000fea0003800200 */
.L_x_15840:
[----:B------:R-:W-:Y:S01]  /*8270*/  IMAD.SHL.U32 R0, R0, 0x100000, RZ ;  /* 0x0010000000007824 */ /* 0x000fe200078e00ff */
[----:B------:R-:W-:-:S04]  /*8280*/  LEA R2, R2, 0x3b800000, 0x17 ;  /* 0x3b80000002027811 */ /* 0x000fc800078eb8ff */
[----:B------:R-:W-:-:S07]  /*8290*/  LOP3.LUT R0, R2, R0, R7, 0xfe, !PT ;  /* 0x0000000002007212 */ /* 0x000fce00078efe07 */
.L_x_15839:
[----:B------:R-:W-:Y:S05]  /*82a0*/  BSYNC.RECONVERGENT B0 ;  /* 0x0000000000007941 */ /* 0x000fea0003800200 */
.L_x_15838:
[----:B------:R-:W-:Y:S01]  /*82b0*/  F2FP.F16.F32.PACK_AB R0, RZ, R0 ;  /* 0x00000000ff00723e */ /* 0x000fe200000000ff */
[----:B------:R-:W-:Y:S06]  /*82c0*/  BRA `(.L_x_15823) ;  /* 0x0000000400187947 */ /* 0x000fec0003800000 */
.L_x_15836:
        /* <DEDUP_REMOVED lines=21> */
.L_x_15845:
[----:B------:R-:W-:Y:S05]  /*8420*/  BSYNC.RECONVERGENT B1 ;  /* 0x0000000000017941 */ /* 0x000fea0003800200 */
.L_x_15844:
[----:B------:R-:W-:Y:S02]  /*8430*/  SHF.L.U32 R0, R0, 0x15, RZ ;  /* 0x0000001500007819 */ /* 0x000fe400000006ff */
[----:B------:R-:W-:-:S04]  /*8440*/  LEA R2, R2, 0x37800000, 0x17 ;  /* 0x3780000002027811 */ /* 0x000fc800078eb8ff */
[----:B------:R-:W-:-:S07]  /*8450*/  LOP3.LUT R0, R2, R0, R7, 0xfe, !PT ;  /* 0x0000000002007212 */ /* 0x000fce00078efe07 */
.L_x_15843:
[----:B------:R-:W-:Y:S05]  /*8460*/  BSYNC.RECONVERGENT B0 ;  /* 0x0000000000007941 */ /* 0x000fea0003800200 */
.L_x_15842:
[----:B------:R-:W-:Y:S01]  /*8470*/  F2FP.F16.F32.PACK_AB R0, RZ, R0 ;  /* 0x00000000ff00723e */ /* 0x000fe200000000ff */
[----:B------:R-:W-:Y:S06]  /*8480*/  BRA `(.L_x_15823) ;  /* 0x0000000000a87947 */ /* 0x000fec0003800000 */
.L_x_15835:
        /* <DEDUP_REMOVED lines=14> */
.L_x_15849:
[----:B------:R-:W-:Y:S05]  /*8570*/  BSYNC.RECONVERGENT B0 ;  /* 0x0000000000007941 */ /* 0x000fea0003800200 */
.L_x_15848:
[----:B------:R-:W-:Y:S01]  /*8580*/  F2FP.F16.F32.PACK_AB R0, RZ, R0 ;  /* 0x00000000ff00723e */ /* 0x000fe200000000ff */
[----:B------:R-:W-:Y:S06]  /*8590*/  BRA `(.L_x_15823) ;  /* 0x0000000000647947 */ /* 0x000fec0003800000 */
.L_x_15822:
        /* <DEDUP_REMOVED lines=16> */
.L_x_15850:
[----:B------:R-:W-:Y:S01]  /*86a0*/  PRMT R0, RZ, 0x7610, R0 ;  /* 0x00007610ff007816 */ /* 0x000fe20000000000 */
[----:B------:R-:W-:Y:S06]  /*86b0*/  BRA `(.L_x_15823) ;  /* 0x00000000001c7947 */ /* 0x000fec0003800000 */
.L_x_15847:
[----:B------:R-:W2:Y:S02]  /*86c0*/  LDG.E.64 R2, desc[UR36][R2.64] ;  /* 0x0000002402027981 */ /* 0x000ea4000c1e1b00 */
[----:B--2---:R-:W0:Y:S02]  /*86d0*/  I2F.U64 R0, R2 ;  /* 0x0000000200007312 */ /* 0x004e240000301000 */
[----:B0-----:R-:W-:Y:S01]  /*86e0*/  F2FP.F16.F32.PACK_AB R0, RZ, R0 ;  /* 0x00000000ff00723e */ /* 0x001fe200000000ff */
[----:B------:R-:W-:Y:S06]  /*86f0*/  BRA `(.L_x_15823) ;  /* 0x00000000000c7947 */ /* 0x000fec0003800000 */
.L_x_15846:
[----:B------:R-:W2:Y:S02]  /*8700*/  LDG.E R2, desc[UR36][R2.64] ;  /* 0x0000002402027981 */ /* 0x000ea4000c1e1900 */
[----:B--2---:R-:W-:-:S04]  /*8710*/  I2FP.F32.U32 R0, R2 ;  /* 0x0000000200007245 */ /* 0x004fc80000201000 */
[----:B------:R-:W-:-:S07]  /*8720*/  F2FP.F16.F32.PACK_AB R0, RZ, R0 ;  /* 0x00000000ff00723e */ /* 0x000fce00000000ff */
.L_x_15823:
        /* <DEDUP_REMOVED lines=22> */
.L_x_15854:
[----:B------:R-:W-:-:S06]  /*8890*/  HADD2.F32 R5, -RZ, R4.H0_H0 ;  /* 0x20000004ff057230 */ /* 0x000fcc0000004100 */
[----:B------:R-:W0:Y:S02]  /*88a0*/  F2I.S64.TRUNC R4, R5 ;  /* 0x0000000500047311 */ /* 0x000e24000020d900 */
[----:B0-----:R4:W-:Y:S01]  /*88b0*/  STG.E.U8 desc[UR36][R2.64], R4 ;  /* 0x0000000402007986 */ /* 0x0019e2000c101124 */
[----:B------:R-:W-:Y:S05]  /*88c0*/  BRA `(.L_x_15856) ;  /* 0x0000000c006c7947 */ /* 0x000fea0003800000 */
.L_x_15853:
        /* <DEDUP_REMOVED lines=10> */
.L_x_15858:
[----:B------:R-:W-:-:S04]  /*8970*/  HADD2.F32 R4, -RZ, R4.H0_H0 ;  /* 0x20000004ff047230 */ /* 0x000fc80000004100 */
[----:B------:R-:W0:Y:S02]  /*8980*/  F2I.FTZ.TRUNC.NTZ R5, R4 ;  /* 0x0000000400057305 */ /* 0x000e24000021f100 */
[----:B0-----:R2:W-:Y:S01]  /*8990*/  STG.E desc[UR36][R2.64], R5 ;  /* 0x0000000502007986 */ /* 0x0015e2000c101924 */
[----:B------:R-:W-:Y:S05]  /*89a0*/  BRA `(.L_x_15856) ;  /* 0x0000000c00347947 */ /* 0x000fea0003800000 */
.L_x_15857:
[----:B------:R-:W-:-:S04]  /*89b0*/  HADD2.F32 R4, -RZ, R4.H0_H0 ;  /* 0x20000004ff047230 */ /* 0x000fc80000004100 */
[----:B------:R-:W0:Y:S02]  /*89c0*/  F2I.FTZ.TRUNC.NTZ R5, R4 ;  /* 0x0000000400057305 */ /* 0x000e24000021f100 */
[----:B0-----:R0:W-:Y:S01]  /*89d0*/  STG.E.U16 desc[UR36][R2.64], R5 ;  /* 0x0000000502007986 */ /* 0x0011e2000c101524 */
[----:B------:R-:W-:Y:S05]  /*89e0*/  BRA `(.L_x_15856) ;  /* 0x0000000c00247947 */ /* 0x000fea0003800000 */
.L_x_15852:
        /* <DEDUP_REMOVED lines=9> */
.L_x_15860:
[----:B------:R0:W-:Y:S01]  /*8a80*/  STG.E.U16 desc[UR36][R2.64], R4 ;  /* 0x0000000402007986 */ /* 0x0001e2000c101524 */
[----:B------:R-:W-:Y:S05]  /*8a90*/  BRA `(.L_x_15856) ;  /* 0x0000000800f87947 */ /* 0x000fea0003800000 */
.L_x_15859:
        /* <DEDUP_REMOVED lines=10> */
.L_x_15862:
[----:B------:R-:W-:-:S05]  /*8b40*/  HADD2.F32 R0, -RZ, R4.H0_H0 ;  /* 0x20000004ff007230 */ /* 0x000fca0000004100 */
[----:B------:R-:W-:-:S04]  /*8b50*/  F2FP.F16.F32.PACK_AB R0, RZ, R0 ;  /* 0x00000000ff00723e */ /* 0x000fc800000000ff */
[----:B------:R-:W-:-:S05]  /*8b60*/  PRMT R0, R0, 0x5410, RZ ;  /* 0x0000541000007816 */ /* 0x000fca00000000ff */
[----:B------:R0:W-:Y:S01]  /*8b70*/  STG.E desc[UR36][R2.64], R0 ;  /* 0x0000000002007986 */ /* 0x0001e2000c101924 */
[----:B------:R-:W-:Y:S05]  /*8b80*/  BRA `(.L_x_15856) ;  /* 0x0000000800bc7947 */ /* 0x000fea0003800000 */
.L_x_15861:
[----:B------:R-:W-:-:S05]  /*8b90*/  HADD2.F32 R4, -RZ, R4.H0_H0 ;  /* 0x20000004ff047230 */ /* 0x000fca0000004100 */
[----:B------:R-:W-:-:S06]  /*8ba0*/  FMUL.FTZ R4, R4, 1 ;  /* 0x3f80000004047820 */ /* 0x000fcc0000410000 */
[----:B------:R-:W0:Y:S02]  /*8bb0*/  F2F.F64.F32 R4, R4 ;  /* 0x0000000400047310 */ /* 0x000e240000201800 */
[----:B0-----:R0:W-:Y:S01]  /*8bc0*/  STG.E.64 desc[UR36][R2.64], R4 ;  /* 0x0000000402007986 */ /* 0x0011e2000c101b24 */
[----:B------:R-:W-:Y:S05]  /*8bd0*/  BRA `(.L_x_15856) ;  /* 0x0000000800a87947 */ /* 0x000fea0003800000 */
.L_x_15851:
        /* <DEDUP_REMOVED lines=14> */
.L_x_15866:
        /* <DEDUP_REMOVED lines=18> */
.L_x_15869:
[----:B------:R-:W-:-:S04]  /*8de0*/  SHF.R.U32.HI R5, RZ, 0x18, R5 ;  /* 0x00000018ff057819 */ /* 0x000fc80000011605 */
[----:B------:R-:W-:-:S07]  /*8df0*/  LOP3.LUT R0, R0, 0x80, R5, 0xf8, !PT ;  /* 0x0000008000007812 */ /* 0x000fce00078ef805 */
.L_x_15868:
[----:B------:R-:W-:Y:S05]  /*8e00*/  BSYNC.RECONVERGENT B0 ;  /* 0x0000000000007941 */ /* 0x000fea0003800200 */
.L_x_15867:
[----:B------:R0:W-:Y:S01]  /*8e10*/  STG.E.U8 desc[UR36][R2.64], R0 ;  /* 0x0000000002007986 */ /* 0x0001e2000c101124 */
[----:B------:R-:W-:Y:S05]  /*8e20*/  BRA `(.L_x_15856) ;  /* 0x0000000800147947 */ /* 0x000fea0003800000 */
.L_x_15865:
        /* <DEDUP_REMOVED lines=18> */
.L_x_15872:
[----:B------:R-:W-:-:S04]  /*8f50*/  SHF.R.U32.HI R5, RZ, 0x18, R5 ;  /* 0x00000018ff057819 */ /* 0x000fc80000011605 */
[----:B------:R-:W-:-:S07]  /*8f60*/  LOP3.LUT R0, R0, 0x80, R5, 0xf8, !PT ;  /* 0x0000008000007812 */ /* 0x000fce00078ef805 */
.L_x_15871:
[----:B------:R-:W-:Y:S05]  /*8f70*/  BSYNC.RECONVERGENT B0 ;  /* 0x0000000000007941 */ /* 0x000fea0003800200 */
.L_x_15870:
[----:B------:R0:W-:Y:S01]  /*8f80*/  STG.E.U8 desc[UR36][R2.64], R0 ;  /* 0x0000000002007986 */ /* 0x0001e2000c101124 */
[----:B------:R-:W-:Y:S05]  /*8f90*/  BRA `(.L_x_15856) ;  /* 0x0000000400b87947 */ /* 0x000fea0003800000 */
.L_x_15864:
        /* <DEDUP_REMOVED lines=22> */
.L_x_15874:
[----:B------:R-:W-:-:S06]  /*9100*/  HADD2.F32 R4, -RZ, R4.H0_H0 ;  /* 0x20000004ff047230 */ /* 0x000fcc0000004100 */
[----:B------:R-:W0:Y:S02]  /*9110*/  F2I.U64.TRUNC R4, R4 ;  /* 0x0000000400047311 */ /* 0x000e24000020d800 */
[----:B0-----:R0:W-:Y:S01]  /*9120*/  STG.E.64 desc[UR36][R2.64], R4 ;  /* 0x0000000402007986 */ /* 0x0011e2000c101b24 */
[----:B------:R-:W-:Y:S05]  /*9130*/  BRA `(.L_x_15856) ;  /* 0x0000000400507947 */ /* 0x000fea0003800000 */
.L_x_15873:
[----:B------:R-:W-:-:S04]  /*9140*/  HADD2.F32 R4, -RZ, R4.H0_H0 ;  /* 0x20000004ff047230 */ /* 0x000fc80000004100 */
[----:B------:R-:W0:Y:S02]  /*9150*/  F2I.FTZ.U32.TRUNC.NTZ R5, R4 ;  /* 0x0000000400057305 */ /* 0x000e24000021f000 */
[----:B0-----:R0:W-:Y:S01]  /*9160*/  STG.E desc[UR36][R2.64], R5 ;  /* 0x0000000502007986 */ /* 0x0011e2000c101924 */
[----:B------:R-:W-:Y:S05]  /*9170*/  BRA `(.L_x_15856) ;  /* 0x0000000400407947 */ /* 0x000fea0003800000 */
.L_x_15863:
        /* <DEDUP_REMOVED lines=11> */
.L_x_15876:
[----:B------:R-:W-:Y:S01]  /*9230*/  HADD2.F32 R4, -RZ, R4.H0_H0 ;  /* 0x20000004ff047230 */ /* 0x000fe20000004100 */
[----:B------:R-:W-:-:S04]  /*9240*/  CS2R R6, SRZ ;  /* 0x0000000000067805 */ /* 0x000fc8000001ff00 */
[----:B------:R-:W-:-:S06]  /*9250*/  FMUL.FTZ R4, R4, 1 ;  /* 0x3f80000004047820 */ /* 0x000fcc0000410000 */
[----:B------:R-:W0:Y:S02]  /*9260*/  F2F.F64.F32 R4, R4 ;  /* 0x0000000400047310 */ /* 0x000e240000201800 */
[----:B0-----:R0:W-:Y:S01]  /*9270*/  STG.E.128 desc[UR36][R2.64], R4 ;  /* 0x0000000402007986 */ /* 0x0011e2000c101d24 */
[----:B------:R-:W-:Y:S05]  /*9280*/  BRA `(.L_x_15856) ;  /* 0x0000000000fc7947 */ /* 0x000fea0003800000 */
.L_x_15875:
[----:B------:R-:W-:-:S09]  /*9290*/  UISETP.NE.AND UP0, UPT, UR4, 0xf, UPT ;  /* 0x0000000f0400788c */ /* 0x000fd2000bf05270 */
[----:B------:R-:W-:Y:S05]  /*92a0*/  BRA.U !UP0, `(.L_x_15877) ;  /* 0x0000000108e87547 */ /* 0x000fea000b800000 */
[----:B------:R-:W-:-:S09]  /*92b0*/  UISETP.NE.AND UP0, UPT, UR4, 0x17, UPT ;  /* 0x000000170400788c */ /* 0x000fd2000bf05270 */
[----:B------:R-:W-:Y:S05]  /*92c0*/  BRA.U !UP0, `(.L_x_15878) ;  /* 0x0000000108907547 */ /* 0x000fea000b800000 */
[----:B------:R-:W-:-:S09]  /*92d0*/  UISETP.NE.AND UP0, UPT, UR4, 0x18, UPT ;  /* 0x000000180400788c */ /* 0x000fd2000bf05270 */
[----:B------:R-:W-:Y:S05]  /*92e0*/  BRA.U !UP0, `(.L_x_15879) ;  /* 0x0000000108447547 */ /* 0x000fea000b800000 */
.L_x_15855:
        /* <DEDUP_REMOVED lines=16> */
.L_x_15880:
[----:B------:R-:W-:Y:S05]  /*93f0*/  BRA `(.L_x_15856) ;  /* 0x0000000000a07947 */ /* 0x000fea0003800000 */
.L_x_15879:
        /* <DEDUP_REMOVED lines=13> */
.L_x_15882:
[----:B------:R-:W-:Y:S05]  /*94d0*/  BSYNC.RECONVERGENT B0 ;  /* 0x0000000000007941 */ /* 0x000fea0003800200 */
.L_x_15881:
[----:B------:R-:W-:-:S05]  /*94e0*/  LOP3.LUT R5, R0, 0x80, R5, 0xf8, !PT ;  /* 0x0000008000057812 */ /* 0x000fca00078ef805 */
[----:B------:R0:W-:Y:S01]  /*94f0*/  STG.E.U8 desc[UR36][R2.64], R5 ;  /* 0x0000000502007986 */ /* 0x0001e2000c101124 */
[----:B------:R-:W-:Y:S05]  /*9500*/  BRA `(.L_x_15856) ;  /* 0x00000000005c7947 */ /* 0x000fea0003800000 */
.L_x_15878:
        /* <DEDUP_REMOVED lines=12> */
.L_x_15884:
[----:B------:R-:W-:Y:S02]  /*95d0*/  ISETP.GT.U32.AND P0, PT, R4, 0x7f800000, PT ;  /* 0x7f8000000400780c */ /* 0x000fe40003f04070 */
[----:B------:R-:W-:-:S04]  /*95e0*/  MOV R0, 0x7f ;  /* 0x0000007f00007802 */ /* 0x000fc80000000f00 */
[----:B------:R-:W-:-:S07]  /*95f0*/  SEL R0, R0, 0x7c, P0 ;  /* 0x0000007c00007807 */ /* 0x000fce0000000000 */
.L_x_15885:
[----:B------:R-:W-:Y:S05]  /*9600*/  BSYNC.RECONVERGENT B0 ;  /* 0x0000000000007941 */ /* 0x000fea0003800200 */
.L_x_15883:
[----:B------:R-:W-:-:S04]  /*9610*/  SHF.R.U32.HI R5, RZ, 0x18, R5 ;  /* 0x00000018ff057819 */ /* 0x000fc80000011605 */
[----:B------:R-:W-:-:S05]  /*9620*/  LOP3.LUT R5, R0, 0x80, R5, 0xf8, !PT ;  /* 0x0000008000057812 */ /* 0x000fca00078ef805 */
[----:B------:R0:W-:Y:S01]  /*9630*/  STG.E.U8 desc[UR36][R2.64], R5 ;  /* 0x0000000502007986 */ /* 0x0001e2000c101124 */
[----:B------:R-:W-:Y:S05]  /*9640*/  BRA `(.L_x_15856) ;  /* 0x00000000000c7947 */ /* 0x000fea0003800000 */
.L_x_15877:
[----:B------:R-:W-:-:S05]  /*9650*/  HADD2.F32 R0, -RZ, R4.H0_H0 ;  /* 0x20000004ff007230 */ /* 0x000fca0000004100 */
[----:B------:R-:W-:-:S05]  /*9660*/  F2FP.BF16.F32.PACK_AB R0, RZ, R0 ;  /* 0x00000000ff00723e */ /* 0x000fca00000010ff */
[----:B------:R0:W-:Y:S02]  /*9670*/  STG.E.U16 desc[UR36][R2.64], R0 ;  /* 0x0000000002007986 */ /* 0x0001e4000c101524 */
.L_x_15856:
[----:B------:R-:W-:-:S07]  /*9680*/  VIADD R17, R17, 0x80 ;  /* 0x0000008011117836 */ /* 0x000fce0000000000 */
.L_x_15816:
[----:B------:R-:W-:Y:S05]  /*9690*/  BSYNC.RECONVERGENT B6 ;  /* 0x0000000000067941 */ /* 0x000fea0003800200 */
.L_x_15815:
        /* <DEDUP_REMOVED lines=306> */
.L_x_15886:
        /* <DEDUP_REMOVED lines=20> */
.L_x_15890:
[----:B------:R-:W2:Y:S02]  /*ab00*/  LDG.E.U8 R2, desc[UR36][R2.64] ;  /* 0x0000002402027981 */ /* 0x000ea4000c1e1100 */
[----:B--2---:R-:W-:-:S04]  /*ab10*/  I2FP.F32.U32 R0, R2 ;  /* 0x0000000200007245 */ /* 0x004fc80000201000 */
[----:B------:R-:W-:Y:S01]  /*ab20*/  F2FP.F16.F32.PACK_AB R0, RZ, R0 ;  /* 0x00000000ff00723e */ /* 0x000fe200000000ff */
[----:B------:R-:W-:Y:S06]  /*ab30*/  BRA `(.L_x_15892) ;  /* 0x0000000c007c7947 */ /* 0x000fec0003800000 */
.L_x_15889:
        /* <DEDUP_REMOVED lines=10> */
.L_x_15894:
[----:B------:R-:W2:Y:S02]  /*abe0*/  LDG.E R2, desc[UR36][R2.64] ;  /* 0x0000002402027981 */ /* 0x000ea4000c1e1900 */
[----:B--2---:R-:W-:-:S04]  /*abf0*/  I2FP.F32.S32 R0, R2 ;  /* 0x0000000200007245 */ /* 0x004fc80000201400 */
[----:B------:R-:W-:Y:S01]  /*ac00*/  F2FP.F16.F32.PACK_AB R0, RZ, R0 ;  /* 0x00000000ff00723e */ /* 0x000fe200000000ff */
[----:B------:R-:W-:Y:S06]  /*ac10*/  BRA `(.L_x_15892) ;  /* 0x0000000c00447947 */ /* 0x000fec0003800000 */
.L_x_15893:
[----:B------:R-:W2:Y:S02]  /*ac20*/  LDG.E.U16 R2, desc[UR36][R2.64] ;  /* 0x0000002402027981 */ /* 0x000ea4000c1e1500 */
[----:B--2---:R-:W0:Y:S02]  /*ac30*/  I2F.S16 R0, R2 ;  /* 0x0000000200007306 */ /* 0x004e240000101400 */
[----:B0-----:R-:W-:Y:S01]  /*ac40*/  F2FP.F16.F32.PACK_AB R0, RZ, R0 ;  /* 0x00000000ff00723e */ /* 0x001fe200000000ff */
[----:B------:R-:W-:Y:S06]  /*ac50*/  BRA `(.L_x_15892) ;  /* 0x0000000c00347947 */ /* 0x000fec0003800000 */
.L_x_15888:
        /* <DEDUP_REMOVED lines=9> */
.L_x_15896:
[----:B------:R1:W5:Y:S01]  /*acf0*/  LDG.E.U16 R0, desc[UR36][R2.64] ;  /* 0x0000002402007981 */ /* 0x000362000c1e1500 */
[----:B------:R-:W-:Y:S05]  /*ad00*/  BRA `(.L_x_15892) ;  /* 0x0000000c00087947 */ /* 0x000fea0003800000 */
.L_x_15895:
        /* <DEDUP_REMOVED lines=9> */
.L_x_15898:
[----:B------:R0:W5:Y:S01]  /*ada0*/  LDG.E.U16 R0, desc[UR36][R2.64] ;  /* 0x0000002402007981 */ /* 0x000162000c1e1500 */
[----:B------:R-:W-:Y:S05]  /*adb0*/  BRA `(.L_x_15892) ;  /* 0x0000000800dc7947 */ /* 0x000fea0003800000 */
.L_x_15897:
        /* <DEDUP_REMOVED lines=8> */
.L_x_15887:
        /* <DEDUP_REMOVED lines=13> */
.L_x_15901:
        /* <DEDUP_REMOVED lines=8> */
.L_x_15900:
        /* <DEDUP_REMOVED lines=27> */
.L_x_15903:
        /* <DEDUP_REMOVED lines=13> */
.L_x_15902:
[----:B------:R-:W2:Y:S02]  /*b210*/  LDG.E.U16 R0, desc[UR36][R2.64] ;  /* 0x0000002402007981 */ /* 0x000ea4000c1e1500 */
[----:B--2---:R-:W-:-:S04]  /*b220*/  SHF.L.U32 R0, R0, 0x10, RZ ;  /* 0x0000001000007819 */ /* 0x004fc800000006ff */
[----:B------:R-:W-:Y:S01]  /*b230*/  F2FP.F16.F32.PACK_AB R0, RZ, R0 ;  /* 0x00000000ff00723e */ /* 0x000fe200000000ff */
[----:B------:R-:W-:Y:S06]  /*b240*/  BRA `(.L_x_15892) ;  /* 0x0000000400b87947 */ /* 0x000fec0003800000 */
.L_x_15899:
        /* <DEDUP_REMOVED lines=12> */
.L_x_15906:
        /* <DEDUP_REMOVED lines=21> */
.L_x_15910:
[----:B------:R-:W-:Y:S05]  /*b460*/  BSYNC.RECONVERGENT B1 ;  /* 0x0000000000017941 */ /* 0x000fea0003800200 */
.L_x_15909:
[----:B------:R-:W-:Y:S01]  /*b470*/  IMAD.SHL.U32 R0, R0, 0x100000, RZ ;  /* 0x0010000000007824 */ /* 0x000fe200078e00ff */
[----:B------:R-:W-:-:S04]  /*b480*/  LEA R2, R2, 0x3b800000, 0x17 ;  /* 0x3b80000002027811 */ /* 0x000fc800078eb8ff */
[----:B------:R-:W-:-:S07]  /*b490*/  LOP3.LUT R0, R2, R0, R7, 0xfe, !PT ;  /* 0x0000000002007212 */ /* 0x000fce00078efe07 */
.L_x_15908:
[----:B------:R-:W-:Y:S05]  /*b4a0*/  BSYNC.RECONVERGENT B0 ;  /* 0x0000000000007941 */ /* 0x000fea0003800200 */
.L_x_15907:
[----:B------:R-:W-:Y:S01]  /*b4b0*/  F2FP.F16.F32.PACK_AB R0, RZ, R0 ;  /* 0x00000000ff00723e */ /* 0x000fe200000000ff */
[----:B------:R-:W-:Y:S06]  /*b4c0*/  BRA `(.L_x_15892) ;  /* 0x0000000400187947 */ /* 0x000fec0003800000 */
.L_x_15905:
        /* <DEDUP_REMOVED lines=21> */
.L_x_15914:
[----:B------:R-:W-:Y:S05]  /*b620*/  BSYNC.RECONVERGENT B1 ;  /* 0x0000000000017941 */ /* 0x000fea0003800200 */
.L_x_15913:
[----:B------:R-:W-:Y:S02]  /*b630*/  SHF.L.U32 R0, R0, 0x15, RZ ;  /* 0x0000001500007819 */ /* 0x000fe400000006ff */
[----:B------:R-:W-:-:S04]  /*b640*/  LEA R2, R2, 0x37800000, 0x17 ;  /* 0x3780000002027811 */ /* 0x000fc800078eb8ff */
[----:B------:R-:W-:-:S07]  /*b650*/  LOP3.LUT R0, R2, R0, R7, 0xfe, !PT ;  /* 0x0000000002007212 */ /* 0x000fce00078efe07 */
.L_x_15912:
[----:B------:R-:W-:Y:S05]  /*b660*/  BSYNC.RECONVERGENT B0 ;  /* 0x0000000000007941 */ /* 0x000fea0003800200 */
.L_x_15911:
[----:B------:R-:W-:Y:S01]  /*b670*/  F2FP.F16.F32.PACK_AB R0, RZ, R0 ;  /* 0x00000000ff00723e */ /* 0x000fe200000000ff */
[----:B------:R-:W-:Y:S06]  /*b680*/  BRA `(.L_x_15892) ;  /* 0x0000000000a87947 */ /* 0x000fec0003800000 */
.L_x_15904:
        /* <DEDUP_REMOVED lines=14> */
.L_x_15918:
[----:B------:R-:W-:Y:S05]  /*b770*/  BSYNC.RECONVERGENT B0 ;  /* 0x0000000000007941 */ /* 0x000fea0003800200 */
.L_x_15917:
[----:B------:R-:W-:Y:S01]  /*b780*/  F2FP.F16.F32.PACK_AB R0, RZ, R0 ;  /* 0x00000000ff00723e */ /* 0x000fe200000000ff */
[----:B------:R-:W-:Y:S06]  /*b790*/  BRA `(.L_x_15892) ;  /* 0x0000000000647947 */ /* 0x000fec0003800000 */
.L_x_15891:
        /* <DEDUP_REMOVED lines=16> */
.L_x_15919:
[----:B------:R-:W-:Y:S01]  /*b8a0*/  PRMT R0, RZ, 0x7610, R0 ;  /* 0x00007610ff007816 */ /* 0x000fe20000000000 */
[----:B------:R-:W-:Y:S06]  /*b8b0*/  BRA `(.L_x_15892) ;  /* 0x00000000001c7947 */ /* 0x000fec0003800000 */
.L_x_15916:
[----:B------:R-:W2:Y:S02]  /*b8c0*/  LDG.E.64 R2, desc[UR36][R2.64] ;  /* 0x0000002402027981 */ /* 0x000ea4000c1e1b00 */
[----:B--2---:R-:W0:Y:S02]  /*b8d0*/  I2F.U64 R0, R2 ;  /* 0x0000000200007312 */ /* 0x004e240000301000 */
[----:B0-----:R-:W-:Y:S01]  /*b8e0*/  F2FP.F16.F32.PACK_AB R0, RZ, R0 ;  /* 0x00000000ff00723e */ /* 0x001fe200000000ff */
[----:B------:R-:W-:Y:S06]  /*b8f0*/  BRA `(.L_x_15892) ;  /* 0x00000000000c7947 */ /* 0x000fec0003800000 */
.L_x_15915:
[----:B------:R-:W2:Y:S02]  /*b900*/  LDG.E R2, desc[UR36][R2.64] ;  /* 0x0000002402027981 */ /* 0x000ea4000c1e1900 */
[----:B--2---:R-:W-:-:S04]  /*b910*/  I2FP.F32.U32 R0, R2 ;  /* 0x0000000200007245 */ /* 0x004fc80000201000 */
[----:B------:R-:W-:-:S07]  /*b920*/  F2FP.F16.F32.PACK_AB R0, RZ, R0 ;  /* 0x00000000ff00723e */ /* 0x000fce00000000ff */
.L_x_15892:
[----:B-----5:R-:W-:Y:S01]  /*b930*/  HADD2.F32 R0, -RZ, R0.H0_H0 ;  /* 0x20000000ff007230 */ /* 0x020fe20000004100 */
[----:B------:R-:W-:-:S03]  /*b940*/  UPRMT UR4, UR42, 0x9910, URZ ;  /* 0x000099102a047896 */ /* 0x000fc600080000ff */
[----:B01----:R-:W0:Y:S01]  /*b950*/  FRND.TRUNC R3, R0 ;  /* 0x0000000000037307 */ /* 0x003e22000020d000 */
[----:B------:R-:W-:Y:S01]  /*b960*/  UISETP.GT.AND UP0, UPT, UR4, 0x9, UPT ;  /* 0x000000090400788c */ /* 0x000fe2000bf04270 */
[----:B0-----:R-:W-:-:S05]  /*b970*/  FADD.FTZ R3, R0, -R3 ;  /* 0x8000000300037221 */ /* 0x001fca0000010000 */
[----:B------:R-:W-:-:S03]  /*b980*/  F2FP.F16.F32.PACK_AB R3, RZ, R3 ;  /* 0x00000003ff03723e */ /* 0x000fc600000000ff */
        /* <DEDUP_REMOVED lines=13> */
.L_x_15923:
[----:B------:R-:W-:-:S06]  /*ba60*/  HADD2.F32 R3, -RZ, R3.H0_H0 ;  /* 0x20000003ff037230 */ /* 0x000fcc0000004100 */
[----:B------:R-:W0:Y:S02]  /*ba70*/  F2I.S64.TRUNC R2, R3 ;  /* 0x0000000300027311 */ /* 0x000e24000020d900 */
[----:B0-----:R-:W-:Y:S01]  /*ba80*/  STG.E.U8 desc[UR36][R16.64], R2 ;  /* 0x0000000210007986 */ /* 0x001fe2000c101124 */
[----:B------:R-:W-:Y:S05]  /*ba90*/  EXIT ;  /* 0x000000000000794d */ /* 0x000fea0003800000 */
.L_x_15922:
        /* <DEDUP_REMOVED lines=10> */
.L_x_15926:
[----:B------:R-:W-:-:S06]  /*bb40*/  HADD2.F32 R3, -RZ, R3.H0_H0 ;  /* 0x20000003ff037230 */ /* 0x000fcc0000004100 */
[----:B------:R-:W0:Y:S02]  /*bb50*/  F2I.FTZ.TRUNC.NTZ R3, R3 ;  /* 0x0000000300037305 */ /* 0x000e24000021f100 */
[----:B0-----:R-:W-:Y:S01]  /*bb60*/  STG.E desc[UR36][R16.64], R3 ;  /* 0x0000000310007986 */ /* 0x001fe2000c101924 */
[----:B------:R-:W-:Y:S05]  /*bb70*/  EXIT ;  /* 0x000000000000794d */ /* 0x000fea0003800000 */
.L_x_15925:
[----:B------:R-:W-:-:S06]  /*bb80*/  HADD2.F32 R3, -RZ, R3.H0_H0 ;  /* 0x20000003ff037230 */ /* 0x000fcc0000004100 */
[----:B------:R-:W0:Y:S02]  /*bb90*/  F2I.FTZ.TRUNC.NTZ R3, R3 ;  /* 0x0000000300037305 */ /* 0x000e24000021f100 */
[----:B0-----:R-:W-:Y:S01]  /*bba0*/  STG.E.U16 desc[UR36][R16.64], R3 ;  /* 0x0000000310007986 */ /* 0x001fe2000c101524 */
[----:B------:R-:W-:Y:S05]  /*bbb0*/  EXIT ;  /* 0x000000000000794d */ /* 0x000fea0003800000 */
.L_x_15921:
        /* <DEDUP_REMOVED lines=9> */
.L_x_15928:
[----:B------:R-:W-:Y:S01]  /*bc50*/  STG.E.U16 desc[UR36][R16.64], R3 ;  /* 0x0000000310007986 */ /* 0x000fe2000c101524 */
[----:B------:R-:W-:Y:S05]  /*bc60*/  EXIT ;  /* 0x000000000000794d */ /* 0x000fea0003800000 */
.L_x_15927:
        /* <DEDUP_REMOVED lines=10> */
.L_x_15930:
[----:B------:R-:W-:-:S05]  /*bd10*/  HADD2.F32 R0, -RZ, R3.H0_H0 ;  /* 0x20000003ff007230 */ /* 0x000fca0000004100 */
[----:B------:R-:W-:-:S04]  /*bd20*/  F2FP.F16.F32.PACK_AB R0, RZ, R0 ;  /* 0x00000000ff00723e */ /* 0x000fc800000000ff */
[----:B------:R-:W-:-:S05]  /*bd30*/  PRMT R0, R0, 0x5410, RZ ;  /* 0x0000541000007816 */ /* 0x000fca00000000ff */
[----:B------:R-:W-:Y:S01]  /*bd40*/  STG.E desc[UR36][R16.64], R0 ;  /* 0x0000000010007986 */ /* 0x000fe2000c101924 */
[----:B------:R-:W-:Y:S05]  /*bd50*/  EXIT ;  /* 0x000000000000794d */ /* 0x000fea0003800000 */
.L_x_15929:
[----:B------:R-:W-:-:S05]  /*bd60*/  HADD2.F32 R2, -RZ, R3.H0_H0 ;  /* 0x20000003ff027230 */ /* 0x000fca0000004100 */
[----:B------:R-:W-:-:S06]  /*bd70*/  FMUL.FTZ R2, R2, 1 ;  /* 0x3f80000002027820 */ /* 0x000fcc0000410000 */
[----:B------:R-:W0:Y:S02]  /*bd80*/  F2F.F64.F32 R2, R2 ;  /* 0x0000000200027310 */ /* 0x000e240000201800 */
[----:B0-----:R-:W-:Y:S01]  /*bd90*/  STG.E.64 desc[UR36][R16.64], R2 ;  /* 0x0000000210007986 */ /* 0x001fe2000c101b24 */
[----:B------:R-:W-:Y:S05]  /*bda0*/  EXIT ;  /* 0x000000000000794d */ /* 0x000fea0003800000 */
.L_x_15920:
        /* <DEDUP_REMOVED lines=14> */
.L_x_15934:
        /* <DEDUP_REMOVED lines=17> */
.L_x_15937:
[----:B------:R-:W-:-:S04]  /*bfa0*/  SHF.R.U32.HI R3, RZ, 0x18, R3 ;  /* 0x00000018ff037819 */ /* 0x000fc80000011603 */
[----:B------:R-:W-:-:S04]  /*bfb0*/  LOP3.LUT R0, R0, 0x80, R3, 0xf8, !PT ;  /* 0x0000008000007812 */ /* 0x000fc800078ef803 */
[----:B------:R-:W-:-:S07]  /*bfc0*/  PRMT R8, R0, 0x7610, R8 ;  /* 0x0000761000087816 */ /* 0x000fce0000000008 */
.L_x_15936:
[----:B------:R-:W-:Y:S05]  /*bfd0*/  BSYNC.RECONVERGENT B0 ;  /* 0x0000000000007941 */ /* 0x000fea0003800200 */
.L_x_15935:
[----:B------:R-:W-:Y:S01]  /*bfe0*/  STG.E.U8 desc[UR36][R16.64], R8 ;  /* 0x0000000810007986 */ /* 0x000fe2000c101124 */
[----:B------:R-:W-:Y:S05]  /*bff0*/  EXIT ;  /* 0x000000000000794d */ /* 0x000fea0003800000 */
.L_x_15933:
        /* <DEDUP_REMOVED lines=17> */
.L_x_15940:
[----:B------:R-:W-:-:S04]  /*c110*/  SHF.R.U32.HI R3, RZ, 0x18, R3 ;  /* 0x00000018ff037819 */ /* 0x000fc80000011603 */
[----:B------:R-:W-:-:S04]  /*c120*/  LOP3.LUT R0, R0, 0x80, R3, 0xf8, !PT ;  /* 0x0000008000007812 */ /* 0x000fc800078ef803 */
[----:B------:R-:W-:-:S07]  /*c130*/  PRMT R8, R0, 0x7610, R8 ;  /* 0x0000761000087816 */ /* 0x000fce0000000008 */
.L_x_15939:
[----:B------:R-:W-:Y:S05]  /*c140*/  BSYNC.RECONVERGENT B0 ;  /* 0x0000000000007941 */ /* 0x000fea0003800200 */
.L_x_15938:
[----:B------:R-:W-:Y:S01]  /*c150*/  STG.E.U8 desc[UR36][R16.64], R8 ;  /* 0x0000000810007986 */ /* 0x000fe2000c101124 */
[----:B------:R-:W-:Y:S05]  /*c160*/  EXIT ;  /* 0x000000000000794d */ /* 0x000fea0003800000 */
.L_x_15932:
        /* <DEDUP_REMOVED lines=22> */
.L_x_15942:
[----:B------:R-:W-:-:S06]  /*c2d0*/  HADD2.F32 R3, -RZ, R3.H0_H0 ;  /* 0x20000003ff037230 */ /* 0x000fcc0000004100 */
[----:B------:R-:W0:Y:S02]  /*c2e0*/  F2I.U64.TRUNC R2, R3 ;  /* 0x0000000300027311 */ /* 0x000e24000020d800 */
[----:B0-----:R-:W-:Y:S01]  /*c2f0*/  STG.E.64 desc[UR36][R16.64], R2 ;  /* 0x0000000210007986 */ /* 0x001fe2000c101b24 */
[----:B------:R-:W-:Y:S05]  /*c300*/  EXIT ;  /* 0x000000000000794d */ /* 0x000fea0003800000 */
.L_x_15941:
[----:B------:R-:W-:-:S06]  /*c310*/  HADD2.F32 R3, -RZ, R3.H0_H0 ;  /* 0x20000003ff037230 */ /* 0x000fcc0000004100 */
[----:B------:R-:W0:Y:S02]  /*c320*/  F2I.FTZ.U32.TRUNC.NTZ R3, R3 ;  /* 0x0000000300037305 */ /* 0x000e24000021f000 */
[----:B0-----:R-:W-:Y:S01]  /*c330*/  STG.E desc[UR36][R16.64], R3 ;  /* 0x0000000310007986 */ /* 0x001fe2000c101924 */
[----:B------:R-:W-:Y:S05]  /*c340*/  EXIT ;  /* 0x000000000000794d */ /* 0x000fea0003800000 */
.L_x_15931:
        /* <DEDUP_REMOVED lines=11> */
.L_x_15944:
[----:B------:R-:W-:Y:S01]  /*c400*/  HADD2.F32 R3, -RZ, R3.H0_H0 ;  /* 0x20000003ff037230 */ /* 0x000fe20000004100 */
[----:B------:R-:W-:-:S04]  /*c410*/  CS2R R6, SRZ ;  /* 0x0000000000067805 */ /* 0x000fc8000001ff00 */
[----:B------:R-:W-:-:S04]  /*c420*/  FMUL.FTZ R3, R3, 1 ;  /* 0x3f80000003037820 */ /* 0x000fc80000410000 */
[----:B------:R-:W0:Y:S02]  /*c430*/  F2F.F64.F32 R4, R3 ;  /* 0x0000000300047310 */ /* 0x000e240000201800 */
[----:B0-----:R-:W-:Y:S01]  /*c440*/  STG.E.128 desc[UR36][R16.64], R4 ;  /* 0x0000000410007986 */ /* 0x001fe2000c101d24 */
[----:B------:R-:W-:Y:S05]  /*c450*/  EXIT ;  /* 0x000000000000794d */ /* 0x000fea0003800000 */
.L_x_15943:
[----:B------:R-:W-:-:S09]  /*c460*/  UISETP.NE.AND UP0, UPT, UR4, 0xf, UPT ;  /* 0x0000000f0400788c */ /* 0x000fd2000bf05270 */
[----:B------:R-:W-:Y:S05]  /*c470*/  BRA.U !UP0, `(.L_x_15945) ;  /* 0x0000000108e87547 */ /* 0x000fea000b800000 */
[----:B------:R-:W-:-:S09]  /*c480*/  UISETP.NE.AND UP0, UPT, UR4, 0x17, UPT ;  /* 0x000000170400788c */ /* 0x000fd2000bf05270 */
[----:B------:R-:W-:Y:S05]  /*c490*/  BRA.U !UP0, `(.L_x_15946) ;  /* 0x0000000108907547 */ /* 0x000fea000b800000 */
[----:B------:R-:W-:-:S09]  /*c4a0*/  UISETP.NE.AND UP0, UPT, UR4, 0x18, UPT ;  /* 0x000000180400788c */ /* 0x000fd2000bf05270 */
[----:B------:R-:W-:Y:S05]  /*c4b0*/  BRA.U !UP0, `(.L_x_15947) ;  /* 0x0000000108447547 */ /* 0x000fea000b800000 */
.L_x_15924:
        /* <DEDUP_REMOVED lines=16> */
.L_x_15948:
[----:B------:R-:W-:Y:S05]  /*c5c0*/  EXIT ;  /* 0x000000000000794d */ /* 0x000fea0003800000 */
.L_x_15947:
        /* <DEDUP_REMOVED lines=13> */
.L_x_15950:
[----:B------:R-:W-:Y:S05]  /*c6a0*/  BSYNC.RECONVERGENT B0 ;  /* 0x0000000000007941 */ /* 0x000fea0003800200 */
.L_x_15949:
[----:B------:R-:W-:-:S05]  /*c6b0*/  LOP3.LUT R3, R0, 0x80, R3, 0xf8, !PT ;  /* 0x0000008000037812 */ /* 0x000fca00078ef803 */
[----:B------:R-:W-:Y:S01]  /*c6c0*/  STG.E.U8 desc[UR36][R16.64], R3 ;  /* 0x0000000310007986 */ /* 0x000fe2000c101124 */
[----:B------:R-:W-:Y:S05]  /*c6d0*/  EXIT ;  /* 0x000000000000794d */ /* 0x000fea0003800000 */
.L_x_15946:
        /* <DEDUP_REMOVED lines=12> */
.L_x_15952:
[----:B------:R-:W-:Y:S01]  /*c7a0*/  HFMA2 R0, -RZ, RZ, 0, 7.569789886474609375e-06 ;  /* 0x0000007fff007431 */ /* 0x000fe200000001ff */
[----:B------:R-:W-:-:S04]  /*c7b0*/  ISETP.GT.U32.AND P0, PT, R2, 0x7f800000, PT ;  /* 0x7f8000000200780c */ /* 0x000fc80003f04070 */
[----:B------:R-:W-:-:S09]  /*c7c0*/  SEL R0, R0, 0x7c, P0 ;  /* 0x0000007c00007807 */ /* 0x000fd20000000000 */
.L_x_15953:
[----:B------:R-:W-:Y:S05]  /*c7d0*/  BSYNC.RECONVERGENT B0 ;  /* 0x0000000000007941 */ /* 0x000fea0003800200 */
.L_x_15951:
[----:B------:R-:W-:-:S04]  /*c7e0*/  SHF.R.U32.HI R3, RZ, 0x18, R3 ;  /* 0x00000018ff037819 */ /* 0x000fc80000011603 */
[----:B------:R-:W-:-:S05]  /*c7f0*/  LOP3.LUT R3, R0, 0x80, R3, 0xf8, !PT ;  /* 0x0000008000037812 */ /* 0x000fca00078ef803 */
[----:B------:R-:W-:Y:S01]  /*c800*/  STG.E.U8 desc[UR36][R16.64], R3 ;  /* 0x0000000310007986 */ /* 0x000fe2000c101124 */
[----:B------:R-:W-:Y:S05]  /*c810*/  EXIT ;  /* 0x000000000000794d */ /* 0x000fea0003800000 */
.L_x_15945:
[----:B------:R-:W-:-:S05]  /*c820*/  HADD2.F32 R0, -RZ, R3.H0_H0 ;  /* 0x20000003ff007230 */ /* 0x000fca0000004100 */
[----:B------:R-:W-:-:S05]  /*c830*/  F2FP.BF16.F32.PACK_AB R0, RZ, R0 ;  /* 0x00000000ff00723e */ /* 0x000fca00000010ff */
[----:B------:R-:W-:Y:S01]  /*c840*/  STG.E.U16 desc[UR36][R16.64], R0 ;  /* 0x0000000010007986 */ /* 0x000fe2000c101524 */
[----:B------:R-:W-:Y:S05]  /*c850*/  EXIT ;  /* 0x000000000000794d */ /* 0x000fea0003800000 */
.L_x_15954:
        /* <DEDUP_REMOVED lines=10> */
.L_x_19980:


//--------------------- .text._ZN2at6native27unrolled_elementwise_kernelIZZZNS0_16frac_kernel_cudaERNS_18TensorIteratorBaseEENKUlvE_clEvENKUlvE1_clEvEUlN3c104HalfEE_St5arrayIPcLm2EELi4E23TrivialOffsetCalculatorILi1EjESD_NS0_6memory12LoadWithCastILi1EEENSE_13StoreWithCastILi1EEEEEviT_T0_T2_T3_T4_T5_ --------------------------
	.section	.text._ZN2at6native27unrolled_elementwise_kernelIZZZNS0_16frac_kernel_cudaERNS_18TensorIteratorBaseEENKUlvE_clEvENKUlvE1_clEvEUlN3c104HalfEE_St5arrayIPcLm2EELi4E23TrivialOffsetCalculatorILi1EjESD_NS0_6memory12LoadWithCastILi1EEENSE_13StoreWithCastILi1EEEEEviT_T0_T2_T3_T4_T5_,"ax",@progbits
	.align	128
        .global         _ZN2at6native27unrolled_elementwise_kernelIZZZNS0_16frac_kernel_cudaERNS_18TensorIteratorBaseEENKUlvE_clEvENKUlvE1_clEvEUlN3c104HalfEE_St5arrayIPcLm2EELi4E23TrivialOffsetCalculatorILi1EjESD_NS0_6memory12LoadWithCastILi1EEENSE_13StoreWithCastILi1EEEEEviT_T0_T2_T3_T4_T5_
        .type           _ZN2at6native27unrolled_elementwise_kernelIZZZNS0_16frac_kernel_cudaERNS_18TensorIteratorBaseEENKUlvE_clEvENKUlvE1_clEvEUlN3c104HalfEE_St5arrayIPcLm2EELi4E23TrivialOffsetCalculatorILi1EjESD_NS0_6memory12LoadWithCastILi1EEENSE_13StoreWithCastILi1EEEEEviT_T0_T2_T3_T4_T5_,@function
        .size           _ZN2at6native27unrolled_elementwise_kernelIZZZNS0_16frac_kernel_cudaERNS_18TensorIteratorBaseEENKUlvE_clEvENKUlvE1_clEvEUlN3c104HalfEE_St5arrayIPcLm2EELi4E23TrivialOffsetCalculatorILi1EjESD_NS0_6memory12LoadWithCastILi1EEENSE_13StoreWithCastILi1EEEEEviT_T0_T2_T3_T4_T5_,(.L_x_19981 - _ZN2at6native27unrolled_elementwise_kernelIZZZNS0_16frac_kernel_cudaERNS_18TensorIteratorBaseEENKUlvE_clEvENKUlvE1_clEvEUlN3c104HalfEE_St5arrayIPcLm2EELi4E23TrivialOffsetCalculatorILi1EjESD_NS0_6memory12LoadWithCastILi1EEENSE_13StoreWithCastILi1EEEEEviT_T0_T2_T3_T4_T5_)
        .other          _ZN2at6native27unrolled_elementwise_kernelIZZZNS0_16frac_kernel_cudaERNS_18TensorIteratorBaseEENKUlvE_clEvENKUlvE1_clEvEUlN3c104HalfEE_St5arrayIPcLm2EELi4E23TrivialOffsetCalculatorILi1EjESD_NS0_6memory12LoadWithCastILi1EEENSE_13StoreWithCastILi1EEEEEviT_T0_T2_T3_T4_T5_,@"STO_CUDA_ENTRY STV_DEFAULT"
_ZN2at6native27unrolled_elementwise_kernelIZZZNS0_16frac_kernel_cudaERNS_18TensorIteratorBaseEENKUlvE_clEvENKUlvE1_clEvEUlN3c104HalfEE_St5arrayIPcLm2EELi4E23TrivialOffsetCalculatorILi1EjESD_NS0_6memory12LoadWithCastILi1EEENSE_13StoreWithCastILi1EEEEEviT_T0_T2_T3_T4_T5_:
.text._ZN2at6native27unrolled_elementwise_kernelIZZZNS0_16frac_kernel_cudaERNS_18TensorIteratorBaseEENKUlvE_clEvENKUlvE1_clEvEUlN3c104HalfEE_St5arrayIPcLm2EELi4E23TrivialOffsetCalculatorILi1EjESD_NS0_6memory12LoadWithCastILi1EEENSE_13StoreWithCastILi1EEEEEviT_T0_T2_T3_T4_T5_:
        /* <DEDUP_REMOVED lines=34> */
.L_x_15960:
[----:B------:R-:W2:Y:S02]  /*0220*/  LDG.E.U8 R2, desc[UR36][R2.64] ;  /* 0x0000002402027981 */ /* 0x000ea4000c1e1100 */
[----:B--2---:R-:W-:-:S04]  /*0230*/  I2FP.F32.U32 R0, R2 ;  /* 0x0000000200007245 */ /* 0x004fc80000201000 */
[----:B------:R-:W-:-:S04]  /*0240*/  F2FP.F16.F32.PACK_AB R0, RZ, R0 ;  /* 0x00000000ff00723e */ /* 0x000fc800000000ff */
[----:B------:R-:W-:Y:S01]  /*0250*/  PRMT R16, R0, 0x7610, R16 ;  /* 0x0000761000107816 */ /* 0x000fe20000000010 */
[----:B------:R-:W-:Y:S06]  /*0260*/  BRA `(.L_x_15962) ;  /* 0x0000000c00b47947 */ /* 0x000fec0003800000 */
.L_x_15959:
        /* <DEDUP_REMOVED lines=11> */
.L_x_15964:
[----:B------:R-:W2:Y:S02]  /*0320*/  LDG.E R2, desc[UR36][R2.64] ;  /* 0x0000002402027981 */ /* 0x000ea4000c1e1900 */
[----:B--2---:R-:W-:-:S04]  /*0330*/  I2FP.F32.S32 R0, R2 ;  /* 0x0000000200007245 */ /* 0x004fc80000201400 */
[----:B------:R-:W-:-:S04]  /*0340*/  F2FP.F16.F32.PACK_AB R0, RZ, R0 ;  /* 0x00000000ff00723e */ /* 0x000fc800000000ff */
[----:B------:R-:W-:Y:S01]  /*0350*/  PRMT R16, R0, 0x7610, R16 ;  /* 0x0000761000107816 */ /* 0x000fe20000000010 */
[----:B------:R-:W-:Y:S06]  /*0360*/  BRA `(.L_x_15962) ;  /* 0x0000000c00747947 */ /* 0x000fec0003800000 */
.L_x_15963:
[----:B------:R-:W2:Y:S02]  /*0370*/  LDG.E.U16 R2, desc[UR36][R2.64] ;  /* 0x0000002402027981 */ /* 0x000ea4000c1e1500 */
[----:B--2---:R-:W0:Y:S02]  /*0380*/  I2F.S16 R0, R2 ;  /* 0x0000000200007306 */ /* 0x004e240000101400 */
[----:B0-----:R-:W-:-:S04]  /*0390*/  F2FP.F16.F32.PACK_AB R0, RZ, R0 ;  /* 0x00000000ff00723e */ /* 0x001fc800000000ff */
[----:B------:R-:W-:Y:S01]  /*03a0*/  PRMT R16, R0, 0x7610, R16 ;  /* 0x0000761000107816 */ /* 0x000fe20000000010 */
[----:B------:R-:W-:Y:S06]  /*03b0*/  BRA `(.L_x_15962) ;  /* 0x0000000c00607947 */ /* 0x000fec0003800000 */
.L_x_15958:
        /* <DEDUP_REMOVED lines=9> */
.L_x_15966:
[----:B------:R1:W5:Y:S01]  /*0450*/  LDG.E.U16 R16, desc[UR36][R2.64] ;  /* 0x0000002402107981 */ /* 0x000362000c1e1500 */
[----:B------:R-:W-:Y:S05]  /*0460*/  BRA `(.L_x_15962) ;  /* 0x0000000c00347947 */ /* 0x000fea0003800000 */
.L_x_15965:
        /* <DEDUP_REMOVED lines=9> */
.L_x_15968:
[----:B------:R0:W5:Y:S01]  /*0500*/  LDG.E.U16 R16, desc[UR36][R2.64] ;  /* 0x0000002402107981 */ /* 0x000162000c1e1500 */
[----:B------:R-:W-:Y:S05]  /*0510*/  BRA `(.L_x_15962) ;  /* 0x0000000c00087947 */ /* 0x000fea0003800000 */
.L_x_15967:
        /* <DEDUP_REMOVED lines=9> */
.L_x_15957:
        /* <DEDUP_REMOVED lines=14> */
.L_x_15971:
        /* <DEDUP_REMOVED lines=9> */
.L_x_15970:
        /* <DEDUP_REMOVED lines=27> */
.L_x_15973:
        /* <DEDUP_REMOVED lines=14> */
.L_x_15972:
[----:B------:R-:W2:Y:S02]  /*09b0*/  LDG.E.U16 R0, desc[UR36][R2.64] ;  /* 0x0000002402007981 */ /* 0x000ea4000c1e1500 */
[----:B--2---:R-:W-:-:S05]  /*09c0*/  IMAD.U32 R0, R0, 0x10000, RZ ;  /* 0x0001000000007824 */ /* 0x004fca00078e00ff */
[----:B------:R-:W-:-:S04]  /*09d0*/  F2FP.F16.F32.PACK_AB R0, RZ, R0 ;  /* 0x00000000ff00723e */ /* 0x000fc800000000ff */
[----:B------:R-:W-:Y:S01]  /*09e0*/  PRMT R16, R0, 0x7610, R16 ;  /* 0x0000761000107816 */ /* 0x000fe20000000010 */
[----:B------:R-:W-:Y:S06]  /*09f0*/  BRA `(.L_x_15962) ;  /* 0x0000000400d07947 */ /* 0x000fec0003800000 */
.L_x_15969:
        /* <DEDUP_REMOVED lines=13> */
.L_x_15976:
        /* <DEDUP_REMOVED lines=21> */
.L_x_15980:
[----:B------:R-:W-:Y:S05]  /*0c20*/  BSYNC.RECONVERGENT B1 ;  /* 0x0000000000017941 */ /* 0x000fea0003800200 */
.L_x_15979:
[----:B------:R-:W-:Y:S01]  /*0c30*/  IMAD.SHL.U32 R0, R0, 0x100000, RZ ;  /* 0x0010000000007824 */ /* 0x000fe200078e00ff */
[----:B------:R-:W-:-:S04]  /*0c40*/  LEA R2, R2, 0x3b800000, 0x17 ;  /* 0x3b80000002027811 */ /* 0x000fc800078eb8ff */
[----:B------:R-:W-:-:S07]  /*0c50*/  LOP3.LUT R0, R2, R0, R7, 0xfe, !PT ;  /* 0x0000000002007212 */ /* 0x000fce00078efe07 */
.L_x_15978:
[----:B------:R-:W-:Y:S05]  /*0c60*/  BSYNC.RECONVERGENT B0 ;  /* 0x0000000000007941 */ /* 0x000fea0003800200 */
.L_x_15977:
[----:B------:R-:W-:-:S04]  /*0c70*/  F2FP.F16.F32.PACK_AB R0, RZ, R0 ;  /* 0x00000000ff00723e */ /* 0x000fc800000000ff */
[----:B------:R-:W-:Y:S01]  /*0c80*/  PRMT R16, R0, 0x7610, R16 ;  /* 0x0000761000107816 */ /* 0x000fe20000000010 */
[----:B------:R-:W-:Y:S06]  /*0c90*/  BRA `(.L_x_15962) ;  /* 0x0000000400287947 */ /* 0x000fec0003800000 */
.L_x_15975:
        /* <DEDUP_REMOVED lines=21> */
.L_x_15984:
[----:B------:R-:W-:Y:S05]  /*0df0*/  BSYNC.RECONVERGENT B1 ;  /* 0x0000000000017941 */ /* 0x000fea0003800200 */
.L_x_15983:
[----:B------:R-:W-:Y:S01]  /*0e00*/  IMAD.SHL.U32 R0, R0, 0x200000, RZ ;  /* 0x0020000000007824 */ /* 0x000fe200078e00ff */
[----:B------:R-:W-:-:S04]  /*0e10*/  LEA R2, R2, 0x37800000, 0x17 ;  /* 0x3780000002027811 */ /* 0x000fc800078eb8ff */
[----:B------:R-:W-:-:S07]  /*0e20*/  LOP3.LUT R0, R2, R0, R7, 0xfe, !PT ;  /* 0x0000000002007212 */ /* 0x000fce00078efe07 */
.L_x_15982:
[----:B------:R-:W-:Y:S05]  /*0e30*/  BSYNC.RECONVERGENT B0 ;  /* 0x0000000000007941 */ /* 0x000fea0003800200 */
.L_x_15981:
[----:B------:R-:W-:-:S04]  /*0e40*/  F2FP.F16.F32.PACK_AB R0, RZ, R0 ;  /* 0x00000000ff00723e */ /* 0x000fc800000000ff */
[----:B------:R-:W-:Y:S01]  /*0e50*/  PRMT R16, R0, 0x7610, R16 ;  /* 0x0000761000107816 */ /* 0x000fe20000000010 */
[----:B------:R-:W-:Y:S06]  /*0e60*/  BRA `(.L_x_15962) ;  /* 0x0000000000b47947 */ /* 0x000fec0003800000 */
.L_x_15974:
[----:B------:R-:W-:-:S09]  /*0e70*/  UISETP.NE.AND UP0, UPT, UR4, 0x1c, UPT ;  /* 0x0000001c0400788c */ /* 0x000fd2000bf05270 */
[----:B------:R-:W-:Y:S05]  /*0e80*/  BRA.U !UP0, `(.L_x_15985) ;  /* 0x00000001089c7547 */ /* 0x000fea000b800000 */
[----:B------:R-:W-:-:S09]  /*0e90*/  UISETP.NE.AND UP0, UPT, UR4, 0x1d, UPT ;  /* 0x0000001d0400788c */ /* 0x000fd2000bf05270 */
[----:B------:R-:W-:Y:S05]  /*0ea0*/  BRA.U !UP0, `(.L_x_15986) ;  /* 0x0000000108807547 */ /* 0x000fea000b800000 */
[----:B------:R-:W-:-:S09]  /*0eb0*/  UISETP.NE.AND UP0, UPT, UR4, 0x2c, UPT ;  /* 0x0000002c0400788c */ /* 0x000fd2000bf05270 */
[----:B------:R-:W-:Y:S05]  /*0ec0*/  BRA.U !UP0, `(.L_x_15987) ;  /* 0x0000000108487547 */ /* 0x000fea000b800000 */
.L_x_15961:
        /* <DEDUP_REMOVED lines=16> */
.L_x_15988:
[----:B------:R-:W-:Y:S01]  /*0fd0*/  PRMT R16, RZ, 0x7610, R16 ;  /* 0x00007610ff107816 */ /* 0x000fe20000000010 */
[----:B------:R-:W-:Y:S06]  /*0fe0*/  BRA `(.L_x_15962) ;  /* 0x0000000000547947 */ /* 0x000fec0003800000 */
.L_x_15987:
        /* <DEDUP_REMOVED lines=8> */
.L_x_15990:
[----:B------:R-:W-:Y:S05]  /*1070*/  BSYNC.RECONVERGENT B0 ;  /* 0x0000000000007941 */ /* 0x000fea0003800200 */
.L_x_15989:
[----:B------:R-:W-:-:S04]  /*1080*/  F2FP.F16.F32.PACK_AB R0, RZ, R0 ;  /* 0x00000000ff00723e */ /* 0x000fc800000000ff */
[----:B------:R-:W-:Y:S01]  /*1090*/  PRMT R16, R0, 0x7610, R16 ;  /* 0x0000761000107816 */ /* 0x000fe20000000010 */
[----:B------:R-:W-:Y:S06]  /*10a0*/  BRA `(.L_x_15962) ;  /* 0x0000000000247947 */ /* 0x000fec0003800000 */
.L_x_15986:
[----:B------:R-:W2:Y:S02]  /*10b0*/  LDG.E.64 R2, desc[UR36][R2.64] ;  /* 0x0000002402027981 */ /* 0x000ea4000c1e1b00 */
[----:B--2---:R-:W0:Y:S02]  /*10c0*/  I2F.U64 R0, R2 ;  /* 0x0000000200007312 */ /* 0x004e240000301000 */
[----:B0-----:R-:W-:-:S04]  /*10d0*/  F2FP.F16.F32.PACK_AB R0, RZ, R0 ;  /* 0x00000000ff00723e */ /* 0x001fc800000000ff */
[----:B------:R-:W-:Y:S01]  /*10e0*/  PRMT R16, R0, 0x7610, R16 ;  /* 0x0000761000107816 */ /* 0x000fe20000000010 */
[----:B------:R-:W-:Y:S06]  /*10f0*/  BRA `(.L_x_15962) ;  /* 0x0000000000107947 */ /* 0x000fec0003800000 */
.L_x_15985:
[----:B------:R-:W2:Y:S02]  /*1100*/  LDG.E R2, desc[UR36][R2.64] ;  /* 0x0000002402027981 */ /* 0x000ea4000c1e1900 */
[----:B--2---:R-:W-:-:S04]  /*1110*/  I2FP.F32.U32 R0, R2 ;  /* 0x0000000200007245 */ /* 0x004fc80000201000 */
[----:B------:R-:W-:-:S04]  /*1120*/  F2FP.F16.F32.PACK_AB R0, RZ, R0 ;  /* 0x00000000ff00723e */ /* 0x000fc800000000ff */
[----:B------:R-:W-:-:S07]  /*1130*/  PRMT R16, R0, 0x7610, R16 ;  /* 0x0000761000107816 */ /* 0x000fce0000000010 */
.L_x_15962:
[----:B------:R-:W-:-:S07]  /*1140*/  VIADD R22, R19, 0x80 ;  /* 0x0000008013167836 */ /* 0x000fce0000000000 */
.L_x_15956:
[----:B------:R-:W-:Y:S05]  /*1150*/  BSYNC.RECONVERGENT B6 ;  /* 0x0000000000067941 */ /* 0x000fea0003800200 */
.L_x_15955:
        /* <DEDUP_REMOVED lines=26> */
.L_x_15996:
[----:B------:R-:W2:Y:S02]  /*1300*/  LDG.E.U8 R2, desc[UR36][R2.64] ;  /* 0x0000002402027981 */ /* 0x000ea4000c1e1100 */
[----:B--2---:R-:W-:-:S04]  /*1310*/  I2FP.F32.U32 R0, R2 ;  /* 0x0000000200007245 */ /* 0x004fc80000201000 */
[----:B------:R-:W-:-:S04]  /*1320*/  F2FP.F16.F32.PACK_AB R0, RZ, R0 ;  /* 0x00000000ff00723e */ /* 0x000fc800000000ff */
[----:B------:R-:W-:Y:S01]  /*1330*/  PRMT R23, R0, 0x7610, R23 ;  /* 0x0000761000177816 */ /* 0x000fe20000000017 */
[----:B------:R-:W-:Y:S06]  /*1340*/  BRA `(.L_x_15998) ;  /* 0x0000000c00b47947 */ /* 0x000fec0003800000 */
.L_x_15995:
        /* <DEDUP_REMOVED lines=11> */
.L_x_16000:
[----:B------:R-:W2:Y:S02]  /*1400*/  LDG.E R2, desc[UR36][R2.64] ;  /* 0x0000002402027981 */ /* 0x000ea4000c1e1900 */
[----:B--2---:R-:W-:-:S04]  /*1410*/  I2FP.F32.S32 R0, R2 ;  /* 0x0000000200007245 */ /* 0x004fc80000201400 */
[----:B------:R-:W-:-:S04]  /*1420*/  F2FP.F16.F32.PACK_AB R0, RZ, R0 ;  /* 0x00000000ff00723e */ /* 0x000fc800000000ff */
[----:B------:R-:W-:Y:S01]  /*1430*/  PRMT R23, R0, 0x7610, R23 ;  /* 0x0000761000177816 */ /* 0x000fe20000000017 */
[----:B------:R-:W-:Y:S06]  /*1440*/  BRA `(.L_x_15998) ;  /* 0x0000000c00747947 */ /* 0x000fec0003800000 */
.L_x_15999:
[----:B------:R-:W2:Y:S02]  /*1450*/  LDG.E.U16 R2, desc[UR36][R2.64] ;  /* 0x0000002402027981 */ /* 0x000ea4000c1e1500 */
[----:B--2---:R-:W0:Y:S02]  /*1460*/  I2F.S16 R0, R2 ;  /* 0x0000000200007306 */ /* 0x004e240000101400 */
[----:B0-----:R-:W-:-:S04]  /*1470*/  F2FP.F16.F32.PACK_AB R0, RZ, R0 ;  /* 0x00000000ff00723e */ /* 0x001fc800000000ff */
[----:B------:R-:W-:Y:S01]  /*1480*/  PRMT R23, R0, 0x7610, R23 ;  /* 0x0000761000177816 */ /* 0x000fe20000000017 */
[----:B------:R-:W-:Y:S06]  /*1490*/  BRA `(.L_x_15998) ;  /* 0x0000000c00607947 */ /* 0x000fec0003800000 */
.L_x_15994:
        /* <DEDUP_REMOVED lines=9> */
.L_x_16002:
[----:B------:R0:W5:Y:S01]  /*1530*/  LDG.E.U16 R23, desc[UR36][R2.64] ;  /* 0x0000002402177981 */ /* 0x000162000c1e1500 */
[----:B------:R-:W-:Y:S05]  /*1540*/  BRA `(.L_x_15998) ;  /* 0x0000000c00347947 */ /* 0x000fea0003800000 */
.L_x_16001:
        /* <DEDUP_REMOVED lines=9> */
.L_x_16004:
[----:B------:R1:W5:Y:S01]  /*15e0*/  LDG.E.U16 R23, desc[UR36][R2.64] ;  /* 0x0000002402177981 */ /* 0x000362000c1e1500 */
[----:B------:R-:W-:Y:S05]  /*15f0*/  BRA `(.L_x_15998) ;  /* 0x0000000c00087947 */ /* 0x000fea0003800000 */
.L_x_16003:
        /* <DEDUP_REMOVED lines=9> */
.L_x_15993:
        /* <DEDUP_REMOVED lines=14> */
.L_x_16007:
        /* <DEDUP_REMOVED lines=9> */
.L_x_16006:
        /* <DEDUP_REMOVED lines=27> */
.L_x_16009:
        /* <DEDUP_REMOVED lines=14> */
.L_x_16008:
[----:B------:R-:W2:Y:S02]  /*1a90*/  LDG.E.U16 R0, desc[UR36][R2.64] ;  /* 0x0000002402007981 */ /* 0x000ea4000c1e1500 */
[----:B--2---:R-:W-:-:S05]  /*1aa0*/  IMAD.U32 R0, R0, 0x10000, RZ ;  /* 0x0001000000007824 */ /* 0x004fca00078e00ff */
[----:B------:R-:W-:-:S04]  /*1ab0*/  F2FP.F16.F32.PACK_AB R0, RZ, R0 ;  /* 0x00000000ff00723e */ /* 0x000fc800000000ff */
[----:B------:R-:W-:Y:S01]  /*1ac0*/  PRMT R23, R0, 0x7610, R23 ;  /* 0x0000761000177816 */ /* 0x000fe20000000017 */
[----:B------:R-:W-:Y:S06]  /*1ad0*/  BRA `(.L_x_15998) ;  /* 0x0000000400d07947 */ /* 0x000fec0003800000 */
.L_x_16005:
        /* <DEDUP_REMOVED lines=13> */
.L_x_16012:
        /* <DEDUP_REMOVED lines=21> */
.L_x_16016:
[----:B------:R-:W-:Y:S05]  /*1d00*/  BSYNC.RECONVERGENT B1 ;  /* 0x0000000000017941 */ /* 0x000fea0003800200 */
.L_x_16015:
[----:B------:R-:W-:Y:S01]  /*1d10*/  IMAD.SHL.U32 R0, R0, 0x100000, RZ ;  /* 0x0010000000007824 */ /* 0x000fe200078e00ff */
[----:B------:R-:W-:-:S04]  /*1d20*/  LEA R2, R2, 0x3b800000, 0x17 ;  /* 0x3b80000002027811 */ /* 0x000fc800078eb8ff */
[----:B------:R-:W-:-:S07]  /*1d30*/  LOP3.LUT R0, R2, R0, R7, 0xfe, !PT ;  /* 0x0000000002007212 */ /* 0x000fce00078efe07 */
.L_x_16014:
[----:B------:R-:W-:Y:S05]  /*1d40*/  BSYNC.RECONVERGENT B0 ;  /* 0x0000000000007941 */ /* 0x000fea0003800200 */
.L_x_16013:
[----:B------:R-:W-:-:S04]  /*1d50*/  F2FP.F16.F32.PACK_AB R0, RZ, R0 ;  /* 0x00000000ff00723e */ /* 0x000fc800000000ff */
[----:B------:R-:W-:Y:S01]  /*1d60*/  PRMT R23, R0, 0x7610, R23 ;  /* 0x0000761000177816 */ /* 0x000fe20000000017 */
[----:B------:R-:W-:Y:S06]  /*1d70*/  BRA `(.L_x_15998) ;  /* 0x0000000400287947 */ /* 0x000fec0003800000 */
.L_x_16011:
        /* <DEDUP_REMOVED lines=21> */
.L_x_16020:
[----:B------:R-:W-:Y:S05]  /*1ed0*/  BSYNC.RECONVERGENT B1 ;  /* 0x0000000000017941 */ /* 0x000fea0003800200 */
.L_x_16019:
[----:B------:R-:W-:Y:S01]  /*1ee0*/  IMAD.SHL.U32 R0, R0, 0x200000, RZ ;  /* 0x0020000000007824 */ /* 0x000fe200078e00ff */
[----:B------:R-:W-:-:S04]  /*1ef0*/  LEA R2, R2, 0x37800000, 0x17 ;  /* 0x3780000002027811 */ /* 0x000fc800078eb8ff */
[----:B------:R-:W-:-:S07]  /*1f00*/  LOP3.LUT R0, R2, R0, R7, 0xfe, !PT ;  /* 0x0000000002007212 */ /* 0x000fce00078efe07 */
.L_x_16018:
[----:B------:R-:W-:Y:S05]  /*1f10*/  BSYNC.RECONVERGENT B0 ;  /* 0x0000000000007941 */ /* 0x000fea0003800200 */
.L_x_16017:
[----:B------:R-:W-:-:S04]  /*1f20*/  F2FP.F16.F32.PACK_AB R0, RZ, R0 ;  /* 0x00000000ff00723e */ /* 0x000fc800000000ff */
[----:B------:R-:W-:Y:S01]  /*1f30*/  PRMT R23, R0, 0x7610, R23 ;  /* 0x0000761000177816 */ /* 0x000fe20000000017 */
[----:B------:R-:W-:Y:S06]  /*1f40*/  BRA `(.L_x_15998) ;  /* 0x0000000000b47947 */ /* 0x000fec0003800000 */
.L_x_16010:
        /* <DEDUP_REMOVED lines=14> */
.L_x_16024:
[----:B------:R-:W-:Y:S05]  /*2030*/  BSYNC.RECONVERGENT B0 ;  /* 0x0000000000007941 */ /* 0x000fea0003800200 */
.L_x_16023:
[----:B------:R-:W-:-:S04]  /*2040*/  F2FP.F16.F32.PACK_AB R0, RZ, R0 ;  /* 0x00000000ff00723e */ /* 0x000fc800000000ff */
[----:B------:R-:W-:Y:S01]  /*2050*/  PRMT R23, R0, 0x7610, R23 ;  /* 0x0000761000177816 */ /* 0x000fe20000000017 */
[----:B------:R-:W-:Y:S06]  /*2060*/  BRA `(.L_x_15998) ;  /* 0x00000000006c7947 */ /* 0x000fec0003800000 */
.L_x_15997:
        /* <DEDUP_REMOVED lines=16> */
.L_x_16025:
[----:B------:R-:W-:Y:S01]  /*2170*/  PRMT R23, RZ, 0x7610, R23 ;  /* 0x00007610ff177816 */ /* 0x000fe20000000017 */
[----:B------:R-:W-:Y:S06]  /*2180*/  BRA `(.L_x_15998) ;  /* 0x0000000000247947 */ /* 0x000fec0003800000 */
.L_x_16022:
[----:B------:R-:W2:Y:S02]  /*2190*/  LDG.E.64 R2, desc[UR36][R2.64] ;  /* 0x0000002402027981 */ /* 0x000ea4000c1e1b00 */
[----:B--2---:R-:W0:Y:S02]  /*21a0*/  I2F.U64 R0, R2 ;  /* 0x0000000200007312 */ /* 0x004e240000301000 */
[----:B0-----:R-:W-:-:S04]  /*21b0*/  F2FP.F16.F32.PACK_AB R0, RZ, R0 ;  /* 0x00000000ff00723e */ /* 0x001fc800000000ff */
[----:B------:R-:W-:Y:S01]  /*21c0*/  PRMT R23, R0, 0x7610, R23 ;  /* 0x0000761000177816 */ /* 0x000fe20000000017 */
[----:B------:R-:W-:Y:S06]  /*21d0*/  BRA `(.L_x_15998) ;  /* 0x0000000000107947 */ /* 0x000fec0003800000 */
.L_x_16021:
[----:B------:R-:W2:Y:S02]  /*21e0*/  LDG.E R2, desc[UR36][R2.64] ;  /* 0x0000002402027981 */ /* 0x000ea4000c1e1900 */
[----:B--2---:R-:W-:-:S04]  /*21f0*/  I2FP.F32.U32 R0, R2 ;  /* 0x0000000200007245 */ /* 0x004fc80000201000 */
[----:B------:R-:W-:-:S04]  /*2200*/  F2FP.F16.F32.PACK_AB R0, RZ, R0 ;  /* 0x00000000ff00723e */ /* 0x000fc800000000ff */
[----:B------:R-:W-:-:S07]  /*2210*/  PRMT R23, R0, 0x7610, R23 ;  /* 0x0000761000177816 */ /* 0x000fce0000000017 */
.L_x_15998:
[----:B------:R-:W-:-:S07]  /*2220*/  VIADD R22, R22, 0x80 ;  /* 0x0000008016167836 */ /* 0x000fce0000000000 */
.L_x_15992:
[----:B------:R-:W-:Y:S05]  /*2230*/  BSYNC.RECONVERGENT B6 ;  /* 0x0000000000067941 */ /* 0x000fea0003800200 */
.L_x_15991:
        /* <DEDUP_REMOVED lines=26> */
.L_x_16031:
[----:B------:R-:W2:Y:S02]  /*23e0*/  LDG.E.U8 R2, desc[UR36][R2.64] ;  /* 0x0000002402027981 */ /* 0x000ea4000c1e1100 */
[----:B--2---:R-:W-:-:S04]  /*23f0*/  I2FP.F32.U32 R0, R2 ;  /* 0x0000000200007245 */ /* 0x004fc80000201000 */
[----:B------:R-:W-:-:S04]  /*2400*/  F2FP.F16.F32.PACK_AB R0, RZ, R0 ;  /* 0x00000000ff00723e */ /* 0x000fc800000000ff */
[----:B------:R-:W-:Y:S01]  /*2410*/  PRMT R24, R0, 0x7610, R24 ;  /* 0x0000761000187816 */ /* 0x000fe20000000018 */
[----:B------:R-:W-:Y:S06]  /*2420*/  BRA `(.L_x_16033) ;  /* 0x0000000c00b47947 */ /* 0x000fec0003800000 */
.L_x_16030:
        /* <DEDUP_REMOVED lines=11> */
.L_x_16035:
[----:B------:R-:W2:Y:S02]  /*24e0*/  LDG.E R2, desc[UR36][R2.64] ;  /* 0x0000002402027981 */ /* 0x000ea4000c1e1900 */
[----:B--2---:R-:W-:-:S04]  /*24f0*/  I2FP.F32.S32 R0, R2 ;  /* 0x0000000200007245 */ /* 0x004fc80000201400 */
[----:B------:R-:W-:-:S04]  /*2500*/  F2FP.F16.F32.PACK_AB R0, RZ, R0 ;  /* 0x00000000ff00723e */ /* 0x000fc800000000ff */
[----:B------:R-:W-:Y:S01]  /*2510*/  PRMT R24, R0, 0x7610, R24 ;  /* 0x0000761000187816 */ /* 0x000fe20000000018 */
[----:B------:R-:W-:Y:S06]  /*2520*/  BRA `(.L_x_16033) ;  /* 0x0000000c00747947 */ /* 0x000fec0003800000 */
.L_x_16034:
[----:B------:R-:W2:Y:S02]  /*2530*/  LDG.E.U16 R2, desc[UR36][R2.64] ;  /* 0x0000002402027981 */ /* 0x000ea4000c1e1500 */
[----:B--2---:R-:W0:Y:S02]  /*2540*/  I2F.S16 R0, R2 ;  /* 0x0000000200007306 */ /* 0x004e240000101400 */
[----:B0-----:R-:W-:-:S04]  /*2550*/  F2FP.F16.F32.PACK_AB R0, RZ, R0 ;  /* 0x00000000ff00723e */ /* 0x001fc800000000ff */
[----:B------:R-:W-:Y:S01]  /*2560*/  PRMT R24, R0, 0x7610, R24 ;  /* 0x0000761000187816 */ /* 0x000fe20000000018 */
[----:B------:R-:W-:Y:S06]  /*2570*/  BRA `(.L_x_16033) ;  /* 0x0000000c00607947 */ /* 0x000fec0003800000 */
.L_x_16029:
        /* <DEDUP_REMOVED lines=9> */
.L_x_16037:
[----:B------:R0:W5:Y:S01]  /*2610*/  LDG.E.U16 R24, desc[UR36][R2.64] ;  /* 0x0000002402187981 */ /* 0x000162000c1e1500 */
[----:B------:R-:W-:Y:S05]  /*2620*/  BRA `(.L_x_16033) ;  /* 0x0000000c00347947 */ /* 0x000fea0003800000 */
.L_x_16036:
        /* <DEDUP_REMOVED lines=9> */
.L_x_16039:
[----:B------:R1:W5:Y:S01]  /*26c0*/  LDG.E.U16 R24, desc[UR36][R2.64] ;  /* 0x0000002402187981 */ /* 0x000362000c1e1500 */
[----:B------:R-:W-:Y:S05]  /*26d0*/  BRA `(.L_x_16033) ;  /* 0x0000000c00087947 */ /* 0x000fea0003800000 */
.L_x_16038:
        /* <DEDUP_REMOVED lines=9> */
.L_x_16028:
        /* <DEDUP_REMOVED lines=14> */
.L_x_16042:
        /* <DEDUP_REMOVED lines=9> */
.L_x_16041:
        /* <DEDUP_REMOVED lines=27> */
.L_x_16044:
        /* <DEDUP_REMOVED lines=14> */
.L_x_16043:
[----:B------:R-:W2:Y:S02]  /*2b70*/  LDG.E.U16 R0, desc[UR36][R2.64] ;  /* 0x0000002402007981 */ /* 0x000ea4000c1e1500 */
[----:B--2---:R-:W-:-:S05]  /*2b80*/  IMAD.U32 R0, R0, 0x10000, RZ ;  /* 0x0001000000007824 */ /* 0x004fca00078e00ff */
[----:B------:R-:W-:-:S04]  /*2b90*/  F2FP.F16.F32.PACK_AB R0, RZ, R0 ;  /* 0x00000000ff00723e */ /* 0x000fc800000000ff */
[----:B------:R-:W-:Y:S01]  /*2ba0*/  PRMT R24, R0, 0x7610, R24 ;  /* 0x0000761000187816 */ /* 0x000fe20000000018 */
[----:B------:R-:W-:Y:S06]  /*2bb0*/  BRA `(.L_x_16033) ;  /* 0x0000000400d07947 */ /* 0x000fec0003800000 */
.L_x_16040:
        /* <DEDUP_REMOVED lines=13> */
.L_x_16047:
        /* <DEDUP_REMOVED lines=21> */
.L_x_16051:
[----:B------:R-:W-:Y:S05]  /*2de0*/  BSYNC.RECONVERGENT B1 ;  /* 0x0000000000017941 */ /* 0x000fea0003800200 */
.L_x_16050:
[----:B------:R-:W-:Y:S01]  /*2df0*/  IMAD.SHL.U32 R0, R0, 0x100000, RZ ;  /* 0x0010000000007824 */ /* 0x000fe200078e00ff */
[----:B------:R-:W-:-:S04]  /*2e00*/  LEA R2, R2, 0x3b800000, 0x17 ;  /* 0x3b80000002027811 */ /* 0x000fc800078eb8ff */
[----:B------:R-:W-:-:S07]  /*2e10*/  LOP3.LUT R0, R2, R0, R7, 0xfe, !PT ;  /* 0x0000000002007212 */ /* 0x000fce00078efe07 */
.L_x_16049:
[----:B------:R-:W-:Y:S05]  /*2e20*/  BSYNC.RECONVERGENT B0 ;  /* 0x0000000000007941 */ /* 0x000fea0003800200 */
.L_x_16048:
[----:B------:R-:W-:-:S04]  /*2e30*/  F2FP.F16.F32.PACK_AB R0, RZ, R0 ;  /* 0x00000000ff00723e */ /* 0x000fc800000000ff */
[----:B------:R-:W-:Y:S01]  /*2e40*/  PRMT R24, R0, 0x7610, R24 ;  /* 0x0000761000187816 */ /* 0x000fe20000000018 */
[----:B------:R-:W-:Y:S06]  /*2e50*/  BRA `(.L_x_16033) ;  /* 0x0000000400287947 */ /* 0x000fec0003800000 */
.L_x_16046:
        /* <DEDUP_REMOVED lines=21> */
.L_x_16055:
[----:B------:R-:W-:Y:S05]  /*2fb0*/  BSYNC.RECONVERGENT B1 ;  /* 0x0000000000017941 */ /* 0x000fea0003800200 */
.L_x_16054:
[----:B------:R-:W-:Y:S01]  /*2fc0*/  IMAD.SHL.U32 R0, R0, 0x200000, RZ ;  /* 0x0020000000007824 */ /* 0x000fe200078e00ff */
[----:B------:R-:W-:-:S04]  /*2fd0*/  LEA R2, R2, 0x37800000, 0x17 ;  /* 0x3780000002027811 */ /* 0x000fc800078eb8ff */
[----:B------:R-:W-:-:S07]  /*2fe0*/  LOP3.LUT R0, R2, R0, R7, 0xfe, !PT ;  /* 0x0000000002007212 */ /* 0x000fce00078efe07 */
.L_x_16053:
[----:B------:R-:W-:Y:S05]  /*2ff0*/  BSYNC.RECONVERGENT B0 ;  /* 0x0000000000007941 */ /* 0x000fea0003800200 */
.L_x_16052:
[----:B------:R-:W-:-:S04]  /*3000*/  F2FP.F16.F32.PACK_AB R0, RZ, R0 ;  /* 0x00000000ff00723e */ /* 0x000fc800000000ff */
[----:B------:R-:W-:Y:S01]  /*3010*/  PRMT R24, R0, 0x7610, R24 ;  /* 0x0000761000187816 */ /* 0x000fe20000000018 */
[----:B------:R-:W-:Y:S06]  /*3020*/  BRA `(.L_x_16033) ;  /* 0x0000000000b47947 */ /* 0x000fec0003800000 */
.L_x_16045:
        /* <DEDUP_REMOVED lines=14> */
.L_x_16059:
[----:B------:R-:W-:Y:S05]  /*3110*/  BSYNC.RECONVERGENT B0 ;  /* 0x0000000000007941 */ /* 0x000fea0003800200 */
.L_x_16058:
[----:B------:R-:W-:-:S04]  /*3120*/  F2FP.F16.F32.PACK_AB R0, RZ, R0 ;  /* 0x00000000ff00723e */ /* 0x000fc800000000ff */
[----:B------:R-:W-:Y:S01]  /*3130*/  PRMT R24, R0, 0x7610, R24 ;  /* 0x0000761000187816 */ /* 0x000fe20000000018 */
[----:B------:R-:W-:Y:S06]  /*3140*/  BRA `(.L_x_16033) ;  /* 0x00000000006c7947 */ /* 0x000fec0003800000 */
.L_x_16032:
        /* <DEDUP_REMOVED lines=16> */
.L_x_16060:
[----:B------:R-:W-:Y:S01]  /*3250*/  PRMT R24, RZ, 0x7610, R24 ;  /* 0x00007610ff187816 */ /* 0x000fe20000000018 */
[----:B------:R-:W-:Y:S06]  /*3260*/  BRA `(.L_x_16033) ;  /* 0x0000000000247947 */ /* 0x000fec0003800000 */
.L_x_16057:
[----:B------:R-:W2:Y:S02]  /*3270*/  LDG.E.64 R2, desc[UR36][R2.64] ;  /* 0x0000002402027981 */ /* 0x000ea4000c1e1b00 */
[----:B--2---:R-:W0:Y:S02]  /*3280*/  I2F.U64 R0, R2 ;  /* 0x0000000200007312 */ /* 0x004e240000301000 */
[----:B0-----:R-:W-:-:S04]  /*3290*/  F2FP.F16.F32.PACK_AB R0, RZ, R0 ;  /* 0x00000000ff00723e */ /* 0x001fc800000000ff */
[----:B------:R-:W-:Y:S01]  /*32a0*/  PRMT R24, R0, 0x7610, R24 ;  /* 0x0000761000187816 */ /* 0x000fe20000000018 */
[----:B------:R-:W-:Y:S06]  /*32b0*/  BRA `(.L_x_16033) ;  /* 0x0000000000107947 */ /* 0x000fec0003800000 */
.L_x_16056:
[----:B------:R-:W2:Y:S02]  /*32c0*/  LDG.E R2, desc[UR36][R2.64] ;  /* 0x0000002402027981 */ /* 0x000ea4000c1e1900 */
[----:B--2---:R-:W-:-:S04]  /*32d0*/  I2FP.F32.U32 R0, R2 ;  /* 0x0000000200007245 */ /* 0x004fc80000201000 */
[----:B------:R-:W-:-:S04]  /*32e0*/  F2FP.F16.F32.PACK_AB R0, RZ, R0 ;  /* 0x00000000ff00723e */ /* 0x000fc800000000ff */
[----:B------:R-:W-:-:S07]  /*32f0*/  PRMT R24, R0, 0x7610, R24 ;  /* 0x0000761000187816 */ /* 0x000fce0000000018 */
.L_x_16033:
[----:B------:R-:W-:-:S07]  /*3300*/  VIADD R22, R22, 0x80 ;  /* 0x0000008016167836 */ /* 0x000fce0000000000 */
.L_x_16027:
[----:B------:R-:W-:Y:S05]  /*3310*/  BSYNC.RECONVERGENT B6 ;  /* 0x0000000000067941 */ /* 0x000fea0003800200 */
.L_x_16026:
        /* <DEDUP_REMOVED lines=25> */
.L_x_16066:
[----:B------:R-:W2:Y:S02]  /*34b0*/  LDG.E.U8 R2, desc[UR36][R2.64] ;  /* 0x0000002402027981 */ /* 0x000ea4000c1e1100 */
[----:B--2---:R-:W-:-:S04]  /*34c0*/  I2FP.F32.U32 R0, R2 ;  /* 0x0000000200007245 */ /* 0x004fc80000201000 */
[----:B------:R-:W-:Y:S01]  /*34d0*/  F2FP.F16.F32.PACK_AB R0, RZ, R0 ;  /* 0x00000000ff00723e */ /* 0x000fe200000000ff */
[----:B------:R-:W-:Y:S06]  /*34e0*/  BRA `(.L_x_16062) ;  /* 0x0000000c007c7947 */ /* 0x000fec0003800000 */
.L_x_16065:
        /* <DEDUP_REMOVED lines=10> */
.L_x_16069:
[----:B------:R-:W2:Y:S02]  /*3590*/  LDG.E R2, desc[UR36][R2.64] ;  /* 0x0000002402027981 */ /* 0x000ea4000c1e1900 */
[----:B--2---:R-:W-:-:S04]  /*35a0*/  I2FP.F32.S32 R0, R2 ;  /* 0x0000000200007245 */ /* 0x004fc80000201400 */
[----:B------:R-:W-:Y:S01]  /*35b0*/  F2FP.F16.F32.PACK_AB R0, RZ, R0 ;  /* 0x00000000ff00723e */ /* 0x000fe200000000ff */
[----:B------:R-:W-:Y:S06]  /*35c0*/  BRA `(.L_x_16062) ;  /* 0x0000000c00447947 */ /* 0x000fec0003800000 */
.L_x_16068:
[----:B------:R-:W2:Y:S02]  /*35d0*/  LDG.E.U16 R2, desc[UR36][R2.64] ;  /* 0x0000002402027981 */ /* 0x000ea4000c1e1500 */
[----:B--2---:R-:W0:Y:S02]  /*35e0*/  I2F.S16 R0, R2 ;  /* 0x0000000200007306 */ /* 0x004e240000101400 */
[----:B0-----:R-:W-:Y:S01]  /*35f0*/  F2FP.F16.F32.PACK_AB R0, RZ, R0 ;  /* 0x00000000ff00723e */ /* 0x001fe200000000ff */
[----:B------:R-:W-:Y:S06]  /*3600*/  BRA `(.L_x_16062) ;  /* 0x0000000c00347947 */ /* 0x000fec0003800000 */
.L_x_16064:
        /* <DEDUP_REMOVED lines=9> */
.L_x_16071:
[----:B------:R2:W5:Y:S01]  /*36a0*/  LDG.E.U16 R0, desc[UR36][R2.64] ;  /* 0x0000002402007981 */ /* 0x000562000c1e1500 */
[----:B------:R-:W-:Y:S05]  /*36b0*/  BRA `(.L_x_16062) ;  /* 0x0000000c00087947 */ /* 0x000fea0003800000 */
.L_x_16070:
        /* <DEDUP_REMOVED lines=9> */
.L_x_16073:
[----:B------:R3:W5:Y:S01]  /*3750*/  LDG.E.U16 R0, desc[UR36][R2.64] ;  /* 0x0000002402007981 */ /* 0x000762000c1e1500 */
[----:B------:R-:W-:Y:S05]  /*3760*/  BRA `(.L_x_16062) ;  /* 0x0000000800dc7947 */ /* 0x000fea0003800000 */
.L_x_16072:
        /* <DEDUP_REMOVED lines=8> */
.L_x_16063:
        /* <DEDUP_REMOVED lines=13> */
.L_x_16076:
        /* <DEDUP_REMOVED lines=8> */
.L_x_16075:
        /* <DEDUP_REMOVED lines=27> */
.L_x_16078:
        /* <DEDUP_REMOVED lines=13> */
.L_x_16077:
[----:B------:R-:W2:Y:S02]  /*3bc0*/  LDG.E.U16 R0, desc[UR36][R2.64] ;  /* 0x0000002402007981 */ /* 0x000ea4000c1e1500 */
[----:B--2---:R-:W-:-:S05]  /*3bd0*/  IMAD.U32 R0, R0, 0x10000, RZ ;  /* 0x0001000000007824 */ /* 0x004fca00078e00ff */
[----:B------:R-:W-:Y:S01]  /*3be0*/  F2FP.F16.F32.PACK_AB R0, RZ, R0 ;  /* 0x00000000ff00723e */ /* 0x000fe200000000ff */
[----:B------:R-:W-:Y:S06]  /*3bf0*/  BRA `(.L_x_16062) ;  /* 0x0000000400b87947 */ /* 0x000fec0003800000 */
.L_x_16074:
        /* <DEDUP_REMOVED lines=12> */
.L_x_16081:
        /* <DEDUP_REMOVED lines=21> */
.L_x_16085:
[----:B------:R-:W-:Y:S05]  /*3e10*/  BSYNC.RECONVERGENT B1 ;  /* 0x0000000000017941 */ /* 0x000fea0003800200 */
.L_x_16084:
[----:B------:R-:W-:Y:S01]  /*3e20*/  IMAD.SHL.U32 R0, R0, 0x100000, RZ ;  /* 0x0010000000007824 */ /* 0x000fe200078e00ff */
[----:B------:R-:W-:-:S04]  /*3e30*/  LEA R2, R2, 0x3b800000, 0x17 ;  /* 0x3b80000002027811 */ /* 0x000fc800078eb8ff */
[----:B------:R-:W-:-:S07]  /*3e40*/  LOP3.LUT R0, R2, R0, R7, 0xfe, !PT ;  /* 0x0000000002007212 */ /* 0x000fce00078efe07 */
.L_x_16083:
[----:B------:R-:W-:Y:S05]  /*3e50*/  BSYNC.RECONVERGENT B0 ;  /* 0x0000000000007941 */ /* 0x000fea0003800200 */
.L_x_16082:
[----:B------:R-:W-:Y:S01]  /*3e60*/  F2FP.F16.F32.PACK_AB R0, RZ, R0 ;  /* 0x00000000ff00723e */ /* 0x000fe200000000ff */
[----:B------:R-:W-:Y:S06]  /*3e70*/  BRA `(.L_x_16062) ;  /* 0x0000000400187947 */ /* 0x000fec0003800000 */
.L_x_16080:
        /* <DEDUP_REMOVED lines=21> */
.L_x_16089:
[----:B------:R-:W-:Y:S05]  /*3fd0*/  BSYNC.RECONVERGENT B1 ;  /* 0x0000000000017941 */ /* 0x000fea0003800200 */
.L_x_16088:
[----:B------:R-:W-:Y:S01]  /*3fe0*/  IMAD.SHL.U32 R0, R0, 0x200000, RZ ;  /* 0x0020000000007824 */ /* 0x000fe200078e00ff */
[----:B------:R-:W-:-:S04]  /*3ff0*/  LEA R2, R2, 0x37800000, 0x17 ;  /* 0x3780000002027811 */ /* 0x000fc800078eb8ff */
[----:B------:R-:W-:-:S07]  /*4000*/  LOP3.LUT R0, R2, R0, R7, 0xfe, !PT ;  /* 0x0000000002007212 */ /* 0x000fce00078efe07 */
.L_x_16087:
[----:B------:R-:W-:Y:S05]  /*4010*/  BSYNC.RECONVERGENT B0 ;  /* 0x0000000000007941 */ /* 0x000fea0003800200 */
.L_x_16086:
[----:B------:R-:W-:Y:S01]  /*4020*/  F2FP.F16.F32.PACK_AB R0, RZ, R0 ;  /* 0x00000000ff00723e */ /* 0x000fe200000000ff */
[----:B------:R-:W-:Y:S06]  /*4030*/  BRA `(.L_x_16062) ;  /* 0x0000000000a87947 */ /* 0x000fec0003800000 */
.L_x_16079:
        /* <DEDUP_REMOVED lines=14> */
.L_x_16093:
[----:B------:R-:W-:Y:S05]  /*4120*/  BSYNC.RECONVERGENT B0 ;  /* 0x0000000000007941 */ /* 0x000fea0003800200 */
.L_x_16092:
[----:B------:R-:W-:Y:S01]  /*4130*/  F2FP.F16.F32.PACK_AB R0, RZ, R0 ;  /* 0x00000000ff00723e */ /* 0x000fe200000000ff */
[----:B------:R-:W-:Y:S06]  /*4140*/  BRA `(.L_x_16062) ;  /* 0x0000000000647947 */ /* 0x000fec0003800000 */
.L_x_16067:
        /* <DEDUP_REMOVED lines=16> */
.L_x_16094:
[----:B------:R-:W-:Y:S01]  /*4250*/  PRMT R0, RZ, 0x7610, R0 ;  /* 0x00007610ff007816 */ /* 0x000fe20000000000 */
[----:B------:R-:W-:Y:S06]  /*4260*/  BRA `(.L_x_16062) ;  /* 0x00000000001c7947 */ /* 0x000fec0003800000 */
.L_x_16091:
[----:B------:R-:W2:Y:S02]  /*4270*/  LDG.E.64 R2, desc[UR36][R2.64] ;  /* 0x0000002402027981 */ /* 0x000ea4000c1e1b00 */
[----:B--2---:R-:W0:Y:S02]  /*4280*/  I2F.U64 R0, R2 ;  /* 0x0000000200007312 */ /* 0x004e240000301000 */
[----:B0-----:R-:W-:Y:S01]  /*4290*/  F2FP.F16.F32.PACK_AB R0, RZ, R0 ;  /* 0x00000000ff00723e */ /* 0x001fe200000000ff */
[----:B------:R-:W-:Y:S06]  /*42a0*/  BRA `(.L_x_16062) ;  /* 0x00000000000c7947 */ /* 0x000fec0003800000 */
.L_x_16090:
[----:B------:R-:W2:Y:S02]  /*42b0*/  LDG.E R2, desc[UR36][R2.64] ;  /* 0x0000002402027981 */ /* 0x000ea4000c1e1900 */
[----:B--2---:R-:W-:-:S04]  /*42c0*/  I2FP.F32.U32 R0, R2 ;  /* 0x0000000200007245 */ /* 0x004fc80000201000 */
[----:B------:R-:W-:-:S07]  /*42d0*/  F2FP.F16.F32.PACK_AB R0, RZ, R0 ;  /* 0x00000000ff00723e */ /* 0x000fce00000000ff */
.L_x_16062:
[----:B------:R-:W-:Y:S05]  /*42e0*/  BSYNC.RECONVERGENT B6 ;  /* 0x0000000000067941 */ /* 0x000fea0003800200 */
.L_x_16061:
        /* <DEDUP_REMOVED lines=10> */
[----:B------:R-:W-:Y:S01]  /*4390*/  @!P2 HADD2.F32 R6, -RZ, R24.H0_H0 ;  /* 0x20000018ff06a230 */ /* 0x000fe20000004100 */
[----:B------:R-:W1:Y:S01]  /*43a0*/  @!P0 FRND.TRUNC R3, R2 ;  /* 0x0000000200038307 */ /* 0x000e62000020d000 */
[----:B------:R-:W-:Y:S02]  /*43b0*/  @!P3 HADD2.F32 R8, -RZ, R0.H0_H0 ;  /* 0x20000000ff08b230 */ /* 0x000fe40000004100 */
[----:B------:R-:W-:-:S05]  /*43c0*/  @!P1 HADD2.F32 R4, -RZ, R23.H0_H0 ;  /* 0x20000017ff049230 */ /* 0x000fca0000004100 */
[----:B------:R-:W2:Y:S01]  /*43d0*/  @!P2 FRND.TRUNC R7, R6 ;  /* 0x000000060007a307 */ /* 0x000ea2000020d000 */
[----:B-1----:R-:W-:-:S07]  /*43e0*/  @!P0 FADD.FTZ R3, R2, -R3 ;  /* 0x8000000302038221 */ /* 0x002fce0000010000 */
[----:B------:R-:W1:Y:S01]  /*43f0*/  @!P3 FRND.TRUNC R9, R8 ;  /* 0x000000080009b307 */ /* 0x000e62000020d000 */
[----:B------:R-:W-:Y:S01]  /*4400*/  @!P0 F2FP.F16.F32.PACK_AB R0, RZ, R3 ;  /* 0x00000003ff00823e */ /* 0x000fe200000000ff */
[----:B--2---:R-:W-:-:S06]  /*4410*/  @!P2 FADD.FTZ R7, R6, -R7 ;  /* 0x800000070607a221 */ /* 0x004fcc0000010000 */
[----:B------:R-:W2:Y:S01]  /*4420*/  @!P1 FRND.TRUNC R5, R4 ;  /* 0x0000000400059307 */ /* 0x000ea2000020d000 */
[----:B------:R-:W-:Y:S01]  /*4430*/  @!P2 F2FP.F16.F32.PACK_AB R24, RZ, R7 ;  /* 0x00000007ff18a23e */ /* 0x000fe200000000ff */
[----:B-1----:R-:W-:-:S05]  /*4440*/  @!P3 FADD.FTZ R9, R8, -R9 ;  /* 0x800000090809b221 */ /* 0x002fca0000010000 */
[----:B------:R-:W-:Y:S01]  /*4450*/  @!P3 F2FP.F16.F32.PACK_AB R23, RZ, R9 ;  /* 0x00000009ff17b23e */ /* 0x000fe200000000ff */
[----:B--2---:R-:W-:-:S05]  /*4460*/  @!P1 FADD.FTZ R5, R4, -R5 ;  /* 0x8000000504059221 */ /* 0x004fca0000010000 */
        /* <DEDUP_REMOVED lines=25> */
.L_x_16100:
[----:B------:R-:W-:Y:S02]  /*4600*/  HADD2.F32 R5, -RZ, R0.H0_H0 ;  /* 0x20000000ff057230 */ /* 0x000fe40000004100 */
[----:B------:R-:W-:-:S04]  /*4610*/  IMAD.MOV.U32 R19, RZ, RZ, R22 ;  /* 0x000000ffff137224 */ /* 0x000fc800078e0016 */
[----:B------:R-:W0:Y:S02]  /*4620*/  F2I.S64.TRUNC R4, R5 ;  /* 0x0000000500047311 */ /* 0x000e24000020d900 */
[----:B0-----:R0:W-:Y:S01]  /*4630*/  STG.E.U8 desc[UR36][R2.64], R4 ;  /* 0x0000000402007986 */ /* 0x0011e2000c101124 */
[----:B------:R-:W-:Y:S05]  /*4640*/  BRA `(.L_x_16096) ;  /* 0x0000000c00c07947 */ /* 0x000fea0003800000 */
.L_x_16099:
        /* <DEDUP_REMOVED lines=11> */
.L_x_16103:
[----:B------:R-:W-:Y:S02]  /*4700*/  HADD2.F32 R0, -RZ, R0.H0_H0 ;  /* 0x20000000ff007230 */ /* 0x000fe40000004100 */
[----:B------:R-:W-:Y:S02]  /*4710*/  IMAD.MOV.U32 R19, RZ, RZ, R22 ;  /* 0x000000ffff137224 */ /* 0x000fe400078e0016 */
[----:B------:R-:W0:Y:S02]  /*4720*/  F2I.FTZ.TRUNC.NTZ R5, R0 ;  /* 0x0000000000057305 */ /* 0x000e24000021f100 */
[----:B0-----:R0:W-:Y:S01]  /*4730*/  STG.E desc[UR36][R2.64], R5 ;  /* 0x0000000502007986 */ /* 0x0011e2000c101924 */
[----:B------:R-:W-:Y:S05]  /*4740*/  BRA `(.L_x_16096) ;  /* 0x0000000c00807947 */ /* 0x000fea0003800000 */
.L_x_16102:
[----:B------:R-:W-:Y:S02]  /*4750*/  HADD2.F32 R0, -RZ, R0.H0_H0 ;  /* 0x20000000ff007230 */ /* 0x000fe40000004100 */
[----:B------:R-:W-:Y:S02]  /*4760*/  IMAD.MOV.U32 R19, RZ, RZ, R22 ;  /* 0x000000ffff137224 */ /* 0x000fe400078e0016 */
[----:B------:R-:W0:Y:S02]  /*4770*/  F2I.FTZ.TRUNC.NTZ R5, R0 ;  /* 0x0000000000057305 */ /* 0x000e24000021f100 */
[----:B0-----:R0:W-:Y:S01]  /*4780*/  STG.E.U16 desc[UR36][R2.64], R5 ;  /* 0x0000000502007986 */ /* 0x0011e2000c101524 */
[----:B------:R-:W-:Y:S05]  /*4790*/  BRA `(.L_x_16096) ;  /* 0x0000000c006c7947 */ /* 0x000fea0003800000 */
.L_x_16098:
        /* <DEDUP_REMOVED lines=10> */
.L_x_16105:
[----:B------:R0:W-:Y:S01]  /*4840*/  STG.E.U16 desc[UR36][R2.64], R0 ;  /* 0x0000000002007986 */ /* 0x0001e2000c101524 */
[----:B------:R-:W-:Y:S01]  /*4850*/  IMAD.MOV.U32 R19, RZ, RZ, R22 ;  /* 0x000000ffff137224 */ /* 0x000fe200078e0016 */
[----:B------:R-:W-:Y:S06]  /*4860*/  BRA `(.L_x_16096) ;  /* 0x0000000c00387947 */ /* 0x000fec0003800000 */
.L_x_16104:
        /* <DEDUP_REMOVED lines=11> */
.L_x_16107:
[----:B------:R-:W-:Y:S02]  /*4920*/  HADD2.F32 R0, -RZ, R0.H0_H0 ;  /* 0x20000000ff007230 */ /* 0x000fe40000004100 */
[----:B------:R-:W-:-:S03]  /*4930*/  IMAD.MOV.U32 R19, RZ, RZ, R22 ;  /* 0x000000ffff137224 */ /* 0x000fc600078e0016 */
[----:B------:R-:W-:-:S04]  /*4940*/  F2FP.F16.F32.PACK_AB R0, RZ, R0 ;  /* 0x00000000ff00723e */ /* 0x000fc800000000ff */
[----:B------:R-:W-:-:S05]  /*4950*/  PRMT R0, R0, 0x5410, RZ ;  /* 0x0000541000007816 */ /* 0x000fca00000000ff */
[----:B------:R0:W-:Y:S01]  /*4960*/  STG.E desc[UR36][R2.64], R0 ;  /* 0x0000000002007986 */ /* 0x0001e2000c101924 */
[----:B------:R-:W-:Y:S05]  /*4970*/  BRA `(.L_x_16096) ;  /* 0x0000000800f47947 */ /* 0x000fea0003800000 */
.L_x_16106:
[----:B------:R-:W-:Y:S02]  /*4980*/  HADD2.F32 R4, -RZ, R0.H0_H0 ;  /* 0x20000000ff047230 */ /* 0x000fe40000004100 */
[----:B------:R-:W-:-:S03]  /*4990*/  IMAD.MOV.U32 R19, RZ, RZ, R22 ;  /* 0x000000ffff137224 */ /* 0x000fc600078e0016 */
[----:B------:R-:W-:-:S06]  /*49a0*/  FMUL.FTZ R4, R4, 1 ;  /* 0x3f80000004047820 */ /* 0x000fcc0000410000 */
[----:B------:R-:W0:Y:S02]  /*49b0*/  F2F.F64.F32 R4, R4 ;  /* 0x0000000400047310 */ /* 0x000e240000201800 */
[----:B0-----:R0:W-:Y:S01]  /*49c0*/  STG.E.64 desc[UR36][R2.64], R4 ;  /* 0x0000000402007986 */ /* 0x0011e2000c101b24 */
[----:B------:R-:W-:Y:S05]  /*49d0*/  BRA `(.L_x_16096) ;  /* 0x0000000800dc7947 */ /* 0x000fea0003800000 */
.L_x_16097:
        /* <DEDUP_REMOVED lines=14> */
.L_x_16110:
[----:B------:R-:W-:Y:S01]  /*4ac0*/  HADD2.F32 R0, -RZ, R0.H0_H0 ;  /* 0x20000000ff007230 */ /* 0x000fe20000004100 */
[----:B------:R-:W-:Y:S01]  /*4ad0*/  CS2R R6, SRZ ;  /* 0x0000000000067805 */ /* 0x000fe2000001ff00 */
[----:B------:R-:W-:-:S03]  /*4ae0*/  IMAD.MOV.U32 R19, RZ, RZ, R22 ;  /* 0x000000ffff137224 */ /* 0x000fc600078e0016 */
[----:B------:R-:W-:-:S04]  /*4af0*/  FMUL.FTZ R0, R0, 1 ;  /* 0x3f80000000007820 */ /* 0x000fc80000410000 */
[----:B------:R-:W0:Y:S02]  /*4b00*/  F2F.F64.F32 R4, R0 ;  /* 0x0000000000047310 */ /* 0x000e240000201800 */
[----:B0-----:R3:W-:Y:S01]  /*4b10*/  STG.E.128 desc[UR36][R2.64], R4 ;  /* 0x0000000402007986 */ /* 0x0017e2000c101d24 */
[----:B------:R-:W-:Y:S05]  /*4b20*/  BRA `(.L_x_16096) ;  /* 0x0000000800887947 */ /* 0x000fea0003800000 */
.L_x_16109:
        /* <DEDUP_REMOVED lines=19> */
.L_x_16114:
[----:B------:R-:W-:Y:S05]  /*4c60*/  BSYNC.RECONVERGENT B0 ;  /* 0x0000000000007941 */ /* 0x000fea0003800200 */
.L_x_16113:
[----:B------:R-:W-:Y:S01]  /*4c70*/  LOP3.LUT R5, R0, 0x80, R5, 0xf8, !PT ;  /* 0x0000008000057812 */ /* 0x000fe200078ef805 */
[----:B------:R-:W-:-:S04]  /*4c80*/  IMAD.MOV.U32 R19, RZ, RZ, R22 ;  /* 0x000000ffff137224 */ /* 0x000fc800078e0016 */
[----:B------:R2:W-:Y:S01]  /*4c90*/  STG.E.U8 desc[UR36][R2.64], R5 ;  /* 0x0000000502007986 */ /* 0x0005e2000c101124 */
[----:B------:R-:W-:Y:S05]  /*4ca0*/  BRA `(.L_x_16096) ;  /* 0x0000000800287947 */ /* 0x000fea0003800000 */
.L_x_16112:
        /* <DEDUP_REMOVED lines=15> */
.L_x_16116:
[----:B------:R-:W-:Y:S05]  /*4da0*/  BSYNC.RECONVERGENT B0 ;  /* 0x0000000000007941 */ /* 0x000fea0003800200 */
.L_x_16115:
[----:B------:R-:W-:Y:S01]  /*4db0*/  LOP3.LUT R5, R0, 0x80, R5, 0xf8, !PT ;  /* 0x0000008000057812 */ /* 0x000fe200078ef805 */
[----:B------:R-:W-:-:S04]  /*4dc0*/  IMAD.MOV.U32 R19, RZ, RZ, R22 ;  /* 0x000000ffff137224 */ /* 0x000fc800078e0016 */
[----:B------:R1:W-:Y:S01]  /*4dd0*/  STG.E.U8 desc[UR36][R2.64], R5 ;  /* 0x0000000502007986 */ /* 0x0003e2000c101124 */
[----:B------:R-:W-:Y:S05]  /*4de0*/  BRA `(.L_x_16096) ;  /* 0x0000000400d87947 */ /* 0x000fea0003800000 */
.L_x_16111:
[----:B------:R-:W-:Y:S02]  /*4df0*/  HADD2.F32 R0, -RZ, R0.H0_H0 ;  /* 0x20000000ff007230 */ /* 0x000fe40000004100 */
[----:B------:R-:W-:-:S03]  /*4e00*/  IMAD.MOV.U32 R19, RZ, RZ, R22 ;  /* 0x000000ffff137224 */ /* 0x000fc600078e0016 */
[----:B------:R-:W-:-:S05]  /*4e10*/  F2FP.BF16.F32.PACK_AB R0, RZ, R0 ;  /* 0x00000000ff00723e */ /* 0x000fca00000010ff */
[----:B------:R0:W-:Y:S01]  /*4e20*/  STG.E.U16 desc[UR36][R2.64], R0 ;  /* 0x0000000002007986 */ /* 0x0001e2000c101524 */
[----:B------:R-:W-:Y:S05]  /*4e30*/  BRA `(.L_x_16096) ;  /* 0x0000000400c47947 */ /* 0x000fea0003800000 */
.L_x_16108:
        /* <DEDUP_REMOVED lines=13> */
.L_x_16119:
        /* <DEDUP_REMOVED lines=13> */
.L_x_16122:
[----:B------:R-:W-:-:S04]  /*4fe0*/  SHF.R.U32.HI R0, RZ, 0x14, R5 ;  /* 0x00000014ff007819 */ /* 0x000fc80000011605 */
[----:B------:R-:W-:-:S04]  /*4ff0*/  LOP3.LUT R0, R0, 0x1, RZ, 0xc0, !PT ;  /* 0x0000000100007812 */ /* 0x000fc800078ec0ff */
[----:B------:R-:W-:-:S04]  /*5000*/  IADD3 R0, PT, PT, R5, 0x487ffff, R0 ;  /* 0x0487ffff05007810 */ /* 0x000fc80007ffe000 */
[----:B------:R-:W-:-:S04]  /*5010*/  SHF.R.U32.HI R0, RZ, 0x14, R0 ;  /* 0x00000014ff007819 */ /* 0x000fc80000011600 */
[----:B------:R-:W-:-:S07]  /*5020*/  LOP3.LUT R4, R0, 0xff, RZ, 0xc0, !PT ;  /* 0x000000ff00047812 */ /* 0x000fce00078ec0ff */
.L_x_16123:
[----:B------:R-:W-:-:S04]  /*5030*/  SHF.R.U32.HI R5, RZ, 0x18, R5 ;  /* 0x00000018ff057819 */ /* 0x000fc80000011605 */
[----:B------:R-:W-:-:S04]  /*5040*/  LOP3.LUT R4, R4, 0x80, R5, 0xf8, !PT ;  /* 0x0000008004047812 */ /* 0x000fc800078ef805 */
[----:B------:R-:W-:-:S07]  /*5050*/  PRMT R0, R4, 0x7610, R0 ;  /* 0x0000761004007816 */ /* 0x000fce0000000000 */
.L_x_16121:
[----:B------:R-:W-:Y:S05]  /*5060*/  BSYNC.RECONVERGENT B0 ;  /* 0x0000000000007941 */ /* 0x000fea0003800200 */
.L_x_16120:
[----:B------:R0:W-:Y:S01]  /*5070*/  STG.E.U8 desc[UR36][R2.64], R0 ;  /* 0x0000000002007986 */ /* 0x0001e2000c101124 */
[----:B------:R-:W-:Y:S01]  /*5080*/  IMAD.MOV.U32 R19, RZ, RZ, R22 ;  /* 0x000000ffff137224 */ /* 0x000fe200078e0016 */
[----:B------:R-:W-:Y:S06]  /*5090*/  BRA `(.L_x_16096) ;  /* 0x00000004002c7947 */ /* 0x000fec0003800000 */
.L_x_16118:
        /* <DEDUP_REMOVED lines=13> */
.L_x_16126:
[----:B------:R-:W-:-:S04]  /*5170*/  SHF.R.U32.HI R0, RZ, 0x15, R5 ;  /* 0x00000015ff007819 */ /* 0x000fc80000011605 */
[----:B------:R-:W-:-:S04]  /*5180*/  LOP3.LUT R0, R0, 0x1, RZ, 0xc0, !PT ;  /* 0x0000000100007812 */ /* 0x000fc800078ec0ff */
[----:B------:R-:W-:-:S04]  /*5190*/  IADD3 R0, PT, PT, R5, 0x88fffff, R0 ;  /* 0x088fffff05007810 */ /* 0x000fc80007ffe000 */
[----:B------:R-:W-:-:S04]  /*51a0*/  SHF.R.U32.HI R0, RZ, 0x15, R0 ;  /* 0x00000015ff007819 */ /* 0x000fc80000011600 */
[----:B------:R-:W-:-:S07]  /*51b0*/  LOP3.LUT R4, R0, 0xff, RZ, 0xc0, !PT ;  /* 0x000000ff00047812 */ /* 0x000fce00078ec0ff */
.L_x_16127:
[----:B------:R-:W-:-:S04]  /*51c0*/  SHF.R.U32.HI R5, RZ, 0x18, R5 ;  /* 0x00000018ff057819 */ /* 0x000fc80000011605 */
[----:B------:R-:W-:-:S04]  /*51d0*/  LOP3.LUT R4, R4, 0x80, R5, 0xf8, !PT ;  /* 0x0000008004047812 */ /* 0x000fc800078ef805 */
[----:B------:R-:W-:-:S07]  /*51e0*/  PRMT R0, R4, 0x7610, R0 ;  /* 0x0000761004007816 */ /* 0x000fce0000000000 */
.L_x_16125:
[----:B------:R-:W-:Y:S05]  /*51f0*/  BSYNC.RECONVERGENT B0 ;  /* 0x0000000000007941 */ /* 0x000fea0003800200 */
.L_x_16124:
[----:B------:R0:W-:Y:S01]  /*5200*/  STG.E.U8 desc[UR36][R2.64], R0 ;  /* 0x0000000002007986 */ /* 0x0001e2000c101124 */
[----:B------:R-:W-:Y:S01]  /*5210*/  IMAD.MOV.U32 R19, RZ, RZ, R22 ;  /* 0x000000ffff137224 */ /* 0x000fe200078e0016 */
[----:B------:R-:W-:Y:S06]  /*5220*/  BRA `(.L_x_16096) ;  /* 0x0000000000c87947 */ /* 0x000fec0003800000 */
.L_x_16117:
[----:B------:R-:W-:-:S13]  /*5230*/  ISETP.NE.AND P0, PT, R4, 0x1c, PT ;  /* 0x0000001c0400780c */ /* 0x000fda0003f05270 */
[----:B------:R-:W-:Y:S05]  /*5240*/  @!P0 BRA `(.L_x_16128) ;  /* 0x0000000000b08947 */ /* 0x000fea0003800000 */
[----:B------:R-:W-:-:S13]  /*5250*/  ISETP.NE.AND P0, PT, R4, 0x1d, PT ;  /* 0x0000001d0400780c */ /* 0x000fda0003f05270 */
[----:B------:R-:W-:Y:S05]  /*5260*/  @!P0 BRA `(.L_x_16129) ;  /* 0x0000000000948947 */ /* 0x000fea0003800000 */
[----:B------:R-:W-:-:S13]  /*5270*/  ISETP.NE.AND P0, PT, R4, 0x2c, PT ;  /* 0x0000002c0400780c */ /* 0x000fda0003f05270 */
[----:B------:R-:W-:Y:S05]  /*5280*/  @!P0 BRA `(.L_x_16130) ;  /* 0x0000000000488947 */ /* 0x000fea0003800000 */
.L_x_16101:
        /* <DEDUP_REMOVED lines=16> */
.L_x_16131:
[----:B------:R-:W-:Y:S01]  /*5390*/  IMAD.MOV.U32 R19, RZ, RZ, R22 ;  /* 0x000000ffff137224 */ /* 0x000fe200078e0016 */
[----:B------:R-:W-:Y:S06]  /*53a0*/  BRA `(.L_x_16096) ;  /* 0x0000000000687947 */ /* 0x000fec0003800000 */
.L_x_16130:
        /* <DEDUP_REMOVED lines=17> */
.L_x_16129:
[----:B------:R-:W-:Y:S02]  /*54c0*/  HADD2.F32 R4, -RZ, R0.H0_H0 ;  /* 0x20000000ff047230 */ /* 0x000fe40000004100 */
[----:B------:R-:W-:-:S04]  /*54d0*/  IMAD.MOV.U32 R19, RZ, RZ, R22 ;  /* 0x000000ffff137224 */ /* 0x000fc800078e0016 */
[----:B------:R-:W0:Y:S02]  /*54e0*/  F2I.U64.TRUNC R4, R4 ;  /* 0x0000000400047311 */ /* 0x000e24000020d800 */
[----:B0-----:R0:W-:Y:S01]  /*54f0*/  STG.E.64 desc[UR36][R2.64], R4 ;  /* 0x0000000402007986 */ /* 0x0011e2000c101b24 */
[----:B------:R-:W-:Y:S05]  /*5500*/  BRA `(.L_x_16096) ;  /* 0x0000000000107947 */ /* 0x000fea0003800000 */
.L_x_16128:
[----:B------:R-:W-:Y:S02]  /*5510*/  HADD2.F32 R0, -RZ, R0.H0_H0 ;  /* 0x20000000ff007230 */ /* 0x000fe40000004100 */
[----:B------:R-:W-:Y:S02]  /*5520*/  IMAD.MOV.U32 R19, RZ, RZ, R22 ;  /* 0x000000ffff137224 */ /* 0x000fe400078e0016 */
[----:B------:R-:W0:Y:S02]  /*5530*/  F2I.FTZ.U32.TRUNC.NTZ R5, R0 ;  /* 0x0000000000057305 */ /* 0x000e24000021f000 */
[----:B0-----:R0:W-:Y:S03]  /*5540*/  STG.E desc[UR36][R2.64], R5 ;  /* 0x0000000502007986 */ /* 0x0011e6000c101924 */
.L_x_16096:
[----:B------:R-:W-:Y:S05]  /*5550*/  BSYNC.RECONVERGENT B6 ;  /* 0x0000000000067941 */ /* 0x000fea0003800200 */
.L_x_16095:
        /* <DEDUP_REMOVED lines=25> */
.L_x_16137:
[----:B------:R-:W-:-:S06]  /*56f0*/  HADD2.F32 R5, -RZ, R25.H0_H0 ;  /* 0x20000019ff057230 */ /* 0x000fcc0000004100 */
[----:B------:R-:W0:Y:S02]  /*5700*/  F2I.S64.TRUNC R4, R5 ;  /* 0x0000000500047311 */ /* 0x000e24000020d900 */
[----:B0-----:R0:W-:Y:S01]  /*5710*/  STG.E.U8 desc[UR36][R2.64], R4 ;  /* 0x0000000402007986 */ /* 0x0011e2000c101124 */
[----:B------:R-:W-:Y:S05]  /*5720*/  BRA `(.L_x_16139) ;  /* 0x0000000c006c7947 */ /* 0x000fea0003800000 */
.L_x_16136:
        /* <DEDUP_REMOVED lines=10> */
.L_x_16141:
[----:B------:R-:W-:-:S06]  /*57d0*/  HADD2.F32 R25, -RZ, R25.H0_H0 ;  /* 0x20000019ff197230 */ /* 0x000fcc0000004100 */
[----:B------:R-:W0:Y:S02]  /*57e0*/  F2I.FTZ.TRUNC.NTZ R25, R25 ;  /* 0x0000001900197305 */ /* 0x000e24000021f100 */
[----:B0-----:R0:W-:Y:S01]  /*57f0*/  STG.E desc[UR36][R2.64], R25 ;  /* 0x0000001902007986 */ /* 0x0011e2000c101924 */
[----:B------:R-:W-:Y:S05]  /*5800*/  BRA `(.L_x_16139) ;  /* 0x0000000c00347947 */ /* 0x000fea0003800000 */
.L_x_16140:
[----:B------:R-:W-:-:S06]  /*5810*/  HADD2.F32 R25, -RZ, R25.H0_H0 ;  /* 0x20000019ff197230 */ /* 0x000fcc0000004100 */
[----:B------:R-:W0:Y:S02]  /*5820*/  F2I.FTZ.TRUNC.NTZ R25, R25 ;  /* 0x0000001900197305 */ /* 0x000e24000021f100 */
[----:B0-----:R0:W-:Y:S01]  /*5830*/  STG.E.U16 desc[UR36][R2.64], R25 ;  /* 0x0000001902007986 */ /* 0x0011e2000c101524 */
[----:B------:R-:W-:Y:S05]  /*5840*/  BRA `(.L_x_16139) ;  /* 0x0000000c00247947 */ /* 0x000fea0003800000 */
.L_x_16135:
        /* <DEDUP_REMOVED lines=9> */
.L_x_16143:
[----:B------:R0:W-:Y:S01]  /*58e0*/  STG.E.U16 desc[UR36][R2.64], R25 ;  /* 0x0000001902007986 */ /* 0x0001e2000c101524 */
[----:B------:R-:W-:Y:S05]  /*58f0*/  BRA `(.L_x_16139) ;  /* 0x0000000800f87947 */ /* 0x000fea0003800000 */
.L_x_16142:
        /* <DEDUP_REMOVED lines=10> */
.L_x_16145:
[----:B------:R-:W-:-:S05]  /*59a0*/  HADD2.F32 R0, -RZ, R25.H0_H0 ;  /* 0x20000019ff007230 */ /* 0x000fca0000004100 */
[----:B------:R-:W-:-:S04]  /*59b0*/  F2FP.F16.F32.PACK_AB R0, RZ, R0 ;  /* 0x00000000ff00723e */ /* 0x000fc800000000ff */
[----:B------:R-:W-:-:S05]  /*59c0*/  PRMT R0, R0, 0x5410, RZ ;  /* 0x0000541000007816 */ /* 0x000fca00000000ff */
[----:B------:R0:W-:Y:S01]  /*59d0*/  STG.E desc[UR36][R2.64], R0 ;  /* 0x0000000002007986 */ /* 0x0001e2000c101924 */
[----:B------:R-:W-:Y:S05]  /*59e0*/  BRA `(.L_x_16139) ;  /* 0x0000000800bc7947 */ /* 0x000fea0003800000 */
.L_x_16144:
[----:B------:R-:W-:-:S05]  /*59f0*/  HADD2.F32 R4, -RZ, R25.H0_H0 ;  /* 0x20000019ff047230 */ /* 0x000fca0000004100 */
[----:B------:R-:W-:-:S06]  /*5a00*/  FMUL.FTZ R4, R4, 1 ;  /* 0x3f80000004047820 */ /* 0x000fcc0000410000 */
[----:B------:R-:W0:Y:S02]  /*5a10*/  F2F.F64.F32 R4, R4 ;  /* 0x0000000400047310 */ /* 0x000e240000201800 */
[----:B0-----:R0:W-:Y:S01]  /*5a20*/  STG.E.64 desc[UR36][R2.64], R4 ;  /* 0x0000000402007986 */ /* 0x0011e2000c101b24 */
[----:B------:R-:W-:Y:S05]  /*5a30*/  BRA `(.L_x_16139) ;  /* 0x0000000800a87947 */ /* 0x000fea0003800000 */
.L_x_16134:
        /* <DEDUP_REMOVED lines=14> */
.L_x_16149:
        /* <DEDUP_REMOVED lines=18> */
.L_x_16152:
[----:B------:R-:W-:-:S04]  /*5c40*/  SHF.R.U32.HI R5, RZ, 0x18, R5 ;  /* 0x00000018ff057819 */ /* 0x000fc80000011605 */
[----:B------:R-:W-:-:S07]  /*5c50*/  LOP3.LUT R0, R0, 0x80, R5, 0xf8, !PT ;  /* 0x0000008000007812 */ /* 0x000fce00078ef805 */
.L_x_16151:
[----:B------:R-:W-:Y:S05]  /*5c60*/  BSYNC.RECONVERGENT B0 ;  /* 0x0000000000007941 */ /* 0x000fea0003800200 */
.L_x_16150:
[----:B------:R0:W-:Y:S01]  /*5c70*/  STG.E.U8 desc[UR36][R2.64], R0 ;  /* 0x0000000002007986 */ /* 0x0001e2000c101124 */
[----:B------:R-:W-:Y:S05]  /*5c80*/  BRA `(.L_x_16139) ;  /* 0x0000000800147947 */ /* 0x000fea0003800000 */
.L_x_16148:
        /* <DEDUP_REMOVED lines=18> */
.L_x_16155:
[----:B------:R-:W-:-:S04]  /*5db0*/  SHF.R.U32.HI R5, RZ, 0x18, R5 ;  /* 0x00000018ff057819 */ /* 0x000fc80000011605 */
[----:B------:R-:W-:-:S07]  /*5dc0*/  LOP3.LUT R0, R0, 0x80, R5, 0xf8, !PT ;  /* 0x0000008000007812 */ /* 0x000fce00078ef805 */
.L_x_16154:
[----:B------:R-:W-:Y:S05]  /*5dd0*/  BSYNC.RECONVERGENT B0 ;  /* 0x0000000000007941 */ /* 0x000fea0003800200 */
.L_x_16153:
[----:B------:R0:W-:Y:S01]  /*5de0*/  STG.E.U8 desc[UR36][R2.64], R0 ;  /* 0x0000000002007986 */ /* 0x0001e2000c101124 */
[----:B------:R-:W-:Y:S05]  /*5df0*/  BRA `(.L_x_16139) ;  /* 0x0000000400b87947 */ /* 0x000fea0003800000 */
.L_x_16147:
        /* <DEDUP_REMOVED lines=22> */
.L_x_16157:
[----:B------:R-:W-:-:S06]  /*5f60*/  HADD2.F32 R4, -RZ, R25.H0_H0 ;  /* 0x20000019ff047230 */ /* 0x000fcc0000004100 */
[----:B------:R-:W0:Y:S02]  /*5f70*/  F2I.U64.TRUNC R4, R4 ;  /* 0x0000000400047311 */ /* 0x000e24000020d800 */
[----:B0-----:R0:W-:Y:S01]  /*5f80*/  STG.E.64 desc[UR36][R2.64], R4 ;  /* 0x0000000402007986 */ /* 0x0011e2000c101b24 */
[----:B------:R-:W-:Y:S05]  /*5f90*/  BRA `(.L_x_16139) ;  /* 0x0000000400507947 */ /* 0x000fea0003800000 */
.L_x_16156:
[----:B------:R-:W-:-:S06]  /*5fa0*/  HADD2.F32 R25, -RZ, R25.H0_H0 ;  /* 0x20000019ff197230 */ /* 0x000fcc0000004100 */
[----:B------:R-:W0:Y:S02]  /*5fb0*/  F2I.FTZ.U32.TRUNC.NTZ R25, R25 ;  /* 0x0000001900197305 */ /* 0x000e24000021f000 */
[----:B0-----:R0:W-:Y:S01]  /*5fc0*/  STG.E desc[UR36][R2.64], R25 ;  /* 0x0000001902007986 */ /* 0x0011e2000c101924 */
[----:B------:R-:W-:Y:S05]  /*5fd0*/  BRA `(.L_x_16139) ;  /* 0x0000000400407947 */ /* 0x000fea0003800000 */
.L_x_16146:
        /* <DEDUP_REMOVED lines=11> */
.L_x_16159:
[----:B------:R-:W-:Y:S01]  /*6090*/  HADD2.F32 R25, -RZ, R25.H0_H0 ;  /* 0x20000019ff197230 */ /* 0x000fe20000004100 */
[----:B------:R-:W-:-:S04]  /*60a0*/  CS2R R6, SRZ ;  /* 0x0000000000067805 */ /* 0x000fc8000001ff00 */
[----:B------:R-:W-:-:S06]  /*60b0*/  FMUL.FTZ R4, R25, 1 ;  /* 0x3f80000019047820 */ /* 0x000fcc0000410000 */
[----:B------:R-:W0:Y:S02]  /*60c0*/  F2F.F64.F32 R4, R4 ;  /* 0x0000000400047310 */ /* 0x000e240000201800 */
[----:B0-----:R0:W-:Y:S01]  /*60d0*/  STG.E.128 desc[UR36][R2.64], R4 ;  /* 0x0000000402007986 */ /* 0x0011e2000c101d24 */
[----:B------:R-:W-:Y:S05]  /*60e0*/  BRA `(.L_x_16139) ;  /* 0x0000000000fc7947 */ /* 0x000fea0003800000 */
.L_x_16158:
[----:B------:R-:W-:-:S13]  /*60f0*/  ISETP.NE.AND P0, PT, R0, 0xf, PT ;  /* 0x0000000f0000780c */ /* 0x000fda0003f05270 */
[----:B------:R-:W-:Y:S05]  /*6100*/  @!P0 BRA `(.L_x_16160) ;  /* 0x0000000000e88947 */ /* 0x000fea0003800000 */
[----:B------:R-:W-:-:S13]  /*6110*/  ISETP.NE.AND P0, PT, R0, 0x17, PT ;  /* 0x000000170000780c */ /* 0x000fda0003f05270 */
[----:B------:R-:W-:Y:S05]  /*6120*/  @!P0 BRA `(.L_x_16161) ;  /* 0x0000000000908947 */ /* 0x000fea0003800000 */
[----:B------:R-:W-:-:S13]  /*6130*/  ISETP.NE.AND P0, PT, R0, 0x18, PT ;  /* 0x000000180000780c */ /* 0x000fda0003f05270 */
[----:B------:R-:W-:Y:S05]  /*6140*/  @!P0 BRA `(.L_x_16162) ;  /* 0x0000000000448947 */ /* 0x000fea0003800000 */
.L_x_16138:
        /* <DEDUP_REMOVED lines=16> */
.L_x_16163:
[----:B------:R-:W-:Y:S05]  /*6250*/  BRA `(.L_x_16139) ;  /* 0x0000000000a07947 */ /* 0x000fea0003800000 */
.L_x_16162:
        /* <DEDUP_REMOVED lines=13> */
.L_x_16165:
[----:B------:R-:W-:Y:S05]  /*6330*/  BSYNC.RECONVERGENT B0 ;  /* 0x0000000000007941 */ /* 0x000fea0003800200 */
.L_x_16164:
[----:B------:R-:W-:-:S05]  /*6340*/  LOP3.LUT R5, R0, 0x80, R5, 0xf8, !PT ;  /* 0x0000008000057812 */ /* 0x000fca00078ef805 */
[----:B------:R3:W-:Y:S01]  /*6350*/  STG.E.U8 desc[UR36][R2.64], R5 ;  /* 0x0000000502007986 */ /* 0x0007e2000c101124 */
[----:B------:R-:W-:Y:S05]  /*6360*/  BRA `(.L_x_16139) ;  /* 0x00000000005c7947 */ /* 0x000fea0003800000 */
.L_x_16161:
        /* <DEDUP_REMOVED lines=12> */
.L_x_16167:
[----:B------:R-:W-:Y:S01]  /*6430*/  IMAD.MOV.U32 R0, RZ, RZ, 0x7f ;  /* 0x0000007fff007424 */ /* 0x000fe200078e00ff */
[----:B------:R-:W-:-:S04]  /*6440*/  ISETP.GT.U32.AND P0, PT, R4, 0x7f800000, PT ;  /* 0x7f8000000400780c */ /* 0x000fc80003f04070 */
[----:B------:R-:W-:-:S09]  /*6450*/  SEL R0, R0, 0x7c, P0 ;  /* 0x0000007c00007807 */ /* 0x000fd20000000000 */
.L_x_16168:
[----:B------:R-:W-:Y:S05]  /*6460*/  BSYNC.RECONVERGENT B0 ;  /* 0x0000000000007941 */ /* 0x000fea0003800200 */
.L_x_16166:
[----:B------:R-:W-:-:S04]  /*6470*/  SHF.R.U32.HI R5, RZ, 0x18, R5 ;  /* 0x00000018ff057819 */ /* 0x000fc80000011605 */
[----:B------:R-:W-:-:S05]  /*6480*/  LOP3.LUT R5, R0, 0x80, R5, 0xf8, !PT ;  /* 0x0000008000057812 */ /* 0x000fca00078ef805 */
[----:B------:R2:W-:Y:S01]  /*6490*/  STG.E.U8 desc[UR36][R2.64], R5 ;  /* 0x0000000502007986 */ /* 0x0005e2000c101124 */
[----:B------:R-:W-:Y:S05]  /*64a0*/  BRA `(.L_x_16139) ;  /* 0x00000000000c7947 */ /* 0x000fea0003800000 */
.L_x_16160:
[----:B------:R-:W-:-:S05]  /*64b0*/  HADD2.F32 R0, -RZ, R25.H0_H0 ;  /* 0x20000019ff007230 */ /* 0x000fca0000004100 */
[----:B------:R-:W-:-:S05]  /*64c0*/  F2FP.BF16.F32.PACK_AB R0, RZ, R0 ;  /* 0x00000000ff00723e */ /* 0x000fca00000010ff */
[----:B------:R4:W-:Y:S02]  /*64d0*/  STG.E.U16 desc[UR36][R2.64], R0 ;  /* 0x0000000002007986 */ /* 0x0009e4000c101524 */
.L_x_16139:
        /* <DEDUP_REMOVED lines=25> */
.L_x_16172:
[----:B------:R-:W-:-:S06]  /*6670*/  HADD2.F32 R5, -RZ, R24.H0_H0 ;  /* 0x20000018ff057230 */ /* 0x000fcc0000004100 */
[----:B------:R-:W0:Y:S02]  /*6680*/  F2I.S64.TRUNC R4, R5 ;  /* 0x0000000500047311 */ /* 0x000e24000020d900 */
[----:B0-----:R4:W-:Y:S01]  /*6690*/  STG.E.U8 desc[UR36][R2.64], R4 ;  /* 0x0000000402007986 */ /* 0x0019e2000c101124 */
[----:B------:R-:W-:Y:S05]  /*66a0*/  BRA `(.L_x_16174) ;  /* 0x0000000c006c7947 */ /* 0x000fea0003800000 */
.L_x_16171:
        /* <DEDUP_REMOVED lines=10> */
.L_x_16176:
[----:B------:R-:W-:-:S04]  /*6750*/  HADD2.F32 R24, -RZ, R24.H0_H0 ;  /* 0x20000018ff187230 */ /* 0x000fc80000004100 */
[----:B------:R-:W0:Y:S02]  /*6760*/  F2I.FTZ.TRUNC.NTZ R5, R24 ;  /* 0x0000001800057305 */ /* 0x000e24000021f100 */
[----:B0-----:R2:W-:Y:S01]  /*6770*/  STG.E desc[UR36][R2.64], R5 ;  /* 0x0000000502007986 */ /* 0x0015e2000c101924 */
[----:B------:R-:W-:Y:S05]  /*6780*/  BRA `(.L_x_16174) ;  /* 0x0000000c00347947 */ /* 0x000fea0003800000 */
.L_x_16175:
[----:B------:R-:W-:-:S04]  /*6790*/  HADD2.F32 R24, -RZ, R24.H0_H0 ;  /* 0x20000018ff187230 */ /* 0x000fc80000004100 */
[----:B------:R-:W0:Y:S02]  /*67a0*/  F2I.FTZ.TRUNC.NTZ R5, R24 ;  /* 0x0000001800057305 */ /* 0x000e24000021f100 */
[----:B0-----:R0:W-:Y:S01]  /*67b0*/  STG.E.U16 desc[UR36][R2.64], R5 ;  /* 0x0000000502007986 */ /* 0x0011e2000c101524 */
[----:B------:R-:W-:Y:S05]  /*67c0*/  BRA `(.L_x_16174) ;  /* 0x0000000c00247947 */ /* 0x000fea0003800000 */
.L_x_16170:
        /* <DEDUP_REMOVED lines=9> */
.L_x_16178:
[----:B------:R0:W-:Y:S01]  /*6860*/  STG.E.U16 desc[UR36][R2.64], R24 ;  /* 0x0000001802007986 */ /* 0x0001e2000c101524 */
[----:B------:R-:W-:Y:S05]  /*6870*/  BRA `(.L_x_16174) ;  /* 0x0000000800f87947 */ /* 0x000fea0003800000 */
.L_x_16177:
        /* <DEDUP_REMOVED lines=10> */
.L_x_16180:
[----:B------:R-:W-:-:S05]  /*6920*/  HADD2.F32 R0, -RZ, R24.H0_H0 ;  /* 0x20000018ff007230 */ /* 0x000fca0000004100 */
[----:B------:R-:W-:-:S04]  /*6930*/  F2FP.F16.F32.PACK_AB R0, RZ, R0 ;  /* 0x00000000ff00723e */ /* 0x000fc800000000ff */
[----:B------:R-:W-:-:S05]  /*6940*/  PRMT R0, R0, 0x5410, RZ ;  /* 0x0000541000007816 */ /* 0x000fca00000000ff */
[----:B------:R0:W-:Y:S01]  /*6950*/  STG.E desc[UR36][R2.64], R0 ;  /* 0x0000000002007986 */ /* 0x0001e2000c101924 */
[----:B------:R-:W-:Y:S05]  /*6960*/  BRA `(.L_x_16174) ;  /* 0x0000000800bc7947 */ /* 0x000fea0003800000 */
.L_x_16179:
[----:B------:R-:W-:-:S05]  /*6970*/  HADD2.F32 R4, -RZ, R24.H0_H0 ;  /* 0x20000018ff047230 */ /* 0x000fca0000004100 */
[----:B------:R-:W-:-:S06]  /*6980*/  FMUL.FTZ R4, R4, 1 ;  /* 0x3f80000004047820 */ /* 0x000fcc0000410000 */
[----:B------:R-:W0:Y:S02]  /*6990*/  F2F.F64.F32 R4, R4 ;  /* 0x0000000400047310 */ /* 0x000e240000201800 */
[----:B0-----:R0:W-:Y:S01]  /*69a0*/  STG.E.64 desc[UR36][R2.64], R4 ;  /* 0x0000000402007986 */ /* 0x0011e2000c101b24 */
[----:B------:R-:W-:Y:S05]  /*69b0*/  BRA `(.L_x_16174) ;  /* 0x0000000800a87947 */ /* 0x000fea0003800000 */
.L_x_16169:
        /* <DEDUP_REMOVED lines=14> */
.L_x_16184:
        /* <DEDUP_REMOVED lines=18> */
.L_x_16187:
[----:B------:R-:W-:-:S04]  /*6bc0*/  SHF.R.U32.HI R5, RZ, 0x18, R5 ;  /* 0x00000018ff057819 */ /* 0x000fc80000011605 */
[----:B------:R-:W-:-:S07]  /*6bd0*/  LOP3.LUT R0, R0, 0x80, R5, 0xf8, !PT ;  /* 0x0000008000007812 */ /* 0x000fce00078ef805 */
.L_x_16186:
[----:B------:R-:W-:Y:S05]  /*6be0*/  BSYNC.RECONVERGENT B0 ;  /* 0x0000000000007941 */ /* 0x000fea0003800200 */
.L_x_16185:
[----:B------:R0:W-:Y:S01]  /*6bf0*/  STG.E.U8 desc[UR36][R2.64], R0 ;  /* 0x0000000002007986 */ /* 0x0001e2000c101124 */
[----:B------:R-:W-:Y:S05]  /*6c00*/  BRA `(.L_x_16174) ;  /* 0x0000000800147947 */ /* 0x000fea0003800000 */
.L_x_16183:
        /* <DEDUP_REMOVED lines=18> */
.L_x_16190:
[----:B------:R-:W-:-:S04]  /*6d30*/  SHF.R.U32.HI R5, RZ, 0x18, R5 ;  /* 0x00000018ff057819 */ /* 0x000fc80000011605 */
[----:B------:R-:W-:-:S07]  /*6d40*/  LOP3.LUT R0, R0, 0x80, R5, 0xf8, !PT ;  /* 0x0000008000007812 */ /* 0x000fce00078ef805 */
.L_x_16189:
[----:B------:R-:W-:Y:S05]  /*6d50*/  BSYNC.RECONVERGENT B0 ;  /* 0x0000000000007941 */ /* 0x000fea0003800200 */
.L_x_16188:
[----:B------:R0:W-:Y:S01]  /*6d60*/  STG.E.U8 desc[UR36][R2.64], R0 ;  /* 0x0000000002007986 */ /* 0x0001e2000c101124 */
[----:B------:R-:W-:Y:S05]  /*6d70*/  BRA `(.L_x_16174) ;  /* 0x0000000400b87947 */ /* 0x000fea0003800000 */
.L_x_16182:
        /* <DEDUP_REMOVED lines=22> */
.L_x_16192:
[----:B------:R-:W-:-:S06]  /*6ee0*/  HADD2.F32 R4, -RZ, R24.H0_H0 ;  /* 0x20000018ff047230 */ /* 0x000fcc0000004100 */
[----:B------:R-:W0:Y:S02]  /*6ef0*/  F2I.U64.TRUNC R4, R4 ;  /* 0x0000000400047311 */ /* 0x000e24000020d800 */
[----:B0-----:R0:W-:Y:S01]  /*6f00*/  STG.E.64 desc[UR36][R2.64], R4 ;  /* 0x0000000402007986 */ /* 0x0011e2000c101b24 */
[----:B------:R-:W-:Y:S05]  /*6f10*/  BRA `(.L_x_16174) ;  /* 0x0000000400507947 */ /* 0x000fea0003800000 */
.L_x_16191:
[----:B------:R-:W-:-:S04]  /*6f20*/  HADD2.F32 R24, -RZ, R24.H0_H0 ;  /* 0x20000018ff187230 */ /* 0x000fc80000004100 */
[----:B------:R-:W0:Y:S02]  /*6f30*/  F2I.FTZ.U32.TRUNC.NTZ R5, R24 ;  /* 0x0000001800057305 */ /* 0x000e24000021f000 */
[----:B0-----:R0:W-:Y:S01]  /*6f40*/  STG.E desc[UR36][R2.64], R5 ;  /* 0x0000000502007986 */ /* 0x0011e2000c101924 */
[----:B------:R-:W-:Y:S05]  /*6f50*/  BRA `(.L_x_16174) ;  /* 0x0000000400407947 */ /* 0x000fea0003800000 */
.L_x_16181:
        /* <DEDUP_REMOVED lines=11> */
.L_x_16194:
[----:B------:R-:W-:Y:S01]  /*7010*/  HADD2.F32 R24, -RZ, R24.H0_H0 ;  /* 0x20000018ff187230 */ /* 0x000fe20000004100 */
[----:B------:R-:W-:-:S04]  /*7020*/  CS2R R6, SRZ ;  /* 0x0000000000067805 */ /* 0x000fc8000001ff00 */
[----:B------:R-:W-:-:S06]  /*7030*/  FMUL.FTZ R4, R24, 1 ;  /* 0x3f80000018047820 */ /* 0x000fcc0000410000 */
[----:B------:R-:W0:Y:S02]  /*7040*/  F2F.F64.F32 R4, R4 ;  /* 0x0000000400047310 */ /* 0x000e240000201800 */
[----:B0-----:R0:W-:Y:S01]  /*7050*/  STG.E.128 desc[UR36][R2.64], R4 ;  /* 0x0000000402007986 */ /* 0x0011e2000c101d24 */
[----:B------:R-:W-:Y:S05]  /*7060*/  BRA `(.L_x_16174) ;  /* 0x0000000000fc7947 */ /* 0x000fea0003800000 */
.L_x_16193:
[----:B------:R-:W-:-:S13]  /*7070*/  ISETP.NE.AND P0, PT, R0, 0xf, PT ;  /* 0x0000000f0000780c */ /* 0x000fda0003f05270 */
[----:B------:R-:W-:Y:S05]  /*7080*/  @!P0 BRA `(.L_x_16195) ;  /* 0x0000000000e88947 */ /* 0x000fea0003800000 */
[----:B------:R-:W-:-:S13]  /*7090*/  ISETP.NE.AND P0, PT, R0, 0x17, PT ;  /* 0x000000170000780c */ /* 0x000fda0003f05270 */
[----:B------:R-:W-:Y:S05]  /*70a0*/  @!P0 BRA `(.L_x_16196) ;  /* 0x0000000000908947 */ /* 0x000fea0003800000 */
[----:B------:R-:W-:-:S13]  /*70b0*/  ISETP.NE.AND P0, PT, R0, 0x18, PT ;  /* 0x000000180000780c */ /* 0x000fda0003f05270 */
[----:B------:R-:W-:Y:S05]  /*70c0*/  @!P0 BRA `(.L_x_16197) ;  /* 0x0000000000448947 */ /* 0x000fea0003800000 */
.L_x_16173:
        /* <DEDUP_REMOVED lines=16> */
.L_x_16198:
[----:B------:R-:W-:Y:S05]  /*71d0*/  BRA `(.L_x_16174) ;  /* 0x0000000000a07947 */ /* 0x000fea0003800000 */
.L_x_16197:
        /* <DEDUP_REMOVED lines=13> */
.L_x_16200:
[----:B------:R-:W-:Y:S05]  /*72b0*/  BSYNC.RECONVERGENT B0 ;  /* 0x0000000000007941 */ /* 0x000fea0003800200 */
.L_x_16199:
[----:B------:R-:W-:-:S05]  /*72c0*/  LOP3.LUT R5, R0, 0x80, R5, 0xf8, !PT ;  /* 0x0000008000057812 */ /* 0x000fca00078ef805 */
[----:B------:R0:W-:Y:S01]  /*72d0*/  STG.E.U8 desc[UR36][R2.64], R5 ;  /* 0x0000000502007986 */ /* 0x0001e2000c101124 */
[----:B------:R-:W-:Y:S05]  /*72e0*/  BRA `(.L_x_16174) ;  /* 0x00000000005c7947 */ /* 0x000fea0003800000 */
.L_x_16196:
        /* <DEDUP_REMOVED lines=12> */
.L_x_16202:
[----:B------:R-:W-:Y:S01]  /*73b0*/  IMAD.MOV.U32 R0, RZ, RZ, 0x7f ;  /* 0x0000007fff007424 */ /* 0x000fe200078e00ff */
[----:B------:R-:W-:-:S04]  /*73c0*/  ISETP.GT.U32.AND P0, PT, R4, 0x7f800000, PT ;  /* 0x7f8000000400780c */ /* 0x000fc80003f04070 */
[----:B------:R-:W-:-:S09]  /*73d0*/  SEL R0, R0, 0x7c, P0 ;  /* 0x0000007c00007807 */ /* 0x000fd20000000000 */
.L_x_16203:
[----:B------:R-:W-:Y:S05]  /*73e0*/  BSYNC.RECONVERGENT B0 ;  /* 0x0000000000007941 */ /* 0x000fea0003800200 */
.L_x_16201:
[----:B------:R-:W-:-:S04]  /*73f0*/  SHF.R.U32.HI R5, RZ, 0x18, R5 ;  /* 0x00000018ff057819 */ /* 0x000fc80000011605 */
[----:B------:R-:W-:-:S05]  /*7400*/  LOP3.LUT R5, R0, 0x80, R5, 0xf8, !PT ;  /* 0x0000008000057812 */ /* 0x000fca00078ef805 */
[----:B------:R0:W-:Y:S01]  /*7410*/  STG.E.U8 desc[UR36][R2.64], R5 ;  /* 0x0000000502007986 */ /* 0x0001e2000c101124 */
[----:B------:R-:W-:Y:S05]  /*7420*/  BRA `(.L_x_16174) ;  /* 0x00000000000c7947 */ /* 0x000fea0003800000 */
.L_x_16195:
[----:B------:R-:W-:-:S05]  /*7430*/  HADD2.F32 R0, -RZ, R24.H0_H0 ;  /* 0x20000018ff007230 */ /* 0x000fca0000004100 */
[----:B------:R-:W-:-:S05]  /*7440*/  F2FP.BF16.F32.PACK_AB R0, RZ, R0 ;  /* 0x00000000ff00723e */ /* 0x000fca00000010ff */
[----:B------:R0:W-:Y:S02]  /*7450*/  STG.E.U16 desc[UR36][R2.64], R0 ;  /* 0x0000000002007986 */ /* 0x0001e4000c101524 */
.L_x_16174:
[----:B------:R-:W-:-:S07]  /*7460*/  VIADD R19, R19, 0x80 ;  /* 0x0000008013137836 */ /* 0x000fce0000000000 */
.L_x_16133:
[----:B------:R-:W-:Y:S05]  /*7470*/  BSYNC.RECONVERGENT B6 ;  /* 0x0000000000067941 */ /* 0x000fea0003800200 */
.L_x_16132:
        /* <DEDUP_REMOVED lines=23> */
.L_x_16207:
[----:B------:R-:W-:-:S06]  /*75f0*/  HADD2.F32 R5, -RZ, R23.H0_H0 ;  /* 0x20000017ff057230 */ /* 0x000fcc0000004100 */
[----:B------:R-:W0:Y:S02]  /*7600*/  F2I.S64.TRUNC R4, R5 ;  /* 0x0000000500047311 */ /* 0x000e24000020d900 */
[----:B0-----:R-:W-:Y:S01]  /*7610*/  STG.E.U8 desc[UR36][R2.64], R4 ;  /* 0x0000000402007986 */ /* 0x001fe2000c101124 */
[----:B------:R-:W-:Y:S05]  /*7620*/  EXIT ;  /* 0x000000000000794d */ /* 0x000fea0003800000 */
.L_x_16206:
        /* <DEDUP_REMOVED lines=10> */
.L_x_16210:
[----:B------:R-:W-:-:S06]  /*76d0*/  HADD2.F32 R23, -RZ, R23.H0_H0 ;  /* 0x20000017ff177230 */ /* 0x000fcc0000004100 */
[----:B------:R-:W0:Y:S02]  /*76e0*/  F2I.FTZ.TRUNC.NTZ R23, R23 ;  /* 0x0000001700177305 */ /* 0x000e24000021f100 */
[----:B0-----:R-:W-:Y:S01]  /*76f0*/  STG.E desc[UR36][R2.64], R23 ;  /* 0x0000001702007986 */ /* 0x001fe2000c101924 */
[----:B------:R-:W-:Y:S05]  /*7700*/  EXIT ;  /* 0x000000000000794d */ /* 0x000fea0003800000 */
.L_x_16209:
[----:B------:R-:W-:-:S06]  /*7710*/  HADD2.F32 R23, -RZ, R23.H0_H0 ;  /* 0x20000017ff177230 */ /* 0x000fcc0000004100 */
[----:B------:R-:W0:Y:S02]  /*7720*/  F2I.FTZ.TRUNC.NTZ R23, R23 ;  /* 0x0000001700177305 */ /* 0x000e24000021f100 */
[----:B0-----:R-:W-:Y:S01]  /*7730*/  STG.E.U16 desc[UR36][R2.64], R23 ;  /* 0x0000001702007986 */ /* 0x001fe2000c101524 */
[----:B------:R-:W-:Y:S05]  /*7740*/  EXIT ;  /* 0x000000000000794d */ /* 0x000fea0003800000 */
.L_x_16205:
        /* <DEDUP_REMOVED lines=9> */
.L_x_16212:
[----:B------:R-:W-:Y:S01]  /*77e0*/  STG.E.U16 desc[UR36][R2.64], R23 ;  /* 0x0000001702007986 */ /* 0x000fe2000c101524 */
[----:B------:R-:W-:Y:S05]  /*77f0*/  EXIT ;  /* 0x000000000000794d */ /* 0x000fea0003800000 */
.L_x_16211:
        /* <DEDUP_REMOVED lines=10> */
.L_x_16214:
[----:B------:R-:W-:-:S05]  /*78a0*/  HADD2.F32 R0, -RZ, R23.H0_H0 ;  /* 0x20000017ff007230 */ /* 0x000fca0000004100 */
[----:B------:R-:W-:-:S04]  /*78b0*/  F2FP.F16.F32.PACK_AB R0, RZ, R0 ;  /* 0x00000000ff00723e */ /* 0x000fc800000000ff */
[----:B------:R-:W-:-:S05]  /*78c0*/  PRMT R0, R0, 0x5410, RZ ;  /* 0x0000541000007816 */ /* 0x000fca00000000ff */
[----:B------:R-:W-:Y:S01]  /*78d0*/  STG.E desc[UR36][R2.64], R0 ;  /* 0x0000000002007986 */ /* 0x000fe2000c101924 */
[----:B------:R-:W-:Y:S05]  /*78e0*/  EXIT ;  /* 0x000000000000794d */ /* 0x000fea0003800000 */
.L_x_16213:
[----:B------:R-:W-:-:S05]  /*78f0*/  HADD2.F32 R4, -RZ, R23.H0_H0 ;  /* 0x20000017ff047230 */ /* 0x000fca0000004100 */
[----:B------:R-:W-:-:S06]  /*7900*/  FMUL.FTZ R4, R4, 1 ;  /* 0x3f80000004047820 */ /* 0x000fcc0000410000 */
[----:B------:R-:W0:Y:S02]  /*7910*/  F2F.F64.F32 R4, R4 ;  /* 0x0000000400047310 */ /* 0x000e240000201800 */
[----:B0-----:R-:W-:Y:S01]  /*7920*/  STG.E.64 desc[UR36][R2.64], R4 ;  /* 0x0000000402007986 */ /* 0x001fe2000c101b24 */
[----:B------:R-:W-:Y:S05]  /*7930*/  EXIT ;  /* 0x000000000000794d */ /* 0x000fea0003800000 */
.L_x_16204:
        /* <DEDUP_REMOVED lines=14> */
.L_x_16218:
        /* <DEDUP_REMOVED lines=18> */
.L_x_16221:
[----:B------:R-:W-:-:S04]  /*7b40*/  SHF.R.U32.HI R5, RZ, 0x18, R5 ;  /* 0x00000018ff057819 */ /* 0x000fc80000011605 */
[----:B------:R-:W-:-:S07]  /*7b50*/  LOP3.LUT R0, R0, 0x80, R5, 0xf8, !PT ;  /* 0x0000008000007812 */ /* 0x000fce00078ef805 */
.L_x_16220:
[----:B------:R-:W-:Y:S05]  /*7b60*/  BSYNC.RECONVERGENT B0 ;  /* 0x0000000000007941 */ /* 0x000fea0003800200 */
.L_x_16219:
[----:B------:R-:W-:Y:S01]  /*7b70*/  STG.E.U8 desc[UR36][R2.64], R0 ;  /* 0x0000000002007986 */ /* 0x000fe2000c101124 */
[----:B------:R-:W-:Y:S05]  /*7b80*/  EXIT ;  /* 0x000000000000794d */ /* 0x000fea0003800000 */
.L_x_16217:
        /* <DEDUP_REMOVED lines=18> */
.L_x_16224:
[----:B------:R-:W-:-:S04]  /*7cb0*/  SHF.R.U32.HI R5, RZ, 0x18, R5 ;  /* 0x00000018ff057819 */ /* 0x000fc80000011605 */
[----:B------:R-:W-:-:S07]  /*7cc0*/  LOP3.LUT R0, R0, 0x80, R5, 0xf8, !PT ;  /* 0x0000008000007812 */ /* 0x000fce00078ef805 */
.L_x_16223:
[----:B------:R-:W-:Y:S05]  /*7cd0*/  BSYNC.RECONVERGENT B0 ;  /* 0x0000000000007941 */ /* 0x000fea0003800200 */
.L_x_16222:
[----:B------:R-:W-:Y:S01]  /*7ce0*/  STG.E.U8 desc[UR36][R2.64], R0 ;  /* 0x0000000002007986 */ /* 0x000fe2000c101124 */
[----:B------:R-:W-:Y:S05]  /*7cf0*/  EXIT ;  /* 0x000000000000794d */ /* 0x000fea0003800000 */
.L_x_16216:
        /* <DEDUP_REMOVED lines=22> */
.L_x_16226:
[----:B------:R-:W-:-:S06]  /*7e60*/  HADD2.F32 R4, -RZ, R23.H0_H0 ;  /* 0x20000017ff047230 */ /* 0x000fcc0000004100 */
[----:B------:R-:W0:Y:S02]  /*7e70*/  F2I.U64.TRUNC R4, R4 ;  /* 0x0000000400047311 */ /* 0x000e24000020d800 */
[----:B0-----:R-:W-:Y:S01]  /*7e80*/  STG.E.64 desc[UR36][R2.64], R4 ;  /* 0x0000000402007986 */ /* 0x001fe2000c101b24 */
[----:B------:R-:W-:Y:S05]  /*7e90*/  EXIT ;  /* 0x000000000000794d */ /* 0x000fea0003800000 */
.L_x_16225:
[----:B------:R-:W-:-:S06]  /*7ea0*/  HADD2.F32 R23, -RZ, R23.H0_H0 ;  /* 0x20000017ff177230 */ /* 0x000fcc0000004100 */
[----:B------:R-:W0:Y:S02]  /*7eb0*/  F2I.FTZ.U32.TRUNC.NTZ R23, R23 ;  /* 0x0000001700177305 */ /* 0x000e24000021f000 */
[----:B0-----:R-:W-:Y:S01]  /*7ec0*/  STG.E desc[UR36][R2.64], R23 ;  /* 0x0000001702007986 */ /* 0x001fe2000c101924 */
[----:B------:R-:W-:Y:S05]  /*7ed0*/  EXIT ;  /* 0x000000000000794d */ /* 0x000fea0003800000 */
.L_x_16215:
        /* <DEDUP_REMOVED lines=11> */
.L_x_16228:
[----:B------:R-:W-:Y:S01]  /*7f90*/  HADD2.F32 R23, -RZ, R23.H0_H0 ;  /* 0x20000017ff177230 */ /* 0x000fe20000004100 */
[----:B------:R-:W-:-:S04]  /*7fa0*/  CS2R R6, SRZ ;  /* 0x0000000000067805 */ /* 0x000fc8000001ff00 */
[----:B------:R-:W-:-:S06]  /*7fb0*/  FMUL.FTZ R4, R23, 1 ;  /* 0x3f80000017047820 */ /* 0x000fcc0000410000 */
[----:B------:R-:W0:Y:S02]  /*7fc0*/  F2F.F64.F32 R4, R4 ;  /* 0x0000000400047310 */ /* 0x000e240000201800 */
[----:B0-----:R-:W-:Y:S01]  /*7fd0*/  STG.E.128 desc[UR36][R2.64], R4 ;  /* 0x0000000402007986 */ /* 0x001fe2000c101d24 */
[----:B------:R-:W-:Y:S05]  /*7fe0*/  EXIT ;  /* 0x000000000000794d */ /* 0x000fea0003800000 */
.L_x_16227:
[----:B------:R-:W-:-:S13]  /*7ff0*/  ISETP.NE.AND P0, PT, R0, 0xf, PT ;  /* 0x0000000f0000780c */ /* 0x000fda0003f05270 */
[----:B------:R-:W-:Y:S05]  /*8000*/  @!P0 BRA `(.L_x_16229) ;  /* 0x0000000000e88947 */ /* 0x000fea0003800000 */
[----:B------:R-:W-:-:S13]  /*8010*/  ISETP.NE.AND P0, PT, R0, 0x17, PT ;  /* 0x000000170000780c */ /* 0x000fda0003f05270 */
[----:B------:R-:W-:Y:S05]  /*8020*/  @!P0 BRA `(.L_x_16230) ;  /* 0x0000000000908947 */ /* 0x000fea0003800000 */
[----:B------:R-:W-:-:S13]  /*8030*/  ISETP.NE.AND P0, PT, R0, 0x18, PT ;  /* 0x000000180000780c */ /* 0x000fda0003f05270 */
[----:B------:R-:W-:Y:S05]  /*8040*/  @!P0 BRA `(.L_x_16231) ;  /* 0x0000000000448947 */ /* 0x000fea0003800000 */
.L_x_16208:
        /* <DEDUP_REMOVED lines=16> */
.L_x_16232:
[----:B------:R-:W-:Y:S05]  /*8150*/  EXIT ;  /* 0x000000000000794d */ /* 0x000fea0003800000 */
.L_x_16231:
        /* <DEDUP_REMOVED lines=13> */
.L_x_16234:
[----:B------:R-:W-:Y:S05]  /*8230*/  BSYNC.RECONVERGENT B0 ;  /* 0x0000000000007941 */ /* 0x000fea0003800200 */
.L_x_16233:
[----:B------:R-:W-:-:S05]  /*8240*/  LOP3.LUT R5, R0, 0x80, R5, 0xf8, !PT ;  /* 0x0000008000057812 */ /* 0x000fca00078ef805 */
[----:B------:R-:W-:Y:S01]  /*8250*/  STG.E.U8 desc[UR36][R2.64], R5 ;  /* 0x0000000502007986 */ /* 0x000fe2000c101124 */
[----:B------:R-:W-:Y:S05]  /*8260*/  EXIT ;  /* 0x000000000000794d */ /* 0x000fea0003800000 */
.L_x_16230:
        /* <DEDUP_REMOVED lines=12> */
.L_x_16236:
[----:B------:R-:W-:Y:S01]  /*8330*/  IMAD.MOV.U32 R0, RZ, RZ, 0x7f ;  /* 0x0000007fff007424 */ /* 0x000fe200078e00ff */
[----:B------:R-:W-:-:S04]  /*8340*/  ISETP.GT.U32.AND P0, PT, R4, 0x7f800000, PT ;  /* 0x7f8000000400780c */ /* 0x000fc80003f04070 */
[----:B------:R-:W-:-:S09]  /*8350*/  SEL R0, R0, 0x7c, P0 ;  /* 0x0000007c00007807 */ /* 0x000fd20000000000 */
.L_x_16237:
[----:B------:R-:W-:Y:S05]  /*8360*/  BSYNC.RECONVERGENT B0 ;  /* 0x0000000000007941 */ /* 0x000fea0003800200 */
.L_x_16235:
[----:B------:R-:W-:-:S04]  /*8370*/  SHF.R.U32.HI R5, RZ, 0x18, R5 ;  /* 0x00000018ff057819 */ /* 0x000fc80000011605 */
[----:B------:R-:W-:-:S05]  /*8380*/  LOP3.LUT R5, R0, 0x80, R5, 0xf8, !PT ;  /* 0x0000008000057812 */ /* 0x000fca00078ef805 */
[----:B------:R-:W-:Y:S01]  /*8390*/  STG.E.U8 desc[UR36][R2.64], R5 ;  /* 0x0000000502007986 */ /* 0x000fe2000c101124 */
[----:B------:R-:W-:Y:S05]  /*83a0*/  EXIT ;  /* 0x000000000000794d */ /* 0x000fea0003800000 */
.L_x_16229:
[----:B------:R-:W-:-:S05]  /*83b0*/  HADD2.F32 R0, -RZ, R23.H0_H0 ;  /* 0x20000017ff007230 */ /* 0x000fca0000004100 */
[----:B------:R-:W-:-:S05]  /*83c0*/  F2FP.BF16.F32.PACK_AB R0, RZ, R0 ;  /* 0x00000000ff00723e */ /* 0x000fca00000010ff */
[----:B------:R-:W-:Y:S01]  /*83d0*/  STG.E.U16 desc[UR36][R2.64], R0 ;  /* 0x0000000002007986 */ /* 0x000fe2000c101524 */
[----:B------:R-:W-:Y:S05]  /*83e0*/  EXIT ;  /* 0x000000000000794d */ /* 0x000fea0003800000 */
.L_x_16238:
        /* <DEDUP_REMOVED lines=9> */
.L_x_19981:


//--------------------- .text._ZN2at6native18elementwise_kernelILi128ELi4EZNS0_22gpu_kernel_impl_nocastIZZZNS0_16frac_kernel_cudaERNS_18TensorIteratorBaseEENKUlvE_clEvENKUlvE1_clEvEUlN3c104HalfEE_EEvS4_RKT_EUliE_EEviT1_ --------------------------
	.section	.text._ZN2at6native18elementwise_kernelILi128ELi4EZNS0_22gpu_kernel_impl_nocastIZZZNS0_16frac_kernel_cudaERNS_18TensorIteratorBaseEENKUlvE_clEvENKUlvE1_clEvEUlN3c104HalfEE_EEvS4_RKT_EUliE_EEviT1_,"ax",@progbits
	.align	128
        .global         _ZN2at6native18elementwise_kernelILi128ELi4EZNS0_22gpu_kernel_impl_nocastIZZZNS0_16frac_kernel_cudaERNS_18TensorIteratorBaseEENKUlvE_clEvENKUlvE1_clEvEUlN3c104HalfEE_EEvS4_RKT_EUliE_EEviT1_
        .type           _ZN2at6native18elementwise_kernelILi128ELi4EZNS0_22gpu_kernel_impl_nocastIZZZNS0_16frac_kernel_cudaERNS_18TensorIteratorBaseEENKUlvE_clEvENKUlvE1_clEvEUlN3c104HalfEE_EEvS4_RKT_EUliE_EEviT1_,@function
        .size           _ZN2at6native18elementwise_kernelILi128ELi4EZNS0_22gpu_kernel_impl_nocastIZZZNS0_16frac_kernel_cudaERNS_18TensorIteratorBaseEENKUlvE_clEvENKUlvE1_clEvEUlN3c104HalfEE_EEvS4_RKT_EUliE_EEviT1_,(.L_x_19982 - _ZN2at6native18elementwise_kernelILi128ELi4EZNS0_22gpu_kernel_impl_nocastIZZZNS0_16frac_kernel_cudaERNS_18TensorIteratorBaseEENKUlvE_clEvENKUlvE1_clEvEUlN3c104HalfEE_EEvS4_RKT_EUliE_EEviT1_)
        .other          _ZN2at6native18elementwise_kernelILi128ELi4EZNS0_22gpu_kernel_impl_nocastIZZZNS0_16frac_kernel_cudaERNS_18TensorIteratorBaseEENKUlvE_clEvENKUlvE1_clEvEUlN3c104HalfEE_EEvS4_RKT_EUliE_EEviT1_,@"STO_CUDA_ENTRY STV_DEFAULT"
_ZN2at6native18elementwise_kernelILi128ELi4EZNS0_22gpu_kernel_impl_nocastIZZZNS0_16frac_kernel_cudaERNS_18TensorIteratorBaseEENKUlvE_clEvENKUlvE1_clEvEUlN3c104HalfEE_EEvS4_RKT_EUliE_EEviT1_:
.text._ZN2at6native18elementwise_kernelILi128ELi4EZNS0_22gpu_kernel_impl_nocastIZZZNS0_16frac_kernel_cudaERNS_18TensorIteratorBaseEENKUlvE_clEvENKUlvE1_clEvEUlN3c104HalfEE_EEvS4_RKT_EUliE_EEviT1_:
        /* <DEDUP_REMOVED lines=20> */
[----:B--2---:R-:W-:-:S04]  /*0140*/  HADD2.F32 R0, -RZ, R4.H0_H0 ;  /* 0x20000004ff007230 */ /* 0x004fc80000004100 */
[----:B------:R-:W1:Y:S02]  /*0150*/  FRND.TRUNC R9, R0 ;  /* 0x0000000000097307 */ /* 0x000e64000020d000 */
[----:B-1----:R-:W-:-:S05]  /*0160*/  FADD.FTZ R9, R0, -R9 ;  /* 0x8000000900097221 */ /* 0x002fca0000010000 */
[----:B------:R-:W-:-:S05]  /*0170*/  F2FP.F16.F32.PACK_AB R9, RZ, R9 ;  /* 0x00000009ff09723e */ /* 0x000fca00000000ff */
[----:B0-----:R0:W-:Y:S01]  /*0180*/  STG.E.U16 desc[UR6][R6.64], R9 ;  /* 0x0000000906007986 */ /* 0x0011e2000c101506 */
[----:B------:R-:W-:Y:S05]  /*0190*/  @P0 BRA `(.L_x_16243) ;  /* 0x0000000000580947 */ /* 0x000fea0003800000 */
[----:B------:R-:W1:Y:S02]  /*01a0*/  LDC.64 R4, c[0x0][0x588] ;  /* 0x00016200ff047b82 */ /* 0x000e640000000a00 */
[----:B-1----:R-:W2:Y:S06]  /*01b0*/  LDG.E.U16 R4, desc[UR6][R4.64] ;  /* 0x0000000604047981 */ /* 0x002eac000c1e1500 */
[----:B0-----:R-:W0:Y:S01]  /*01c0*/  LDC.64 R6, c[0x0][0x580] ;  /* 0x00016000ff067b82 */ /* 0x001e220000000a00 */
[----:B------:R-:W-:Y:S01]  /*01d0*/  IADD3 R3, PT, PT, R3, 0x80, RZ ;  /* 0x0000008003037810 */ /* 0x000fe20007ffe0ff */
[----:B--2---:R-:W-:-:S04]  /*01e0*/  HADD2.F32 R0, -RZ, R4.H0_H0 ;  /* 0x20000004ff007230 */ /* 0x004fc80000004100 */
[----:B------:R-:W1:Y:S02]  /*01f0*/  FRND.TRUNC R9, R0 ;  /* 0x0000000000097307 */ /* 0x000e64000020d000 */
[----:B-1----:R-:W-:-:S05]  /*0200*/  FADD.FTZ R9, R0, -R9 ;  /* 0x8000000900097221 */ /* 0x002fca0000010000 */
[----:B------:R-:W-:-:S05]  /*0210*/  F2FP.F16.F32.PACK_AB R9, RZ, R9 ;  /* 0x00000009ff09723e */ /* 0x000fca00000000ff */
[----:B0-----:R0:W-:Y:S02]  /*0220*/  STG.E.U16 desc[UR6][R6.64], R9 ;  /* 0x0000000906007986 */ /* 0x0011e4000c101506 */
.L_x_16242:
[----:B------:R-:W-:-:S13]  /*0230*/  ISETP.GE.AND P0, PT, R3, UR4, PT ;  /* 0x0000000403007c0c */ /* 0x000fda000bf06270 */
[----:B------:R-:W-:Y:S05]  /*0240*/  @P0 BREAK.RELIABLE B1 ;  /* 0x0000000000010942 */ /* 0x000fea0003800100 */
[----:B------:R-:W-:Y:S05]  /*0250*/  @P0 BRA `(.L_x_16243) ;  /* 0x0000000000280947 */ /* 0x000fea0003800000 */
[----:B------:R-:W-:Y:S05]  /*0260*/  BSYNC.RELIABLE B1 ;  /* 0x0000000000017941 */ /* 0x000fea0003800100 */
.L_x_16241:
        /* <DEDUP_REMOVED lines=9> */
.L_x_16243:
[----:B------:R-:W-:Y:S05]  /*0300*/  BSYNC.RECONVERGENT B0 ;  /* 0x0000000000007941 */ /* 0x000fea0003800200 */
.L_x_16240:
[----:B------:R-:W-:Y:S05]  /*0310*/  WARPSYNC.ALL ;  /* 0x0000000000007948 */ /* 0x000fea0003800000 */
[----:B------:R-:W-:-:S13]  /*0320*/  ISETP.GE.AND P0, PT, R3, UR4, PT ;  /* 0x0000000403007c0c */ /* 0x000fda000bf06270 */
[----:B------:R-:W-:Y:S05]  /*0330*/  @P0 EXIT ;  /* 0x000000000000094d */ /* 0x000fea0003800000 */
[----:B------:R-:W2:Y:S02]  /*0340*/  LDC.64 R2, c[0x0][0x588] ;  /* 0x00016200ff027b82 */ /* 0x000ea40000000a00 */
[----:B--2---:R-:W2:Y:S06]  /*0350*/  LDG.E.U16 R2, desc[UR6][R2.64] ;  /* 0x0000000602027981 */ /* 0x004eac000c1e1500 */
[----:B------:R-:W3:Y:S01]  /*0360*/  LDC.64 R4, c[0x0][0x580] ;  /* 0x00016000ff047b82 */ /* 0x000ee20000000a00 */
[----:B--2---:R-:W-:-:S04]  /*0370*/  HADD2.F32 R0, -RZ, R2.H0_H0 ;  /* 0x20000002ff007230 */ /* 0x004fc80000004100 */
[----:B01----:R-:W0:Y:S02]  /*0380*/  FRND.TRUNC R7, R0 ;  /* 0x0000000000077307 */ /* 0x003e24000020d000 */
[----:B0-----:R-:W-:-:S05]  /*0390*/  FADD.FTZ R7, R0, -R7 ;  /* 0x8000000700077221 */ /* 0x001fca0000010000 */
[----:B------:R-:W-:-:S05]  /*03a0*/  F2FP.F16.F32.PACK_AB R7, RZ, R7 ;  /* 0x00000007ff07723e */ /* 0x000fca00000000ff */
[----:B---3--:R-:W-:Y:S01]  /*03b0*/  STG.E.U16 desc[UR6][R4.64], R7 ;  /* 0x0000000704007986 */ /* 0x008fe2000c101506 */
[----:B------:R-:W-:Y:S05]  /*03c0*/  EXIT ;  /* 0x000000000000794d */ /* 0x000fea0003800000 */
.L_x_16239:
        /* <DEDUP_REMOVED lines=306> */
.L_x_16247:
        /* <DEDUP_REMOVED lines=9> */
[----:B--2---:R-:W-:-:S04]  /*1780*/  HADD2.F32 R8, -RZ, R6.H0_H0 ;  /* 0x20000006ff087230 */ /* 0x004fc80000004100 */
[----:B------:R-:W0:Y:S02]  /*1790*/  FRND.TRUNC R9, R8 ;  /* 0x0000000800097307 */ /* 0x000e24000020d000 */
[----:B0-----:R-:W-:-:S05]  /*17a0*/  FADD.FTZ R9, R8, -R9 ;  /* 0x8000000908097221 */ /* 0x001fca0000010000 */
        /* <DEDUP_REMOVED lines=301> */
.L_x_16249:
[----:B------:R-:W0:Y:S02]  /*2a80*/  LDCU.128 UR8, c[0x0][0x580] ;  /* 0x0000b000ff0877ac */ /* 0x000e240008000c00 */
[----:B0-----:R-:W-:-:S04]  /*2a90*/  IADD3 R6, P0, PT, R4, UR10, RZ ;  /* 0x0000000a04067c10 */ /* 0x001fc8000ff1e0ff */
[----:B------:R-:W-:-:S05]  /*2aa0*/  IADD3.X R7, PT, PT, RZ, UR11, RZ, P0, !PT ;  /* 0x0000000bff077c10 */ /* 0x000fca00087fe4ff */
[----:B------:R-:W2:Y:S01]  /*2ab0*/  LDG.E.U16 R6, desc[UR6][R6.64] ;  /* 0x0000000606067981 */ /* 0x000ea2000c1e1500 */
[----:B------:R-:W-:Y:S02]  /*2ac0*/  IADD3 R4, P0, PT, R5, UR8, RZ ;  /* 0x0000000805047c10 */ /* 0x000fe4000ff1e0ff */
[----:B------:R-:W-:Y:S02]  /*2ad0*/  IADD3 R3, PT, PT, R3, 0x80, RZ ;  /* 0x0000008003037810 */ /* 0x000fe40007ffe0ff */
[----:B------:R-:W-:Y:S01]  /*2ae0*/  IADD3.X R5, PT, PT, RZ, UR9, RZ, P0, !PT ;  /* 0x00000009ff057c10 */ /* 0x000fe200087fe4ff */
[----:B--2---:R-:W-:-:S04]  /*2af0*/  HADD2.F32 R8, -RZ, R6.H0_H0 ;  /* 0x20000006ff087230 */ /* 0x004fc80000004100 */
[----:B------:R-:W0:Y:S02]  /*2b00*/  FRND.TRUNC R9, R8 ;  /* 0x0000000800097307 */ /* 0x000e24000020d000 */
[----:B0-----:R-:W-:-:S05]  /*2b10*/  FADD.FTZ R9, R8, -R9 ;  /* 0x8000000908097221 */ /* 0x001fca0000010000 */
[----:B------:R-:W-:-:S05]  /*2b20*/  F2FP.F16.F32.PACK_AB R9, RZ, R9 ;  /* 0x00000009ff09723e */ /* 0x000fca00000000ff */
[----:B------:R0:W-:Y:S02]  /*2b30*/  STG.E.U16 desc[UR6][R4.64], R9 ;  /* 0x0000000904007986 */ /* 0x0001e4000c101506 */
.L_x_16246:
[----:B------:R-:W-:-:S13]  /*2b40*/  ISETP.GE.AND P0, PT, R3, UR4, PT ;  /* 0x0000000403007c0c */ /* 0x000fda000bf06270 */
[----:B------:R-:W-:Y:S05]  /*2b50*/  @P0 BREAK.RELIABLE B1 ;  /* 0x0000000000010942 */ /* 0x000fea0003800100 */
[----:B------:R-:W-:Y:S05]  /*2b60*/  @P0 BRA `(.L_x_16248) ;  /* 0x0000001000dc0947 */ /* 0x000fea0003800000 */
[----:B------:R-:W-:Y:S05]  /*2b70*/  BSYNC.RELIABLE B1 ;  /* 0x0000000000017941 */ /* 0x000fea0003800100 */
.L_x_16245:
        /* <DEDUP_REMOVED lines=298> */
.L_x_16250:
        /* <DEDUP_REMOVED lines=12> */
.L_x_16248:
[----:B------:R-:W-:Y:S05]  /*3ee0*/  BSYNC.RECONVERGENT B0 ;  /* 0x0000000000007941 */ /* 0x000fea0003800200 */
.L_x_16244:
        /* <DEDUP_REMOVED lines=301> */
.L_x_16251:
[----:B------:R-:W0:Y:S02]  /*51c0*/  LDCU.128 UR8, c[0x0][0x580] ;  /* 0x0000b000ff0877ac */ /* 0x000e240008000c00 */
[----:B0-----:R-:W-:-:S04]  /*51d0*/  IADD3 R4, P0, PT, R2, UR10, RZ ;  /* 0x0000000a02047c10 */ /* 0x001fc8000ff1e0ff */
[----:B------:R-:W-:-:S05]  /*51e0*/  IADD3.X R5, PT, PT, RZ, UR11, RZ, P0, !PT ;  /* 0x0000000bff057c10 */ /* 0x000fca00087fe4ff */
[----:B------:R-:W2:Y:S01]  /*51f0*/  LDG.E.U16 R4, desc[UR6][R4.64] ;  /* 0x0000000604047981 */ /* 0x000ea2000c1e1500 */
[----:B------:R-:W-:-:S04]  /*5200*/  IADD3 R2, P0, PT, R3, UR8, RZ ;  /* 0x0000000803027c10 */ /* 0x000fc8000ff1e0ff */
[----:B------:R-:W-:Y:S01]  /*5210*/  IADD3.X R3, PT, PT, RZ, UR9, RZ, P0, !PT ;  /* 0x00000009ff037c10 */ /* 0x000fe200087fe4ff */
[----:B--2---:R-:W-:-:S04]  /*5220*/  HADD2.F32 R0, -RZ, R4.H0_H0 ;  /* 0x20000004ff007230 */ /* 0x004fc80000004100 */
[----:B------:R-:W0:Y:S02]  /*5230*/  FRND.TRUNC R7, R0 ;  /* 0x0000000000077307 */ /* 0x000e24000020d000 */
[----:B0-----:R-:W-:-:S05]  /*5240*/  FADD.FTZ R7, R0, -R7 ;  /* 0x8000000700077221 */ /* 0x001fca0000010000 */
[----:B------:R-:W-:-:S05]  /*5250*/  F2FP.F16.F32.PACK_AB R7, RZ, R7 ;  /* 0x00000007ff07723e */ /* 0x000fca00000000ff */
[----:B------:R-:W-:Y:S01]  /*5260*/  STG.E.U16 desc[UR6][R2.64], R7 ;  /* 0x0000000702007986 */ /* 0x000fe2000c101506 */
[----:B------:R-:W-:Y:S05]  /*5270*/  EXIT ;  /* 0x000000000000794d */ /* 0x000fea0003800000 */
.L_x_16252:
        /* <DEDUP_REMOVED lines=16> */
.L_x_19982:


//--------------------- .text._ZN2at6native27unrolled_elementwise_kernelIZZZNS0_16frac_kernel_cudaERNS_18TensorIteratorBaseEENKUlvE_clEvENKUlvE1_clEvEUlN3c104HalfEE_St5arrayIPcLm2EELi4E23TrivialOffsetCalculatorILi1EjESD_NS0_6memory15LoadWithoutCastENSE_16StoreWithoutCastEEEviT_T0_T2_T3_T4_T5_ --------------------------
	.section	.text._ZN2at6native27unrolled_elementwise_kernelIZZZNS0_16frac_kernel_cudaERNS_18TensorIteratorBaseEENKUlvE_clEvENKUlvE1_clEvEUlN3c104HalfEE_St5arrayIPcLm2EELi4E23TrivialOffsetCalculatorILi1EjESD_NS0_6memory15LoadWithoutCastENSE_16StoreWithoutCastEEEviT_T0_T2_T3_T4_T5_,"ax",@progbits
	.align	128
        .global         _ZN2at6native27unrolled_elementwise_kernelIZZZNS0_16frac_kernel_cudaERNS_18TensorIteratorBaseEENKUlvE_clEvENKUlvE1_clEvEUlN3c104HalfEE_St5arrayIPcLm2EELi4E23TrivialOffsetCalculatorILi1EjESD_NS0_6memory15LoadWithoutCastENSE_16StoreWithoutCastEEEviT_T0_T2_T3_T4_T5_
        .type           _ZN2at6native27unrolled_elementwise_kernelIZZZNS0_16frac_kernel_cudaERNS_18TensorIteratorBaseEENKUlvE_clEvENKUlvE1_clEvEUlN3c104HalfEE_St5arrayIPcLm2EELi4E23TrivialOffsetCalculatorILi1EjESD_NS0_6memory15LoadWithoutCastENSE_16StoreWithoutCastEEEviT_T0_T2_T3_T4_T5_,@function
        .size           _ZN2at6native27unrolled_elementwise_kernelIZZZNS0_16frac_kernel_cudaERNS_18TensorIteratorBaseEENKUlvE_clEvENKUlvE1_clEvEUlN3c104HalfEE_St5arrayIPcLm2EELi4E23TrivialOffsetCalculatorILi1EjESD_NS0_6memory15LoadWithoutCastENSE_16StoreWithoutCastEEEviT_T0_T2_T3_T4_T5_,(.L_x_19983 - _ZN2at6native27unrolled_elementwise_kernelIZZZNS0_16frac_kernel_cudaERNS_18TensorIteratorBaseEENKUlvE_clEvENKUlvE1_clEvEUlN3c104HalfEE_St5arrayIPcLm2EELi4E23TrivialOffsetCalculatorILi1EjESD_NS0_6memory15LoadWithoutCastENSE_16StoreWithoutCastEEEviT_T0_T2_T3_T4_T5_)
        .other          _ZN2at6native27unrolled_elementwise_kernelIZZZNS0_16frac_kernel_cudaERNS_18TensorIteratorBaseEENKUlvE_clEvENKUlvE1_clEvEUlN3c104HalfEE_St5arrayIPcLm2EELi4E23TrivialOffsetCalculatorILi1EjESD_NS0_6memory15LoadWithoutCastENSE_16StoreWithoutCastEEEviT_T0_T2_T3_T4_T5_,@"STO_CUDA_ENTRY STV_DEFAULT"
_ZN2at6native27unrolled_elementwise_kernelIZZZNS0_16frac_kernel_cudaERNS_18TensorIteratorBaseEENKUlvE_clEvENKUlvE1_clEvEUlN3c104HalfEE_St5arrayIPcLm2EELi4E23TrivialOffsetCalculatorILi1EjESD_NS0_6memory15LoadWithoutCastENSE_16StoreWithoutCastEEEviT_T0_T2_T3_T4_T5_:
.text._ZN2at6native27unrolled_elementwise_kernelIZZZNS0_16frac_kernel_cudaERNS_18TensorIteratorBaseEENKUlvE_clEvENKUlvE1_clEvEUlN3c104HalfEE_St5arrayIPcLm2EELi4E23TrivialOffsetCalculatorILi1EjESD_NS0_6memory15LoadWithoutCastENSE_16StoreWithoutCastEEEviT_T0_T2_T3_T4_T5_:
        /* <DEDUP_REMOVED lines=21> */
[----:B------:R-:W-:Y:S01]  /*0150*/  @!P2 IMAD R7, R3, 0x200, R18 ;  /* 0x000002000307a824 */ /* 0x000fe200078e0212 */
[----:B------:R-:W-:Y:S02]  /*0160*/  PRMT R19, RZ, 0x7610, R19 ;  /* 0x00007610ff137816 */ /* 0x000fe40000000013 */
[----:B------:R-:W-:Y:S01]  /*0170*/  @!P2 IADD3 R18, PT, PT, R18, 0x80, RZ ;  /* 0x000000801212a810 */ /* 0x000fe20007ffe0ff */
        /* <DEDUP_REMOVED lines=23> */
[----:B---3--:R-:W-:-:S04]  /*02f0*/  @!P1 HADD2.F32 R13, -RZ, R13.H0_H0 ;  /* 0x2000000dff0d9230 */ /* 0x008fc80000004100 */
[----:B------:R-:W0:Y:S02]  /*0300*/  @!P1 FRND.TRUNC R10, R13 ;  /* 0x0000000d000a9307 */ /* 0x000e24000020d000 */
[----:B0-----:R-:W-:Y:S01]  /*0310*/  @!P1 FADD.FTZ R10, R13, -R10 ;  /* 0x8000000a0d0a9221 */ /* 0x001fe20000010000 */
[----:B--2---:R-:W-:-:S04]  /*0320*/  @!P2 HADD2.F32 R12, -RZ, R12.H0_H0 ;  /* 0x2000000cff0ca230 */ /* 0x004fc80000004100 */
[----:B------:R-:W-:Y:S01]  /*0330*/  @!P1 F2FP.F16.F32.PACK_AB R6, RZ, R10 ;  /* 0x0000000aff06923e */ /* 0x000fe200000000ff */
[----:B------:R-:W0:Y:S04]  /*0340*/  @!P2 FRND.TRUNC R11, R12 ;  /* 0x0000000c000ba307 */ /* 0x000e28000020d000 */
[----:B------:R1:W-:Y:S01]  /*0350*/  @!P1 STG.E.U16 desc[UR4][R8.64], R6 ;  /* 0x0000000608009986 */ /* 0x0003e2000c101504 */
[----:B----4-:R-:W-:-:S04]  /*0360*/  @!P3 HADD2.F32 R19, -RZ, R19.H0_H0 ;  /* 0x20000013ff13b230 */ /* 0x010fc80000004100 */
[----:B------:R-:W2:Y:S01]  /*0370*/  @!P3 FRND.TRUNC R14, R19 ;  /* 0x00000013000eb307 */ /* 0x000ea2000020d000 */
[----:B0-----:R-:W-:-:S05]  /*0380*/  @!P2 FADD.FTZ R11, R12, -R11 ;  /* 0x8000000b0c0ba221 */ /* 0x001fca0000010000 */
[----:B------:R-:W-:Y:S01]  /*0390*/  @!P2 F2FP.F16.F32.PACK_AB R2, RZ, R11 ;  /* 0x0000000bff02a23e */ /* 0x000fe200000000ff */
[----:B--2---:R-:W-:-:S05]  /*03a0*/  @!P3 FADD.FTZ R14, R19, -R14 ;  /* 0x8000000e130eb221 */ /* 0x004fca0000010000 */
        /* <DEDUP_REMOVED lines=12> */
.L_x_16254:
[----:B------:R-:W-:Y:S05]  /*0470*/  BSYNC.RECONVERGENT B0 ;  /* 0x0000000000007941 */ /* 0x000fea0003800200 */
.L_x_16253:
[----:B-----5:R-:W-:Y:S01]  /*0480*/  @!P0 HADD2.F32 R7, -RZ, R7.H0_H0 ;  /* 0x20000007ff078230 */ /* 0x020fe20000004100 */
[----:B------:R-:W-:-:S03]  /*0490*/  ISETP.GE.AND P1, PT, R0, R5, PT ;  /* 0x000000050000720c */ /* 0x000fc60003f26270 */
[----:B0-----:R0:W1:Y:S10]  /*04a0*/  @!P0 FRND.TRUNC R2, R7 ;  /* 0x0000000700028307 */ /* 0x001074000020d000 */
[----:B0-----:R-:W-:Y:S05]  /*04b0*/  @P1 EXIT ;  /* 0x000000000000194d */ /* 0x001fea0003800000 */
[----:B------:R-:W0:Y:S01]  /*04c0*/  LDC.64 R4, c[0x0][0x388] ;  /* 0x0000e200ff047b82 */ /* 0x000e220000000a00 */
[----:B-1----:R-:W-:Y:S01]  /*04d0*/  @!P0 FADD.FTZ R2, R7, -R2 ;  /* 0x8000000207028221 */ /* 0x002fe20000010000 */
[----:B------:R-:W-:-:S04]  /*04e0*/  IMAD R3, R3, 0x200, R0 ;  /* 0x0000020003037824 */ /* 0x000fc800078e0200 */
[----:B------:R-:W-:Y:S01]  /*04f0*/  @!P0 F2FP.F16.F32.PACK_AB R6, RZ, R2 ;  /* 0x00000002ff06823e */ /* 0x000fe200000000ff */
[----:B0-----:R-:W-:-:S05]  /*0500*/  IMAD.WIDE.U32 R2, R3, 0x2, R4 ;  /* 0x0000000203027825 */ /* 0x001fca00078e0004 */
[----:B------:R-:W-:Y:S01]  /*0510*/  STG.E.U16 desc[UR4][R2.64], R6 ;  /* 0x0000000602007986 */ /* 0x000fe2000c101504 */
[----:B------:R-:W-:Y:S05]  /*0520*/  EXIT ;  /* 0x000000000000794d */ /* 0x000fea0003800000 */
.L_x_16255:
        /* <DEDUP_REMOVED lines=13> */
.L_x_19983:


//--------------------- .text._ZN2at6native29vectorized_elementwise_kernelILi2EZZZNS0_16frac_kernel_cudaERNS_18TensorIteratorBaseEENKUlvE_clEvENKUlvE1_clEvEUlN3c104HalfEE_St5arrayIPcLm2EEEEviT0_T1_ --------------------------
	.section	.text._ZN2at6native29vectorized_elementwise_kernelILi2EZZZNS0_16frac_kernel_cudaERNS_18TensorIteratorBaseEENKUlvE_clEvENKUlvE1_clEvEUlN3c104HalfEE_St5arrayIPcLm2EEEEviT0_T1_,"ax",@progbits
	.align	128
        .global         _ZN2at6native29vectorized_elementwise_kernelILi2EZZZNS0_16frac_kernel_cudaERNS_18TensorIteratorBaseEENKUlvE_clEvENKUlvE1_clEvEUlN3c104HalfEE_St5arrayIPcLm2EEEEviT0_T1_
        .type           _ZN2at6native29vectorized_elementwise_kernelILi2EZZZNS0_16frac_kernel_cudaERNS_18TensorIteratorBaseEENKUlvE_clEvENKUlvE1_clEvEUlN3c104HalfEE_St5arrayIPcLm2EEEEviT0_T1_,@function
        .size           _ZN2at6native29vectorized_elementwise_kernelILi2EZZZNS0_16frac_kernel_cudaERNS_18TensorIteratorBaseEENKUlvE_clEvENKUlvE1_clEvEUlN3c104HalfEE_St5arrayIPcLm2EEEEviT0_T1_,(.L_x_19984 - _ZN2at6native29vectorized_elementwise_kernelILi2EZZZNS0_16frac_kernel_cudaERNS_18TensorIteratorBaseEENKUlvE_clEvENKUlvE1_clEvEUlN3c104HalfEE_St5arrayIPcLm2EEEEviT0_T1_)
        .other          _ZN2at6native29vectorized_elementwise_kernelILi2EZZZNS0_16frac_kernel_cudaERNS_18TensorIteratorBaseEENKUlvE_clEvENKUlvE1_clEvEUlN3c104HalfEE_St5arrayIPcLm2EEEEviT0_T1_,@"STO_CUDA_ENTRY STV_DEFAULT"
_ZN2at6native29vectorized_elementwise_kernelILi2EZZZNS0_16frac_kernel_cudaERNS_18TensorIteratorBaseEENKUlvE_clEvENKUlvE1_clEvEUlN3c104HalfEE_St5arrayIPcLm2EEEEviT0_T1_:
.text._ZN2at6native29vectorized_elementwise_kernelILi2EZZZNS0_16frac_kernel_cudaERNS_18TensorIteratorBaseEENKUlvE_clEvENKUlvE1_clEvEUlN3c104HalfEE_St5arrayIPcLm2EEEEviT0_T1_:
        /* <DEDUP_REMOVED lines=36> */
[----:B------:R-:W-:Y:S01]  /*0240*/  @!P2 IMAD.IADD R25, R3, 0x1, R0 ;  /* 0x000000010319a824 */ /* 0x000fe200078e0200 */
[----:B------:R-:W-:-:S04]  /*0250*/  @!P2 IADD3 R0, PT, PT, R0, 0x80, RZ ;  /* 0x000000800000a810 */ /* 0x000fc80007ffe0ff */
[----:B------:R-:W-:Y:S01]  /*0260*/  ISETP.GE.U32.AND P3, PT, R0, R5, PT ;  /* 0x000000050000720c */ /* 0x000fe20003f66070 */
[----:B0-----:R-:W0:-:S12]  /*0270*/  @!P2 LDC.64 R10, c[0x0][0x390] ;  /* 0x0000e400ff0aab82 */ /* 0x001e180000000a00 */
[----:B------:R-:W-:Y:S01]  /*0280*/  @!P3 IMAD.IADD R23, R3, 0x1, R0 ;  /* 0x000000010317b824 */ /* 0x000fe200078e0200 */
[----:B------:R-:W-:Y:S01]  /*0290*/  @!P3 IADD3 R0, PT, PT, R0, 0x80, RZ ;  /* 0x000000800000b810 */ /* 0x000fe20007ffe0ff */
[----:B------:R-:W5:Y:S03]  /*02a0*/  @!P3 LDC.64 R12, c[0x0][0x390] ;  /* 0x0000e400ff0cbb82 */ /* 0x000f660000000a00 */
[----:B------:R-:W-:-:S13]  /*02b0*/  ISETP.GE.U32.AND P4, PT, R0, R5, PT ;  /* 0x000000050000720c */ /* 0x000fda0003f86070 */
[----:B------:R-:W-:Y:S01]  /*02c0*/  @!P4 IADD3 R27, PT, PT, R3, R0, RZ ;  /* 0x00000000031bc210 */ /* 0x000fe20007ffe0ff */
[----:B------:R-:W-:Y:S01]  /*02d0*/  @!P4 VIADD R0, R0, 0x80 ;  /* 0x000000800000c836 */ /* 0x000fe20000000000 */
[----:B------:R-:W5:Y:S04]  /*02e0*/  @!P4 LDC.64 R14, c[0x0][0x390] ;  /* 0x0000e400ff0ecb82 */ /* 0x000f680000000a00 */
[----:B------:R-:W-:-:S13]  /*02f0*/  ISETP.GE.U32.AND P5, PT, R0, R5, PT ;  /* 0x000000050000720c */ /* 0x000fda0003fa6070 */
[----:B------:R-:W5:Y:S01]  /*0300*/  @!P5 LDC.64 R18, c[0x0][0x390] ;  /* 0x0000e400ff12db82 */ /* 0x000f620000000a00 */
[----:B------:R-:W-:Y:S01]  /*0310*/  @!P5 IADD3 R0, PT, PT, R3, R0, RZ ;  /* 0x000000000300d210 */ /* 0x000fe20007ffe0ff */
        /* <DEDUP_REMOVED lines=15> */
[----:B0-----:R-:W-:-:S05]  /*0410*/  VIADD R16, R2, 0x100 ;  /* 0x0000010002107836 */ /* 0x001fca0000000000 */
[-C--:B------:R-:W-:Y:S01]  /*0420*/  ISETP.GE.U32.AND P5, PT, R16, R5.reuse, PT ;  /* 0x000000051000720c */ /* 0x080fe20003fa6070 */
[C---:B-1----:R-:W-:Y:S01]  /*0430*/  VIADD R10, R2.reuse, 0x180 ;  /* 0x00000180020a7836 */ /* 0x042fe20000000000 */
[----:B------:R-:W-:-:S04]  /*0440*/  ISETP.GE.U32.AND P0, PT, R2, R5, PT ;  /* 0x000000050200720c */ /* 0x000fc80003f06070 */
[----:B------:R-:W-:Y:S02]  /*0450*/  ISETP.GE.U32.AND P2, PT, R10, R5, PT ;  /* 0x000000050a00720c */ /* 0x000fe40003f46070 */
[----:B------:R-:W-:-:S04]  /*0460*/  IADD3 R10, PT, PT, R2, 0x200, RZ ;  /* 0x00000200020a7810 */ /* 0x000fc80007ffe0ff */
[----:B------:R-:W-:Y:S01]  /*0470*/  ISETP.GE.U32.AND P3, PT, R10, R5, PT ;  /* 0x000000050a00720c */ /* 0x000fe20003f66070 */
[----:B------:R-:W-:-:S05]  /*0480*/  VIADD R10, R2, 0x280 ;  /* 0x00000280020a7836 */ /* 0x000fca0000000000 */
[-C--:B------:R-:W-:Y:S02]  /*0490*/  ISETP.GE.U32.AND P4, PT, R10, R5.reuse, PT ;  /* 0x000000050a00720c */ /* 0x080fe40003f86070 */
[C---:B------:R-:W-:Y:S02]  /*04a0*/  IADD3 R12, PT, PT, R2.reuse, 0x80, RZ ;  /* 0x00000080020c7810 */ /* 0x040fe40007ffe0ff */
[C---:B------:R-:W-:Y:S02]  /*04b0*/  IADD3 R16, PT, PT, R2.reuse, 0x300, RZ ;  /* 0x0000030002107810 */ /* 0x040fe40007ffe0ff */
[----:B------:R-:W-:Y:S02]  /*04c0*/  IADD3 R18, PT, PT, R2, 0x380, RZ ;  /* 0x0000038002127810 */ /* 0x000fe40007ffe0ff */
[-C--:B------:R-:W-:Y:S02]  /*04d0*/  ISETP.GE.U32.AND P1, PT, R12, R5.reuse, PT ;  /* 0x000000050c00720c */ /* 0x080fe40003f26070 */
[----:B------:R-:W-:Y:S01]  /*04e0*/  ISETP.GE.U32.AND P6, PT, R16, R5, PT ;  /* 0x000000051000720c */ /* 0x000fe20003fc6070 */
[----:B------:R-:W-:Y:S01]  /*04f0*/  @!P0 IMAD.IADD R19, R3, 0x1, R2 ;  /* 0x0000000103138824 */ /* 0x000fe200078e0202 */
[----:B------:R-:W-:Y:S01]  /*0500*/  @!P0 MOV R2, R12 ;  /* 0x0000000c00028202 */ /* 0x000fe20000000f00 */
[----:B------:R-:W-:Y:S04]  /*0510*/  BSSY.RECONVERGENT B0, `(.L_x_16257) ;  /* 0x0000051000007945 */ /* 0x000fe80003800200 */
[----:B------:R-:W-:Y:S01]  /*0520*/  BSSY.RELIABLE B1, `(.L_x_16258) ;  /* 0x0000049000017945 */ /* 0x000fe20003800100 */
[----:B--2---:R-:W-:-:S04]  /*0530*/  @!P0 HADD2.F32 R26, -RZ, R26.H0_H0 ;  /* 0x2000001aff1a8230 */ /* 0x004fc80000004100 */
[----:B------:R-:W-:Y:S01]  /*0540*/  @!P0 FRND.TRUNC R15, R26 ;  /* 0x0000001a000f8307 */ /* 0x000fe2000020d000 */
[----:B----4-:R-:W-:-:S07]  /*0550*/  @!P5 HADD2.F32 R24, -RZ, R24.H0_H0 ;  /* 0x20000018ff18d230 */ /* 0x010fce0000004100 */
[----:B------:R-:W0:Y:S02]  /*0560*/  @!P5 FRND.TRUNC R11, R24 ;  /* 0x00000018000bd307 */ /* 0x000e24000020d000 */
[----:B0-----:R-:W-:-:S05]  /*0570*/  @!P5 FADD.FTZ R11, R24, -R11 ;  /* 0x8000000b180bd221 */ /* 0x001fca0000010000 */
[----:B------:R-:W-:Y:S02]  /*0580*/  @!P5 F2FP.F16.F32.PACK_AB R4, RZ, R11 ;  /* 0x0000000bff04d23e */ /* 0x000fe400000000ff */
[----:B------:R-:W0:Y:S01]  /*0590*/  @!P0 LDC.64 R10, c[0x0][0x388] ;  /* 0x0000e200ff0a8b82 */ /* 0x000e220000000a00 */
[----:B------:R-:W-:Y:S01]  /*05a0*/  ISETP.GE.U32.AND P5, PT, R18, R5, PT ;  /* 0x000000051200720c */ /* 0x000fe20003fa6070 */
[----:B------:R-:W-:Y:S01]  /*05b0*/  @!P0 FADD.FTZ R15, R26, -R15 ;  /* 0x8000000f1a0f8221 */ /* 0x000fe20000010000 */
[----:B---3--:R-:W-:-:S04]  /*05c0*/  @!P1 HADD2.F32 R28, -RZ, R28.H0_H0 ;  /* 0x2000001cff1c9230 */ /* 0x008fc80000004100 */
[----:B------:R-:W-:Y:S01]  /*05d0*/  @!P0 F2FP.F16.F32.PACK_AB R22, RZ, R15 ;  /* 0x0000000fff16823e */ /* 0x000fe200000000ff */
[----:B------:R-:W1:Y:S01]  /*05e0*/  @!P1 FRND.TRUNC R13, R28 ;  /* 0x0000001c000d9307 */ /* 0x000e62000020d000 */
[----:B0-----:R-:W-:-:S05]  /*05f0*/  @!P0 IMAD.WIDE.U32 R10, R19, 0x2, R10 ;  /* 0x00000002130a8825 */ /* 0x001fca00078e000a */
[----:B------:R0:W-:Y:S01]  /*0600*/  @!P0 STG.E.U16 desc[UR4][R10.64], R22 ;  /* 0x000000160a008986 */ /* 0x0001e2000c101504 */
[----:B------:R-:W-:Y:S01]  /*0610*/  ISETP.GE.U32.AND P0, PT, R2, R5, PT ;  /* 0x000000050200720c */ /* 0x000fe20003f06070 */
[----:B------:R-:W-:Y:S02]  /*0620*/  @!P2 HADD2.F32 R29, -RZ, R29.H0_H0 ;  /* 0x2000001dff1da230 */ /* 0x000fe40000004100 */
[----:B-----5:R-:W-:Y:S02]  /*0630*/  @!P3 HADD2.F32 R25, -RZ, R25.H0_H0 ;  /* 0x20000019ff19b230 */ /* 0x020fe40000004100 */
[----:B------:R-:W-:Y:S02]  /*0640*/  @!P4 HADD2.F32 R18, -RZ, R23.H0_H0 ;  /* 0x20000017ff12c230 */ /* 0x000fe40000004100 */
[----:B------:R-:W-:Y:S01]  /*0650*/  @!P6 HADD2.F32 R27, -RZ, R27.H0_H0 ;  /* 0x2000001bff1be230 */ /* 0x000fe20000004100 */
[----:B------:R-:W2:Y:S01]  /*0660*/  @!P2 FRND.TRUNC R14, R29 ;  /* 0x0000001d000ea307 */ /* 0x000ea2000020d000 */
[----:B------:R-:W-:-:S07]  /*0670*/  @!P5 HADD2.F32 R0, -RZ, R0.H0_H0 ;  /* 0x20000000ff00d230 */ /* 0x000fce0000004100 */
        /* <DEDUP_REMOVED lines=9> */
[----:B------:R-:W-:-:S02]  /*0710*/  @!P1 F2FP.F16.F32.PACK_AB R6, RZ, R13 ;  /* 0x0000000dff06923e */ /* 0x000fc400000000ff */
[----:B------:R-:W-:Y:S01]  /*0720*/  @!P2 F2FP.F16.F32.PACK_AB R7, RZ, R14 ;  /* 0x0000000eff07a23e */ /* 0x000fe200000000ff */
[----:B0-----:R-:W-:Y:S01]  /*0730*/  @!P5 FADD.FTZ R15, R0, -R15 ;  /* 0x8000000f000fd221 */ /* 0x001fe20000010000 */
[----:B------:R-:W-:Y:S02]  /*0740*/  @!P3 F2FP.F16.F32.PACK_AB R8, RZ, R16 ;  /* 0x00000010ff08b23e */ /* 0x000fe400000000ff */
        /* <DEDUP_REMOVED lines=16> */
.L_x_16259:
[----:B------:R-:W-:-:S13]  /*0850*/  ISETP.GE.U32.AND P0, PT, R2, R5, PT ;  /* 0x000000050200720c */ /* 0x000fda0003f06070 */
[----:B------:R-:W-:Y:S05]  /*0860*/  @P0 BRA `(.L_x_16261) ;  /* 0x0000000000300947 */ /* 0x000fea0003800000 */
[----:B0-----:R-:W0:Y:S01]  /*0870*/  LDC.64 R10, c[0x0][0x388] ;  /* 0x0000e200ff0a7b82 */ /* 0x001e220000000a00 */
[----:B------:R-:W-:Y:S01]  /*0880*/  IMAD.IADD R13, R3, 0x1, R2 ;  /* 0x00000001030d7824 */ /* 0x000fe200078e0202 */
[----:B------:R-:W-:-:S03]  /*0890*/  IADD3 R2, PT, PT, R2, 0x80, RZ ;  /* 0x0000008002027810 */ /* 0x000fc60007ffe0ff */
[----:B0-----:R-:W-:-:S05]  /*08a0*/  IMAD.WIDE.U32 R10, R13, 0x2, R10 ;  /* 0x000000020d0a7825 */ /* 0x001fca00078e000a */
[----:B------:R1:W-:Y:S02]  /*08b0*/  STG.E.U16 desc[UR4][R10.64], R7 ;  /* 0x000000070a007986 */ /* 0x0003e4000c101504 */
.L_x_16260:
[----:B------:R-:W-:-:S13]  /*08c0*/  ISETP.GE.U32.AND P0, PT, R2, R5, PT ;  /* 0x000000050200720c */ /* 0x000fda0003f06070 */
[----:B------:R-:W-:Y:S05]  /*08d0*/  @P0 BRA `(.L_x_16262) ;  /* 0x0000000000340947 */ /* 0x000fea0003800000 */
[----:B01----:R-:W0:Y:S01]  /*08e0*/  LDC.64 R6, c[0x0][0x388] ;  /* 0x0000e200ff067b82 */ /* 0x003e220000000a00 */
[----:B------:R-:W-:Y:S01]  /*08f0*/  IADD3 R11, PT, PT, R3, R2, RZ ;  /* 0x00000002030b7210 */ /* 0x000fe20007ffe0ff */
[----:B------:R-:W-:-:S04]  /*0900*/  VIADD R2, R2, 0x80 ;  /* 0x0000008002027836 */ /* 0x000fc80000000000 */
[----:B0-----:R-:W-:-:S05]  /*0910*/  IMAD.WIDE.U32 R6, R11, 0x2, R6 ;  /* 0x000000020b067825 */ /* 0x001fca00078e0006 */
[----:B------:R1:W-:Y:S02]  /*0920*/  STG.E.U16 desc[UR4][R6.64], R8 ;  /* 0x0000000806007986 */ /* 0x0003e4000c101504 */
.L_x_16261:
[----:B------:R-:W-:-:S13]  /*0930*/  ISETP.GE.U32.AND P0, PT, R2, R5, PT ;  /* 0x000000050200720c */ /* 0x000fda0003f06070 */
[----:B------:R-:W-:Y:S05]  /*0940*/  @P0 BREAK.RELIABLE B1 ;  /* 0x0000000000010942 */ /* 0x000fea0003800100 */
[----:B------:R-:W-:Y:S05]  /*0950*/  @P0 BRA `(.L_x_16263) ;  /* 0x0000000000300947 */ /* 0x000fea0003800000 */
[----:B-1----:R-:W1:Y:S01]  /*0960*/  LDC.64 R6, c[0x0][0x388] ;  /* 0x0000e200ff067b82 */ /* 0x002e620000000a00 */
[----:B0-----:R-:W-:Y:S02]  /*0970*/  IADD3 R11, PT, PT, R3, R2, RZ ;  /* 0x00000002030b7210 */ /* 0x001fe40007ffe0ff */
[----:B------:R-:W-:-:S03]  /*0980*/  IADD3 R2, PT, PT, R2, 0x80, RZ ;  /* 0x0000008002027810 */ /* 0x000fc60007ffe0ff */
[----:B-1----:R-:W-:-:S05]  /*0990*/  IMAD.WIDE.U32 R6, R11, 0x2, R6 ;  /* 0x000000020b067825 */ /* 0x002fca00078e0006 */
[----:B------:R2:W-:Y:S02]  /*09a0*/  STG.E.U16 desc[UR4][R6.64], R9 ;  /* 0x0000000906007986 */ /* 0x0005e4000c101504 */
.L_x_16262:
[----:B------:R-:W-:Y:S05]  /*09b0*/  BSYNC.RELIABLE B1 ;  /* 0x0000000000017941 */ /* 0x000fea0003800100 */
.L_x_16258:
[----:B------:R-:W-:-:S13]  /*09c0*/  ISETP.GE.U32.AND P0, PT, R2, R5, PT ;  /* 0x000000050200720c */ /* 0x000fda0003f06070 */
[----:B012---:R-:W0:Y:S01]  /*09d0*/  @!P0 LDC.64 R6, c[0x0][0x388] ;  /* 0x0000e200ff068b82 */ /* 0x007e220000000a00 */
[----:B------:R-:W-:Y:S01]  /*09e0*/  @!P0 IMAD.IADD R9, R3, 0x1, R2 ;  /* 0x0000000103098824 */ /* 0x000fe200078e0202 */
[----:B------:R-:W-:-:S03]  /*09f0*/  @!P0 IADD3 R2, PT, PT, R2, 0x80, RZ ;  /* 0x0000008002028810 */ /* 0x000fc60007ffe0ff */
[----:B0-----:R-:W-:-:S05]  /*0a00*/  @!P0 IMAD.WIDE.U32 R6, R9, 0x2, R6 ;  /* 0x0000000209068825 */ /* 0x001fca00078e0006 */
[----:B------:R2:W-:Y:S02]  /*0a10*/  @!P0 STG.E.U16 desc[UR4][R6.64], R20 ;  /* 0x0000001406008986 */ /* 0x0005e4000c101504 */
.L_x_16263:
[----:B------:R-:W-:Y:S05]  /*0a20*/  BSYNC.RECONVERGENT B0 ;  /* 0x0000000000007941 */ /* 0x000fea0003800200 */
.L_x_16257:
        /* <DEDUP_REMOVED lines=8> */
.L_x_16256:
        /* <DEDUP_REMOVED lines=13> */
[--C-:B---3--:R-:W-:Y:S01]  /*0b80*/  HADD2.F32 R12, -RZ, R6.reuse.H0_H0 ;  /* 0x20000006ff0c7230 */ /* 0x108fe20000004100 */
[----:B------:R-:W0:Y:S01]  /*0b90*/  FRND.TRUNC R10, R9 ;  /* 0x00000009000a7307 */ /* 0x000e22000020d000 */
[----:B------:R-:W-:Y:S02]  /*0ba0*/  HADD2.F32 R6, -RZ, R6.H1_H1 ;  /* 0x30000006ff067230 */ /* 0x000fe40000004100 */
[--C-:B----4-:R-:W-:Y:S02]  /*0bb0*/  HADD2.F32 R14, -RZ, R7.reuse.H0_H0 ;  /* 0x20000007ff0e7230 */ /* 0x110fe40000004100 */
[----:B------:R-:W-:-:S02]  /*0bc0*/  HADD2.F32 R7, -RZ, R7.H1_H1 ;  /* 0x30000007ff077230 */ /* 0x000fc40000004100 */
[--C-:B-----5:R-:W-:Y:S01]  /*0bd0*/  HADD2.F32 R18, -RZ, R8.reuse.H0_H0 ;  /* 0x20000008ff127230 */ /* 0x120fe20000004100 */
[----:B------:R-:W1:Y:S01]  /*0be0*/  FRND.TRUNC R11, R2 ;  /* 0x00000002000b7307 */ /* 0x000e62000020d000 */
[----:B------:R-:W-:Y:S02]  /*0bf0*/  HADD2.F32 R8, -RZ, R8.H1_H1 ;  /* 0x30000008ff087230 */ /* 0x000fe40000004100 */
[----:B0-----:R-:W-:-:S05]  /*0c00*/  FADD.FTZ R10, R9, -R10 ;  /* 0x8000000a090a7221 */ /* 0x001fca0000010000 */
[----:B------:R-:W0:Y:S01]  /*0c10*/  FRND.TRUNC R13, R12 ;  /* 0x0000000c000d7307 */ /* 0x000e22000020d000 */
[----:B-1----:R-:W-:-:S07]  /*0c20*/  FADD.FTZ R11, R2, -R11 ;  /* 0x8000000b020b7221 */ /* 0x002fce0000010000 */
[----:B------:R-:W1:Y:S01]  /*0c30*/  FRND.TRUNC R15, R6 ;  /* 0x00000006000f7307 */ /* 0x000e62000020d000 */
[----:B------:R-:W-:Y:S01]  /*0c40*/  F2FP.F16.F32.PACK_AB R11, R11, R10 ;  /* 0x0000000a0b0b723e */ /* 0x000fe200000000ff */
[----:B0-----:R-:W-:-:S06]  /*0c50*/  FADD.FTZ R13, R12, -R13 ;  /* 0x8000000d0c0d7221 */ /* 0x001fcc0000010000 */
[----:B------:R-:W0:Y:S01]  /*0c60*/  FRND.TRUNC R17, R14 ;  /* 0x0000000e00117307 */ /* 0x000e22000020d000 */
[----:B------:R-:W-:Y:S01]  /*0c70*/  STG.E desc[UR4][R4.64], R11 ;  /* 0x0000000b04007986 */ /* 0x000fe2000c101904 */
[----:B-1----:R-:W-:-:S06]  /*0c80*/  FADD.FTZ R6, R6, -R15 ;  /* 0x8000000f06067221 */ /* 0x002fcc0000010000 */
        /* <DEDUP_REMOVED lines=8> */
[----:B0-----:R-:W-:-:S04]  /*0d10*/  FADD.FTZ R19, R18, -R19 ;  /* 0x8000001312137221 */ /* 0x001fc80000010000 */
[----:B------:R-:W-:Y:S01]  /*0d20*/  STG.E desc[UR4][R4.64+0x400], R17 ;  /* 0x0004001104007986 */ /* 0x000fe2000c101904 */
[----:B-1----:R-:W-:-:S05]  /*0d30*/  FADD.FTZ R2, R8, -R21 ;  /* 0x8000001508027221 */ /* 0x002fca0000010000 */
[----:B------:R-:W-:-:S05]  /*0d40*/  F2FP.F16.F32.PACK_AB R19, R2, R19 ;  /* 0x000000130213723e */ /* 0x000fca00000000ff */
[----:B------:R-:W-:Y:S01]  /*0d50*/  STG.E desc[UR4][R4.64+0x600], R19 ;  /* 0x0006001304007986 */ /* 0x000fe2000c101904 */
[----:B------:R-:W-:Y:S05]  /*0d60*/  EXIT ;  /* 0x000000000000794d */ /* 0x000fea0003800000 */
.L_x_16264:
        /* <DEDUP_REMOVED lines=9> */
.L_x_19984:


//--------------------- .text._ZN2at6native29vectorized_elementwise_kernelILi4EZZZNS0_16frac_kernel_cudaERNS_18TensorIteratorBaseEENKUlvE_clEvENKUlvE1_clEvEUlN3c104HalfEE_St5arrayIPcLm2EEEEviT0_T1_ --------------------------
	.section	.text._ZN2at6native29vectorized_elementwise_kernelILi4EZZZNS0_16frac_kernel_cudaERNS_18TensorIteratorBaseEENKUlvE_clEvENKUlvE1_clEvEUlN3c104HalfEE_St5arrayIPcLm2EEEEviT0_T1_,"ax",@progbits
	.align	128
        .global         _ZN2at6native29vectorized_elementwise_kernelILi4EZZZNS0_16frac_kernel_cudaERNS_18TensorIteratorBaseEENKUlvE_clEvENKUlvE1_clEvEUlN3c104HalfEE_St5arrayIPcLm2EEEEviT0_T1_
        .type           _ZN2at6native29vectorized_elementwise_kernelILi4EZZZNS0_16frac_kernel_cudaERNS_18TensorIteratorBaseEENKUlvE_clEvENKUlvE1_clEvEUlN3c104HalfEE_St5arrayIPcLm2EEEEviT0_T1_,@function
        .size           _ZN2at6native29vectorized_elementwise_kernelILi4EZZZNS0_16frac_kernel_cudaERNS_18TensorIteratorBaseEENKUlvE_clEvENKUlvE1_clEvEUlN3c104HalfEE_St5arrayIPcLm2EEEEviT0_T1_,(.L_x_19985 - _ZN2at6native29vectorized_elementwise_kernelILi4EZZZNS0_16frac_kernel_cudaERNS_18TensorIteratorBaseEENKUlvE_clEvENKUlvE1_clEvEUlN3c104HalfEE_St5arrayIPcLm2EEEEviT0_T1_)
        .other          _ZN2at6native29vectorized_elementwise_kernelILi4EZZZNS0_16frac_kernel_cudaERNS_18TensorIteratorBaseEENKUlvE_clEvENKUlvE1_clEvEUlN3c104HalfEE_St5arrayIPcLm2EEEEviT0_T1_,@"STO_CUDA_ENTRY STV_DEFAULT"
_ZN2at6native29vectorized_elementwise_kernelILi4EZZZNS0_16frac_kernel_cudaERNS_18TensorIteratorBaseEENKUlvE_clEvENKUlvE1_clEvEUlN3c104HalfEE_St5arrayIPcLm2EEEEviT0_T1_:
.text._ZN2at6native29vectorized_elementwise_kernelILi4EZZZNS0_16frac_kernel_cudaERNS_18TensorIteratorBaseEENKUlvE_clEvENKUlvE1_clEvEUlN3c104HalfEE_St5arrayIPcLm2EEEEviT0_T1_:
        /* <DEDUP_REMOVED lines=133> */
.L_x_16268:
[----:B------:R-:W-:-:S13]  /*0850*/  ISETP.GE.U32.AND P0, PT, R2, R5, PT ;  /* 0x000000050200720c */ /* 0x000fda0003f06070 */
[----:B------:R-:W-:Y:S05]  /*0860*/  @P0 BRA `(.L_x_16270) ;  /* 0x0000000000300947 */ /* 0x000fea0003800000 */
[----:B0-----:R-:W0:Y:S01]  /*0870*/  LDC.64 R10, c[0x0][0x388] ;  /* 0x0000e200ff0a7b82 */ /* 0x001e220000000a00 */
[----:B------:R-:W-:Y:S01]  /*0880*/  IMAD.IADD R13, R3, 0x1, R2 ;  /* 0x00000001030d7824 */ /* 0x000fe200078e0202 */
[----:B------:R-:W-:-:S03]  /*0890*/  IADD3 R2, PT, PT, R2, 0x80, RZ ;  /* 0x0000008002027810 */ /* 0x000fc60007ffe0ff */
[----:B0-----:R-:W-:-:S05]  /*08a0*/  IMAD.WIDE.U32 R10, R13, 0x2, R10 ;  /* 0x000000020d0a7825 */ /* 0x001fca00078e000a */
[----:B------:R1:W-:Y:S02]  /*08b0*/  STG.E.U16 desc[UR4][R10.64], R7 ;  /* 0x000000070a007986 */ /* 0x0003e4000c101504 */
.L_x_16269:
[----:B------:R-:W-:-:S13]  /*08c0*/  ISETP.GE.U32.AND P0, PT, R2, R5, PT ;  /* 0x000000050200720c */ /* 0x000fda0003f06070 */
[----:B------:R-:W-:Y:S05]  /*08d0*/  @P0 BRA `(.L_x_16271) ;  /* 0x0000000000340947 */ /* 0x000fea0003800000 */
[----:B01----:R-:W0:Y:S01]  /*08e0*/  LDC.64 R6, c[0x0][0x388] ;  /* 0x0000e200ff067b82 */ /* 0x003e220000000a00 */
[----:B------:R-:W-:Y:S01]  /*08f0*/  IADD3 R11, PT, PT, R3, R2, RZ ;  /* 0x00000002030b7210 */ /* 0x000fe20007ffe0ff */
[----:B------:R-:W-:-:S04]  /*0900*/  VIADD R2, R2, 0x80 ;  /* 0x0000008002027836 */ /* 0x000fc80000000000 */
[----:B0-----:R-:W-:-:S05]  /*0910*/  IMAD.WIDE.U32 R6, R11, 0x2, R6 ;  /* 0x000000020b067825 */ /* 0x001fca00078e0006 */
[----:B------:R1:W-:Y:S02]  /*0920*/  STG.E.U16 desc[UR4][R6.64], R8 ;  /* 0x0000000806007986 */ /* 0x0003e4000c101504 */
.L_x_16270:
        /* <DEDUP_REMOVED lines=8> */
.L_x_16271:
[----:B------:R-:W-:Y:S05]  /*09b0*/  BSYNC.RELIABLE B1 ;  /* 0x0000000000017941 */ /* 0x000fea0003800100 */
.L_x_16267:
[----:B------:R-:W-:-:S13]  /*09c0*/  ISETP.GE.U32.AND P0, PT, R2, R5, PT ;  /* 0x000000050200720c */ /* 0x000fda0003f06070 */
[----:B012---:R-:W0:Y:S01]  /*09d0*/  @!P0 LDC.64 R6, c[0x0][0x388] ;  /* 0x0000e200ff068b82 */ /* 0x007e220000000a00 */
[----:B------:R-:W-:Y:S01]  /*09e0*/  @!P0 IMAD.IADD R9, R3, 0x1, R2 ;  /* 0x0000000103098824 */ /* 0x000fe200078e0202 */
[----:B------:R-:W-:-:S03]  /*09f0*/  @!P0 IADD3 R2, PT, PT, R2, 0x80, RZ ;  /* 0x0000008002028810 */ /* 0x000fc60007ffe0ff */
[----:B0-----:R-:W-:-:S05]  /*0a00*/  @!P0 IMAD.WIDE.U32 R6, R9, 0x2, R6 ;  /* 0x0000000209068825 */ /* 0x001fca00078e0006 */
[----:B------:R2:W-:Y:S02]  /*0a10*/  @!P0 STG.E.U16 desc[UR4][R6.64], R20 ;  /* 0x0000001406008986 */ /* 0x0005e4000c101504 */
.L_x_16272:
[----:B------:R-:W-:Y:S05]  /*0a20*/  BSYNC.RECONVERGENT B0 ;  /* 0x0000000000007941 */ /* 0x000fea0003800200 */
.L_x_16266:
        /* <DEDUP_REMOVED lines=8> */
.L_x_16265:
        /* <DEDUP_REMOVED lines=9> */
[--C-:B--2---:R-:W-:Y:S02]  /*0b40*/  HADD2.F32 R2, -RZ, R14.reuse.H0_H0 ;  /* 0x2000000eff027230 */ /* 0x104fe40000004100 */
[----:B------:R-:W-:Y:S02]  /*0b50*/  HADD2.F32 R8, -RZ, R14.H1_H1 ;  /* 0x3000000eff087230 */ /* 0x000fe40000004100 */
[----:B---3--:R-:W-:Y:S01]  /*0b60*/  HADD2.F32 R14, -RZ, R6.H0_H0 ;  /* 0x20000006ff0e7230 */ /* 0x008fe20000004100 */
[----:B------:R-:W0:Y:S01]  /*0b70*/  FRND.TRUNC R9, R2 ;  /* 0x0000000200097307 */ /* 0x000e22000020d000 */
[----:B------:R-:W-:Y:S02]  /*0b80*/  HADD2.F32 R16, -RZ, R7.H0_H0 ;  /* 0x20000007ff107230 */ /* 0x000fe40000004100 */
[--C-:B------:R-:W-:Y:S02]  /*0b90*/  HADD2.F32 R10, -RZ, R15.reuse.H0_H0 ;  /* 0x2000000fff0a7230 */ /* 0x100fe40000004100 */
[----:B------:R-:W-:-:S02]  /*0ba0*/  HADD2.F32 R12, -RZ, R15.H1_H1 ;  /* 0x3000000fff0c7230 */ /* 0x000fc40000004100 */
[----:B------:R-:W-:Y:S01]  /*0bb0*/  HADD2.F32 R6, -RZ, R6.H1_H1 ;  /* 0x30000006ff067230 */ /* 0x000fe20000004100 */
        /* <DEDUP_REMOVED lines=9> */
[----:B-1----:R-:W-:-:S07]  /*0c50*/  FADD.FTZ R12, R12, -R15 ;  /* 0x8000000f0c0c7221 */ /* 0x002fce0000010000 */
[----:B------:R-:W1:Y:S01]  /*0c60*/  FRND.TRUNC R19, R6 ;  /* 0x0000000600137307 */ /* 0x000e62000020d000 */
[----:B------:R-:W-:Y:S01]  /*0c70*/  F2FP.F16.F32.PACK_AB R3, R12, R13 ;  /* 0x0000000d0c03723e */ /* 0x000fe200000000ff */
[----:B0-----:R-:W-:-:S06]  /*0c80*/  FADD.FTZ R17, R14, -R17 ;  /* 0x800000110e117221 */ /* 0x001fcc0000010000 */
[----:B------:R-:W0:Y:S01]  /*0c90*/  FRND.TRUNC R21, R16 ;  /* 0x0000001000157307 */ /* 0x000e22000020d000 */
[----:B------:R-:W-:Y:S01]  /*0ca0*/  STG.E.64 desc[UR4][R4.64], R2 ;  /* 0x0000000204007986 */ /* 0x000fe2000c101b04 */
[----:B-1----:R-:W-:-:S06]  /*0cb0*/  FADD.FTZ R6, R6, -R19 ;  /* 0x8000001306067221 */ /* 0x002fcc0000010000 */
[----:B------:R-:W1:Y:S01]  /*0cc0*/  FRND.TRUNC R18, R7 ;  /* 0x0000000700127307 */ /* 0x000e62000020d000 */
[----:B------:R-:W-:Y:S01]  /*0cd0*/  F2FP.F16.F32.PACK_AB R6, R6, R17 ;  /* 0x000000110606723e */ /* 0x000fe200000000ff */
[----:B0-----:R-:W-:Y:S01]  /*0ce0*/  FADD.FTZ R21, R16, -R21 ;  /* 0x8000001510157221 */ /* 0x001fe20000010000 */
[----:B-1----:R-:W-:-:S05]  /*0cf0*/  FADD.FTZ R18, R7, -R18 ;  /* 0x8000001207127221 */ /* 0x002fca0000010000 */
[----:B------:R-:W-:-:S05]  /*0d00*/  F2FP.F16.F32.PACK_AB R7, R18, R21 ;  /* 0x000000151207723e */ /* 0x000fca00000000ff */
[----:B------:R-:W-:Y:S01]  /*0d10*/  STG.E.64 desc[UR4][R4.64+0x400], R6 ;  /* 0x0004000604007986 */ /* 0x000fe2000c101b04 */
[----:B------:R-:W-:Y:S05]  /*0d20*/  EXIT ;  /* 0x000000000000794d */ /* 0x000fea0003800000 */
.L_x_16273:
        /* <DEDUP_REMOVED lines=13> */
.L_x_19985:


//--------------------- .text._ZN2at6native29vectorized_elementwise_kernelILi8EZZZNS0_16frac_kernel_cudaERNS_18TensorIteratorBaseEENKUlvE_clEvENKUlvE1_clEvEUlN3c104HalfEE_St5arrayIPcLm2EEEEviT0_T1_ --------------------------
	.section	.text._ZN2at6native29vectorized_elementwise_kernelILi8EZZZNS0_16frac_kernel_cudaERNS_18TensorIteratorBaseEENKUlvE_clEvENKUlvE1_clEvEUlN3c104HalfEE_St5arrayIPcLm2EEEEviT0_T1_,"ax",@progbits
	.align	128
        .global         _ZN2at6native29vectorized_elementwise_kernelILi8EZZZNS0_16frac_kernel_cudaERNS_18TensorIteratorBaseEENKUlvE_clEvENKUlvE1_clEvEUlN3c104HalfEE_St5arrayIPcLm2EEEEviT0_T1_
        .type           _ZN2at6native29vectorized_elementwise_kernelILi8EZZZNS0_16frac_kernel_cudaERNS_18TensorIteratorBaseEENKUlvE_clEvENKUlvE1_clEvEUlN3c104HalfEE_St5arrayIPcLm2EEEEviT0_T1_,@function
        .size           _ZN2at6native29vectorized_elementwise_kernelILi8EZZZNS0_16frac_kernel_cudaERNS_18TensorIteratorBaseEENKUlvE_clEvENKUlvE1_clEvEUlN3c104HalfEE_St5arrayIPcLm2EEEEviT0_T1_,(.L_x_19986 - _ZN2at6native29vectorized_elementwise_kernelILi8EZZZNS0_16frac_kernel_cudaERNS_18TensorIteratorBaseEENKUlvE_clEvENKUlvE1_clEvEUlN3c104HalfEE_St5arrayIPcLm2EEEEviT0_T1_)
        .other          _ZN2at6native29vectorized_elementwise_kernelILi8EZZZNS0_16frac_kernel_cudaERNS_18TensorIteratorBaseEENKUlvE_clEvENKUlvE1_clEvEUlN3c104HalfEE_St5arrayIPcLm2EEEEviT0_T1_,@"STO_CUDA_ENTRY STV_DEFAULT"
_ZN2at6native29vectorized_elementwise_kernelILi8EZZZNS0_16frac_kernel_cudaERNS_18TensorIteratorBaseEENKUlvE_clEvENKUlvE1_clEvEUlN3c104HalfEE_St5arrayIPcLm2EEEEviT0_T1_:
.text._ZN2at6native29vectorized_elementwise_kernelILi8EZZZNS0_16frac_kernel_cudaERNS_18TensorIteratorBaseEENKUlvE_clEvENKUlvE1_clEvEUlN3c104HalfEE_St5arrayIPcLm2EEEEviT0_T1_:
        /* <DEDUP_REMOVED lines=133> */
.L_x_16277:
[----:B------:R-:W-:-:S13]  /*0850*/  ISETP.GE.U32.AND P0, PT, R2, R5, PT ;  /* 0x000000050200720c */ /* 0x000fda0003f06070 */
[----:B------:R-:W-:Y:S05]  /*0860*/  @P0 BRA `(.L_x_16279) ;  /* 0x0000000000300947 */ /* 0x000fea0003800000 */
[----:B0-----:R-:W0:Y:S01]  /*0870*/  LDC.64 R10, c[0x0][0x388] ;  /* 0x0000e200ff0a7b82 */ /* 0x001e220000000a00 */
[----:B------:R-:W-:Y:S01]  /*0880*/  IMAD.IADD R13, R3, 0x1, R2 ;  /* 0x00000001030d7824 */ /* 0x000fe200078e0202 */
[----:B------:R-:W-:-:S03]  /*0890*/  IADD3 R2, PT, PT, R2, 0x80, RZ ;  /* 0x0000008002027810 */ /* 0x000fc60007ffe0ff */
[----:B0-----:R-:W-:-:S05]  /*08a0*/  IMAD.WIDE.U32 R10, R13, 0x2, R10 ;  /* 0x000000020d0a7825 */ /* 0x001fca00078e000a */
[----:B------:R1:W-:Y:S02]  /*08b0*/  STG.E.U16 desc[UR4][R10.64], R7 ;  /* 0x000000070a007986 */ /* 0x0003e4000c101504 */
.L_x_16278:
[----:B------:R-:W-:-:S13]  /*08c0*/  ISETP.GE.U32.AND P0, PT, R2, R5, PT ;  /* 0x000000050200720c */ /* 0x000fda0003f06070 */
[----:B------:R-:W-:Y:S05]  /*08d0*/  @P0 BRA `(.L_x_16280) ;  /* 0x0000000000340947 */ /* 0x000fea0003800000 */
[----:B01----:R-:W0:Y:S01]  /*08e0*/  LDC.64 R6, c[0x0][0x388] ;  /* 0x0000e200ff067b82 */ /* 0x003e220000000a00 */
[----:B------:R-:W-:Y:S01]  /*08f0*/  IADD3 R11, PT, PT, R3, R2, RZ ;  /* 0x00000002030b7210 */ /* 0x000fe20007ffe0ff */
[----:B------:R-:W-:-:S04]  /*0900*/  VIADD R2, R2, 0x80 ;  /* 0x0000008002027836 */ /* 0x000fc80000000000 */
[----:B0-----:R-:W-:-:S05]  /*0910*/  IMAD.WIDE.U32 R6, R11, 0x2, R6 ;  /* 0x000000020b067825 */ /* 0x001fca00078e0006 */
[----:B------:R1:W-:Y:S02]  /*0920*/  STG.E.U16 desc[UR4][R6.64], R8 ;  /* 0x0000000806007986 */ /* 0x0003e4000c101504 */
.L_x_16279:
        /* <DEDUP_REMOVED lines=8> */
.L_x_16280:
[----:B------:R-:W-:Y:S05]  /*09b0*/  BSYNC.RELIABLE B1 ;  /* 0x0000000000017941 */ /* 0x000fea0003800100 */
.L_x_16276:
[----:B------:R-:W-:-:S13]  /*09c0*/  ISETP.GE.U32.AND P0, PT, R2, R5, PT ;  /* 0x000000050200720c */ /* 0x000fda0003f06070 */
[----:B012---:R-:W0:Y:S01]  /*09d0*/  @!P0 LDC.64 R6, c[0x0][0x388] ;  /* 0x0000e200ff068b82 */ /* 0x007e220000000a00 */
[----:B------:R-:W-:Y:S01]  /*09e0*/  @!P0 IMAD.IADD R9, R3, 0x1, R2 ;  /* 0x0000000103098824 */ /* 0x000fe200078e0202 */
[----:B------:R-:W-:-:S03]  /*09f0*/  @!P0 IADD3 R2, PT, PT, R2, 0x80, RZ ;  /* 0x0000008002028810 */ /* 0x000fc60007ffe0ff */
[----:B0-----:R-:W-:-:S05]  /*0a00*/  @!P0 IMAD.WIDE.U32 R6, R9, 0x2, R6 ;  /* 0x0000000209068825 */ /* 0x001fca00078e0006 */
[----:B------:R2:W-:Y:S02]  /*0a10*/  @!P0 STG.E.U16 desc[UR4][R6.64], R20 ;  /* 0x0000001406008986 */ /* 0x0005e4000c101504 */
.L_x_16281:
[----:B------:R-:W-:Y:S05]  /*0a20*/  BSYNC.RECONVERGENT B0 ;  /* 0x0000000000007941 */ /* 0x000fea0003800200 */
.L_x_16275:
        /* <DEDUP_REMOVED lines=8> */
.L_x_16274:
        /* <DEDUP_REMOVED lines=8> */
[----:B------:R-:W0:Y:S01]  /*0b30*/  FRND.TRUNC R9, R2 ;  /* 0x0000000200097307 */ /* 0x000e22000020d000 */
[----:B------:R-:W-:Y:S02]  /*0b40*/  HADD2.F32 R12, -RZ, R5.H1_H1 ;  /* 0x30000005ff0c7230 */ /* 0x000fe40000004100 */
[----:B------:R-:W1:Y:S01]  /*0b50*/  LDC.64 R4, c[0x0][0x388] ;  /* 0x0000e200ff047b82 */ /* 0x000e620000000a00 */
[----:B------:R-:W-:-:S02]  /*0b60*/  HADD2.F32 R14, -RZ, R6.H0_H0 ;  /* 0x20000006ff0e7230 */ /* 0x000fc40000004100 */
[----:B------:R-:W-:Y:S02]  /*0b70*/  HADD2.F32 R16, -RZ, R6.H1_H1 ;  /* 0x30000006ff107230 */ /* 0x000fe40000004100 */
[--C-:B------:R-:W-:Y:S01]  /*0b80*/  HADD2.F32 R18, -RZ, R7.reuse.H0_H0 ;  /* 0x20000007ff127230 */ /* 0x100fe20000004100 */
[----:B------:R-:W2:Y:S01]  /*0b90*/  FRND.TRUNC R13, R10 ;  /* 0x0000000a000d7307 */ /* 0x000ea2000020d000 */
[----:B------:R-:W-:Y:S02]  /*0ba0*/  HADD2.F32 R20, -RZ, R7.H1_H1 ;  /* 0x30000007ff147230 */ /* 0x000fe40000004100 */
[----:B0-----:R-:W-:-:S05]  /*0bb0*/  FADD.FTZ R2, R2, -R9 ;  /* 0x8000000902027221 */ /* 0x001fca0000010000 */
[----:B------:R-:W0:Y:S01]  /*0bc0*/  FRND.TRUNC R11, R8 ;  /* 0x00000008000b7307 */ /* 0x000e22000020d000 */
[----:B--2---:R-:W-:-:S07]  /*0bd0*/  FADD.FTZ R13, R10, -R13 ;  /* 0x8000000d0a0d7221 */ /* 0x004fce0000010000 */
[----:B------:R-:W2:Y:S01]  /*0be0*/  FRND.TRUNC R15, R12 ;  /* 0x0000000c000f7307 */ /* 0x000ea2000020d000 */
[----:B-1----:R-:W-:-:S04]  /*0bf0*/  IMAD.WIDE.U32 R4, R3, 0x2, R4 ;  /* 0x0000000203047825 */ /* 0x002fc800078e0004 */
[----:B0-----:R-:W-:-:S03]  /*0c00*/  FADD.FTZ R11, R8, -R11 ;  /* 0x8000000b080b7221 */ /* 0x001fc60000010000 */
[----:B------:R-:W0:Y:S01]  /*0c10*/  FRND.TRUNC R17, R14 ;  /* 0x0000000e00117307 */ /* 0x000e22000020d000 */
[----:B------:R-:W-:Y:S01]  /*0c20*/  IMAD.WIDE.U32 R8, R0, 0x10, R4 ;  /* 0x0000001000087825 */ /* 0x000fe200078e0004 */
[----:B------:R-:W-:-:S03]  /*0c30*/  F2FP.F16.F32.PACK_AB R4, R11, R2 ;  /* 0x000000020b04723e */ /* 0x000fc600000000ff */
[----:B--2---:R-:W-:-:S03]  /*0c40*/  FADD.FTZ R12, R12, -R15 ;  /* 0x8000000f0c0c7221 */ /* 0x004fc60000010000 */
[----:B------:R-:W1:Y:S02]  /*0c50*/  FRND.TRUNC R19, R16 ;  /* 0x0000001000137307 */ /* 0x000e64000020d000 */
[----:B------:R-:W-:Y:S01]  /*0c60*/  F2FP.F16.F32.PACK_AB R5, R12, R13 ;  /* 0x0000000d0c05723e */ /* 0x000fe200000000ff */
[----:B0-----:R-:W-:-:S05]  /*0c70*/  FADD.FTZ R6, R14, -R17 ;  /* 0x800000110e067221 */ /* 0x001fca0000010000 */
[----:B------:R-:W0:Y:S01]  /*0c80*/  FRND.TRUNC R21, R18 ;  /* 0x0000001200157307 */ /* 0x000e22000020d000 */
[----:B-1----:R-:W-:-:S07]  /*0c90*/  FADD.FTZ R19, R16, -R19 ;  /* 0x8000001310137221 */ /* 0x002fce0000010000 */
[----:B------:R-:W1:Y:S01]  /*0ca0*/  FRND.TRUNC R23, R20 ;  /* 0x0000001400177307 */ /* 0x000e62000020d000 */
[----:B------:R-:W-:Y:S01]  /*0cb0*/  F2FP.F16.F32.PACK_AB R6, R19, R6 ;  /* 0x000000061306723e */ /* 0x000fe200000000ff */
[----:B0-----:R-:W-:Y:S01]  /*0cc0*/  FADD.FTZ R7, R18, -R21 ;  /* 0x8000001512077221 */ /* 0x001fe20000010000 */
[----:B-1----:R-:W-:-:S05]  /*0cd0*/  FADD.FTZ R10, R20, -R23 ;  /* 0x80000017140a7221 */ /* 0x002fca0000010000 */
[----:B------:R-:W-:-:S05]  /*0ce0*/  F2FP.F16.F32.PACK_AB R7, R10, R7 ;  /* 0x000000070a07723e */ /* 0x000fca00000000ff */
[----:B------:R-:W-:Y:S01]  /*0cf0*/  STG.E.128 desc[UR4][R8.64], R4 ;  /* 0x0000000408007986 */ /* 0x000fe2000c101d04 */
[----:B------:R-:W-:Y:S05]  /*0d00*/  EXIT ;  /* 0x000000000000794d */ /* 0x000fea0003800000 */
.L_x_16282:
        /* <DEDUP_REMOVED lines=15> */
.L_x_19986:


//--------------------- .text._ZN2at6native18elementwise_kernelILi128ELi4EZNS0_15gpu_kernel_implIZZZNS0_16frac_kernel_cudaERNS_18TensorIteratorBaseEENKUlvE_clEvENKUlvE0_clEvEUlfE_EEvS4_RKT_EUliE_EEviT1_ --------------------------
	.section	.text._ZN2at6native18elementwise_kernelILi128ELi4EZNS0_15gpu_kernel_implIZZZNS0_16frac_kernel_cudaERNS_18TensorIteratorBaseEENKUlvE_clEvENKUlvE0_clEvEUlfE_EEvS4_RKT_EUliE_EEviT1_,"ax",@progbits
	.align	128
        .global         _ZN2at6native18elementwise_kernelILi128ELi4EZNS0_15gpu_kernel_implIZZZNS0_16frac_kernel_cudaERNS_18TensorIteratorBaseEENKUlvE_clEvENKUlvE0_clEvEUlfE_EEvS4_RKT_EUliE_EEviT1_
        .type           _ZN2at6native18elementwise_kernelILi128ELi4EZNS0_15gpu_kernel_implIZZZNS0_16frac_kernel_cudaERNS_18TensorIteratorBaseEENKUlvE_clEvENKUlvE0_clEvEUlfE_EEvS4_RKT_EUliE_EEviT1_,@function
        .size           _ZN2at6native18elementwise_kernelILi128ELi4EZNS0_15gpu_kernel_implIZZZNS0_16frac_kernel_cudaERNS_18TensorIteratorBaseEENKUlvE_clEvENKUlvE0_clEvEUlfE_EEvS4_RKT_EUliE_EEviT1_,(.L_x_19987 - _ZN2at6native18elementwise_kernelILi128ELi4EZNS0_15gpu_kernel_implIZZZNS0_16frac_kernel_cudaERNS_18TensorIteratorBaseEENKUlvE_clEvENKUlvE0_clEvEUlfE_EEvS4_RKT_EUliE_EEviT1_)
        .other          _ZN2at6native18elementwise_kernelILi128ELi4EZNS0_15gpu_kernel_implIZZZNS0_16frac_kernel_cudaERNS_18TensorIteratorBaseEENKUlvE_clEvENKUlvE0_clEvEUlfE_EEvS4_RKT_EUliE_EEviT1_,@"STO_CUDA_ENTRY STV_DEFAULT"
_ZN2at6native18elementwise_kernelILi128ELi4EZNS0_15gpu_kernel_implIZZZNS0_16frac_kernel_cudaERNS_18TensorIteratorBaseEENKUlvE_clEvENKUlvE0_clEvEUlfE_EEvS4_RKT_EUliE_EEviT1_:
.text._ZN2at6native18elementwise_kernelILi128ELi4EZNS0_15gpu_kernel_implIZZZNS0_16frac_kernel_cudaERNS_18TensorIteratorBaseEENKUlvE_clEvENKUlvE0_clEvEUlfE_EEvS4_RKT_EUliE_EEviT1_:
        /* <DEDUP_REMOVED lines=319> */
.L_x_16285:
        /* <DEDUP_REMOVED lines=18> */
.L_x_16290:
[----:B------:R-:W2:Y:S02]  /*1510*/  LDG.E.U8 R0, desc[UR36][R2.64] ;  /* 0x0000002402007981 */ /* 0x000ea4000c1e1100 */
[----:B--2---:R-:W-:Y:S01]  /*1520*/  I2FP.F32.U32 R0, R0 ;  /* 0x0000000000007245 */ /* 0x004fe20000201000 */
[----:B------:R-:W-:Y:S06]  /*1530*/  BRA `(.L_x_16292) ;  /* 0x0000000c00247947 */ /* 0x000fec0003800000 */
.L_x_16289:
        /* <DEDUP_REMOVED lines=9> */
.L_x_16294:
[----:B------:R-:W2:Y:S02]  /*15d0*/  LDG.E R0, desc[UR36][R2.64] ;  /* 0x0000002402007981 */ /* 0x000ea4000c1e1900 */
[----:B--2---:R-:W-:Y:S01]  /*15e0*/  I2FP.F32.S32 R0, R0 ;  /* 0x0000000000007245 */ /* 0x004fe20000201400 */
[----:B------:R-:W-:Y:S06]  /*15f0*/  BRA `(.L_x_16292) ;  /* 0x0000000800f47947 */ /* 0x000fec0003800000 */
.L_x_16293:
[----:B------:R-:W2:Y:S02]  /*1600*/  LDG.E.U16 R0, desc[UR36][R2.64] ;  /* 0x0000002402007981 */ /* 0x000ea4000c1e1500 */
[----:B--2---:R-:W0:Y:S01]  /*1610*/  I2F.S16 R0, R0 ;  /* 0x0000000000007306 */ /* 0x004e220000101400 */
[----:B------:R-:W-:Y:S05]  /*1620*/  BRA `(.L_x_16292) ;  /* 0x0000000800e87947 */ /* 0x000fea0003800000 */
.L_x_16288:
        /* <DEDUP_REMOVED lines=8> */
.L_x_16296:
[----:B------:R-:W2:Y:S02]  /*16b0*/  LDG.E.U16 R0, desc[UR36][R2.64] ;  /* 0x0000002402007981 */ /* 0x000ea4000c1e1500 */
[----:B--2---:R-:W-:Y:S01]  /*16c0*/  HADD2.F32 R0, -RZ, R0.H0_H0 ;  /* 0x20000000ff007230 */ /* 0x004fe20000004100 */
[----:B------:R-:W-:Y:S06]  /*16d0*/  BRA `(.L_x_16292) ;  /* 0x0000000800bc7947 */ /* 0x000fec0003800000 */
.L_x_16295:
        /* <DEDUP_REMOVED lines=8> */
.L_x_16298:
[----:B------:R-:W2:Y:S02]  /*1760*/  LDG.E.U16 R0, desc[UR36][R2.64] ;  /* 0x0000002402007981 */ /* 0x000ea4000c1e1500 */
[----:B--2---:R-:W-:Y:S01]  /*1770*/  HADD2.F32 R0, -RZ, R0.H0_H0 ;  /* 0x20000000ff007230 */ /* 0x004fe20000004100 */
[----:B------:R-:W-:Y:S06]  /*1780*/  BRA `(.L_x_16292) ;  /* 0x0000000800907947 */ /* 0x000fec0003800000 */
.L_x_16297:
[----:B------:R-:W2:Y:S01]  /*1790*/  LDG.E.64 R2, desc[UR36][R2.64] ;  /* 0x0000002402027981 */ /* 0x000ea2000c1e1b00 */
[----:B------:R-:W-:Y:S01]  /*17a0*/  UMOV UR4, 0xf0000000 ;  /* 0xf000000000047882 */ /* 0x000fe20000000000 */
[----:B------:R-:W-:Y:S01]  /*17b0*/  UMOV UR5, 0x380fffff ;  /* 0x380fffff00057882 */ /* 0x000fe20000000000 */
[----:B--2---:R-:W0:Y:S01]  /*17c0*/  F2F.F32.F64 R0, R2 ;  /* 0x0000000200007310 */ /* 0x004e220000301000 */
[----:B------:R-:W-:-:S14]  /*17d0*/  DSETP.GEU.AND P0, PT, |R2|, UR4, PT ;  /* 0x0000000402007e2a */ /* 0x000fdc000bf0e200 */
[----:B0-----:R-:W-:Y:S01]  /*17e0*/  @!P0 FMUL R0, R0, 1.175494350822287508e-38 ;  /* 0x0080000000008820 */ /* 0x001fe20000400000 */
[----:B------:R-:W-:Y:S06]  /*17f0*/  BRA `(.L_x_16292) ;  /* 0x0000000800747947 */ /* 0x000fec0003800000 */
.L_x_16287:
        /* <DEDUP_REMOVED lines=12> */
.L_x_16301:
[----:B------:R-:W2:Y:S01]  /*18c0*/  LDG.E.64 R2, desc[UR36][R2.64] ;  /* 0x0000002402027981 */ /* 0x000ea2000c1e1b00 */
[----:B------:R-:W-:Y:S01]  /*18d0*/  UMOV UR4, 0xf0000000 ;  /* 0xf000000000047882 */ /* 0x000fe20000000000 */
[----:B------:R-:W-:Y:S01]  /*18e0*/  UMOV UR5, 0x380fffff ;  /* 0x380fffff00057882 */ /* 0x000fe20000000000 */
[----:B--2---:R-:W0:Y:S01]  /*18f0*/  F2F.F32.F64 R0, R2 ;  /* 0x0000000200007310 */ /* 0x004e220000301000 */
[----:B------:R-:W-:-:S14]  /*1900*/  DSETP.GEU.AND P0, PT, |R2|, UR4, PT ;  /* 0x0000000402007e2a */ /* 0x000fdc000bf0e200 */
[----:B0-----:R-:W-:Y:S01]  /*1910*/  @!P0 FMUL R0, R0, 1.175494350822287508e-38 ;  /* 0x0080000000008820 */ /* 0x001fe20000400000 */
[----:B------:R-:W-:Y:S06]  /*1920*/  BRA `(.L_x_16292) ;  /* 0x0000000800287947 */ /* 0x000fec0003800000 */
.L_x_16300:
        /* <DEDUP_REMOVED lines=25> */
.L_x_16303:
        /* <DEDUP_REMOVED lines=12> */
.L_x_16302:
[----:B------:R-:W2:Y:S02]  /*1b80*/  LDG.E.U16 R0, desc[UR36][R2.64] ;  /* 0x0000002402007981 */ /* 0x000ea4000c1e1500 */
[----:B--2---:R-:W-:Y:S01]  /*1b90*/  SHF.L.U32 R0, R0, 0x10, RZ ;  /* 0x0000001000007819 */ /* 0x004fe200000006ff */
[----:B------:R-:W-:Y:S06]  /*1ba0*/  BRA `(.L_x_16292) ;  /* 0x0000000400887947 */ /* 0x000fec0003800000 */
.L_x_16299:
        /* <DEDUP_REMOVED lines=11> */
.L_x_16306:
        /* <DEDUP_REMOVED lines=20> */
.L_x_16308:
[----:B------:R-:W-:Y:S05]  /*1da0*/  BSYNC.RECONVERGENT B0 ;  /* 0x0000000000007941 */ /* 0x000fea0003800200 */
.L_x_16307:
[----:B------:R-:W-:Y:S01]  /*1db0*/  IMAD.SHL.U32 R0, R0, 0x100000, RZ ;  /* 0x0010000000007824 */ /* 0x000fe200078e00ff */
[----:B------:R-:W-:-:S04]  /*1dc0*/  LEA R2, R2, 0x3b800000, 0x17 ;  /* 0x3b80000002027811 */ /* 0x000fc800078eb8ff */
[----:B------:R-:W-:Y:S01]  /*1dd0*/  LOP3.LUT R0, R2, R0, R7, 0xfe, !PT ;  /* 0x0000000002007212 */ /* 0x000fe200078efe07 */
[----:B------:R-:W-:Y:S06]  /*1de0*/  BRA `(.L_x_16292) ;  /* 0x0000000000f87947 */ /* 0x000fec0003800000 */
.L_x_16305:
        /* <DEDUP_REMOVED lines=20> */
.L_x_16310:
[----:B------:R-:W-:Y:S05]  /*1f30*/  BSYNC.RECONVERGENT B0 ;  /* 0x0000000000007941 */ /* 0x000fea0003800200 */
.L_x_16309:
[----:B------:R-:W-:Y:S01]  /*1f40*/  IMAD.SHL.U32 R0, R0, 0x200000, RZ ;  /* 0x0020000000007824 */ /* 0x000fe200078e00ff */
[----:B------:R-:W-:-:S04]  /*1f50*/  LEA R2, R2, 0x37800000, 0x17 ;  /* 0x3780000002027811 */ /* 0x000fc800078eb8ff */
[----:B------:R-:W-:Y:S01]  /*1f60*/  LOP3.LUT R0, R2, R0, R7, 0xfe, !PT ;  /* 0x0000000002007212 */ /* 0x000fe200078efe07 */
[----:B------:R-:W-:Y:S06]  /*1f70*/  BRA `(.L_x_16292) ;  /* 0x0000000000947947 */ /* 0x000fec0003800000 */
.L_x_16304:
[----:B------:R-:W-:-:S09]  /*1f80*/  UISETP.NE.AND UP0, UPT, UR4, 0x1c, UPT ;  /* 0x0000001c0400788c */ /* 0x000fd2000bf05270 */
[----:B------:R-:W-:Y:S05]  /*1f90*/  BRA.U !UP0, `(.L_x_16311) ;  /* 0x0000000108847547 */ /* 0x000fea000b800000 */
[----:B------:R-:W-:-:S09]  /*1fa0*/  UISETP.NE.AND UP0, UPT, UR4, 0x1d, UPT ;  /* 0x0000001d0400788c */ /* 0x000fd2000bf05270 */
[----:B------:R-:W-:Y:S05]  /*1fb0*/  BRA.U !UP0, `(.L_x_16312) ;  /* 0x0000000108707547 */ /* 0x000fea000b800000 */
[----:B------:R-:W-:-:S09]  /*1fc0*/  UISETP.NE.AND UP0, UPT, UR4, 0x2c, UPT ;  /* 0x0000002c0400788c */ /* 0x000fd2000bf05270 */
[----:B------:R-:W-:Y:S05]  /*1fd0*/  BRA.U !UP0, `(.L_x_16313) ;  /* 0x0000000108487547 */ /* 0x000fea000b800000 */
.L_x_16291:
        /* <DEDUP_REMOVED lines=16> */
.L_x_16314:
[----:B------:R-:W-:Y:S01]  /*20e0*/  IMAD.MOV.U32 R0, RZ, RZ, RZ ;  /* 0x000000ffff007224 */ /* 0x000fe200078e00ff */
[----:B------:R-:W-:Y:S06]  /*20f0*/  BRA `(.L_x_16292) ;  /* 0x0000000000347947 */ /* 0x000fec0003800000 */
.L_x_16313:
        /* <DEDUP_REMOVED lines=8> */
.L_x_16312:
[----:B------:R-:W2:Y:S02]  /*2180*/  LDG.E.64 R2, desc[UR36][R2.64] ;  /* 0x0000002402027981 */ /* 0x000ea4000c1e1b00 */
[----:B--2---:R0:W1:Y:S01]  /*2190*/  I2F.U64 R0, R2 ;  /* 0x0000000200007312 */ /* 0x0040620000301000 */
[----:B------:R-:W-:Y:S05]  /*21a0*/  BRA `(.L_x_16292) ;  /* 0x0000000000087947 */ /* 0x000fea0003800000 */
.L_x_16311:
[----:B------:R-:W2:Y:S02]  /*21b0*/  LDG.E R0, desc[UR36][R2.64] ;  /* 0x0000002402007981 */ /* 0x000ea4000c1e1900 */
[----:B--2---:R-:W-:-:S07]  /*21c0*/  I2FP.F32.U32 R0, R0 ;  /* 0x0000000000007245 */ /* 0x004fce0000201000 */
.L_x_16292:
[----:B------:R-:W-:Y:S05]  /*21d0*/  BSYNC.RECONVERGENT B6 ;  /* 0x0000000000067941 */ /* 0x000fea0003800200 */
.L_x_16286:
[----:B------:R-:W2:Y:S01]  /*21e0*/  LDCU.64 UR6, c[0x0][0x580] ;  /* 0x0000b000ff0677ac */ /* 0x000ea20008000a00 */
[----:B01---5:R-:W0:Y:S01]  /*21f0*/  FRND.TRUNC R5, R0 ;  /* 0x0000000000057307 */ /* 0x023e22000020d000 */
[----:B------:R-:W-:-:S04]  /*2200*/  UPRMT UR4, UR42, 0x9910, URZ ;  /* 0x000099102a047896 */ /* 0x000fc800080000ff */
[----:B------:R-:W-:Y:S01]  /*2210*/  UISETP.GT.AND UP0, UPT, UR4, 0x9, UPT ;  /* 0x000000090400788c */ /* 0x000fe2000bf04270 */
[----:B0-----:R-:W-:Y:S01]  /*2220*/  FADD.FTZ R4, -R5, R0 ;  /* 0x0000000005047221 */ /* 0x001fe20000010100 */
[----:B--234-:R-:W-:-:S04]  /*2230*/  IADD3 R2, P0, PT, R16, UR6, RZ ;  /* 0x0000000610027c10 */ /* 0x01cfc8000ff1e0ff */
        /* <DEDUP_REMOVED lines=13> */
.L_x_16318:
[----:B------:R-:W0:Y:S02]  /*2310*/  F2I.S64.TRUNC R4, R4 ;  /* 0x0000000400047311 */ /* 0x000e24000020d900 */
[----:B0-----:R-:W-:-:S05]  /*2320*/  IMAD.MOV.U32 R7, RZ, RZ, R4 ;  /* 0x000000ffff077224 */ /* 0x001fca00078e0004 */
[----:B------:R0:W-:Y:S01]  /*2330*/  STG.E.U8 desc[UR36][R2.64], R7 ;  /* 0x0000000702007986 */ /* 0x0001e2000c101124 */
[----:B------:R-:W-:Y:S05]  /*2340*/  BRA `(.L_x_16320) ;  /* 0x0000000c002c7947 */ /* 0x000fea0003800000 */
.L_x_16317:
        /* <DEDUP_REMOVED lines=9> */
.L_x_16322:
[----:B------:R-:W0:Y:S02]  /*23e0*/  F2I.FTZ.TRUNC.NTZ R5, R4 ;  /* 0x0000000400057305 */ /* 0x000e24000021f100 */
[----:B0-----:R0:W-:Y:S01]  /*23f0*/  STG.E desc[UR36][R2.64], R5 ;  /* 0x0000000502007986 */ /* 0x0011e2000c101924 */
[----:B------:R-:W-:Y:S05]  /*2400*/  BRA `(.L_x_16320) ;  /* 0x0000000800fc7947 */ /* 0x000fea0003800000 */
.L_x_16321:
[----:B------:R-:W0:Y:S02]  /*2410*/  F2I.FTZ.TRUNC.NTZ R5, R4 ;  /* 0x0000000400057305 */ /* 0x000e24000021f100 */
[----:B0-----:R0:W-:Y:S01]  /*2420*/  STG.E.U16 desc[UR36][R2.64], R5 ;  /* 0x0000000502007986 */ /* 0x0011e2000c101524 */
[----:B------:R-:W-:Y:S05]  /*2430*/  BRA `(.L_x_16320) ;  /* 0x0000000800f07947 */ /* 0x000fea0003800000 */
.L_x_16316:
        /* <DEDUP_REMOVED lines=8> */
.L_x_16324:
[----:B------:R-:W-:-:S05]  /*24c0*/  F2FP.F16.F32.PACK_AB R4, RZ, R4 ;  /* 0x00000004ff04723e */ /* 0x000fca00000000ff */
[----:B------:R0:W-:Y:S01]  /*24d0*/  STG.E.U16 desc[UR36][R2.64], R4 ;  /* 0x0000000402007986 */ /* 0x0001e2000c101524 */
[----:B------:R-:W-:Y:S05]  /*24e0*/  BRA `(.L_x_16320) ;  /* 0x0000000800c47947 */ /* 0x000fea0003800000 */
.L_x_16323:
        /* <DEDUP_REMOVED lines=9> */
.L_x_16326:
[----:B------:R-:W-:-:S04]  /*2580*/  F2FP.F16.F32.PACK_AB R5, RZ, R4 ;  /* 0x00000004ff05723e */ /* 0x000fc800000000ff */
[----:B------:R-:W-:-:S05]  /*2590*/  PRMT R5, R5, 0x5410, RZ ;  /* 0x0000541005057816 */ /* 0x000fca00000000ff */
[----:B------:R0:W-:Y:S01]  /*25a0*/  STG.E desc[UR36][R2.64], R5 ;  /* 0x0000000502007986 */ /* 0x0001e2000c101924 */
[----:B------:R-:W-:Y:S05]  /*25b0*/  BRA `(.L_x_16320) ;  /* 0x0000000800907947 */ /* 0x000fea0003800000 */
.L_x_16325:
[----:B------:R-:W-:-:S06]  /*25c0*/  FMUL.FTZ R4, R4, 1 ;  /* 0x3f80000004047820 */ /* 0x000fcc0000410000 */
[----:B------:R-:W0:Y:S02]  /*25d0*/  F2F.F64.F32 R4, R4 ;  /* 0x0000000400047310 */ /* 0x000e240000201800 */
[----:B0-----:R0:W-:Y:S01]  /*25e0*/  STG.E.64 desc[UR36][R2.64], R4 ;  /* 0x0000000402007986 */ /* 0x0011e2000c101b24 */
[----:B------:R-:W-:Y:S05]  /*25f0*/  BRA `(.L_x_16320) ;  /* 0x0000000800807947 */ /* 0x000fea0003800000 */
.L_x_16315:
        /* <DEDUP_REMOVED lines=12> */
.L_x_16329:
[----:B------:R-:W-:Y:S01]  /*26c0*/  FMUL.FTZ R4, R4, 1 ;  /* 0x3f80000004047820 */ /* 0x000fe20000410000 */
[----:B------:R-:W-:-:S05]  /*26d0*/  CS2R R6, SRZ ;  /* 0x0000000000067805 */ /* 0x000fca000001ff00 */
[----:B------:R-:W0:Y:S02]  /*26e0*/  F2F.F64.F32 R4, R4 ;  /* 0x0000000400047310 */ /* 0x000e240000201800 */
[----:B0-----:R0:W-:Y:S01]  /*26f0*/  STG.E.128 desc[UR36][R2.64], R4 ;  /* 0x0000000402007986 */ /* 0x0011e2000c101d24 */
[----:B------:R-:W-:Y:S05]  /*2700*/  BRA `(.L_x_16320) ;  /* 0x00000008003c7947 */ /* 0x000fea0003800000 */
.L_x_16328:
        /* <DEDUP_REMOVED lines=18> */
.L_x_16333:
[----:B------:R-:W-:Y:S05]  /*2830*/  BSYNC.RECONVERGENT B0 ;  /* 0x0000000000007941 */ /* 0x000fea0003800200 */
.L_x_16332:
[----:B------:R-:W-:-:S05]  /*2840*/  LOP3.LUT R7, R0, 0x80, R7, 0xf8, !PT ;  /* 0x0000008000077812 */ /* 0x000fca00078ef807 */
[----:B------:R0:W-:Y:S01]  /*2850*/  STG.E.U8 desc[UR36][R2.64], R7 ;  /* 0x0000000702007986 */ /* 0x0001e2000c101124 */
[----:B------:R-:W-:Y:S05]  /*2860*/  BRA `(.L_x_16320) ;  /* 0x0000000400e47947 */ /* 0x000fea0003800000 */
.L_x_16331:
        /* <DEDUP_REMOVED lines=14> */
.L_x_16335:
[----:B------:R-:W-:Y:S05]  /*2950*/  BSYNC.RECONVERGENT B0 ;  /* 0x0000000000007941 */ /* 0x000fea0003800200 */
.L_x_16334:
[----:B------:R-:W-:-:S05]  /*2960*/  LOP3.LUT R5, R0, 0x80, R7, 0xf8, !PT ;  /* 0x0000008000057812 */ /* 0x000fca00078ef807 */
[----:B------:R0:W-:Y:S01]  /*2970*/  STG.E.U8 desc[UR36][R2.64], R5 ;  /* 0x0000000502007986 */ /* 0x0001e2000c101124 */
[----:B------:R-:W-:Y:S05]  /*2980*/  BRA `(.L_x_16320) ;  /* 0x00000004009c7947 */ /* 0x000fea0003800000 */
.L_x_16330:
[----:B------:R-:W-:-:S05]  /*2990*/  F2FP.BF16.F32.PACK_AB R4, RZ, R4 ;  /* 0x00000004ff04723e */ /* 0x000fca00000010ff */
[----:B------:R0:W-:Y:S01]  /*29a0*/  STG.E.U16 desc[UR36][R2.64], R4 ;  /* 0x0000000402007986 */ /* 0x0001e2000c101524 */
[----:B------:R-:W-:Y:S05]  /*29b0*/  BRA `(.L_x_16320) ;  /* 0x0000000400907947 */ /* 0x000fea0003800000 */
.L_x_16327:
        /* <DEDUP_REMOVED lines=11> */
.L_x_16338:
        /* <DEDUP_REMOVED lines=12> */
.L_x_16341:
[----:B------:R-:W-:-:S04]  /*2b30*/  SHF.R.U32.HI R0, RZ, 0x14, R4 ;  /* 0x00000014ff007819 */ /* 0x000fc80000011604 */
[----:B------:R-:W-:-:S04]  /*2b40*/  LOP3.LUT R5, R0, 0x1, RZ, 0xc0, !PT ;  /* 0x0000000100057812 */ /* 0x000fc800078ec0ff */
[----:B------:R-:W-:-:S04]  /*2b50*/  IADD3 R0, PT, PT, R4, 0x487ffff, R5 ;  /* 0x0487ffff04007810 */ /* 0x000fc80007ffe005 */
[----:B------:R-:W-:-:S04]  /*2b60*/  SHF.R.U32.HI R0, RZ, 0x14, R0 ;  /* 0x00000014ff007819 */ /* 0x000fc80000011600 */
[----:B------:R-:W-:-:S07]  /*2b70*/  LOP3.LUT R5, R0, 0xff, RZ, 0xc0, !PT ;  /* 0x000000ff00057812 */ /* 0x000fce00078ec0ff */
.L_x_16342:
[----:B------:R-:W-:-:S04]  /*2b80*/  SHF.R.U32.HI R4, RZ, 0x18, R4 ;  /* 0x00000018ff047819 */ /* 0x000fc80000011604 */
[----:B------:R-:W-:-:S04]  /*2b90*/  LOP3.LUT R5, R5, 0x80, R4, 0xf8, !PT ;  /* 0x0000008005057812 */ /* 0x000fc800078ef804 */
[----:B------:R-:W-:-:S07]  /*2ba0*/  PRMT R0, R5, 0x7610, R0 ;  /* 0x0000761005007816 */ /* 0x000fce0000000000 */
.L_x_16340:
[----:B------:R-:W-:Y:S05]  /*2bb0*/  BSYNC.RECONVERGENT B0 ;  /* 0x0000000000007941 */ /* 0x000fea0003800200 */
.L_x_16339:
[----:B------:R4:W-:Y:S01]  /*2bc0*/  STG.E.U8 desc[UR36][R2.64], R0 ;  /* 0x0000000002007986 */ /* 0x0009e2000c101124 */
[----:B------:R-:W-:Y:S05]  /*2bd0*/  BRA `(.L_x_16320) ;  /* 0x0000000400087947 */ /* 0x000fea0003800000 */
.L_x_16337:
        /* <DEDUP_REMOVED lines=12> */
.L_x_16345:
[----:B------:R-:W-:-:S04]  /*2ca0*/  SHF.R.U32.HI R0, RZ, 0x15, R4 ;  /* 0x00000015ff007819 */ /* 0x000fc80000011604 */
[----:B------:R-:W-:-:S04]  /*2cb0*/  LOP3.LUT R5, R0, 0x1, RZ, 0xc0, !PT ;  /* 0x0000000100057812 */ /* 0x000fc800078ec0ff */
[----:B------:R-:W-:-:S04]  /*2cc0*/  IADD3 R0, PT, PT, R4, 0x88fffff, R5 ;  /* 0x088fffff04007810 */ /* 0x000fc80007ffe005 */
[----:B------:R-:W-:-:S04]  /*2cd0*/  SHF.R.U32.HI R0, RZ, 0x15, R0 ;  /* 0x00000015ff007819 */ /* 0x000fc80000011600 */
[----:B------:R-:W-:-:S07]  /*2ce0*/  LOP3.LUT R5, R0, 0xff, RZ, 0xc0, !PT ;  /* 0x000000ff00057812 */ /* 0x000fce00078ec0ff */
.L_x_16346:
[----:B------:R-:W-:-:S04]  /*2cf0*/  SHF.R.U32.HI R4, RZ, 0x18, R4 ;  /* 0x00000018ff047819 */ /* 0x000fc80000011604 */
[----:B------:R-:W-:-:S04]  /*2d00*/  LOP3.LUT R5, R5, 0x80, R4, 0xf8, !PT ;  /* 0x0000008005057812 */ /* 0x000fc800078ef804 */
[----:B------:R-:W-:-:S07]  /*2d10*/  PRMT R0, R5, 0x7610, R0 ;  /* 0x0000761005007816 */ /* 0x000fce0000000000 */
.L_x_16344:
[----:B------:R-:W-:Y:S05]  /*2d20*/  BSYNC.RECONVERGENT B0 ;  /* 0x0000000000007941 */ /* 0x000fea0003800200 */
.L_x_16343:
[----:B------:R3:W-:Y:S01]  /*2d30*/  STG.E.U8 desc[UR36][R2.64], R0 ;  /* 0x0000000002007986 */ /* 0x0007e2000c101124 */
[----:B------:R-:W-:Y:S05]  /*2d40*/  BRA `(.L_x_16320) ;  /* 0x0000000000ac7947 */ /* 0x000fea0003800000 */
.L_x_16336:
[----:B------:R-:W-:-:S09]  /*2d50*/  UISETP.NE.AND UP0, UPT, UR4, 0x1c, UPT ;  /* 0x0000001c0400788c */ /* 0x000fd2000bf05270 */
[----:B------:R-:W-:Y:S05]  /*2d60*/  BRA.U !UP0, `(.L_x_16347) ;  /* 0x00000001089c7547 */ /* 0x000fea000b800000 */
[----:B------:R-:W-:-:S09]  /*2d70*/  UISETP.NE.AND UP0, UPT, UR4, 0x1d, UPT ;  /* 0x0000001d0400788c */ /* 0x000fd2000bf05270 */
[----:B------:R-:W-:Y:S05]  /*2d80*/  BRA.U !UP0, `(.L_x_16348) ;  /* 0x0000000108887547 */ /* 0x000fea000b800000 */
[----:B------:R-:W-:-:S09]  /*2d90*/  UISETP.NE.AND UP0, UPT, UR4, 0x2c, UPT ;  /* 0x0000002c0400788c */ /* 0x000fd2000bf05270 */
[----:B------:R-:W-:Y:S05]  /*2da0*/  BRA.U !UP0, `(.L_x_16349) ;  /* 0x0000000108447547 */ /* 0x000fea000b800000 */
.L_x_16319:
        /* <DEDUP_REMOVED lines=16> */
.L_x_16350:
[----:B------:R-:W-:Y:S05]  /*2eb0*/  BRA `(.L_x_16320) ;  /* 0x0000000000507947 */ /* 0x000fea0003800000 */
.L_x_16349:
        /* <DEDUP_REMOVED lines=15> */
.L_x_16348:
[----:B------:R-:W0:Y:S02]  /*2fb0*/  F2I.U64.TRUNC R4, R4 ;  /* 0x0000000400047311 */ /* 0x000e24000020d800 */
[----:B0-----:R1:W-:Y:S01]  /*2fc0*/  STG.E.64 desc[UR36][R2.64], R4 ;  /* 0x0000000402007986 */ /* 0x0013e2000c101b24 */
[----:B------:R-:W-:Y:S05]  /*2fd0*/  BRA `(.L_x_16320) ;  /* 0x0000000000087947 */ /* 0x000fea0003800000 */
.L_x_16347:
[----:B------:R-:W0:Y:S02]  /*2fe0*/  F2I.FTZ.U32.TRUNC.NTZ R5, R4 ;  /* 0x0000000400057305 */ /* 0x000e24000021f000 */
[----:B0-----:R0:W-:Y:S02]  /*2ff0*/  STG.E desc[UR36][R2.64], R5 ;  /* 0x0000000502007986 */ /* 0x0011e4000c101924 */
.L_x_16320:
[----:B------:R-:W-:-:S07]  /*3000*/  VIADD R17, R17, 0x80 ;  /* 0x0000008011117836 */ /* 0x000fce0000000000 */
.L_x_16284:
[----:B------:R-:W-:Y:S05]  /*3010*/  BSYNC.RECONVERGENT B7 ;  /* 0x0000000000077941 */ /* 0x000fea0003800200 */
.L_x_16283:
        /* <DEDUP_REMOVED lines=307> */
.L_x_16353:
        /* <DEDUP_REMOVED lines=18> */
.L_x_16358:
[----:B------:R-:W2:Y:S02]  /*4470*/  LDG.E.U8 R0, desc[UR36][R2.64] ;  /* 0x0000002402007981 */ /* 0x000ea4000c1e1100 */
[----:B--2---:R-:W-:Y:S01]  /*4480*/  I2FP.F32.U32 R0, R0 ;  /* 0x0000000000007245 */ /* 0x004fe20000201000 */
[----:B------:R-:W-:Y:S06]  /*4490*/  BRA `(.L_x_16360) ;  /* 0x0000000c00247947 */ /* 0x000fec0003800000 */
.L_x_16357:
        /* <DEDUP_REMOVED lines=9> */
.L_x_16362:
[----:B------:R-:W2:Y:S02]  /*4530*/  LDG.E R0, desc[UR36][R2.64] ;  /* 0x0000002402007981 */ /* 0x000ea4000c1e1900 */
[----:B--2---:R-:W-:Y:S01]  /*4540*/  I2FP.F32.S32 R0, R0 ;  /* 0x0000000000007245 */ /* 0x004fe20000201400 */
[----:B------:R-:W-:Y:S06]  /*4550*/  BRA `(.L_x_16360) ;  /* 0x0000000800f47947 */ /* 0x000fec0003800000 */
.L_x_16361:
[----:B------:R-:W2:Y:S02]  /*4560*/  LDG.E.U16 R0, desc[UR36][R2.64] ;  /* 0x0000002402007981 */ /* 0x000ea4000c1e1500 */
[----:B--2---:R-:W0:Y:S01]  /*4570*/  I2F.S16 R0, R0 ;  /* 0x0000000000007306 */ /* 0x004e220000101400 */
[----:B------:R-:W-:Y:S05]  /*4580*/  BRA `(.L_x_16360) ;  /* 0x0000000800e87947 */ /* 0x000fea0003800000 */
.L_x_16356:
        /* <DEDUP_REMOVED lines=8> */
.L_x_16364:
[----:B------:R-:W2:Y:S02]  /*4610*/  LDG.E.U16 R0, desc[UR36][R2.64] ;  /* 0x0000002402007981 */ /* 0x000ea4000c1e1500 */
[----:B--2---:R-:W-:Y:S01]  /*4620*/  HADD2.F32 R0, -RZ, R0.H0_H0 ;  /* 0x20000000ff007230 */ /* 0x004fe20000004100 */
[----:B------:R-:W-:Y:S06]  /*4630*/  BRA `(.L_x_16360) ;  /* 0x0000000800bc7947 */ /* 0x000fec0003800000 */
.L_x_16363:
        /* <DEDUP_REMOVED lines=8> */
.L_x_16366:
[----:B------:R-:W2:Y:S02]  /*46c0*/  LDG.E.U16 R0, desc[UR36][R2.64] ;  /* 0x0000002402007981 */ /* 0x000ea4000c1e1500 */
[----:B--2---:R-:W-:Y:S01]  /*46d0*/  HADD2.F32 R0, -RZ, R0.H0_H0 ;  /* 0x20000000ff007230 */ /* 0x004fe20000004100 */
[----:B------:R-:W-:Y:S06]  /*46e0*/  BRA `(.L_x_16360) ;  /* 0x0000000800907947 */ /* 0x000fec0003800000 */
.L_x_16365:
[----:B------:R-:W2:Y:S01]  /*46f0*/  LDG.E.64 R2, desc[UR36][R2.64] ;  /* 0x0000002402027981 */ /* 0x000ea2000c1e1b00 */
[----:B------:R-:W-:Y:S01]  /*4700*/  UMOV UR4, 0xf0000000 ;  /* 0xf000000000047882 */ /* 0x000fe20000000000 */
[----:B------:R-:W-:Y:S01]  /*4710*/  UMOV UR5, 0x380fffff ;  /* 0x380fffff00057882 */ /* 0x000fe20000000000 */
[----:B--2---:R-:W0:Y:S01]  /*4720*/  F2F.F32.F64 R0, R2 ;  /* 0x0000000200007310 */ /* 0x004e220000301000 */
[----:B------:R-:W-:-:S14]  /*4730*/  DSETP.GEU.AND P0, PT, |R2|, UR4, PT ;  /* 0x0000000402007e2a */ /* 0x000fdc000bf0e200 */
[----:B0-----:R-:W-:Y:S01]  /*4740*/  @!P0 FMUL R0, R0, 1.175494350822287508e-38 ;  /* 0x0080000000008820 */ /* 0x001fe20000400000 */
[----:B------:R-:W-:Y:S06]  /*4750*/  BRA `(.L_x_16360) ;  /* 0x0000000800747947 */ /* 0x000fec0003800000 */
.L_x_16355:
        /* <DEDUP_REMOVED lines=12> */
.L_x_16369:
[----:B------:R-:W2:Y:S01]  /*4820*/  LDG.E.64 R2, desc[UR36][R2.64] ;  /* 0x0000002402027981 */ /* 0x000ea2000c1e1b00 */
[----:B------:R-:W-:Y:S01]  /*4830*/  UMOV UR4, 0xf0000000 ;  /* 0xf000000000047882 */ /* 0x000fe20000000000 */
[----:B------:R-:W-:Y:S01]  /*4840*/  UMOV UR5, 0x380fffff ;  /* 0x380fffff00057882 */ /* 0x000fe20000000000 */
[----:B--2---:R-:W0:Y:S01]  /*4850*/  F2F.F32.F64 R0, R2 ;  /* 0x0000000200007310 */ /* 0x004e220000301000 */
[----:B------:R-:W-:-:S14]  /*4860*/  DSETP.GEU.AND P0, PT, |R2|, UR4, PT ;  /* 0x0000000402007e2a */ /* 0x000fdc000bf0e200 */
[----:B0-----:R-:W-:Y:S01]  /*4870*/  @!P0 FMUL R0, R0, 1.175494350822287508e-38 ;  /* 0x0080000000008820 */ /* 0x001fe20000400000 */
[----:B------:R-:W-:Y:S06]  /*4880*/  BRA `(.L_x_16360) ;  /* 0x0000000800287947 */ /* 0x000fec0003800000 */
.L_x_16368:
        /* <DEDUP_REMOVED lines=25> */
.L_x_16371:
        /* <DEDUP_REMOVED lines=12> */
.L_x_16370:
[----:B------:R-:W2:Y:S02]  /*4ae0*/  LDG.E.U16 R0, desc[UR36][R2.64] ;  /* 0x0000002402007981 */ /* 0x000ea4000c1e1500 */
[----:B--2---:R-:W-:Y:S01]  /*4af0*/  IMAD.U32 R0, R0, 0x10000, RZ ;  /* 0x0001000000007824 */ /* 0x004fe200078e00ff */
[----:B------:R-:W-:Y:S06]  /*4b00*/  BRA `(.L_x_16360) ;  /* 0x0000000400887947 */ /* 0x000fec0003800000 */
.L_x_16367:
        /* <DEDUP_REMOVED lines=11> */
.L_x_16374:
        /* <DEDUP_REMOVED lines=20> */
.L_x_16376:
[----:B------:R-:W-:Y:S05]  /*4d00*/  BSYNC.RECONVERGENT B0 ;  /* 0x0000000000007941 */ /* 0x000fea0003800200 */
.L_x_16375:
[----:B------:R-:W-:Y:S01]  /*4d10*/  IMAD.SHL.U32 R0, R0, 0x100000, RZ ;  /* 0x0010000000007824 */ /* 0x000fe200078e00ff */
[----:B------:R-:W-:-:S04]  /*4d20*/  LEA R2, R2, 0x3b800000, 0x17 ;  /* 0x3b80000002027811 */ /* 0x000fc800078eb8ff */
[----:B------:R-:W-:Y:S01]  /*4d30*/  LOP3.LUT R0, R2, R0, R7, 0xfe, !PT ;  /* 0x0000000002007212 */ /* 0x000fe200078efe07 */
[----:B------:R-:W-:Y:S06]  /*4d40*/  BRA `(.L_x_16360) ;  /* 0x0000000000f87947 */ /* 0x000fec0003800000 */
.L_x_16373:
        /* <DEDUP_REMOVED lines=20> */
.L_x_16378:
[----:B------:R-:W-:Y:S05]  /*4e90*/  BSYNC.RECONVERGENT B0 ;  /* 0x0000000000007941 */ /* 0x000fea0003800200 */
.L_x_16377:
[----:B------:R-:W-:Y:S02]  /*4ea0*/  SHF.L.U32 R0, R0, 0x15, RZ ;  /* 0x0000001500007819 */ /* 0x000fe400000006ff */
[----:B------:R-:W-:-:S04]  /*4eb0*/  LEA R2, R2, 0x37800000, 0x17 ;  /* 0x3780000002027811 */ /* 0x000fc800078eb8ff */
[----:B------:R-:W-:Y:S01]  /*4ec0*/  LOP3.LUT R0, R2, R0, R7, 0xfe, !PT ;  /* 0x0000000002007212 */ /* 0x000fe200078efe07 */
[----:B------:R-:W-:Y:S06]  /*4ed0*/  BRA `(.L_x_16360) ;  /* 0x0000000000947947 */ /* 0x000fec0003800000 */
.L_x_16372:
        /* <DEDUP_REMOVED lines=14> */
.L_x_16359:
        /* <DEDUP_REMOVED lines=16> */
.L_x_16381:
[----:B------:R-:W-:Y:S01]  /*50c0*/  IMAD.MOV.U32 R0, RZ, RZ, RZ ;  /* 0x000000ffff007224 */ /* 0x000fe200078e00ff */
[----:B------:R-:W-:Y:S06]  /*50d0*/  BRA `(.L_x_16360) ;  /* 0x0000000000147947 */ /* 0x000fec0003800000 */
.L_x_16380:
[----:B------:R-:W2:Y:S02]  /*50e0*/  LDG.E.64 R2, desc[UR36][R2.64] ;  /* 0x0000002402027981 */ /* 0x000ea4000c1e1b00 */
[----:B--2---:R0:W1:Y:S01]  /*50f0*/  I2F.U64 R0, R2 ;  /* 0x0000000200007312 */ /* 0x0040620000301000 */
[----:B------:R-:W-:Y:S05]  /*5100*/  BRA `(.L_x_16360) ;  /* 0x0000000000087947 */ /* 0x000fea0003800000 */
.L_x_16379:
[----:B------:R-:W2:Y:S02]  /*5110*/  LDG.E R0, desc[UR36][R2.64] ;  /* 0x0000002402007981 */ /* 0x000ea4000c1e1900 */
[----:B--2---:R-:W-:-:S07]  /*5120*/  I2FP.F32.U32 R0, R0 ;  /* 0x0000000000007245 */ /* 0x004fce0000201000 */
.L_x_16360:
[----:B------:R-:W-:Y:S05]  /*5130*/  BSYNC.RECONVERGENT B6 ;  /* 0x0000000000067941 */ /* 0x000fea0003800200 */
.L_x_16354:
[----:B------:R-:W2:Y:S01]  /*5140*/  LDCU.64 UR6, c[0x0][0x580] ;  /* 0x0000b000ff0677ac */ /* 0x000ea20008000a00 */
[----:B01---5:R-:W0:Y:S01]  /*5150*/  FRND.TRUNC R5, R0 ;  /* 0x0000000000057307 */ /* 0x023e22000020d000 */
[----:B------:R-:W-:-:S04]  /*5160*/  UPRMT UR4, UR42, 0x9910, URZ ;  /* 0x000099102a047896 */ /* 0x000fc800080000ff */
[----:B------:R-:W-:Y:S01]  /*5170*/  UISETP.GT.AND UP0, UPT, UR4, 0x9, UPT ;  /* 0x000000090400788c */ /* 0x000fe2000bf04270 */
[----:B0-----:R-:W-:Y:S01]  /*5180*/  FADD.FTZ R4, -R5, R0 ;  /* 0x0000000005047221 */ /* 0x001fe20000010100 */
[----:B--234-:R-:W-:-:S05]  /*5190*/  IADD3 R2, P0, PT, R16, UR6, RZ ;  /* 0x0000000610027c10 */ /* 0x01cfca000ff1e0ff */
        /* <DEDUP_REMOVED lines=13> */
.L_x_16385:
[----:B------:R-:W0:Y:S02]  /*5270*/  F2I.S64.TRUNC R4, R4 ;  /* 0x0000000400047311 */ /* 0x000e24000020d900 */
[----:B0-----:R-:W-:-:S05]  /*5280*/  MOV R7, R4 ;  /* 0x0000000400077202 */ /* 0x001fca0000000f00 */
[----:B------:R3:W-:Y:S01]  /*5290*/  STG.E.U8 desc[UR36][R2.64], R7 ;  /* 0x0000000702007986 */ /* 0x0007e2000c101124 */
[----:B------:R-:W-:Y:S05]  /*52a0*/  BRA `(.L_x_16387) ;  /* 0x0000000c00287947 */ /* 0x000fea0003800000 */
.L_x_16384:
        /* <DEDUP_REMOVED lines=9> */
.L_x_16389:
[----:B------:R-:W0:Y:S02]  /*5340*/  F2I.FTZ.TRUNC.NTZ R5, R4 ;  /* 0x0000000400057305 */ /* 0x000e24000021f100 */
[----:B0-----:R2:W-:Y:S01]  /*5350*/  STG.E desc[UR36][R2.64], R5 ;  /* 0x0000000502007986 */ /* 0x0015e2000c101924 */
[----:B------:R-:W-:Y:S05]  /*5360*/  BRA `(.L_x_16387) ;  /* 0x0000000800f87947 */ /* 0x000fea0003800000 */
.L_x_16388:
[----:B------:R-:W0:Y:S02]  /*5370*/  F2I.FTZ.TRUNC.NTZ R5, R4 ;  /* 0x0000000400057305 */ /* 0x000e24000021f100 */
[----:B0-----:R0:W-:Y:S01]  /*5380*/  STG.E.U16 desc[UR36][R2.64], R5 ;  /* 0x0000000502007986 */ /* 0x0011e2000c101524 */
[----:B------:R-:W-:Y:S05]  /*5390*/  BRA `(.L_x_16387) ;  /* 0x0000000800ec7947 */ /* 0x000fea0003800000 */
.L_x_16383:
        /* <DEDUP_REMOVED lines=8> */
.L_x_16391:
[----:B------:R-:W-:-:S05]  /*5420*/  F2FP.F16.F32.PACK_AB R4, RZ, R4 ;  /* 0x00000004ff04723e */ /* 0x000fca00000000ff */
[----:B------:R0:W-:Y:S01]  /*5430*/  STG.E.U16 desc[UR36][R2.64], R4 ;  /* 0x0000000402007986 */ /* 0x0001e2000c101524 */
[----:B------:R-:W-:Y:S05]  /*5440*/  BRA `(.L_x_16387) ;  /* 0x0000000800c07947 */ /* 0x000fea0003800000 */
.L_x_16390:
        /* <DEDUP_REMOVED lines=9> */
.L_x_16393:
[----:B------:R-:W-:-:S04]  /*54e0*/  F2FP.F16.F32.PACK_AB R5, RZ, R4 ;  /* 0x00000004ff05723e */ /* 0x000fc800000000ff */
[----:B------:R-:W-:-:S05]  /*54f0*/  PRMT R5, R5, 0x5410, RZ ;  /* 0x0000541005057816 */ /* 0x000fca00000000ff */
[----:B------:R0:W-:Y:S01]  /*5500*/  STG.E desc[UR36][R2.64], R5 ;  /* 0x0000000502007986 */ /* 0x0001e2000c101924 */
[----:B------:R-:W-:Y:S05]  /*5510*/  BRA `(.L_x_16387) ;  /* 0x00000008008c7947 */ /* 0x000fea0003800000 */
.L_x_16392:
[----:B------:R-:W-:-:S06]  /*5520*/  FMUL.FTZ R4, R4, 1 ;  /* 0x3f80000004047820 */ /* 0x000fcc0000410000 */
[----:B------:R-:W0:Y:S02]  /*5530*/  F2F.F64.F32 R4, R4 ;  /* 0x0000000400047310 */ /* 0x000e240000201800 */
[----:B0-----:R0:W-:Y:S01]  /*5540*/  STG.E.64 desc[UR36][R2.64], R4 ;  /* 0x0000000402007986 */ /* 0x0011e2000c101b24 */
[----:B------:R-:W-:Y:S05]  /*5550*/  BRA `(.L_x_16387) ;  /* 0x00000008007c7947 */ /* 0x000fea0003800000 */
.L_x_16382:
        /* <DEDUP_REMOVED lines=13> */
.L_x_16397:
        /* <DEDUP_REMOVED lines=16> */
.L_x_16400:
[----:B------:R-:W-:-:S04]  /*5730*/  SHF.R.U32.HI R4, RZ, 0x18, R4 ;  /* 0x00000018ff047819 */ /* 0x000fc80000011604 */
[----:B------:R-:W-:-:S04]  /*5740*/  LOP3.LUT R4, R5, 0x80, R4, 0xf8, !PT ;  /* 0x0000008005047812 */ /* 0x000fc800078ef804 */
[----:B------:R-:W-:-:S07]  /*5750*/  PRMT R0, R4, 0x7610, R0 ;  /* 0x0000761004007816 */ /* 0x000fce0000000000 */
.L_x_16399:
[----:B------:R-:W-:Y:S05]  /*5760*/  BSYNC.RECONVERGENT B0 ;  /* 0x0000000000007941 */ /* 0x000fea0003800200 */
.L_x_16398:
[----:B------:R0:W-:Y:S01]  /*5770*/  STG.E.U8 desc[UR36][R2.64], R0 ;  /* 0x0000000002007986 */ /* 0x0001e2000c101124 */
[----:B------:R-:W-:Y:S05]  /*5780*/  BRA `(.L_x_16387) ;  /* 0x0000000400f07947 */ /* 0x000fea0003800000 */
.L_x_16396:
        /* <DEDUP_REMOVED lines=16> */
.L_x_16403:
[----:B------:R-:W-:-:S04]  /*5890*/  SHF.R.U32.HI R4, RZ, 0x18, R4 ;  /* 0x00000018ff047819 */ /* 0x000fc80000011604 */
[----:B------:R-:W-:-:S04]  /*58a0*/  LOP3.LUT R5, R5, 0x80, R4, 0xf8, !PT ;  /* 0x0000008005057812 */ /* 0x000fc800078ef804 */
[----:B------:R-:W-:-:S07]  /*58b0*/  PRMT R0, R5, 0x7610, R0 ;  /* 0x0000761005007816 */ /* 0x000fce0000000000 */
.L_x_16402:
[----:B------:R-:W-:Y:S05]  /*58c0*/  BSYNC.RECONVERGENT B0 ;  /* 0x0000000000007941 */ /* 0x000fea0003800200 */
.L_x_16401:
[----:B------:R0:W-:Y:S01]  /*58d0*/  STG.E.U8 desc[UR36][R2.64], R0 ;  /* 0x0000000002007986 */ /* 0x0001e2000c101124 */
[----:B------:R-:W-:Y:S05]  /*58e0*/  BRA `(.L_x_16387) ;  /* 0x0000000400987947 */ /* 0x000fea0003800000 */
.L_x_16395:
        /* <DEDUP_REMOVED lines=21> */
.L_x_16405:
[----:B------:R-:W0:Y:S02]  /*5a40*/  F2I.U64.TRUNC R4, R4 ;  /* 0x0000000400047311 */ /* 0x000e24000020d800 */
[----:B0-----:R0:W-:Y:S01]  /*5a50*/  STG.E.64 desc[UR36][R2.64], R4 ;  /* 0x0000000402007986 */ /* 0x0011e2000c101b24 */
[----:B------:R-:W-:Y:S05]  /*5a60*/  BRA `(.L_x_16387) ;  /* 0x0000000400387947 */ /* 0x000fea0003800000 */
.L_x_16404:
[----:B------:R-:W0:Y:S02]  /*5a70*/  F2I.FTZ.U32.TRUNC.NTZ R5, R4 ;  /* 0x0000000400057305 */ /* 0x000e24000021f000 */
[----:B0-----:R0:W-:Y:S01]  /*5a80*/  STG.E desc[UR36][R2.64], R5 ;  /* 0x0000000502007986 */ /* 0x0011e2000c101924 */
[----:B------:R-:W-:Y:S05]  /*5a90*/  BRA `(.L_x_16387) ;  /* 0x00000004002c7947 */ /* 0x000fea0003800000 */
.L_x_16394:
        /* <DEDUP_REMOVED lines=10> */
.L_x_16407:
[----:B------:R-:W-:Y:S01]  /*5b40*/  FMUL.FTZ R4, R4, 1 ;  /* 0x3f80000004047820 */ /* 0x000fe20000410000 */
[----:B------:R-:W-:-:S05]  /*5b50*/  CS2R R6, SRZ ;  /* 0x0000000000067805 */ /* 0x000fca000001ff00 */
[----:B------:R-:W0:Y:S02]  /*5b60*/  F2F.F64.F32 R4, R4 ;  /* 0x0000000400047310 */ /* 0x000e240000201800 */
[----:B0-----:R0:W-:Y:S01]  /*5b70*/  STG.E.128 desc[UR36][R2.64], R4 ;  /* 0x0000000402007986 */ /* 0x0011e2000c101d24 */
[----:B------:R-:W-:Y:S05]  /*5b80*/  BRA `(.L_x_16387) ;  /* 0x0000000000f07947 */ /* 0x000fea0003800000 */
.L_x_16406:
[----:B------:R-:W-:-:S09]  /*5b90*/  UISETP.NE.AND UP0, UPT, UR4, 0xf, UPT ;  /* 0x0000000f0400788c */ /* 0x000fd2000bf05270 */
[----:B------:R-:W-:Y:S05]  /*5ba0*/  BRA.U !UP0, `(.L_x_16408) ;  /* 0x0000000108e07547 */ /* 0x000fea000b800000 */
[----:B------:R-:W-:-:S09]  /*5bb0*/  UISETP.NE.AND UP0, UPT, UR4, 0x17, UPT ;  /* 0x000000170400788c */ /* 0x000fd2000bf05270 */
[----:B------:R-:W-:Y:S05]  /*5bc0*/  BRA.U !UP0, `(.L_x_16409) ;  /* 0x00000001088c7547 */ /* 0x000fea000b800000 */
[----:B------:R-:W-:-:S09]  /*5bd0*/  UISETP.NE.AND UP0, UPT, UR4, 0x18, UPT ;  /* 0x000000180400788c */ /* 0x000fd2000bf05270 */
[----:B------:R-:W-:Y:S05]  /*5be0*/  BRA.U !UP0, `(.L_x_16410) ;  /* 0x0000000108447547 */ /* 0x000fea000b800000 */
.L_x_16386:
        /* <DEDUP_REMOVED lines=16> */
.L_x_16411:
[----:B------:R-:W-:Y:S05]  /*5cf0*/  BRA `(.L_x_16387) ;  /* 0x0000000000947947 */ /* 0x000fea0003800000 */
.L_x_16410:
        /* <DEDUP_REMOVED lines=12> */
.L_x_16413:
[----:B------:R-:W-:Y:S05]  /*5dc0*/  BSYNC.RECONVERGENT B0 ;  /* 0x0000000000007941 */ /* 0x000fea0003800200 */
.L_x_16412:
[----:B------:R-:W-:-:S05]  /*5dd0*/  LOP3.LUT R5, R0, 0x80, R7, 0xf8, !PT ;  /* 0x0000008000057812 */ /* 0x000fca00078ef807 */
[----:B------:R0:W-:Y:S01]  /*5de0*/  STG.E.U8 desc[UR36][R2.64], R5 ;  /* 0x0000000502007986 */ /* 0x0001e2000c101124 */
[----:B------:R-:W-:Y:S05]  /*5df0*/  BRA `(.L_x_16387) ;  /* 0x0000000000547947 */ /* 0x000fea0003800000 */
.L_x_16409:
        /* <DEDUP_REMOVED lines=11> */
.L_x_16415:
[----:B------:R-:W-:Y:S02]  /*5eb0*/  ISETP.GT.U32.AND P0, PT, R6, 0x7f800000, PT ;  /* 0x7f8000000600780c */ /* 0x000fe40003f04070 */
[----:B------:R-:W-:-:S04]  /*5ec0*/  MOV R0, 0x7f ;  /* 0x0000007f00007802 */ /* 0x000fc80000000f00 */
[----:B------:R-:W-:-:S07]  /*5ed0*/  SEL R0, R0, 0x7c, P0 ;  /* 0x0000007c00007807 */ /* 0x000fce0000000000 */
.L_x_16416:
[----:B------:R-:W-:Y:S05]  /*5ee0*/  BSYNC.RECONVERGENT B0 ;  /* 0x0000000000007941 */ /* 0x000fea0003800200 */
.L_x_16414:
[----:B------:R-:W-:-:S04]  /*5ef0*/  SHF.R.U32.HI R5, RZ, 0x18, R4 ;  /* 0x00000018ff057819 */ /* 0x000fc80000011604 */
[----:B------:R-:W-:-:S05]  /*5f00*/  LOP3.LUT R5, R0, 0x80, R5, 0xf8, !PT ;  /* 0x0000008000057812 */ /* 0x000fca00078ef805 */
[----:B------:R0:W-:Y:S01]  /*5f10*/  STG.E.U8 desc[UR36][R2.64], R5 ;  /* 0x0000000502007986 */ /* 0x0001e2000c101124 */
[----:B------:R-:W-:Y:S05]  /*5f20*/  BRA `(.L_x_16387) ;  /* 0x0000000000087947 */ /* 0x000fea0003800000 */
.L_x_16408:
[----:B------:R-:W-:-:S05]  /*5f30*/  F2FP.BF16.F32.PACK_AB R4, RZ, R4 ;  /* 0x00000004ff04723e */ /* 0x000fca00000010ff */
[----:B------:R0:W-:Y:S02]  /*5f40*/  STG.E.U16 desc[UR36][R2.64], R4 ;  /* 0x0000000402007986 */ /* 0x0001e4000c101524 */
.L_x_16387:
[----:B------:R-:W-:-:S07]  /*5f50*/  VIADD R17, R17, 0x80 ;  /* 0x0000008011117836 */ /* 0x000fce0000000000 */
.L_x_16352:
[----:B------:R-:W-:Y:S05]  /*5f60*/  BSYNC.RECONVERGENT B7 ;  /* 0x0000000000077941 */ /* 0x000fea0003800200 */
.L_x_16351:
        /* <DEDUP_REMOVED lines=307> */
.L_x_16419:
        /* <DEDUP_REMOVED lines=18> */
.L_x_16424:
[----:B------:R-:W2:Y:S02]  /*73c0*/  LDG.E.U8 R0, desc[UR36][R2.64] ;  /* 0x0000002402007981 */ /* 0x000ea4000c1e1100 */
[----:B--2---:R-:W-:Y:S01]  /*73d0*/  I2FP.F32.U32 R0, R0 ;  /* 0x0000000000007245 */ /* 0x004fe20000201000 */
[----:B------:R-:W-:Y:S06]  /*73e0*/  BRA `(.L_x_16426) ;  /* 0x0000000c00247947 */ /* 0x000fec0003800000 */
.L_x_16423:
        /* <DEDUP_REMOVED lines=9> */
.L_x_16428:
[----:B------:R-:W2:Y:S02]  /*7480*/  LDG.E R0, desc[UR36][R2.64] ;  /* 0x0000002402007981 */ /* 0x000ea4000c1e1900 */
[----:B--2---:R-:W-:Y:S01]  /*7490*/  I2FP.F32.S32 R0, R0 ;  /* 0x0000000000007245 */ /* 0x004fe20000201400 */
[----:B------:R-:W-:Y:S06]  /*74a0*/  BRA `(.L_x_16426) ;  /* 0x0000000800f47947 */ /* 0x000fec0003800000 */
.L_x_16427:
[----:B------:R-:W2:Y:S02]  /*74b0*/  LDG.E.U16 R0, desc[UR36][R2.64] ;  /* 0x0000002402007981 */ /* 0x000ea4000c1e1500 */
[----:B--2---:R-:W2:Y:S01]  /*74c0*/  I2F.S16 R0, R0 ;  /* 0x0000000000007306 */ /* 0x004ea20000101400 */
[----:B------:R-:W-:Y:S05]  /*74d0*/  BRA `(.L_x_16426) ;  /* 0x0000000800e87947 */ /* 0x000fea0003800000 */
.L_x_16422:
        /* <DEDUP_REMOVED lines=8> */
.L_x_16430:
[----:B------:R-:W2:Y:S02]  /*7560*/  LDG.E.U16 R0, desc[UR36][R2.64] ;  /* 0x0000002402007981 */ /* 0x000ea4000c1e1500 */
[----:B--2---:R-:W-:Y:S01]  /*7570*/  HADD2.F32 R0, -RZ, R0.H0_H0 ;  /* 0x20000000ff007230 */ /* 0x004fe20000004100 */
[----:B------:R-:W-:Y:S06]  /*7580*/  BRA `(.L_x_16426) ;  /* 0x0000000800bc7947 */ /* 0x000fec0003800000 */
.L_x_16429:
        /* <DEDUP_REMOVED lines=8> */
.L_x_16432:
[----:B------:R-:W2:Y:S02]  /*7610*/  LDG.E.U16 R0, desc[UR36][R2.64] ;  /* 0x0000002402007981 */ /* 0x000ea4000c1e1500 */
[----:B--2---:R-:W-:Y:S01]  /*7620*/  HADD2.F32 R0, -RZ, R0.H0_H0 ;  /* 0x20000000ff007230 */ /* 0x004fe20000004100 */
[----:B------:R-:W-:Y:S06]  /*7630*/  BRA `(.L_x_16426) ;  /* 0x0000000800907947 */ /* 0x000fec0003800000 */
.L_x_16431:
[----:B------:R-:W2:Y:S01]  /*7640*/  LDG.E.64 R2, desc[UR36][R2.64] ;  /* 0x0000002402027981 */ /* 0x000ea2000c1e1b00 */
[----:B------:R-:W-:Y:S01]  /*7650*/  UMOV UR4, 0xf0000000 ;  /* 0xf000000000047882 */ /* 0x000fe20000000000 */
[----:B------:R-:W-:Y:S01]  /*7660*/  UMOV UR5, 0x380fffff ;  /* 0x380fffff00057882 */ /* 0x000fe20000000000 */
[----:B--2---:R-:W0:Y:S01]  /*7670*/  F2F.F32.F64 R0, R2 ;  /* 0x0000000200007310 */ /* 0x004e220000301000 */
[----:B------:R-:W-:-:S14]  /*7680*/  DSETP.GEU.AND P0, PT, |R2|, UR4, PT ;  /* 0x0000000402007e2a */ /* 0x000fdc000bf0e200 */
[----:B0-----:R-:W-:Y:S01]  /*7690*/  @!P0 FMUL R0, R0, 1.175494350822287508e-38 ;  /* 0x0080000000008820 */ /* 0x001fe20000400000 */
[----:B------:R-:W-:Y:S06]  /*76a0*/  BRA `(.L_x_16426) ;  /* 0x0000000800747947 */ /* 0x000fec0003800000 */
.L_x_16421:
        /* <DEDUP_REMOVED lines=12> */
.L_x_16435:
[----:B------:R-:W2:Y:S01]  /*7770*/  LDG.E.64 R2, desc[UR36][R2.64] ;  /* 0x0000002402027981 */ /* 0x000ea2000c1e1b00 */
[----:B------:R-:W-:Y:S01]  /*7780*/  UMOV UR4, 0xf0000000 ;  /* 0xf000000000047882 */ /* 0x000fe20000000000 */
[----:B------:R-:W-:Y:S01]  /*7790*/  UMOV UR5, 0x380fffff ;  /* 0x380fffff00057882 */ /* 0x000fe20000000000 */
[----:B--2---:R-:W0:Y:S01]  /*77a0*/  F2F.F32.F64 R0, R2 ;  /* 0x0000000200007310 */ /* 0x004e220000301000 */
[----:B------:R-:W-:-:S14]  /*77b0*/  DSETP.GEU.AND P0, PT, |R2|, UR4, PT ;  /* 0x0000000402007e2a */ /* 0x000fdc000bf0e200 */
[----:B0-----:R-:W-:Y:S01]  /*77c0*/  @!P0 FMUL R0, R0, 1.175494350822287508e-38 ;  /* 0x0080000000008820 */ /* 0x001fe20000400000 */
[----:B------:R-:W-:Y:S06]  /*77d0*/  BRA `(.L_x_16426) ;  /* 0x0000000800287947 */ /* 0x000fec0003800000 */
.L_x_16434:
        /* <DEDUP_REMOVED lines=25> */
.L_x_16437:
        /* <DEDUP_REMOVED lines=12> */
.L_x_16436:
[----:B------:R-:W2:Y:S02]  /*7a30*/  LDG.E.U16 R0, desc[UR36][R2.64] ;  /* 0x0000002402007981 */ /* 0x000ea4000c1e1500 */
[----:B--2---:R-:W-:Y:S01]  /*7a40*/  IMAD.U32 R0, R0, 0x10000, RZ ;  /* 0x0001000000007824 */ /* 0x004fe200078e00ff */
[----:B------:R-:W-:Y:S06]  /*7a50*/  BRA `(.L_x_16426) ;  /* 0x0000000400887947 */ /* 0x000fec0003800000 */
.L_x_16433:
        /* <DEDUP_REMOVED lines=11> */
.L_x_16440:
        /* <DEDUP_REMOVED lines=20> */
.L_x_16442:
[----:B------:R-:W-:Y:S05]  /*7c50*/  BSYNC.RECONVERGENT B0 ;  /* 0x0000000000007941 */ /* 0x000fea0003800200 */
.L_x_16441:
[----:B------:R-:W-:Y:S02]  /*7c60*/  SHF.L.U32 R0, R0, 0x14, RZ ;  /* 0x0000001400007819 */ /* 0x000fe400000006ff */
[----:B------:R-:W-:-:S04]  /*7c70*/  LEA R2, R2, 0x3b800000, 0x17 ;  /* 0x3b80000002027811 */ /* 0x000fc800078eb8ff */
[----:B------:R-:W-:Y:S01]  /*7c80*/  LOP3.LUT R0, R2, R0, R7, 0xfe, !PT ;  /* 0x0000000002007212 */ /* 0x000fe200078efe07 */
[----:B------:R-:W-:Y:S06]  /*7c90*/  BRA `(.L_x_16426) ;  /* 0x0000000000f87947 */ /* 0x000fec0003800000 */
.L_x_16439:
        /* <DEDUP_REMOVED lines=20> */
.L_x_16444:
[----:B------:R-:W-:Y:S05]  /*7de0*/  BSYNC.RECONVERGENT B0 ;  /* 0x0000000000007941 */ /* 0x000fea0003800200 */
.L_x_16443:
[----:B------:R-:W-:Y:S01]  /*7df0*/  IMAD.SHL.U32 R0, R0, 0x200000, RZ ;  /* 0x0020000000007824 */ /* 0x000fe200078e00ff */
[----:B------:R-:W-:-:S04]  /*7e00*/  LEA R2, R2, 0x37800000, 0x17 ;  /* 0x3780000002027811 */ /* 0x000fc800078eb8ff */
[----:B------:R-:W-:Y:S01]  /*7e10*/  LOP3.LUT R0, R2, R0, R7, 0xfe, !PT ;  /* 0x0000000002007212 */ /* 0x000fe200078efe07 */
[----:B------:R-:W-:Y:S06]  /*7e20*/  BRA `(.L_x_16426) ;  /* 0x0000000000947947 */ /* 0x000fec0003800000 */
.L_x_16438:
        /* <DEDUP_REMOVED lines=14> */
.L_x_16425:
        /* <DEDUP_REMOVED lines=16> */
.L_x_16447:
[----:B------:R-:W-:Y:S01]  /*8010*/  MOV R0, RZ ;  /* 0x000000ff00007202 */ /* 0x000fe20000000f00 */
[----:B------:R-:W-:Y:S06]  /*8020*/  BRA `(.L_x_16426) ;  /* 0x0000000000147947 */ /* 0x000fec0003800000 */
.L_x_16446:
[----:B------:R-:W2:Y:S02]  /*8030*/  LDG.E.64 R2, desc[UR36][R2.64] ;  /* 0x0000002402027981 */ /* 0x000ea4000c1e1b00 */
[----:B--2---:R0:W1:Y:S01]  /*8040*/  I2F.U64 R0, R2 ;  /* 0x0000000200007312 */ /* 0x0040620000301000 */
[----:B------:R-:W-:Y:S05]  /*8050*/  BRA `(.L_x_16426) ;  /* 0x0000000000087947 */ /* 0x000fea0003800000 */
.L_x_16445:
[----:B------:R-:W2:Y:S02]  /*8060*/  LDG.E R0, desc[UR36][R2.64] ;  /* 0x0000002402007981 */ /* 0x000ea4000c1e1900 */
[----:B--2---:R-:W-:-:S07]  /*8070*/  I2FP.F32.U32 R0, R0 ;  /* 0x0000000000007245 */ /* 0x004fce0000201000 */
.L_x_16426:
[----:B------:R-:W-:Y:S05]  /*8080*/  BSYNC.RECONVERGENT B6 ;  /* 0x0000000000067941 */ /* 0x000fea0003800200 */
.L_x_16420:
[----:B------:R-:W0:Y:S01]  /*8090*/  LDCU.64 UR6, c[0x0][0x580] ;  /* 0x0000b000ff0677ac */ /* 0x000e220008000a00 */
[----:B-12-45:R-:W1:Y:S01]  /*80a0*/  FRND.TRUNC R5, R0 ;  /* 0x0000000000057307 */ /* 0x036e62000020d000 */
[----:B------:R-:W-:-:S04]  /*80b0*/  UPRMT UR4, UR42, 0x9910, URZ ;  /* 0x000099102a047896 */ /* 0x000fc800080000ff */
[----:B------:R-:W-:Y:S01]  /*80c0*/  UISETP.GT.AND UP0, UPT, UR4, 0x9, UPT ;  /* 0x000000090400788c */ /* 0x000fe2000bf04270 */
[----:B-1----:R-:W-:Y:S01]  /*80d0*/  FADD.FTZ R4, -R5, R0 ;  /* 0x0000000005047221 */ /* 0x002fe20000010100 */
[----:B0--3--:R-:W-:-:S05]  /*80e0*/  IADD3 R2, P0, PT, R16, UR6, RZ ;  /* 0x0000000610027c10 */ /* 0x009fca000ff1e0ff */
        /* <DEDUP_REMOVED lines=13> */
.L_x_16451:
[----:B------:R-:W0:Y:S02]  /*81c0*/  F2I.S64.TRUNC R4, R4 ;  /* 0x0000000400047311 */ /* 0x000e24000020d900 */
[----:B0-----:R-:W-:-:S05]  /*81d0*/  IMAD.MOV.U32 R7, RZ, RZ, R4 ;  /* 0x000000ffff077224 */ /* 0x001fca00078e0004 */
[----:B------:R0:W-:Y:S01]  /*81e0*/  STG.E.U8 desc[UR36][R2.64], R7 ;  /* 0x0000000702007986 */ /* 0x0001e2000c101124 */
[----:B------:R-:W-:Y:S05]  /*81f0*/  BRA `(.L_x_16453) ;  /* 0x0000000c00287947 */ /* 0x000fea0003800000 */
.L_x_16450:
        /* <DEDUP_REMOVED lines=9> */
.L_x_16455:
[----:B------:R-:W0:Y:S02]  /*8290*/  F2I.FTZ.TRUNC.NTZ R5, R4 ;  /* 0x0000000400057305 */ /* 0x000e24000021f100 */
[----:B0-----:R0:W-:Y:S01]  /*82a0*/  STG.E desc[UR36][R2.64], R5 ;  /* 0x0000000502007986 */ /* 0x0011e2000c101924 */
[----:B------:R-:W-:Y:S05]  /*82b0*/  BRA `(.L_x_16453) ;  /* 0x0000000800f87947 */ /* 0x000fea0003800000 */
.L_x_16454:
[----:B------:R-:W0:Y:S02]  /*82c0*/  F2I.FTZ.TRUNC.NTZ R5, R4 ;  /* 0x0000000400057305 */ /* 0x000e24000021f100 */
[----:B0-----:R0:W-:Y:S01]  /*82d0*/  STG.E.U16 desc[UR36][R2.64], R5 ;  /* 0x0000000502007986 */ /* 0x0011e2000c101524 */
[----:B------:R-:W-:Y:S05]  /*82e0*/  BRA `(.L_x_16453) ;  /* 0x0000000800ec7947 */ /* 0x000fea0003800000 */
.L_x_16449:
        /* <DEDUP_REMOVED lines=8> */
.L_x_16457:
[----:B------:R-:W-:-:S05]  /*8370*/  F2FP.F16.F32.PACK_AB R4, RZ, R4 ;  /* 0x00000004ff04723e */ /* 0x000fca00000000ff */
[----:B------:R0:W-:Y:S01]  /*8380*/  STG.E.U16 desc[UR36][R2.64], R4 ;  /* 0x0000000402007986 */ /* 0x0001e2000c101524 */
[----:B------:R-:W-:Y:S05]  /*8390*/  BRA `(.L_x_16453) ;  /* 0x0000000800c07947 */ /* 0x000fea0003800000 */
.L_x_16456:
        /* <DEDUP_REMOVED lines=9> */
.L_x_16459:
[----:B------:R-:W-:-:S04]  /*8430*/  F2FP.F16.F32.PACK_AB R5, RZ, R4 ;  /* 0x00000004ff05723e */ /* 0x000fc800000000ff */
[----:B------:R-:W-:-:S05]  /*8440*/  PRMT R5, R5, 0x5410, RZ ;  /* 0x0000541005057816 */ /* 0x000fca00000000ff */
[----:B------:R0:W-:Y:S01]  /*8450*/  STG.E desc[UR36][R2.64], R5 ;  /* 0x0000000502007986 */ /* 0x0001e2000c101924 */
[----:B------:R-:W-:Y:S05]  /*8460*/  BRA `(.L_x_16453) ;  /* 0x00000008008c7947 */ /* 0x000fea0003800000 */
.L_x_16458:
[----:B------:R-:W-:-:S06]  /*8470*/  FMUL.FTZ R4, R4, 1 ;  /* 0x3f80000004047820 */ /* 0x000fcc0000410000 */
[----:B------:R-:W0:Y:S02]  /*8480*/  F2F.F64.F32 R4, R4 ;  /* 0x0000000400047310 */ /* 0x000e240000201800 */
[----:B0-----:R0:W-:Y:S01]  /*8490*/  STG.E.64 desc[UR36][R2.64], R4 ;  /* 0x0000000402007986 */ /* 0x0011e2000c101b24 */
[----:B------:R-:W-:Y:S05]  /*84a0*/  BRA `(.L_x_16453) ;  /* 0x00000008007c7947 */ /* 0x000fea0003800000 */
.L_x_16448:
        /* <DEDUP_REMOVED lines=13> */
.L_x_16463:
        /* <DEDUP_REMOVED lines=16> */
.L_x_16466:
[----:B------:R-:W-:-:S04]  /*8680*/  SHF.R.U32.HI R4, RZ, 0x18, R4 ;  /* 0x00000018ff047819 */ /* 0x000fc80000011604 */
[----:B------:R-:W-:-:S04]  /*8690*/  LOP3.LUT R4, R5, 0x80, R4, 0xf8, !PT ;  /* 0x0000008005047812 */ /* 0x000fc800078ef804 */
[----:B------:R-:W-:-:S07]  /*86a0*/  PRMT R0, R4, 0x7610, R0 ;  /* 0x0000761004007816 */ /* 0x000fce0000000000 */
.L_x_16465:
[----:B------:R-:W-:Y:S05]  /*86b0*/  BSYNC.RECONVERGENT B0 ;  /* 0x0000000000007941 */ /* 0x000fea0003800200 */
.L_x_16464:
[----:B------:R0:W-:Y:S01]  /*86c0*/  STG.E.U8 desc[UR36][R2.64], R0 ;  /* 0x0000000002007986 */ /* 0x0001e2000c101124 */
[----:B------:R-:W-:Y:S05]  /*86d0*/  BRA `(.L_x_16453) ;  /* 0x0000000400f07947 */ /* 0x000fea0003800000 */
.L_x_16462:
        /* <DEDUP_REMOVED lines=16> */
.L_x_16469:
[----:B------:R-:W-:-:S04]  /*87e0*/  SHF.R.U32.HI R4, RZ, 0x18, R4 ;  /* 0x00000018ff047819 */ /* 0x000fc80000011604 */
[----:B------:R-:W-:-:S04]  /*87f0*/  LOP3.LUT R5, R5, 0x80, R4, 0xf8, !PT ;  /* 0x0000008005057812 */ /* 0x000fc800078ef804 */
[----:B------:R-:W-:-:S07]  /*8800*/  PRMT R0, R5, 0x7610, R0 ;  /* 0x0000761005007816 */ /* 0x000fce0000000000 */
.L_x_16468:
[----:B------:R-:W-:Y:S05]  /*8810*/  BSYNC.RECONVERGENT B0 ;  /* 0x0000000000007941 */ /* 0x000fea0003800200 */
.L_x_16467:
[----:B------:R0:W-:Y:S01]  /*8820*/  STG.E.U8 desc[UR36][R2.64], R0 ;  /* 0x0000000002007986 */ /* 0x0001e2000c101124 */
[----:B------:R-:W-:Y:S05]  /*8830*/  BRA `(.L_x_16453) ;  /* 0x0000000400987947 */ /* 0x000fea0003800000 */
.L_x_16461:
        /* <DEDUP_REMOVED lines=21> */
.L_x_16471:
[----:B------:R-:W0:Y:S02]  /*8990*/  F2I.U64.TRUNC R4, R4 ;  /* 0x0000000400047311 */ /* 0x000e24000020d800 */
[----:B0-----:R0:W-:Y:S01]  /*89a0*/  STG.E.64 desc[UR36][R2.64], R4 ;  /* 0x0000000402007986 */ /* 0x0011e2000c101b24 */
[----:B------:R-:W-:Y:S05]  /*89b0*/  BRA `(.L_x_16453) ;  /* 0x0000000400387947 */ /* 0x000fea0003800000 */
.L_x_16470:
[----:B------:R-:W0:Y:S02]  /*89c0*/  F2I.FTZ.U32.TRUNC.NTZ R5, R4 ;  /* 0x0000000400057305 */ /* 0x000e24000021f000 */
[----:B0-----:R0:W-:Y:S01]  /*89d0*/  STG.E desc[UR36][R2.64], R5 ;  /* 0x0000000502007986 */ /* 0x0011e2000c101924 */
[----:B------:R-:W-:Y:S05]  /*89e0*/  BRA `(.L_x_16453) ;  /* 0x00000004002c7947 */ /* 0x000fea0003800000 */
.L_x_16460:
        /* <DEDUP_REMOVED lines=10> */
.L_x_16473:
[----:B------:R-:W-:Y:S01]  /*8a90*/  FMUL.FTZ R4, R4, 1 ;  /* 0x3f80000004047820 */ /* 0x000fe20000410000 */
[----:B------:R-:W-:-:S05]  /*8aa0*/  CS2R R6, SRZ ;  /* 0x0000000000067805 */ /* 0x000fca000001ff00 */
[----:B------:R-:W0:Y:S02]  /*8ab0*/  F2F.F64.F32 R4, R4 ;  /* 0x0000000400047310 */ /* 0x000e240000201800 */
[----:B0-----:R4:W-:Y:S01]  /*8ac0*/  STG.E.128 desc[UR36][R2.64], R4 ;  /* 0x0000000402007986 */ /* 0x0019e2000c101d24 */
[----:B------:R-:W-:Y:S05]  /*8ad0*/  BRA `(.L_x_16453) ;  /* 0x0000000000f07947 */ /* 0x000fea0003800000 */
.L_x_16472:
[----:B------:R-:W-:-:S09]  /*8ae0*/  UISETP.NE.AND UP0, UPT, UR4, 0xf, UPT ;  /* 0x0000000f0400788c */ /* 0x000fd2000bf05270 */
[----:B------:R-:W-:Y:S05]  /*8af0*/  BRA.U !UP0, `(.L_x_16474) ;  /* 0x0000000108e07547 */ /* 0x000fea000b800000 */
[----:B------:R-:W-:-:S09]  /*8b00*/  UISETP.NE.AND UP0, UPT, UR4, 0x17, UPT ;  /* 0x000000170400788c */ /* 0x000fd2000bf05270 */
[----:B------:R-:W-:Y:S05]  /*8b10*/  BRA.U !UP0, `(.L_x_16475) ;  /* 0x00000001088c7547 */ /* 0x000fea000b800000 */
[----:B------:R-:W-:-:S09]  /*8b20*/  UISETP.NE.AND UP0, UPT, UR4, 0x18, UPT ;  /* 0x000000180400788c */ /* 0x000fd2000bf05270 */
[----:B------:R-:W-:Y:S05]  /*8b30*/  BRA.U !UP0, `(.L_x_16476) ;  /* 0x0000000108447547 */ /* 0x000fea000b800000 */
.L_x_16452:
        /* <DEDUP_REMOVED lines=16> */
.L_x_16477:
[----:B------:R-:W-:Y:S05]  /*8c40*/  BRA `(.L_x_16453) ;  /* 0x0000000000947947 */ /* 0x000fea0003800000 */
.L_x_16476:
        /* <DEDUP_REMOVED lines=12> */
.L_x_16479:
[----:B------:R-:W-:Y:S05]  /*8d10*/  BSYNC.RECONVERGENT B0 ;  /* 0x0000000000007941 */ /* 0x000fea0003800200 */
.L_x_16478:
[----:B------:R-:W-:-:S05]  /*8d20*/  LOP3.LUT R5, R0, 0x80, R7, 0xf8, !PT ;  /* 0x0000008000057812 */ /* 0x000fca00078ef807 */
[----:B------:R2:W-:Y:S01]  /*8d30*/  STG.E.U8 desc[UR36][R2.64], R5 ;  /* 0x0000000502007986 */ /* 0x0005e2000c101124 */
[----:B------:R-:W-:Y:S05]  /*8d40*/  BRA `(.L_x_16453) ;  /* 0x0000000000547947 */ /* 0x000fea0003800000 */
.L_x_16475:
        /* <DEDUP_REMOVED lines=11> */
.L_x_16481:
[----:B------:R-:W-:Y:S01]  /*8e00*/  IMAD.MOV.U32 R0, RZ, RZ, 0x7f ;  /* 0x0000007fff007424 */ /* 0x000fe200078e00ff */
[----:B------:R-:W-:-:S04]  /*8e10*/  ISETP.GT.U32.AND P0, PT, R6, 0x7f800000, PT ;  /* 0x7f8000000600780c */ /* 0x000fc80003f04070 */
[----:B------:R-:W-:-:S09]  /*8e20*/  SEL R0, R0, 0x7c, P0 ;  /* 0x0000007c00007807 */ /* 0x000fd20000000000 */
.L_x_16482:
[----:B------:R-:W-:Y:S05]  /*8e30*/  BSYNC.RECONVERGENT B0 ;  /* 0x0000000000007941 */ /* 0x000fea0003800200 */
.L_x_16480:
[----:B------:R-:W-:-:S04]  /*8e40*/  SHF.R.U32.HI R5, RZ, 0x18, R4 ;  /* 0x00000018ff057819 */ /* 0x000fc80000011604 */
[----:B------:R-:W-:-:S05]  /*8e50*/  LOP3.LUT R5, R0, 0x80, R5, 0xf8, !PT ;  /* 0x0000008000057812 */ /* 0x000fca00078ef805 */
[----:B------:R1:W-:Y:S01]  /*8e60*/  STG.E.U8 desc[UR36][R2.64], R5 ;  /* 0x0000000502007986 */ /* 0x0003e2000c101124 */
[----:B------:R-:W-:Y:S05]  /*8e70*/  BRA `(.L_x_16453) ;  /* 0x0000000000087947 */ /* 0x000fea0003800000 */
.L_x_16474:
[----:B------:R-:W-:-:S05]  /*8e80*/  F2FP.BF16.F32.PACK_AB R4, RZ, R4 ;  /* 0x00000004ff04723e */ /* 0x000fca00000010ff */
[----:B------:R0:W-:Y:S02]  /*8e90*/  STG.E.U16 desc[UR36][R2.64], R4 ;  /* 0x0000000402007986 */ /* 0x0001e4000c101524 */
.L_x_16453:
[----:B------:R-:W-:-:S07]  /*8ea0*/  IADD3 R17, PT, PT, R17, 0x80, RZ ;  /* 0x0000008011117810 */ /* 0x000fce0007ffe0ff */
.L_x_16418:
[----:B------:R-:W-:Y:S05]  /*8eb0*/  BSYNC.RECONVERGENT B7 ;  /* 0x0000000000077941 */ /* 0x000fea0003800200 */
.L_x_16417:
        /* <DEDUP_REMOVED lines=306> */
.L_x_16483:
        /* <DEDUP_REMOVED lines=20> */
.L_x_16488:
[----:B------:R-:W2:Y:S02]  /*a320*/  LDG.E.U8 R0, desc[UR36][R2.64] ;  /* 0x0000002402007981 */ /* 0x000ea4000c1e1100 */
[----:B--2---:R-:W-:Y:S01]  /*a330*/  I2FP.F32.U32 R0, R0 ;  /* 0x0000000000007245 */ /* 0x004fe20000201000 */
[----:B------:R-:W-:Y:S06]  /*a340*/  BRA `(.L_x_16490) ;  /* 0x0000000c00247947 */ /* 0x000fec0003800000 */
.L_x_16487:
        /* <DEDUP_REMOVED lines=9> */
.L_x_16492:
[----:B------:R-:W2:Y:S02]  /*a3e0*/  LDG.E R0, desc[UR36][R2.64] ;  /* 0x0000002402007981 */ /* 0x000ea4000c1e1900 */
[----:B--2---:R-:W-:Y:S01]  /*a3f0*/  I2FP.F32.S32 R0, R0 ;  /* 0x0000000000007245 */ /* 0x004fe20000201400 */
[----:B------:R-:W-:Y:S06]  /*a400*/  BRA `(.L_x_16490) ;  /* 0x0000000800f47947 */ /* 0x000fec0003800000 */
.L_x_16491:
[----:B------:R-:W2:Y:S02]  /*a410*/  LDG.E.U16 R0, desc[UR36][R2.64] ;  /* 0x0000002402007981 */ /* 0x000ea4000c1e1500 */
[----:B--2---:R-:W0:Y:S01]  /*a420*/  I2F.S16 R0, R0 ;  /* 0x0000000000007306 */ /* 0x004e220000101400 */
[----:B------:R-:W-:Y:S05]  /*a430*/  BRA `(.L_x_16490) ;  /* 0x0000000800e87947 */ /* 0x000fea0003800000 */
.L_x_16486:
        /* <DEDUP_REMOVED lines=8> */
.L_x_16494:
[----:B------:R-:W2:Y:S02]  /*a4c0*/  LDG.E.U16 R0, desc[UR36][R2.64] ;  /* 0x0000002402007981 */ /* 0x000ea4000c1e1500 */
[----:B--2---:R-:W-:Y:S01]  /*a4d0*/  HADD2.F32 R0, -RZ, R0.H0_H0 ;  /* 0x20000000ff007230 */ /* 0x004fe20000004100 */
[----:B------:R-:W-:Y:S06]  /*a4e0*/  BRA `(.L_x_16490) ;  /* 0x0000000800bc7947 */ /* 0x000fec0003800000 */
.L_x_16493:
        /* <DEDUP_REMOVED lines=8> */
.L_x_16496:
[----:B------:R-:W2:Y:S02]  /*a570*/  LDG.E.U16 R0, desc[UR36][R2.64] ;  /* 0x0000002402007981 */ /* 0x000ea4000c1e1500 */
[----:B--2---:R-:W-:Y:S01]  /*a580*/  HADD2.F32 R0, -RZ, R0.H0_H0 ;  /* 0x20000000ff007230 */ /* 0x004fe20000004100 */
[----:B------:R-:W-:Y:S06]  /*a590*/  BRA `(.L_x_16490) ;  /* 0x0000000800907947 */ /* 0x000fec0003800000 */
.L_x_16495:
[----:B------:R-:W2:Y:S01]  /*a5a0*/  LDG.E.64 R2, desc[UR36][R2.64] ;  /* 0x0000002402027981 */ /* 0x000ea2000c1e1b00 */
[----:B------:R-:W-:Y:S01]  /*a5b0*/  UMOV UR4, 0xf0000000 ;  /* 0xf000000000047882 */ /* 0x000fe20000000000 */
[----:B------:R-:W-:Y:S01]  /*a5c0*/  UMOV UR5, 0x380fffff ;  /* 0x380fffff00057882 */ /* 0x000fe20000000000 */
[----:B--2---:R-:W0:Y:S01]  /*a5d0*/  F2F.F32.F64 R0, R2 ;  /* 0x0000000200007310 */ /* 0x004e220000301000 */
[----:B------:R-:W-:-:S14]  /*a5e0*/  DSETP.GEU.AND P0, PT, |R2|, UR4, PT ;  /* 0x0000000402007e2a */ /* 0x000fdc000bf0e200 */
[----:B0-----:R-:W-:Y:S01]  /*a5f0*/  @!P0 FMUL R0, R0, 1.175494350822287508e-38 ;  /* 0x0080000000008820 */ /* 0x001fe20000400000 */
[----:B------:R-:W-:Y:S06]  /*a600*/  BRA `(.L_x_16490) ;  /* 0x0000000800747947 */ /* 0x000fec0003800000 */
.L_x_16485:
        /* <DEDUP_REMOVED lines=12> */
.L_x_16499:
[----:B------:R-:W2:Y:S01]  /*a6d0*/  LDG.E.64 R2, desc[UR36][R2.64] ;  /* 0x0000002402027981 */ /* 0x000ea2000c1e1b00 */
[----:B------:R-:W-:Y:S01]  /*a6e0*/  UMOV UR4, 0xf0000000 ;  /* 0xf000000000047882 */ /* 0x000fe20000000000 */
[----:B------:R-:W-:Y:S01]  /*a6f0*/  UMOV UR5, 0x380fffff ;  /* 0x380fffff00057882 */ /* 0x000fe20000000000 */
[----:B--2---:R-:W0:Y:S01]  /*a700*/  F2F.F32.F64 R0, R2 ;  /* 0x0000000200007310 */ /* 0x004e220000301000 */
[----:B------:R-:W-:-:S14]  /*a710*/  DSETP.GEU.AND P0, PT, |R2|, UR4, PT ;  /* 0x0000000402007e2a */ /* 0x000fdc000bf0e200 */
[----:B0-----:R-:W-:Y:S01]  /*a720*/  @!P0 FMUL R0, R0, 1.175494350822287508e-38 ;  /* 0x0080000000008820 */ /* 0x001fe20000400000 */
[----:B------:R-:W-:Y:S06]  /*a730*/  BRA `(.L_x_16490) ;  /* 0x0000000800287947 */ /* 0x000fec0003800000 */
.L_x_16498:
        /* <DEDUP_REMOVED lines=25> */
.L_x_16501:
        /* <DEDUP_REMOVED lines=12> */
.L_x_16500:
[----:B------:R-:W2:Y:S02]  /*a990*/  LDG.E.U16 R0, desc[UR36][R2.64] ;  /* 0x0000002402007981 */ /* 0x000ea4000c1e1500 */
[----:B--2---:R-:W-:Y:S01]  /*a9a0*/  SHF.L.U32 R0, R0, 0x10, RZ ;  /* 0x0000001000007819 */ /* 0x004fe200000006ff */
[----:B------:R-:W-:Y:S06]  /*a9b0*/  BRA `(.L_x_16490) ;  /* 0x0000000400887947 */ /* 0x000fec0003800000 */
.L_x_16497:
        /* <DEDUP_REMOVED lines=11> */
.L_x_16504:
        /* <DEDUP_REMOVED lines=20> */
.L_x_16506:
[----:B------:R-:W-:Y:S05]  /*abb0*/  BSYNC.RECONVERGENT B0 ;  /* 0x0000000000007941 */ /* 0x000fea0003800200 */
.L_x_16505:
[----:B------:R-:W-:Y:S01]  /*abc0*/  IMAD.SHL.U32 R0, R0, 0x100000, RZ ;  /* 0x0010000000007824 */ /* 0x000fe200078e00ff */
[----:B------:R-:W-:-:S04]  /*abd0*/  LEA R2, R2, 0x3b800000, 0x17 ;  /* 0x3b80000002027811 */ /* 0x000fc800078eb8ff */
[----:B------:R-:W-:Y:S01]  /*abe0*/  LOP3.LUT R0, R2, R0, R7, 0xfe, !PT ;  /* 0x0000000002007212 */ /* 0x000fe200078efe07 */
[----:B------:R-:W-:Y:S06]  /*abf0*/  BRA `(.L_x_16490) ;  /* 0x0000000000f87947 */ /* 0x000fec0003800000 */
.L_x_16503:
        /* <DEDUP_REMOVED lines=20> */
.L_x_16508:
[----:B------:R-:W-:Y:S05]  /*ad40*/  BSYNC.RECONVERGENT B0 ;  /* 0x0000000000007941 */ /* 0x000fea0003800200 */
.L_x_16507:
[----:B------:R-:W-:Y:S02]  /*ad50*/  SHF.L.U32 R0, R0, 0x15, RZ ;  /* 0x0000001500007819 */ /* 0x000fe400000006ff */
[----:B------:R-:W-:-:S04]  /*ad60*/  LEA R2, R2, 0x37800000, 0x17 ;  /* 0x3780000002027811 */ /* 0x000fc800078eb8ff */
[----:B------:R-:W-:Y:S01]  /*ad70*/  LOP3.LUT R0, R2, R0, R7, 0xfe, !PT ;  /* 0x0000000002007212 */ /* 0x000fe200078efe07 */
[----:B------:R-:W-:Y:S06]  /*ad80*/  BRA `(.L_x_16490) ;  /* 0x0000000000947947 */ /* 0x000fec0003800000 */
.L_x_16502:
        /* <DEDUP_REMOVED lines=14> */
.L_x_16489:
        /* <DEDUP_REMOVED lines=16> */
.L_x_16511:
[----:B------:R-:W-:Y:S01]  /*af70*/  IMAD.MOV.U32 R0, RZ, RZ, RZ ;  /* 0x000000ffff007224 */ /* 0x000fe200078e00ff */
[----:B------:R-:W-:Y:S06]  /*af80*/  BRA `(.L_x_16490) ;  /* 0x0000000000147947 */ /* 0x000fec0003800000 */
.L_x_16510:
[----:B------:R-:W2:Y:S02]  /*af90*/  LDG.E.64 R2, desc[UR36][R2.64] ;  /* 0x0000002402027981 */ /* 0x000ea4000c1e1b00 */
[----:B--2---:R0:W1:Y:S01]  /*afa0*/  I2F.U64 R0, R2 ;  /* 0x0000000200007312 */ /* 0x0040620000301000 */
[----:B------:R-:W-:Y:S05]  /*afb0*/  BRA `(.L_x_16490) ;  /* 0x0000000000087947 */ /* 0x000fea0003800000 */
.L_x_16509:
[----:B------:R-:W2:Y:S02]  /*afc0*/  LDG.E R0, desc[UR36][R2.64] ;  /* 0x0000002402007981 */ /* 0x000ea4000c1e1900 */
[----:B--2---:R-:W-:-:S07]  /*afd0*/  I2FP.F32.U32 R0, R0 ;  /* 0x0000000000007245 */ /* 0x004fce0000201000 */
.L_x_16490:
[----:B------:R-:W-:Y:S05]  /*afe0*/  BSYNC.RECONVERGENT B6 ;  /* 0x0000000000067941 */ /* 0x000fea0003800200 */
.L_x_16484:
[----:B0123-5:R-:W4:Y:S01]  /*aff0*/  FRND.TRUNC R3, R0 ;  /* 0x0000000000037307 */ /* 0x02ff22000020d000 */
[----:B------:R-:W-:-:S04]  /*b000*/  UPRMT UR4, UR42, 0x9910, URZ ;  /* 0x000099102a047896 */ /* 0x000fc800080000ff */
[----:B------:R-:W-:Y:S01]  /*b010*/  UISETP.GT.AND UP0, UPT, UR4, 0x9, UPT ;  /* 0x000000090400788c */ /* 0x000fe2000bf04270 */
[----:B----4-:R-:W-:-:S08]  /*b020*/  FADD.FTZ R2, -R3, R0 ;  /* 0x0000000003027221 */ /* 0x010fd00000010100 */
        /* <DEDUP_REMOVED lines=12> */
.L_x_16515:
[----:B------:R-:W0:Y:S02]  /*b0f0*/  F2I.S64.TRUNC R2, R2 ;  /* 0x0000000200027311 */ /* 0x000e24000020d900 */
[----:B0-----:R-:W-:-:S05]  /*b100*/  MOV R5, R2 ;  /* 0x0000000200057202 */ /* 0x001fca0000000f00 */
[----:B------:R-:W-:Y:S01]  /*b110*/  STG.E.U8 desc[UR36][R16.64], R5 ;  /* 0x0000000510007986 */ /* 0x000fe2000c101124 */
[----:B------:R-:W-:Y:S05]  /*b120*/  EXIT ;  /* 0x000000000000794d */ /* 0x000fea0003800000 */
.L_x_16514:
        /* <DEDUP_REMOVED lines=9> */
.L_x_16518:
[----:B------:R-:W0:Y:S02]  /*b1c0*/  F2I.FTZ.TRUNC.NTZ R3, R2 ;  /* 0x0000000200037305 */ /* 0x000e24000021f100 */
[----:B0-----:R-:W-:Y:S01]  /*b1d0*/  STG.E desc[UR36][R16.64], R3 ;  /* 0x0000000310007986 */ /* 0x001fe2000c101924 */
[----:B------:R-:W-:Y:S05]  /*b1e0*/  EXIT ;  /* 0x000000000000794d */ /* 0x000fea0003800000 */
.L_x_16517:
[----:B------:R-:W0:Y:S02]  /*b1f0*/  F2I.FTZ.TRUNC.NTZ R3, R2 ;  /* 0x0000000200037305 */ /* 0x000e24000021f100 */
[----:B0-----:R-:W-:Y:S01]  /*b200*/  STG.E.U16 desc[UR36][R16.64], R3 ;  /* 0x0000000310007986 */ /* 0x001fe2000c101524 */
[----:B------:R-:W-:Y:S05]  /*b210*/  EXIT ;  /* 0x000000000000794d */ /* 0x000fea0003800000 */
.L_x_16513:
        /* <DEDUP_REMOVED lines=8> */
.L_x_16520:
[----:B------:R-:W-:-:S05]  /*b2a0*/  F2FP.F16.F32.PACK_AB R2, RZ, R2 ;  /* 0x00000002ff02723e */ /* 0x000fca00000000ff */
[----:B------:R-:W-:Y:S01]  /*b2b0*/  STG.E.U16 desc[UR36][R16.64], R2 ;  /* 0x0000000210007986 */ /* 0x000fe2000c101524 */
[----:B------:R-:W-:Y:S05]  /*b2c0*/  EXIT ;  /* 0x000000000000794d */ /* 0x000fea0003800000 */
.L_x_16519:
        /* <DEDUP_REMOVED lines=9> */
.L_x_16522:
[----:B------:R-:W-:-:S04]  /*b360*/  F2FP.F16.F32.PACK_AB R3, RZ, R2 ;  /* 0x00000002ff03723e */ /* 0x000fc800000000ff */
[----:B------:R-:W-:-:S05]  /*b370*/  PRMT R3, R3, 0x5410, RZ ;  /* 0x0000541003037816 */ /* 0x000fca00000000ff */
[----:B------:R-:W-:Y:S01]  /*b380*/  STG.E desc[UR36][R16.64], R3 ;  /* 0x0000000310007986 */ /* 0x000fe2000c101924 */
[----:B------:R-:W-:Y:S05]  /*b390*/  EXIT ;  /* 0x000000000000794d */ /* 0x000fea0003800000 */
.L_x_16521:
[----:B------:R-:W-:-:S06]  /*b3a0*/  FMUL.FTZ R2, R2, 1 ;  /* 0x3f80000002027820 */ /* 0x000fcc0000410000 */
[----:B------:R-:W0:Y:S02]  /*b3b0*/  F2F.F64.F32 R2, R2 ;  /* 0x0000000200027310 */ /* 0x000e240000201800 */
[----:B0-----:R-:W-:Y:S01]  /*b3c0*/  STG.E.64 desc[UR36][R16.64], R2 ;  /* 0x0000000210007986 */ /* 0x001fe2000c101b24 */
[----:B------:R-:W-:Y:S05]  /*b3d0*/  EXIT ;  /* 0x000000000000794d */ /* 0x000fea0003800000 */
.L_x_16512:
        /* <DEDUP_REMOVED lines=13> */
.L_x_16526:
        /* <DEDUP_REMOVED lines=16> */
.L_x_16529:
[----:B------:R-:W-:-:S04]  /*b5b0*/  SHF.R.U32.HI R2, RZ, 0x18, R2 ;  /* 0x00000018ff027819 */ /* 0x000fc80000011602 */
[----:B------:R-:W-:-:S04]  /*b5c0*/  LOP3.LUT R2, R3, 0x80, R2, 0xf8, !PT ;  /* 0x0000008003027812 */ /* 0x000fc800078ef802 */
[----:B------:R-:W-:-:S07]  /*b5d0*/  PRMT R8, R2, 0x7610, R8 ;  /* 0x0000761002087816 */ /* 0x000fce0000000008 */
.L_x_16528:
[----:B------:R-:W-:Y:S05]  /*b5e0*/  BSYNC.RECONVERGENT B0 ;  /* 0x0000000000007941 */ /* 0x000fea0003800200 */
.L_x_16527:
[----:B------:R-:W-:Y:S01]  /*b5f0*/  STG.E.U8 desc[UR36][R16.64], R8 ;  /* 0x0000000810007986 */ /* 0x000fe2000c101124 */
[----:B------:R-:W-:Y:S05]  /*b600*/  EXIT ;  /* 0x000000000000794d */ /* 0x000fea0003800000 */
.L_x_16525:
        /* <DEDUP_REMOVED lines=16> */
.L_x_16532:
[----:B------:R-:W-:-:S04]  /*b710*/  SHF.R.U32.HI R2, RZ, 0x18, R2 ;  /* 0x00000018ff027819 */ /* 0x000fc80000011602 */
[----:B------:R-:W-:-:S04]  /*b720*/  LOP3.LUT R3, R3, 0x80, R2, 0xf8, !PT ;  /* 0x0000008003037812 */ /* 0x000fc800078ef802 */
[----:B------:R-:W-:-:S07]  /*b730*/  PRMT R8, R3, 0x7610, R8 ;  /* 0x0000761003087816 */ /* 0x000fce0000000008 */
.L_x_16531:
[----:B------:R-:W-:Y:S05]  /*b740*/  BSYNC.RECONVERGENT B0 ;  /* 0x0000000000007941 */ /* 0x000fea0003800200 */
.L_x_16530:
[----:B------:R-:W-:Y:S01]  /*b750*/  STG.E.U8 desc[UR36][R16.64], R8 ;  /* 0x0000000810007986 */ /* 0x000fe2000c101124 */
[----:B------:R-:W-:Y:S05]  /*b760*/  EXIT ;  /* 0x000000000000794d */ /* 0x000fea0003800000 */
.L_x_16524:
        /* <DEDUP_REMOVED lines=21> */
.L_x_16534:
[----:B------:R-:W0:Y:S02]  /*b8c0*/  F2I.U64.TRUNC R2, R2 ;  /* 0x0000000200027311 */ /* 0x000e24000020d800 */
[----:B0-----:R-:W-:Y:S01]  /*b8d0*/  STG.E.64 desc[UR36][R16.64], R2 ;  /* 0x0000000210007986 */ /* 0x001fe2000c101b24 */
[----:B------:R-:W-:Y:S05]  /*b8e0*/  EXIT ;  /* 0x000000000000794d */ /* 0x000fea0003800000 */
.L_x_16533:
[----:B------:R-:W0:Y:S02]  /*b8f0*/  F2I.FTZ.U32.TRUNC.NTZ R3, R2 ;  /* 0x0000000200037305 */ /* 0x000e24000021f000 */
[----:B0-----:R-:W-:Y:S01]  /*b900*/  STG.E desc[UR36][R16.64], R3 ;  /* 0x0000000310007986 */ /* 0x001fe2000c101924 */
[----:B------:R-:W-:Y:S05]  /*b910*/  EXIT ;  /* 0x000000000000794d */ /* 0x000fea0003800000 */
.L_x_16523:
        /* <DEDUP_REMOVED lines=10> */
.L_x_16536:
[----:B------:R-:W-:Y:S01]  /*b9c0*/  FMUL.FTZ R4, R2, 1 ;  /* 0x3f80000002047820 */ /* 0x000fe20000410000 */
[----:B------:R-:W-:-:S05]  /*b9d0*/  CS2R R6, SRZ ;  /* 0x0000000000067805 */ /* 0x000fca000001ff00 */
[----:B------:R-:W0:Y:S02]  /*b9e0*/  F2F.F64.F32 R4, R4 ;  /* 0x0000000400047310 */ /* 0x000e240000201800 */
[----:B0-----:R-:W-:Y:S01]  /*b9f0*/  STG.E.128 desc[UR36][R16.64], R4 ;  /* 0x0000000410007986 */ /* 0x001fe2000c101d24 */
[----:B------:R-:W-:Y:S05]  /*ba00*/  EXIT ;  /* 0x000000000000794d */ /* 0x000fea0003800000 */
.L_x_16535:
[----:B------:R-:W-:-:S09]  /*ba10*/  UISETP.NE.AND UP0, UPT, UR4, 0xf, UPT ;  /* 0x0000000f0400788c */ /* 0x000fd2000bf05270 */
[----:B------:R-:W-:Y:S05]  /*ba20*/  BRA.U !UP0, `(.L_x_16537) ;  /* 0x0000000108e07547 */ /* 0x000fea000b800000 */
[----:B------:R-:W-:-:S09]  /*ba30*/  UISETP.NE.AND UP0, UPT, UR4, 0x17, UPT ;  /* 0x000000170400788c */ /* 0x000fd2000bf05270 */
[----:B------:R-:W-:Y:S05]  /*ba40*/  BRA.U !UP0, `(.L_x_16538) ;  /* 0x00000001088c7547 */ /* 0x000fea000b800000 */
[----:B------:R-:W-:-:S09]  /*ba50*/  UISETP.NE.AND UP0, UPT, UR4, 0x18, UPT ;  /* 0x000000180400788c */ /* 0x000fd2000bf05270 */
[----:B------:R-:W-:Y:S05]  /*ba60*/  BRA.U !UP0, `(.L_x_16539) ;  /* 0x0000000108447547 */ /* 0x000fea000b800000 */
.L_x_16516:
        /* <DEDUP_REMOVED lines=16> */
.L_x_16540:
[----:B------:R-:W-:Y:S05]  /*bb70*/  EXIT ;  /* 0x000000000000794d */ /* 0x000fea0003800000 */
.L_x_16539:
        /* <DEDUP_REMOVED lines=12> */
.L_x_16542:
[----:B------:R-:W-:Y:S05]  /*bc40*/  BSYNC.RECONVERGENT B0 ;  /* 0x0000000000007941 */ /* 0x000fea0003800200 */
.L_x_16541:
[----:B------:R-:W-:-:S05]  /*bc50*/  LOP3.LUT R3, R0, 0x80, R5, 0xf8, !PT ;  /* 0x0000008000037812 */ /* 0x000fca00078ef805 */
[----:B------:R-:W-:Y:S01]  /*bc60*/  STG.E.U8 desc[UR36][R16.64], R3 ;  /* 0x0000000310007986 */ /* 0x000fe2000c101124 */
[----:B------:R-:W-:Y:S05]  /*bc70*/  EXIT ;  /* 0x000000000000794d */ /* 0x000fea0003800000 */
.L_x_16538:
        /* <DEDUP_REMOVED lines=11> */
.L_x_16544:
[----:B------:R-:W-:Y:S01]  /*bd30*/  HFMA2 R0, -RZ, RZ, 0, 7.569789886474609375e-06 ;  /* 0x0000007fff007431 */ /* 0x000fe200000001ff */
[----:B------:R-:W-:-:S04]  /*bd40*/  ISETP.GT.U32.AND P0, PT, R4, 0x7f800000, PT ;  /* 0x7f8000000400780c */ /* 0x000fc80003f04070 */
[----:B------:R-:W-:-:S09]  /*bd50*/  SEL R0, R0, 0x7c, P0 ;  /* 0x0000007c00007807 */ /* 0x000fd20000000000 */
.L_x_16545:
[----:B------:R-:W-:Y:S05]  /*bd60*/  BSYNC.RECONVERGENT B0 ;  /* 0x0000000000007941 */ /* 0x000fea0003800200 */
.L_x_16543:
[----:B------:R-:W-:-:S04]  /*bd70*/  SHF.R.U32.HI R3, RZ, 0x18, R2 ;  /* 0x00000018ff037819 */ /* 0x000fc80000011602 */
[----:B------:R-:W-:-:S05]  /*bd80*/  LOP3.LUT R3, R0, 0x80, R3, 0xf8, !PT ;  /* 0x0000008000037812 */ /* 0x000fca00078ef803 */
[----:B------:R-:W-:Y:S01]  /*bd90*/  STG.E.U8 desc[UR36][R16.64], R3 ;  /* 0x0000000310007986 */ /* 0x000fe2000c101124 */
[----:B------:R-:W-:Y:S05]  /*bda0*/  EXIT ;  /* 0x000000000000794d */ /* 0x000fea0003800000 */
.L_x_16537:
[----:B------:R-:W-:-:S05]  /*bdb0*/  F2FP.BF16.F32.PACK_AB R2, RZ, R2 ;  /* 0x00000002ff02723e */ /* 0x000fca00000010ff */
[----:B------:R-:W-:Y:S01]  /*bdc0*/  STG.E.U16 desc[UR36][R16.64], R2 ;  /* 0x0000000210007986 */ /* 0x000fe2000c101524 */
[----:B------:R-:W-:Y:S05]  /*bdd0*/  EXIT ;  /* 0x000000000000794d */ /* 0x000fea0003800000 */
.L_x_16546:
        /* <DEDUP_REMOVED lines=10> */
.L_x_19987:


//--------------------- .text._ZN2at6native27unrolled_elementwise_kernelIZZZNS0_16frac_kernel_cudaERNS_18TensorIteratorBaseEENKUlvE_clEvENKUlvE0_clEvEUlfE_St5arrayIPcLm2EELi4E23TrivialOffsetCalculatorILi1EjESB_NS0_6memory12LoadWithCastILi1EEENSC_13StoreWithCastILi1EEEEEviT_T0_T2_T3_T4_T5_ --------------------------
	.section	.text._ZN2at6native27unrolled_elementwise_kernelIZZZNS0_16frac_kernel_cudaERNS_18TensorIteratorBaseEENKUlvE_clEvENKUlvE0_clEvEUlfE_St5arrayIPcLm2EELi4E23TrivialOffsetCalculatorILi1EjESB_NS0_6memory12LoadWithCastILi1EEENSC_13StoreWithCastILi1EEEEEviT_T0_T2_T3_T4_T5_,"ax",@progbits
	.align	128
        .global         _ZN2at6native27unrolled_elementwise_kernelIZZZNS0_16frac_kernel_cudaERNS_18TensorIteratorBaseEENKUlvE_clEvENKUlvE0_clEvEUlfE_St5arrayIPcLm2EELi4E23TrivialOffsetCalculatorILi1EjESB_NS0_6memory12LoadWithCastILi1EEENSC_13StoreWithCastILi1EEEEEviT_T0_T2_T3_T4_T5_
        .type           _ZN2at6native27unrolled_elementwise_kernelIZZZNS0_16frac_kernel_cudaERNS_18TensorIteratorBaseEENKUlvE_clEvENKUlvE0_clEvEUlfE_St5arrayIPcLm2EELi4E23TrivialOffsetCalculatorILi1EjESB_NS0_6memory12LoadWithCastILi1EEENSC_13StoreWithCastILi1EEEEEviT_T0_T2_T3_T4_T5_,@function
        .size           _ZN2at6native27unrolled_elementwise_kernelIZZZNS0_16frac_kernel_cudaERNS_18TensorIteratorBaseEENKUlvE_clEvENKUlvE0_clEvEUlfE_St5arrayIPcLm2EELi4E23TrivialOffsetCalculatorILi1EjESB_NS0_6memory12LoadWithCastILi1EEENSC_13StoreWithCastILi1EEEEEviT_T0_T2_T3_T4_T5_,(.L_x_19988 - _ZN2at6native27unrolled_elementwise_kernelIZZZNS0_16frac_kernel_cudaERNS_18TensorIteratorBaseEENKUlvE_clEvENKUlvE0_clEvEUlfE_St5arrayIPcLm2EELi4E23TrivialOffsetCalculatorILi1EjESB_NS0_6memory12LoadWithCastILi1EEENSC_13StoreWithCastILi1EEEEEviT_T0_T2_T3_T4_T5_)
        .other          _ZN2at6native27unrolled_elementwise_kernelIZZZNS0_16frac_kernel_cudaERNS_18TensorIteratorBaseEENKUlvE_clEvENKUlvE0_clEvEUlfE_St5arrayIPcLm2EELi4E23TrivialOffsetCalculatorILi1EjESB_NS0_6memory12LoadWithCastILi1EEENSC_13StoreWithCastILi1EEEEEviT_T0_T2_T3_T4_T5_,@"STO_CUDA_ENTRY STV_DEFAULT"
_ZN2at6native27unrolled_elementwise_kernelIZZZNS0_16frac_kernel_cudaERNS_18TensorIteratorBaseEENKUlvE_clEvENKUlvE0_clEvEUlfE_St5arrayIPcLm2EELi4E23TrivialOffsetCalculatorILi1EjESB_NS0_6memory12LoadWithCastILi1EEENSC_13StoreWithCastILi1EEEEEviT_T0_T2_T3_T4_T5_:
.text._ZN2at6native27unrolled_elementwise_kernelIZZZNS0_16frac_kernel_cudaERNS_18TensorIteratorBaseEENKUlvE_clEvENKUlvE0_clEvEUlfE_St5arrayIPcLm2EELi4E23TrivialOffsetCalculatorILi1EjESB_NS0_6memory12LoadWithCastILi1EEENSC_13StoreWithCastILi1EEEEEviT_T0_T2_T3_T4_T5_:
        /* <DEDUP_REMOVED lines=33> */
.L_x_16553:
[----:B------:R-:W2:Y:S02]  /*0210*/  LDG.E.U8 R4, desc[UR36][R4.64] ;  /* 0x0000002404047981 */ /* 0x000ea4000c1e1100 */
[----:B--2---:R-:W-:Y:S01]  /*0220*/  I2FP.F32.U32 R26, R4 ;  /* 0x00000004001a7245 */ /* 0x004fe20000201000 */
[----:B------:R-:W-:Y:S06]  /*0230*/  BRA `(.L_x_16555) ;  /* 0x0000000c00287947 */ /* 0x000fec0003800000 */
.L_x_16552:
        /* <DEDUP_REMOVED lines=9> */
.L_x_16557:
[----:B------:R-:W2:Y:S02]  /*02d0*/  LDG.E R4, desc[UR36][R4.64] ;  /* 0x0000002404047981 */ /* 0x000ea4000c1e1900 */
[----:B--2---:R-:W-:Y:S01]  /*02e0*/  I2FP.F32.S32 R26, R4 ;  /* 0x00000004001a7245 */ /* 0x004fe20000201400 */
[----:B------:R-:W-:Y:S06]  /*02f0*/  BRA `(.L_x_16555) ;  /* 0x0000000800f87947 */ /* 0x000fec0003800000 */
.L_x_16556:
[----:B------:R-:W2:Y:S02]  /*0300*/  LDG.E.U16 R4, desc[UR36][R4.64] ;  /* 0x0000002404047981 */ /* 0x000ea4000c1e1500 */
[----:B--2---:R2:W3:Y:S01]  /*0310*/  I2F.S16 R26, R4 ;  /* 0x00000004001a7306 */ /* 0x0044e20000101400 */
[----:B------:R-:W-:Y:S05]  /*0320*/  BRA `(.L_x_16555) ;  /* 0x0000000800ec7947 */ /* 0x000fea0003800000 */
.L_x_16551:
        /* <DEDUP_REMOVED lines=8> */
.L_x_16559:
[----:B------:R-:W2:Y:S02]  /*03b0*/  LDG.E.U16 R4, desc[UR36][R4.64] ;  /* 0x0000002404047981 */ /* 0x000ea4000c1e1500 */
[----:B--2---:R-:W-:Y:S01]  /*03c0*/  HADD2.F32 R26, -RZ, R4.H0_H0 ;  /* 0x20000004ff1a7230 */ /* 0x004fe20000004100 */
[----:B------:R-:W-:Y:S06]  /*03d0*/  BRA `(.L_x_16555) ;  /* 0x0000000800c07947 */ /* 0x000fec0003800000 */
.L_x_16558:
        /* <DEDUP_REMOVED lines=8> */
.L_x_16561:
[----:B------:R-:W2:Y:S02]  /*0460*/  LDG.E.U16 R4, desc[UR36][R4.64] ;  /* 0x0000002404047981 */ /* 0x000ea4000c1e1500 */
[----:B--2---:R-:W-:Y:S01]  /*0470*/  HADD2.F32 R26, -RZ, R4.H0_H0 ;  /* 0x20000004ff1a7230 */ /* 0x004fe20000004100 */
[----:B------:R-:W-:Y:S06]  /*0480*/  BRA `(.L_x_16555) ;  /* 0x0000000800947947 */ /* 0x000fec0003800000 */
.L_x_16560:
[----:B------:R-:W2:Y:S01]  /*0490*/  LDG.E.64 R4, desc[UR36][R4.64] ;  /* 0x0000002404047981 */ /* 0x000ea2000c1e1b00 */
[----:B------:R-:W-:Y:S01]  /*04a0*/  UMOV UR4, 0xf0000000 ;  /* 0xf000000000047882 */ /* 0x000fe20000000000 */
[----:B------:R-:W-:Y:S01]  /*04b0*/  UMOV UR5, 0x380fffff ;  /* 0x380fffff00057882 */ /* 0x000fe20000000000 */
[----:B--2---:R-:W0:Y:S01]  /*04c0*/  F2F.F32.F64 R26, R4 ;  /* 0x00000004001a7310 */ /* 0x004e220000301000 */
[----:B------:R-:W-:-:S14]  /*04d0*/  DSETP.GEU.AND P0, PT, |R4|, UR4, PT ;  /* 0x0000000404007e2a */ /* 0x000fdc000bf0e200 */
[----:B0-----:R-:W-:Y:S01]  /*04e0*/  @!P0 FMUL R26, R26, 1.175494350822287508e-38 ;  /* 0x008000001a1a8820 */ /* 0x001fe20000400000 */
[----:B------:R-:W-:Y:S06]  /*04f0*/  BRA `(.L_x_16555) ;  /* 0x0000000800787947 */ /* 0x000fec0003800000 */
.L_x_16550:
        /* <DEDUP_REMOVED lines=12> */
.L_x_16564:
[----:B------:R-:W2:Y:S01]  /*05c0*/  LDG.E.64 R4, desc[UR36][R4.64] ;  /* 0x0000002404047981 */ /* 0x000ea2000c1e1b00 */
[----:B------:R-:W-:Y:S01]  /*05d0*/  UMOV UR4, 0xf0000000 ;  /* 0xf000000000047882 */ /* 0x000fe20000000000 */
[----:B------:R-:W-:Y:S01]  /*05e0*/  UMOV UR5, 0x380fffff ;  /* 0x380fffff00057882 */ /* 0x000fe20000000000 */
[----:B--2---:R-:W0:Y:S01]  /*05f0*/  F2F.F32.F64 R26, R4 ;  /* 0x00000004001a7310 */ /* 0x004e220000301000 */
[----:B------:R-:W-:-:S14]  /*0600*/  DSETP.GEU.AND P0, PT, |R4|, UR4, PT ;  /* 0x0000000404007e2a */ /* 0x000fdc000bf0e200 */
[----:B0-----:R-:W-:Y:S01]  /*0610*/  @!P0 FMUL R26, R26, 1.175494350822287508e-38 ;  /* 0x008000001a1a8820 */ /* 0x001fe20000400000 */
[----:B------:R-:W-:Y:S06]  /*0620*/  BRA `(.L_x_16555) ;  /* 0x00000008002c7947 */ /* 0x000fec0003800000 */
.L_x_16563:
        /* <DEDUP_REMOVED lines=25> */
.L_x_16566:
        /* <DEDUP_REMOVED lines=13> */
.L_x_16565:
[----:B------:R-:W2:Y:S02]  /*0890*/  LDG.E.U16 R4, desc[UR36][R4.64] ;  /* 0x0000002404047981 */ /* 0x000ea4000c1e1500 */
[----:B--2---:R-:W-:Y:S01]  /*08a0*/  IMAD.U32 R26, R4, 0x10000, RZ ;  /* 0x00010000041a7824 */ /* 0x004fe200078e00ff */
[----:B------:R-:W-:Y:S06]  /*08b0*/  BRA `(.L_x_16555) ;  /* 0x0000000400887947 */ /* 0x000fec0003800000 */
.L_x_16562:
        /* <DEDUP_REMOVED lines=11> */
.L_x_16569:
        /* <DEDUP_REMOVED lines=20> */
.L_x_16571:
[----:B------:R-:W-:Y:S05]  /*0ab0*/  BSYNC.RECONVERGENT B0 ;  /* 0x0000000000007941 */ /* 0x000fea0003800200 */
.L_x_16570:
[----:B------:R-:W-:Y:S01]  /*0ac0*/  IMAD.SHL.U32 R0, R0, 0x100000, RZ ;  /* 0x0010000000007824 */ /* 0x000fe200078e00ff */
[----:B------:R-:W-:-:S04]  /*0ad0*/  LEA R3, R3, 0x3b800000, 0x17 ;  /* 0x3b80000003037811 */ /* 0x000fc800078eb8ff */
[----:B------:R-:W-:Y:S01]  /*0ae0*/  LOP3.LUT R26, R3, R0, R7, 0xfe, !PT ;  /* 0x00000000031a7212 */ /* 0x000fe200078efe07 */
[----:B------:R-:W-:Y:S06]  /*0af0*/  BRA `(.L_x_16555) ;  /* 0x0000000000f87947 */ /* 0x000fec0003800000 */
.L_x_16568:
        /* <DEDUP_REMOVED lines=20> */
.L_x_16573:
[----:B------:R-:W-:Y:S05]  /*0c40*/  BSYNC.RECONVERGENT B0 ;  /* 0x0000000000007941 */ /* 0x000fea0003800200 */
.L_x_16572:
[----:B------:R-:W-:Y:S01]  /*0c50*/  IMAD.SHL.U32 R0, R0, 0x200000, RZ ;  /* 0x0020000000007824 */ /* 0x000fe200078e00ff */
[----:B------:R-:W-:-:S04]  /*0c60*/  LEA R3, R3, 0x37800000, 0x17 ;  /* 0x3780000003037811 */ /* 0x000fc800078eb8ff */
[----:B------:R-:W-:Y:S01]  /*0c70*/  LOP3.LUT R26, R3, R0, R7, 0xfe, !PT ;  /* 0x00000000031a7212 */ /* 0x000fe200078efe07 */
[----:B------:R-:W-:Y:S06]  /*0c80*/  BRA `(.L_x_16555) ;  /* 0x0000000000947947 */ /* 0x000fec0003800000 */
.L_x_16567:
[----:B------:R-:W-:-:S09]  /*0c90*/  UISETP.NE.AND UP0, UPT, UR4, 0x1c, UPT ;  /* 0x0000001c0400788c */ /* 0x000fd2000bf05270 */
[----:B------:R-:W-:Y:S05]  /*0ca0*/  BRA.U !UP0, `(.L_x_16574) ;  /* 0x0000000108847547 */ /* 0x000fea000b800000 */
[----:B------:R-:W-:-:S09]  /*0cb0*/  UISETP.NE.AND UP0, UPT, UR4, 0x1d, UPT ;  /* 0x0000001d0400788c */ /* 0x000fd2000bf05270 */
[----:B------:R-:W-:Y:S05]  /*0cc0*/  BRA.U !UP0, `(.L_x_16575) ;  /* 0x0000000108707547 */ /* 0x000fea000b800000 */
[----:B------:R-:W-:-:S09]  /*0cd0*/  UISETP.NE.AND UP0, UPT, UR4, 0x2c, UPT ;  /* 0x0000002c0400788c */ /* 0x000fd2000bf05270 */
[----:B------:R-:W-:Y:S05]  /*0ce0*/  BRA.U !UP0, `(.L_x_16576) ;  /* 0x0000000108487547 */ /* 0x000fea000b800000 */
.L_x_16554:
        /* <DEDUP_REMOVED lines=16> */
.L_x_16577:
[----:B------:R-:W-:Y:S01]  /*0df0*/  IMAD.MOV.U32 R26, RZ, RZ, RZ ;  /* 0x000000ffff1a7224 */ /* 0x000fe200078e00ff */
[----:B------:R-:W-:Y:S06]  /*0e00*/  BRA `(.L_x_16555) ;  /* 0x0000000000347947 */ /* 0x000fec0003800000 */
.L_x_16576:
        /* <DEDUP_REMOVED lines=8> */
.L_x_16575:
[----:B------:R-:W2:Y:S02]  /*0e90*/  LDG.E.64 R26, desc[UR36][R4.64] ;  /* 0x00000024041a7981 */ /* 0x000ea4000c1e1b00 */
[----:B--2---:R0:W1:Y:S01]  /*0ea0*/  I2F.U64 R26, R26 ;  /* 0x0000001a001a7312 */ /* 0x0040620000301000 */
[----:B------:R-:W-:Y:S05]  /*0eb0*/  BRA `(.L_x_16555) ;  /* 0x0000000000087947 */ /* 0x000fea0003800000 */
.L_x_16574:
[----:B------:R-:W2:Y:S02]  /*0ec0*/  LDG.E R4, desc[UR36][R4.64] ;  /* 0x0000002404047981 */ /* 0x000ea4000c1e1900 */
[----:B--2---:R-:W-:-:S07]  /*0ed0*/  I2FP.F32.U32 R26, R4 ;  /* 0x00000004001a7245 */ /* 0x004fce0000201000 */
.L_x_16555:
[----:B------:R-:W-:Y:S05]  /*0ee0*/  BSYNC.RECONVERGENT B6 ;  /* 0x0000000000067941 */ /* 0x000fea0003800200 */
.L_x_16549:
[----:B------:R-:W-:-:S07]  /*0ef0*/  VIADD R16, R19, 0x80 ;  /* 0x0000008013107836 */ /* 0x000fce0000000000 */
.L_x_16548:
[----:B------:R-:W-:Y:S05]  /*0f00*/  BSYNC.RECONVERGENT B7 ;  /* 0x0000000000077941 */ /* 0x000fea0003800200 */
.L_x_16547:
        /* <DEDUP_REMOVED lines=25> */
.L_x_16584:
[----:B------:R-:W2:Y:S02]  /*10a0*/  LDG.E.U8 R4, desc[UR36][R4.64] ;  /* 0x0000002404047981 */ /* 0x000ea4000c1e1100 */
[----:B--2---:R-:W-:Y:S01]  /*10b0*/  I2FP.F32.U32 R27, R4 ;  /* 0x00000004001b7245 */ /* 0x004fe20000201000 */
[----:B------:R-:W-:Y:S06]  /*10c0*/  BRA `(.L_x_16586) ;  /* 0x0000000c00247947 */ /* 0x000fec0003800000 */
.L_x_16583:
        /* <DEDUP_REMOVED lines=9> */
.L_x_16588:
[----:B------:R-:W2:Y:S02]  /*1160*/  LDG.E R4, desc[UR36][R4.64] ;  /* 0x0000002404047981 */ /* 0x000ea4000c1e1900 */
[----:B--2---:R-:W-:Y:S01]  /*1170*/  I2FP.F32.S32 R27, R4 ;  /* 0x00000004001b7245 */ /* 0x004fe20000201400 */
[----:B------:R-:W-:Y:S06]  /*1180*/  BRA `(.L_x_16586) ;  /* 0x0000000800f47947 */ /* 0x000fec0003800000 */
.L_x_16587:
[----:B------:R-:W2:Y:S02]  /*1190*/  LDG.E.U16 R4, desc[UR36][R4.64] ;  /* 0x0000002404047981 */ /* 0x000ea4000c1e1500 */
[----:B--2---:R0:W2:Y:S01]  /*11a0*/  I2F.S16 R27, R4 ;  /* 0x00000004001b7306 */ /* 0x0040a20000101400 */
[----:B------:R-:W-:Y:S05]  /*11b0*/  BRA `(.L_x_16586) ;  /* 0x0000000800e87947 */ /* 0x000fea0003800000 */
.L_x_16582:
        /* <DEDUP_REMOVED lines=8> */
.L_x_16590:
[----:B------:R-:W2:Y:S02]  /*1240*/  LDG.E.U16 R4, desc[UR36][R4.64] ;  /* 0x0000002404047981 */ /* 0x000ea4000c1e1500 */
[----:B--2---:R-:W-:Y:S01]  /*1250*/  HADD2.F32 R27, -RZ, R4.H0_H0 ;  /* 0x20000004ff1b7230 */ /* 0x004fe20000004100 */
[----:B------:R-:W-:Y:S06]  /*1260*/  BRA `(.L_x_16586) ;  /* 0x0000000800bc7947 */ /* 0x000fec0003800000 */
.L_x_16589:
        /* <DEDUP_REMOVED lines=8> */
.L_x_16592:
[----:B------:R-:W2:Y:S02]  /*12f0*/  LDG.E.U16 R4, desc[UR36][R4.64] ;  /* 0x0000002404047981 */ /* 0x000ea4000c1e1500 */
[----:B--2---:R-:W-:Y:S01]  /*1300*/  HADD2.F32 R27, -RZ, R4.H0_H0 ;  /* 0x20000004ff1b7230 */ /* 0x004fe20000004100 */
[----:B------:R-:W-:Y:S06]  /*1310*/  BRA `(.L_x_16586) ;  /* 0x0000000800907947 */ /* 0x000fec0003800000 */
.L_x_16591:
[----:B------:R-:W2:Y:S01]  /*1320*/  LDG.E.64 R4, desc[UR36][R4.64] ;  /* 0x0000002404047981 */ /* 0x000ea2000c1e1b00 */
[----:B------:R-:W-:Y:S01]  /*1330*/  UMOV UR4, 0xf0000000 ;  /* 0xf000000000047882 */ /* 0x000fe20000000000 */
[----:B------:R-:W-:Y:S01]  /*1340*/  UMOV UR5, 0x380fffff ;  /* 0x380fffff00057882 */ /* 0x000fe20000000000 */
[----:B--2---:R-:W0:Y:S01]  /*1350*/  F2F.F32.F64 R27, R4 ;  /* 0x00000004001b7310 */ /* 0x004e220000301000 */
[----:B------:R-:W-:-:S14]  /*1360*/  DSETP.GEU.AND P0, PT, |R4|, UR4, PT ;  /* 0x0000000404007e2a */ /* 0x000fdc000bf0e200 */
[----:B0-----:R-:W-:Y:S01]  /*1370*/  @!P0 FMUL R27, R27, 1.175494350822287508e-38 ;  /* 0x008000001b1b8820 */ /* 0x001fe20000400000 */
[----:B------:R-:W-:Y:S06]  /*1380*/  BRA `(.L_x_16586) ;  /* 0x0000000800747947 */ /* 0x000fec0003800000 */
.L_x_16581:
        /* <DEDUP_REMOVED lines=12> */
.L_x_16595:
[----:B------:R-:W2:Y:S01]  /*1450*/  LDG.E.64 R4, desc[UR36][R4.64] ;  /* 0x0000002404047981 */ /* 0x000ea2000c1e1b00 */
[----:B------:R-:W-:Y:S01]  /*1460*/  UMOV UR4, 0xf0000000 ;  /* 0xf000000000047882 */ /* 0x000fe20000000000 */
[----:B------:R-:W-:Y:S01]  /*1470*/  UMOV UR5, 0x380fffff ;  /* 0x380fffff00057882 */ /* 0x000fe20000000000 */
[----:B--2---:R-:W0:Y:S01]  /*1480*/  F2F.F32.F64 R27, R4 ;  /* 0x00000004001b7310 */ /* 0x004e220000301000 */
[----:B------:R-:W-:-:S14]  /*1490*/  DSETP.GEU.AND P0, PT, |R4|, UR4, PT ;  /* 0x0000000404007e2a */ /* 0x000fdc000bf0e200 */
[----:B0-----:R-:W-:Y:S01]  /*14a0*/  @!P0 FMUL R27, R27, 1.175494350822287508e-38 ;  /* 0x008000001b1b8820 */ /* 0x001fe20000400000 */
[----:B------:R-:W-:Y:S06]  /*14b0*/  BRA `(.L_x_16586) ;  /* 0x0000000800287947 */ /* 0x000fec0003800000 */
.L_x_16594:
        /* <DEDUP_REMOVED lines=25> */
.L_x_16597:
        /* <DEDUP_REMOVED lines=12> */
.L_x_16596:
[----:B------:R-:W2:Y:S02]  /*1710*/  LDG.E.U16 R4, desc[UR36][R4.64] ;  /* 0x0000002404047981 */ /* 0x000ea4000c1e1500 */
[----:B--2---:R-:W-:Y:S01]  /*1720*/  IMAD.U32 R27, R4, 0x10000, RZ ;  /* 0x00010000041b7824 */ /* 0x004fe200078e00ff */
[----:B------:R-:W-:Y:S06]  /*1730*/  BRA `(.L_x_16586) ;  /* 0x0000000400887947 */ /* 0x000fec0003800000 */
.L_x_16593:
        /* <DEDUP_REMOVED lines=11> */
.L_x_16600:
        /* <DEDUP_REMOVED lines=20> */
.L_x_16602:
[----:B------:R-:W-:Y:S05]  /*1930*/  BSYNC.RECONVERGENT B0 ;  /* 0x0000000000007941 */ /* 0x000fea0003800200 */
.L_x_16601:
[----:B------:R-:W-:Y:S01]  /*1940*/  IMAD.SHL.U32 R0, R0, 0x100000, RZ ;  /* 0x0010000000007824 */ /* 0x000fe200078e00ff */
[----:B------:R-:W-:-:S04]  /*1950*/  LEA R3, R3, 0x3b800000, 0x17 ;  /* 0x3b80000003037811 */ /* 0x000fc800078eb8ff */
[----:B------:R-:W-:Y:S01]  /*1960*/  LOP3.LUT R27, R3, R0, R27, 0xfe, !PT ;  /* 0x00000000031b7212 */ /* 0x000fe200078efe1b */
[----:B------:R-:W-:Y:S06]  /*1970*/  BRA `(.L_x_16586) ;  /* 0x0000000000f87947 */ /* 0x000fec0003800000 */
.L_x_16599:
        /* <DEDUP_REMOVED lines=20> */
.L_x_16604:
[----:B------:R-:W-:Y:S05]  /*1ac0*/  BSYNC.RECONVERGENT B0 ;  /* 0x0000000000007941 */ /* 0x000fea0003800200 */
.L_x_16603:
[----:B------:R-:W-:Y:S01]  /*1ad0*/  IMAD.SHL.U32 R0, R0, 0x200000, RZ ;  /* 0x0020000000007824 */ /* 0x000fe200078e00ff */
[----:B------:R-:W-:-:S04]  /*1ae0*/  LEA R3, R3, 0x37800000, 0x17 ;  /* 0x3780000003037811 */ /* 0x000fc800078eb8ff */
[----:B------:R-:W-:Y:S01]  /*1af0*/  LOP3.LUT R27, R3, R0, R27, 0xfe, !PT ;  /* 0x00000000031b7212 */ /* 0x000fe200078efe1b */
[----:B------:R-:W-:Y:S06]  /*1b00*/  BRA `(.L_x_16586) ;  /* 0x0000000000947947 */ /* 0x000fec0003800000 */
.L_x_16598:
        /* <DEDUP_REMOVED lines=14> */
.L_x_16585:
        /* <DEDUP_REMOVED lines=16> */
.L_x_16607:
[----:B------:R-:W-:Y:S01]  /*1cf0*/  IMAD.MOV.U32 R27, RZ, RZ, RZ ;  /* 0x000000ffff1b7224 */ /* 0x000fe200078e00ff */
[----:B------:R-:W-:Y:S06]  /*1d00*/  BRA `(.L_x_16586) ;  /* 0x0000000000147947 */ /* 0x000fec0003800000 */
.L_x_16606:
[----:B------:R-:W2:Y:S02]  /*1d10*/  LDG.E.64 R4, desc[UR36][R4.64] ;  /* 0x0000002404047981 */ /* 0x000ea4000c1e1b00 */
[----:B--2---:R0:W2:Y:S01]  /*1d20*/  I2F.U64 R27, R4 ;  /* 0x00000004001b7312 */ /* 0x0040a20000301000 */
[----:B------:R-:W-:Y:S05]  /*1d30*/  BRA `(.L_x_16586) ;  /* 0x0000000000087947 */ /* 0x000fea0003800000 */
.L_x_16605:
[----:B------:R-:W2:Y:S02]  /*1d40*/  LDG.E R4, desc[UR36][R4.64] ;  /* 0x0000002404047981 */ /* 0x000ea4000c1e1900 */
[----:B--2---:R-:W-:-:S07]  /*1d50*/  I2FP.F32.U32 R27, R4 ;  /* 0x00000004001b7245 */ /* 0x004fce0000201000 */
.L_x_16586:
[----:B------:R-:W-:Y:S05]  /*1d60*/  BSYNC.RECONVERGENT B6 ;  /* 0x0000000000067941 */ /* 0x000fea0003800200 */
.L_x_16580:
[----:B------:R-:W-:-:S07]  /*1d70*/  VIADD R16, R16, 0x80 ;  /* 0x0000008010107836 */ /* 0x000fce0000000000 */
.L_x_16579:
[----:B------:R-:W-:Y:S05]  /*1d80*/  BSYNC.RECONVERGENT B7 ;  /* 0x0000000000077941 */ /* 0x000fea0003800200 */
.L_x_16578:
        /* <DEDUP_REMOVED lines=25> */
.L_x_16614:
[----:B------:R-:W2:Y:S02]  /*1f20*/  LDG.E.U8 R4, desc[UR36][R4.64] ;  /* 0x0000002404047981 */ /* 0x000ea4000c1e1100 */
[----:B--2---:R-:W-:Y:S01]  /*1f30*/  I2FP.F32.U32 R25, R4 ;  /* 0x0000000400197245 */ /* 0x004fe20000201000 */
[----:B------:R-:W-:Y:S06]  /*1f40*/  BRA `(.L_x_16616) ;  /* 0x0000000c00247947 */ /* 0x000fec0003800000 */
.L_x_16613:
        /* <DEDUP_REMOVED lines=9> */
.L_x_16618:
[----:B------:R-:W2:Y:S02]  /*1fe0*/  LDG.E R4, desc[UR36][R4.64] ;  /* 0x0000002404047981 */ /* 0x000ea4000c1e1900 */
[----:B--2---:R-:W-:Y:S01]  /*1ff0*/  I2FP.F32.S32 R25, R4 ;  /* 0x0000000400197245 */ /* 0x004fe20000201400 */
[----:B------:R-:W-:Y:S06]  /*2000*/  BRA `(.L_x_16616) ;  /* 0x0000000800f47947 */ /* 0x000fec0003800000 */
.L_x_16617:
[----:B------:R-:W2:Y:S02]  /*2010*/  LDG.E.U16 R4, desc[UR36][R4.64] ;  /* 0x0000002404047981 */ /* 0x000ea4000c1e1500 */
[----:B--2---:R4:W0:Y:S01]  /*2020*/  I2F.S16 R25, R4 ;  /* 0x0000000400197306 */ /* 0x0048220000101400 */
[----:B------:R-:W-:Y:S05]  /*2030*/  BRA `(.L_x_16616) ;  /* 0x0000000800e87947 */ /* 0x000fea0003800000 */
.L_x_16612:
        /* <DEDUP_REMOVED lines=8> */
.L_x_16620:
[----:B------:R-:W2:Y:S02]  /*20c0*/  LDG.E.U16 R4, desc[UR36][R4.64] ;  /* 0x0000002404047981 */ /* 0x000ea4000c1e1500 */
[----:B--2---:R-:W-:Y:S01]  /*20d0*/  HADD2.F32 R25, -RZ, R4.H0_H0 ;  /* 0x20000004ff197230 */ /* 0x004fe20000004100 */
[----:B------:R-:W-:Y:S06]  /*20e0*/  BRA `(.L_x_16616) ;  /* 0x0000000800bc7947 */ /* 0x000fec0003800000 */
.L_x_16619:
        /* <DEDUP_REMOVED lines=8> */
.L_x_16622:
[----:B------:R-:W2:Y:S02]  /*2170*/  LDG.E.U16 R4, desc[UR36][R4.64] ;  /* 0x0000002404047981 */ /* 0x000ea4000c1e1500 */
[----:B--2---:R-:W-:Y:S01]  /*2180*/  HADD2.F32 R25, -RZ, R4.H0_H0 ;  /* 0x20000004ff197230 */ /* 0x004fe20000004100 */
[----:B------:R-:W-:Y:S06]  /*2190*/  BRA `(.L_x_16616) ;  /* 0x0000000800907947 */ /* 0x000fec0003800000 */
.L_x_16621:
[----:B------:R-:W2:Y:S01]  /*21a0*/  LDG.E.64 R4, desc[UR36][R4.64] ;  /* 0x0000002404047981 */ /* 0x000ea2000c1e1b00 */
[----:B------:R-:W-:Y:S01]  /*21b0*/  UMOV UR4, 0xf0000000 ;  /* 0xf000000000047882 */ /* 0x000fe20000000000 */
[----:B------:R-:W-:Y:S01]  /*21c0*/  UMOV UR5, 0x380fffff ;  /* 0x380fffff00057882 */ /* 0x000fe20000000000 */
[----:B--2---:R-:W0:Y:S01]  /*21d0*/  F2F.F32.F64 R25, R4 ;  /* 0x0000000400197310 */ /* 0x004e220000301000 */
[----:B------:R-:W-:-:S14]  /*21e0*/  DSETP.GEU.AND P0, PT, |R4|, UR4, PT ;  /* 0x0000000404007e2a */ /* 0x000fdc000bf0e200 */
[----:B0-----:R-:W-:Y:S01]  /*21f0*/  @!P0 FMUL R25, R25, 1.175494350822287508e-38 ;  /* 0x0080000019198820 */ /* 0x001fe20000400000 */
[----:B------:R-:W-:Y:S06]  /*2200*/  BRA `(.L_x_16616) ;  /* 0x0000000800747947 */ /* 0x000fec0003800000 */
.L_x_16611:
        /* <DEDUP_REMOVED lines=12> */
.L_x_16625:
[----:B------:R-:W2:Y:S01]  /*22d0*/  LDG.E.64 R4, desc[UR36][R4.64] ;  /* 0x0000002404047981 */ /* 0x000ea2000c1e1b00 */
[----:B------:R-:W-:Y:S01]  /*22e0*/  UMOV UR4, 0xf0000000 ;  /* 0xf000000000047882 */ /* 0x000fe20000000000 */
[----:B------:R-:W-:Y:S01]  /*22f0*/  UMOV UR5, 0x380fffff ;  /* 0x380fffff00057882 */ /* 0x000fe20000000000 */
[----:B--2---:R-:W0:Y:S01]  /*2300*/  F2F.F32.F64 R25, R4 ;  /* 0x0000000400197310 */ /* 0x004e220000301000 */
[----:B------:R-:W-:-:S14]  /*2310*/  DSETP.GEU.AND P0, PT, |R4|, UR4, PT ;  /* 0x0000000404007e2a */ /* 0x000fdc000bf0e200 */
[----:B0-----:R-:W-:Y:S01]  /*2320*/  @!P0 FMUL R25, R25, 1.175494350822287508e-38 ;  /* 0x0080000019198820 */ /* 0x001fe20000400000 */
[----:B------:R-:W-:Y:S06]  /*2330*/  BRA `(.L_x_16616) ;  /* 0x0000000800287947 */ /* 0x000fec0003800000 */
.L_x_16624:
        /* <DEDUP_REMOVED lines=25> */
.L_x_16627:
        /* <DEDUP_REMOVED lines=12> */
.L_x_16626:
[----:B------:R-:W2:Y:S02]  /*2590*/  LDG.E.U16 R4, desc[UR36][R4.64] ;  /* 0x0000002404047981 */ /* 0x000ea4000c1e1500 */
[----:B--2---:R-:W-:Y:S01]  /*25a0*/  IMAD.U32 R25, R4, 0x10000, RZ ;  /* 0x0001000004197824 */ /* 0x004fe200078e00ff */
[----:B------:R-:W-:Y:S06]  /*25b0*/  BRA `(.L_x_16616) ;  /* 0x0000000400887947 */ /* 0x000fec0003800000 */
.L_x_16623:
        /* <DEDUP_REMOVED lines=11> */
.L_x_16630:
        /* <DEDUP_REMOVED lines=20> */
.L_x_16632:
[----:B------:R-:W-:Y:S05]  /*27b0*/  BSYNC.RECONVERGENT B0 ;  /* 0x0000000000007941 */ /* 0x000fea0003800200 */
.L_x_16631:
[----:B------:R-:W-:Y:S01]  /*27c0*/  IMAD.SHL.U32 R0, R0, 0x100000, RZ ;  /* 0x0010000000007824 */ /* 0x000fe200078e00ff */
[----:B------:R-:W-:-:S04]  /*27d0*/  LEA R3, R3, 0x3b800000, 0x17 ;  /* 0x3b80000003037811 */ /* 0x000fc800078eb8ff */
[----:B------:R-:W-:Y:S01]  /*27e0*/  LOP3.LUT R25, R3, R0, R25, 0xfe, !PT ;  /* 0x0000000003197212 */ /* 0x000fe200078efe19 */
[----:B------:R-:W-:Y:S06]  /*27f0*/  BRA `(.L_x_16616) ;  /* 0x0000000000f87947 */ /* 0x000fec0003800000 */
.L_x_16629:
        /* <DEDUP_REMOVED lines=20> */
.L_x_16634:
[----:B------:R-:W-:Y:S05]  /*2940*/  BSYNC.RECONVERGENT B0 ;  /* 0x0000000000007941 */ /* 0x000fea0003800200 */
.L_x_16633:
[----:B------:R-:W-:Y:S01]  /*2950*/  IMAD.SHL.U32 R0, R0, 0x200000, RZ ;  /* 0x0020000000007824 */ /* 0x000fe200078e00ff */
[----:B------:R-:W-:-:S04]  /*2960*/  LEA R3, R3, 0x37800000, 0x17 ;  /* 0x3780000003037811 */ /* 0x000fc800078eb8ff */
[----:B------:R-:W-:Y:S01]  /*2970*/  LOP3.LUT R25, R3, R0, R25, 0xfe, !PT ;  /* 0x0000000003197212 */ /* 0x000fe200078efe19 */
[----:B------:R-:W-:Y:S06]  /*2980*/  BRA `(.L_x_16616) ;  /* 0x0000000000947947 */ /* 0x000fec0003800000 */
.L_x_16628:
        /* <DEDUP_REMOVED lines=14> */
.L_x_16615:
        /* <DEDUP_REMOVED lines=16> */
.L_x_16637:
[----:B------:R-:W-:Y:S01]  /*2b70*/  IMAD.MOV.U32 R25, RZ, RZ, RZ ;  /* 0x000000ffff197224 */ /* 0x000fe200078e00ff */
[----:B------:R-:W-:Y:S06]  /*2b80*/  BRA `(.L_x_16616) ;  /* 0x0000000000147947 */ /* 0x000fec0003800000 */
.L_x_16636:
[----:B------:R-:W2:Y:S02]  /*2b90*/  LDG.E.64 R4, desc[UR36][R4.64] ;  /* 0x0000002404047981 */ /* 0x000ea4000c1e1b00 */
[----:B--2---:R0:W2:Y:S01]  /*2ba0*/  I2F.U64 R25, R4 ;  /* 0x0000000400197312 */ /* 0x0040a20000301000 */
[----:B------:R-:W-:Y:S05]  /*2bb0*/  BRA `(.L_x_16616) ;  /* 0x0000000000087947 */ /* 0x000fea0003800000 */
.L_x_16635:
[----:B------:R-:W2:Y:S02]  /*2bc0*/  LDG.E R4, desc[UR36][R4.64] ;  /* 0x0000002404047981 */ /* 0x000ea4000c1e1900 */
[----:B--2---:R-:W-:-:S07]  /*2bd0*/  I2FP.F32.U32 R25, R4 ;  /* 0x0000000400197245 */ /* 0x004fce0000201000 */
.L_x_16616:
[----:B------:R-:W-:Y:S05]  /*2be0*/  BSYNC.RECONVERGENT B6 ;  /* 0x0000000000067941 */ /* 0x000fea0003800200 */
.L_x_16610:
[----:B------:R-:W-:-:S07]  /*2bf0*/  VIADD R16, R16, 0x80 ;  /* 0x0000008010107836 */ /* 0x000fce0000000000 */
.L_x_16609:
[----:B------:R-:W-:Y:S05]  /*2c00*/  BSYNC.RECONVERGENT B7 ;  /* 0x0000000000077941 */ /* 0x000fea0003800200 */
.L_x_16608:
        /* <DEDUP_REMOVED lines=24> */
.L_x_16643:
[----:B------:R-:W2:Y:S02]  /*2d90*/  LDG.E.U8 R4, desc[UR36][R4.64] ;  /* 0x0000002404047981 */ /* 0x000ea4000c1e1100 */
[----:B--2---:R-:W-:Y:S01]  /*2da0*/  I2FP.F32.U32 R23, R4 ;  /* 0x0000000400177245 */ /* 0x004fe20000201000 */
[----:B------:R-:W-:Y:S06]  /*2db0*/  BRA `(.L_x_16639) ;  /* 0x0000000c00187947 */ /* 0x000fec0003800000 */
.L_x_16642:
        /* <DEDUP_REMOVED lines=9> */
.L_x_16646:
[----:B------:R-:W2:Y:S02]  /*2e50*/  LDG.E R4, desc[UR36][R4.64] ;  /* 0x0000002404047981 */ /* 0x000ea4000c1e1900 */
[----:B--2---:R-:W-:Y:S01]  /*2e60*/  I2FP.F32.S32 R23, R4 ;  /* 0x0000000400177245 */ /* 0x004fe20000201400 */
[----:B------:R-:W-:Y:S06]  /*2e70*/  BRA `(.L_x_16639) ;  /* 0x0000000800e87947 */ /* 0x000fec0003800000 */
.L_x_16645:
[----:B------:R-:W2:Y:S02]  /*2e80*/  LDG.E.U16 R4, desc[UR36][R4.64] ;  /* 0x0000002404047981 */ /* 0x000ea4000c1e1500 */
[----:B--2---:R0:W2:Y:S01]  /*2e90*/  I2F.S16 R23, R4 ;  /* 0x0000000400177306 */ /* 0x0040a20000101400 */
[----:B------:R-:W-:Y:S05]  /*2ea0*/  BRA `(.L_x_16639) ;  /* 0x0000000800dc7947 */ /* 0x000fea0003800000 */
.L_x_16641:
        /* <DEDUP_REMOVED lines=8> */
.L_x_16648:
[----:B------:R-:W2:Y:S02]  /*2f30*/  LDG.E.U16 R4, desc[UR36][R4.64] ;  /* 0x0000002404047981 */ /* 0x000ea4000c1e1500 */
[----:B--2---:R-:W-:Y:S01]  /*2f40*/  HADD2.F32 R23, -RZ, R4.H0_H0 ;  /* 0x20000004ff177230 */ /* 0x004fe20000004100 */
[----:B------:R-:W-:Y:S06]  /*2f50*/  BRA `(.L_x_16639) ;  /* 0x0000000800b07947 */ /* 0x000fec0003800000 */
.L_x_16647:
        /* <DEDUP_REMOVED lines=8> */
.L_x_16650:
[----:B------:R-:W2:Y:S02]  /*2fe0*/  LDG.E.U16 R4, desc[UR36][R4.64] ;  /* 0x0000002404047981 */ /* 0x000ea4000c1e1500 */
[----:B--2---:R-:W-:Y:S01]  /*2ff0*/  HADD2.F32 R23, -RZ, R4.H0_H0 ;  /* 0x20000004ff177230 */ /* 0x004fe20000004100 */
[----:B------:R-:W-:Y:S06]  /*3000*/  BRA `(.L_x_16639) ;  /* 0x0000000800847947 */ /* 0x000fec0003800000 */
.L_x_16649:
[----:B------:R-:W2:Y:S01]  /*3010*/  LDG.E.64 R4, desc[UR36][R4.64] ;  /* 0x0000002404047981 */ /* 0x000ea2000c1e1b00 */
[----:B------:R-:W-:Y:S01]  /*3020*/  UMOV UR4, 0xf0000000 ;  /* 0xf000000000047882 */ /* 0x000fe20000000000 */
[----:B------:R-:W-:Y:S01]  /*3030*/  UMOV UR5, 0x380fffff ;  /* 0x380fffff00057882 */ /* 0x000fe20000000000 */
[----:B--2---:R-:W0:Y:S01]  /*3040*/  F2F.F32.F64 R23, R4 ;  /* 0x0000000400177310 */ /* 0x004e220000301000 */
[----:B------:R-:W-:-:S14]  /*3050*/  DSETP.GEU.AND P0, PT, |R4|, UR4, PT ;  /* 0x0000000404007e2a */ /* 0x000fdc000bf0e200 */
[----:B0-----:R-:W-:Y:S01]  /*3060*/  @!P0 FMUL R23, R23, 1.175494350822287508e-38 ;  /* 0x0080000017178820 */ /* 0x001fe20000400000 */
[----:B------:R-:W-:Y:S06]  /*3070*/  BRA `(.L_x_16639) ;  /* 0x0000000800687947 */ /* 0x000fec0003800000 */
.L_x_16640:
        /* <DEDUP_REMOVED lines=12> */
.L_x_16653:
[----:B------:R-:W2:Y:S01]  /*3140*/  LDG.E.64 R4, desc[UR36][R4.64] ;  /* 0x0000002404047981 */ /* 0x000ea2000c1e1b00 */
[----:B------:R-:W-:Y:S01]  /*3150*/  UMOV UR4, 0xf0000000 ;  /* 0xf000000000047882 */ /* 0x000fe20000000000 */
[----:B------:R-:W-:Y:S01]  /*3160*/  UMOV UR5, 0x380fffff ;  /* 0x380fffff00057882 */ /* 0x000fe20000000000 */
[----:B--2---:R-:W0:Y:S01]  /*3170*/  F2F.F32.F64 R23, R4 ;  /* 0x0000000400177310 */ /* 0x004e220000301000 */
[----:B------:R-:W-:-:S14]  /*3180*/  DSETP.GEU.AND P0, PT, |R4|, UR4, PT ;  /* 0x0000000404007e2a */ /* 0x000fdc000bf0e200 */
[----:B0-----:R-:W-:Y:S01]  /*3190*/  @!P0 FMUL R23, R23, 1.175494350822287508e-38 ;  /* 0x0080000017178820 */ /* 0x001fe20000400000 */
[----:B------:R-:W-:Y:S06]  /*31a0*/  BRA `(.L_x_16639) ;  /* 0x00000008001c7947 */ /* 0x000fec0003800000 */
.L_x_16652:
        /* <DEDUP_REMOVED lines=25> */
.L_x_16655:
        /* <DEDUP_REMOVED lines=12> */
.L_x_16654:
[----:B------:R-:W2:Y:S02]  /*3400*/  LDG.E.U16 R4, desc[UR36][R4.64] ;  /* 0x0000002404047981 */ /* 0x000ea4000c1e1500 */
[----:B--2---:R-:W-:Y:S01]  /*3410*/  IMAD.U32 R23, R4, 0x10000, RZ ;  /* 0x0001000004177824 */ /* 0x004fe200078e00ff */
[----:B------:R-:W-:Y:S06]  /*3420*/  BRA `(.L_x_16639) ;  /* 0x00000004007c7947 */ /* 0x000fec0003800000 */
.L_x_16651:
        /* <DEDUP_REMOVED lines=11> */
.L_x_16658:
        /* <DEDUP_REMOVED lines=19> */
.L_x_16660:
[----:B------:R-:W-:Y:S05]  /*3610*/  BSYNC.RECONVERGENT B0 ;  /* 0x0000000000007941 */ /* 0x000fea0003800200 */
.L_x_16659:
[----:B------:R-:W-:Y:S01]  /*3620*/  IMAD.SHL.U32 R0, R0, 0x100000, RZ ;  /* 0x0010000000007824 */ /* 0x000fe200078e00ff */
[----:B------:R-:W-:-:S04]  /*3630*/  LEA R3, R3, 0x3b800000, 0x17 ;  /* 0x3b80000003037811 */ /* 0x000fc800078eb8ff */
[----:B------:R-:W-:Y:S01]  /*3640*/  LOP3.LUT R23, R3, R0, R23, 0xfe, !PT ;  /* 0x0000000003177212 */ /* 0x000fe200078efe17 */
[----:B------:R-:W-:Y:S06]  /*3650*/  BRA `(.L_x_16639) ;  /* 0x0000000000f07947 */ /* 0x000fec0003800000 */
.L_x_16657:
        /* <DEDUP_REMOVED lines=19> */
.L_x_16662:
[----:B------:R-:W-:Y:S05]  /*3790*/  BSYNC.RECONVERGENT B0 ;  /* 0x0000000000007941 */ /* 0x000fea0003800200 */
.L_x_16661:
[----:B------:R-:W-:Y:S01]  /*37a0*/  IMAD.SHL.U32 R0, R0, 0x200000, RZ ;  /* 0x0020000000007824 */ /* 0x000fe200078e00ff */
[----:B------:R-:W-:-:S04]  /*37b0*/  LEA R3, R3, 0x37800000, 0x17 ;  /* 0x3780000003037811 */ /* 0x000fc800078eb8ff */
[----:B------:R-:W-:Y:S01]  /*37c0*/  LOP3.LUT R23, R3, R0, R23, 0xfe, !PT ;  /* 0x0000000003177212 */ /* 0x000fe200078efe17 */
[----:B------:R-:W-:Y:S06]  /*37d0*/  BRA `(.L_x_16639) ;  /* 0x0000000000907947 */ /* 0x000fec0003800000 */
.L_x_16656:
        /* <DEDUP_REMOVED lines=14> */
.L_x_16644:
        /* <DEDUP_REMOVED lines=16> */
.L_x_16665:
[----:B------:R-:W-:Y:S05]  /*39c0*/  BRA `(.L_x_16639) ;  /* 0x0000000000147947 */ /* 0x000fea0003800000 */
.L_x_16664:
[----:B------:R-:W2:Y:S02]  /*39d0*/  LDG.E.64 R4, desc[UR36][R4.64] ;  /* 0x0000002404047981 */ /* 0x000ea4000c1e1b00 */
[----:B--2---:R0:W2:Y:S01]  /*39e0*/  I2F.U64 R23, R4 ;  /* 0x0000000400177312 */ /* 0x0040a20000301000 */
[----:B------:R-:W-:Y:S05]  /*39f0*/  BRA `(.L_x_16639) ;  /* 0x0000000000087947 */ /* 0x000fea0003800000 */
.L_x_16663:
[----:B------:R-:W2:Y:S02]  /*3a00*/  LDG.E R4, desc[UR36][R4.64] ;  /* 0x0000002404047981 */ /* 0x000ea4000c1e1900 */
[----:B--2---:R-:W-:-:S07]  /*3a10*/  I2FP.F32.U32 R23, R4 ;  /* 0x0000000400177245 */ /* 0x004fce0000201000 */
.L_x_16639:
[----:B------:R-:W-:Y:S05]  /*3a20*/  BSYNC.RECONVERGENT B6 ;  /* 0x0000000000067941 */ /* 0x000fea0003800200 */
.L_x_16638:
[----:B------:R-:W4:Y:S01]  /*3a30*/  LDC.U8 R16, c[0x0][0x3a4] ;  /* 0x0000e900ff107b82 */ /* 0x000f220000000000 */
[----:B-1-3-5:R-:W4:Y:S01]  /*3a40*/  FRND.TRUNC R3, R26 ;  /* 0x0000001a00037307 */ /* 0x02af22000020d000 */
[----:B------:R-:W-:Y:S01]  /*3a50*/  ISETP.GE.AND P0, PT, R19, R17, PT ;  /* 0x000000111300720c */ /* 0x000fe20003f06270 */
[----:B------:R-:W-:Y:S04]  /*3a60*/  BSSY.RECONVERGENT B7, `(.L_x_16666) ;  /* 0x00002be000077945 */ /* 0x000fe80003800200 */
[----:B------:R-:W-:Y:S02]  /*3a70*/  BSSY.RELIABLE B6, `(.L_x_16667) ;  /* 0x00001d8000067945 */ /* 0x000fe40003800100 */
[----:B0-2---:R-:W0:Y:S01]  /*3a80*/  FRND.TRUNC R22, R27 ;  /* 0x0000001b00167307 */ /* 0x005e22000020d000 */
[----:B----4-:R-:W-:-:S07]  /*3a90*/  FADD.FTZ R4, -R3, R26 ;  /* 0x0000001a03047221 */ /* 0x010fce0000010100 */
[----:B------:R-:W1:Y:S01]  /*3aa0*/  FRND.TRUNC R24, R25 ;  /* 0x0000001900187307 */ /* 0x000e62000020d000 */
[----:B0-----:R-:W-:-:S07]  /*3ab0*/  FADD.FTZ R22, -R22, R27 ;  /* 0x0000001b16167221 */ /* 0x001fce0000010100 */
[----:B------:R-:W0:Y:S01]  /*3ac0*/  FRND.TRUNC R18, R23 ;  /* 0x0000001700127307 */ /* 0x000e22000020d000 */
[----:B-1----:R-:W-:Y:S01]  /*3ad0*/  FADD.FTZ R24, -R24, R25 ;  /* 0x0000001918187221 */ /* 0x002fe20000010100 */
[----:B0-----:R-:W-:Y:S01]  /*3ae0*/  FADD.FTZ R18, -R18, R23 ;  /* 0x0000001712127221 */ /* 0x001fe20000010100 */
[----:B------:R-:W-:Y:S06]  /*3af0*/  @P0 BRA `(.L_x_16668) ;  /* 0x0000001c00300947 */ /* 0x000fec0003800000 */
[----:B------:R-:W0:Y:S01]  /*3b00*/  LDCU UR4, c[0x0][0x3a8] ;  /* 0x00007500ff0477ac */ /* 0x000e220008000800 */
[----:B------:R-:W1:Y:S01]  /*3b10*/  LDC.64 R8, c[0x0][0x388] ;  /* 0x0000e200ff087b82 */ /* 0x000e620000000a00 */
[----:B------:R-:W-:Y:S01]  /*3b20*/  IMAD R0, R2, 0x200, R19 ;  /* 0x0000020002007824 */ /* 0x000fe200078e0213 */
[----:B------:R-:W-:Y:S01]  /*3b30*/  PRMT R5, R16, 0x9910, RZ ;  /* 0x0000991010057816 */ /* 0x000fe200000000ff */
[----:B------:R-:W-:Y:S02]  /*3b40*/  VIADD R19, R19, 0x80 ;  /* 0x0000008013137836 */ /* 0x000fe40000000000 */
        /* <DEDUP_REMOVED lines=17> */
.L_x_16672:
[----:B------:R-:W0:Y:S02]  /*3c60*/  F2I.S64.TRUNC R4, R4 ;  /* 0x0000000400047311 */ /* 0x000e24000020d900 */
[----:B0-----:R-:W-:-:S05]  /*3c70*/  IMAD.MOV.U32 R3, RZ, RZ, R4 ;  /* 0x000000ffff037224 */ /* 0x001fca00078e0004 */
[----:B------:R0:W-:Y:S01]  /*3c80*/  STG.E.U8 desc[UR36][R8.64], R3 ;  /* 0x0000000308007986 */ /* 0x0001e2000c101124 */
[----:B------:R-:W-:Y:S05]  /*3c90*/  BRA `(.L_x_16674) ;  /* 0x0000000c002c7947 */ /* 0x000fea0003800000 */
.L_x_16671:
        /* <DEDUP_REMOVED lines=9> */
.L_x_16676:
[----:B------:R-:W0:Y:S02]  /*3d30*/  F2I.FTZ.TRUNC.NTZ R3, R4 ;  /* 0x0000000400037305 */ /* 0x000e24000021f100 */
[----:B0-----:R0:W-:Y:S01]  /*3d40*/  STG.E desc[UR36][R8.64], R3 ;  /* 0x0000000308007986 */ /* 0x0011e2000c101924 */
[----:B------:R-:W-:Y:S05]  /*3d50*/  BRA `(.L_x_16674) ;  /* 0x0000000800fc7947 */ /* 0x000fea0003800000 */
.L_x_16675:
[----:B------:R-:W0:Y:S02]  /*3d60*/  F2I.FTZ.TRUNC.NTZ R3, R4 ;  /* 0x0000000400037305 */ /* 0x000e24000021f100 */
[----:B0-----:R0:W-:Y:S01]  /*3d70*/  STG.E.U16 desc[UR36][R8.64], R3 ;  /* 0x0000000308007986 */ /* 0x0011e2000c101524 */
[----:B------:R-:W-:Y:S05]  /*3d80*/  BRA `(.L_x_16674) ;  /* 0x0000000800f07947 */ /* 0x000fea0003800000 */
.L_x_16670:
        /* <DEDUP_REMOVED lines=8> */
.L_x_16678:
[----:B------:R-:W-:-:S05]  /*3e10*/  F2FP.F16.F32.PACK_AB R4, RZ, R4 ;  /* 0x00000004ff04723e */ /* 0x000fca00000000ff */
[----:B------:R0:W-:Y:S01]  /*3e20*/  STG.E.U16 desc[UR36][R8.64], R4 ;  /* 0x0000000408007986 */ /* 0x0001e2000c101524 */
[----:B------:R-:W-:Y:S05]  /*3e30*/  BRA `(.L_x_16674) ;  /* 0x0000000800c47947 */ /* 0x000fea0003800000 */
.L_x_16677:
        /* <DEDUP_REMOVED lines=9> */
.L_x_16680:
[----:B------:R-:W-:-:S04]  /*3ed0*/  F2FP.F16.F32.PACK_AB R3, RZ, R4 ;  /* 0x00000004ff03723e */ /* 0x000fc800000000ff */
[----:B------:R-:W-:-:S05]  /*3ee0*/  PRMT R3, R3, 0x5410, RZ ;  /* 0x0000541003037816 */ /* 0x000fca00000000ff */
[----:B------:R0:W-:Y:S01]  /*3ef0*/  STG.E desc[UR36][R8.64], R3 ;  /* 0x0000000308007986 */ /* 0x0001e2000c101924 */
[----:B------:R-:W-:Y:S05]  /*3f00*/  BRA `(.L_x_16674) ;  /* 0x0000000800907947 */ /* 0x000fea0003800000 */
.L_x_16679:
[----:B------:R-:W-:-:S06]  /*3f10*/  FMUL.FTZ R4, R4, 1 ;  /* 0x3f80000004047820 */ /* 0x000fcc0000410000 */
[----:B------:R-:W0:Y:S02]  /*3f20*/  F2F.F64.F32 R4, R4 ;  /* 0x0000000400047310 */ /* 0x000e240000201800 */
[----:B0-----:R0:W-:Y:S01]  /*3f30*/  STG.E.64 desc[UR36][R8.64], R4 ;  /* 0x0000000408007986 */ /* 0x0011e2000c101b24 */
[----:B------:R-:W-:Y:S05]  /*3f40*/  BRA `(.L_x_16674) ;  /* 0x0000000800807947 */ /* 0x000fea0003800000 */
.L_x_16669:
        /* <DEDUP_REMOVED lines=12> */
.L_x_16683:
[----:B------:R-:W-:Y:S01]  /*4010*/  FMUL.FTZ R4, R4, 1 ;  /* 0x3f80000004047820 */ /* 0x000fe20000410000 */
[----:B------:R-:W-:-:S05]  /*4020*/  CS2R R6, SRZ ;  /* 0x0000000000067805 */ /* 0x000fca000001ff00 */
[----:B------:R-:W0:Y:S02]  /*4030*/  F2F.F64.F32 R4, R4 ;  /* 0x0000000400047310 */ /* 0x000e240000201800 */
[----:B0-----:R0:W-:Y:S01]  /*4040*/  STG.E.128 desc[UR36][R8.64], R4 ;  /* 0x0000000408007986 */ /* 0x0011e2000c101d24 */
[----:B------:R-:W-:Y:S05]  /*4050*/  BRA `(.L_x_16674) ;  /* 0x00000008003c7947 */ /* 0x000fea0003800000 */
.L_x_16682:
        /* <DEDUP_REMOVED lines=18> */
.L_x_16687:
[----:B------:R-:W-:Y:S05]  /*4180*/  BSYNC.RECONVERGENT B0 ;  /* 0x0000000000007941 */ /* 0x000fea0003800200 */
.L_x_16686:
[----:B------:R-:W-:-:S05]  /*4190*/  LOP3.LUT R5, R0, 0x80, R5, 0xf8, !PT ;  /* 0x0000008000057812 */ /* 0x000fca00078ef805 */
[----:B------:R0:W-:Y:S01]  /*41a0*/  STG.E.U8 desc[UR36][R8.64], R5 ;  /* 0x0000000508007986 */ /* 0x0001e2000c101124 */
[----:B------:R-:W-:Y:S05]  /*41b0*/  BRA `(.L_x_16674) ;  /* 0x0000000400e47947 */ /* 0x000fea0003800000 */
.L_x_16685:
        /* <DEDUP_REMOVED lines=14> */
.L_x_16689:
[----:B------:R-:W-:Y:S05]  /*42a0*/  BSYNC.RECONVERGENT B0 ;  /* 0x0000000000007941 */ /* 0x000fea0003800200 */
.L_x_16688:
[----:B------:R-:W-:-:S05]  /*42b0*/  LOP3.LUT R3, R0, 0x80, R7, 0xf8, !PT ;  /* 0x0000008000037812 */ /* 0x000fca00078ef807 */
[----:B------:R0:W-:Y:S01]  /*42c0*/  STG.E.U8 desc[UR36][R8.64], R3 ;  /* 0x0000000308007986 */ /* 0x0001e2000c101124 */
[----:B------:R-:W-:Y:S05]  /*42d0*/  BRA `(.L_x_16674) ;  /* 0x00000004009c7947 */ /* 0x000fea0003800000 */
.L_x_16684:
[----:B------:R-:W-:-:S05]  /*42e0*/  F2FP.BF16.F32.PACK_AB R4, RZ, R4 ;  /* 0x00000004ff04723e */ /* 0x000fca00000010ff */
[----:B------:R0:W-:Y:S01]  /*42f0*/  STG.E.U16 desc[UR36][R8.64], R4 ;  /* 0x0000000408007986 */ /* 0x0001e2000c101524 */
[----:B------:R-:W-:Y:S05]  /*4300*/  BRA `(.L_x_16674) ;  /* 0x0000000400907947 */ /* 0x000fea0003800000 */
.L_x_16681:
        /* <DEDUP_REMOVED lines=11> */
.L_x_16692:
        /* <DEDUP_REMOVED lines=12> */
.L_x_16695:
[----:B------:R-:W-:-:S04]  /*4480*/  SHF.R.U32.HI R0, RZ, 0x14, R4 ;  /* 0x00000014ff007819 */ /* 0x000fc80000011604 */
[----:B------:R-:W-:-:S04]  /*4490*/  LOP3.LUT R3, R0, 0x1, RZ, 0xc0, !PT ;  /* 0x0000000100037812 */ /* 0x000fc800078ec0ff */
[----:B------:R-:W-:-:S04]  /*44a0*/  IADD3 R0, PT, PT, R4, 0x487ffff, R3 ;  /* 0x0487ffff04007810 */ /* 0x000fc80007ffe003 */
[----:B------:R-:W-:-:S04]  /*44b0*/  SHF.R.U32.HI R0, RZ, 0x14, R0 ;  /* 0x00000014ff007819 */ /* 0x000fc80000011600 */
[----:B------:R-:W-:-:S07]  /*44c0*/  LOP3.LUT R3, R0, 0xff, RZ, 0xc0, !PT ;  /* 0x000000ff00037812 */ /* 0x000fce00078ec0ff */
.L_x_16696:
[----:B------:R-:W-:-:S04]  /*44d0*/  SHF.R.U32.HI R4, RZ, 0x18, R4 ;  /* 0x00000018ff047819 */ /* 0x000fc80000011604 */
[----:B------:R-:W-:-:S04]  /*44e0*/  LOP3.LUT R3, R3, 0x80, R4, 0xf8, !PT ;  /* 0x0000008003037812 */ /* 0x000fc800078ef804 */
[----:B------:R-:W-:-:S07]  /*44f0*/  PRMT R0, R3, 0x7610, R0 ;  /* 0x0000761003007816 */ /* 0x000fce0000000000 */
.L_x_16694:
[----:B------:R-:W-:Y:S05]  /*4500*/  BSYNC.RECONVERGENT B0 ;  /* 0x0000000000007941 */ /* 0x000fea0003800200 */
.L_x_16693:
[----:B------:R1:W-:Y:S01]  /*4510*/  STG.E.U8 desc[UR36][R8.64], R0 ;  /* 0x0000000008007986 */ /* 0x0003e2000c101124 */
[----:B------:R-:W-:Y:S05]  /*4520*/  BRA `(.L_x_16674) ;  /* 0x0000000400087947 */ /* 0x000fea0003800000 */
.L_x_16691:
        /* <DEDUP_REMOVED lines=12> */
.L_x_16699:
[----:B------:R-:W-:-:S04]  /*45f0*/  SHF.R.U32.HI R0, RZ, 0x15, R4 ;  /* 0x00000015ff007819 */ /* 0x000fc80000011604 */
[----:B------:R-:W-:-:S04]  /*4600*/  LOP3.LUT R3, R0, 0x1, RZ, 0xc0, !PT ;  /* 0x0000000100037812 */ /* 0x000fc800078ec0ff */
[----:B------:R-:W-:-:S04]  /*4610*/  IADD3 R0, PT, PT, R4, 0x88fffff, R3 ;  /* 0x088fffff04007810 */ /* 0x000fc80007ffe003 */
[----:B------:R-:W-:-:S04]  /*4620*/  SHF.R.U32.HI R0, RZ, 0x15, R0 ;  /* 0x00000015ff007819 */ /* 0x000fc80000011600 */
[----:B------:R-:W-:-:S07]  /*4630*/  LOP3.LUT R3, R0, 0xff, RZ, 0xc0, !PT ;  /* 0x000000ff00037812 */ /* 0x000fce00078ec0ff */
.L_x_16700:
[----:B------:R-:W-:-:S04]  /*4640*/  SHF.R.U32.HI R4, RZ, 0x18, R4 ;  /* 0x00000018ff047819 */ /* 0x000fc80000011604 */
[----:B------:R-:W-:-:S04]  /*4650*/  LOP3.LUT R3, R3, 0x80, R4, 0xf8, !PT ;  /* 0x0000008003037812 */ /* 0x000fc800078ef804 */
[----:B------:R-:W-:-:S07]  /*4660*/  PRMT R0, R3, 0x7610, R0 ;  /* 0x0000761003007816 */ /* 0x000fce0000000000 */
.L_x_16698:
[----:B------:R-:W-:Y:S05]  /*4670*/  BSYNC.RECONVERGENT B0 ;  /* 0x0000000000007941 */ /* 0x000fea0003800200 */
.L_x_16697:
[----:B------:R2:W-:Y:S01]  /*4680*/  STG.E.U8 desc[UR36][R8.64], R0 ;  /* 0x0000000008007986 */ /* 0x0005e2000c101124 */
[----:B------:R-:W-:Y:S05]  /*4690*/  BRA `(.L_x_16674) ;  /* 0x0000000000ac7947 */ /* 0x000fea0003800000 */
.L_x_16690:
[----:B------:R-:W-:-:S13]  /*46a0*/  ISETP.NE.AND P0, PT, R0, 0x1c, PT ;  /* 0x0000001c0000780c */ /* 0x000fda0003f05270 */
[----:B------:R-:W-:Y:S05]  /*46b0*/  @!P0 BRA `(.L_x_16701) ;  /* 0x00000000009c8947 */ /* 0x000fea0003800000 */
[----:B------:R-:W-:-:S13]  /*46c0*/  ISETP.NE.AND P0, PT, R0, 0x1d, PT ;  /* 0x0000001d0000780c */ /* 0x000fda0003f05270 */
[----:B------:R-:W-:Y:S05]  /*46d0*/  @!P0 BRA `(.L_x_16702) ;  /* 0x0000000000888947 */ /* 0x000fea0003800000 */
[----:B------:R-:W-:-:S13]  /*46e0*/  ISETP.NE.AND P0, PT, R0, 0x2c, PT ;  /* 0x0000002c0000780c */ /* 0x000fda0003f05270 */
[----:B------:R-:W-:Y:S05]  /*46f0*/  @!P0 BRA `(.L_x_16703) ;  /* 0x0000000000448947 */ /* 0x000fea0003800000 */
.L_x_16673:
        /* <DEDUP_REMOVED lines=16> */
.L_x_16704:
[----:B------:R-:W-:Y:S05]  /*4800*/  BRA `(.L_x_16674) ;  /* 0x0000000000507947 */ /* 0x000fea0003800000 */
.L_x_16703:
        /* <DEDUP_REMOVED lines=15> */
.L_x_16702:
[----:B------:R-:W0:Y:S02]  /*4900*/  F2I.U64.TRUNC R4, R4 ;  /* 0x0000000400047311 */ /* 0x000e24000020d800 */
[----:B0-----:R0:W-:Y:S01]  /*4910*/  STG.E.64 desc[UR36][R8.64], R4 ;  /* 0x0000000408007986 */ /* 0x0011e2000c101b24 */
[----:B------:R-:W-:Y:S05]  /*4920*/  BRA `(.L_x_16674) ;  /* 0x0000000000087947 */ /* 0x000fea0003800000 */
.L_x_16701:
[----:B------:R-:W0:Y:S02]  /*4930*/  F2I.FTZ.U32.TRUNC.NTZ R3, R4 ;  /* 0x0000000400037305 */ /* 0x000e24000021f000 */
[----:B0-----:R3:W-:Y:S02]  /*4940*/  STG.E desc[UR36][R8.64], R3 ;  /* 0x0000000308007986 */ /* 0x0017e4000c101924 */
.L_x_16674:
        /* <DEDUP_REMOVED lines=24> */
.L_x_16709:
[----:B------:R-:W0:Y:S02]  /*4ad0*/  F2I.S64.TRUNC R22, R22 ;  /* 0x0000001600167311 */ /* 0x000e24000020d900 */
[----:B0-----:R-:W-:-:S05]  /*4ae0*/  IMAD.MOV.U32 R3, RZ, RZ, R22 ;  /* 0x000000ffff037224 */ /* 0x001fca00078e0016 */
[----:B------:R0:W-:Y:S01]  /*4af0*/  STG.E.U8 desc[UR36][R8.64], R3 ;  /* 0x0000000308007986 */ /* 0x0001e2000c101124 */
[----:B------:R-:W-:Y:S05]  /*4b00*/  BRA `(.L_x_16711) ;  /* 0x0000000c00287947 */ /* 0x000fea0003800000 */
.L_x_16708:
        /* <DEDUP_REMOVED lines=9> */
.L_x_16713:
[----:B------:R-:W0:Y:S02]  /*4ba0*/  F2I.FTZ.TRUNC.NTZ R3, R22 ;  /* 0x0000001600037305 */ /* 0x000e24000021f100 */
[----:B0-----:R0:W-:Y:S01]  /*4bb0*/  STG.E desc[UR36][R8.64], R3 ;  /* 0x0000000308007986 */ /* 0x0011e2000c101924 */
[----:B------:R-:W-:Y:S05]  /*4bc0*/  BRA `(.L_x_16711) ;  /* 0x0000000800f87947 */ /* 0x000fea0003800000 */
.L_x_16712:
[----:B------:R-:W0:Y:S02]  /*4bd0*/  F2I.FTZ.TRUNC.NTZ R3, R22 ;  /* 0x0000001600037305 */ /* 0x000e24000021f100 */
[----:B0-----:R0:W-:Y:S01]  /*4be0*/  STG.E.U16 desc[UR36][R8.64], R3 ;  /* 0x0000000308007986 */ /* 0x0011e2000c101524 */
[----:B------:R-:W-:Y:S05]  /*4bf0*/  BRA `(.L_x_16711) ;  /* 0x0000000800ec7947 */ /* 0x000fea0003800000 */
.L_x_16707:
        /* <DEDUP_REMOVED lines=8> */
.L_x_16715:
[----:B------:R-:W-:-:S05]  /*4c80*/  F2FP.F16.F32.PACK_AB R22, RZ, R22 ;  /* 0x00000016ff16723e */ /* 0x000fca00000000ff */
[----:B------:R0:W-:Y:S01]  /*4c90*/  STG.E.U16 desc[UR36][R8.64], R22 ;  /* 0x0000001608007986 */ /* 0x0001e2000c101524 */
[----:B------:R-:W-:Y:S05]  /*4ca0*/  BRA `(.L_x_16711) ;  /* 0x0000000800c07947 */ /* 0x000fea0003800000 */
.L_x_16714:
        /* <DEDUP_REMOVED lines=9> */
.L_x_16717:
[----:B------:R-:W-:-:S04]  /*4d40*/  F2FP.F16.F32.PACK_AB R3, RZ, R22 ;  /* 0x00000016ff03723e */ /* 0x000fc800000000ff */
[----:B------:R-:W-:-:S05]  /*4d50*/  PRMT R3, R3, 0x5410, RZ ;  /* 0x0000541003037816 */ /* 0x000fca00000000ff */
[----:B------:R0:W-:Y:S01]  /*4d60*/  STG.E desc[UR36][R8.64], R3 ;  /* 0x0000000308007986 */ /* 0x0001e2000c101924 */
[----:B------:R-:W-:Y:S05]  /*4d70*/  BRA `(.L_x_16711) ;  /* 0x00000008008c7947 */ /* 0x000fea0003800000 */
.L_x_16716:
[----:B------:R-:W-:-:S06]  /*4d80*/  FMUL.FTZ R4, R22, 1 ;  /* 0x3f80000016047820 */ /* 0x000fcc0000410000 */
[----:B------:R-:W0:Y:S02]  /*4d90*/  F2F.F64.F32 R4, R4 ;  /* 0x0000000400047310 */ /* 0x000e240000201800 */
[----:B0-----:R0:W-:Y:S01]  /*4da0*/  STG.E.64 desc[UR36][R8.64], R4 ;  /* 0x0000000408007986 */ /* 0x0011e2000c101b24 */
[----:B------:R-:W-:Y:S05]  /*4db0*/  BRA `(.L_x_16711) ;  /* 0x00000008007c7947 */ /* 0x000fea0003800000 */
.L_x_16706:
        /* <DEDUP_REMOVED lines=13> */
.L_x_16721:
        /* <DEDUP_REMOVED lines=16> */
.L_x_16724:
[----:B------:R-:W-:-:S04]  /*4f90*/  SHF.R.U32.HI R22, RZ, 0x18, R22 ;  /* 0x00000018ff167819 */ /* 0x000fc80000011616 */
[----:B------:R-:W-:-:S04]  /*4fa0*/  LOP3.LUT R3, R3, 0x80, R22, 0xf8, !PT ;  /* 0x0000008003037812 */ /* 0x000fc800078ef816 */
[----:B------:R-:W-:-:S07]  /*4fb0*/  PRMT R4, R3, 0x7610, R4 ;  /* 0x0000761003047816 */ /* 0x000fce0000000004 */
.L_x_16723:
[----:B------:R-:W-:Y:S05]  /*4fc0*/  BSYNC.RECONVERGENT B0 ;  /* 0x0000000000007941 */ /* 0x000fea0003800200 */
.L_x_16722:
[----:B------:R0:W-:Y:S01]  /*4fd0*/  STG.E.U8 desc[UR36][R8.64], R4 ;  /* 0x0000000408007986 */ /* 0x0001e2000c101124 */
[----:B------:R-:W-:Y:S05]  /*4fe0*/  BRA `(.L_x_16711) ;  /* 0x0000000400f07947 */ /* 0x000fea0003800000 */
.L_x_16720:
        /* <DEDUP_REMOVED lines=16> */
.L_x_16727:
[----:B------:R-:W-:-:S04]  /*50f0*/  SHF.R.U32.HI R22, RZ, 0x18, R22 ;  /* 0x00000018ff167819 */ /* 0x000fc80000011616 */
[----:B------:R-:W-:-:S04]  /*5100*/  LOP3.LUT R3, R3, 0x80, R22, 0xf8, !PT ;  /* 0x0000008003037812 */ /* 0x000fc800078ef816 */
[----:B------:R-:W-:-:S07]  /*5110*/  PRMT R4, R3, 0x7610, R4 ;  /* 0x0000761003047816 */ /* 0x000fce0000000004 */
.L_x_16726:
[----:B------:R-:W-:Y:S05]  /*5120*/  BSYNC.RECONVERGENT B0 ;  /* 0x0000000000007941 */ /* 0x000fea0003800200 */
.L_x_16725:
[----:B------:R0:W-:Y:S01]  /*5130*/  STG.E.U8 desc[UR36][R8.64], R4 ;  /* 0x0000000408007986 */ /* 0x0001e2000c101124 */
[----:B------:R-:W-:Y:S05]  /*5140*/  BRA `(.L_x_16711) ;  /* 0x0000000400987947 */ /* 0x000fea0003800000 */
.L_x_16719:
        /* <DEDUP_REMOVED lines=21> */
.L_x_16729:
[----:B------:R-:W0:Y:S02]  /*52a0*/  F2I.U64.TRUNC R22, R22 ;  /* 0x0000001600167311 */ /* 0x000e24000020d800 */
[----:B0-----:R0:W-:Y:S01]  /*52b0*/  STG.E.64 desc[UR36][R8.64], R22 ;  /* 0x0000001608007986 */ /* 0x0011e2000c101b24 */
[----:B------:R-:W-:Y:S05]  /*52c0*/  BRA `(.L_x_16711) ;  /* 0x0000000400387947 */ /* 0x000fea0003800000 */
.L_x_16728:
[----:B------:R-:W0:Y:S02]  /*52d0*/  F2I.FTZ.U32.TRUNC.NTZ R3, R22 ;  /* 0x0000001600037305 */ /* 0x000e24000021f000 */
[----:B0-----:R0:W-:Y:S01]  /*52e0*/  STG.E desc[UR36][R8.64], R3 ;  /* 0x0000000308007986 */ /* 0x0011e2000c101924 */
[----:B------:R-:W-:Y:S05]  /*52f0*/  BRA `(.L_x_16711) ;  /* 0x00000004002c7947 */ /* 0x000fea0003800000 */
.L_x_16718:
        /* <DEDUP_REMOVED lines=10> */
.L_x_16731:
[----:B------:R-:W-:Y:S01]  /*53a0*/  FMUL.FTZ R4, R22, 1 ;  /* 0x3f80000016047820 */ /* 0x000fe20000410000 */
[----:B------:R-:W-:-:S05]  /*53b0*/  CS2R R6, SRZ ;  /* 0x0000000000067805 */ /* 0x000fca000001ff00 */
[----:B------:R-:W0:Y:S02]  /*53c0*/  F2F.F64.F32 R4, R4 ;  /* 0x0000000400047310 */ /* 0x000e240000201800 */
[----:B0-----:R0:W-:Y:S01]  /*53d0*/  STG.E.128 desc[UR36][R8.64], R4 ;  /* 0x0000000408007986 */ /* 0x0011e2000c101d24 */
[----:B------:R-:W-:Y:S05]  /*53e0*/  BRA `(.L_x_16711) ;  /* 0x0000000000f07947 */ /* 0x000fea0003800000 */
.L_x_16730:
[----:B------:R-:W-:-:S13]  /*53f0*/  ISETP.NE.AND P0, PT, R0, 0xf, PT ;  /* 0x0000000f0000780c */ /* 0x000fda0003f05270 */
[----:B------:R-:W-:Y:S05]  /*5400*/  @!P0 BRA `(.L_x_16732) ;  /* 0x0000000000e08947 */ /* 0x000fea0003800000 */
[----:B------:R-:W-:-:S13]  /*5410*/  ISETP.NE.AND P0, PT, R0, 0x17, PT ;  /* 0x000000170000780c */ /* 0x000fda0003f05270 */
[----:B------:R-:W-:Y:S05]  /*5420*/  @!P0 BRA `(.L_x_16733) ;  /* 0x00000000008c8947 */ /* 0x000fea0003800000 */
[----:B------:R-:W-:-:S13]  /*5430*/  ISETP.NE.AND P0, PT, R0, 0x18, PT ;  /* 0x000000180000780c */ /* 0x000fda0003f05270 */
[----:B------:R-:W-:Y:S05]  /*5440*/  @!P0 BRA `(.L_x_16734) ;  /* 0x0000000000448947 */ /* 0x000fea0003800000 */
.L_x_16710:
        /* <DEDUP_REMOVED lines=16> */
.L_x_16735:
[----:B------:R-:W-:Y:S05]  /*5550*/  BRA `(.L_x_16711) ;  /* 0x0000000000947947 */ /* 0x000fea0003800000 */
.L_x_16734:
        /* <DEDUP_REMOVED lines=12> */
.L_x_16737:
[----:B------:R-:W-:Y:S05]  /*5620*/  BSYNC.RECONVERGENT B0 ;  /* 0x0000000000007941 */ /* 0x000fea0003800200 */
.L_x_16736:
[----:B------:R-:W-:-:S05]  /*5630*/  LOP3.LUT R3, R0, 0x80, R5, 0xf8, !PT ;  /* 0x0000008000037812 */ /* 0x000fca00078ef805 */
[----:B------:R3:W-:Y:S01]  /*5640*/  STG.E.U8 desc[UR36][R8.64], R3 ;  /* 0x0000000308007986 */ /* 0x0007e2000c101124 */
[----:B------:R-:W-:Y:S05]  /*5650*/  BRA `(.L_x_16711) ;  /* 0x0000000000547947 */ /* 0x000fea0003800000 */
.L_x_16733:
        /* <DEDUP_REMOVED lines=11> */
.L_x_16739:
[----:B------:R-:W-:Y:S01]  /*5710*/  IMAD.MOV.U32 R0, RZ, RZ, 0x7f ;  /* 0x0000007fff007424 */ /* 0x000fe200078e00ff */
[----:B------:R-:W-:-:S04]  /*5720*/  ISETP.GT.U32.AND P0, PT, R4, 0x7f800000, PT ;  /* 0x7f8000000400780c */ /* 0x000fc80003f04070 */
[----:B------:R-:W-:-:S09]  /*5730*/  SEL R0, R0, 0x7c, P0 ;  /* 0x0000007c00007807 */ /* 0x000fd20000000000 */
.L_x_16740:
[----:B------:R-:W-:Y:S05]  /*5740*/  BSYNC.RECONVERGENT B0 ;  /* 0x0000000000007941 */ /* 0x000fea0003800200 */
.L_x_16738:
[----:B------:R-:W-:-:S04]  /*5750*/  SHF.R.U32.HI R3, RZ, 0x18, R22 ;  /* 0x00000018ff037819 */ /* 0x000fc80000011616 */
[----:B------:R-:W-:-:S05]  /*5760*/  LOP3.LUT R3, R0, 0x80, R3, 0xf8, !PT ;  /* 0x0000008000037812 */ /* 0x000fca00078ef803 */
[----:B------:R2:W-:Y:S01]  /*5770*/  STG.E.U8 desc[UR36][R8.64], R3 ;  /* 0x0000000308007986 */ /* 0x0005e2000c101124 */
[----:B------:R-:W-:Y:S05]  /*5780*/  BRA `(.L_x_16711) ;  /* 0x0000000000087947 */ /* 0x000fea0003800000 */
.L_x_16732:
[----:B------:R-:W-:-:S05]  /*5790*/  F2FP.BF16.F32.PACK_AB R22, RZ, R22 ;  /* 0x00000016ff16723e */ /* 0x000fca00000010ff */
[----:B------:R4:W-:Y:S02]  /*57a0*/  STG.E.U16 desc[UR36][R8.64], R22 ;  /* 0x0000001608007986 */ /* 0x0009e4000c101524 */
.L_x_16711:
[----:B------:R-:W-:-:S07]  /*57b0*/  VIADD R19, R19, 0x80 ;  /* 0x0000008013137836 */ /* 0x000fce0000000000 */
.L_x_16668:
[----:B------:R-:W-:-:S13]  /*57c0*/  ISETP.GE.AND P0, PT, R19, R17, PT ;  /* 0x000000111300720c */ /* 0x000fda0003f06270 */
[----:B------:R-:W-:Y:S05]  /*57d0*/  @P0 BREAK.RELIABLE B6 ;  /* 0x0000000000060942 */ /* 0x000fea0003800100 */
[----:B------:R-:W-:Y:S05]  /*57e0*/  @P0 BRA `(.L_x_16705) ;  /* 0x0000000c00940947 */ /* 0x000fea0003800000 */
[----:B------:R-:W-:Y:S05]  /*57f0*/  BSYNC.RELIABLE B6 ;  /* 0x0000000000067941 */ /* 0x000fea0003800100 */
.L_x_16667:
        /* <DEDUP_REMOVED lines=21> */
.L_x_16744:
[----:B------:R-:W0:Y:S02]  /*5950*/  F2I.S64.TRUNC R24, R24 ;  /* 0x0000001800187311 */ /* 0x000e24000020d900 */
[----:B0-----:R-:W-:-:S05]  /*5960*/  IMAD.MOV.U32 R3, RZ, RZ, R24 ;  /* 0x000000ffff037224 */ /* 0x001fca00078e0018 */
[----:B------:R0:W-:Y:S01]  /*5970*/  STG.E.U8 desc[UR36][R8.64], R3 ;  /* 0x0000000308007986 */ /* 0x0001e2000c101124 */
[----:B------:R-:W-:Y:S05]  /*5980*/  BRA `(.L_x_16746) ;  /* 0x0000000c00287947 */ /* 0x000fea0003800000 */
.L_x_16743:
        /* <DEDUP_REMOVED lines=9> */
.L_x_16748:
[----:B------:R-:W0:Y:S02]  /*5a20*/  F2I.FTZ.TRUNC.NTZ R3, R24 ;  /* 0x0000001800037305 */ /* 0x000e24000021f100 */
[----:B0-----:R0:W-:Y:S01]  /*5a30*/  STG.E desc[UR36][R8.64], R3 ;  /* 0x0000000308007986 */ /* 0x0011e2000c101924 */
[----:B------:R-:W-:Y:S05]  /*5a40*/  BRA `(.L_x_16746) ;  /* 0x0000000800f87947 */ /* 0x000fea0003800000 */
.L_x_16747:
[----:B------:R-:W0:Y:S02]  /*5a50*/  F2I.FTZ.TRUNC.NTZ R3, R24 ;  /* 0x0000001800037305 */ /* 0x000e24000021f100 */
[----:B0-----:R0:W-:Y:S01]  /*5a60*/  STG.E.U16 desc[UR36][R8.64], R3 ;  /* 0x0000000308007986 */ /* 0x0011e2000c101524 */
[----:B------:R-:W-:Y:S05]  /*5a70*/  BRA `(.L_x_16746) ;  /* 0x0000000800ec7947 */ /* 0x000fea0003800000 */
.L_x_16742:
        /* <DEDUP_REMOVED lines=8> */
.L_x_16750:
[----:B------:R-:W-:-:S05]  /*5b00*/  F2FP.F16.F32.PACK_AB R24, RZ, R24 ;  /* 0x00000018ff18723e */ /* 0x000fca00000000ff */
[----:B------:R0:W-:Y:S01]  /*5b10*/  STG.E.U16 desc[UR36][R8.64], R24 ;  /* 0x0000001808007986 */ /* 0x0001e2000c101524 */
[----:B------:R-:W-:Y:S05]  /*5b20*/  BRA `(.L_x_16746) ;  /* 0x0000000800c07947 */ /* 0x000fea0003800000 */
.L_x_16749:
        /* <DEDUP_REMOVED lines=9> */
.L_x_16752:
[----:B------:R-:W-:-:S04]  /*5bc0*/  F2FP.F16.F32.PACK_AB R3, RZ, R24 ;  /* 0x00000018ff03723e */ /* 0x000fc800000000ff */
[----:B------:R-:W-:-:S05]  /*5bd0*/  PRMT R3, R3, 0x5410, RZ ;  /* 0x0000541003037816 */ /* 0x000fca00000000ff */
[----:B------:R0:W-:Y:S01]  /*5be0*/  STG.E desc[UR36][R8.64], R3 ;  /* 0x0000000308007986 */ /* 0x0001e2000c101924 */
[----:B------:R-:W-:Y:S05]  /*5bf0*/  BRA `(.L_x_16746) ;  /* 0x00000008008c7947 */ /* 0x000fea0003800000 */
.L_x_16751:
[----:B------:R-:W-:-:S06]  /*5c00*/  FMUL.FTZ R4, R24, 1 ;  /* 0x3f80000018047820 */ /* 0x000fcc0000410000 */
[----:B------:R-:W0:Y:S02]  /*5c10*/  F2F.F64.F32 R4, R4 ;  /* 0x0000000400047310 */ /* 0x000e240000201800 */
[----:B0-----:R0:W-:Y:S01]  /*5c20*/  STG.E.64 desc[UR36][R8.64], R4 ;  /* 0x0000000408007986 */ /* 0x0011e2000c101b24 */
[----:B------:R-:W-:Y:S05]  /*5c30*/  BRA `(.L_x_16746) ;  /* 0x00000008007c7947 */ /* 0x000fea0003800000 */
.L_x_16741:
        /* <DEDUP_REMOVED lines=13> */
.L_x_16756:
        /* <DEDUP_REMOVED lines=16> */
.L_x_16759:
[----:B------:R-:W-:-:S04]  /*5e10*/  SHF.R.U32.HI R24, RZ, 0x18, R24 ;  /* 0x00000018ff187819 */ /* 0x000fc80000011618 */
[----:B------:R-:W-:-:S04]  /*5e20*/  LOP3.LUT R3, R3, 0x80, R24, 0xf8, !PT ;  /* 0x0000008003037812 */ /* 0x000fc800078ef818 */
[----:B------:R-:W-:-:S07]  /*5e30*/  PRMT R4, R3, 0x7610, R4 ;  /* 0x0000761003047816 */ /* 0x000fce0000000004 */
.L_x_16758:
[----:B------:R-:W-:Y:S05]  /*5e40*/  BSYNC.RECONVERGENT B0 ;  /* 0x0000000000007941 */ /* 0x000fea0003800200 */
.L_x_16757:
[----:B------:R0:W-:Y:S01]  /*5e50*/  STG.E.U8 desc[UR36][R8.64], R4 ;  /* 0x0000000408007986 */ /* 0x0001e2000c101124 */
[----:B------:R-:W-:Y:S05]  /*5e60*/  BRA `(.L_x_16746) ;  /* 0x0000000400f07947 */ /* 0x000fea0003800000 */
.L_x_16755:
        /* <DEDUP_REMOVED lines=16> */
.L_x_16762:
[----:B------:R-:W-:-:S04]  /*5f70*/  SHF.R.U32.HI R24, RZ, 0x18, R24 ;  /* 0x00000018ff187819 */ /* 0x000fc80000011618 */
[----:B------:R-:W-:-:S04]  /*5f80*/  LOP3.LUT R3, R3, 0x80, R24, 0xf8, !PT ;  /* 0x0000008003037812 */ /* 0x000fc800078ef818 */
[----:B------:R-:W-:-:S07]  /*5f90*/  PRMT R4, R3, 0x7610, R4 ;  /* 0x0000761003047816 */ /* 0x000fce0000000004 */
.L_x_16761:
[----:B------:R-:W-:Y:S05]  /*5fa0*/  BSYNC.RECONVERGENT B0 ;  /* 0x0000000000007941 */ /* 0x000fea0003800200 */
.L_x_16760:
[----:B------:R0:W-:Y:S01]  /*5fb0*/  STG.E.U8 desc[UR36][R8.64], R4 ;  /* 0x0000000408007986 */ /* 0x0001e2000c101124 */
[----:B------:R-:W-:Y:S05]  /*5fc0*/  BRA `(.L_x_16746) ;  /* 0x0000000400987947 */ /* 0x000fea0003800000 */
.L_x_16754:
        /* <DEDUP_REMOVED lines=21> */
.L_x_16764:
[----:B------:R-:W0:Y:S02]  /*6120*/  F2I.U64.TRUNC R24, R24 ;  /* 0x0000001800187311 */ /* 0x000e24000020d800 */
[----:B0-----:R0:W-:Y:S01]  /*6130*/  STG.E.64 desc[UR36][R8.64], R24 ;  /* 0x0000001808007986 */ /* 0x0011e2000c101b24 */
[----:B------:R-:W-:Y:S05]  /*6140*/  BRA `(.L_x_16746) ;  /* 0x0000000400387947 */ /* 0x000fea0003800000 */
.L_x_16763:
[----:B------:R-:W0:Y:S02]  /*6150*/  F2I.FTZ.U32.TRUNC.NTZ R3, R24 ;  /* 0x0000001800037305 */ /* 0x000e24000021f000 */
[----:B0-----:R0:W-:Y:S01]  /*6160*/  STG.E desc[UR36][R8.64], R3 ;  /* 0x0000000308007986 */ /* 0x0011e2000c101924 */
[----:B------:R-:W-:Y:S05]  /*6170*/  BRA `(.L_x_16746) ;  /* 0x00000004002c7947 */ /* 0x000fea0003800000 */
.L_x_16753:
        /* <DEDUP_REMOVED lines=10> */
.L_x_16766:
[----:B------:R-:W-:Y:S01]  /*6220*/  FMUL.FTZ R4, R24, 1 ;  /* 0x3f80000018047820 */ /* 0x000fe20000410000 */
[----:B------:R-:W-:-:S05]  /*6230*/  CS2R R6, SRZ ;  /* 0x0000000000067805 */ /* 0x000fca000001ff00 */
[----:B------:R-:W0:Y:S02]  /*6240*/  F2F.F64.F32 R4, R4 ;  /* 0x0000000400047310 */ /* 0x000e240000201800 */
[----:B0-----:R4:W-:Y:S01]  /*6250*/  STG.E.128 desc[UR36][R8.64], R4 ;  /* 0x0000000408007986 */ /* 0x0019e2000c101d24 */
[----:B------:R-:W-:Y:S05]  /*6260*/  BRA `(.L_x_16746) ;  /* 0x0000000000f07947 */ /* 0x000fea0003800000 */
.L_x_16765:
[----:B------:R-:W-:-:S13]  /*6270*/  ISETP.NE.AND P0, PT, R0, 0xf, PT ;  /* 0x0000000f0000780c */ /* 0x000fda0003f05270 */
[----:B------:R-:W-:Y:S05]  /*6280*/  @!P0 BRA `(.L_x_16767) ;  /* 0x0000000000e08947 */ /* 0x000fea0003800000 */
[----:B------:R-:W-:-:S13]  /*6290*/  ISETP.NE.AND P0, PT, R0, 0x17, PT ;  /* 0x000000170000780c */ /* 0x000fda0003f05270 */
[----:B------:R-:W-:Y:S05]  /*62a0*/  @!P0 BRA `(.L_x_16768) ;  /* 0x00000000008c8947 */ /* 0x000fea0003800000 */
[----:B------:R-:W-:-:S13]  /*62b0*/  ISETP.NE.AND P0, PT, R0, 0x18, PT ;  /* 0x000000180000780c */ /* 0x000fda0003f05270 */
[----:B------:R-:W-:Y:S05]  /*62c0*/  @!P0 BRA `(.L_x_16769) ;  /* 0x0000000000448947 */ /* 0x000fea0003800000 */
.L_x_16745:
        /* <DEDUP_REMOVED lines=16> */
.L_x_16770:
[----:B------:R-:W-:Y:S05]  /*63d0*/  BRA `(.L_x_16746) ;  /* 0x0000000000947947 */ /* 0x000fea0003800000 */
.L_x_16769:
        /* <DEDUP_REMOVED lines=12> */
.L_x_16772:
[----:B------:R-:W-:Y:S05]  /*64a0*/  BSYNC.RECONVERGENT B0 ;  /* 0x0000000000007941 */ /* 0x000fea0003800200 */
.L_x_16771:
[----:B------:R-:W-:-:S05]  /*64b0*/  LOP3.LUT R3, R0, 0x80, R5, 0xf8, !PT ;  /* 0x0000008000037812 */ /* 0x000fca00078ef805 */
[----:B------:R1:W-:Y:S01]  /*64c0*/  STG.E.U8 desc[UR36][R8.64], R3 ;  /* 0x0000000308007986 */ /* 0x0003e2000c101124 */
[----:B------:R-:W-:Y:S05]  /*64d0*/  BRA `(.L_x_16746) ;  /* 0x0000000000547947 */ /* 0x000fea0003800000 */
.L_x_16768:
        /* <DEDUP_REMOVED lines=11> */
.L_x_16774:
[----:B------:R-:W-:Y:S01]  /*6590*/  IMAD.MOV.U32 R0, RZ, RZ, 0x7f ;  /* 0x0000007fff007424 */ /* 0x000fe200078e00ff */
[----:B------:R-:W-:-:S04]  /*65a0*/  ISETP.GT.U32.AND P0, PT, R4, 0x7f800000, PT ;  /* 0x7f8000000400780c */ /* 0x000fc80003f04070 */
[----:B------:R-:W-:-:S09]  /*65b0*/  SEL R0, R0, 0x7c, P0 ;  /* 0x0000007c00007807 */ /* 0x000fd20000000000 */
.L_x_16775:
[----:B------:R-:W-:Y:S05]  /*65c0*/  BSYNC.RECONVERGENT B0 ;  /* 0x0000000000007941 */ /* 0x000fea0003800200 */
.L_x_16773:
[----:B------:R-:W-:-:S04]  /*65d0*/  SHF.R.U32.HI R3, RZ, 0x18, R24 ;  /* 0x00000018ff037819 */ /* 0x000fc80000011618 */
[----:B------:R-:W-:-:S05]  /*65e0*/  LOP3.LUT R3, R0, 0x80, R3, 0xf8, !PT ;  /* 0x0000008000037812 */ /* 0x000fca00078ef803 */
[----:B------:R2:W-:Y:S01]  /*65f0*/  STG.E.U8 desc[UR36][R8.64], R3 ;  /* 0x0000000308007986 */ /* 0x0005e2000c101124 */
[----:B------:R-:W-:Y:S05]  /*6600*/  BRA `(.L_x_16746) ;  /* 0x0000000000087947 */ /* 0x000fea0003800000 */
.L_x_16767:
[----:B------:R-:W-:-:S05]  /*6610*/  F2FP.BF16.F32.PACK_AB R24, RZ, R24 ;  /* 0x00000018ff18723e */ /* 0x000fca00000010ff */
[----:B------:R0:W-:Y:S02]  /*6620*/  STG.E.U16 desc[UR36][R8.64], R24 ;  /* 0x0000001808007986 */ /* 0x0001e4000c101524 */
.L_x_16746:
[----:B------:R-:W-:-:S07]  /*6630*/  VIADD R19, R19, 0x80 ;  /* 0x0000008013137836 */ /* 0x000fce0000000000 */
.L_x_16705:
[----:B------:R-:W-:Y:S05]  /*6640*/  BSYNC.RECONVERGENT B7 ;  /* 0x0000000000077941 */ /* 0x000fea0003800200 */
.L_x_16666:
[----:B------:R-:W-:-:S13]  /*6650*/  ISETP.GE.AND P0, PT, R19, R17, PT ;  /* 0x000000111300720c */ /* 0x000fda0003f06270 */
[----:B------:R-:W-:Y:S05]  /*6660*/  @P0 EXIT ;  /* 0x000000000000094d */ /* 0x000fea0003800000 */
[----:B0---4-:R-:W0:Y:S01]  /*6670*/  LDC.64 R4, c[0x0][0x388] ;  /* 0x0000e200ff047b82 */ /* 0x011e220000000a00 */
[----:B------:R-:W3:Y:S01]  /*6680*/  LDCU UR4, c[0x0][0x3a8] ;  /* 0x00007500ff0477ac */ /* 0x000ee20008000800 */
[----:B-12---:R-:W-:Y:S01]  /*6690*/  PRMT R0, R16, 0x9910, RZ ;  /* 0x0000991010007816 */ /* 0x006fe200000000ff */
[----:B------:R-:W-:-:S03]  /*66a0*/  IMAD R2, R2, 0x200, R19 ;  /* 0x0000020002027824 */ /* 0x000fc600078e0213 */
[----:B------:R-:W-:Y:S01]  /*66b0*/  ISETP.GT.AND P1, PT, R0, 0x9, PT ;  /* 0x000000090000780c */ /* 0x000fe20003f24270 */
[----:B---3--:R-:W-:-:S05]  /*66c0*/  IMAD R3, R2, UR4, RZ ;  /* 0x0000000402037c24 */ /* 0x008fca000f8e02ff */
        /* <DEDUP_REMOVED lines=14> */
.L_x_16779:
[----:B------:R-:W0:Y:S02]  /*67b0*/  F2I.S64.TRUNC R18, R18 ;  /* 0x0000001200127311 */ /* 0x000e24000020d900 */
[----:B0-----:R-:W-:-:S05]  /*67c0*/  IMAD.MOV.U32 R5, RZ, RZ, R18 ;  /* 0x000000ffff057224 */ /* 0x001fca00078e0012 */
[----:B------:R-:W-:Y:S01]  /*67d0*/  STG.E.U8 desc[UR36][R2.64], R5 ;  /* 0x0000000502007986 */ /* 0x000fe2000c101124 */
[----:B------:R-:W-:Y:S05]  /*67e0*/  EXIT ;  /* 0x000000000000794d */ /* 0x000fea0003800000 */
.L_x_16778:
        /* <DEDUP_REMOVED lines=9> */
.L_x_16782:
[----:B------:R-:W0:Y:S02]  /*6880*/  F2I.FTZ.TRUNC.NTZ R5, R18 ;  /* 0x0000001200057305 */ /* 0x000e24000021f100 */
[----:B0-----:R-:W-:Y:S01]  /*6890*/  STG.E desc[UR36][R2.64], R5 ;  /* 0x0000000502007986 */ /* 0x001fe2000c101924 */
[----:B------:R-:W-:Y:S05]  /*68a0*/  EXIT ;  /* 0x000000000000794d */ /* 0x000fea0003800000 */
.L_x_16781:
[----:B------:R-:W0:Y:S02]  /*68b0*/  F2I.FTZ.TRUNC.NTZ R5, R18 ;  /* 0x0000001200057305 */ /* 0x000e24000021f100 */
[----:B0-----:R-:W-:Y:S01]  /*68c0*/  STG.E.U16 desc[UR36][R2.64], R5 ;  /* 0x0000000502007986 */ /* 0x001fe2000c101524 */
[----:B------:R-:W-:Y:S05]  /*68d0*/  EXIT ;  /* 0x000000000000794d */ /* 0x000fea0003800000 */
.L_x_16777:
        /* <DEDUP_REMOVED lines=8> */
.L_x_16784:
[----:B------:R-:W-:-:S05]  /*6960*/  F2FP.F16.F32.PACK_AB R18, RZ, R18 ;  /* 0x00000012ff12723e */ /* 0x000fca00000000ff */
[----:B------:R-:W-:Y:S01]  /*6970*/  STG.E.U16 desc[UR36][R2.64], R18 ;  /* 0x0000001202007986 */ /* 0x000fe2000c101524 */
[----:B------:R-:W-:Y:S05]  /*6980*/  EXIT ;  /* 0x000000000000794d */ /* 0x000fea0003800000 */
.L_x_16783:
        /* <DEDUP_REMOVED lines=9> */
.L_x_16786:
[----:B------:R-:W-:-:S04]  /*6a20*/  F2FP.F16.F32.PACK_AB R5, RZ, R18 ;  /* 0x00000012ff05723e */ /* 0x000fc800000000ff */
[----:B------:R-:W-:-:S05]  /*6a30*/  PRMT R5, R5, 0x5410, RZ ;  /* 0x0000541005057816 */ /* 0x000fca00000000ff */
[----:B------:R-:W-:Y:S01]  /*6a40*/  STG.E desc[UR36][R2.64], R5 ;  /* 0x0000000502007986 */ /* 0x000fe2000c101924 */
[----:B------:R-:W-:Y:S05]  /*6a50*/  EXIT ;  /* 0x000000000000794d */ /* 0x000fea0003800000 */
.L_x_16785:
[----:B------:R-:W-:-:S06]  /*6a60*/  FMUL.FTZ R4, R18, 1 ;  /* 0x3f80000012047820 */ /* 0x000fcc0000410000 */
[----:B------:R-:W0:Y:S02]  /*6a70*/  F2F.F64.F32 R4, R4 ;  /* 0x0000000400047310 */ /* 0x000e240000201800 */
[----:B0-----:R-:W-:Y:S01]  /*6a80*/  STG.E.64 desc[UR36][R2.64], R4 ;  /* 0x0000000402007986 */ /* 0x001fe2000c101b24 */
[----:B------:R-:W-:Y:S05]  /*6a90*/  EXIT ;  /* 0x000000000000794d */ /* 0x000fea0003800000 */
.L_x_16776:
        /* <DEDUP_REMOVED lines=13> */
.L_x_16790:
        /* <DEDUP_REMOVED lines=16> */
.L_x_16793:
[----:B------:R-:W-:-:S04]  /*6c70*/  SHF.R.U32.HI R18, RZ, 0x18, R18 ;  /* 0x00000018ff127819 */ /* 0x000fc80000011612 */
[----:B------:R-:W-:-:S04]  /*6c80*/  LOP3.LUT R5, R5, 0x80, R18, 0xf8, !PT ;  /* 0x0000008005057812 */ /* 0x000fc800078ef812 */
[----:B------:R-:W-:-:S07]  /*6c90*/  PRMT R0, R5, 0x7610, R0 ;  /* 0x0000761005007816 */ /* 0x000fce0000000000 */
.L_x_16792:
[----:B------:R-:W-:Y:S05]  /*6ca0*/  BSYNC.RECONVERGENT B0 ;  /* 0x0000000000007941 */ /* 0x000fea0003800200 */
.L_x_16791:
[----:B------:R-:W-:Y:S01]  /*6cb0*/  STG.E.U8 desc[UR36][R2.64], R0 ;  /* 0x0000000002007986 */ /* 0x000fe2000c101124 */
[----:B------:R-:W-:Y:S05]  /*6cc0*/  EXIT ;  /* 0x000000000000794d */ /* 0x000fea0003800000 */
.L_x_16789:
        /* <DEDUP_REMOVED lines=16> */
.L_x_16796:
[----:B------:R-:W-:-:S04]  /*6dd0*/  SHF.R.U32.HI R18, RZ, 0x18, R18 ;  /* 0x00000018ff127819 */ /* 0x000fc80000011612 */
[----:B------:R-:W-:-:S04]  /*6de0*/  LOP3.LUT R5, R5, 0x80, R18, 0xf8, !PT ;  /* 0x0000008005057812 */ /* 0x000fc800078ef812 */
[----:B------:R-:W-:-:S07]  /*6df0*/  PRMT R0, R5, 0x7610, R0 ;  /* 0x0000761005007816 */ /* 0x000fce0000000000 */
.L_x_16795:
[----:B------:R-:W-:Y:S05]  /*6e00*/  BSYNC.RECONVERGENT B0 ;  /* 0x0000000000007941 */ /* 0x000fea0003800200 */
.L_x_16794:
[----:B------:R-:W-:Y:S01]  /*6e10*/  STG.E.U8 desc[UR36][R2.64], R0 ;  /* 0x0000000002007986 */ /* 0x000fe2000c101124 */
[----:B------:R-:W-:Y:S05]  /*6e20*/  EXIT ;  /* 0x000000000000794d */ /* 0x000fea0003800000 */
.L_x_16788:
        /* <DEDUP_REMOVED lines=21> */
.L_x_16798:
[----:B------:R-:W0:Y:S02]  /*6f80*/  F2I.U64.TRUNC R18, R18 ;  /* 0x0000001200127311 */ /* 0x000e24000020d800 */
[----:B0-----:R-:W-:Y:S01]  /*6f90*/  STG.E.64 desc[UR36][R2.64], R18 ;  /* 0x0000001202007986 */ /* 0x001fe2000c101b24 */
[----:B------:R-:W-:Y:S05]  /*6fa0*/  EXIT ;  /* 0x000000000000794d */ /* 0x000fea0003800000 */
.L_x_16797:
[----:B------:R-:W0:Y:S02]  /*6fb0*/  F2I.FTZ.U32.TRUNC.NTZ R5, R18 ;  /* 0x0000001200057305 */ /* 0x000e24000021f000 */
[----:B0-----:R-:W-:Y:S01]  /*6fc0*/  STG.E desc[UR36][R2.64], R5 ;  /* 0x0000000502007986 */ /* 0x001fe2000c101924 */
[----:B------:R-:W-:Y:S05]  /*6fd0*/  EXIT ;  /* 0x000000000000794d */ /* 0x000fea0003800000 */
.L_x_16787:
        /* <DEDUP_REMOVED lines=10> */
.L_x_16800:
[----:B------:R-:W-:Y:S01]  /*7080*/  FMUL.FTZ R4, R18, 1 ;  /* 0x3f80000012047820 */ /* 0x000fe20000410000 */
[----:B------:R-:W-:-:S05]  /*7090*/  CS2R R6, SRZ ;  /* 0x0000000000067805 */ /* 0x000fca000001ff00 */
[----:B------:R-:W0:Y:S02]  /*70a0*/  F2F.F64.F32 R4, R4 ;  /* 0x0000000400047310 */ /* 0x000e240000201800 */
[----:B0-----:R-:W-:Y:S01]  /*70b0*/  STG.E.128 desc[UR36][R2.64], R4 ;  /* 0x0000000402007986 */ /* 0x001fe2000c101d24 */
[----:B------:R-:W-:Y:S05]  /*70c0*/  EXIT ;  /* 0x000000000000794d */ /* 0x000fea0003800000 */
.L_x_16799:
[----:B------:R-:W-:-:S13]  /*70d0*/  ISETP.NE.AND P0, PT, R0, 0xf, PT ;  /* 0x0000000f0000780c */ /* 0x000fda0003f05270 */
[----:B------:R-:W-:Y:S05]  /*70e0*/  @!P0 BRA `(.L_x_16801) ;  /* 0x0000000000e08947 */ /* 0x000fea0003800000 */
[----:B------:R-:W-:-:S13]  /*70f0*/  ISETP.NE.AND P0, PT, R0, 0x17, PT ;  /* 0x000000170000780c */ /* 0x000fda0003f05270 */
[----:B------:R-:W-:Y:S05]  /*7100*/  @!P0 BRA `(.L_x_16802) ;  /* 0x00000000008c8947 */ /* 0x000fea0003800000 */
[----:B------:R-:W-:-:S13]  /*7110*/  ISETP.NE.AND P0, PT, R0, 0x18, PT ;  /* 0x000000180000780c */ /* 0x000fda0003f05270 */
[----:B------:R-:W-:Y:S05]  /*7120*/  @!P0 BRA `(.L_x_16803) ;  /* 0x0000000000448947 */ /* 0x000fea0003800000 */
.L_x_16780:
        /* <DEDUP_REMOVED lines=16> */
.L_x_16804:
[----:B------:R-:W-:Y:S05]  /*7230*/  EXIT ;  /* 0x000000000000794d */ /* 0x000fea0003800000 */
.L_x_16803:
        /* <DEDUP_REMOVED lines=12> */
.L_x_16806:
[----:B------:R-:W-:Y:S05]  /*7300*/  BSYNC.RECONVERGENT B0 ;  /* 0x0000000000007941 */ /* 0x000fea0003800200 */
.L_x_16805:
[----:B------:R-:W-:-:S05]  /*7310*/  LOP3.LUT R5, R0, 0x80, R7, 0xf8, !PT ;  /* 0x0000008000057812 */ /* 0x000fca00078ef807 */
[----:B------:R-:W-:Y:S01]  /*7320*/  STG.E.U8 desc[UR36][R2.64], R5 ;  /* 0x0000000502007986 */ /* 0x000fe2000c101124 */
[----:B------:R-:W-:Y:S05]  /*7330*/  EXIT ;  /* 0x000000000000794d */ /* 0x000fea0003800000 */
.L_x_16802:
        /* <DEDUP_REMOVED lines=11> */
.L_x_16808:
[----:B------:R-:W-:Y:S01]  /*73f0*/  IMAD.MOV.U32 R0, RZ, RZ, 0x7f ;  /* 0x0000007fff007424 */ /* 0x000fe200078e00ff */
[----:B------:R-:W-:-:S04]  /*7400*/  ISETP.GT.U32.AND P0, PT, R4, 0x7f800000, PT ;  /* 0x7f8000000400780c */ /* 0x000fc80003f04070 */
[----:B------:R-:W-:-:S09]  /*7410*/  SEL R0, R0, 0x7c, P0 ;  /* 0x0000007c00007807 */ /* 0x000fd20000000000 */
.L_x_16809:
[----:B------:R-:W-:Y:S05]  /*7420*/  BSYNC.RECONVERGENT B0 ;  /* 0x0000000000007941 */ /* 0x000fea0003800200 */
.L_x_16807:
[----:B------:R-:W-:-:S04]  /*7430*/  SHF.R.U32.HI R5, RZ, 0x18, R18 ;  /* 0x00000018ff057819 */ /* 0x000fc80000011612 */
[----:B------:R-:W-:-:S05]  /*7440*/  LOP3.LUT R5, R0, 0x80, R5, 0xf8, !PT ;  /* 0x0000008000057812 */ /* 0x000fca00078ef805 */
[----:B------:R-:W-:Y:S01]  /*7450*/  STG.E.U8 desc[UR36][R2.64], R5 ;  /* 0x0000000502007986 */ /* 0x000fe2000c101124 */
[----:B------:R-:W-:Y:S05]  /*7460*/  EXIT ;  /* 0x000000000000794d */ /* 0x000fea0003800000 */
.L_x_16801:
[----:B------:R-:W-:-:S05]  /*7470*/  F2FP.BF16.F32.PACK_AB R18, RZ, R18 ;  /* 0x00000012ff12723e */ /* 0x000fca00000010ff */
[----:B------:R-:W-:Y:S01]  /*7480*/  STG.E.U16 desc[UR36][R2.64], R18 ;  /* 0x0000001202007986 */ /* 0x000fe2000c101524 */
[----:B------:R-:W-:Y:S05]  /*7490*/  EXIT ;  /* 0x000000000000794d */ /* 0x000fea0003800000 */
.L_x_16810:
        /* <DEDUP_REMOVED lines=14> */
.L_x_19988:


//--------------------- .text._ZN2at6native18elementwise_kernelILi128ELi2EZNS0_22gpu_kernel_impl_nocastIZZZNS0_16frac_kernel_cudaERNS_18TensorIteratorBaseEENKUlvE_clEvENKUlvE0_clEvEUlfE_EEvS4_RKT_EUliE_EEviT1_ --------------------------
	.section	.text._ZN2at6native18elementwise_kernelILi128ELi2EZNS0_22gpu_kernel_impl_nocastIZZZNS0_16frac_kernel_cudaERNS_18TensorIteratorBaseEENKUlvE_clEvENKUlvE0_clEvEUlfE_EEvS4_RKT_EUliE_EEviT1_,"ax",@progbits
	.align	128
        .global         _ZN2at6native18elementwise_kernelILi128ELi2EZNS0_22gpu_kernel_impl_nocastIZZZNS0_16frac_kernel_cudaERNS_18TensorIteratorBaseEENKUlvE_clEvENKUlvE0_clEvEUlfE_EEvS4_RKT_EUliE_EEviT1_
        .type           _ZN2at6native18elementwise_kernelILi128ELi2EZNS0_22gpu_kernel_impl_nocastIZZZNS0_16frac_kernel_cudaERNS_18TensorIteratorBaseEENKUlvE_clEvENKUlvE0_clEvEUlfE_EEvS4_RKT_EUliE_EEviT1_,@function
        .size           _ZN2at6native18elementwise_kernelILi128ELi2EZNS0_22gpu_kernel_impl_nocastIZZZNS0_16frac_kernel_cudaERNS_18TensorIteratorBaseEENKUlvE_clEvENKUlvE0_clEvEUlfE_EEvS4_RKT_EUliE_EEviT1_,(.L_x_19989 - _ZN2at6native18elementwise_kernelILi128ELi2EZNS0_22gpu_kernel_impl_nocastIZZZNS0_16frac_kernel_cudaERNS_18TensorIteratorBaseEENKUlvE_clEvENKUlvE0_clEvEUlfE_EEvS4_RKT_EUliE_EEviT1_)
        .other          _ZN2at6native18elementwise_kernelILi128ELi2EZNS0_22gpu_kernel_impl_nocastIZZZNS0_16frac_kernel_cudaERNS_18TensorIteratorBaseEENKUlvE_clEvENKUlvE0_clEvEUlfE_EEvS4_RKT_EUliE_EEviT1_,@"STO_CUDA_ENTRY STV_DEFAULT"
_ZN2at6native18elementwise_kernelILi128ELi2EZNS0_22gpu_kernel_impl_nocastIZZZNS0_16frac_kernel_cudaERNS_18TensorIteratorBaseEENKUlvE_clEvENKUlvE0_clEvEUlfE_EEvS4_RKT_EUliE_EEviT1_:
.text._ZN2at6native18elementwise_kernelILi128ELi2EZNS0_22gpu_kernel_impl_nocastIZZZNS0_16frac_kernel_cudaERNS_18TensorIteratorBaseEENKUlvE_clEvENKUlvE0_clEvEUlfE_EEvS4_RKT_EUliE_EEviT1_:
        /* <DEDUP_REMOVED lines=17> */
[----:B--2---:R-:W1:Y:S02]  /*0110*/  FRND.TRUNC R9, R4 ;  /* 0x0000000400097307 */ /* 0x004e64000020d000 */
[----:B-1----:R-:W-:-:S05]  /*0120*/  FADD.FTZ R9, R4, -R9 ;  /* 0x8000000904097221 */ /* 0x002fca0000010000 */
[----:B0-----:R0:W-:Y:S02]  /*0130*/  STG.E desc[UR6][R6.64], R9 ;  /* 0x0000000906007986 */ /* 0x0011e4000c101906 */
.L_x_16813:
[----:B------:R-:W-:Y:S05]  /*0140*/  BSYNC.RECONVERGENT B0 ;  /* 0x0000000000007941 */ /* 0x000fea0003800200 */
.L_x_16812:
[----:B------:R-:W-:-:S13]  /*0150*/  ISETP.GE.AND P0, PT, R3, UR4, PT ;  /* 0x0000000403007c0c */ /* 0x000fda000bf06270 */
[----:B------:R-:W-:Y:S05]  /*0160*/  @P0 EXIT ;  /* 0x000000000000094d */ /* 0x000fea0003800000 */
[----:B------:R-:W1:Y:S02]  /*0170*/  LDC.64 R2, c[0x0][0x588] ;  /* 0x00016200ff027b82 */ /* 0x000e640000000a00 */
[----:B-1----:R-:W0:Y:S06]  /*0180*/  LDG.E R2, desc[UR6][R2.64] ;  /* 0x0000000602027981 */ /* 0x002e2c000c1e1900 */
[----:B------:R-:W1:Y:S01]  /*0190*/  LDC.64 R4, c[0x0][0x580] ;  /* 0x00016000ff047b82 */ /* 0x000e620000000a00 */
[----:B0-----:R-:W0:Y:S02]  /*01a0*/  FRND.TRUNC R7, R2 ;  /* 0x0000000200077307 */ /* 0x001e24000020d000 */
[----:B0-----:R-:W-:-:S05]  /*01b0*/  FADD.FTZ R7, R2, -R7 ;  /* 0x8000000702077221 */ /* 0x001fca0000010000 */
[----:B-1----:R-:W-:Y:S01]  /*01c0*/  STG.E desc[UR6][R4.64], R7 ;  /* 0x0000000704007986 */ /* 0x002fe2000c101906 */
[----:B------:R-:W-:Y:S05]  /*01d0*/  EXIT ;  /* 0x000000000000794d */ /* 0x000fea0003800000 */
.L_x_16811:
        /* <DEDUP_REMOVED lines=305> */
.L_x_16816:
[----:B------:R-:W0:Y:S02]  /*14f0*/  LDCU.128 UR8, c[0x0][0x580] ;  /* 0x0000b000ff0877ac */ /* 0x000e240008000c00 */
[----:B0-----:R-:W-:-:S05]  /*1500*/  IADD3 R6, P0, PT, R4, UR10, RZ ;  /* 0x0000000a04067c10 */ /* 0x001fca000ff1e0ff */
[----:B------:R-:W-:-:S05]  /*1510*/  IMAD.X R7, RZ, RZ, UR11, P0 ;  /* 0x0000000bff077e24 */ /* 0x000fca00080e06ff */
[----:B------:R-:W2:Y:S01]  /*1520*/  LDG.E R6, desc[UR6][R6.64] ;  /* 0x0000000606067981 */ /* 0x000ea2000c1e1900 */
[----:B------:R-:W-:Y:S02]  /*1530*/  IADD3 R4, P0, PT, R5, UR8, RZ ;  /* 0x0000000805047c10 */ /* 0x000fe4000ff1e0ff */
[----:B------:R-:W-:Y:S02]  /*1540*/  IADD3 R3, PT, PT, R3, 0x80, RZ ;  /* 0x0000008003037810 */ /* 0x000fe40007ffe0ff */
[----:B------:R-:W-:Y:S01]  /*1550*/  IADD3.X R5, PT, PT, RZ, UR9, RZ, P0, !PT ;  /* 0x00000009ff057c10 */ /* 0x000fe200087fe4ff */
[----:B--2---:R-:W0:Y:S02]  /*1560*/  FRND.TRUNC R9, R6 ;  /* 0x0000000600097307 */ /* 0x004e24000020d000 */
[----:B0-----:R-:W-:-:S05]  /*1570*/  FADD.FTZ R9, R6, -R9 ;  /* 0x8000000906097221 */ /* 0x001fca0000010000 */
[----:B------:R0:W-:Y:S02]  /*1580*/  STG.E desc[UR6][R4.64], R9 ;  /* 0x0000000904007986 */ /* 0x0001e4000c101906 */
.L_x_16815:
[----:B------:R-:W-:Y:S05]  /*1590*/  BSYNC.RECONVERGENT B0 ;  /* 0x0000000000007941 */ /* 0x000fea0003800200 */
.L_x_16814:
        /* <DEDUP_REMOVED lines=300> */
.L_x_16817:
[----:B------:R-:W0:Y:S02]  /*2860*/  LDCU.128 UR8, c[0x0][0x580] ;  /* 0x0000b000ff0877ac */ /* 0x000e240008000c00 */
[----:B0-----:R-:W-:-:S04]  /*2870*/  IADD3 R4, P0, PT, R2, UR10, RZ ;  /* 0x0000000a02047c10 */ /* 0x001fc8000ff1e0ff */
[----:B------:R-:W-:-:S05]  /*2880*/  IADD3.X R5, PT, PT, RZ, UR11, RZ, P0, !PT ;  /* 0x0000000bff057c10 */ /* 0x000fca00087fe4ff */
[----:B------:R-:W2:Y:S01]  /*2890*/  LDG.E R4, desc[UR6][R4.64] ;  /* 0x0000000604047981 */ /* 0x000ea2000c1e1900 */
[----:B------:R-:W-:-:S04]  /*28a0*/  IADD3 R2, P0, PT, R3, UR8, RZ ;  /* 0x0000000803027c10 */ /* 0x000fc8000ff1e0ff */
[----:B------:R-:W-:Y:S01]  /*28b0*/  IADD3.X R3, PT, PT, RZ, UR9, RZ, P0, !PT ;  /* 0x00000009ff037c10 */ /* 0x000fe200087fe4ff */
[----:B--2---:R-:W0:Y:S02]  /*28c0*/  FRND.TRUNC R7, R4 ;  /* 0x0000000400077307 */ /* 0x004e24000020d000 */
[----:B0-----:R-:W-:-:S05]  /*28d0*/  FADD.FTZ R7, R4, -R7 ;  /* 0x8000000704077221 */ /* 0x001fca0000010000 */
[----:B------:R-:W-:Y:S01]  /*28e0*/  STG.E desc[UR6][R2.64], R7 ;  /* 0x0000000702007986 */ /* 0x000fe2000c101906 */
[----:B------:R-:W-:Y:S05]  /*28f0*/  EXIT ;  /* 0x000000000000794d */ /* 0x000fea0003800000 */
.L_x_16818:
        /* <DEDUP_REMOVED lines=16> */
.L_x_19989:


//--------------------- .text._ZN2at6native27unrolled_elementwise_kernelIZZZNS0_16frac_kernel_cudaERNS_18TensorIteratorBaseEENKUlvE_clEvENKUlvE0_clEvEUlfE_St5arrayIPcLm2EELi4E23TrivialOffsetCalculatorILi1EjESB_NS0_6memory15LoadWithoutCastENSC_16StoreWithoutCastEEEviT_T0_T2_T3_T4_T5_ --------------------------
	.section	.text._ZN2at6native27unrolled_elementwise_kernelIZZZNS0_16frac_kernel_cudaERNS_18TensorIteratorBaseEENKUlvE_clEvENKUlvE0_clEvEUlfE_St5arrayIPcLm2EELi4E23TrivialOffsetCalculatorILi1EjESB_NS0_6memory15LoadWithoutCastENSC_16StoreWithoutCastEEEviT_T0_T2_T3_T4_T5_,"ax",@progbits
	.align	128
        .global         _ZN2at6native27unrolled_elementwise_kernelIZZZNS0_16frac_kernel_cudaERNS_18TensorIteratorBaseEENKUlvE_clEvENKUlvE0_clEvEUlfE_St5arrayIPcLm2EELi4E23TrivialOffsetCalculatorILi1EjESB_NS0_6memory15LoadWithoutCastENSC_16StoreWithoutCastEEEviT_T0_T2_T3_T4_T5_
        .type           _ZN2at6native27unrolled_elementwise_kernelIZZZNS0_16frac_kernel_cudaERNS_18TensorIteratorBaseEENKUlvE_clEvENKUlvE0_clEvEUlfE_St5arrayIPcLm2EELi4E23TrivialOffsetCalculatorILi1EjESB_NS0_6memory15LoadWithoutCastENSC_16StoreWithoutCastEEEviT_T0_T2_T3_T4_T5_,@function
        .size           _ZN2at6native27unrolled_elementwise_kernelIZZZNS0_16frac_kernel_cudaERNS_18TensorIteratorBaseEENKUlvE_clEvENKUlvE0_clEvEUlfE_St5arrayIPcLm2EELi4E23TrivialOffsetCalculatorILi1EjESB_NS0_6memory15LoadWithoutCastENSC_16StoreWithoutCastEEEviT_T0_T2_T3_T4_T5_,(.L_x_19990 - _ZN2at6native27unrolled_elementwise_kernelIZZZNS0_16frac_kernel_cudaERNS_18TensorIteratorBaseEENKUlvE_clEvENKUlvE0_clEvEUlfE_St5arrayIPcLm2EELi4E23TrivialOffsetCalculatorILi1EjESB_NS0_6memory15LoadWithoutCastENSC_16StoreWithoutCastEEEviT_T0_T2_T3_T4_T5_)
        .other          _ZN2at6native27unrolled_elementwise_kernelIZZZNS0_16frac_kernel_cudaERNS_18TensorIteratorBaseEENKUlvE_clEvENKUlvE0_clEvEUlfE_St5arrayIPcLm2EELi4E23TrivialOffsetCalculatorILi1EjESB_NS0_6memory15LoadWithoutCastENSC_16StoreWithoutCastEEEviT_T0_T2_T3_T4_T5_,@"STO_CUDA_ENTRY STV_DEFAULT"
_ZN2at6native27unrolled_elementwise_kernelIZZZNS0_16frac_kernel_cudaERNS_18TensorIteratorBaseEENKUlvE_clEvENKUlvE0_clEvEUlfE_St5arrayIPcLm2EELi4E23TrivialOffsetCalculatorILi1EjESB_NS0_6memory15LoadWithoutCastENSC_16StoreWithoutCastEEEviT_T0_T2_T3_T4_T5_:
.text._ZN2at6native27unrolled_elementwise_kernelIZZZNS0_16frac_kernel_cudaERNS_18TensorIteratorBaseEENKUlvE_clEvENKUlvE0_clEvEUlfE_St5arrayIPcLm2EELi4E23TrivialOffsetCalculatorILi1EjESB_NS0_6memory15LoadWithoutCastENSC_16StoreWithoutCastEEEviT_T0_T2_T3_T4_T5_:
[----:B------:R-:W-:Y:S01]  /*0000*/  LDC R1, c[0x0][0x37c] ;  /* 0x0000df00ff017b82 */ /* 0x000fe20000000800 */
[----:B------:R-:W0:Y:S07]  /*0010*/  S2R R0, SR_CTAID.X ;  /* 0x0000000000007919 */ /* 0x000e2e0000002500 */
[----:B------:R-:W0:Y:S01]  /*0020*/  LDC R3, c[0x0][0x380] ;  /* 0x0000e000ff037b82 */ /* 0x000e220000000800 */
[----:B------:R-:W1:Y:S01]  /*0030*/  LDCU.64 UR4, c[0x0][0x358] ;  /* 0x00006b00ff0477ac */ /* 0x000e620008000a00 */
[----:B------:R-:W-:Y:S01]  /*0040*/  HFMA2 R14, -RZ, RZ, 0, 0 ;  /* 0x00000000ff0e7431 */ /* 0x000fe200000001ff */
[----:B------:R-:W2:Y:S01]  /*0050*/  S2R R13, SR_TID.X ;  /* 0x00000000000d7919 */ /* 0x000ea20000002100 */
[----:B0-----:R-:W-:Y:S01]  /*0060*/  IMAD R2, R0, -0x200, R3 ;  /* 0xfffffe0000027824 */ /* 0x001fe200078e0203 */
[----:B--2---:R-:W-:-:S04]  /*0070*/  MOV R3, R13 ;  /* 0x0000000d00037202 */ /* 0x004fc80000000f00 */
        /* <DEDUP_REMOVED lines=10> */
[----:B-1----:R-:W3:Y:S07]  /*0120*/  @!P0 LDG.E R14, desc[UR4][R8.64] ;  /* 0x00000004080e8981 */ /* 0x002eee000c1e1900 */
[----:B------:R-:W-:Y:S01]  /*0130*/  @!P3 LEA R19, R0, R13, 0x9 ;  /* 0x0000000d0013b211 */ /* 0x000fe200078e48ff */
[----:B------:R-:W-:Y:S01]  /*0140*/  @!P3 VIADD R13, R13, 0x80 ;  /* 0x000000800d0db836 */ /* 0x000fe20000000000 */
[----:B------:R-:W0:Y:S04]  /*0150*/  @!P3 LDC.64 R6, c[0x0][0x390] ;  /* 0x0000e400ff06bb82 */ /* 0x000e280000000a00 */
[----:B------:R-:W-:-:S13]  /*0160*/  ISETP.GE.AND P2, PT, R13, R2, PT ;  /* 0x000000020d00720c */ /* 0x000fda0003f46270 */
[----:B------:R-:W1:Y:S01]  /*0170*/  @!P2 LDC.64 R4, c[0x0][0x390] ;  /* 0x0000e400ff04ab82 */ /* 0x000e620000000a00 */
[----:B------:R-:W-:Y:S02]  /*0180*/  @!P2 IMAD R15, R0, 0x200, R13 ;  /* 0x00000200000fa824 */ /* 0x000fe400078e020d */
[----:B--2---:R-:W-:-:S04]  /*0190*/  @!P1 IMAD.WIDE.U32 R10, R17, 0x4, R10 ;  /* 0x00000004110a9825 */ /* 0x004fc800078e000a */
[----:B0-----:R-:W-:-:S04]  /*01a0*/  @!P3 IMAD.WIDE.U32 R12, R19, 0x4, R6 ;  /* 0x00000004130cb825 */ /* 0x001fc800078e0006 */
[----:B-1----:R-:W-:Y:S01]  /*01b0*/  @!P2 IMAD.WIDE.U32 R6, R15, 0x4, R4 ;  /* 0x000000040f06a825 */ /* 0x002fe200078e0004 */
[----:B------:R-:W-:Y:S02]  /*01c0*/  MOV R15, RZ ;  /* 0x000000ff000f7202 */ /* 0x000fe40000000f00 */
[----:B------:R-:W-:-:S04]  /*01d0*/  CS2R R4, SRZ ;  /* 0x0000000000047805 */ /* 0x000fc8000001ff00 */
[----:B------:R0:W5:Y:S04]  /*01e0*/  @!P1 LDG.E R15, desc[UR4][R10.64] ;  /* 0x000000040a0f9981 */ /* 0x000168000c1e1900 */
[----:B------:R0:W5:Y:S04]  /*01f0*/  @!P3 LDG.E R5, desc[UR4][R12.64] ;  /* 0x000000040c05b981 */ /* 0x000168000c1e1900 */
[----:B------:R0:W5:Y:S01]  /*0200*/  @!P2 LDG.E R4, desc[UR4][R6.64] ;  /* 0x000000040604a981 */ /* 0x000162000c1e1900 */
[----:B------:R-:W-:Y:S01]  /*0210*/  ISETP.GE.AND P0, PT, R3, R2, PT ;  /* 0x000000020300720c */ /* 0x000fe20003f06270 */
[----:B------:R-:W-:Y:S04]  /*0220*/  BSSY.RECONVERGENT B0, `(.L_x_16819) ;  /* 0x000001d000007945 */ /* 0x000fe80003800200 */
[----:B------:R-:W-:Y:S01]  /*0230*/  BSSY.RELIABLE B1, `(.L_x_16820) ;  /* 0x0000013000017945 */ /* 0x000fe20003800100 */
[----:B---3--:R-:W1:Y:S02]  /*0240*/  FRND.TRUNC R9, R14 ;  /* 0x0000000e00097307 */ /* 0x008e64000020d000 */
[----:B-1----:R-:W-:-:S05]  /*0250*/  FADD.FTZ R9, -R9, R14 ;  /* 0x0000000e09097221 */ /* 0x002fca0000010100 */
[----:B0-----:R-:W-:Y:S05]  /*0260*/  @P0 BRA `(.L_x_16821) ;  /* 0x00000000003c0947 */ /* 0x001fea0003800000 */
[----:B------:R-:W0:Y:S01]  /*0270*/  LDC.64 R6, c[0x0][0x388] ;  /* 0x0000e200ff067b82 */ /* 0x000e220000000a00 */
[----:B------:R-:W-:Y:S01]  /*0280*/  LEA R11, R0, R3, 0x9 ;  /* 0x00000003000b7211 */ /* 0x000fe200078e48ff */
[----:B------:R-:W-:-:S05]  /*0290*/  VIADD R3, R3, 0x80 ;  /* 0x0000008003037836 */ /* 0x000fca0000000000 */
[----:B------:R-:W-:-:S13]  /*02a0*/  ISETP.GE.AND P0, PT, R3, R2, PT ;  /* 0x000000020300720c */ /* 0x000fda0003f06270 */
[----:B------:R-:W-:Y:S05]  /*02b0*/  @P0 BREAK.RELIABLE B1 ;  /* 0x0000000000010942 */ /* 0x000fea0003800100 */
[----:B0-----:R-:W-:-:S05]  /*02c0*/  IMAD.WIDE.U32 R6, R11, 0x4, R6 ;  /* 0x000000040b067825 */ /* 0x001fca00078e0006 */
[----:B------:R0:W-:Y:S01]  /*02d0*/  STG.E desc[UR4][R6.64], R9 ;  /* 0x0000000906007986 */ /* 0x0001e2000c101904 */
[----:B------:R-:W-:Y:S05]  /*02e0*/  @P0 BRA `(.L_x_16822) ;  /* 0x0000000000400947 */ /* 0x000fea0003800000 */
[----:B0-----:R-:W0:Y:S01]  /*02f0*/  LDC.64 R6, c[0x0][0x388] ;  /* 0x0000e200ff067b82 */ /* 0x001e220000000a00 */
[----:B-----5:R-:W1:Y:S01]  /*0300*/  FRND.TRUNC R8, R15 ;  /* 0x0000000f00087307 */ /* 0x020e62000020d000 */
[----:B------:R-:W-:Y:S02]  /*0310*/  LEA R11, R0, R3, 0x9 ;  /* 0x00000003000b7211 */ /* 0x000fe400078e48ff */
[----:B------:R-:W-:Y:S01]  /*0320*/  IADD3 R3, PT, PT, R3, 0x80, RZ ;  /* 0x0000008003037810 */ /* 0x000fe20007ffe0ff */
[----:B-1----:R-:W-:Y:S02]  /*0330*/  FADD.FTZ R9, -R8, R15 ;  /* 0x0000000f08097221 */ /* 0x002fe40000010100 */
[----:B0-----:R-:W-:-:S05]  /*0340*/  IMAD.WIDE.U32 R6, R11, 0x4, R6 ;  /* 0x000000040b067825 */ /* 0x001fca00078e0006 */
[----:B------:R0:W-:Y:S02]  /*0350*/  STG.E desc[UR4][R6.64], R9 ;  /* 0x0000000906007986 */ /* 0x0001e4000c101904 */
.L_x_16821:
[----:B------:R-:W-:Y:S05]  /*0360*/  BSYNC.RELIABLE B1 ;  /* 0x0000000000017941 */ /* 0x000fea0003800100 */
.L_x_16820:
[----:B------:R-:W-:-:S13]  /*0370*/  ISETP.GE.AND P0, PT, R3, R2, PT ;  /* 0x000000020300720c */ /* 0x000fda0003f06270 */
[----:B0-----:R-:W0:Y:S01]  /*0380*/  @!P0 LDC.64 R6, c[0x0][0x388] ;  /* 0x0000e200ff068b82 */ /* 0x001e220000000a00 */
[----:B-----5:R-:W1:Y:S01]  /*0390*/  @!P0 FRND.TRUNC R8, R5 ;  /* 0x0000000500088307 */ /* 0x020e62000020d000 */
[----:B------:R-:W-:Y:S01]  /*03a0*/  @!P0 IMAD R11, R0, 0x200, R3 ;  /* 0x00000200000b8824 */ /* 0x000fe200078e0203 */
[----:B------:R-:W-:Y:S01]  /*03b0*/  @!P0 IADD3 R3, PT, PT, R3, 0x80, RZ ;  /* 0x0000008003038810 */ /* 0x000fe20007ffe0ff */
[----:B-1----:R-:W-:Y:S02]  /*03c0*/  @!P0 FADD.FTZ R9, -R8, R5 ;  /* 0x0000000508098221 */ /* 0x002fe40000010100 */
[----:B0-----:R-:W-:-:S05]  /*03d0*/  @!P0 IMAD.WIDE.U32 R6, R11, 0x4, R6 ;  /* 0x000000040b068825 */ /* 0x001fca00078e0006 */
[----:B------:R1:W-:Y:S02]  /*03e0*/  @!P0 STG.E desc[UR4][R6.64], R9 ;  /* 0x0000000906008986 */ /* 0x0003e4000c101904 */
.L_x_16822:
[----:B------:R-:W-:Y:S05]  /*03f0*/  BSYNC.RECONVERGENT B0 ;  /* 0x0000000000007941 */ /* 0x000fea0003800200 */
.L_x_16819:
[----:B------:R-:W-:Y:S05]  /*0400*/  WARPSYNC.ALL ;  /* 0x0000000000007948 */ /* 0x000fea0003800000 */
[----:B------:R-:W-:-:S13]  /*0410*/  ISETP.GE.AND P0, PT, R3, R2, PT ;  /* 0x000000020300720c */ /* 0x000fda0003f06270 */
[----:B------:R-:W-:Y:S05]  /*0420*/  @P0 EXIT ;  /* 0x000000000000094d */ /* 0x000fea0003800000 */
[----:B01----:R-:W0:Y:S01]  /*0430*/  LDC.64 R6, c[0x0][0x388] ;  /* 0x0000e200ff067b82 */ /* 0x003e220000000a00 */
[----:B-----5:R-:W1:Y:S01]  /*0440*/  FRND.TRUNC R5, R4 ;  /* 0x0000000400057307 */ /* 0x020e62000020d000 */
[----:B------:R-:W-:Y:S01]  /*0450*/  LEA R3, R0, R3, 0x9 ;  /* 0x0000000300037211 */ /* 0x000fe200078e48ff */
[----:B-1----:R-:W-:-:S04]  /*0460*/  FADD.FTZ R5, -R5, R4 ;  /* 0x0000000405057221 */ /* 0x002fc80000010100 */
[----:B0-----:R-:W-:-:S05]  /*0470*/  IMAD.WIDE.U32 R2, R3, 0x4, R6 ;  /* 0x0000000403027825 */ /* 0x001fca00078e0006 */
[----:B------:R-:W-:Y:S01]  /*0480*/  STG.E desc[UR4][R2.64], R5 ;  /* 0x0000000502007986 */ /* 0x000fe2000c101904 */
[----:B------:R-:W-:Y:S05]  /*0490*/  EXIT ;  /* 0x000000000000794d */ /* 0x000fea0003800000 */
.L_x_16823:
        /* <DEDUP_REMOVED lines=14> */
.L_x_19990:


//--------------------- .text._ZN2at6native29vectorized_elementwise_kernelILi2EZZZNS0_16frac_kernel_cudaERNS_18TensorIteratorBaseEENKUlvE_clEvENKUlvE0_clEvEUlfE_St5arrayIPcLm2EEEEviT0_T1_ --------------------------
	.section	.text._ZN2at6native29vectorized_elementwise_kernelILi2EZZZNS0_16frac_kernel_cudaERNS_18TensorIteratorBaseEENKUlvE_clEvENKUlvE0_clEvEUlfE_St5arrayIPcLm2EEEEviT0_T1_,"ax",@progbits
	.align	128
        .global         _ZN2at6native29vectorized_elementwise_kernelILi2EZZZNS0_16frac_kernel_cudaERNS_18TensorIteratorBaseEENKUlvE_clEvENKUlvE0_clEvEUlfE_St5arrayIPcLm2EEEEviT0_T1_
        .type           _ZN2at6native29vectorized_elementwise_kernelILi2EZZZNS0_16frac_kernel_cudaERNS_18TensorIteratorBaseEENKUlvE_clEvENKUlvE0_clEvEUlfE_St5arrayIPcLm2EEEEviT0_T1_,@function
        .size           _ZN2at6native29vectorized_elementwise_kernelILi2EZZZNS0_16frac_kernel_cudaERNS_18TensorIteratorBaseEENKUlvE_clEvENKUlvE0_clEvEUlfE_St5arrayIPcLm2EEEEviT0_T1_,(.L_x_19991 - _ZN2at6native29vectorized_elementwise_kernelILi2EZZZNS0_16frac_kernel_cudaERNS_18TensorIteratorBaseEENKUlvE_clEvENKUlvE0_clEvEUlfE_St5arrayIPcLm2EEEEviT0_T1_)
        .other          _ZN2at6native29vectorized_elementwise_kernelILi2EZZZNS0_16frac_kernel_cudaERNS_18TensorIteratorBaseEENKUlvE_clEvENKUlvE0_clEvEUlfE_St5arrayIPcLm2EEEEviT0_T1_,@"STO_CUDA_ENTRY STV_DEFAULT"
_ZN2at6native29vectorized_elementwise_kernelILi2EZZZNS0_16frac_kernel_cudaERNS_18TensorIteratorBaseEENKUlvE_clEvENKUlvE0_clEvEUlfE_St5arrayIPcLm2EEEEviT0_T1_:
.text._ZN2at6native29vectorized_elementwise_kernelILi2EZZZNS0_16frac_kernel_cudaERNS_18TensorIteratorBaseEENKUlvE_clEvENKUlvE0_clEvEUlfE_St5arrayIPcLm2EEEEviT0_T1_:
        /* <DEDUP_REMOVED lines=9> */
[----:B------:R-:W-:Y:S01]  /*0090*/  IMAD.MOV.U32 R18, RZ, RZ, RZ ;  /* 0x000000ffff127224 */ /* 0x000fe200078e00ff */
[----:B0-----:R-:W-:Y:S02]  /*00a0*/  ISETP.GE.U32.AND P6, PT, R25, R16, PT ;  /* 0x000000101900720c */ /* 0x001fe40003fc6070 */
[----:B------:R-:W-:-:S11]  /*00b0*/  MOV R17, R25 ;  /* 0x0000001900117202 */ /* 0x000fd60000000f00 */
[----:B------:R-:W-:Y:S01]  /*00c0*/  @!P6 VIADD R25, R17, 0x80 ;  /* 0x000000801119e836 */ /* 0x000fe20000000000 */
[----:B------:R-:W0:Y:S01]  /*00d0*/  @!P6 LDC.64 R2, c[0x0][0x390] ;  /* 0x0000e400ff02eb82 */ /* 0x000e220000000a00 */
[----:B------:R-:W-:-:S03]  /*00e0*/  @!P6 IADD3 R5, PT, PT, R0, R17, RZ ;  /* 0x000000110005e210 */ /* 0x000fc60007ffe0ff */
[----:B------:R-:W-:-:S13]  /*00f0*/  ISETP.GE.U32.AND P5, PT, R25, R16, PT ;  /* 0x000000101900720c */ /* 0x000fda0003fa6070 */
[----:B------:R-:W-:Y:S01]  /*0100*/  @!P5 IADD3 R20, PT, PT, R0, R25, RZ ;  /* 0x000000190014d210 */ /* 0x000fe20007ffe0ff */
[----:B------:R-:W1:Y:S01]  /*0110*/  @!P5 LDC.64 R12, c[0x0][0x390] ;  /* 0x0000e400ff0cdb82 */ /* 0x000e620000000a00 */
[----:B------:R-:W-:-:S04]  /*0120*/  @!P5 IADD3 R25, PT, PT, R25, 0x80, RZ ;  /* 0x000000801919d810 */ /* 0x000fc80007ffe0ff */
[----:B------:R-:W-:Y:S01]  /*0130*/  ISETP.GE.U32.AND P4, PT, R25, R16, PT ;  /* 0x000000101900720c */ /* 0x000fe20003f86070 */
[----:B0-----:R-:W-:-:S05]  /*0140*/  @!P6 IMAD.WIDE.U32 R2, R5, 0x4, R2 ;  /* 0x000000040502e825 */ /* 0x001fca00078e0002 */
[----:B------:R0:W2:Y:S07]  /*0150*/  @!P6 LDG.E R18, desc[UR4][R2.64] ;  /* 0x000000040212e981 */ /* 0x0000ae000c1e1900 */
[----:B------:R-:W-:Y:S01]  /*0160*/  @!P4 IMAD.IADD R29, R0, 0x1, R25 ;  /* 0x00000001001dc824 */ /* 0x000fe200078e0219 */
[----:B------:R-:W-:Y:S01]  /*0170*/  @!P4 IADD3 R25, PT, PT, R25, 0x80, RZ ;  /* 0x000000801919c810 */ /* 0x000fe20007ffe0ff */
[----:B------:R-:W3:Y:S03]  /*0180*/  @!P4 LDC.64 R14, c[0x0][0x390] ;  /* 0x0000e400ff0ecb82 */ /* 0x000ee60000000a00 */
[----:B------:R-:W-:-:S13]  /*0190*/  ISETP.GE.U32.AND P3, PT, R25, R16, PT ;  /* 0x000000101900720c */ /* 0x000fda0003f66070 */
[----:B------:R-:W-:Y:S01]  /*01a0*/  @!P3 IADD3 R27, PT, PT, R0, R25, RZ ;  /* 0x00000019001bb210 */ /* 0x000fe20007ffe0ff */
[----:B------:R-:W-:Y:S01]  /*01b0*/  @!P3 VIADD R25, R25, 0x80 ;  /* 0x000000801919b836 */ /* 0x000fe20000000000 */
[----:B------:R-:W4:Y:S04]  /*01c0*/  @!P3 LDC.64 R10, c[0x0][0x390] ;  /* 0x0000e400ff0abb82 */ /* 0x000f280000000a00 */
[----:B------:R-:W-:-:S13]  /*01d0*/  ISETP.GE.U32.AND P2, PT, R25, R16, PT ;  /* 0x000000101900720c */ /* 0x000fda0003f46070 */
[----:B------:R-:W-:Y:S01]  /*01e0*/  @!P2 IADD3 R23, PT, PT, R0, R25, RZ ;  /* 0x000000190017a210 */ /* 0x000fe20007ffe0ff */
[----:B0-----:R-:W0:Y:S01]  /*01f0*/  @!P2 LDC.64 R2, c[0x0][0x390] ;  /* 0x0000e400ff02ab82 */ /* 0x001e220000000a00 */
[----:B------:R-:W-:-:S04]  /*0200*/  @!P2 IADD3 R25, PT, PT, R25, 0x80, RZ ;  /* 0x000000801919a810 */ /* 0x000fc80007ffe0ff */
[----:B------:R-:W-:-:S13]  /*0210*/  ISETP.GE.U32.AND P1, PT, R25, R16, PT ;  /* 0x000000101900720c */ /* 0x000fda0003f26070 */
[----:B------:R-:W-:Y:S01]  /*0220*/  @!P1 IMAD.IADD R21, R0, 0x1, R25 ;  /* 0x0000000100159824 */ /* 0x000fe200078e0219 */
[----:B------:R-:W-:Y:S01]  /*0230*/  @!P1 IADD3 R25, PT, PT, R25, 0x80, RZ ;  /* 0x0000008019199810 */ /* 0x000fe20007ffe0ff */
[----:B------:R-:W3:Y:S03]  /*0240*/  @!P1 LDC.64 R4, c[0x0][0x390] ;  /* 0x0000e400ff049b82 */ /* 0x000ee60000000a00 */
[----:B------:R-:W-:-:S13]  /*0250*/  ISETP.GE.U32.AND P0, PT, R25, R16, PT ;  /* 0x000000101900720c */ /* 0x000fda0003f06070 */
[----:B------:R-:W-:Y:S01]  /*0260*/  @!P0 IADD3 R19, PT, PT, R0, R25, RZ ;  /* 0x0000001900138210 */ /* 0x000fe20007ffe0ff */
[----:B------:R-:W4:Y:S01]  /*0270*/  @!P0 LDC.64 R6, c[0x0][0x390] ;  /* 0x0000e400ff068b82 */ /* 0x000f220000000a00 */
[----:B------:R-:W-:-:S04]  /*0280*/  @!P0 IADD3 R25, PT, PT, R25, 0x80, RZ ;  /* 0x0000008019198810 */ /* 0x000fc80007ffe0ff */
[----:B------:R-:W-:Y:S01]  /*0290*/  ISETP.GE.U32.AND P6, PT, R25, R16, PT ;  /* 0x000000101900720c */ /* 0x000fe20003fc6070 */
[----:B-1----:R-:W-:-:S12]  /*02a0*/  @!P5 IMAD.WIDE.U32 R12, R20, 0x4, R12 ;  /* 0x00000004140cd825 */ /* 0x002fd800078e000c */
[----:B------:R-:W1:Y:S01]  /*02b0*/  @!P6 LDC.64 R8, c[0x0][0x390] ;  /* 0x0000e400ff08eb82 */ /* 0x000e620000000a00 */
[----:B------:R-:W-:Y:S02]  /*02c0*/  HFMA2 R20, -RZ, RZ, 0, 0 ;  /* 0x00000000ff147431 */ /* 0x000fe400000001ff */
[----:B---3--:R-:W-:Y:S01]  /*02d0*/  @!P1 IMAD.WIDE.U32 R4, R21, 0x4, R4 ;  /* 0x0000000415049825 */ /* 0x008fe200078e0004 */
[----:B------:R-:W-:-:S03]  /*02e0*/  @!P6 IADD3 R25, PT, PT, R0, R25, RZ ;  /* 0x000000190019e210 */ /* 0x000fc60007ffe0ff */
[----:B------:R-:W-:Y:S02]  /*02f0*/  HFMA2 R21, -RZ, RZ, 0, 0 ;  /* 0x00000000ff157431 */ /* 0x000fe400000001ff */
[----:B0-----:R-:W-:-:S04]  /*0300*/  @!P2 IMAD.WIDE.U32 R2, R23, 0x4, R2 ;  /* 0x000000041702a825 */ /* 0x001fc800078e0002 */
[----:B----4-:R-:W-:Y:S01]  /*0310*/  @!P0 IMAD.WIDE.U32 R6, R19, 0x4, R6 ;  /* 0x0000000413068825 */ /* 0x010fe200078e0006 */
[----:B------:R0:W5:Y:S01]  /*0320*/  @!P5 LDG.E R20, desc[UR4][R12.64] ;  /* 0x000000040c14d981 */ /* 0x000162000c1e1900 */
[----:B------:R-:W-:Y:S02]  /*0330*/  MOV R19, RZ ;  /* 0x000000ff00137202 */ /* 0x000fe40000000f00 */
[----:B------:R-:W-:Y:S01]  /*0340*/  IMAD.MOV.U32 R23, RZ, RZ, RZ ;  /* 0x000000ffff177224 */ /* 0x000fe200078e00ff */
[----:B------:R-:W5:Y:S01]  /*0350*/  @!P2 LDG.E R21, desc[UR4][R2.64] ;  /* 0x000000040215a981 */ /* 0x000f62000c1e1900 */
[----:B------:R-:W-:-:S04]  /*0360*/  @!P3 IMAD.WIDE.U32 R10, R27, 0x4, R10 ;  /* 0x000000041b0ab825 */ /* 0x000fc800078e000a */
[----:B------:R-:W5:Y:S01]  /*0370*/  @!P1 LDG.E R23, desc[UR4][R4.64] ;  /* 0x0000000404179981 */ /* 0x000f62000c1e1900 */
[----:B0-----:R-:W-:Y:S01]  /*0380*/  CS2R R12, SRZ ;  /* 0x00000000000c7805 */ /* 0x001fe2000001ff00 */
[----:B-1----:R-:W-:Y:S02]  /*0390*/  @!P6 IMAD.WIDE.U32 R8, R25, 0x4, R8 ;  /* 0x000000041908e825 */ /* 0x002fe400078e0008 */
[----:B------:R-:W5:Y:S04]  /*03a0*/  @!P3 LDG.E R19, desc[UR4][R10.64] ;  /* 0x000000040a13b981 */ /* 0x000f68000c1e1900 */
[----:B------:R-:W5:Y:S01]  /*03b0*/  @!P6 LDG.E R12, desc[UR4][R8.64] ;  /* 0x00000004080ce981 */ /* 0x000f62000c1e1900 */
[----:B------:R-:W-:Y:S02]  /*03c0*/  IMAD.MOV.U32 R22, RZ, RZ, RZ ;  /* 0x000000ffff167224 */ /* 0x000fe400078e00ff */
[----:B------:R-:W-:Y:S01]  /*03d0*/  @!P4 IMAD.WIDE.U32 R14, R29, 0x4, R14 ;  /* 0x000000041d0ec825 */ /* 0x000fe200078e000e */
[----:B------:R-:W5:Y:S01]  /*03e0*/  @!P0 LDG.E R13, desc[UR4][R6.64] ;  /* 0x00000004060d8981 */ /* 0x000f62000c1e1900 */
[----:B------:R-:W-:-:S03]  /*03f0*/  ISETP.GE.U32.AND P0, PT, R17, R16, PT ;  /* 0x000000101100720c */ /* 0x000fc60003f06070 */
[----:B------:R2:W5:Y:S01]  /*0400*/  @!P4 LDG.E R22, desc[UR4][R14.64] ;  /* 0x000000040e16c981 */ /* 0x000562000c1e1900 */
[----:B------:R-:W-:Y:S04]  /*0410*/  BSSY.RECONVERGENT B0, `(.L_x_16825) ;  /* 0x0000041000007945 */ /* 0x000fe80003800200 */
[----:B------:R-:W-:Y:S01]  /*0420*/  BSSY.RELIABLE B1, `(.L_x_16826) ;  /* 0x0000037000017945 */ /* 0x000fe20003800100 */
[----:B--2---:R-:W0:Y:S02]  /*0430*/  FRND.TRUNC R15, R18 ;  /* 0x00000012000f7307 */ /* 0x004e24000020d000 */
[----:B0-----:R-:W-:Y:S02]  /*0440*/  FADD.FTZ R15, -R15, R18 ;  /* 0x000000120f0f7221 */ /* 0x001fe40000010100 */
[----:B------:R-:W-:Y:S05]  /*0450*/  @P0 BRA `(.L_x_16827) ;  /* 0x0000000000380947 */ /* 0x000fea0003800000 */
        /* <DEDUP_REMOVED lines=8> */
[----:B-----5:R-:W1:Y:S01]  /*04e0*/  FRND.TRUNC R5, R20 ;  /* 0x0000001400057307 */ /* 0x020e62000020d000 */
[----:B------:R-:W-:Y:S01]  /*04f0*/  IADD3 R7, PT, PT, R0, R17, RZ ;  /* 0x0000001100077210 */ /* 0x000fe20007ffe0ff */
[----:B------:R-:W-:Y:S02]  /*0500*/  VIADD R17, R17, 0x80 ;  /* 0x0000008011117836 */ /* 0x000fe40000000000 */
[----:B-1----:R-:W-:Y:S02]  /*0510*/  FADD.FTZ R5, -R5, R20 ;  /* 0x0000001405057221 */ /* 0x002fe40000010100 */
[----:B0-----:R-:W-:-:S05]  /*0520*/  IMAD.WIDE.U32 R2, R7, 0x4, R2 ;  /* 0x0000000407027825 */ /* 0x001fca00078e0002 */
[----:B------:R0:W-:Y:S02]  /*0530*/  STG.E desc[UR4][R2.64], R5 ;  /* 0x0000000502007986 */ /* 0x0001e4000c101904 */
.L_x_16827:
[----:B------:R-:W-:-:S13]  /*0540*/  ISETP.GE.U32.AND P0, PT, R17, R16, PT ;  /* 0x000000101100720c */ /* 0x000fda0003f06070 */
[----:B------:R-:W-:Y:S05]  /*0550*/  @P0 BRA `(.L_x_16829) ;  /* 0x0000000000400947 */ /* 0x000fea0003800000 */
[----:B0-----:R-:W0:Y:S01]  /*0560*/  LDC.64 R2, c[0x0][0x388] ;  /* 0x0000e200ff027b82 */ /* 0x001e220000000a00 */
[----:B-----5:R-:W1:Y:S01]  /*0570*/  FRND.TRUNC R5, R22 ;  /* 0x0000001600057307 */ /* 0x020e62000020d000 */
[----:B------:R-:W-:Y:S02]  /*0580*/  IADD3 R7, PT, PT, R0, R17, RZ ;  /* 0x0000001100077210 */ /* 0x000fe40007ffe0ff */
[----:B------:R-:W-:Y:S01]  /*0590*/  IADD3 R17, PT, PT, R17, 0x80, RZ ;  /* 0x0000008011117810 */ /* 0x000fe20007ffe0ff */
[----:B-1----:R-:W-:Y:S02]  /*05a0*/  FADD.FTZ R5, -R5, R22 ;  /* 0x0000001605057221 */ /* 0x002fe40000010100 */
[----:B0-----:R-:W-:-:S05]  /*05b0*/  IMAD.WIDE.U32 R2, R7, 0x4, R2 ;  /* 0x0000000407027825 */ /* 0x001fca00078e0002 */
[----:B------:R1:W-:Y:S02]  /*05c0*/  STG.E desc[UR4][R2.64], R5 ;  /* 0x0000000502007986 */ /* 0x0003e4000c101904 */
.L_x_16828:
[----:B------:R-:W-:-:S13]  /*05d0*/  ISETP.GE.U32.AND P0, PT, R17, R16, PT ;  /* 0x000000101100720c */ /* 0x000fda0003f06070 */
[----:B------:R-:W-:Y:S05]  /*05e0*/  @P0 BRA `(.L_x_16830) ;  /* 0x0000000000400947 */ /* 0x000fea0003800000 */
[----:B01----:R-:W0:Y:S01]  /*05f0*/  LDC.64 R2, c[0x0][0x388] ;  /* 0x0000e200ff027b82 */ /* 0x003e220000000a00 */
[----:B-----5:R-:W1:Y:S01]  /*0600*/  FRND.TRUNC R4, R19 ;  /* 0x0000001300047307 */ /* 0x020e62000020d000 */
[----:B------:R-:W-:Y:S01]  /*0610*/  IADD3 R7, PT, PT, R0, R17, RZ ;  /* 0x0000001100077210 */ /* 0x000fe20007ffe0ff */
[----:B------:R-:W-:Y:S02]  /*0620*/  VIADD R17, R17, 0x80 ;  /* 0x0000008011117836 */ /* 0x000fe40000000000 */
[----:B-1----:R-:W-:Y:S02]  /*0630*/  FADD.FTZ R5, -R4, R19 ;  /* 0x0000001304057221 */ /* 0x002fe40000010100 */
[----:B0-----:R-:W-:-:S05]  /*0640*/  IMAD.WIDE.U32 R2, R7, 0x4, R2 ;  /* 0x0000000407027825 */ /* 0x001fca00078e0002 */
[----:B------:R1:W-:Y:S02]  /*0650*/  STG.E desc[UR4][R2.64], R5 ;  /* 0x0000000502007986 */ /* 0x0003e4000c101904 */
.L_x_16829:
[----:B------:R-:W-:-:S13]  /*0660*/  ISETP.GE.U32.AND P0, PT, R17, R16, PT ;  /* 0x000000101100720c */ /* 0x000fda0003f06070 */
[----:B------:R-:W-:Y:S05]  /*0670*/  @P0 BRA `(.L_x_16831) ;  /* 0x0000000000440947 */ /* 0x000fea0003800000 */
[----:B01----:R-:W0:Y:S01]  /*0680*/  LDC.64 R2, c[0x0][0x388] ;  /* 0x0000e200ff027b82 */ /* 0x003e220000000a00 */
[----:B-----5:R-:W1:Y:S01]  /*0690*/  FRND.TRUNC R4, R21 ;  /* 0x0000001500047307 */ /* 0x020e62000020d000 */
[----:B------:R-:W-:Y:S02]  /*06a0*/  IADD3 R7, PT, PT, R0, R17, RZ ;  /* 0x0000001100077210 */ /* 0x000fe40007ffe0ff */
[----:B------:R-:W-:Y:S01]  /*06b0*/  IADD3 R17, PT, PT, R17, 0x80, RZ ;  /* 0x0000008011117810 */ /* 0x000fe20007ffe0ff */
[----:B-1----:R-:W-:Y:S02]  /*06c0*/  FADD.FTZ R5, -R4, R21 ;  /* 0x0000001504057221 */ /* 0x002fe40000010100 */
[----:B0-----:R-:W-:-:S05]  /*06d0*/  IMAD.WIDE.U32 R2, R7, 0x4, R2 ;  /* 0x0000000407027825 */ /* 0x001fca00078e0002 */
[----:B------:R2:W-:Y:S02]  /*06e0*/  STG.E desc[UR4][R2.64], R5 ;  /* 0x0000000502007986 */ /* 0x0005e4000c101904 */
.L_x_16830:
[----:B------:R-:W-:-:S13]  /*06f0*/  ISETP.GE.U32.AND P0, PT, R17, R16, PT ;  /* 0x000000101100720c */ /* 0x000fda0003f06070 */
[----:B------:R-:W-:Y:S05]  /*0700*/  @P0 BREAK.RELIABLE B1 ;  /* 0x0000000000010942 */ /* 0x000fea0003800100 */
[----:B------:R-:W-:Y:S05]  /*0710*/  @P0 BRA `(.L_x_16832) ;  /* 0x0000000000400947 */ /* 0x000fea0003800000 */
[----:B012---:R-:W0:Y:S01]  /*0720*/  LDC.64 R2, c[0x0][0x388] ;  /* 0x0000e200ff027b82 */ /* 0x007e220000000a00 */
[----:B-----5:R-:W1:Y:S01]  /*0730*/  FRND.TRUNC R4, R23 ;  /* 0x0000001700047307 */ /* 0x020e62000020d000 */
[----:B------:R-:W-:Y:S01]  /*0740*/  IADD3 R7, PT, PT, R0, R17, RZ ;  /* 0x0000001100077210 */ /* 0x000fe20007ffe0ff */
[----:B------:R-:W-:Y:S02]  /*0750*/  VIADD R17, R17, 0x80 ;  /* 0x0000008011117836 */ /* 0x000fe40000000000 */
[----:B-1----:R-:W-:Y:S02]  /*0760*/  FADD.FTZ R5, -R4, R23 ;  /* 0x0000001704057221 */ /* 0x002fe40000010100 */
[----:B0-----:R-:W-:-:S05]  /*0770*/  IMAD.WIDE.U32 R2, R7, 0x4, R2 ;  /* 0x0000000407027825 */ /* 0x001fca00078e0002 */
[----:B------:R2:W-:Y:S02]  /*0780*/  STG.E desc[UR4][R2.64], R5 ;  /* 0x0000000502007986 */ /* 0x0005e4000c101904 */
.L_x_16831:
[----:B------:R-:W-:Y:S05]  /*0790*/  BSYNC.RELIABLE B1 ;  /* 0x0000000000017941 */ /* 0x000fea0003800100 */
.L_x_16826:
[----:B------:R-:W-:-:S13]  /*07a0*/  ISETP.GE.U32.AND P0, PT, R17, R16, PT ;  /* 0x000000101100720c */ /* 0x000fda0003f06070 */
[----:B012---:R-:W0:Y:S01]  /*07b0*/  @!P0 LDC.64 R2, c[0x0][0x388] ;  /* 0x0000e200ff028b82 */ /* 0x007e220000000a00 */
[----:B-----5:R-:W1:Y:S01]  /*07c0*/  @!P0 FRND.TRUNC R4, R13 ;  /* 0x0000000d00048307 */ /* 0x020e62000020d000 */
[----:B------:R-:W-:Y:S02]  /*07d0*/  @!P0 IADD3 R7, PT, PT, R0, R17, RZ ;  /* 0x0000001100078210 */ /* 0x000fe40007ffe0ff */
[----:B------:R-:W-:Y:S01]  /*07e0*/  @!P0 IADD3 R17, PT, PT, R17, 0x80, RZ ;  /* 0x0000008011118810 */ /* 0x000fe20007ffe0ff */
[----:B-1----:R-:W-:Y:S02]  /*07f0*/  @!P0 FADD.FTZ R5, -R4, R13 ;  /* 0x0000000d04058221 */ /* 0x002fe40000010100 */
[----:B0-----:R-:W-:-:S05]  /*0800*/  @!P0 IMAD.WIDE.U32 R2, R7, 0x4, R2 ;  /* 0x0000000407028825 */ /* 0x001fca00078e0002 */
[----:B------:R3:W-:Y:S02]  /*0810*/  @!P0 STG.E desc[UR4][R2.64], R5 ;  /* 0x0000000502008986 */ /* 0x0007e4000c101904 */
.L_x_16832:
[----:B------:R-:W-:Y:S05]  /*0820*/  BSYNC.RECONVERGENT B0 ;  /* 0x0000000000007941 */ /* 0x000fea0003800200 */
.L_x_16825:
[----:B------:R-:W-:Y:S05]  /*0830*/  WARPSYNC.ALL ;  /* 0x0000000000007948 */ /* 0x000fea0003800000 */
[----:B------:R-:W-:-:S13]  /*0840*/  ISETP.GE.U32.AND P0, PT, R17, R16, PT ;  /* 0x000000101100720c */ /* 0x000fda0003f06070 */
[----:B------:R-:W-:Y:S05]  /*0850*/  @P0 EXIT ;  /* 0x000000000000094d */ /* 0x000fea0003800000 */
[----:B0123--:R-:W0:Y:S01]  /*0860*/  LDC.64 R2, c[0x0][0x388] ;  /* 0x0000e200ff027b82 */ /* 0x00fe220000000a00 */
[----:B-----5:R-:W1:Y:S01]  /*0870*/  FRND.TRUNC R5, R12 ;  /* 0x0000000c00057307 */ /* 0x020e62000020d000 */
[----:B------:R-:W-:Y:S01]  /*0880*/  IADD3 R17, PT, PT, R0, R17, RZ ;  /* 0x0000001100117210 */ /* 0x000fe20007ffe0ff */
[----:B-1----:R-:W-:-:S04]  /*0890*/  FADD.FTZ R5, -R5, R12 ;  /* 0x0000000c05057221 */ /* 0x002fc80000010100 */
[----:B0-----:R-:W-:-:S05]  /*08a0*/  IMAD.WIDE.U32 R2, R17, 0x4, R2 ;  /* 0x0000000411027825 */ /* 0x001fca00078e0002 */
[----:B------:R-:W-:Y:S01]  /*08b0*/  STG.E desc[UR4][R2.64], R5 ;  /* 0x0000000502007986 */ /* 0x000fe2000c101904 */
[----:B------:R-:W-:Y:S05]  /*08c0*/  EXIT ;  /* 0x000000000000794d */ /* 0x000fea0003800000 */
.L_x_16824:
        /* <DEDUP_REMOVED lines=8> */
[----:B------:R0:W5:Y:S01]  /*0950*/  LDG.E.64 R6, desc[UR4][R12.64+0xc00] ;  /* 0x000c00040c067981 */ /* 0x000162000c1e1b00 */
[----:B--2---:R-:W-:-:S04]  /*0960*/  IMAD.WIDE.U32 R10, R0, 0x4, R10 ;  /* 0x00000004000a7825 */ /* 0x004fc800078e000a */
[----:B------:R-:W-:Y:S01]  /*0970*/  IMAD.WIDE.U32 R10, R23, 0x8, R10 ;  /* 0x00000008170a7825 */ /* 0x000fe200078e000a */
[----:B---3--:R-:W0:Y:S08]  /*0980*/  FRND.TRUNC R17, R8 ;  /* 0x0000000800117307 */ /* 0x008e30000020d000 */
[----:B------:R-:W1:Y:S01]  /*0990*/  FRND.TRUNC R16, R9 ;  /* 0x0000000900107307 */ /* 0x000e62000020d000 */
[----:B0-----:R-:W-:-:S07]  /*09a0*/  FADD.FTZ R12, R8, -R17 ;  /* 0x80000011080c7221 */ /* 0x001fce0000010000 */
[----:B----4-:R-:W0:Y:S01]  /*09b0*/  FRND.TRUNC R19, R4 ;  /* 0x0000000400137307 */ /* 0x010e22000020d000 */
[----:B-1----:R-:W-:-:S07]  /*09c0*/  FADD.FTZ R13, R9, -R16 ;  /* 0x80000010090d7221 */ /* 0x002fce0000010000 */
[----:B------:R-:W1:Y:S01]  /*09d0*/  FRND.TRUNC R18, R5 ;  /* 0x0000000500127307 */ /* 0x000e62000020d000 */
[----:B------:R-:W-:Y:S01]  /*09e0*/  STG.E.64 desc[UR4][R10.64], R12 ;  /* 0x0000000c0a007986 */ /* 0x000fe2000c101b04 */
[----:B0-----:R-:W-:-:S06]  /*09f0*/  FADD.FTZ R8, R4, -R19 ;  /* 0x8000001304087221 */ /* 0x001fcc0000010000 */
[----:B-----5:R-:W0:Y:S01]  /*0a00*/  FRND.TRUNC R21, R2 ;  /* 0x0000000200157307 */ /* 0x020e22000020d000 */
[----:B-1----:R-:W-:-:S07]  /*0a10*/  FADD.FTZ R9, R5, -R18 ;  /* 0x8000001205097221 */ /* 0x002fce0000010000 */
[----:B------:R-:W1:Y:S01]  /*0a20*/  FRND.TRUNC R20, R3 ;  /* 0x0000000300147307 */ /* 0x000e62000020d000 */
[----:B------:R-:W-:Y:S01]  /*0a30*/  STG.E.64 desc[UR4][R10.64+0x400], R8 ;  /* 0x000400080a007986 */ /* 0x000fe2000c101b04 */
[----:B0-----:R-:W-:-:S06]  /*0a40*/  FADD.FTZ R4, R2, -R21 ;  /* 0x8000001502047221 */ /* 0x001fcc0000010000 */
[----:B------:R-:W0:Y:S01]  /*0a50*/  FRND.TRUNC R15, R6 ;  /* 0x00000006000f7307 */ /* 0x000e22000020d000 */
[----:B-1----:R-:W-:-:S07]  /*0a60*/  FADD.FTZ R5, R3, -R20 ;  /* 0x8000001403057221 */ /* 0x002fce0000010000 */
[----:B------:R-:W1:Y:S01]  /*0a70*/  FRND.TRUNC R14, R7 ;  /* 0x00000007000e7307 */ /* 0x000e62000020d000 */
[----:B------:R-:W-:Y:S01]  /*0a80*/  STG.E.64 desc[UR4][R10.64+0x800], R4 ;  /* 0x000800040a007986 */ /* 0x000fe2000c101b04 */
[----:B0-----:R-:W-:Y:S01]  /*0a90*/  FADD.FTZ R2, R6, -R15 ;  /* 0x8000000f06027221 */ /* 0x001fe20000010000 */
[----:B-1----:R-:W-:-:S05]  /*0aa0*/  FADD.FTZ R3, R7, -R14 ;  /* 0x8000000e07037221 */ /* 0x002fca0000010000 */
[----:B------:R-:W-:Y:S01]  /*0ab0*/  STG.E.64 desc[UR4][R10.64+0xc00], R2 ;  /* 0x000c00020a007986 */ /* 0x000fe2000c101b04 */
[----:B------:R-:W-:Y:S05]  /*0ac0*/  EXIT ;  /* 0x000000000000794d */ /* 0x000fea0003800000 */
.L_x_16833:
        /* <DEDUP_REMOVED lines=11> */
.L_x_19991:


//--------------------- .text._ZN2at6native29vectorized_elementwise_kernelILi4EZZZNS0_16frac_kernel_cudaERNS_18TensorIteratorBaseEENKUlvE_clEvENKUlvE0_clEvEUlfE_St5arrayIPcLm2EEEEviT0_T1_ --------------------------
	.section	.text._ZN2at6native29vectorized_elementwise_kernelILi4EZZZNS0_16frac_kernel_cudaERNS_18TensorIteratorBaseEENKUlvE_clEvENKUlvE0_clEvEUlfE_St5arrayIPcLm2EEEEviT0_T1_,"ax",@progbits
	.align	128
        .global         _ZN2at6native29vectorized_elementwise_kernelILi4EZZZNS0_16frac_kernel_cudaERNS_18TensorIteratorBaseEENKUlvE_clEvENKUlvE0_clEvEUlfE_St5arrayIPcLm2EEEEviT0_T1_
        .type           _ZN2at6native29vectorized_elementwise_kernelILi4EZZZNS0_16frac_kernel_cudaERNS_18TensorIteratorBaseEENKUlvE_clEvENKUlvE0_clEvEUlfE_St5arrayIPcLm2EEEEviT0_T1_,@function
        .size           _ZN2at6native29vectorized_elementwise_kernelILi4EZZZNS0_16frac_kernel_cudaERNS_18TensorIteratorBaseEENKUlvE_clEvENKUlvE0_clEvEUlfE_St5arrayIPcLm2EEEEviT0_T1_,(.L_x_19992 - _ZN2at6native29vectorized_elementwise_kernelILi4EZZZNS0_16frac_kernel_cudaERNS_18TensorIteratorBaseEENKUlvE_clEvENKUlvE0_clEvEUlfE_St5arrayIPcLm2EEEEviT0_T1_)
        .other          _ZN2at6native29vectorized_elementwise_kernelILi4EZZZNS0_16frac_kernel_cudaERNS_18TensorIteratorBaseEENKUlvE_clEvENKUlvE0_clEvEUlfE_St5arrayIPcLm2EEEEviT0_T1_,@"STO_CUDA_ENTRY STV_DEFAULT"
_ZN2at6native29vectorized_elementwise_kernelILi4EZZZNS0_16frac_kernel_cudaERNS_18TensorIteratorBaseEENKUlvE_clEvENKUlvE0_clEvEUlfE_St5arrayIPcLm2EEEEviT0_T1_:
.text._ZN2at6native29vectorized_elementwise_kernelILi4EZZZNS0_16frac_kernel_cudaERNS_18TensorIteratorBaseEENKUlvE_clEvENKUlvE0_clEvEUlfE_St5arrayIPcLm2EEEEviT0_T1_:
        /* <DEDUP_REMOVED lines=84> */
.L_x_16837:
        /* <DEDUP_REMOVED lines=9> */
.L_x_16838:
        /* <DEDUP_REMOVED lines=9> */
.L_x_16839:
        /* <DEDUP_REMOVED lines=9> */
.L_x_16840:
        /* <DEDUP_REMOVED lines=10> */
.L_x_16841:
[----:B------:R-:W-:Y:S05]  /*0790*/  BSYNC.RELIABLE B1 ;  /* 0x0000000000017941 */ /* 0x000fea0003800100 */
.L_x_16836:
        /* <DEDUP_REMOVED lines=8> */
.L_x_16842:
[----:B------:R-:W-:Y:S05]  /*0820*/  BSYNC.RECONVERGENT B0 ;  /* 0x0000000000007941 */ /* 0x000fea0003800200 */
.L_x_16835:
        /* <DEDUP_REMOVED lines=10> */
.L_x_16834:
[----:B------:R-:W0:Y:S01]  /*08d0*/  S2R R23, SR_TID.X ;  /* 0x0000000000177919 */ /* 0x000e220000002100 */
[----:B------:R-:W1:Y:S02]  /*08e0*/  LDC.64 R2, c[0x0][0x390] ;  /* 0x0000e400ff027b82 */ /* 0x000e640000000a00 */
[----:B-1----:R-:W-:-:S04]  /*08f0*/  IMAD.WIDE.U32 R2, R0, 0x4, R2 ;  /* 0x0000000400027825 */ /* 0x002fc800078e0002 */
[----:B0-----:R-:W-:Y:S02]  /*0900*/  IMAD.WIDE.U32 R12, R23, 0x10, R2 ;  /* 0x00000010170c7825 */ /* 0x001fe400078e0002 */
[----:B------:R-:W0:Y:S03]  /*0910*/  LDC.64 R2, c[0x0][0x388] ;  /* 0x0000e200ff027b82 */ /* 0x000e260000000a00 */
[----:B------:R-:W2:Y:S04]  /*0920*/  LDG.E.128 R8, desc[UR4][R12.64] ;  /* 0x000000040c087981 */ /* 0x000ea8000c1e1d00 */
[----:B------:R1:W3:Y:S01]  /*0930*/  LDG.E.128 R4, desc[UR4][R12.64+0x800] ;  /* 0x000800040c047981 */ /* 0x0002e2000c1e1d00 */
[----:B0-----:R-:W-:-:S04]  /*0940*/  IMAD.WIDE.U32 R2, R0, 0x4, R2 ;  /* 0x0000000400027825 */ /* 0x001fc800078e0002 */
[----:B------:R-:W-:Y:S01]  /*0950*/  IMAD.WIDE.U32 R2, R23, 0x10, R2 ;  /* 0x0000001017027825 */ /* 0x000fe200078e0002 */
[----:B--2---:R-:W1:Y:S08]  /*0960*/  FRND.TRUNC R15, R8 ;  /* 0x00000008000f7307 */ /* 0x004e70000020d000 */
[----:B------:R-:W0:Y:S01]  /*0970*/  FRND.TRUNC R14, R9 ;  /* 0x00000009000e7307 */ /* 0x000e22000020d000 */
[----:B-1----:R-:W-:-:S07]  /*0980*/  FADD.FTZ R12, R8, -R15 ;  /* 0x8000000f080c7221 */ /* 0x002fce0000010000 */
[----:B------:R-:W1:Y:S01]  /*0990*/  FRND.TRUNC R19, R10 ;  /* 0x0000000a00137307 */ /* 0x000e62000020d000 */
[----:B0-----:R-:W-:-:S07]  /*09a0*/  FADD.FTZ R13, R9, -R14 ;  /* 0x8000000e090d7221 */ /* 0x001fce0000010000 */
[----:B------:R-:W0:Y:S01]  /*09b0*/  FRND.TRUNC R18, R11 ;  /* 0x0000000b00127307 */ /* 0x000e22000020d000 */
[----:B-1----:R-:W-:-:S07]  /*09c0*/  FADD.FTZ R14, R10, -R19 ;  /* 0x800000130a0e7221 */ /* 0x002fce0000010000 */
[----:B---3--:R-:W1:Y:S01]  /*09d0*/  FRND.TRUNC R21, R4 ;  /* 0x0000000400157307 */ /* 0x008e62000020d000 */
[----:B0-----:R-:W-:-:S07]  /*09e0*/  FADD.FTZ R15, R11, -R18 ;  /* 0x800000120b0f7221 */ /* 0x001fce0000010000 */
[----:B------:R-:W0:Y:S01]  /*09f0*/  FRND.TRUNC R20, R5 ;  /* 0x0000000500147307 */ /* 0x000e22000020d000 */
[----:B------:R-:W-:Y:S01]  /*0a00*/  STG.E.128 desc[UR4][R2.64], R12 ;  /* 0x0000000c02007986 */ /* 0x000fe2000c101d04 */
[----:B-1----:R-:W-:-:S06]  /*0a10*/  FADD.FTZ R8, R4, -R21 ;  /* 0x8000001504087221 */ /* 0x002fcc0000010000 */
[----:B------:R-:W1:Y:S01]  /*0a20*/  FRND.TRUNC R17, R6 ;  /* 0x0000000600117307 */ /* 0x000e62000020d000 */
[----:B0-----:R-:W-:-:S07]  /*0a30*/  FADD.FTZ R9, R5, -R20 ;  /* 0x8000001405097221 */ /* 0x001fce0000010000 */
[----:B------:R-:W0:Y:S01]  /*0a40*/  FRND.TRUNC R16, R7 ;  /* 0x0000000700107307 */ /* 0x000e22000020d000 */
[----:B-1----:R-:W-:Y:S01]  /*0a50*/  FADD.FTZ R10, R6, -R17 ;  /* 0x80000011060a7221 */ /* 0x002fe20000010000 */
[----:B0-----:R-:W-:-:S05]  /*0a60*/  FADD.FTZ R11, R7, -R16 ;  /* 0x80000010070b7221 */ /* 0x001fca0000010000 */
[----:B------:R-:W-:Y:S01]  /*0a70*/  STG.E.128 desc[UR4][R2.64+0x800], R8 ;  /* 0x0008000802007986 */ /* 0x000fe2000c101d04 */
[----:B------:R-:W-:Y:S05]  /*0a80*/  EXIT ;  /* 0x000000000000794d */ /* 0x000fea0003800000 */
.L_x_16843:
        /* <DEDUP_REMOVED lines=15> */
.L_x_19992:


//--------------------- .text._ZN2at6native29vectorized_elementwise_kernelILi8EZZZNS0_16frac_kernel_cudaERNS_18TensorIteratorBaseEENKUlvE_clEvENKUlvE0_clEvEUlfE_St5arrayIPcLm2EEEEviT0_T1_ --------------------------
	.section	.text._ZN2at6native29vectorized_elementwise_kernelILi8EZZZNS0_16frac_kernel_cudaERNS_18TensorIteratorBaseEENKUlvE_clEvENKUlvE0_clEvEUlfE_St5arrayIPcLm2EEEEviT0_T1_,"ax",@progbits
	.align	128
        .global         _ZN2at6native29vectorized_elementwise_kernelILi8EZZZNS0_16frac_kernel_cudaERNS_18TensorIteratorBaseEENKUlvE_clEvENKUlvE0_clEvEUlfE_St5arrayIPcLm2EEEEviT0_T1_
        .type           _ZN2at6native29vectorized_elementwise_kernelILi8EZZZNS0_16frac_kernel_cudaERNS_18TensorIteratorBaseEENKUlvE_clEvENKUlvE0_clEvEUlfE_St5arrayIPcLm2EEEEviT0_T1_,@function
        .size           _ZN2at6native29vectorized_elementwise_kernelILi8EZZZNS0_16frac_kernel_cudaERNS_18TensorIteratorBaseEENKUlvE_clEvENKUlvE0_clEvEUlfE_St5arrayIPcLm2EEEEviT0_T1_,(.L_x_19993 - _ZN2at6native29vectorized_elementwise_kernelILi8EZZZNS0_16frac_kernel_cudaERNS_18TensorIteratorBaseEENKUlvE_clEvENKUlvE0_clEvEUlfE_St5arrayIPcLm2EEEEviT0_T1_)
        .other          _ZN2at6native29vectorized_elementwise_kernelILi8EZZZNS0_16frac_kernel_cudaERNS_18TensorIteratorBaseEENKUlvE_clEvENKUlvE0_clEvEUlfE_St5arrayIPcLm2EEEEviT0_T1_,@"STO_CUDA_ENTRY STV_DEFAULT"
_ZN2at6native29vectorized_elementwise_kernelILi8EZZZNS0_16frac_kernel_cudaERNS_18TensorIteratorBaseEENKUlvE_clEvENKUlvE0_clEvEUlfE_St5arrayIPcLm2EEEEviT0_T1_:
.text._ZN2at6native29vectorized_elementwise_kernelILi8EZZZNS0_16frac_kernel_cudaERNS_18TensorIteratorBaseEENKUlvE_clEvENKUlvE0_clEvEUlfE_St5arrayIPcLm2EEEEviT0_T1_:
        /* <DEDUP_REMOVED lines=84> */
.L_x_16847:
        /* <DEDUP_REMOVED lines=9> */
.L_x_16848:
        /* <DEDUP_REMOVED lines=9> */
.L_x_16849:
        /* <DEDUP_REMOVED lines=9> */
.L_x_16850:
        /* <DEDUP_REMOVED lines=10> */
.L_x_16851:
[----:B------:R-:W-:Y:S05]  /*0790*/  BSYNC.RELIABLE B1 ;  /* 0x0000000000017941 */ /* 0x000fea0003800100 */
.L_x_16846:
        /* <DEDUP_REMOVED lines=8> */
.L_x_16852:
[----:B------:R-:W-:Y:S05]  /*0820*/  BSYNC.RECONVERGENT B0 ;  /* 0x0000000000007941 */ /* 0x000fea0003800200 */
.L_x_16845:
        /* <DEDUP_REMOVED lines=10> */
.L_x_16844:
[----:B------:R-:W0:Y:S01]  /*08d0*/  S2R R21, SR_TID.X ;  /* 0x0000000000157919 */ /* 0x000e220000002100 */
[----:B------:R-:W1:Y:S02]  /*08e0*/  LDC.64 R2, c[0x0][0x390] ;  /* 0x0000e400ff027b82 */ /* 0x000e640000000a00 */
[----:B-1----:R-:W-:-:S04]  /*08f0*/  IMAD.WIDE.U32 R2, R0, 0x4, R2 ;  /* 0x0000000400027825 */ /* 0x002fc800078e0002 */
[----:B0-----:R-:W-:Y:S02]  /*0900*/  IMAD.WIDE.U32 R4, R21, 0x20, R2 ;  /* 0x0000002015047825 */ /* 0x001fe400078e0002 */
[----:B------:R-:W0:Y:S04]  /*0910*/  LDC.64 R2, c[0x0][0x388] ;  /* 0x0000e200ff027b82 */ /* 0x000e280000000a00 */
[----:B------:R-:W2:Y:S01]  /*0920*/  LDG.E.ENL2.256 R4, R8, desc[UR4][R4.64] ;  /* 0xfe0000040408797e */ /* 0x000ea20008121904 */
[----:B0-----:R-:W-:-:S04]  /*0930*/  IMAD.WIDE.U32 R2, R0, 0x4, R2 ;  /* 0x0000000400027825 */ /* 0x001fc800078e0002 */
[----:B------:R-:W-:Y:S01]  /*0940*/  IMAD.WIDE.U32 R2, R21, 0x20, R2 ;  /* 0x0000002015027825 */ /* 0x000fe200078e0002 */
[----:B--2---:R-:W0:Y:S08]  /*0950*/  FRND.TRUNC R13, R8 ;  /* 0x00000008000d7307 */ /* 0x004e30000020d000 */
[----:B------:R-:W1:Y:S01]  /*0960*/  FRND.TRUNC R14, R9 ;  /* 0x00000009000e7307 */ /* 0x000e62000020d000 */
[----:B0-----:R-:W-:-:S07]  /*0970*/  FADD.FTZ R12, R8, -R13 ;  /* 0x8000000d080c7221 */ /* 0x001fce0000010000 */
[----:B------:R-:W0:Y:S01]  /*0980*/  FRND.TRUNC R15, R10 ;  /* 0x0000000a000f7307 */ /* 0x000e22000020d000 */
[----:B-1----:R-:W-:-:S07]  /*0990*/  FADD.FTZ R13, R9, -R14 ;  /* 0x8000000e090d7221 */ /* 0x002fce0000010000 */
        /* <DEDUP_REMOVED lines=9> */
[----:B0-----:R-:W-:Y:S01]  /*0a30*/  FADD.FTZ R10, R6, -R17 ;  /* 0x80000011060a7221 */ /* 0x001fe20000010000 */
[----:B-1----:R-:W-:-:S05]  /*0a40*/  FADD.FTZ R11, R7, -R16 ;  /* 0x80000010070b7221 */ /* 0x002fca0000010000 */
[----:B------:R-:W-:Y:S01]  /*0a50*/  STG.E.ENL2.256 desc[UR4][R2.64], R12, R8 ;  /* 0xf800000c0208797f */ /* 0x000fe2000f121804 */
[----:B------:R-:W-:Y:S05]  /*0a60*/  EXIT ;  /* 0x000000000000794d */ /* 0x000fea0003800000 */
.L_x_16853:
        /* <DEDUP_REMOVED lines=9> */
.L_x_19993:


//--------------------- .text._ZN2at6native18elementwise_kernelILi128ELi4EZNS0_15gpu_kernel_implIZZZNS0_16frac_kernel_cudaERNS_18TensorIteratorBaseEENKUlvE_clEvENKUlvE_clEvEUldE_EEvS4_RKT_EUliE_EEviT1_ --------------------------
	.section	.text._ZN2at6native18elementwise_kernelILi128ELi4EZNS0_15gpu_kernel_implIZZZNS0_16frac_kernel_cudaERNS_18TensorIteratorBaseEENKUlvE_clEvENKUlvE_clEvEUldE_EEvS4_RKT_EUliE_EEviT1_,"ax",@progbits
	.align	128
        .global         _ZN2at6native18elementwise_kernelILi128ELi4EZNS0_15gpu_kernel_implIZZZNS0_16frac_kernel_cudaERNS_18TensorIteratorBaseEENKUlvE_clEvENKUlvE_clEvEUldE_EEvS4_RKT_EUliE_EEviT1_
        .type           _ZN2at6native18elementwise_kernelILi128ELi4EZNS0_15gpu_kernel_implIZZZNS0_16frac_kernel_cudaERNS_18TensorIteratorBaseEENKUlvE_clEvENKUlvE_clEvEUldE_EEvS4_RKT_EUliE_EEviT1_,@function
        .size           _ZN2at6native18elementwise_kernelILi128ELi4EZNS0_15gpu_kernel_implIZZZNS0_16frac_kernel_cudaERNS_18TensorIteratorBaseEENKUlvE_clEvENKUlvE_clEvEUldE_EEvS4_RKT_EUliE_EEviT1_,(.L_x_19994 - _ZN2at6native18elementwise_kernelILi128ELi4EZNS0_15gpu_kernel_implIZZZNS0_16frac_kernel_cudaERNS_18TensorIteratorBaseEENKUlvE_clEvENKUlvE_clEvEUldE_EEvS4_RKT_EUliE_EEviT1_)
        .other          _ZN2at6native18elementwise_kernelILi128ELi4EZNS0_15gpu_kernel_implIZZZNS0_16frac_kernel_cudaERNS_18TensorIteratorBaseEENKUlvE_clEvENKUlvE_clEvEUldE_EEvS4_RKT_EUliE_EEviT1_,@"STO_CUDA_ENTRY STV_DEFAULT"
_ZN2at6native18elementwise_kernelILi128ELi4EZNS0_15gpu_kernel_implIZZZNS0_16frac_kernel_cudaERNS_18TensorIteratorBaseEENKUlvE_clEvENKUlvE_clEvEUldE_EEvS4_RKT_EUliE_EEviT1_:
.text._ZN2at6native18elementwise_kernelILi128ELi4EZNS0_15gpu_kernel_implIZZZNS0_16frac_kernel_cudaERNS_18TensorIteratorBaseEENKUlvE_clEvENKUlvE_clEvEUldE_EEvS4_RKT_EUliE_EEviT1_:
        /* <DEDUP_REMOVED lines=319> */
.L_x_16856:
        /* <DEDUP_REMOVED lines=18> */
.L_x_16861:
[----:B------:R-:W2:Y:S02]  /*1510*/  LDG.E.U8 R2, desc[UR36][R2.64] ;  /* 0x0000002402027981 */ /* 0x000ea4000c1e1100 */
[----:B--2---:R0:W1:Y:S01]  /*1520*/  I2F.F64.U16 R6, R2 ;  /* 0x0000000200067312 */ /* 0x0040620000101800 */
[----:B------:R-:W-:Y:S05]  /*1530*/  BRA `(.L_x_16863) ;  /* 0x0000000c00607947 */ /* 0x000fea0003800000 */
.L_x_16860:
        /* <DEDUP_REMOVED lines=9> */
.L_x_16865:
[----:B------:R-:W2:Y:S02]  /*15d0*/  LDG.E R2, desc[UR36][R2.64] ;  /* 0x0000002402027981 */ /* 0x000ea4000c1e1900 */
[----:B--2---:R0:W1:Y:S01]  /*15e0*/  I2F.F64 R6, R2 ;  /* 0x0000000200067312 */ /* 0x0040620000201c00 */
[----:B------:R-:W-:Y:S05]  /*15f0*/  BRA `(.L_x_16863) ;  /* 0x0000000c00307947 */ /* 0x000fea0003800000 */
.L_x_16864:
[----:B------:R-:W2:Y:S02]  /*1600*/  LDG.E.U16 R2, desc[UR36][R2.64] ;  /* 0x0000002402027981 */ /* 0x000ea4000c1e1500 */
[----:B--2---:R0:W1:Y:S01]  /*1610*/  I2F.F64.S16 R6, R2 ;  /* 0x0000000200067312 */ /* 0x0040620000101c00 */
[----:B------:R-:W-:Y:S05]  /*1620*/  BRA `(.L_x_16863) ;  /* 0x0000000c00247947 */ /* 0x000fea0003800000 */
.L_x_16859:
        /* <DEDUP_REMOVED lines=10> */
.L_x_16867:
[----:B------:R-:W2:Y:S02]  /*16d0*/  LDG.E.U16 R0, desc[UR36][R2.64] ;  /* 0x0000002402007981 */ /* 0x000ea4000c1e1500 */
[----:B--2---:R-:W-:-:S05]  /*16e0*/  HADD2.F32 R0, -RZ, R0.H0_H0 ;  /* 0x20000000ff007230 */ /* 0x004fca0000004100 */
[----:B------:R-:W-:-:S04]  /*16f0*/  FMUL.FTZ R0, R0, 1 ;  /* 0x3f80000000007820 */ /* 0x000fc80000410000 */
[----:B------:R0:W1:Y:S01]  /*1700*/  F2F.F64.F32 R6, R0 ;  /* 0x0000000000067310 */ /* 0x0000620000201800 */
[----:B------:R-:W-:Y:S05]  /*1710*/  BRA `(.L_x_16863) ;  /* 0x0000000800e87947 */ /* 0x000fea0003800000 */
.L_x_16866:
        /* <DEDUP_REMOVED lines=10> */
.L_x_16869:
[----:B------:R-:W2:Y:S02]  /*17c0*/  LDG.E.U16 R2, desc[UR36][R2.64] ;  /* 0x0000002402027981 */ /* 0x000ea4000c1e1500 */
[----:B--2---:R-:W-:-:S05]  /*17d0*/  HADD2.F32 R0, -RZ, R2.H0_H0 ;  /* 0x20000002ff007230 */ /* 0x004fca0000004100 */
[----:B------:R-:W-:-:S04]  /*17e0*/  FMUL.FTZ R0, R0, 1 ;  /* 0x3f80000000007820 */ /* 0x000fc80000410000 */
[----:B------:R0:W1:Y:S01]  /*17f0*/  F2F.F64.F32 R6, R0 ;  /* 0x0000000000067310 */ /* 0x0000620000201800 */
[----:B------:R-:W-:Y:S05]  /*1800*/  BRA `(.L_x_16863) ;  /* 0x0000000800ac7947 */ /* 0x000fea0003800000 */
.L_x_16868:
[----:B------:R0:W5:Y:S01]  /*1810*/  LDG.E.64 R6, desc[UR36][R2.64] ;  /* 0x0000002402067981 */ /* 0x000162000c1e1b00 */
[----:B------:R-:W-:Y:S05]  /*1820*/  BRA `(.L_x_16863) ;  /* 0x0000000800a47947 */ /* 0x000fea0003800000 */
.L_x_16858:
        /* <DEDUP_REMOVED lines=13> */
.L_x_16872:
[----:B------:R0:W5:Y:S01]  /*1900*/  LDG.E.64 R6, desc[UR36][R2.64] ;  /* 0x0000002402067981 */ /* 0x000162000c1e1b00 */
[----:B------:R-:W-:Y:S05]  /*1910*/  BRA `(.L_x_16863) ;  /* 0x0000000800687947 */ /* 0x000fea0003800000 */
.L_x_16871:
        /* <DEDUP_REMOVED lines=27> */
.L_x_16874:
        /* <DEDUP_REMOVED lines=14> */
.L_x_16873:
[----:B------:R-:W2:Y:S02]  /*1bb0*/  LDG.E.U16 R0, desc[UR36][R2.64] ;  /* 0x0000002402007981 */ /* 0x000ea4000c1e1500 */
[----:B--2---:R-:W-:-:S04]  /*1bc0*/  IMAD.U32 R0, R0, 0x10000, RZ ;  /* 0x0001000000007824 */ /* 0x004fc800078e00ff */
[----:B------:R-:W-:-:S04]  /*1bd0*/  FMUL.FTZ R0, R0, 1 ;  /* 0x3f80000000007820 */ /* 0x000fc80000410000 */
[----:B------:R0:W1:Y:S01]  /*1be0*/  F2F.F64.F32 R6, R0 ;  /* 0x0000000000067310 */ /* 0x0000620000201800 */
[----:B------:R-:W-:Y:S05]  /*1bf0*/  BRA `(.L_x_16863) ;  /* 0x0000000400b07947 */ /* 0x000fea0003800000 */
.L_x_16870:
        /* <DEDUP_REMOVED lines=11> */
.L_x_16877:
        /* <DEDUP_REMOVED lines=21> */
.L_x_16879:
[----:B------:R-:W-:Y:S05]  /*1e00*/  BSYNC.RECONVERGENT B0 ;  /* 0x0000000000007941 */ /* 0x000fea0003800200 */
.L_x_16878:
[----:B------:R-:W-:Y:S02]  /*1e10*/  SHF.L.U32 R0, R0, 0x14, RZ ;  /* 0x0000001400007819 */ /* 0x000fe400000006ff */
[----:B------:R-:W-:-:S04]  /*1e20*/  LEA R2, R2, 0x3b800000, 0x17 ;  /* 0x3b80000002027811 */ /* 0x000fc800078eb8ff */
[----:B------:R-:W-:-:S05]  /*1e30*/  LOP3.LUT R0, R2, R0, R7, 0xfe, !PT ;  /* 0x0000000002007212 */ /* 0x000fca00078efe07 */
[----:B------:R-:W-:-:S04]  /*1e40*/  FMUL.FTZ R0, R0, 1 ;  /* 0x3f80000000007820 */ /* 0x000fc80000410000 */
[----:B------:R0:W1:Y:S01]  /*1e50*/  F2F.F64.F32 R6, R0 ;  /* 0x0000000000067310 */ /* 0x0000620000201800 */
[----:B------:R-:W-:Y:S05]  /*1e60*/  BRA `(.L_x_16863) ;  /* 0x0000000400147947 */ /* 0x000fea0003800000 */
.L_x_16876:
        /* <DEDUP_REMOVED lines=21> */
.L_x_16881:
[----:B------:R-:W-:Y:S05]  /*1fc0*/  BSYNC.RECONVERGENT B0 ;  /* 0x0000000000007941 */ /* 0x000fea0003800200 */
.L_x_16880:
[----:B------:R-:W-:Y:S01]  /*1fd0*/  IMAD.SHL.U32 R0, R0, 0x200000, RZ ;  /* 0x0020000000007824 */ /* 0x000fe200078e00ff */
[----:B------:R-:W-:-:S04]  /*1fe0*/  LEA R2, R2, 0x37800000, 0x17 ;  /* 0x3780000002027811 */ /* 0x000fc800078eb8ff */
[----:B------:R-:W-:-:S05]  /*1ff0*/  LOP3.LUT R0, R2, R0, R7, 0xfe, !PT ;  /* 0x0000000002007212 */ /* 0x000fca00078efe07 */
[----:B------:R-:W-:-:S04]  /*2000*/  FMUL.FTZ R0, R0, 1 ;  /* 0x3f80000000007820 */ /* 0x000fc80000410000 */
[----:B------:R0:W1:Y:S01]  /*2010*/  F2F.F64.F32 R6, R0 ;  /* 0x0000000000067310 */ /* 0x0000620000201800 */
[----:B------:R-:W-:Y:S05]  /*2020*/  BRA `(.L_x_16863) ;  /* 0x0000000000a47947 */ /* 0x000fea0003800000 */
.L_x_16875:
[----:B------:R-:W-:-:S09]  /*2030*/  UISETP.NE.AND UP0, UPT, UR4, 0x1c, UPT ;  /* 0x0000001c0400788c */ /* 0x000fd2000bf05270 */
[----:B------:R-:W-:Y:S05]  /*2040*/  BRA.U !UP0, `(.L_x_16882) ;  /* 0x0000000108947547 */ /* 0x000fea000b800000 */
[----:B------:R-:W-:-:S09]  /*2050*/  UISETP.NE.AND UP0, UPT, UR4, 0x1d, UPT ;  /* 0x0000001d0400788c */ /* 0x000fd2000bf05270 */
[----:B------:R-:W-:Y:S05]  /*2060*/  BRA.U !UP0, `(.L_x_16883) ;  /* 0x0000000108807547 */ /* 0x000fea000b800000 */
[----:B------:R-:W-:-:S09]  /*2070*/  UISETP.NE.AND UP0, UPT, UR4, 0x2c, UPT ;  /* 0x0000002c0400788c */ /* 0x000fd2000bf05270 */
[----:B------:R-:W-:Y:S05]  /*2080*/  BRA.U !UP0, `(.L_x_16884) ;  /* 0x0000000108487547 */ /* 0x000fea000b800000 */
.L_x_16862:
        /* <DEDUP_REMOVED lines=16> */
.L_x_16885:
[----:B------:R-:W-:Y:S01]  /*2190*/  CS2R R6, SRZ ;  /* 0x0000000000067805 */ /* 0x000fe2000001ff00 */
[----:B------:R-:W-:Y:S06]  /*21a0*/  BRA `(.L_x_16863) ;  /* 0x0000000000447947 */ /* 0x000fec0003800000 */
.L_x_16884:
        /* <DEDUP_REMOVED lines=12> */
.L_x_16883:
[----:B------:R-:W2:Y:S02]  /*2270*/  LDG.E.64 R6, desc[UR36][R2.64] ;  /* 0x0000002402067981 */ /* 0x000ea4000c1e1b00 */
[----:B--2---:R-:W4:Y:S01]  /*2280*/  I2F.F64.U64 R6, R6 ;  /* 0x0000000600067312 */ /* 0x004f220000301800 */
[----:B------:R-:W-:Y:S05]  /*2290*/  BRA `(.L_x_16863) ;  /* 0x0000000000087947 */ /* 0x000fea0003800000 */
.L_x_16882:
[----:B------:R-:W2:Y:S02]  /*22a0*/  LDG.E R2, desc[UR36][R2.64] ;  /* 0x0000002402027981 */ /* 0x000ea4000c1e1900 */
[----:B--2---:R0:W1:Y:S02]  /*22b0*/  I2F.F64.U32 R6, R2 ;  /* 0x0000000200067312 */ /* 0x0040640000201800 */
.L_x_16863:
[----:B------:R-:W-:Y:S05]  /*22c0*/  BSYNC.RECONVERGENT B6 ;  /* 0x0000000000067941 */ /* 0x000fea0003800200 */
.L_x_16857:
[----:B------:R-:W2:Y:S01]  /*22d0*/  LDCU.64 UR6, c[0x0][0x580] ;  /* 0x0000b000ff0677ac */ /* 0x000ea20008000a00 */
[----:B01-345:R-:W0:Y:S01]  /*22e0*/  FRND.F64.TRUNC R4, R6 ;  /* 0x0000000600047313 */ /* 0x03be22000030d800 */
[----:B------:R-:W-:-:S04]  /*22f0*/  UPRMT UR4, UR42, 0x9910, URZ ;  /* 0x000099102a047896 */ /* 0x000fc800080000ff */
[----:B------:R-:W-:Y:S01]  /*2300*/  UISETP.GT.AND UP0, UPT, UR4, 0x9, UPT ;  /* 0x000000090400788c */ /* 0x000fe2000bf04270 */
[----:B0-----:R-:W-:Y:S01]  /*2310*/  DADD R4, -R4, R6 ;  /* 0x0000000004047229 */ /* 0x001fe20000000106 */
[----:B--2---:R-:W-:-:S05]  /*2320*/  IADD3 R2, P0, PT, R16, UR6, RZ ;  /* 0x0000000610027c10 */ /* 0x004fca000ff1e0ff */
        /* <DEDUP_REMOVED lines=13> */
.L_x_16889:
[----:B------:R-:W0:Y:S02]  /*2400*/  F2I.S64.F64.TRUNC R4, R4 ;  /* 0x0000000400047311 */ /* 0x000e24000030d900 */
[----:B0-----:R-:W-:-:S05]  /*2410*/  MOV R7, R4 ;  /* 0x0000000400077202 */ /* 0x001fca0000000f00 */
[----:B------:R0:W-:Y:S01]  /*2420*/  STG.E.U8 desc[UR36][R2.64], R7 ;  /* 0x0000000702007986 */ /* 0x0001e2000c101124 */
[----:B------:R-:W-:Y:S05]  /*2430*/  BRA `(.L_x_16891) ;  /* 0x0000000c00e47947 */ /* 0x000fea0003800000 */
.L_x_16888:
        /* <DEDUP_REMOVED lines=9> */
.L_x_16893:
[----:B------:R-:W0:Y:S02]  /*24d0*/  F2I.F64.TRUNC R5, R4 ;  /* 0x0000000400057311 */ /* 0x000e24000030d100 */
[----:B0-----:R0:W-:Y:S01]  /*24e0*/  STG.E desc[UR36][R2.64], R5 ;  /* 0x0000000502007986 */ /* 0x0011e2000c101924 */
[----:B------:R-:W-:Y:S05]  /*24f0*/  BRA `(.L_x_16891) ;  /* 0x0000000c00b47947 */ /* 0x000fea0003800000 */
.L_x_16892:
[----:B------:R-:W0:Y:S02]  /*2500*/  F2I.F64.TRUNC R5, R4 ;  /* 0x0000000400057311 */ /* 0x000e24000030d100 */
[----:B0-----:R0:W-:Y:S01]  /*2510*/  STG.E.U16 desc[UR36][R2.64], R5 ;  /* 0x0000000502007986 */ /* 0x0011e2000c101524 */
[----:B------:R-:W-:Y:S05]  /*2520*/  BRA `(.L_x_16891) ;  /* 0x0000000c00a87947 */ /* 0x000fea0003800000 */
.L_x_16887:
        /* <DEDUP_REMOVED lines=13> */
.L_x_16895:
        /* <DEDUP_REMOVED lines=8> */
.L_x_16894:
        /* <DEDUP_REMOVED lines=14> */
.L_x_16897:
        /* <DEDUP_REMOVED lines=9> */
.L_x_16896:
[----:B------:R0:W-:Y:S01]  /*27f0*/  STG.E.64 desc[UR36][R2.64], R4 ;  /* 0x0000000402007986 */ /* 0x0001e2000c101b24 */
[----:B------:R-:W-:Y:S05]  /*2800*/  BRA `(.L_x_16891) ;  /* 0x0000000800f07947 */ /* 0x000fea0003800000 */
.L_x_16886:
        /* <DEDUP_REMOVED lines=12> */
.L_x_16900:
[----:B------:R-:W-:-:S05]  /*28d0*/  CS2R R6, SRZ ;  /* 0x0000000000067805 */ /* 0x000fca000001ff00 */
[----:B------:R0:W-:Y:S01]  /*28e0*/  STG.E.128 desc[UR36][R2.64], R4 ;  /* 0x0000000402007986 */ /* 0x0001e2000c101d24 */
[----:B------:R-:W-:Y:S05]  /*28f0*/  BRA `(.L_x_16891) ;  /* 0x0000000800b47947 */ /* 0x000fea0003800000 */
.L_x_16899:
        /* <DEDUP_REMOVED lines=23> */
.L_x_16904:
[----:B------:R-:W-:Y:S05]  /*2a70*/  BSYNC.RECONVERGENT B0 ;  /* 0x0000000000007941 */ /* 0x000fea0003800200 */
.L_x_16903:
[----:B------:R-:W-:-:S05]  /*2a80*/  LOP3.LUT R7, R0, 0x80, R7, 0xf8, !PT ;  /* 0x0000008000077812 */ /* 0x000fca00078ef807 */
[----:B------:R0:W-:Y:S01]  /*2a90*/  STG.E.U8 desc[UR36][R2.64], R7 ;  /* 0x0000000702007986 */ /* 0x0001e2000c101124 */
[----:B------:R-:W-:Y:S05]  /*2aa0*/  BRA `(.L_x_16891) ;  /* 0x0000000800487947 */ /* 0x000fea0003800000 */
.L_x_16902:
        /* <DEDUP_REMOVED lines=19> */
.L_x_16906:
[----:B------:R-:W-:Y:S05]  /*2be0*/  BSYNC.RECONVERGENT B0 ;  /* 0x0000000000007941 */ /* 0x000fea0003800200 */
.L_x_16905:
[----:B------:R-:W-:-:S05]  /*2bf0*/  LOP3.LUT R7, R0, 0x80, R7, 0xf8, !PT ;  /* 0x0000008000077812 */ /* 0x000fca00078ef807 */
[----:B------:R0:W-:Y:S01]  /*2c00*/  STG.E.U8 desc[UR36][R2.64], R7 ;  /* 0x0000000702007986 */ /* 0x0001e2000c101124 */
[----:B------:R-:W-:Y:S05]  /*2c10*/  BRA `(.L_x_16891) ;  /* 0x0000000400ec7947 */ /* 0x000fea0003800000 */
.L_x_16901:
        /* <DEDUP_REMOVED lines=8> */
.L_x_16898:
        /* <DEDUP_REMOVED lines=11> */
.L_x_16909:
        /* <DEDUP_REMOVED lines=17> */
.L_x_16912:
[----:B------:R-:W-:-:S04]  /*2e60*/  SHF.R.U32.HI R0, RZ, 0x14, R7 ;  /* 0x00000014ff007819 */ /* 0x000fc80000011607 */
[----:B------:R-:W-:-:S04]  /*2e70*/  LOP3.LUT R0, R0, 0x1, RZ, 0xc0, !PT ;  /* 0x0000000100007812 */ /* 0x000fc800078ec0ff */
[----:B------:R-:W-:-:S04]  /*2e80*/  IADD3 R0, PT, PT, R7, 0x487ffff, R0 ;  /* 0x0487ffff07007810 */ /* 0x000fc80007ffe000 */
[----:B------:R-:W-:-:S04]  /*2e90*/  SHF.R.U32.HI R0, RZ, 0x14, R0 ;  /* 0x00000014ff007819 */ /* 0x000fc80000011600 */
[----:B------:R-:W-:-:S07]  /*2ea0*/  LOP3.LUT R4, R0, 0xff, RZ, 0xc0, !PT ;  /* 0x000000ff00047812 */ /* 0x000fce00078ec0ff */
.L_x_16913:
[----:B------:R-:W-:-:S04]  /*2eb0*/  SHF.R.U32.HI R5, RZ, 0x18, R7 ;  /* 0x00000018ff057819 */ /* 0x000fc80000011607 */
[----:B------:R-:W-:-:S04]  /*2ec0*/  LOP3.LUT R4, R4, 0x80, R5, 0xf8, !PT ;  /* 0x0000008004047812 */ /* 0x000fc800078ef805 */
[----:B------:R-:W-:-:S07]  /*2ed0*/  PRMT R0, R4, 0x7610, R0 ;  /* 0x0000761004007816 */ /* 0x000fce0000000000 */
.L_x_16911:
[----:B------:R-:W-:Y:S05]  /*2ee0*/  BSYNC.RECONVERGENT B0 ;  /* 0x0000000000007941 */ /* 0x000fea0003800200 */
.L_x_16910:
[----:B------:R4:W-:Y:S01]  /*2ef0*/  STG.E.U8 desc[UR36][R2.64], R0 ;  /* 0x0000000002007986 */ /* 0x0009e2000c101124 */
[----:B------:R-:W-:Y:S05]  /*2f00*/  BRA `(.L_x_16891) ;  /* 0x0000000400307947 */ /* 0x000fea0003800000 */
.L_x_16908:
        /* <DEDUP_REMOVED lines=17> */
.L_x_16916:
[----:B------:R-:W-:-:S04]  /*3020*/  SHF.R.U32.HI R0, RZ, 0x15, R7 ;  /* 0x00000015ff007819 */ /* 0x000fc80000011607 */
[----:B------:R-:W-:-:S04]  /*3030*/  LOP3.LUT R0, R0, 0x1, RZ, 0xc0, !PT ;  /* 0x0000000100007812 */ /* 0x000fc800078ec0ff */
[----:B------:R-:W-:-:S04]  /*3040*/  IADD3 R0, PT, PT, R7, 0x88fffff, R0 ;  /* 0x088fffff07007810 */ /* 0x000fc80007ffe000 */
[----:B------:R-:W-:-:S04]  /*3050*/  SHF.R.U32.HI R0, RZ, 0x15, R0 ;  /* 0x00000015ff007819 */ /* 0x000fc80000011600 */
[----:B------:R-:W-:-:S07]  /*3060*/  LOP3.LUT R4, R0, 0xff, RZ, 0xc0, !PT ;  /* 0x000000ff00047812 */ /* 0x000fce00078ec0ff */
.L_x_16917:
[----:B------:R-:W-:-:S04]  /*3070*/  SHF.R.U32.HI R5, RZ, 0x18, R7 ;  /* 0x00000018ff057819 */ /* 0x000fc80000011607 */
[----:B------:R-:W-:-:S04]  /*3080*/  LOP3.LUT R4, R4, 0x80, R5, 0xf8, !PT ;  /* 0x0000008004047812 */ /* 0x000fc800078ef805 */
[----:B------:R-:W-:-:S07]  /*3090*/  PRMT R0, R4, 0x7610, R0 ;  /* 0x0000761004007816 */ /* 0x000fce0000000000 */
.L_x_16915:
[----:B------:R-:W-:Y:S05]  /*30a0*/  BSYNC.RECONVERGENT B0 ;  /* 0x0000000000007941 */ /* 0x000fea0003800200 */
.L_x_16914:
[----:B------:R3:W-:Y:S01]  /*30b0*/  STG.E.U8 desc[UR36][R2.64], R0 ;  /* 0x0000000002007986 */ /* 0x0007e2000c101124 */
[----:B------:R-:W-:Y:S05]  /*30c0*/  BRA `(.L_x_16891) ;  /* 0x0000000000c07947 */ /* 0x000fea0003800000 */
.L_x_16907:
[----:B------:R-:W-:-:S09]  /*30d0*/  UISETP.NE.AND UP0, UPT, UR4, 0x1c, UPT ;  /* 0x0000001c0400788c */ /* 0x000fd2000bf05270 */
[----:B------:R-:W-:Y:S05]  /*30e0*/  BRA.U !UP0, `(.L_x_16918) ;  /* 0x0000000108b07547 */ /* 0x000fea000b800000 */
[----:B------:R-:W-:-:S09]  /*30f0*/  UISETP.NE.AND UP0, UPT, UR4, 0x1d, UPT ;  /* 0x0000001d0400788c */ /* 0x000fd2000bf05270 */
[----:B------:R-:W-:Y:S05]  /*3100*/  BRA.U !UP0, `(.L_x_16919) ;  /* 0x00000001089c7547 */ /* 0x000fea000b800000 */
[----:B------:R-:W-:-:S09]  /*3110*/  UISETP.NE.AND UP0, UPT, UR4, 0x2c, UPT ;  /* 0x0000002c0400788c */ /* 0x000fd2000bf05270 */
[----:B------:R-:W-:Y:S05]  /*3120*/  BRA.U !UP0, `(.L_x_16920) ;  /* 0x0000000108447547 */ /* 0x000fea000b800000 */
.L_x_16890:
        /* <DEDUP_REMOVED lines=16> */
.L_x_16921:
[----:B------:R-:W-:Y:S05]  /*3230*/  BRA `(.L_x_16891) ;  /* 0x0000000000647947 */ /* 0x000fea0003800000 */
.L_x_16920:
        /* <DEDUP_REMOVED lines=20> */
.L_x_16919:
[----:B------:R-:W0:Y:S02]  /*3380*/  F2I.U64.F64.TRUNC R4, R4 ;  /* 0x0000000400047311 */ /* 0x000e24000030d800 */
[----:B0-----:R1:W-:Y:S01]  /*3390*/  STG.E.64 desc[UR36][R2.64], R4 ;  /* 0x0000000402007986 */ /* 0x0013e2000c101b24 */
[----:B------:R-:W-:Y:S05]  /*33a0*/  BRA `(.L_x_16891) ;  /* 0x0000000000087947 */ /* 0x000fea0003800000 */
.L_x_16918:
[----:B------:R-:W0:Y:S02]  /*33b0*/  F2I.U32.F64.TRUNC R5, R4 ;  /* 0x0000000400057311 */ /* 0x000e24000030d000 */
[----:B0-----:R0:W-:Y:S02]  /*33c0*/  STG.E desc[UR36][R2.64], R5 ;  /* 0x0000000502007986 */ /* 0x0011e4000c101924 */
.L_x_16891:
[----:B------:R-:W-:-:S07]  /*33d0*/  VIADD R17, R17, 0x80 ;  /* 0x0000008011117836 */ /* 0x000fce0000000000 */
.L_x_16855:
[----:B------:R-:W-:Y:S05]  /*33e0*/  BSYNC.RECONVERGENT B7 ;  /* 0x0000000000077941 */ /* 0x000fea0003800200 */
.L_x_16854:
        /* <DEDUP_REMOVED lines=307> */
.L_x_16924:
        /* <DEDUP_REMOVED lines=18> */
.L_x_16929:
[----:B------:R-:W2:Y:S02]  /*4840*/  LDG.E.U8 R2, desc[UR36][R2.64] ;  /* 0x0000002402027981 */ /* 0x000ea4000c1e1100 */
[----:B--2---:R0:W1:Y:S01]  /*4850*/  I2F.F64.U16 R6, R2 ;  /* 0x0000000200067312 */ /* 0x0040620000101800 */
[----:B------:R-:W-:Y:S05]  /*4860*/  BRA `(.L_x_16931) ;  /* 0x0000000c00607947 */ /* 0x000fea0003800000 */
.L_x_16928:
        /* <DEDUP_REMOVED lines=9> */
.L_x_16933:
[----:B------:R-:W2:Y:S02]  /*4900*/  LDG.E R2, desc[UR36][R2.64] ;  /* 0x0000002402027981 */ /* 0x000ea4000c1e1900 */
[----:B--2---:R0:W1:Y:S01]  /*4910*/  I2F.F64 R6, R2 ;  /* 0x0000000200067312 */ /* 0x0040620000201c00 */
[----:B------:R-:W-:Y:S05]  /*4920*/  BRA `(.L_x_16931) ;  /* 0x0000000c00307947 */ /* 0x000fea0003800000 */
.L_x_16932:
[----:B------:R-:W2:Y:S02]  /*4930*/  LDG.E.U16 R2, desc[UR36][R2.64] ;  /* 0x0000002402027981 */ /* 0x000ea4000c1e1500 */
[----:B--2---:R0:W1:Y:S01]  /*4940*/  I2F.F64.S16 R6, R2 ;  /* 0x0000000200067312 */ /* 0x0040620000101c00 */
[----:B------:R-:W-:Y:S05]  /*4950*/  BRA `(.L_x_16931) ;  /* 0x0000000c00247947 */ /* 0x000fea0003800000 */
.L_x_16927:
        /* <DEDUP_REMOVED lines=10> */
.L_x_16935:
[----:B------:R-:W2:Y:S02]  /*4a00*/  LDG.E.U16 R0, desc[UR36][R2.64] ;  /* 0x0000002402007981 */ /* 0x000ea4000c1e1500 */
[----:B--2---:R-:W-:-:S05]  /*4a10*/  HADD2.F32 R0, -RZ, R0.H0_H0 ;  /* 0x20000000ff007230 */ /* 0x004fca0000004100 */
[----:B------:R-:W-:-:S04]  /*4a20*/  FMUL.FTZ R0, R0, 1 ;  /* 0x3f80000000007820 */ /* 0x000fc80000410000 */
[----:B------:R0:W1:Y:S01]  /*4a30*/  F2F.F64.F32 R6, R0 ;  /* 0x0000000000067310 */ /* 0x0000620000201800 */
[----:B------:R-:W-:Y:S05]  /*4a40*/  BRA `(.L_x_16931) ;  /* 0x0000000800e87947 */ /* 0x000fea0003800000 */
.L_x_16934:
        /* <DEDUP_REMOVED lines=10> */
.L_x_16937:
[----:B------:R-:W2:Y:S02]  /*4af0*/  LDG.E.U16 R2, desc[UR36][R2.64] ;  /* 0x0000002402027981 */ /* 0x000ea4000c1e1500 */
[----:B--2---:R-:W-:-:S05]  /*4b00*/  HADD2.F32 R0, -RZ, R2.H0_H0 ;  /* 0x20000002ff007230 */ /* 0x004fca0000004100 */
[----:B------:R-:W-:-:S04]  /*4b10*/  FMUL.FTZ R0, R0, 1 ;  /* 0x3f80000000007820 */ /* 0x000fc80000410000 */
[----:B------:R0:W1:Y:S01]  /*4b20*/  F2F.F64.F32 R6, R0 ;  /* 0x0000000000067310 */ /* 0x0000620000201800 */
[----:B------:R-:W-:Y:S05]  /*4b30*/  BRA `(.L_x_16931) ;  /* 0x0000000800ac7947 */ /* 0x000fea0003800000 */
.L_x_16936:
[----:B------:R0:W5:Y:S01]  /*4b40*/  LDG.E.64 R6, desc[UR36][R2.64] ;  /* 0x0000002402067981 */ /* 0x000162000c1e1b00 */
[----:B------:R-:W-:Y:S05]  /*4b50*/  BRA `(.L_x_16931) ;  /* 0x0000000800a47947 */ /* 0x000fea0003800000 */
.L_x_16926:
        /* <DEDUP_REMOVED lines=13> */
.L_x_16940:
[----:B------:R0:W5:Y:S01]  /*4c30*/  LDG.E.64 R6, desc[UR36][R2.64] ;  /* 0x0000002402067981 */ /* 0x000162000c1e1b00 */
[----:B------:R-:W-:Y:S05]  /*4c40*/  BRA `(.L_x_16931) ;  /* 0x0000000800687947 */ /* 0x000fea0003800000 */
.L_x_16939:
        /* <DEDUP_REMOVED lines=27> */
.L_x_16942:
        /* <DEDUP_REMOVED lines=14> */
.L_x_16941:
[----:B------:R-:W2:Y:S02]  /*4ee0*/  LDG.E.U16 R0, desc[UR36][R2.64] ;  /* 0x0000002402007981 */ /* 0x000ea4000c1e1500 */
[----:B--2---:R-:W-:-:S05]  /*4ef0*/  SHF.L.U32 R0, R0, 0x10, RZ ;  /* 0x0000001000007819 */ /* 0x004fca00000006ff */
[----:B------:R-:W-:-:S04]  /*4f00*/  FMUL.FTZ R0, R0, 1 ;  /* 0x3f80000000007820 */ /* 0x000fc80000410000 */
[----:B------:R4:W0:Y:S01]  /*4f10*/  F2F.F64.F32 R6, R0 ;  /* 0x0000000000067310 */ /* 0x0008220000201800 */
[----:B------:R-:W-:Y:S05]  /*4f20*/  BRA `(.L_x_16931) ;  /* 0x0000000400b07947 */ /* 0x000fea0003800000 */
.L_x_16938:
        /* <DEDUP_REMOVED lines=11> */
.L_x_16945:
        /* <DEDUP_REMOVED lines=21> */
.L_x_16947:
[----:B------:R-:W-:Y:S05]  /*5130*/  BSYNC.RECONVERGENT B0 ;  /* 0x0000000000007941 */ /* 0x000fea0003800200 */
.L_x_16946:
[----:B------:R-:W-:Y:S01]  /*5140*/  IMAD.SHL.U32 R0, R0, 0x100000, RZ ;  /* 0x0010000000007824 */ /* 0x000fe200078e00ff */
[----:B------:R-:W-:-:S04]  /*5150*/  LEA R2, R2, 0x3b800000, 0x17 ;  /* 0x3b80000002027811 */ /* 0x000fc800078eb8ff */
[----:B------:R-:W-:-:S05]  /*5160*/  LOP3.LUT R0, R2, R0, R7, 0xfe, !PT ;  /* 0x0000000002007212 */ /* 0x000fca00078efe07 */
[----:B------:R-:W-:-:S04]  /*5170*/  FMUL.FTZ R0, R0, 1 ;  /* 0x3f80000000007820 */ /* 0x000fc80000410000 */
[----:B------:R0:W1:Y:S01]  /*5180*/  F2F.F64.F32 R6, R0 ;  /* 0x0000000000067310 */ /* 0x0000620000201800 */
[----:B------:R-:W-:Y:S05]  /*5190*/  BRA `(.L_x_16931) ;  /* 0x0000000400147947 */ /* 0x000fea0003800000 */
.L_x_16944:
        /* <DEDUP_REMOVED lines=21> */
.L_x_16949:
[----:B------:R-:W-:Y:S05]  /*52f0*/  BSYNC.RECONVERGENT B0 ;  /* 0x0000000000007941 */ /* 0x000fea0003800200 */
.L_x_16948:
[----:B------:R-:W-:Y:S02]  /*5300*/  SHF.L.U32 R0, R0, 0x15, RZ ;  /* 0x0000001500007819 */ /* 0x000fe400000006ff */
[----:B------:R-:W-:-:S04]  /*5310*/  LEA R2, R2, 0x37800000, 0x17 ;  /* 0x3780000002027811 */ /* 0x000fc800078eb8ff */
[----:B------:R-:W-:-:S05]  /*5320*/  LOP3.LUT R0, R2, R0, R7, 0xfe, !PT ;  /* 0x0000000002007212 */ /* 0x000fca00078efe07 */
[----:B------:R-:W-:-:S04]  /*5330*/  FMUL.FTZ R0, R0, 1 ;  /* 0x3f80000000007820 */ /* 0x000fc80000410000 */
[----:B------:R0:W1:Y:S01]  /*5340*/  F2F.F64.F32 R6, R0 ;  /* 0x0000000000067310 */ /* 0x0000620000201800 */
[----:B------:R-:W-:Y:S05]  /*5350*/  BRA `(.L_x_16931) ;  /* 0x0000000000a47947 */ /* 0x000fea0003800000 */
.L_x_16943:
        /* <DEDUP_REMOVED lines=18> */
.L_x_16930:
        /* <DEDUP_REMOVED lines=16> */
.L_x_16952:
[----:B------:R-:W-:Y:S01]  /*5580*/  CS2R R6, SRZ ;  /* 0x0000000000067805 */ /* 0x000fe2000001ff00 */
[----:B------:R-:W-:Y:S06]  /*5590*/  BRA `(.L_x_16931) ;  /* 0x0000000000147947 */ /* 0x000fec0003800000 */
.L_x_16951:
[----:B------:R-:W2:Y:S02]  /*55a0*/  LDG.E.64 R6, desc[UR36][R2.64] ;  /* 0x0000002402067981 */ /* 0x000ea4000c1e1b00 */
[----:B--2---:R-:W0:Y:S01]  /*55b0*/  I2F.F64.U64 R6, R6 ;  /* 0x0000000600067312 */ /* 0x004e220000301800 */
[----:B------:R-:W-:Y:S05]  /*55c0*/  BRA `(.L_x_16931) ;  /* 0x0000000000087947 */ /* 0x000fea0003800000 */
.L_x_16950:
[----:B------:R-:W2:Y:S02]  /*55d0*/  LDG.E R2, desc[UR36][R2.64] ;  /* 0x0000002402027981 */ /* 0x000ea4000c1e1900 */
[----:B--2---:R0:W1:Y:S02]  /*55e0*/  I2F.F64.U32 R6, R2 ;  /* 0x0000000200067312 */ /* 0x0040640000201800 */
.L_x_16931:
[----:B------:R-:W-:Y:S05]  /*55f0*/  BSYNC.RECONVERGENT B6 ;  /* 0x0000000000067941 */ /* 0x000fea0003800200 */
.L_x_16925:
[----:B------:R-:W2:Y:S01]  /*5600*/  LDCU.64 UR6, c[0x0][0x580] ;  /* 0x0000b000ff0677ac */ /* 0x000ea20008000a00 */
[----:B01-3-5:R-:W0:Y:S01]  /*5610*/  FRND.F64.TRUNC R4, R6 ;  /* 0x0000000600047313 */ /* 0x02be22000030d800 */
        /* <DEDUP_REMOVED lines=17> */
.L_x_16956:
[----:B------:R-:W0:Y:S02]  /*5730*/  F2I.S64.F64.TRUNC R4, R4 ;  /* 0x0000000400047311 */ /* 0x000e24000030d900 */
[----:B0-----:R-:W-:-:S05]  /*5740*/  MOV R7, R4 ;  /* 0x0000000400077202 */ /* 0x001fca0000000f00 */
[----:B------:R3:W-:Y:S01]  /*5750*/  STG.E.U8 desc[UR36][R2.64], R7 ;  /* 0x0000000702007986 */ /* 0x0007e2000c101124 */
[----:B------:R-:W-:Y:S05]  /*5760*/  BRA `(.L_x_16958) ;  /* 0x0000000c00e07947 */ /* 0x000fea0003800000 */
.L_x_16955:
        /* <DEDUP_REMOVED lines=9> */
.L_x_16960:
[----:B------:R-:W0:Y:S02]  /*5800*/  F2I.F64.TRUNC R5, R4 ;  /* 0x0000000400057311 */ /* 0x000e24000030d100 */
[----:B0-----:R2:W-:Y:S01]  /*5810*/  STG.E desc[UR36][R2.64], R5 ;  /* 0x0000000502007986 */ /* 0x0015e2000c101924 */
[----:B------:R-:W-:Y:S05]  /*5820*/  BRA `(.L_x_16958) ;  /* 0x0000000c00b07947 */ /* 0x000fea0003800000 */
.L_x_16959:
[----:B------:R-:W0:Y:S02]  /*5830*/  F2I.F64.TRUNC R5, R4 ;  /* 0x0000000400057311 */ /* 0x000e24000030d100 */
[----:B0-----:R0:W-:Y:S01]  /*5840*/  STG.E.U16 desc[UR36][R2.64], R5 ;  /* 0x0000000502007986 */ /* 0x0011e2000c101524 */
[----:B------:R-:W-:Y:S05]  /*5850*/  BRA `(.L_x_16958) ;  /* 0x0000000c00a47947 */ /* 0x000fea0003800000 */
.L_x_16954:
        /* <DEDUP_REMOVED lines=13> */
.L_x_16962:
        /* <DEDUP_REMOVED lines=8> */
.L_x_16961:
        /* <DEDUP_REMOVED lines=14> */
.L_x_16964:
        /* <DEDUP_REMOVED lines=9> */
.L_x_16963:
[----:B------:R0:W-:Y:S01]  /*5b20*/  STG.E.64 desc[UR36][R2.64], R4 ;  /* 0x0000000402007986 */ /* 0x0001e2000c101b24 */
[----:B------:R-:W-:Y:S05]  /*5b30*/  BRA `(.L_x_16958) ;  /* 0x0000000800ec7947 */ /* 0x000fea0003800000 */
.L_x_16953:
        /* <DEDUP_REMOVED lines=13> */
.L_x_16968:
        /* <DEDUP_REMOVED lines=22> */
.L_x_16971:
[----:B------:R-:W-:-:S04]  /*5d70*/  SHF.R.U32.HI R5, RZ, 0x18, R7 ;  /* 0x00000018ff057819 */ /* 0x000fc80000011607 */
[----:B------:R-:W-:-:S07]  /*5d80*/  LOP3.LUT R0, R0, 0x80, R5, 0xf8, !PT ;  /* 0x0000008000007812 */ /* 0x000fce00078ef805 */
.L_x_16970:
[----:B------:R-:W-:Y:S05]  /*5d90*/  BSYNC.RECONVERGENT B0 ;  /* 0x0000000000007941 */ /* 0x000fea0003800200 */
.L_x_16969:
[----:B------:R0:W-:Y:S01]  /*5da0*/  STG.E.U8 desc[UR36][R2.64], R0 ;  /* 0x0000000002007986 */ /* 0x0001e2000c101124 */
[----:B------:R-:W-:Y:S05]  /*5db0*/  BRA `(.L_x_16958) ;  /* 0x00000008004c7947 */ /* 0x000fea0003800000 */
.L_x_16967:
        /* <DEDUP_REMOVED lines=22> */
.L_x_16974:
[----:B------:R-:W-:-:S04]  /*5f20*/  SHF.R.U32.HI R5, RZ, 0x18, R7 ;  /* 0x00000018ff057819 */ /* 0x000fc80000011607 */
[----:B------:R-:W-:-:S07]  /*5f30*/  LOP3.LUT R0, R0, 0x80, R5, 0xf8, !PT ;  /* 0x0000008000007812 */ /* 0x000fce00078ef805 */
.L_x_16973:
[----:B------:R-:W-:Y:S05]  /*5f40*/  BSYNC.RECONVERGENT B0 ;  /* 0x0000000000007941 */ /* 0x000fea0003800200 */
.L_x_16972:
[----:B------:R0:W-:Y:S01]  /*5f50*/  STG.E.U8 desc[UR36][R2.64], R0 ;  /* 0x0000000002007986 */ /* 0x0001e2000c101124 */
[----:B------:R-:W-:Y:S05]  /*5f60*/  BRA `(.L_x_16958) ;  /* 0x0000000400e07947 */ /* 0x000fea0003800000 */
.L_x_16966:
        /* <DEDUP_REMOVED lines=26> */
.L_x_16976:
[----:B------:R-:W0:Y:S02]  /*6110*/  F2I.U64.F64.TRUNC R4, R4 ;  /* 0x0000000400047311 */ /* 0x000e24000030d800 */
[----:B0-----:R0:W-:Y:S01]  /*6120*/  STG.E.64 desc[UR36][R2.64], R4 ;  /* 0x0000000402007986 */ /* 0x0011e2000c101b24 */
[----:B------:R-:W-:Y:S05]  /*6130*/  BRA `(.L_x_16958) ;  /* 0x00000004006c7947 */ /* 0x000fea0003800000 */
.L_x_16975:
[----:B------:R-:W0:Y:S02]  /*6140*/  F2I.U32.F64.TRUNC R5, R4 ;  /* 0x0000000400057311 */ /* 0x000e24000030d000 */
[----:B0-----:R0:W-:Y:S01]  /*6150*/  STG.E desc[UR36][R2.64], R5 ;  /* 0x0000000502007986 */ /* 0x0011e2000c101924 */
[----:B------:R-:W-:Y:S05]  /*6160*/  BRA `(.L_x_16958) ;  /* 0x0000000400607947 */ /* 0x000fea0003800000 */
.L_x_16965:
        /* <DEDUP_REMOVED lines=10> */
.L_x_16978:
[----:B------:R-:W-:-:S05]  /*6210*/  CS2R R6, SRZ ;  /* 0x0000000000067805 */ /* 0x000fca000001ff00 */
[----:B------:R0:W-:Y:S01]  /*6220*/  STG.E.128 desc[UR36][R2.64], R4 ;  /* 0x0000000402007986 */ /* 0x0001e2000c101d24 */
[----:B------:R-:W-:Y:S05]  /*6230*/  BRA `(.L_x_16958) ;  /* 0x00000004002c7947 */ /* 0x000fea0003800000 */
.L_x_16977:
[----:B------:R-:W-:-:S09]  /*6240*/  UISETP.NE.AND UP0, UPT, UR4, 0xf, UPT ;  /* 0x0000000f0400788c */ /* 0x000fd2000bf05270 */
[----:B------:R-:W-:Y:S05]  /*6250*/  BRA.U !UP0, `(.L_x_16979) ;  /* 0x0000000508087547 */ /* 0x000fea000b800000 */
[----:B------:R-:W-:-:S09]  /*6260*/  UISETP.NE.AND UP0, UPT, UR4, 0x17, UPT ;  /* 0x000000170400788c */ /* 0x000fd2000bf05270 */
[----:B------:R-:W-:Y:S05]  /*6270*/  BRA.U !UP0, `(.L_x_16980) ;  /* 0x0000000108a07547 */ /* 0x000fea000b800000 */
[----:B------:R-:W-:-:S09]  /*6280*/  UISETP.NE.AND UP0, UPT, UR4, 0x18, UPT ;  /* 0x000000180400788c */ /* 0x000fd2000bf05270 */
[----:B------:R-:W-:Y:S05]  /*6290*/  BRA.U !UP0, `(.L_x_16981) ;  /* 0x0000000108447547 */ /* 0x000fea000b800000 */
.L_x_16957:
        /* <DEDUP_REMOVED lines=16> */
.L_x_16982:
[----:B------:R-:W-:Y:S05]  /*63a0*/  BRA `(.L_x_16958) ;  /* 0x0000000000d07947 */ /* 0x000fea0003800000 */
.L_x_16981:
        /* <DEDUP_REMOVED lines=17> */
.L_x_16984:
[----:B------:R-:W-:Y:S05]  /*64c0*/  BSYNC.RECONVERGENT B0 ;  /* 0x0000000000007941 */ /* 0x000fea0003800200 */
.L_x_16983:
[----:B------:R-:W-:-:S05]  /*64d0*/  LOP3.LUT R7, R0, 0x80, R7, 0xf8, !PT ;  /* 0x0000008000077812 */ /* 0x000fca00078ef807 */
[----:B------:R0:W-:Y:S01]  /*64e0*/  STG.E.U8 desc[UR36][R2.64], R7 ;  /* 0x0000000702007986 */ /* 0x0001e2000c101124 */
[----:B------:R-:W-:Y:S05]  /*64f0*/  BRA `(.L_x_16958) ;  /* 0x00000000007c7947 */ /* 0x000fea0003800000 */
.L_x_16980:
        /* <DEDUP_REMOVED lines=16> */
.L_x_16986:
[----:B------:R-:W-:Y:S02]  /*6600*/  ISETP.GT.U32.AND P0, PT, R6, 0x7f800000, PT ;  /* 0x7f8000000600780c */ /* 0x000fe40003f04070 */
[----:B----4-:R-:W-:-:S04]  /*6610*/  MOV R0, 0x7f ;  /* 0x0000007f00007802 */ /* 0x010fc80000000f00 */
[----:B------:R-:W-:-:S07]  /*6620*/  SEL R0, R0, 0x7c, P0 ;  /* 0x0000007c00007807 */ /* 0x000fce0000000000 */
.L_x_16987:
[----:B------:R-:W-:Y:S05]  /*6630*/  BSYNC.RECONVERGENT B0 ;  /* 0x0000000000007941 */ /* 0x000fea0003800200 */
.L_x_16985:
[----:B------:R-:W-:-:S04]  /*6640*/  SHF.R.U32.HI R5, RZ, 0x18, R7 ;  /* 0x00000018ff057819 */ /* 0x000fc80000011607 */
[----:B------:R-:W-:-:S05]  /*6650*/  LOP3.LUT R5, R0, 0x80, R5, 0xf8, !PT ;  /* 0x0000008000057812 */ /* 0x000fca00078ef805 */
[----:B------:R0:W-:Y:S01]  /*6660*/  STG.E.U8 desc[UR36][R2.64], R5 ;  /* 0x0000000502007986 */ /* 0x0001e2000c101124 */
[----:B------:R-:W-:Y:S05]  /*6670*/  BRA `(.L_x_16958) ;  /* 0x00000000001c7947 */ /* 0x000fea0003800000 */
.L_x_16979:
[----:B------:R-:W-:Y:S01]  /*6680*/  UMOV UR4, 0xf0000000 ;  /* 0xf000000000047882 */ /* 0x000fe20000000000 */
[----:B------:R-:W-:Y:S01]  /*6690*/  UMOV UR5, 0x380fffff ;  /* 0x380fffff00057882 */ /* 0x000fe20000000000 */
[----:B----4-:R-:W0:Y:S01]  /*66a0*/  F2F.F32.F64 R0, R4 ;  /* 0x0000000400007310 */ /* 0x010e220000301000 */
[----:B------:R-:W-:-:S14]  /*66b0*/  DSETP.GEU.AND P0, PT, |R4|, UR4, PT ;  /* 0x0000000404007e2a */ /* 0x000fdc000bf0e200 */
[----:B0-----:R-:W-:-:S05]  /*66c0*/  @!P0 FMUL R0, R0, 1.175494350822287508e-38 ;  /* 0x0080000000008820 */ /* 0x001fca0000400000 */
[----:B------:R-:W-:-:S05]  /*66d0*/  F2FP.BF16.F32.PACK_AB R0, RZ, R0 ;  /* 0x00000000ff00723e */ /* 0x000fca00000010ff */
[----:B------:R0:W-:Y:S02]  /*66e0*/  STG.E.U16 desc[UR36][R2.64], R0 ;  /* 0x0000000002007986 */ /* 0x0001e4000c101524 */
.L_x_16958:
[----:B------:R-:W-:-:S07]  /*66f0*/  VIADD R17, R17, 0x80 ;  /* 0x0000008011117836 */ /* 0x000fce0000000000 */
.L_x_16923:
[----:B------:R-:W-:Y:S05]  /*6700*/  BSYNC.RECONVERGENT B7 ;  /* 0x0000000000077941 */ /* 0x000fea0003800200 */
.L_x_16922:
        /* <DEDUP_REMOVED lines=307> */
.L_x_16990:
        /* <DEDUP_REMOVED lines=18> */
.L_x_16995:
[----:B------:R-:W2:Y:S02]  /*7b60*/  LDG.E.U8 R2, desc[UR36][R2.64] ;  /* 0x0000002402027981 */ /* 0x000ea4000c1e1100 */
[----:B--2---:R0:W1:Y:S01]  /*7b70*/  I2F.F64.U16 R6, R2 ;  /* 0x0000000200067312 */ /* 0x0040620000101800 */
[----:B------:R-:W-:Y:S05]  /*7b80*/  BRA `(.L_x_16997) ;  /* 0x0000000c00607947 */ /* 0x000fea0003800000 */
.L_x_16994:
        /* <DEDUP_REMOVED lines=9> */
.L_x_16999:
[----:B------:R-:W2:Y:S02]  /*7c20*/  LDG.E R2, desc[UR36][R2.64] ;  /* 0x0000002402027981 */ /* 0x000ea4000c1e1900 */
[----:B--2---:R3:W4:Y:S01]  /*7c30*/  I2F.F64 R6, R2 ;  /* 0x0000000200067312 */ /* 0x0047220000201c00 */
[----:B------:R-:W-:Y:S05]  /*7c40*/  BRA `(.L_x_16997) ;  /* 0x0000000c00307947 */ /* 0x000fea0003800000 */
.L_x_16998:
[----:B------:R-:W2:Y:S02]  /*7c50*/  LDG.E.U16 R2, desc[UR36][R2.64] ;  /* 0x0000002402027981 */ /* 0x000ea4000c1e1500 */
[----:B--2---:R0:W1:Y:S01]  /*7c60*/  I2F.F64.S16 R6, R2 ;  /* 0x0000000200067312 */ /* 0x0040620000101c00 */
[----:B------:R-:W-:Y:S05]  /*7c70*/  BRA `(.L_x_16997) ;  /* 0x0000000c00247947 */ /* 0x000fea0003800000 */
.L_x_16993:
        /* <DEDUP_REMOVED lines=10> */
.L_x_17001:
[----:B------:R-:W2:Y:S02]  /*7d20*/  LDG.E.U16 R0, desc[UR36][R2.64] ;  /* 0x0000002402007981 */ /* 0x000ea4000c1e1500 */
[----:B--2---:R-:W-:-:S05]  /*7d30*/  HADD2.F32 R0, -RZ, R0.H0_H0 ;  /* 0x20000000ff007230 */ /* 0x004fca0000004100 */
[----:B------:R-:W-:-:S04]  /*7d40*/  FMUL.FTZ R0, R0, 1 ;  /* 0x3f80000000007820 */ /* 0x000fc80000410000 */
[----:B------:R0:W1:Y:S01]  /*7d50*/  F2F.F64.F32 R6, R0 ;  /* 0x0000000000067310 */ /* 0x0000620000201800 */
[----:B------:R-:W-:Y:S05]  /*7d60*/  BRA `(.L_x_16997) ;  /* 0x0000000800e87947 */ /* 0x000fea0003800000 */
.L_x_17000:
        /* <DEDUP_REMOVED lines=10> */
.L_x_17003:
[----:B------:R-:W2:Y:S02]  /*7e10*/  LDG.E.U16 R2, desc[UR36][R2.64] ;  /* 0x0000002402027981 */ /* 0x000ea4000c1e1500 */
[----:B--2---:R-:W-:-:S05]  /*7e20*/  HADD2.F32 R0, -RZ, R2.H0_H0 ;  /* 0x20000002ff007230 */ /* 0x004fca0000004100 */
[----:B------:R-:W-:-:S04]  /*7e30*/  FMUL.FTZ R0, R0, 1 ;  /* 0x3f80000000007820 */ /* 0x000fc80000410000 */
[----:B------:R0:W1:Y:S01]  /*7e40*/  F2F.F64.F32 R6, R0 ;  /* 0x0000000000067310 */ /* 0x0000620000201800 */
[----:B------:R-:W-:Y:S05]  /*7e50*/  BRA `(.L_x_16997) ;  /* 0x0000000800ac7947 */ /* 0x000fea0003800000 */
.L_x_17002:
[----:B------:R0:W5:Y:S01]  /*7e60*/  LDG.E.64 R6, desc[UR36][R2.64] ;  /* 0x0000002402067981 */ /* 0x000162000c1e1b00 */
[----:B------:R-:W-:Y:S05]  /*7e70*/  BRA `(.L_x_16997) ;  /* 0x0000000800a47947 */ /* 0x000fea0003800000 */
.L_x_16992:
        /* <DEDUP_REMOVED lines=13> */
.L_x_17006:
[----:B------:R0:W5:Y:S01]  /*7f50*/  LDG.E.64 R6, desc[UR36][R2.64] ;  /* 0x0000002402067981 */ /* 0x000162000c1e1b00 */
[----:B------:R-:W-:Y:S05]  /*7f60*/  BRA `(.L_x_16997) ;  /* 0x0000000800687947 */ /* 0x000fea0003800000 */
.L_x_17005:
        /* <DEDUP_REMOVED lines=27> */
.L_x_17008:
        /* <DEDUP_REMOVED lines=14> */
.L_x_17007:
[----:B------:R-:W2:Y:S02]  /*8200*/  LDG.E.U16 R0, desc[UR36][R2.64] ;  /* 0x0000002402007981 */ /* 0x000ea4000c1e1500 */
[----:B--2---:R-:W-:-:S04]  /*8210*/  IMAD.U32 R0, R0, 0x10000, RZ ;  /* 0x0001000000007824 */ /* 0x004fc800078e00ff */
[----:B------:R-:W-:-:S04]  /*8220*/  FMUL.FTZ R0, R0, 1 ;  /* 0x3f80000000007820 */ /* 0x000fc80000410000 */
[----:B------:R0:W1:Y:S01]  /*8230*/  F2F.F64.F32 R6, R0 ;  /* 0x0000000000067310 */ /* 0x0000620000201800 */
[----:B------:R-:W-:Y:S05]  /*8240*/  BRA `(.L_x_16997) ;  /* 0x0000000400b07947 */ /* 0x000fea0003800000 */
.L_x_17004:
        /* <DEDUP_REMOVED lines=11> */
.L_x_17011:
        /* <DEDUP_REMOVED lines=21> */
.L_x_17013:
[----:B------:R-:W-:Y:S05]  /*8450*/  BSYNC.RECONVERGENT B0 ;  /* 0x0000000000007941 */ /* 0x000fea0003800200 */
.L_x_17012:
[----:B------:R-:W-:Y:S02]  /*8460*/  SHF.L.U32 R0, R0, 0x14, RZ ;  /* 0x0000001400007819 */ /* 0x000fe400000006ff */
[----:B------:R-:W-:-:S04]  /*8470*/  LEA R2, R2, 0x3b800000, 0x17 ;  /* 0x3b80000002027811 */ /* 0x000fc800078eb8ff */
[----:B------:R-:W-:-:S05]  /*8480*/  LOP3.LUT R0, R2, R0, R7, 0xfe, !PT ;  /* 0x0000000002007212 */ /* 0x000fca00078efe07 */
[----:B------:R-:W-:-:S04]  /*8490*/  FMUL.FTZ R0, R0, 1 ;  /* 0x3f80000000007820 */ /* 0x000fc80000410000 */
[----:B------:R0:W1:Y:S01]  /*84a0*/  F2F.F64.F32 R6, R0 ;  /* 0x0000000000067310 */ /* 0x0000620000201800 */
[----:B------:R-:W-:Y:S05]  /*84b0*/  BRA `(.L_x_16997) ;  /* 0x0000000400147947 */ /* 0x000fea0003800000 */
.L_x_17010:
        /* <DEDUP_REMOVED lines=21> */
.L_x_17015:
[----:B------:R-:W-:Y:S05]  /*8610*/  BSYNC.RECONVERGENT B0 ;  /* 0x0000000000007941 */ /* 0x000fea0003800200 */
.L_x_17014:
[----:B------:R-:W-:Y:S01]  /*8620*/  IMAD.SHL.U32 R0, R0, 0x200000, RZ ;  /* 0x0020000000007824 */ /* 0x000fe200078e00ff */
[----:B------:R-:W-:-:S04]  /*8630*/  LEA R2, R2, 0x37800000, 0x17 ;  /* 0x3780000002027811 */ /* 0x000fc800078eb8ff */
[----:B------:R-:W-:-:S05]  /*8640*/  LOP3.LUT R0, R2, R0, R7, 0xfe, !PT ;  /* 0x0000000002007212 */ /* 0x000fca00078efe07 */
[----:B------:R-:W-:-:S04]  /*8650*/  FMUL.FTZ R0, R0, 1 ;  /* 0x3f80000000007820 */ /* 0x000fc80000410000 */
[----:B------:R0:W1:Y:S01]  /*8660*/  F2F.F64.F32 R6, R0 ;  /* 0x0000000000067310 */ /* 0x0000620000201800 */
[----:B------:R-:W-:Y:S05]  /*8670*/  BRA `(.L_x_16997) ;  /* 0x0000000000a47947 */ /* 0x000fea0003800000 */
.L_x_17009:
        /* <DEDUP_REMOVED lines=18> */
.L_x_16996:
        /* <DEDUP_REMOVED lines=16> */
.L_x_17018:
[----:B------:R-:W-:Y:S01]  /*88a0*/  CS2R R6, SRZ ;  /* 0x0000000000067805 */ /* 0x000fe2000001ff00 */
[----:B------:R-:W-:Y:S06]  /*88b0*/  BRA `(.L_x_16997) ;  /* 0x0000000000147947 */ /* 0x000fec0003800000 */
.L_x_17017:
[----:B------:R-:W2:Y:S02]  /*88c0*/  LDG.E.64 R6, desc[UR36][R2.64] ;  /* 0x0000002402067981 */ /* 0x000ea4000c1e1b00 */
[----:B--2---:R-:W0:Y:S01]  /*88d0*/  I2F.F64.U64 R6, R6 ;  /* 0x0000000600067312 */ /* 0x004e220000301800 */
[----:B------:R-:W-:Y:S05]  /*88e0*/  BRA `(.L_x_16997) ;  /* 0x0000000000087947 */ /* 0x000fea0003800000 */
.L_x_17016:
[----:B------:R-:W2:Y:S02]  /*88f0*/  LDG.E R2, desc[UR36][R2.64] ;  /* 0x0000002402027981 */ /* 0x000ea4000c1e1900 */
[----:B--2---:R0:W1:Y:S02]  /*8900*/  I2F.F64.U32 R6, R2 ;  /* 0x0000000200067312 */ /* 0x0040640000201800 */
.L_x_16997:
[----:B------:R-:W-:Y:S05]  /*8910*/  BSYNC.RECONVERGENT B6 ;  /* 0x0000000000067941 */ /* 0x000fea0003800200 */
.L_x_16991:
[----:B------:R-:W3:Y:S01]  /*8920*/  LDCU.64 UR6, c[0x0][0x580] ;  /* 0x0000b000ff0677ac */ /* 0x000ee20008000a00 */
[----:B012-45:R-:W0:Y:S01]  /*8930*/  FRND.F64.TRUNC R4, R6 ;  /* 0x0000000600047313 */ /* 0x037e22000030d800 */
[----:B------:R-:W-:-:S04]  /*8940*/  UPRMT UR4, UR42, 0x9910, URZ ;  /* 0x000099102a047896 */ /* 0x000fc800080000ff */
[----:B------:R-:W-:Y:S01]  /*8950*/  UISETP.GT.AND UP0, UPT, UR4, 0x9, UPT ;  /* 0x000000090400788c */ /* 0x000fe2000bf04270 */
[----:B0-----:R-:W-:Y:S01]  /*8960*/  DADD R4, -R4, R6 ;  /* 0x0000000004047229 */ /* 0x001fe20000000106 */
[----:B---3--:R-:W-:-:S04]  /*8970*/  IADD3 R2, P0, PT, R16, UR6, RZ ;  /* 0x0000000610027c10 */ /* 0x008fc8000ff1e0ff */
        /* <DEDUP_REMOVED lines=13> */
.L_x_17022:
[----:B------:R-:W0:Y:S02]  /*8a50*/  F2I.S64.F64.TRUNC R4, R4 ;  /* 0x0000000400047311 */ /* 0x000e24000030d900 */
[----:B0-----:R-:W-:-:S05]  /*8a60*/  IMAD.MOV.U32 R7, RZ, RZ, R4 ;  /* 0x000000ffff077224 */ /* 0x001fca00078e0004 */
[----:B------:R0:W-:Y:S01]  /*8a70*/  STG.E.U8 desc[UR36][R2.64], R7 ;  /* 0x0000000702007986 */ /* 0x0001e2000c101124 */
[----:B------:R-:W-:Y:S05]  /*8a80*/  BRA `(.L_x_17024) ;  /* 0x0000000c00e07947 */ /* 0x000fea0003800000 */
.L_x_17021:
        /* <DEDUP_REMOVED lines=9> */
.L_x_17026:
[----:B------:R-:W0:Y:S02]  /*8b20*/  F2I.F64.TRUNC R5, R4 ;  /* 0x0000000400057311 */ /* 0x000e24000030d100 */
[----:B0-----:R0:W-:Y:S01]  /*8b30*/  STG.E desc[UR36][R2.64], R5 ;  /* 0x0000000502007986 */ /* 0x0011e2000c101924 */
[----:B------:R-:W-:Y:S05]  /*8b40*/  BRA `(.L_x_17024) ;  /* 0x0000000c00b07947 */ /* 0x000fea0003800000 */
.L_x_17025:
[----:B------:R-:W0:Y:S02]  /*8b50*/  F2I.F64.TRUNC R5, R4 ;  /* 0x0000000400057311 */ /* 0x000e24000030d100 */
[----:B0-----:R0:W-:Y:S01]  /*8b60*/  STG.E.U16 desc[UR36][R2.64], R5 ;  /* 0x0000000502007986 */ /* 0x0011e2000c101524 */
[----:B------:R-:W-:Y:S05]  /*8b70*/  BRA `(.L_x_17024) ;  /* 0x0000000c00a47947 */ /* 0x000fea0003800000 */
.L_x_17020:
        /* <DEDUP_REMOVED lines=13> */
.L_x_17028:
        /* <DEDUP_REMOVED lines=8> */
.L_x_17027:
        /* <DEDUP_REMOVED lines=14> */
.L_x_17030:
        /* <DEDUP_REMOVED lines=9> */
.L_x_17029:
[----:B------:R0:W-:Y:S01]  /*8e40*/  STG.E.64 desc[UR36][R2.64], R4 ;  /* 0x0000000402007986 */ /* 0x0001e2000c101b24 */
[----:B------:R-:W-:Y:S05]  /*8e50*/  BRA `(.L_x_17024) ;  /* 0x0000000800ec7947 */ /* 0x000fea0003800000 */
.L_x_17019:
        /* <DEDUP_REMOVED lines=13> */
.L_x_17034:
        /* <DEDUP_REMOVED lines=22> */
.L_x_17037:
[----:B------:R-:W-:-:S04]  /*9090*/  SHF.R.U32.HI R5, RZ, 0x18, R7 ;  /* 0x00000018ff057819 */ /* 0x000fc80000011607 */
[----:B------:R-:W-:-:S07]  /*90a0*/  LOP3.LUT R0, R0, 0x80, R5, 0xf8, !PT ;  /* 0x0000008000007812 */ /* 0x000fce00078ef805 */
.L_x_17036:
[----:B------:R-:W-:Y:S05]  /*90b0*/  BSYNC.RECONVERGENT B0 ;  /* 0x0000000000007941 */ /* 0x000fea0003800200 */
.L_x_17035:
[----:B------:R3:W-:Y:S01]  /*90c0*/  STG.E.U8 desc[UR36][R2.64], R0 ;  /* 0x0000000002007986 */ /* 0x0007e2000c101124 */
[----:B------:R-:W-:Y:S05]  /*90d0*/  BRA `(.L_x_17024) ;  /* 0x00000008004c7947 */ /* 0x000fea0003800000 */
.L_x_17033:
        /* <DEDUP_REMOVED lines=22> */
.L_x_17040:
[----:B------:R-:W-:-:S04]  /*9240*/  SHF.R.U32.HI R5, RZ, 0x18, R7 ;  /* 0x00000018ff057819 */ /* 0x000fc80000011607 */
[----:B------:R-:W-:-:S07]  /*9250*/  LOP3.LUT R0, R0, 0x80, R5, 0xf8, !PT ;  /* 0x0000008000007812 */ /* 0x000fce00078ef805 */
.L_x_17039:
[----:B------:R-:W-:Y:S05]  /*9260*/  BSYNC.RECONVERGENT B0 ;  /* 0x0000000000007941 */ /* 0x000fea0003800200 */
.L_x_17038:
[----:B------:R0:W-:Y:S01]  /*9270*/  STG.E.U8 desc[UR36][R2.64], R0 ;  /* 0x0000000002007986 */ /* 0x0001e2000c101124 */
[----:B------:R-:W-:Y:S05]  /*9280*/  BRA `(.L_x_17024) ;  /* 0x0000000400e07947 */ /* 0x000fea0003800000 */
.L_x_17032:
        /* <DEDUP_REMOVED lines=26> */
.L_x_17042:
[----:B------:R-:W0:Y:S02]  /*9430*/  F2I.U64.F64.TRUNC R4, R4 ;  /* 0x0000000400047311 */ /* 0x000e24000030d800 */
[----:B0-----:R1:W-:Y:S01]  /*9440*/  STG.E.64 desc[UR36][R2.64], R4 ;  /* 0x0000000402007986 */ /* 0x0013e2000c101b24 */
[----:B------:R-:W-:Y:S05]  /*9450*/  BRA `(.L_x_17024) ;  /* 0x00000004006c7947 */ /* 0x000fea0003800000 */
.L_x_17041:
[----:B------:R-:W0:Y:S02]  /*9460*/  F2I.U32.F64.TRUNC R5, R4 ;  /* 0x0000000400057311 */ /* 0x000e24000030d000 */
[----:B0-----:R0:W-:Y:S01]  /*9470*/  STG.E desc[UR36][R2.64], R5 ;  /* 0x0000000502007986 */ /* 0x0011e2000c101924 */
[----:B------:R-:W-:Y:S05]  /*9480*/  BRA `(.L_x_17024) ;  /* 0x0000000400607947 */ /* 0x000fea0003800000 */
.L_x_17031:
        /* <DEDUP_REMOVED lines=10> */
.L_x_17044:
[----:B------:R-:W-:-:S05]  /*9530*/  CS2R R6, SRZ ;  /* 0x0000000000067805 */ /* 0x000fca000001ff00 */
[----:B------:R0:W-:Y:S01]  /*9540*/  STG.E.128 desc[UR36][R2.64], R4 ;  /* 0x0000000402007986 */ /* 0x0001e2000c101d24 */
[----:B------:R-:W-:Y:S05]  /*9550*/  BRA `(.L_x_17024) ;  /* 0x00000004002c7947 */ /* 0x000fea0003800000 */
.L_x_17043:
[----:B------:R-:W-:-:S09]  /*9560*/  UISETP.NE.AND UP0, UPT, UR4, 0xf, UPT ;  /* 0x0000000f0400788c */ /* 0x000fd2000bf05270 */
[----:B------:R-:W-:Y:S05]  /*9570*/  BRA.U !UP0, `(.L_x_17045) ;  /* 0x0000000508087547 */ /* 0x000fea000b800000 */
[----:B------:R-:W-:-:S09]  /*9580*/  UISETP.NE.AND UP0, UPT, UR4, 0x17, UPT ;  /* 0x000000170400788c */ /* 0x000fd2000bf05270 */
[----:B------:R-:W-:Y:S05]  /*9590*/  BRA.U !UP0, `(.L_x_17046) ;  /* 0x0000000108a07547 */ /* 0x000fea000b800000 */
[----:B------:R-:W-:-:S09]  /*95a0*/  UISETP.NE.AND UP0, UPT, UR4, 0x18, UPT ;  /* 0x000000180400788c */ /* 0x000fd2000bf05270 */
[----:B------:R-:W-:Y:S05]  /*95b0*/  BRA.U !UP0, `(.L_x_17047) ;  /* 0x0000000108447547 */ /* 0x000fea000b800000 */
.L_x_17023:
        /* <DEDUP_REMOVED lines=16> */
.L_x_17048:
[----:B------:R-:W-:Y:S05]  /*96c0*/  BRA `(.L_x_17024) ;  /* 0x0000000000d07947 */ /* 0x000fea0003800000 */
.L_x_17047:
        /* <DEDUP_REMOVED lines=17> */
.L_x_17050:
[----:B------:R-:W-:Y:S05]  /*97e0*/  BSYNC.RECONVERGENT B0 ;  /* 0x0000000000007941 */ /* 0x000fea0003800200 */
.L_x_17049:
[----:B------:R-:W-:-:S05]  /*97f0*/  LOP3.LUT R7, R0, 0x80, R7, 0xf8, !PT ;  /* 0x0000008000077812 */ /* 0x000fca00078ef807 */
[----:B------:R0:W-:Y:S01]  /*9800*/  STG.E.U8 desc[UR36][R2.64], R7 ;  /* 0x0000000702007986 */ /* 0x0001e2000c101124 */
[----:B------:R-:W-:Y:S05]  /*9810*/  BRA `(.L_x_17024) ;  /* 0x00000000007c7947 */ /* 0x000fea0003800000 */
.L_x_17046:
        /* <DEDUP_REMOVED lines=16> */
.L_x_17052:
[----:B------:R-:W-:Y:S01]  /*9920*/  IMAD.MOV.U32 R0, RZ, RZ, 0x7f ;  /* 0x0000007fff007424 */ /* 0x000fe200078e00ff */
[----:B------:R-:W-:-:S04]  /*9930*/  ISETP.GT.U32.AND P0, PT, R6, 0x7f800000, PT ;  /* 0x7f8000000600780c */ /* 0x000fc80003f04070 */
[----:B------:R-:W-:-:S09]  /*9940*/  SEL R0, R0, 0x7c, P0 ;  /* 0x0000007c00007807 */ /* 0x000fd20000000000 */
.L_x_17053:
[----:B------:R-:W-:Y:S05]  /*9950*/  BSYNC.RECONVERGENT B0 ;  /* 0x0000000000007941 */ /* 0x000fea0003800200 */
.L_x_17051:
[----:B------:R-:W-:-:S04]  /*9960*/  SHF.R.U32.HI R5, RZ, 0x18, R7 ;  /* 0x00000018ff057819 */ /* 0x000fc80000011607 */
[----:B------:R-:W-:-:S05]  /*9970*/  LOP3.LUT R5, R0, 0x80, R5, 0xf8, !PT ;  /* 0x0000008000057812 */ /* 0x000fca00078ef805 */
[----:B------:R0:W-:Y:S01]  /*9980*/  STG.E.U8 desc[UR36][R2.64], R5 ;  /* 0x0000000502007986 */ /* 0x0001e2000c101124 */
[----:B------:R-:W-:Y:S05]  /*9990*/  BRA `(.L_x_17024) ;  /* 0x00000000001c7947 */ /* 0x000fea0003800000 */
.L_x_17045:
[----:B------:R-:W-:Y:S01]  /*99a0*/  UMOV UR4, 0xf0000000 ;  /* 0xf000000000047882 */ /* 0x000fe20000000000 */
[----:B------:R-:W-:Y:S01]  /*99b0*/  UMOV UR5, 0x380fffff ;  /* 0x380fffff00057882 */ /* 0x000fe20000000000 */
[----:B------:R-:W0:Y:S01]  /*99c0*/  F2F.F32.F64 R0, R4 ;  /* 0x0000000400007310 */ /* 0x000e220000301000 */
[----:B------:R-:W-:-:S14]  /*99d0*/  DSETP.GEU.AND P0, PT, |R4|, UR4, PT ;  /* 0x0000000404007e2a */ /* 0x000fdc000bf0e200 */
[----:B0-----:R-:W-:-:S05]  /*99e0*/  @!P0 FMUL R0, R0, 1.175494350822287508e-38 ;  /* 0x0080000000008820 */ /* 0x001fca0000400000 */
[----:B------:R-:W-:-:S05]  /*99f0*/  F2FP.BF16.F32.PACK_AB R0, RZ, R0 ;  /* 0x00000000ff00723e */ /* 0x000fca00000010ff */
[----:B------:R0:W-:Y:S02]  /*9a00*/  STG.E.U16 desc[UR36][R2.64], R0 ;  /* 0x0000000002007986 */ /* 0x0001e4000c101524 */
.L_x_17024:
[----:B------:R-:W-:-:S07]  /*9a10*/  IADD3 R17, PT, PT, R17, 0x80, RZ ;  /* 0x0000008011117810 */ /* 0x000fce0007ffe0ff */
.L_x_16989:
[----:B------:R-:W-:Y:S05]  /*9a20*/  BSYNC.RECONVERGENT B7 ;  /* 0x0000000000077941 */ /* 0x000fea0003800200 */
.L_x_16988:
        /* <DEDUP_REMOVED lines=306> */
.L_x_17054:
[----:B------:R-:W0:Y:S01]  /*ad50*/  LDCU.128 UR8, c[0x0][0x580] ;  /* 0x0000b000ff0877ac */ /* 0x000e220008000c00 */
[----:B------:R-:W-:Y:S01]  /*ad60*/  BSSY.RECONVERGENT B6, `(.L_x_17055) ;  /* 0x00000ee000067945 */ /* 0x000fe20003800200 */
[----:B------:R-:W-:-:S04]  /*ad70*/  UPRMT UR4, UR41, 0x9910, URZ ;  /* 0x0000991029047896 */ /* 0x000fc800080000ff */
[----:B------:R-:W-:Y:S01]  /*ad80*/  UISETP.GT.AND UP0, UPT, UR4, 0x9, UPT ;  /* 0x000000090400788c */ /* 0x000fe2000bf04270 */
[----:B0-----:R-:W-:Y:S02]  /*ad90*/  IADD3 R16, P0, PT, R16, UR8, RZ ;  /* 0x0000000810107c10 */ /* 0x001fe4000ff1e0ff */
[----:B-1----:R-:W-:-:S03]  /*ada0*/  IADD3 R4, P1, PT, R0, UR10, RZ ;  /* 0x0000000a00047c10 */ /* 0x002fc6000ff3e0ff */
        /* <DEDUP_REMOVED lines=12> */
[----:B--2---:R-:W3:Y:S01]  /*ae70*/  I2F.F64.S16 R2, R2 ;  /* 0x0000000200027312 */ /* 0x004ee20000101c00 */
[----:B------:R-:W-:Y:S05]  /*ae80*/  BRA `(.L_x_17061) ;  /* 0x0000000c006c7947 */ /* 0x000fea0003800000 */
.L_x_17059:
[----:B------:R-:W2:Y:S02]  /*ae90*/  LDG.E.U8 R2, desc[UR36][R4.64] ;  /* 0x0000002404027981 */ /* 0x000ea4000c1e1100 */
[----:B--2---:R-:W4:Y:S01]  /*aea0*/  I2F.F64.U16 R2, R2 ;  /* 0x0000000200027312 */ /* 0x004f220000101800 */
[----:B------:R-:W-:Y:S05]  /*aeb0*/  BRA `(.L_x_17061) ;  /* 0x0000000c00607947 */ /* 0x000fea0003800000 */
.L_x_17058:
[----:B------:R-:W-:-:S09]  /*aec0*/  UISETP.NE.AND UP0, UPT, UR4, 0x2, UPT ;  /* 0x000000020400788c */ /* 0x000fd2000bf05270 */
[----:B------:R-:W-:Y:S05]  /*aed0*/  BRA.U !UP0, `(.L_x_17062) ;  /* 0x0000000108287547 */ /* 0x000fea000b800000 */
[----:B------:R-:W-:-:S09]  /*aee0*/  UISETP.NE.AND UP0, UPT, UR4, 0x3, UPT ;  /* 0x000000030400788c */ /* 0x000fd2000bf05270 */
[----:B------:R-:W-:Y:S05]  /*aef0*/  BRA.U !UP0, `(.L_x_17063) ;  /* 0x0000000108147547 */ /* 0x000fea000b800000 */
[----:B------:R-:W-:-:S09]  /*af00*/  UISETP.NE.AND UP0, UPT, UR4, 0x4, UPT ;  /* 0x000000040400788c */ /* 0x000fd2000bf05270 */
[----:B------:R-:W-:Y:S05]  /*af10*/  BRA.U UP0, `(.L_x_17060) ;  /* 0x0000000900ec7547 */ /* 0x000fea000b800000 */
[----:B------:R-:W2:Y:S02]  /*af20*/  LDG.E.64 R2, desc[UR36][R4.64] ;  /* 0x0000002404027981 */ /* 0x000ea4000c1e1b00 */
[----:B--2---:R-:W1:Y:S01]  /*af30*/  I2F.F64.S64 R2, R2 ;  /* 0x0000000200027312 */ /* 0x004e620000301c00 */
[----:B------:R-:W-:Y:S05]  /*af40*/  BRA `(.L_x_17061) ;  /* 0x0000000c003c7947 */ /* 0x000fea0003800000 */
.L_x_17063:
[----:B------:R-:W2:Y:S02]  /*af50*/  LDG.E R2, desc[UR36][R4.64] ;  /* 0x0000002404027981 */ /* 0x000ea4000c1e1900 */
[----:B--2---:R-:W2:Y:S01]  /*af60*/  I2F.F64 R2, R2 ;  /* 0x0000000200027312 */ /* 0x004ea20000201c00 */
[----:B------:R-:W-:Y:S05]  /*af70*/  BRA `(.L_x_17061) ;  /* 0x0000000c00307947 */ /* 0x000fea0003800000 */
.L_x_17062:
[----:B------:R-:W2:Y:S02]  /*af80*/  LDG.E.U16 R2, desc[UR36][R4.64] ;  /* 0x0000002404027981 */ /* 0x000ea4000c1e1500 */
[----:B--2---:R-:W0:Y:S01]  /*af90*/  I2F.F64.S16 R2, R2 ;  /* 0x0000000200027312 */ /* 0x004e220000101c00 */
[----:B------:R-:W-:Y:S05]  /*afa0*/  BRA `(.L_x_17061) ;  /* 0x0000000c00247947 */ /* 0x000fea0003800000 */
.L_x_17057:
        /* <DEDUP_REMOVED lines=10> */
.L_x_17065:
[----:B------:R-:W2:Y:S02]  /*b050*/  LDG.E.U16 R0, desc[UR36][R4.64] ;  /* 0x0000002404007981 */ /* 0x000ea4000c1e1500 */
[----:B--2---:R-:W-:-:S05]  /*b060*/  HADD2.F32 R0, -RZ, R0.H0_H0 ;  /* 0x20000000ff007230 */ /* 0x004fca0000004100 */
[----:B------:R-:W-:-:S04]  /*b070*/  FMUL.FTZ R0, R0, 1 ;  /* 0x3f80000000007820 */ /* 0x000fc80000410000 */
[----:B------:R0:W1:Y:S01]  /*b080*/  F2F.F64.F32 R2, R0 ;  /* 0x0000000000027310 */ /* 0x0000620000201800 */
[----:B------:R-:W-:Y:S05]  /*b090*/  BRA `(.L_x_17061) ;  /* 0x0000000800e87947 */ /* 0x000fea0003800000 */
.L_x_17064:
        /* <DEDUP_REMOVED lines=10> */
.L_x_17067:
[----:B------:R-:W2:Y:S02]  /*b140*/  LDG.E.U16 R4, desc[UR36][R4.64] ;  /* 0x0000002404047981 */ /* 0x000ea4000c1e1500 */
[----:B--2---:R-:W-:-:S05]  /*b150*/  HADD2.F32 R0, -RZ, R4.H0_H0 ;  /* 0x20000004ff007230 */ /* 0x004fca0000004100 */
[----:B------:R-:W-:-:S04]  /*b160*/  FMUL.FTZ R0, R0, 1 ;  /* 0x3f80000000007820 */ /* 0x000fc80000410000 */
[----:B------:R0:W1:Y:S01]  /*b170*/  F2F.F64.F32 R2, R0 ;  /* 0x0000000000027310 */ /* 0x0000620000201800 */
[----:B------:R-:W-:Y:S05]  /*b180*/  BRA `(.L_x_17061) ;  /* 0x0000000800ac7947 */ /* 0x000fea0003800000 */
.L_x_17066:
[----:B------:R0:W5:Y:S01]  /*b190*/  LDG.E.64 R2, desc[UR36][R4.64] ;  /* 0x0000002404027981 */ /* 0x000162000c1e1b00 */
[----:B------:R-:W-:Y:S05]  /*b1a0*/  BRA `(.L_x_17061) ;  /* 0x0000000800a47947 */ /* 0x000fea0003800000 */
.L_x_17056:
        /* <DEDUP_REMOVED lines=13> */
.L_x_17070:
[----:B------:R0:W5:Y:S01]  /*b280*/  LDG.E.64 R2, desc[UR36][R4.64] ;  /* 0x0000002404027981 */ /* 0x000162000c1e1b00 */
[----:B------:R-:W-:Y:S05]  /*b290*/  BRA `(.L_x_17061) ;  /* 0x0000000800687947 */ /* 0x000fea0003800000 */
.L_x_17069:
        /* <DEDUP_REMOVED lines=27> */
.L_x_17072:
        /* <DEDUP_REMOVED lines=14> */
.L_x_17071:
[----:B------:R-:W2:Y:S02]  /*b530*/  LDG.E.U16 R0, desc[UR36][R4.64] ;  /* 0x0000002404007981 */ /* 0x000ea4000c1e1500 */
[----:B--2---:R-:W-:-:S04]  /*b540*/  IMAD.U32 R0, R0, 0x10000, RZ ;  /* 0x0001000000007824 */ /* 0x004fc800078e00ff */
[----:B------:R-:W-:-:S04]  /*b550*/  FMUL.FTZ R0, R0, 1 ;  /* 0x3f80000000007820 */ /* 0x000fc80000410000 */
[----:B------:R0:W1:Y:S01]  /*b560*/  F2F.F64.F32 R2, R0 ;  /* 0x0000000000027310 */ /* 0x0000620000201800 */
[----:B------:R-:W-:Y:S05]  /*b570*/  BRA `(.L_x_17061) ;  /* 0x0000000400b07947 */ /* 0x000fea0003800000 */
.L_x_17068:
        /* <DEDUP_REMOVED lines=9> */
[----:B--2---:R-:W0:Y:S01]  /*b610*/  I2F.F64.U16 R2, R2 ;  /* 0x0000000200027312 */ /* 0x004e220000101800 */
[----:B------:R-:W-:Y:S05]  /*b620*/  BRA `(.L_x_17061) ;  /* 0x0000000400847947 */ /* 0x000fea0003800000 */
.L_x_17075:
        /* <DEDUP_REMOVED lines=21> */
.L_x_17077:
[----:B------:R-:W-:Y:S05]  /*b780*/  BSYNC.RECONVERGENT B0 ;  /* 0x0000000000007941 */ /* 0x000fea0003800200 */
.L_x_17076:
[----:B------:R-:W-:Y:S02]  /*b790*/  SHF.L.U32 R0, R0, 0x14, RZ ;  /* 0x0000001400007819 */ /* 0x000fe400000006ff */
[----:B------:R-:W-:-:S04]  /*b7a0*/  LEA R2, R2, 0x3b800000, 0x17 ;  /* 0x3b80000002027811 */ /* 0x000fc800078eb8ff */
[----:B------:R-:W-:-:S05]  /*b7b0*/  LOP3.LUT R0, R2, R0, R7, 0xfe, !PT ;  /* 0x0000000002007212 */ /* 0x000fca00078efe07 */
[----:B------:R-:W-:-:S04]  /*b7c0*/  FMUL.FTZ R0, R0, 1 ;  /* 0x3f80000000007820 */ /* 0x000fc80000410000 */
[----:B------:R0:W1:Y:S01]  /*b7d0*/  F2F.F64.F32 R2, R0 ;  /* 0x0000000000027310 */ /* 0x0000620000201800 */
[----:B------:R-:W-:Y:S05]  /*b7e0*/  BRA `(.L_x_17061) ;  /* 0x0000000400147947 */ /* 0x000fea0003800000 */
.L_x_17074:
        /* <DEDUP_REMOVED lines=21> */
.L_x_17079:
[----:B------:R-:W-:Y:S05]  /*b940*/  BSYNC.RECONVERGENT B0 ;  /* 0x0000000000007941 */ /* 0x000fea0003800200 */
.L_x_17078:
[----:B------:R-:W-:Y:S01]  /*b950*/  IMAD.SHL.U32 R0, R0, 0x200000, RZ ;  /* 0x0020000000007824 */ /* 0x000fe200078e00ff */
[----:B------:R-:W-:-:S04]  /*b960*/  LEA R2, R2, 0x37800000, 0x17 ;  /* 0x3780000002027811 */ /* 0x000fc800078eb8ff */
[----:B------:R-:W-:-:S05]  /*b970*/  LOP3.LUT R0, R2, R0, R7, 0xfe, !PT ;  /* 0x0000000002007212 */ /* 0x000fca00078efe07 */
[----:B------:R-:W-:-:S04]  /*b980*/  FMUL.FTZ R0, R0, 1 ;  /* 0x3f80000000007820 */ /* 0x000fc80000410000 */
[----:B------:R0:W1:Y:S01]  /*b990*/  F2F.F64.F32 R2, R0 ;  /* 0x0000000000027310 */ /* 0x0000620000201800 */
[----:B------:R-:W-:Y:S05]  /*b9a0*/  BRA `(.L_x_17061) ;  /* 0x0000000000a47947 */ /* 0x000fea0003800000 */
.L_x_17073:
        /* <DEDUP_REMOVED lines=18> */
.L_x_17060:
        /* <DEDUP_REMOVED lines=16> */
.L_x_17082:
[----:B------:R-:W-:Y:S01]  /*bbd0*/  CS2R R2, SRZ ;  /* 0x0000000000027805 */ /* 0x000fe2000001ff00 */
[----:B------:R-:W-:Y:S06]  /*bbe0*/  BRA `(.L_x_17061) ;  /* 0x0000000000147947 */ /* 0x000fec0003800000 */
.L_x_17081:
[----:B------:R-:W2:Y:S02]  /*bbf0*/  LDG.E.64 R2, desc[UR36][R4.64] ;  /* 0x0000002404027981 */ /* 0x000ea4000c1e1b00 */
[----:B--2---:R-:W0:Y:S01]  /*bc00*/  I2F.F64.U64 R2, R2 ;  /* 0x0000000200027312 */ /* 0x004e220000301800 */
[----:B------:R-:W-:Y:S05]  /*bc10*/  BRA `(.L_x_17061) ;  /* 0x0000000000087947 */ /* 0x000fea0003800000 */
.L_x_17080:
[----:B------:R-:W2:Y:S02]  /*bc20*/  LDG.E R2, desc[UR36][R4.64] ;  /* 0x0000002404027981 */ /* 0x000ea4000c1e1900 */
[----:B--2---:R-:W0:Y:S02]  /*bc30*/  I2F.F64.U32 R2, R2 ;  /* 0x0000000200027312 */ /* 0x004e240000201800 */
.L_x_17061:
[----:B------:R-:W-:Y:S05]  /*bc40*/  BSYNC.RECONVERGENT B6 ;  /* 0x0000000000067941 */ /* 0x000fea0003800200 */
.L_x_17055:
[----:B012345:R-:W0:Y:S01]  /*bc50*/  FRND.F64.TRUNC R4, R2 ;  /* 0x0000000200047313 */ /* 0x03fe22000030d800 */
[----:B------:R-:W-:-:S04]  /*bc60*/  UPRMT UR4, UR42, 0x9910, URZ ;  /* 0x000099102a047896 */ /* 0x000fc800080000ff */
[----:B------:R-:W-:Y:S01]  /*bc70*/  UISETP.GT.AND UP0, UPT, UR4, 0x9, UPT ;  /* 0x000000090400788c */ /* 0x000fe2000bf04270 */
[----:B0-----:R-:W-:-:S08]  /*bc80*/  DADD R4, -R4, R2 ;  /* 0x0000000004047229 */ /* 0x001fd00000000102 */
        /* <DEDUP_REMOVED lines=12> */
.L_x_17086:
[----:B------:R-:W0:Y:S02]  /*bd50*/  F2I.S64.F64.TRUNC R4, R4 ;  /* 0x0000000400047311 */ /* 0x000e24000030d900 */
[----:B0-----:R-:W-:-:S05]  /*bd60*/  MOV R3, R4 ;  /* 0x0000000400037202 */ /* 0x001fca0000000f00 */
[----:B------:R-:W-:Y:S01]  /*bd70*/  STG.E.U8 desc[UR36][R16.64], R3 ;  /* 0x0000000310007986 */ /* 0x000fe2000c101124 */
[----:B------:R-:W-:Y:S05]  /*bd80*/  EXIT ;  /* 0x000000000000794d */ /* 0x000fea0003800000 */
.L_x_17085:
        /* <DEDUP_REMOVED lines=9> */
.L_x_17089:
[----:B------:R-:W0:Y:S02]  /*be20*/  F2I.F64.TRUNC R5, R4 ;  /* 0x0000000400057311 */ /* 0x000e24000030d100 */
[----:B0-----:R-:W-:Y:S01]  /*be30*/  STG.E desc[UR36][R16.64], R5 ;  /* 0x0000000510007986 */ /* 0x001fe2000c101924 */
[----:B------:R-:W-:Y:S05]  /*be40*/  EXIT ;  /* 0x000000000000794d */ /* 0x000fea0003800000 */
.L_x_17088:
[----:B------:R-:W0:Y:S02]  /*be50*/  F2I.F64.TRUNC R5, R4 ;  /* 0x0000000400057311 */ /* 0x000e24000030d100 */
[----:B0-----:R-:W-:Y:S01]  /*be60*/  STG.E.U16 desc[UR36][R16.64], R5 ;  /* 0x0000000510007986 */ /* 0x001fe2000c101524 */
[----:B------:R-:W-:Y:S05]  /*be70*/  EXIT ;  /* 0x000000000000794d */ /* 0x000fea0003800000 */
.L_x_17084:
        /* <DEDUP_REMOVED lines=13> */
.L_x_17091:
        /* <DEDUP_REMOVED lines=8> */
.L_x_17090:
        /* <DEDUP_REMOVED lines=14> */
.L_x_17093:
        /* <DEDUP_REMOVED lines=9> */
.L_x_17092:
[----:B------:R-:W-:Y:S01]  /*c140*/  STG.E.64 desc[UR36][R16.64], R4 ;  /* 0x0000000410007986 */ /* 0x000fe2000c101b24 */
[----:B------:R-:W-:Y:S05]  /*c150*/  EXIT ;  /* 0x000000000000794d */ /* 0x000fea0003800000 */
.L_x_17083:
        /* <DEDUP_REMOVED lines=13> */
.L_x_17097:
        /* <DEDUP_REMOVED lines=21> */
.L_x_17100:
[----:B------:R-:W-:-:S04]  /*c380*/  SHF.R.U32.HI R3, RZ, 0x18, R3 ;  /* 0x00000018ff037819 */ /* 0x000fc80000011603 */
[----:B------:R-:W-:-:S04]  /*c390*/  LOP3.LUT R0, R0, 0x80, R3, 0xf8, !PT ;  /* 0x0000008000007812 */ /* 0x000fc800078ef803 */
[----:B------:R-:W-:-:S07]  /*c3a0*/  PRMT R8, R0, 0x7610, R8 ;  /* 0x0000761000087816 */ /* 0x000fce0000000008 */
.L_x_17099:
[----:B------:R-:W-:Y:S05]  /*c3b0*/  BSYNC.RECONVERGENT B0 ;  /* 0x0000000000007941 */ /* 0x000fea0003800200 */
.L_x_17098:
[----:B------:R-:W-:Y:S01]  /*c3c0*/  STG.E.U8 desc[UR36][R16.64], R8 ;  /* 0x0000000810007986 */ /* 0x000fe2000c101124 */
[----:B------:R-:W-:Y:S05]  /*c3d0*/  EXIT ;  /* 0x000000000000794d */ /* 0x000fea0003800000 */
.L_x_17096:
        /* <DEDUP_REMOVED lines=21> */
.L_x_17103:
[----:B------:R-:W-:-:S04]  /*c530*/  SHF.R.U32.HI R3, RZ, 0x18, R3 ;  /* 0x00000018ff037819 */ /* 0x000fc80000011603 */
[----:B------:R-:W-:-:S04]  /*c540*/  LOP3.LUT R0, R0, 0x80, R3, 0xf8, !PT ;  /* 0x0000008000007812 */ /* 0x000fc800078ef803 */
[----:B------:R-:W-:-:S07]  /*c550*/  PRMT R8, R0, 0x7610, R8 ;  /* 0x0000761000087816 */ /* 0x000fce0000000008 */
.L_x_17102:
[----:B------:R-:W-:Y:S05]  /*c560*/  BSYNC.RECONVERGENT B0 ;  /* 0x0000000000007941 */ /* 0x000fea0003800200 */
.L_x_17101:
[----:B------:R-:W-:Y:S01]  /*c570*/  STG.E.U8 desc[UR36][R16.64], R8 ;  /* 0x0000000810007986 */ /* 0x000fe2000c101124 */
[----:B------:R-:W-:Y:S05]  /*c580*/  EXIT ;  /* 0x000000000000794d */ /* 0x000fea0003800000 */
.L_x_17095:
        /* <DEDUP_REMOVED lines=26> */
.L_x_17105:
[----:B------:R-:W0:Y:S02]  /*c730*/  F2I.U64.F64.TRUNC R4, R4 ;  /* 0x0000000400047311 */ /* 0x000e24000030d800 */
[----:B0-----:R-:W-:Y:S01]  /*c740*/  STG.E.64 desc[UR36][R16.64], R4 ;  /* 0x0000000410007986 */ /* 0x001fe2000c101b24 */
[----:B------:R-:W-:Y:S05]  /*c750*/  EXIT ;  /* 0x000000000000794d */ /* 0x000fea0003800000 */
.L_x_17104:
[----:B------:R-:W0:Y:S02]  /*c760*/  F2I.U32.F64.TRUNC R5, R4 ;  /* 0x0000000400057311 */ /* 0x000e24000030d000 */
[----:B0-----:R-:W-:Y:S01]  /*c770*/  STG.E desc[UR36][R16.64], R5 ;  /* 0x0000000510007986 */ /* 0x001fe2000c101924 */
[----:B------:R-:W-:Y:S05]  /*c780*/  EXIT ;  /* 0x000000000000794d */ /* 0x000fea0003800000 */
.L_x_17094:
        /* <DEDUP_REMOVED lines=10> */
.L_x_17107:
[----:B------:R-:W-:-:S05]  /*c830*/  CS2R R6, SRZ ;  /* 0x0000000000067805 */ /* 0x000fca000001ff00 */
[----:B------:R-:W-:Y:S01]  /*c840*/  STG.E.128 desc[UR36][R16.64], R4 ;  /* 0x0000000410007986 */ /* 0x000fe2000c101d24 */
[----:B------:R-:W-:Y:S05]  /*c850*/  EXIT ;  /* 0x000000000000794d */ /* 0x000fea0003800000 */
.L_x_17106:
[----:B------:R-:W-:-:S09]  /*c860*/  UISETP.NE.AND UP0, UPT, UR4, 0xf, UPT ;  /* 0x0000000f0400788c */ /* 0x000fd2000bf05270 */
[----:B------:R-:W-:Y:S05]  /*c870*/  BRA.U !UP0, `(.L_x_17108) ;  /* 0x0000000508087547 */ /* 0x000fea000b800000 */
[----:B------:R-:W-:-:S09]  /*c880*/  UISETP.NE.AND UP0, UPT, UR4, 0x17, UPT ;  /* 0x000000170400788c */ /* 0x000fd2000bf05270 */
[----:B------:R-:W-:Y:S05]  /*c890*/  BRA.U !UP0, `(.L_x_17109) ;  /* 0x0000000108a07547 */ /* 0x000fea000b800000 */
[----:B------:R-:W-:-:S09]  /*c8a0*/  UISETP.NE.AND UP0, UPT, UR4, 0x18, UPT ;  /* 0x000000180400788c */ /* 0x000fd2000bf05270 */
[----:B------:R-:W-:Y:S05]  /*c8b0*/  BRA.U !UP0, `(.L_x_17110) ;  /* 0x0000000108447547 */ /* 0x000fea000b800000 */
.L_x_17087:
        /* <DEDUP_REMOVED lines=16> */
.L_x_17111:
[----:B------:R-:W-:Y:S05]  /*c9c0*/  EXIT ;  /* 0x000000000000794d */ /* 0x000fea0003800000 */
.L_x_17110:
        /* <DEDUP_REMOVED lines=17> */
.L_x_17113:
[----:B------:R-:W-:Y:S05]  /*cae0*/  BSYNC.RECONVERGENT B0 ;  /* 0x0000000000007941 */ /* 0x000fea0003800200 */
.L_x_17112:
[----:B------:R-:W-:-:S05]  /*caf0*/  LOP3.LUT R3, R0, 0x80, R3, 0xf8, !PT ;  /* 0x0000008000037812 */ /* 0x000fca00078ef803 */
[----:B------:R-:W-:Y:S01]  /*cb00*/  STG.E.U8 desc[UR36][R16.64], R3 ;  /* 0x0000000310007986 */ /* 0x000fe2000c101124 */
[----:B------:R-:W-:Y:S05]  /*cb10*/  EXIT ;  /* 0x000000000000794d */ /* 0x000fea0003800000 */
.L_x_17109:
        /* <DEDUP_REMOVED lines=16> */
.L_x_17115:
[----:B------:R-:W-:Y:S02]  /*cc20*/  ISETP.GT.U32.AND P0, PT, R2, 0x7f800000, PT ;  /* 0x7f8000000200780c */ /* 0x000fe40003f04070 */
[----:B------:R-:W-:-:S04]  /*cc30*/  MOV R0, 0x7f ;  /* 0x0000007f00007802 */ /* 0x000fc80000000f00 */
[----:B------:R-:W-:-:S07]  /*cc40*/  SEL R0, R0, 0x7c, P0 ;  /* 0x0000007c00007807 */ /* 0x000fce0000000000 */
.L_x_17116:
[----:B------:R-:W-:Y:S05]  /*cc50*/  BSYNC.RECONVERGENT B0 ;  /* 0x0000000000007941 */ /* 0x000fea0003800200 */
.L_x_17114:
[----:B------:R-:W-:-:S04]  /*cc60*/  SHF.R.U32.HI R3, RZ, 0x18, R3 ;  /* 0x00000018ff037819 */ /* 0x000fc80000011603 */
[----:B------:R-:W-:-:S05]  /*cc70*/  LOP3.LUT R3, R0, 0x80, R3, 0xf8, !PT ;  /* 0x0000008000037812 */ /* 0x000fca00078ef803 */
[----:B------:R-:W-:Y:S01]  /*cc80*/  STG.E.U8 desc[UR36][R16.64], R3 ;  /* 0x0000000310007986 */ /* 0x000fe2000c101124 */
[----:B------:R-:W-:Y:S05]  /*cc90*/  EXIT ;  /* 0x000000000000794d */ /* 0x000fea0003800000 */
.L_x_17108:
        /* <DEDUP_REMOVED lines=8> */
.L_x_17117:
        /* <DEDUP_REMOVED lines=14> */
.L_x_19994:


//--------------------- .text._ZN2at6native27unrolled_elementwise_kernelIZZZNS0_16frac_kernel_cudaERNS_18TensorIteratorBaseEENKUlvE_clEvENKUlvE_clEvEUldE_St5arrayIPcLm2EELi4E23TrivialOffsetCalculatorILi1EjESB_NS0_6memory12LoadWithCastILi1EEENSC_13StoreWithCastILi1EEEEEviT_T0_T2_T3_T4_T5_ --------------------------
	.section	.text._ZN2at6native27unrolled_elementwise_kernelIZZZNS0_16frac_kernel_cudaERNS_18TensorIteratorBaseEENKUlvE_clEvENKUlvE_clEvEUldE_St5arrayIPcLm2EELi4E23TrivialOffsetCalculatorILi1EjESB_NS0_6memory12LoadWithCastILi1EEENSC_13StoreWithCastILi1EEEEEviT_T0_T2_T3_T4_T5_,"ax",@progbits
	.align	128
        .global         _ZN2at6native27unrolled_elementwise_kernelIZZZNS0_16frac_kernel_cudaERNS_18TensorIteratorBaseEENKUlvE_clEvENKUlvE_clEvEUldE_St5arrayIPcLm2EELi4E23TrivialOffsetCalculatorILi1EjESB_NS0_6memory12LoadWithCastILi1EEENSC_13StoreWithCastILi1EEEEEviT_T0_T2_T3_T4_T5_
        .type           _ZN2at6native27unrolled_elementwise_kernelIZZZNS0_16frac_kernel_cudaERNS_18TensorIteratorBaseEENKUlvE_clEvENKUlvE_clEvEUldE_St5arrayIPcLm2EELi4E23TrivialOffsetCalculatorILi1EjESB_NS0_6memory12LoadWithCastILi1EEENSC_13StoreWithCastILi1EEEEEviT_T0_T2_T3_T4_T5_,@function
        .size           _ZN2at6native27unrolled_elementwise_kernelIZZZNS0_16frac_kernel_cudaERNS_18TensorIteratorBaseEENKUlvE_clEvENKUlvE_clEvEUldE_St5arrayIPcLm2EELi4E23TrivialOffsetCalculatorILi1EjESB_NS0_6memory12LoadWithCastILi1EEENSC_13StoreWithCastILi1EEEEEviT_T0_T2_T3_T4_T5_,(.L_x_19995 - _ZN2at6native27unrolled_elementwise_kernelIZZZNS0_16frac_kernel_cudaERNS_18TensorIteratorBaseEENKUlvE_clEvENKUlvE_clEvEUldE_St5arrayIPcLm2EELi4E23TrivialOffsetCalculatorILi1EjESB_NS0_6memory12LoadWithCastILi1EEENSC_13StoreWithCastILi1EEEEEviT_T0_T2_T3_T4_T5_)
        .other          _ZN2at6native27unrolled_elementwise_kernelIZZZNS0_16frac_kernel_cudaERNS_18TensorIteratorBaseEENKUlvE_clEvENKUlvE_clEvEUldE_St5arrayIPcLm2EELi4E23TrivialOffsetCalculatorILi1EjESB_NS0_6memory12LoadWithCastILi1EEENSC_13StoreWithCastILi1EEEEEviT_T0_T2_T3_T4_T5_,@"STO_CUDA_ENTRY STV_DEFAULT"
_ZN2at6native27unrolled_elementwise_kernelIZZZNS0_16frac_kernel_cudaERNS_18TensorIteratorBaseEENKUlvE_clEvENKUlvE_clEvEUldE_St5arrayIPcLm2EELi4E23TrivialOffsetCalculatorILi1EjESB_NS0_6memory12LoadWithCastILi1EEENSC_13StoreWithCastILi1EEEEEviT_T0_T2_T3_T4_T5_:
.text._ZN2at6native27unrolled_elementwise_kernelIZZZNS0_16frac_kernel_cudaERNS_18TensorIteratorBaseEENKUlvE_clEvENKUlvE_clEvEUldE_St5arrayIPcLm2EELi4E23TrivialOffsetCalculatorILi1EjESB_NS0_6memory12LoadWithCastILi1EEENSC_13StoreWithCastILi1EEEEEviT_T0_T2_T3_T4_T5_:
        /* <DEDUP_REMOVED lines=33> */
.L_x_17124:
[----:B------:R-:W2:Y:S02]  /*0210*/  LDG.E.U8 R2, desc[UR36][R2.64] ;  /* 0x0000002402027981 */ /* 0x000ea4000c1e1100 */
[----:B--2---:R0:W1:Y:S01]  /*0220*/  I2F.F64.U16 R26, R2 ;  /* 0x00000002001a7312 */ /* 0x0040620000101800 */
[----:B------:R-:W-:Y:S05]  /*0230*/  BRA `(.L_x_17126) ;  /* 0x0000000c00607947 */ /* 0x000fea0003800000 */
.L_x_17123:
        /* <DEDUP_REMOVED lines=9> */
.L_x_17128:
[----:B------:R-:W2:Y:S02]  /*02d0*/  LDG.E R2, desc[UR36][R2.64] ;  /* 0x0000002402027981 */ /* 0x000ea4000c1e1900 */
[----:B--2---:R1:W2:Y:S01]  /*02e0*/  I2F.F64 R26, R2 ;  /* 0x00000002001a7312 */ /* 0x0042a20000201c00 */
[----:B------:R-:W-:Y:S05]  /*02f0*/  BRA `(.L_x_17126) ;  /* 0x0000000c00307947 */ /* 0x000fea0003800000 */
.L_x_17127:
[----:B------:R-:W2:Y:S02]  /*0300*/  LDG.E.U16 R2, desc[UR36][R2.64] ;  /* 0x0000002402027981 */ /* 0x000ea4000c1e1500 */
[----:B--2---:R3:W4:Y:S01]  /*0310*/  I2F.F64.S16 R26, R2 ;  /* 0x00000002001a7312 */ /* 0x0047220000101c00 */
[----:B------:R-:W-:Y:S05]  /*0320*/  BRA `(.L_x_17126) ;  /* 0x0000000c00247947 */ /* 0x000fea0003800000 */
.L_x_17122:
        /* <DEDUP_REMOVED lines=10> */
.L_x_17130:
[----:B------:R-:W2:Y:S02]  /*03d0*/  LDG.E.U16 R0, desc[UR36][R2.64] ;  /* 0x0000002402007981 */ /* 0x000ea4000c1e1500 */
[----:B--2---:R-:W-:-:S05]  /*03e0*/  HADD2.F32 R0, -RZ, R0.H0_H0 ;  /* 0x20000000ff007230 */ /* 0x004fca0000004100 */
[----:B------:R-:W-:-:S04]  /*03f0*/  FMUL.FTZ R0, R0, 1 ;  /* 0x3f80000000007820 */ /* 0x000fc80000410000 */
[----:B------:R0:W1:Y:S01]  /*0400*/  F2F.F64.F32 R26, R0 ;  /* 0x00000000001a7310 */ /* 0x0000620000201800 */
[----:B------:R-:W-:Y:S05]  /*0410*/  BRA `(.L_x_17126) ;  /* 0x0000000800e87947 */ /* 0x000fea0003800000 */
.L_x_17129:
        /* <DEDUP_REMOVED lines=10> */
.L_x_17132:
[----:B------:R-:W2:Y:S02]  /*04c0*/  LDG.E.U16 R2, desc[UR36][R2.64] ;  /* 0x0000002402027981 */ /* 0x000ea4000c1e1500 */
[----:B--2---:R-:W-:-:S05]  /*04d0*/  HADD2.F32 R0, -RZ, R2.H0_H0 ;  /* 0x20000002ff007230 */ /* 0x004fca0000004100 */
[----:B------:R-:W-:-:S04]  /*04e0*/  FMUL.FTZ R0, R0, 1 ;  /* 0x3f80000000007820 */ /* 0x000fc80000410000 */
[----:B------:R0:W1:Y:S01]  /*04f0*/  F2F.F64.F32 R26, R0 ;  /* 0x00000000001a7310 */ /* 0x0000620000201800 */
[----:B------:R-:W-:Y:S05]  /*0500*/  BRA `(.L_x_17126) ;  /* 0x0000000800ac7947 */ /* 0x000fea0003800000 */
.L_x_17131:
[----:B------:R0:W5:Y:S01]  /*0510*/  LDG.E.64 R26, desc[UR36][R2.64] ;  /* 0x00000024021a7981 */ /* 0x000162000c1e1b00 */
[----:B------:R-:W-:Y:S05]  /*0520*/  BRA `(.L_x_17126) ;  /* 0x0000000800a47947 */ /* 0x000fea0003800000 */
.L_x_17121:
        /* <DEDUP_REMOVED lines=13> */
.L_x_17135:
[----:B------:R0:W5:Y:S01]  /*0600*/  LDG.E.64 R26, desc[UR36][R2.64] ;  /* 0x00000024021a7981 */ /* 0x000162000c1e1b00 */
[----:B------:R-:W-:Y:S05]  /*0610*/  BRA `(.L_x_17126) ;  /* 0x0000000800687947 */ /* 0x000fea0003800000 */
.L_x_17134:
        /* <DEDUP_REMOVED lines=27> */
.L_x_17137:
        /* <DEDUP_REMOVED lines=14> */
.L_x_17136:
[----:B------:R-:W2:Y:S02]  /*08b0*/  LDG.E.U16 R0, desc[UR36][R2.64] ;  /* 0x0000002402007981 */ /* 0x000ea4000c1e1500 */
[----:B--2---:R-:W-:-:S04]  /*08c0*/  IMAD.U32 R0, R0, 0x10000, RZ ;  /* 0x0001000000007824 */ /* 0x004fc800078e00ff */
[----:B------:R-:W-:-:S04]  /*08d0*/  FMUL.FTZ R0, R0, 1 ;  /* 0x3f80000000007820 */ /* 0x000fc80000410000 */
[----:B------:R0:W1:Y:S01]  /*08e0*/  F2F.F64.F32 R26, R0 ;  /* 0x00000000001a7310 */ /* 0x0000620000201800 */
[----:B------:R-:W-:Y:S05]  /*08f0*/  BRA `(.L_x_17126) ;  /* 0x0000000400b07947 */ /* 0x000fea0003800000 */
.L_x_17133:
        /* <DEDUP_REMOVED lines=11> */
.L_x_17140:
        /* <DEDUP_REMOVED lines=21> */
.L_x_17142:
[----:B------:R-:W-:Y:S05]  /*0b00*/  BSYNC.RECONVERGENT B0 ;  /* 0x0000000000007941 */ /* 0x000fea0003800200 */
.L_x_17141:
[----:B------:R-:W-:Y:S01]  /*0b10*/  IMAD.SHL.U32 R0, R0, 0x100000, RZ ;  /* 0x0010000000007824 */ /* 0x000fe200078e00ff */
[----:B------:R-:W-:-:S04]  /*0b20*/  LEA R2, R2, 0x3b800000, 0x17 ;  /* 0x3b80000002027811 */ /* 0x000fc800078eb8ff */
[----:B------:R-:W-:-:S05]  /*0b30*/  LOP3.LUT R0, R2, R0, R7, 0xfe, !PT ;  /* 0x0000000002007212 */ /* 0x000fca00078efe07 */
[----:B------:R-:W-:-:S04]  /*0b40*/  FMUL.FTZ R0, R0, 1 ;  /* 0x3f80000000007820 */ /* 0x000fc80000410000 */
[----:B------:R0:W1:Y:S01]  /*0b50*/  F2F.F64.F32 R26, R0 ;  /* 0x00000000001a7310 */ /* 0x0000620000201800 */
[----:B------:R-:W-:Y:S05]  /*0b60*/  BRA `(.L_x_17126) ;  /* 0x0000000400147947 */ /* 0x000fea0003800000 */
.L_x_17139:
        /* <DEDUP_REMOVED lines=21> */
.L_x_17144:
[----:B------:R-:W-:Y:S05]  /*0cc0*/  BSYNC.RECONVERGENT B0 ;  /* 0x0000000000007941 */ /* 0x000fea0003800200 */
.L_x_17143:
[----:B------:R-:W-:Y:S01]  /*0cd0*/  IMAD.SHL.U32 R0, R0, 0x200000, RZ ;  /* 0x0020000000007824 */ /* 0x000fe200078e00ff */
[----:B------:R-:W-:-:S04]  /*0ce0*/  LEA R2, R2, 0x37800000, 0x17 ;  /* 0x3780000002027811 */ /* 0x000fc800078eb8ff */
[----:B------:R-:W-:-:S05]  /*0cf0*/  LOP3.LUT R0, R2, R0, R7, 0xfe, !PT ;  /* 0x0000000002007212 */ /* 0x000fca00078efe07 */
[----:B------:R-:W-:-:S04]  /*0d00*/  FMUL.FTZ R0, R0, 1 ;  /* 0x3f80000000007820 */ /* 0x000fc80000410000 */
[----:B------:R0:W1:Y:S01]  /*0d10*/  F2F.F64.F32 R26, R0 ;  /* 0x00000000001a7310 */ /* 0x0000620000201800 */
[----:B------:R-:W-:Y:S05]  /*0d20*/  BRA `(.L_x_17126) ;  /* 0x0000000000a47947 */ /* 0x000fea0003800000 */
.L_x_17138:
[----:B------:R-:W-:-:S09]  /*0d30*/  UISETP.NE.AND UP0, UPT, UR4, 0x1c, UPT ;  /* 0x0000001c0400788c */ /* 0x000fd2000bf05270 */
[----:B------:R-:W-:Y:S05]  /*0d40*/  BRA.U !UP0, `(.L_x_17145) ;  /* 0x0000000108947547 */ /* 0x000fea000b800000 */
[----:B------:R-:W-:-:S09]  /*0d50*/  UISETP.NE.AND UP0, UPT, UR4, 0x1d, UPT ;  /* 0x0000001d0400788c */ /* 0x000fd2000bf05270 */
[----:B------:R-:W-:Y:S05]  /*0d60*/  BRA.U !UP0, `(.L_x_17146) ;  /* 0x0000000108807547 */ /* 0x000fea000b800000 */
[----:B------:R-:W-:-:S09]  /*0d70*/  UISETP.NE.AND UP0, UPT, UR4, 0x2c, UPT ;  /* 0x0000002c0400788c */ /* 0x000fd2000bf05270 */
[----:B------:R-:W-:Y:S05]  /*0d80*/  BRA.U !UP0, `(.L_x_17147) ;  /* 0x0000000108487547 */ /* 0x000fea000b800000 */
.L_x_17125:
        /* <DEDUP_REMOVED lines=16> */
.L_x_17148:
[----:B------:R-:W-:Y:S01]  /*0e90*/  CS2R R26, SRZ ;  /* 0x00000000001a7805 */ /* 0x000fe2000001ff00 */
[----:B------:R-:W-:Y:S06]  /*0ea0*/  BRA `(.L_x_17126) ;  /* 0x0000000000447947 */ /* 0x000fec0003800000 */
.L_x_17147:
        /* <DEDUP_REMOVED lines=12> */
.L_x_17146:
[----:B------:R-:W2:Y:S02]  /*0f70*/  LDG.E.64 R26, desc[UR36][R2.64] ;  /* 0x00000024021a7981 */ /* 0x000ea4000c1e1b00 */
[----:B--2---:R-:W0:Y:S01]  /*0f80*/  I2F.F64.U64 R26, R26 ;  /* 0x0000001a001a7312 */ /* 0x004e220000301800 */
[----:B------:R-:W-:Y:S05]  /*0f90*/  BRA `(.L_x_17126) ;  /* 0x0000000000087947 */ /* 0x000fea0003800000 */
.L_x_17145:
[----:B------:R-:W2:Y:S02]  /*0fa0*/  LDG.E R2, desc[UR36][R2.64] ;  /* 0x0000002402027981 */ /* 0x000ea4000c1e1900 */
[----:B--2---:R0:W1:Y:S02]  /*0fb0*/  I2F.F64.U32 R26, R2 ;  /* 0x00000002001a7312 */ /* 0x0040640000201800 */
.L_x_17126:
[----:B------:R-:W-:Y:S05]  /*0fc0*/  BSYNC.RECONVERGENT B6 ;  /* 0x0000000000067941 */ /* 0x000fea0003800200 */
.L_x_17120:
[----:B01-3--:R-:W-:-:S07]  /*0fd0*/  VIADD R2, R22, 0x80 ;  /* 0x0000008016027836 */ /* 0x00bfce0000000000 */
.L_x_17119:
[----:B------:R-:W-:Y:S05]  /*0fe0*/  BSYNC.RECONVERGENT B7 ;  /* 0x0000000000077941 */ /* 0x000fea0003800200 */
.L_x_17118:
        /* <DEDUP_REMOVED lines=25> */
.L_x_17155:
[----:B------:R-:W3:Y:S02]  /*1180*/  LDG.E.U8 R4, desc[UR36][R4.64] ;  /* 0x0000002404047981 */ /* 0x000ee4000c1e1100 */
[----:B---3--:R0:W1:Y:S01]  /*1190*/  I2F.F64.U16 R28, R4 ;  /* 0x00000004001c7312 */ /* 0x0080620000101800 */
[----:B------:R-:W-:Y:S05]  /*11a0*/  BRA `(.L_x_17157) ;  /* 0x0000000c00647947 */ /* 0x000fea0003800000 */
.L_x_17154:
        /* <DEDUP_REMOVED lines=9> */
.L_x_17159:
[----:B------:R-:W3:Y:S02]  /*1240*/  LDG.E R4, desc[UR36][R4.64] ;  /* 0x0000002404047981 */ /* 0x000ee4000c1e1900 */
[----:B---3--:R0:W1:Y:S01]  /*1250*/  I2F.F64 R28, R4 ;  /* 0x00000004001c7312 */ /* 0x0080620000201c00 */
[----:B------:R-:W-:Y:S05]  /*1260*/  BRA `(.L_x_17157) ;  /* 0x0000000c00347947 */ /* 0x000fea0003800000 */
.L_x_17158:
[----:B------:R-:W3:Y:S02]  /*1270*/  LDG.E.U16 R4, desc[UR36][R4.64] ;  /* 0x0000002404047981 */ /* 0x000ee4000c1e1500 */
[----:B---3--:R0:W1:Y:S01]  /*1280*/  I2F.F64.S16 R28, R4 ;  /* 0x00000004001c7312 */ /* 0x0080620000101c00 */
[----:B------:R-:W-:Y:S05]  /*1290*/  BRA `(.L_x_17157) ;  /* 0x0000000c00287947 */ /* 0x000fea0003800000 */
.L_x_17153:
        /* <DEDUP_REMOVED lines=10> */
.L_x_17161:
[----:B------:R-:W3:Y:S02]  /*1340*/  LDG.E.U16 R0, desc[UR36][R4.64] ;  /* 0x0000002404007981 */ /* 0x000ee4000c1e1500 */
[----:B---3--:R-:W-:-:S05]  /*1350*/  HADD2.F32 R0, -RZ, R0.H0_H0 ;  /* 0x20000000ff007230 */ /* 0x008fca0000004100 */
[----:B------:R-:W-:-:S04]  /*1360*/  FMUL.FTZ R0, R0, 1 ;  /* 0x3f80000000007820 */ /* 0x000fc80000410000 */
[----:B------:R0:W1:Y:S01]  /*1370*/  F2F.F64.F32 R28, R0 ;  /* 0x00000000001c7310 */ /* 0x0000620000201800 */
[----:B------:R-:W-:Y:S05]  /*1380*/  BRA `(.L_x_17157) ;  /* 0x0000000800ec7947 */ /* 0x000fea0003800000 */
.L_x_17160:
        /* <DEDUP_REMOVED lines=10> */
.L_x_17163:
[----:B------:R-:W3:Y:S02]  /*1430*/  LDG.E.U16 R4, desc[UR36][R4.64] ;  /* 0x0000002404047981 */ /* 0x000ee4000c1e1500 */
[----:B---3--:R-:W-:-:S05]  /*1440*/  HADD2.F32 R0, -RZ, R4.H0_H0 ;  /* 0x20000004ff007230 */ /* 0x008fca0000004100 */
[----:B------:R-:W-:-:S04]  /*1450*/  FMUL.FTZ R0, R0, 1 ;  /* 0x3f80000000007820 */ /* 0x000fc80000410000 */
[----:B------:R0:W1:Y:S01]  /*1460*/  F2F.F64.F32 R28, R0 ;  /* 0x00000000001c7310 */ /* 0x0000620000201800 */
[----:B------:R-:W-:Y:S05]  /*1470*/  BRA `(.L_x_17157) ;  /* 0x0000000800b07947 */ /* 0x000fea0003800000 */
.L_x_17162:
[----:B------:R0:W5:Y:S01]  /*1480*/  LDG.E.64 R28, desc[UR36][R4.64] ;  /* 0x00000024041c7981 */ /* 0x000162000c1e1b00 */
[----:B------:R-:W-:Y:S05]  /*1490*/  BRA `(.L_x_17157) ;  /* 0x0000000800a87947 */ /* 0x000fea0003800000 */
.L_x_17152:
        /* <DEDUP_REMOVED lines=13> */
.L_x_17166:
[----:B------:R0:W5:Y:S01]  /*1570*/  LDG.E.64 R28, desc[UR36][R4.64] ;  /* 0x00000024041c7981 */ /* 0x000162000c1e1b00 */
[----:B------:R-:W-:Y:S05]  /*1580*/  BRA `(.L_x_17157) ;  /* 0x00000008006c7947 */ /* 0x000fea0003800000 */
.L_x_17165:
        /* <DEDUP_REMOVED lines=27> */
.L_x_17168:
        /* <DEDUP_REMOVED lines=15> */
.L_x_17167:
[----:B------:R-:W3:Y:S02]  /*1830*/  LDG.E.U16 R0, desc[UR36][R4.64] ;  /* 0x0000002404007981 */ /* 0x000ee4000c1e1500 */
[----:B---3--:R-:W-:-:S04]  /*1840*/  IMAD.U32 R0, R0, 0x10000, RZ ;  /* 0x0001000000007824 */ /* 0x008fc800078e00ff */
[----:B------:R-:W-:-:S04]  /*1850*/  FMUL.FTZ R0, R0, 1 ;  /* 0x3f80000000007820 */ /* 0x000fc80000410000 */
[----:B------:R0:W1:Y:S01]  /*1860*/  F2F.F64.F32 R28, R0 ;  /* 0x00000000001c7310 */ /* 0x0000620000201800 */
[----:B------:R-:W-:Y:S05]  /*1870*/  BRA `(.L_x_17157) ;  /* 0x0000000400b07947 */ /* 0x000fea0003800000 */
.L_x_17164:
        /* <DEDUP_REMOVED lines=11> */
.L_x_17171:
        /* <DEDUP_REMOVED lines=21> */
.L_x_17173:
[----:B------:R-:W-:Y:S05]  /*1a80*/  BSYNC.RECONVERGENT B0 ;  /* 0x0000000000007941 */ /* 0x000fea0003800200 */
.L_x_17172:
[----:B------:R-:W-:Y:S01]  /*1a90*/  IMAD.SHL.U32 R0, R0, 0x100000, RZ ;  /* 0x0010000000007824 */ /* 0x000fe200078e00ff */
[----:B------:R-:W-:-:S04]  /*1aa0*/  LEA R3, R3, 0x3b800000, 0x17 ;  /* 0x3b80000003037811 */ /* 0x000fc800078eb8ff */
[----:B------:R-:W-:-:S05]  /*1ab0*/  LOP3.LUT R0, R3, R0, R7, 0xfe, !PT ;  /* 0x0000000003007212 */ /* 0x000fca00078efe07 */
[----:B------:R-:W-:-:S04]  /*1ac0*/  FMUL.FTZ R0, R0, 1 ;  /* 0x3f80000000007820 */ /* 0x000fc80000410000 */
[----:B------:R0:W1:Y:S01]  /*1ad0*/  F2F.F64.F32 R28, R0 ;  /* 0x00000000001c7310 */ /* 0x0000620000201800 */
[----:B------:R-:W-:Y:S05]  /*1ae0*/  BRA `(.L_x_17157) ;  /* 0x0000000400147947 */ /* 0x000fea0003800000 */
.L_x_17170:
        /* <DEDUP_REMOVED lines=21> */
.L_x_17175:
[----:B------:R-:W-:Y:S05]  /*1c40*/  BSYNC.RECONVERGENT B0 ;  /* 0x0000000000007941 */ /* 0x000fea0003800200 */
.L_x_17174:
[----:B------:R-:W-:Y:S01]  /*1c50*/  IMAD.SHL.U32 R0, R0, 0x200000, RZ ;  /* 0x0020000000007824 */ /* 0x000fe200078e00ff */
[----:B------:R-:W-:-:S04]  /*1c60*/  LEA R3, R3, 0x37800000, 0x17 ;  /* 0x3780000003037811 */ /* 0x000fc800078eb8ff */
[----:B------:R-:W-:-:S05]  /*1c70*/  LOP3.LUT R0, R3, R0, R7, 0xfe, !PT ;  /* 0x0000000003007212 */ /* 0x000fca00078efe07 */
[----:B------:R-:W-:-:S04]  /*1c80*/  FMUL.FTZ R0, R0, 1 ;  /* 0x3f80000000007820 */ /* 0x000fc80000410000 */
[----:B------:R0:W1:Y:S01]  /*1c90*/  F2F.F64.F32 R28, R0 ;  /* 0x00000000001c7310 */ /* 0x0000620000201800 */
[----:B------:R-:W-:Y:S05]  /*1ca0*/  BRA `(.L_x_17157) ;  /* 0x0000000000a47947 */ /* 0x000fea0003800000 */
.L_x_17169:
        /* <DEDUP_REMOVED lines=18> */
.L_x_17156:
        /* <DEDUP_REMOVED lines=16> */
.L_x_17178:
[----:B------:R-:W-:Y:S01]  /*1ed0*/  CS2R R28, SRZ ;  /* 0x00000000001c7805 */ /* 0x000fe2000001ff00 */
[----:B------:R-:W-:Y:S06]  /*1ee0*/  BRA `(.L_x_17157) ;  /* 0x0000000000147947 */ /* 0x000fec0003800000 */
.L_x_17177:
[----:B------:R-:W3:Y:S02]  /*1ef0*/  LDG.E.64 R28, desc[UR36][R4.64] ;  /* 0x00000024041c7981 */ /* 0x000ee4000c1e1b00 */
[----:B---3--:R-:W0:Y:S01]  /*1f00*/  I2F.F64.U64 R28, R28 ;  /* 0x0000001c001c7312 */ /* 0x008e220000301800 */
[----:B------:R-:W-:Y:S05]  /*1f10*/  BRA `(.L_x_17157) ;  /* 0x0000000000087947 */ /* 0x000fea0003800000 */
.L_x_17176:
[----:B------:R-:W3:Y:S02]  /*1f20*/  LDG.E R4, desc[UR36][R4.64] ;  /* 0x0000002404047981 */ /* 0x000ee4000c1e1900 */
[----:B---3--:R0:W1:Y:S02]  /*1f30*/  I2F.F64.U32 R28, R4 ;  /* 0x00000004001c7312 */ /* 0x0080640000201800 */
.L_x_17157:
[----:B------:R-:W-:Y:S05]  /*1f40*/  BSYNC.RECONVERGENT B6 ;  /* 0x0000000000067941 */ /* 0x000fea0003800200 */
.L_x_17151:
[----:B------:R-:W-:-:S07]  /*1f50*/  VIADD R2, R2, 0x80 ;  /* 0x0000008002027836 */ /* 0x000fce0000000000 */
.L_x_17150:
[----:B------:R-:W-:Y:S05]  /*1f60*/  BSYNC.RECONVERGENT B7 ;  /* 0x0000000000077941 */ /* 0x000fea0003800200 */
.L_x_17149:
        /* <DEDUP_REMOVED lines=25> */
.L_x_17185:
[----:B------:R-:W2:Y:S02]  /*2100*/  LDG.E.U8 R4, desc[UR36][R4.64] ;  /* 0x0000002404047981 */ /* 0x000ea4000c1e1100 */
[----:B--2---:R0:W1:Y:S01]  /*2110*/  I2F.F64.U16 R24, R4 ;  /* 0x0000000400187312 */ /* 0x0040620000101800 */
[----:B------:R-:W-:Y:S05]  /*2120*/  BRA `(.L_x_17187) ;  /* 0x0000000c00647947 */ /* 0x000fea0003800000 */
.L_x_17184:
        /* <DEDUP_REMOVED lines=9> */
.L_x_17189:
[----:B------:R-:W2:Y:S02]  /*21c0*/  LDG.E R4, desc[UR36][R4.64] ;  /* 0x0000002404047981 */ /* 0x000ea4000c1e1900 */
[----:B--2---:R1:W2:Y:S01]  /*21d0*/  I2F.F64 R24, R4 ;  /* 0x0000000400187312 */ /* 0x0042a20000201c00 */
[----:B------:R-:W-:Y:S05]  /*21e0*/  BRA `(.L_x_17187) ;  /* 0x0000000c00347947 */ /* 0x000fea0003800000 */
.L_x_17188:
[----:B------:R-:W2:Y:S02]  /*21f0*/  LDG.E.U16 R4, desc[UR36][R4.64] ;  /* 0x0000002404047981 */ /* 0x000ea4000c1e1500 */
[----:B--2---:R0:W1:Y:S01]  /*2200*/  I2F.F64.S16 R24, R4 ;  /* 0x0000000400187312 */ /* 0x0040620000101c00 */
[----:B------:R-:W-:Y:S05]  /*2210*/  BRA `(.L_x_17187) ;  /* 0x0000000c00287947 */ /* 0x000fea0003800000 */
.L_x_17183:
        /* <DEDUP_REMOVED lines=10> */
.L_x_17191:
[----:B------:R-:W2:Y:S02]  /*22c0*/  LDG.E.U16 R0, desc[UR36][R4.64] ;  /* 0x0000002404007981 */ /* 0x000ea4000c1e1500 */
[----:B--2---:R-:W-:-:S05]  /*22d0*/  HADD2.F32 R0, -RZ, R0.H0_H0 ;  /* 0x20000000ff007230 */ /* 0x004fca0000004100 */
[----:B------:R-:W-:-:S04]  /*22e0*/  FMUL.FTZ R0, R0, 1 ;  /* 0x3f80000000007820 */ /* 0x000fc80000410000 */
[----:B------:R0:W1:Y:S01]  /*22f0*/  F2F.F64.F32 R24, R0 ;  /* 0x0000000000187310 */ /* 0x0000620000201800 */
[----:B------:R-:W-:Y:S05]  /*2300*/  BRA `(.L_x_17187) ;  /* 0x0000000800ec7947 */ /* 0x000fea0003800000 */
.L_x_17190:
        /* <DEDUP_REMOVED lines=10> */
.L_x_17193:
[----:B------:R-:W2:Y:S02]  /*23b0*/  LDG.E.U16 R4, desc[UR36][R4.64] ;  /* 0x0000002404047981 */ /* 0x000ea4000c1e1500 */
[----:B--2---:R-:W-:-:S05]  /*23c0*/  HADD2.F32 R0, -RZ, R4.H0_H0 ;  /* 0x20000004ff007230 */ /* 0x004fca0000004100 */
[----:B------:R-:W-:-:S04]  /*23d0*/  FMUL.FTZ R0, R0, 1 ;  /* 0x3f80000000007820 */ /* 0x000fc80000410000 */
[----:B------:R0:W1:Y:S01]  /*23e0*/  F2F.F64.F32 R24, R0 ;  /* 0x0000000000187310 */ /* 0x0000620000201800 */
[----:B------:R-:W-:Y:S05]  /*23f0*/  BRA `(.L_x_17187) ;  /* 0x0000000800b07947 */ /* 0x000fea0003800000 */
.L_x_17192:
[----:B------:R0:W5:Y:S01]  /*2400*/  LDG.E.64 R24, desc[UR36][R4.64] ;  /* 0x0000002404187981 */ /* 0x000162000c1e1b00 */
[----:B------:R-:W-:Y:S05]  /*2410*/  BRA `(.L_x_17187) ;  /* 0x0000000800a87947 */ /* 0x000fea0003800000 */
.L_x_17182:
        /* <DEDUP_REMOVED lines=13> */
.L_x_17196:
[----:B------:R0:W5:Y:S01]  /*24f0*/  LDG.E.64 R24, desc[UR36][R4.64] ;  /* 0x0000002404187981 */ /* 0x000162000c1e1b00 */
[----:B------:R-:W-:Y:S05]  /*2500*/  BRA `(.L_x_17187) ;  /* 0x00000008006c7947 */ /* 0x000fea0003800000 */
.L_x_17195:
        /* <DEDUP_REMOVED lines=27> */
.L_x_17198:
        /* <DEDUP_REMOVED lines=15> */
.L_x_17197:
[----:B------:R-:W2:Y:S02]  /*27b0*/  LDG.E.U16 R0, desc[UR36][R4.64] ;  /* 0x0000002404007981 */ /* 0x000ea4000c1e1500 */
[----:B--2---:R-:W-:-:S04]  /*27c0*/  IMAD.U32 R0, R0, 0x10000, RZ ;  /* 0x0001000000007824 */ /* 0x004fc800078e00ff */
[----:B------:R-:W-:-:S04]  /*27d0*/  FMUL.FTZ R0, R0, 1 ;  /* 0x3f80000000007820 */ /* 0x000fc80000410000 */
[----:B------:R0:W1:Y:S01]  /*27e0*/  F2F.F64.F32 R24, R0 ;  /* 0x0000000000187310 */ /* 0x0000620000201800 */
[----:B------:R-:W-:Y:S05]  /*27f0*/  BRA `(.L_x_17187) ;  /* 0x0000000400b07947 */ /* 0x000fea0003800000 */
.L_x_17194:
        /* <DEDUP_REMOVED lines=11> */
.L_x_17201:
        /* <DEDUP_REMOVED lines=21> */
.L_x_17203:
[----:B------:R-:W-:Y:S05]  /*2a00*/  BSYNC.RECONVERGENT B0 ;  /* 0x0000000000007941 */ /* 0x000fea0003800200 */
.L_x_17202:
[----:B------:R-:W-:Y:S01]  /*2a10*/  IMAD.SHL.U32 R0, R0, 0x100000, RZ ;  /* 0x0010000000007824 */ /* 0x000fe200078e00ff */
[----:B------:R-:W-:-:S04]  /*2a20*/  LEA R3, R3, 0x3b800000, 0x17 ;  /* 0x3b80000003037811 */ /* 0x000fc800078eb8ff */
[----:B------:R-:W-:-:S05]  /*2a30*/  LOP3.LUT R0, R3, R0, R7, 0xfe, !PT ;  /* 0x0000000003007212 */ /* 0x000fca00078efe07 */
[----:B------:R-:W-:-:S04]  /*2a40*/  FMUL.FTZ R0, R0, 1 ;  /* 0x3f80000000007820 */ /* 0x000fc80000410000 */
[----:B------:R0:W1:Y:S01]  /*2a50*/  F2F.F64.F32 R24, R0 ;  /* 0x0000000000187310 */ /* 0x0000620000201800 */
[----:B------:R-:W-:Y:S05]  /*2a60*/  BRA `(.L_x_17187) ;  /* 0x0000000400147947 */ /* 0x000fea0003800000 */
.L_x_17200:
        /* <DEDUP_REMOVED lines=21> */
.L_x_17205:
[----:B------:R-:W-:Y:S05]  /*2bc0*/  BSYNC.RECONVERGENT B0 ;  /* 0x0000000000007941 */ /* 0x000fea0003800200 */
.L_x_17204:
[----:B------:R-:W-:Y:S01]  /*2bd0*/  IMAD.SHL.U32 R0, R0, 0x200000, RZ ;  /* 0x0020000000007824 */ /* 0x000fe200078e00ff */
[----:B------:R-:W-:-:S04]  /*2be0*/  LEA R3, R3, 0x37800000, 0x17 ;  /* 0x3780000003037811 */ /* 0x000fc800078eb8ff */
[----:B------:R-:W-:-:S05]  /*2bf0*/  LOP3.LUT R0, R3, R0, R7, 0xfe, !PT ;  /* 0x0000000003007212 */ /* 0x000fca00078efe07 */
[----:B------:R-:W-:-:S04]  /*2c00*/  FMUL.FTZ R0, R0, 1 ;  /* 0x3f80000000007820 */ /* 0x000fc80000410000 */
[----:B------:R0:W1:Y:S01]  /*2c10*/  F2F.F64.F32 R24, R0 ;  /* 0x0000000000187310 */ /* 0x0000620000201800 */
[----:B------:R-:W-:Y:S05]  /*2c20*/  BRA `(.L_x_17187) ;  /* 0x0000000000a47947 */ /* 0x000fea0003800000 */
.L_x_17199:
        /* <DEDUP_REMOVED lines=18> */
.L_x_17186:
        /* <DEDUP_REMOVED lines=16> */
.L_x_17208:
[----:B------:R-:W-:Y:S01]  /*2e50*/  CS2R R24, SRZ ;  /* 0x0000000000187805 */ /* 0x000fe2000001ff00 */
[----:B------:R-:W-:Y:S06]  /*2e60*/  BRA `(.L_x_17187) ;  /* 0x0000000000147947 */ /* 0x000fec0003800000 */
.L_x_17207:
[----:B------:R-:W2:Y:S02]  /*2e70*/  LDG.E.64 R24, desc[UR36][R4.64] ;  /* 0x0000002404187981 */ /* 0x000ea4000c1e1b00 */
[----:B--2---:R-:W0:Y:S01]  /*2e80*/  I2F.F64.U64 R24, R24 ;  /* 0x0000001800187312 */ /* 0x004e220000301800 */
[----:B------:R-:W-:Y:S05]  /*2e90*/  BRA `(.L_x_17187) ;  /* 0x0000000000087947 */ /* 0x000fea0003800000 */
.L_x_17206:
[----:B------:R-:W2:Y:S02]  /*2ea0*/  LDG.E R4, desc[UR36][R4.64] ;  /* 0x0000002404047981 */ /* 0x000ea4000c1e1900 */
[----:B--2---:R0:W1:Y:S02]  /*2eb0*/  I2F.F64.U32 R24, R4 ;  /* 0x0000000400187312 */ /* 0x0040640000201800 */
.L_x_17187:
[----:B------:R-:W-:Y:S05]  /*2ec0*/  BSYNC.RECONVERGENT B6 ;  /* 0x0000000000067941 */ /* 0x000fea0003800200 */
.L_x_17181:
[----:B------:R-:W-:-:S07]  /*2ed0*/  VIADD R2, R2, 0x80 ;  /* 0x0000008002027836 */ /* 0x000fce0000000000 */
.L_x_17180:
[----:B------:R-:W-:Y:S05]  /*2ee0*/  BSYNC.RECONVERGENT B7 ;  /* 0x0000000000077941 */ /* 0x000fea0003800200 */
.L_x_17179:
        /* <DEDUP_REMOVED lines=24> */
.L_x_17214:
[----:B------:R-:W2:Y:S02]  /*3070*/  LDG.E.U8 R2, desc[UR36][R2.64] ;  /* 0x0000002402027981 */ /* 0x000ea4000c1e1100 */
[----:B--2---:R0:W1:Y:S01]  /*3080*/  I2F.F64.U16 R16, R2 ;  /* 0x0000000200107312 */ /* 0x0040620000101800 */
[----:B------:R-:W-:Y:S05]  /*3090*/  BRA `(.L_x_17210) ;  /* 0x0000000c00547947 */ /* 0x000fea0003800000 */
.L_x_17213:
        /* <DEDUP_REMOVED lines=9> */
.L_x_17217:
[----:B------:R-:W2:Y:S02]  /*3130*/  LDG.E R2, desc[UR36][R2.64] ;  /* 0x0000002402027981 */ /* 0x000ea4000c1e1900 */
[----:B--2---:R0:W1:Y:S01]  /*3140*/  I2F.F64 R16, R2 ;  /* 0x0000000200107312 */ /* 0x0040620000201c00 */
[----:B------:R-:W-:Y:S05]  /*3150*/  BRA `(.L_x_17210) ;  /* 0x0000000c00247947 */ /* 0x000fea0003800000 */
.L_x_17216:
[----:B------:R-:W2:Y:S02]  /*3160*/  LDG.E.U16 R2, desc[UR36][R2.64] ;  /* 0x0000002402027981 */ /* 0x000ea4000c1e1500 */
[----:B--2---:R0:W1:Y:S01]  /*3170*/  I2F.F64.S16 R16, R2 ;  /* 0x0000000200107312 */ /* 0x0040620000101c00 */
[----:B------:R-:W-:Y:S05]  /*3180*/  BRA `(.L_x_17210) ;  /* 0x0000000c00187947 */ /* 0x000fea0003800000 */
.L_x_17212:
        /* <DEDUP_REMOVED lines=10> */
.L_x_17219:
[----:B------:R-:W2:Y:S02]  /*3230*/  LDG.E.U16 R0, desc[UR36][R2.64] ;  /* 0x0000002402007981 */ /* 0x000ea4000c1e1500 */
[----:B--2---:R-:W-:-:S05]  /*3240*/  HADD2.F32 R0, -RZ, R0.H0_H0 ;  /* 0x20000000ff007230 */ /* 0x004fca0000004100 */
[----:B------:R-:W-:-:S04]  /*3250*/  FMUL.FTZ R0, R0, 1 ;  /* 0x3f80000000007820 */ /* 0x000fc80000410000 */
[----:B------:R0:W1:Y:S01]  /*3260*/  F2F.F64.F32 R16, R0 ;  /* 0x0000000000107310 */ /* 0x0000620000201800 */
[----:B------:R-:W-:Y:S05]  /*3270*/  BRA `(.L_x_17210) ;  /* 0x0000000800dc7947 */ /* 0x000fea0003800000 */
.L_x_17218:
        /* <DEDUP_REMOVED lines=10> */
.L_x_17221:
[----:B------:R-:W2:Y:S02]  /*3320*/  LDG.E.U16 R2, desc[UR36][R2.64] ;  /* 0x0000002402027981 */ /* 0x000ea4000c1e1500 */
[----:B--2---:R-:W-:-:S05]  /*3330*/  HADD2.F32 R0, -RZ, R2.H0_H0 ;  /* 0x20000002ff007230 */ /* 0x004fca0000004100 */
[----:B------:R-:W-:-:S04]  /*3340*/  FMUL.FTZ R0, R0, 1 ;  /* 0x3f80000000007820 */ /* 0x000fc80000410000 */
[----:B------:R0:W1:Y:S01]  /*3350*/  F2F.F64.F32 R16, R0 ;  /* 0x0000000000107310 */ /* 0x0000620000201800 */
[----:B------:R-:W-:Y:S05]  /*3360*/  BRA `(.L_x_17210) ;  /* 0x0000000800a07947 */ /* 0x000fea0003800000 */
.L_x_17220:
[----:B------:R0:W5:Y:S01]  /*3370*/  LDG.E.64 R16, desc[UR36][R2.64] ;  /* 0x0000002402107981 */ /* 0x000162000c1e1b00 */
[----:B------:R-:W-:Y:S05]  /*3380*/  BRA `(.L_x_17210) ;  /* 0x0000000800987947 */ /* 0x000fea0003800000 */
.L_x_17211:
        /* <DEDUP_REMOVED lines=13> */
.L_x_17224:
[----:B------:R0:W5:Y:S01]  /*3460*/  LDG.E.64 R16, desc[UR36][R2.64] ;  /* 0x0000002402107981 */ /* 0x000162000c1e1b00 */
[----:B------:R-:W-:Y:S05]  /*3470*/  BRA `(.L_x_17210) ;  /* 0x00000008005c7947 */ /* 0x000fea0003800000 */
.L_x_17223:
        /* <DEDUP_REMOVED lines=27> */
.L_x_17226:
        /* <DEDUP_REMOVED lines=14> */
.L_x_17225:
[----:B------:R-:W2:Y:S02]  /*3710*/  LDG.E.U16 R0, desc[UR36][R2.64] ;  /* 0x0000002402007981 */ /* 0x000ea4000c1e1500 */
[----:B--2---:R-:W-:-:S04]  /*3720*/  IMAD.U32 R0, R0, 0x10000, RZ ;  /* 0x0001000000007824 */ /* 0x004fc800078e00ff */
[----:B------:R-:W-:-:S04]  /*3730*/  FMUL.FTZ R0, R0, 1 ;  /* 0x3f80000000007820 */ /* 0x000fc80000410000 */
[----:B------:R0:W1:Y:S01]  /*3740*/  F2F.F64.F32 R16, R0 ;  /* 0x0000000000107310 */ /* 0x0000620000201800 */
[----:B------:R-:W-:Y:S05]  /*3750*/  BRA `(.L_x_17210) ;  /* 0x0000000400a47947 */ /* 0x000fea0003800000 */
.L_x_17222:
        /* <DEDUP_REMOVED lines=11> */
.L_x_17229:
        /* <DEDUP_REMOVED lines=20> */
.L_x_17231:
[----:B------:R-:W-:Y:S05]  /*3950*/  BSYNC.RECONVERGENT B0 ;  /* 0x0000000000007941 */ /* 0x000fea0003800200 */
.L_x_17230:
[----:B------:R-:W-:Y:S01]  /*3960*/  IMAD.SHL.U32 R0, R0, 0x100000, RZ ;  /* 0x0010000000007824 */ /* 0x000fe200078e00ff */
[----:B------:R-:W-:-:S04]  /*3970*/  LEA R2, R2, 0x3b800000, 0x17 ;  /* 0x3b80000002027811 */ /* 0x000fc800078eb8ff */
[----:B------:R-:W-:-:S05]  /*3980*/  LOP3.LUT R0, R2, R0, R7, 0xfe, !PT ;  /* 0x0000000002007212 */ /* 0x000fca00078efe07 */
[----:B------:R-:W-:-:S04]  /*3990*/  FMUL.FTZ R0, R0, 1 ;  /* 0x3f80000000007820 */ /* 0x000fc80000410000 */
[----:B------:R0:W1:Y:S01]  /*39a0*/  F2F.F64.F32 R16, R0 ;  /* 0x0000000000107310 */ /* 0x0000620000201800 */
[----:B------:R-:W-:Y:S05]  /*39b0*/  BRA `(.L_x_17210) ;  /* 0x00000004000c7947 */ /* 0x000fea0003800000 */
.L_x_17228:
        /* <DEDUP_REMOVED lines=20> */
.L_x_17233:
[----:B------:R-:W-:Y:S05]  /*3b00*/  BSYNC.RECONVERGENT B0 ;  /* 0x0000000000007941 */ /* 0x000fea0003800200 */
.L_x_17232:
[----:B------:R-:W-:Y:S01]  /*3b10*/  IMAD.SHL.U32 R0, R0, 0x200000, RZ ;  /* 0x0020000000007824 */ /* 0x000fe200078e00ff */
[----:B------:R-:W-:-:S04]  /*3b20*/  LEA R2, R2, 0x37800000, 0x17 ;  /* 0x3780000002027811 */ /* 0x000fc800078eb8ff */
[----:B------:R-:W-:-:S05]  /*3b30*/  LOP3.LUT R0, R2, R0, R7, 0xfe, !PT ;  /* 0x0000000002007212 */ /* 0x000fca00078efe07 */
[----:B------:R-:W-:-:S04]  /*3b40*/  FMUL.FTZ R0, R0, 1 ;  /* 0x3f80000000007820 */ /* 0x000fc80000410000 */
[----:B------:R0:W1:Y:S01]  /*3b50*/  F2F.F64.F32 R16, R0 ;  /* 0x0000000000107310 */ /* 0x0000620000201800 */
[----:B------:R-:W-:Y:S05]  /*3b60*/  BRA `(.L_x_17210) ;  /* 0x0000000000a07947 */ /* 0x000fea0003800000 */
.L_x_17227:
        /* <DEDUP_REMOVED lines=18> */
.L_x_17215:
        /* <DEDUP_REMOVED lines=16> */
.L_x_17236:
[----:B------:R-:W-:Y:S05]  /*3d90*/  BRA `(.L_x_17210) ;  /* 0x0000000000147947 */ /* 0x000fea0003800000 */
.L_x_17235:
[----:B------:R-:W2:Y:S02]  /*3da0*/  LDG.E.64 R16, desc[UR36][R2.64] ;  /* 0x0000002402107981 */ /* 0x000ea4000c1e1b00 */
[----:B--2---:R-:W0:Y:S01]  /*3db0*/  I2F.F64.U64 R16, R16 ;  /* 0x0000001000107312 */ /* 0x004e220000301800 */
[----:B------:R-:W-:Y:S05]  /*3dc0*/  BRA `(.L_x_17210) ;  /* 0x0000000000087947 */ /* 0x000fea0003800000 */
.L_x_17234:
[----:B------:R-:W2:Y:S02]  /*3dd0*/  LDG.E R2, desc[UR36][R2.64] ;  /* 0x0000002402027981 */ /* 0x000ea4000c1e1900 */
[----:B--2---:R0:W1:Y:S02]  /*3de0*/  I2F.F64.U32 R16, R2 ;  /* 0x0000000200107312 */ /* 0x0040640000201800 */
.L_x_17210:
[----:B------:R-:W-:Y:S05]  /*3df0*/  BSYNC.RECONVERGENT B6 ;  /* 0x0000000000067941 */ /* 0x000fea0003800200 */
.L_x_17209:
[----:B0-----:R-:W0:Y:S01]  /*3e00*/  LDC.U8 R2, c[0x0][0x3a4] ;  /* 0x0000e900ff027b82 */ /* 0x001e220000000000 */
[----:B-12-45:R-:W1:Y:S01]  /*3e10*/  FRND.F64.TRUNC R4, R26 ;  /* 0x0000001a00047313 */ /* 0x036e62000030d800 */
[----:B------:R-:W-:Y:S01]  /*3e20*/  ISETP.GE.AND P0, PT, R22, R19, PT ;  /* 0x000000131600720c */ /* 0x000fe20003f06270 */
[----:B------:R-:W-:Y:S04]  /*3e30*/  BSSY.RECONVERGENT B7, `(.L_x_17237) ;  /* 0x0000346000077945 */ /* 0x000fe80003800200 */
[----:B------:R-:W-:Y:S02]  /*3e40*/  BSSY.RELIABLE B6, `(.L_x_17238) ;  /* 0x0000232000067945 */ /* 0x000fe40003800100 */
[----:B---3--:R-:W2:Y:S01]  /*3e50*/  FRND.F64.TRUNC R8, R28 ;  /* 0x0000001c00087313 */ /* 0x008ea2000030d800 */
[----:B-1----:R-:W-:-:S07]  /*3e60*/  DADD R4, -R4, R26 ;  /* 0x0000000004047229 */ /* 0x002fce000000011a */
[----:B------:R-:W1:Y:S01]  /*3e70*/  FRND.F64.TRUNC R10, R24 ;  /* 0x00000018000a7313 */ /* 0x000e62000030d800 */
[----:B--2---:R-:W-:-:S07]  /*3e80*/  DADD R28, -R8, R28 ;  /* 0x00000000081c7229 */ /* 0x004fce000000011c */
[----:B------:R-:W2:Y:S01]  /*3e90*/  FRND.F64.TRUNC R6, R16 ;  /* 0x0000001000067313 */ /* 0x000ea2000030d800 */
[----:B-1----:R-:W-:Y:S02]  /*3ea0*/  DADD R24, -R10, R24 ;  /* 0x000000000a187229 */ /* 0x002fe40000000118 */
[----:B--2---:R-:W-:Y:S01]  /*3eb0*/  DADD R16, -R6, R16 ;  /* 0x0000000006107229 */ /* 0x004fe20000000110 */
[----:B------:R-:W-:Y:S10]  /*3ec0*/  @P0 BRA `(.L_x_17239) ;  /* 0x0000002000980947 */ /* 0x000ff40003800000 */
[----:B------:R-:W1:Y:S01]  /*3ed0*/  LDCU UR4, c[0x0][0x3a8] ;  /* 0x00007500ff0477ac */ /* 0x000e620008000800 */
[----:B------:R-:W2:Y:S01]  /*3ee0*/  LDC.64 R8, c[0x0][0x388] ;  /* 0x0000e200ff087b82 */ /* 0x000ea20000000a00 */
[----:B------:R-:W-:Y:S01]  /*3ef0*/  IMAD R0, R18, 0x200, R22 ;  /* 0x0000020012007824 */ /* 0x000fe200078e0216 */
[----:B0-----:R-:W-:Y:S01]  /*3f00*/  PRMT R6, R2, 0x9910, RZ ;  /* 0x0000991002067816 */ /* 0x001fe200000000ff */
[----:B------:R-:W-:Y:S02]  /*3f10*/  VIADD R22, R22, 0x80 ;  /* 0x0000008016167836 */ /* 0x000fe40000000000 */
        /* <DEDUP_REMOVED lines=17> */
.L_x_17243:
[----:B------:R-:W0:Y:S02]  /*4030*/  F2I.S64.F64.TRUNC R4, R4 ;  /* 0x0000000400047311 */ /* 0x000e24000030d900 */
[----:B0-----:R-:W-:-:S05]  /*4040*/  IMAD.MOV.U32 R3, RZ, RZ, R4 ;  /* 0x000000ffff037224 */ /* 0x001fca00078e0004 */
[----:B------:R0:W-:Y:S01]  /*4050*/  STG.E.U8 desc[UR36][R8.64], R3 ;  /* 0x0000000308007986 */ /* 0x0001e2000c101124 */
[----:B------:R-:W-:Y:S05]  /*4060*/  BRA `(.L_x_17245) ;  /* 0x0000000c00dc7947 */ /* 0x000fea0003800000 */
.L_x_17242:
        /* <DEDUP_REMOVED lines=9> */
.L_x_17247:
[----:B------:R-:W0:Y:S02]  /*4100*/  F2I.F64.TRUNC R5, R4 ;  /* 0x0000000400057311 */ /* 0x000e24000030d100 */
[----:B0-----:R0:W-:Y:S01]  /*4110*/  STG.E desc[UR36][R8.64], R5 ;  /* 0x0000000508007986 */ /* 0x0011e2000c101924 */
[----:B------:R-:W-:Y:S05]  /*4120*/  BRA `(.L_x_17245) ;  /* 0x0000000c00ac7947 */ /* 0x000fea0003800000 */
.L_x_17246:
[----:B------:R-:W0:Y:S02]  /*4130*/  F2I.F64.TRUNC R5, R4 ;  /* 0x0000000400057311 */ /* 0x000e24000030d100 */
[----:B0-----:R0:W-:Y:S01]  /*4140*/  STG.E.U16 desc[UR36][R8.64], R5 ;  /* 0x0000000508007986 */ /* 0x0011e2000c101524 */
[----:B------:R-:W-:Y:S05]  /*4150*/  BRA `(.L_x_17245) ;  /* 0x0000000c00a07947 */ /* 0x000fea0003800000 */
.L_x_17241:
        /* <DEDUP_REMOVED lines=13> */
.L_x_17249:
        /* <DEDUP_REMOVED lines=8> */
.L_x_17248:
        /* <DEDUP_REMOVED lines=14> */
.L_x_17251:
        /* <DEDUP_REMOVED lines=9> */
.L_x_17250:
[----:B------:R0:W-:Y:S01]  /*4420*/  STG.E.64 desc[UR36][R8.64], R4 ;  /* 0x0000000408007986 */ /* 0x0001e2000c101b24 */
[----:B------:R-:W-:Y:S05]  /*4430*/  BRA `(.L_x_17245) ;  /* 0x0000000800e87947 */ /* 0x000fea0003800000 */
.L_x_17240:
        /* <DEDUP_REMOVED lines=12> */
.L_x_17254:
[----:B------:R-:W-:-:S05]  /*4500*/  CS2R R6, SRZ ;  /* 0x0000000000067805 */ /* 0x000fca000001ff00 */
[----:B------:R0:W-:Y:S01]  /*4510*/  STG.E.128 desc[UR36][R8.64], R4 ;  /* 0x0000000408007986 */ /* 0x0001e2000c101d24 */
[----:B------:R-:W-:Y:S05]  /*4520*/  BRA `(.L_x_17245) ;  /* 0x0000000800ac7947 */ /* 0x000fea0003800000 */
.L_x_17253:
        /* <DEDUP_REMOVED lines=23> */
.L_x_17258:
[----:B------:R-:W-:Y:S05]  /*46a0*/  BSYNC.RECONVERGENT B0 ;  /* 0x0000000000007941 */ /* 0x000fea0003800200 */
.L_x_17257:
[----:B------:R-:W-:-:S05]  /*46b0*/  LOP3.LUT R7, R0, 0x80, R7, 0xf8, !PT ;  /* 0x0000008000077812 */ /* 0x000fca00078ef807 */
[----:B------:R0:W-:Y:S01]  /*46c0*/  STG.E.U8 desc[UR36][R8.64], R7 ;  /* 0x0000000708007986 */ /* 0x0001e2000c101124 */
[----:B------:R-:W-:Y:S05]  /*46d0*/  BRA `(.L_x_17245) ;  /* 0x0000000800407947 */ /* 0x000fea0003800000 */
.L_x_17256:
        /* <DEDUP_REMOVED lines=19> */
.L_x_17260:
[----:B------:R-:W-:Y:S05]  /*4810*/  BSYNC.RECONVERGENT B0 ;  /* 0x0000000000007941 */ /* 0x000fea0003800200 */
.L_x_17259:
[----:B------:R-:W-:-:S05]  /*4820*/  LOP3.LUT R7, R0, 0x80, R7, 0xf8, !PT ;  /* 0x0000008000077812 */ /* 0x000fca00078ef807 */
[----:B------:R0:W-:Y:S01]  /*4830*/  STG.E.U8 desc[UR36][R8.64], R7 ;  /* 0x0000000708007986 */ /* 0x0001e2000c101124 */
[----:B------:R-:W-:Y:S05]  /*4840*/  BRA `(.L_x_17245) ;  /* 0x0000000400e47947 */ /* 0x000fea0003800000 */
.L_x_17255:
        /* <DEDUP_REMOVED lines=8> */
.L_x_17252:
        /* <DEDUP_REMOVED lines=11> */
.L_x_17263:
        /* <DEDUP_REMOVED lines=17> */
.L_x_17266:
[----:B------:R-:W-:-:S04]  /*4a90*/  SHF.R.U32.HI R0, RZ, 0x14, R7 ;  /* 0x00000014ff007819 */ /* 0x000fc80000011607 */
[----:B------:R-:W-:-:S04]  /*4aa0*/  LOP3.LUT R0, R0, 0x1, RZ, 0xc0, !PT ;  /* 0x0000000100007812 */ /* 0x000fc800078ec0ff */
[----:B------:R-:W-:-:S04]  /*4ab0*/  IADD3 R0, PT, PT, R7, 0x487ffff, R0 ;  /* 0x0487ffff07007810 */ /* 0x000fc80007ffe000 */
[----:B------:R-:W-:-:S04]  /*4ac0*/  SHF.R.U32.HI R0, RZ, 0x14, R0 ;  /* 0x00000014ff007819 */ /* 0x000fc80000011600 */
[----:B------:R-:W-:-:S07]  /*4ad0*/  LOP3.LUT R3, R0, 0xff, RZ, 0xc0, !PT ;  /* 0x000000ff00037812 */ /* 0x000fce00078ec0ff */
.L_x_17267:
[----:B------:R-:W-:-:S04]  /*4ae0*/  SHF.R.U32.HI R0, RZ, 0x18, R7 ;  /* 0x00000018ff007819 */ /* 0x000fc80000011607 */
[----:B------:R-:W-:-:S07]  /*4af0*/  LOP3.LUT R0, R3, 0x80, R0, 0xf8, !PT ;  /* 0x0000008003007812 */ /* 0x000fce00078ef800 */
.L_x_17265:
[----:B------:R-:W-:Y:S05]  /*4b00*/  BSYNC.RECONVERGENT B0 ;  /* 0x0000000000007941 */ /* 0x000fea0003800200 */
.L_x_17264:
[----:B------:R1:W-:Y:S01]  /*4b10*/  STG.E.U8 desc[UR36][R8.64], R0 ;  /* 0x0000000008007986 */ /* 0x0003e2000c101124 */
[----:B------:R-:W-:Y:S05]  /*4b20*/  BRA `(.L_x_17245) ;  /* 0x00000004002c7947 */ /* 0x000fea0003800000 */
.L_x_17262:
        /* <DEDUP_REMOVED lines=17> */
.L_x_17270:
[----:B------:R-:W-:-:S04]  /*4c40*/  SHF.R.U32.HI R0, RZ, 0x15, R7 ;  /* 0x00000015ff007819 */ /* 0x000fc80000011607 */
[----:B------:R-:W-:-:S04]  /*4c50*/  LOP3.LUT R0, R0, 0x1, RZ, 0xc0, !PT ;  /* 0x0000000100007812 */ /* 0x000fc800078ec0ff */
[----:B------:R-:W-:-:S04]  /*4c60*/  IADD3 R0, PT, PT, R7, 0x88fffff, R0 ;  /* 0x088fffff07007810 */ /* 0x000fc80007ffe000 */
[----:B------:R-:W-:-:S04]  /*4c70*/  SHF.R.U32.HI R0, RZ, 0x15, R0 ;  /* 0x00000015ff007819 */ /* 0x000fc80000011600 */
[----:B------:R-:W-:-:S07]  /*4c80*/  LOP3.LUT R3, R0, 0xff, RZ, 0xc0, !PT ;  /* 0x000000ff00037812 */ /* 0x000fce00078ec0ff */
.L_x_17271:
[----:B------:R-:W-:-:S04]  /*4c90*/  SHF.R.U32.HI R0, RZ, 0x18, R7 ;  /* 0x00000018ff007819 */ /* 0x000fc80000011607 */
[----:B------:R-:W-:-:S07]  /*4ca0*/  LOP3.LUT R0, R3, 0x80, R0, 0xf8, !PT ;  /* 0x0000008003007812 */ /* 0x000fce00078ef800 */
.L_x_17269:
[----:B------:R-:W-:Y:S05]  /*4cb0*/  BSYNC.RECONVERGENT B0 ;  /* 0x0000000000007941 */ /* 0x000fea0003800200 */
.L_x_17268:
[----:B------:R2:W-:Y:S01]  /*4cc0*/  STG.E.U8 desc[UR36][R8.64], R0 ;  /* 0x0000000008007986 */ /* 0x0005e2000c101124 */
[----:B------:R-:W-:Y:S05]  /*4cd0*/  BRA `(.L_x_17245) ;  /* 0x0000000000c07947 */ /* 0x000fea0003800000 */
.L_x_17261:
[----:B------:R-:W-:-:S13]  /*4ce0*/  ISETP.NE.AND P0, PT, R0, 0x1c, PT ;  /* 0x0000001c0000780c */ /* 0x000fda0003f05270 */
[----:B------:R-:W-:Y:S05]  /*4cf0*/  @!P0 BRA `(.L_x_17272) ;  /* 0x0000000000b08947 */ /* 0x000fea0003800000 */
[----:B------:R-:W-:-:S13]  /*4d00*/  ISETP.NE.AND P0, PT, R0, 0x1d, PT ;  /* 0x0000001d0000780c */ /* 0x000fda0003f05270 */
[----:B------:R-:W-:Y:S05]  /*4d10*/  @!P0 BRA `(.L_x_17273) ;  /* 0x00000000009c8947 */ /* 0x000fea0003800000 */
[----:B------:R-:W-:-:S13]  /*4d20*/  ISETP.NE.AND P0, PT, R0, 0x2c, PT ;  /* 0x0000002c0000780c */ /* 0x000fda0003f05270 */
[----:B------:R-:W-:Y:S05]  /*4d30*/  @!P0 BRA `(.L_x_17274) ;  /* 0x0000000000448947 */ /* 0x000fea0003800000 */
.L_x_17244:
        /* <DEDUP_REMOVED lines=16> */
.L_x_17275:
[----:B------:R-:W-:Y:S05]  /*4e40*/  BRA `(.L_x_17245) ;  /* 0x0000000000647947 */ /* 0x000fea0003800000 */
.L_x_17274:
        /* <DEDUP_REMOVED lines=20> */
.L_x_17273:
[----:B------:R-:W0:Y:S02]  /*4f90*/  F2I.U64.F64.TRUNC R4, R4 ;  /* 0x0000000400047311 */ /* 0x000e24000030d800 */
[----:B0-----:R0:W-:Y:S01]  /*4fa0*/  STG.E.64 desc[UR36][R8.64], R4 ;  /* 0x0000000408007986 */ /* 0x0011e2000c101b24 */
[----:B------:R-:W-:Y:S05]  /*4fb0*/  BRA `(.L_x_17245) ;  /* 0x0000000000087947 */ /* 0x000fea0003800000 */
.L_x_17272:
[----:B------:R-:W0:Y:S02]  /*4fc0*/  F2I.U32.F64.TRUNC R5, R4 ;  /* 0x0000000400057311 */ /* 0x000e24000030d000 */
[----:B0-----:R3:W-:Y:S02]  /*4fd0*/  STG.E desc[UR36][R8.64], R5 ;  /* 0x0000000508007986 */ /* 0x0017e4000c101924 */
.L_x_17245:
[----:B------:R-:W-:-:S13]  /*4fe0*/  ISETP.GE.AND P0, PT, R22, R19, PT ;  /* 0x000000131600720c */ /* 0x000fda0003f06270 */
[----:B------:R-:W-:Y:S05]  /*4ff0*/  @P0 BREAK.RELIABLE B6 ;  /* 0x0000000000060942 */ /* 0x000fea0003800100 */
[----:B------:R-:W-:Y:S05]  /*5000*/  @P0 BRA `(.L_x_17276) ;  /* 0x0000002000a00947 */ /* 0x000fea0003800000 */
[----:B------:R-:W4:Y:S01]  /*5010*/  LDCU UR4, c[0x0][0x3a8] ;  /* 0x00007500ff0477ac */ /* 0x000f220008000800 */
[----:B0--3--:R-:W0:Y:S01]  /*5020*/  LDC.64 R4, c[0x0][0x388] ;  /* 0x0000e200ff047b82 */ /* 0x009e220000000a00 */
        /* <DEDUP_REMOVED lines=19> */
.L_x_17280:
[----:B------:R-:W0:Y:S02]  /*5160*/  F2I.S64.F64.TRUNC R28, R28 ;  /* 0x0000001c001c7311 */ /* 0x000e24000030d900 */
[----:B0-----:R-:W-:-:S05]  /*5170*/  IMAD.MOV.U32 R3, RZ, RZ, R28 ;  /* 0x000000ffff037224 */ /* 0x001fca00078e001c */
[----:B------:R0:W-:Y:S01]  /*5180*/  STG.E.U8 desc[UR36][R4.64], R3 ;  /* 0x0000000304007986 */ /* 0x0001e2000c101124 */
[----:B------:R-:W-:Y:S05]  /*5190*/  BRA `(.L_x_17282) ;  /* 0x0000000c00e07947 */ /* 0x000fea0003800000 */
.L_x_17279:
        /* <DEDUP_REMOVED lines=9> */
.L_x_17284:
[----:B------:R-:W0:Y:S02]  /*5230*/  F2I.F64.TRUNC R29, R28 ;  /* 0x0000001c001d7311 */ /* 0x000e24000030d100 */
[----:B0-----:R0:W-:Y:S01]  /*5240*/  STG.E desc[UR36][R4.64], R29 ;  /* 0x0000001d04007986 */ /* 0x0011e2000c101924 */
[----:B------:R-:W-:Y:S05]  /*5250*/  BRA `(.L_x_17282) ;  /* 0x0000000c00b07947 */ /* 0x000fea0003800000 */
.L_x_17283:
[----:B------:R-:W0:Y:S02]  /*5260*/  F2I.F64.TRUNC R29, R28 ;  /* 0x0000001c001d7311 */ /* 0x000e24000030d100 */
[----:B0-----:R0:W-:Y:S01]  /*5270*/  STG.E.U16 desc[UR36][R4.64], R29 ;  /* 0x0000001d04007986 */ /* 0x0011e2000c101524 */
[----:B------:R-:W-:Y:S05]  /*5280*/  BRA `(.L_x_17282) ;  /* 0x0000000c00a47947 */ /* 0x000fea0003800000 */
.L_x_17278:
        /* <DEDUP_REMOVED lines=13> */
.L_x_17286:
        /* <DEDUP_REMOVED lines=8> */
.L_x_17285:
        /* <DEDUP_REMOVED lines=14> */
.L_x_17288:
        /* <DEDUP_REMOVED lines=9> */
.L_x_17287:
[----:B------:R0:W-:Y:S01]  /*5550*/  STG.E.64 desc[UR36][R4.64], R28 ;  /* 0x0000001c04007986 */ /* 0x0001e2000c101b24 */
[----:B------:R-:W-:Y:S05]  /*5560*/  BRA `(.L_x_17282) ;  /* 0x0000000800ec7947 */ /* 0x000fea0003800000 */
.L_x_17277:
        /* <DEDUP_REMOVED lines=13> */
.L_x_17292:
        /* <DEDUP_REMOVED lines=22> */
.L_x_17295:
[----:B------:R-:W-:-:S04]  /*57a0*/  SHF.R.U32.HI R3, RZ, 0x18, R7 ;  /* 0x00000018ff037819 */ /* 0x000fc80000011607 */
[----:B------:R-:W-:-:S07]  /*57b0*/  LOP3.LUT R0, R0, 0x80, R3, 0xf8, !PT ;  /* 0x0000008000007812 */ /* 0x000fce00078ef803 */
.L_x_17294:
[----:B------:R-:W-:Y:S05]  /*57c0*/  BSYNC.RECONVERGENT B0 ;  /* 0x0000000000007941 */ /* 0x000fea0003800200 */
.L_x_17293:
[----:B------:R3:W-:Y:S01]  /*57d0*/  STG.E.U8 desc[UR36][R4.64], R0 ;  /* 0x0000000004007986 */ /* 0x0007e2000c101124 */
[----:B------:R-:W-:Y:S05]  /*57e0*/  BRA `(.L_x_17282) ;  /* 0x00000008004c7947 */ /* 0x000fea0003800000 */
.L_x_17291:
        /* <DEDUP_REMOVED lines=22> */
.L_x_17298:
[----:B------:R-:W-:-:S04]  /*5950*/  SHF.R.U32.HI R3, RZ, 0x18, R7 ;  /* 0x00000018ff037819 */ /* 0x000fc80000011607 */
[----:B------:R-:W-:-:S07]  /*5960*/  LOP3.LUT R0, R0, 0x80, R3, 0xf8, !PT ;  /* 0x0000008000007812 */ /* 0x000fce00078ef803 */
.L_x_17297:
[----:B------:R-:W-:Y:S05]  /*5970*/  BSYNC.RECONVERGENT B0 ;  /* 0x0000000000007941 */ /* 0x000fea0003800200 */
.L_x_17296:
[----:B------:R0:W-:Y:S01]  /*5980*/  STG.E.U8 desc[UR36][R4.64], R0 ;  /* 0x0000000004007986 */ /* 0x0001e2000c101124 */
[----:B------:R-:W-:Y:S05]  /*5990*/  BRA `(.L_x_17282) ;  /* 0x0000000400e07947 */ /* 0x000fea0003800000 */
.L_x_17290:
        /* <DEDUP_REMOVED lines=26> */
.L_x_17300:
[----:B------:R-:W0:Y:S02]  /*5b40*/  F2I.U64.F64.TRUNC R28, R28 ;  /* 0x0000001c001c7311 */ /* 0x000e24000030d800 */
[----:B0-----:R1:W-:Y:S01]  /*5b50*/  STG.E.64 desc[UR36][R4.64], R28 ;  /* 0x0000001c04007986 */ /* 0x0013e2000c101b24 */
[----:B------:R-:W-:Y:S05]  /*5b60*/  BRA `(.L_x_17282) ;  /* 0x00000004006c7947 */ /* 0x000fea0003800000 */
.L_x_17299:
[----:B------:R-:W0:Y:S02]  /*5b70*/  F2I.U32.F64.TRUNC R29, R28 ;  /* 0x0000001c001d7311 */ /* 0x000e24000030d000 */
[----:B0-----:R0:W-:Y:S01]  /*5b80*/  STG.E desc[UR36][R4.64], R29 ;  /* 0x0000001d04007986 */ /* 0x0011e2000c101924 */
[----:B------:R-:W-:Y:S05]  /*5b90*/  BRA `(.L_x_17282) ;  /* 0x0000000400607947 */ /* 0x000fea0003800000 */
.L_x_17289:
        /* <DEDUP_REMOVED lines=10> */
.L_x_17302:
[----:B------:R-:W-:-:S05]  /*5c40*/  CS2R R30, SRZ ;  /* 0x00000000001e7805 */ /* 0x000fca000001ff00 */
[----:B------:R0:W-:Y:S01]  /*5c50*/  STG.E.128 desc[UR36][R4.64], R28 ;  /* 0x0000001c04007986 */ /* 0x0001e2000c101d24 */
[----:B------:R-:W-:Y:S05]  /*5c60*/  BRA `(.L_x_17282) ;  /* 0x00000004002c7947 */ /* 0x000fea0003800000 */
.L_x_17301:
[----:B------:R-:W-:-:S13]  /*5c70*/  ISETP.NE.AND P0, PT, R0, 0xf, PT ;  /* 0x0000000f0000780c */ /* 0x000fda0003f05270 */
[----:B------:R-:W-:Y:S05]  /*5c80*/  @!P0 BRA `(.L_x_17303) ;  /* 0x0000000400088947 */ /* 0x000fea0003800000 */
[----:B------:R-:W-:-:S13]  /*5c90*/  ISETP.NE.AND P0, PT, R0, 0x17, PT ;  /* 0x000000170000780c */ /* 0x000fda0003f05270 */
[----:B------:R-:W-:Y:S05]  /*5ca0*/  @!P0 BRA `(.L_x_17304) ;  /* 0x0000000000a08947 */ /* 0x000fea0003800000 */
[----:B------:R-:W-:-:S13]  /*5cb0*/  ISETP.NE.AND P0, PT, R0, 0x18, PT ;  /* 0x000000180000780c */ /* 0x000fda0003f05270 */
[----:B------:R-:W-:Y:S05]  /*5cc0*/  @!P0 BRA `(.L_x_17305) ;  /* 0x0000000000448947 */ /* 0x000fea0003800000 */
.L_x_17281:
        /* <DEDUP_REMOVED lines=16> */
.L_x_17306:
[----:B------:R-:W-:Y:S05]  /*5dd0*/  BRA `(.L_x_17282) ;  /* 0x0000000000d07947 */ /* 0x000fea0003800000 */
.L_x_17305:
        /* <DEDUP_REMOVED lines=17> */
.L_x_17308:
[----:B------:R-:W-:Y:S05]  /*5ef0*/  BSYNC.RECONVERGENT B0 ;  /* 0x0000000000007941 */ /* 0x000fea0003800200 */
.L_x_17307:
[----:B------:R-:W-:-:S05]  /*5f00*/  LOP3.LUT R3, R0, 0x80, R3, 0xf8, !PT ;  /* 0x0000008000037812 */ /* 0x000fca00078ef803 */
[----:B------:R0:W-:Y:S01]  /*5f10*/  STG.E.U8 desc[UR36][R4.64], R3 ;  /* 0x0000000304007986 */ /* 0x0001e2000c101124 */
[----:B------:R-:W-:Y:S05]  /*5f20*/  BRA `(.L_x_17282) ;  /* 0x00000000007c7947 */ /* 0x000fea0003800000 */
.L_x_17304:
        /* <DEDUP_REMOVED lines=16> */
.L_x_17310:
[----:B------:R-:W-:Y:S01]  /*6030*/  IMAD.MOV.U32 R0, RZ, RZ, 0x7f ;  /* 0x0000007fff007424 */ /* 0x000fe200078e00ff */
[----:B------:R-:W-:-:S04]  /*6040*/  ISETP.GT.U32.AND P0, PT, R3, 0x7f800000, PT ;  /* 0x7f8000000300780c */ /* 0x000fc80003f04070 */
[----:B------:R-:W-:-:S09]  /*6050*/  SEL R0, R0, 0x7c, P0 ;  /* 0x0000007c00007807 */ /* 0x000fd20000000000 */
.L_x_17311:
[----:B------:R-:W-:Y:S05]  /*6060*/  BSYNC.RECONVERGENT B0 ;  /* 0x0000000000007941 */ /* 0x000fea0003800200 */
.L_x_17309:
[----:B------:R-:W-:-:S04]  /*6070*/  SHF.R.U32.HI R3, RZ, 0x18, R7 ;  /* 0x00000018ff037819 */ /* 0x000fc80000011607 */
[----:B------:R-:W-:-:S05]  /*6080*/  LOP3.LUT R3, R0, 0x80, R3, 0xf8, !PT ;  /* 0x0000008000037812 */ /* 0x000fca00078ef803 */
[----:B------:R0:W-:Y:S01]  /*6090*/  STG.E.U8 desc[UR36][R4.64], R3 ;  /* 0x0000000304007986 */ /* 0x0001e2000c101124 */
[----:B------:R-:W-:Y:S05]  /*60a0*/  BRA `(.L_x_17282) ;  /* 0x00000000001c7947 */ /* 0x000fea0003800000 */
.L_x_17303:
[----:B------:R-:W-:Y:S01]  /*60b0*/  UMOV UR4, 0xf0000000 ;  /* 0xf000000000047882 */ /* 0x000fe20000000000 */
[----:B------:R-:W-:Y:S01]  /*60c0*/  UMOV UR5, 0x380fffff ;  /* 0x380fffff00057882 */ /* 0x000fe20000000000 */
[----:B------:R-:W0:Y:S01]  /*60d0*/  F2F.F32.F64 R0, R28 ;  /* 0x0000001c00007310 */ /* 0x000e220000301000 */
[----:B------:R-:W-:-:S14]  /*60e0*/  DSETP.GEU.AND P0, PT, |R28|, UR4, PT ;  /* 0x000000041c007e2a */ /* 0x000fdc000bf0e200 */
[----:B0-----:R-:W-:-:S05]  /*60f0*/  @!P0 FMUL R0, R0, 1.175494350822287508e-38 ;  /* 0x0080000000008820 */ /* 0x001fca0000400000 */
[----:B------:R-:W-:-:S05]  /*6100*/  F2FP.BF16.F32.PACK_AB R0, RZ, R0 ;  /* 0x00000000ff00723e */ /* 0x000fca00000010ff */
[----:B------:R0:W-:Y:S02]  /*6110*/  STG.E.U16 desc[UR36][R4.64], R0 ;  /* 0x0000000004007986 */ /* 0x0001e4000c101524 */
.L_x_17282:
[----:B------:R-:W-:-:S07]  /*6120*/  VIADD R22, R22, 0x80 ;  /* 0x0000008016167836 */ /* 0x000fce0000000000 */
.L_x_17239:
[----:B------:R-:W-:-:S13]  /*6130*/  ISETP.GE.AND P0, PT, R22, R19, PT ;  /* 0x000000131600720c */ /* 0x000fda0003f06270 */
[----:B------:R-:W-:Y:S05]  /*6140*/  @P0 BREAK.RELIABLE B6 ;  /* 0x0000000000060942 */ /* 0x000fea0003800100 */
[----:B------:R-:W-:Y:S05]  /*6150*/  @P0 BRA `(.L_x_17276) ;  /* 0x00000010004c0947 */ /* 0x000fea0003800000 */
[----:B------:R-:W-:Y:S05]  /*6160*/  BSYNC.RELIABLE B6 ;  /* 0x0000000000067941 */ /* 0x000fea0003800100 */
.L_x_17238:
        /* <DEDUP_REMOVED lines=21> */
.L_x_17315:
[----:B------:R-:W0:Y:S02]  /*62c0*/  F2I.S64.F64.TRUNC R24, R24 ;  /* 0x0000001800187311 */ /* 0x000e24000030d900 */
[----:B0-----:R-:W-:-:S05]  /*62d0*/  IMAD.MOV.U32 R3, RZ, RZ, R24 ;  /* 0x000000ffff037224 */ /* 0x001fca00078e0018 */
[----:B------:R0:W-:Y:S01]  /*62e0*/  STG.E.U8 desc[UR36][R4.64], R3 ;  /* 0x0000000304007986 */ /* 0x0001e2000c101124 */
[----:B------:R-:W-:Y:S05]  /*62f0*/  BRA `(.L_x_17317) ;  /* 0x0000000c00e07947 */ /* 0x000fea0003800000 */
.L_x_17314:
        /* <DEDUP_REMOVED lines=9> */
.L_x_17319:
[----:B------:R-:W0:Y:S02]  /*6390*/  F2I.F64.TRUNC R25, R24 ;  /* 0x0000001800197311 */ /* 0x000e24000030d100 */
[----:B0-----:R0:W-:Y:S01]  /*63a0*/  STG.E desc[UR36][R4.64], R25 ;  /* 0x0000001904007986 */ /* 0x0011e2000c101924 */
[----:B------:R-:W-:Y:S05]  /*63b0*/  BRA `(.L_x_17317) ;  /* 0x0000000c00b07947 */ /* 0x000fea0003800000 */
.L_x_17318:
[----:B------:R-:W0:Y:S02]  /*63c0*/  F2I.F64.TRUNC R25, R24 ;  /* 0x0000001800197311 */ /* 0x000e24000030d100 */
[----:B0-----:R0:W-:Y:S01]  /*63d0*/  STG.E.U16 desc[UR36][R4.64], R25 ;  /* 0x0000001904007986 */ /* 0x0011e2000c101524 */
[----:B------:R-:W-:Y:S05]  /*63e0*/  BRA `(.L_x_17317) ;  /* 0x0000000c00a47947 */ /* 0x000fea0003800000 */
.L_x_17313:
        /* <DEDUP_REMOVED lines=13> */
.L_x_17321:
        /* <DEDUP_REMOVED lines=8> */
.L_x_17320:
        /* <DEDUP_REMOVED lines=14> */
.L_x_17323:
        /* <DEDUP_REMOVED lines=9> */
.L_x_17322:
[----:B------:R0:W-:Y:S01]  /*66b0*/  STG.E.64 desc[UR36][R4.64], R24 ;  /* 0x0000001804007986 */ /* 0x0001e2000c101b24 */
[----:B------:R-:W-:Y:S05]  /*66c0*/  BRA `(.L_x_17317) ;  /* 0x0000000800ec7947 */ /* 0x000fea0003800000 */
.L_x_17312:
        /* <DEDUP_REMOVED lines=13> */
.L_x_17327:
        /* <DEDUP_REMOVED lines=22> */
.L_x_17330:
[----:B------:R-:W-:-:S04]  /*6900*/  SHF.R.U32.HI R3, RZ, 0x18, R7 ;  /* 0x00000018ff037819 */ /* 0x000fc80000011607 */
[----:B------:R-:W-:-:S07]  /*6910*/  LOP3.LUT R0, R0, 0x80, R3, 0xf8, !PT ;  /* 0x0000008000007812 */ /* 0x000fce00078ef803 */
.L_x_17329:
[----:B------:R-:W-:Y:S05]  /*6920*/  BSYNC.RECONVERGENT B0 ;  /* 0x0000000000007941 */ /* 0x000fea0003800200 */
.L_x_17328:
[----:B------:R4:W-:Y:S01]  /*6930*/  STG.E.U8 desc[UR36][R4.64], R0 ;  /* 0x0000000004007986 */ /* 0x0009e2000c101124 */
[----:B------:R-:W-:Y:S05]  /*6940*/  BRA `(.L_x_17317) ;  /* 0x00000008004c7947 */ /* 0x000fea0003800000 */
.L_x_17326:
        /* <DEDUP_REMOVED lines=22> */
.L_x_17333:
[----:B------:R-:W-:-:S04]  /*6ab0*/  SHF.R.U32.HI R3, RZ, 0x18, R7 ;  /* 0x00000018ff037819 */ /* 0x000fc80000011607 */
[----:B------:R-:W-:-:S07]  /*6ac0*/  LOP3.LUT R0, R0, 0x80, R3, 0xf8, !PT ;  /* 0x0000008000007812 */ /* 0x000fce00078ef803 */
.L_x_17332:
[----:B------:R-:W-:Y:S05]  /*6ad0*/  BSYNC.RECONVERGENT B0 ;  /* 0x0000000000007941 */ /* 0x000fea0003800200 */
.L_x_17331:
[----:B------:R3:W-:Y:S01]  /*6ae0*/  STG.E.U8 desc[UR36][R4.64], R0 ;  /* 0x0000000004007986 */ /* 0x0007e2000c101124 */
[----:B------:R-:W-:Y:S05]  /*6af0*/  BRA `(.L_x_17317) ;  /* 0x0000000400e07947 */ /* 0x000fea0003800000 */
.L_x_17325:
        /* <DEDUP_REMOVED lines=26> */
.L_x_17335:
[----:B------:R-:W0:Y:S02]  /*6ca0*/  F2I.U64.F64.TRUNC R24, R24 ;  /* 0x0000001800187311 */ /* 0x000e24000030d800 */
[----:B0-----:R0:W-:Y:S01]  /*6cb0*/  STG.E.64 desc[UR36][R4.64], R24 ;  /* 0x0000001804007986 */ /* 0x0011e2000c101b24 */
[----:B------:R-:W-:Y:S05]  /*6cc0*/  BRA `(.L_x_17317) ;  /* 0x00000004006c7947 */ /* 0x000fea0003800000 */
.L_x_17334:
[----:B------:R-:W0:Y:S02]  /*6cd0*/  F2I.U32.F64.TRUNC R25, R24 ;  /* 0x0000001800197311 */ /* 0x000e24000030d000 */
[----:B0-----:R2:W-:Y:S01]  /*6ce0*/  STG.E desc[UR36][R4.64], R25 ;  /* 0x0000001904007986 */ /* 0x0015e2000c101924 */
[----:B------:R-:W-:Y:S05]  /*6cf0*/  BRA `(.L_x_17317) ;  /* 0x0000000400607947 */ /* 0x000fea0003800000 */
.L_x_17324:
        /* <DEDUP_REMOVED lines=10> */
.L_x_17337:
[----:B------:R-:W-:-:S05]  /*6da0*/  CS2R R26, SRZ ;  /* 0x00000000001a7805 */ /* 0x000fca000001ff00 */
[----:B------:R0:W-:Y:S01]  /*6db0*/  STG.E.128 desc[UR36][R4.64], R24 ;  /* 0x0000001804007986 */ /* 0x0001e2000c101d24 */
[----:B------:R-:W-:Y:S05]  /*6dc0*/  BRA `(.L_x_17317) ;  /* 0x00000004002c7947 */ /* 0x000fea0003800000 */
.L_x_17336:
[----:B------:R-:W-:-:S13]  /*6dd0*/  ISETP.NE.AND P0, PT, R0, 0xf, PT ;  /* 0x0000000f0000780c */ /* 0x000fda0003f05270 */
[----:B------:R-:W-:Y:S05]  /*6de0*/  @!P0 BRA `(.L_x_17338) ;  /* 0x0000000400088947 */ /* 0x000fea0003800000 */
[----:B------:R-:W-:-:S13]  /*6df0*/  ISETP.NE.AND P0, PT, R0, 0x17, PT ;  /* 0x000000170000780c */ /* 0x000fda0003f05270 */
[----:B------:R-:W-:Y:S05]  /*6e00*/  @!P0 BRA `(.L_x_17339) ;  /* 0x0000000000a08947 */ /* 0x000fea0003800000 */
[----:B------:R-:W-:-:S13]  /*6e10*/  ISETP.NE.AND P0, PT, R0, 0x18, PT ;  /* 0x000000180000780c */ /* 0x000fda0003f05270 */
[----:B------:R-:W-:Y:S05]  /*6e20*/  @!P0 BRA `(.L_x_17340) ;  /* 0x0000000000448947 */ /* 0x000fea0003800000 */
.L_x_17316:
        /* <DEDUP_REMOVED lines=16> */
.L_x_17341:
[----:B------:R-:W-:Y:S05]  /*6f30*/  BRA `(.L_x_17317) ;  /* 0x0000000000d07947 */ /* 0x000fea0003800000 */
.L_x_17340:
        /* <DEDUP_REMOVED lines=17> */
.L_x_17343:
[----:B------:R-:W-:Y:S05]  /*7050*/  BSYNC.RECONVERGENT B0 ;  /* 0x0000000000007941 */ /* 0x000fea0003800200 */
.L_x_17342:
[----:B------:R-:W-:-:S05]  /*7060*/  LOP3.LUT R3, R0, 0x80, R3, 0xf8, !PT ;  /* 0x0000008000037812 */ /* 0x000fca00078ef803 */
[----:B------:R0:W-:Y:S01]  /*7070*/  STG.E.U8 desc[UR36][R4.64], R3 ;  /* 0x0000000304007986 */ /* 0x0001e2000c101124 */
[----:B------:R-:W-:Y:S05]  /*7080*/  BRA `(.L_x_17317) ;  /* 0x00000000007c7947 */ /* 0x000fea0003800000 */
.L_x_17339:
        /* <DEDUP_REMOVED lines=16> */
.L_x_17345:
[----:B------:R-:W-:Y:S01]  /*7190*/  IMAD.MOV.U32 R0, RZ, RZ, 0x7f ;  /* 0x0000007fff007424 */ /* 0x000fe200078e00ff */
[----:B------:R-:W-:-:S04]  /*71a0*/  ISETP.GT.U32.AND P0, PT, R3, 0x7f800000, PT ;  /* 0x7f8000000300780c */ /* 0x000fc80003f04070 */
[----:B------:R-:W-:-:S09]  /*71b0*/  SEL R0, R0, 0x7c, P0 ;  /* 0x0000007c00007807 */ /* 0x000fd20000000000 */
.L_x_17346:
[----:B------:R-:W-:Y:S05]  /*71c0*/  BSYNC.RECONVERGENT B0 ;  /* 0x0000000000007941 */ /* 0x000fea0003800200 */
.L_x_17344:
[----:B------:R-:W-:-:S04]  /*71d0*/  SHF.R.U32.HI R3, RZ, 0x18, R7 ;  /* 0x00000018ff037819 */ /* 0x000fc80000011607 */
[----:B------:R-:W-:-:S05]  /*71e0*/  LOP3.LUT R3, R0, 0x80, R3, 0xf8, !PT ;  /* 0x0000008000037812 */ /* 0x000fca00078ef803 */
[----:B------:R0:W-:Y:S01]  /*71f0*/  STG.E.U8 desc[UR36][R4.64], R3 ;  /* 0x0000000304007986 */ /* 0x0001e2000c101124 */
[----:B------:R-:W-:Y:S05]  /*7200*/  BRA `(.L_x_17317) ;  /* 0x00000000001c7947 */ /* 0x000fea0003800000 */
.L_x_17338:
[----:B------:R-:W-:Y:S01]  /*7210*/  UMOV UR4, 0xf0000000 ;  /* 0xf000000000047882 */ /* 0x000fe20000000000 */
[----:B------:R-:W-:Y:S01]  /*7220*/  UMOV UR5, 0x380fffff ;  /* 0x380fffff00057882 */ /* 0x000fe20000000000 */
[----:B------:R-:W0:Y:S01]  /*7230*/  F2F.F32.F64 R0, R24 ;  /* 0x0000001800007310 */ /* 0x000e220000301000 */
[----:B------:R-:W-:-:S14]  /*7240*/  DSETP.GEU.AND P0, PT, |R24|, UR4, PT ;  /* 0x0000000418007e2a */ /* 0x000fdc000bf0e200 */
[----:B0-----:R-:W-:-:S05]  /*7250*/  @!P0 FMUL R0, R0, 1.175494350822287508e-38 ;  /* 0x0080000000008820 */ /* 0x001fca0000400000 */
[----:B------:R-:W-:-:S05]  /*7260*/  F2FP.BF16.F32.PACK_AB R0, RZ, R0 ;  /* 0x00000000ff00723e */ /* 0x000fca00000010ff */
[----:B------:R0:W-:Y:S02]  /*7270*/  STG.E.U16 desc[UR36][R4.64], R0 ;  /* 0x0000000004007986 */ /* 0x0001e4000c101524 */
.L_x_17317:
[----:B------:R-:W-:-:S07]  /*7280*/  VIADD R22, R22, 0x80 ;  /* 0x0000008016167836 */ /* 0x000fce0000000000 */
.L_x_17276:
[----:B------:R-:W-:Y:S05]  /*7290*/  BSYNC.RECONVERGENT B7 ;  /* 0x0000000000077941 */ /* 0x000fea0003800200 */
.L_x_17237:
        /* <DEDUP_REMOVED lines=22> */
.L_x_17350:
[----:B------:R-:W0:Y:S02]  /*7400*/  F2I.S64.F64.TRUNC R16, R16 ;  /* 0x0000001000107311 */ /* 0x000e24000030d900 */
[----:B0-----:R-:W-:-:S05]  /*7410*/  IMAD.MOV.U32 R3, RZ, RZ, R16 ;  /* 0x000000ffff037224 */ /* 0x001fca00078e0010 */
[----:B------:R-:W-:Y:S01]  /*7420*/  STG.E.U8 desc[UR36][R4.64], R3 ;  /* 0x0000000304007986 */ /* 0x000fe2000c101124 */
[----:B------:R-:W-:Y:S05]  /*7430*/  EXIT ;  /* 0x000000000000794d */ /* 0x000fea0003800000 */
.L_x_17349:
        /* <DEDUP_REMOVED lines=9> */
.L_x_17353:
[----:B------:R-:W0:Y:S02]  /*74d0*/  F2I.F64.TRUNC R17, R16 ;  /* 0x0000001000117311 */ /* 0x000e24000030d100 */
[----:B0-----:R-:W-:Y:S01]  /*74e0*/  STG.E desc[UR36][R4.64], R17 ;  /* 0x0000001104007986 */ /* 0x001fe2000c101924 */
[----:B------:R-:W-:Y:S05]  /*74f0*/  EXIT ;  /* 0x000000000000794d */ /* 0x000fea0003800000 */
.L_x_17352:
[----:B------:R-:W0:Y:S02]  /*7500*/  F2I.F64.TRUNC R17, R16 ;  /* 0x0000001000117311 */ /* 0x000e24000030d100 */
[----:B0-----:R-:W-:Y:S01]  /*7510*/  STG.E.U16 desc[UR36][R4.64], R17 ;  /* 0x0000001104007986 */ /* 0x001fe2000c101524 */
[----:B------:R-:W-:Y:S05]  /*7520*/  EXIT ;  /* 0x000000000000794d */ /* 0x000fea0003800000 */
.L_x_17348:
        /* <DEDUP_REMOVED lines=13> */
.L_x_17355:
        /* <DEDUP_REMOVED lines=8> */
.L_x_17354:
        /* <DEDUP_REMOVED lines=14> */
.L_x_17357:
        /* <DEDUP_REMOVED lines=9> */
.L_x_17356:
[----:B------:R-:W-:Y:S01]  /*77f0*/  STG.E.64 desc[UR36][R4.64], R16 ;  /* 0x0000001004007986 */ /* 0x000fe2000c101b24 */
[----:B------:R-:W-:Y:S05]  /*7800*/  EXIT ;  /* 0x000000000000794d */ /* 0x000fea0003800000 */
.L_x_17347:
        /* <DEDUP_REMOVED lines=13> */
.L_x_17361:
        /* <DEDUP_REMOVED lines=21> */
.L_x_17364:
[----:B------:R-:W-:-:S04]  /*7a30*/  SHF.R.U32.HI R3, RZ, 0x18, R7 ;  /* 0x00000018ff037819 */ /* 0x000fc80000011607 */
[----:B------:R-:W-:-:S04]  /*7a40*/  LOP3.LUT R0, R0, 0x80, R3, 0xf8, !PT ;  /* 0x0000008000007812 */ /* 0x000fc800078ef803 */
[----:B------:R-:W-:-:S07]  /*7a50*/  PRMT R2, R0, 0x7610, R2 ;  /* 0x0000761000027816 */ /* 0x000fce0000000002 */
.L_x_17363:
[----:B------:R-:W-:Y:S05]  /*7a60*/  BSYNC.RECONVERGENT B0 ;  /* 0x0000000000007941 */ /* 0x000fea0003800200 */
.L_x_17362:
[----:B------:R-:W-:Y:S01]  /*7a70*/  STG.E.U8 desc[UR36][R4.64], R2 ;  /* 0x0000000204007986 */ /* 0x000fe2000c101124 */
[----:B------:R-:W-:Y:S05]  /*7a80*/  EXIT ;  /* 0x000000000000794d */ /* 0x000fea0003800000 */
.L_x_17360:
        /* <DEDUP_REMOVED lines=21> */
.L_x_17367:
[----:B------:R-:W-:-:S04]  /*7be0*/  SHF.R.U32.HI R3, RZ, 0x18, R7 ;  /* 0x00000018ff037819 */ /* 0x000fc80000011607 */
[----:B------:R-:W-:-:S04]  /*7bf0*/  LOP3.LUT R0, R0, 0x80, R3, 0xf8, !PT ;  /* 0x0000008000007812 */ /* 0x000fc800078ef803 */
[----:B------:R-:W-:-:S07]  /*7c00*/  PRMT R2, R0, 0x7610, R2 ;  /* 0x0000761000027816 */ /* 0x000fce0000000002 */
.L_x_17366:
[----:B------:R-:W-:Y:S05]  /*7c10*/  BSYNC.RECONVERGENT B0 ;  /* 0x0000000000007941 */ /* 0x000fea0003800200 */
.L_x_17365:
[----:B------:R-:W-:Y:S01]  /*7c20*/  STG.E.U8 desc[UR36][R4.64], R2 ;  /* 0x0000000204007986 */ /* 0x000fe2000c101124 */
[----:B------:R-:W-:Y:S05]  /*7c30*/  EXIT ;  /* 0x000000000000794d */ /* 0x000fea0003800000 */
.L_x_17359:
        /* <DEDUP_REMOVED lines=26> */
.L_x_17369:
[----:B------:R-:W0:Y:S02]  /*7de0*/  F2I.U64.F64.TRUNC R16, R16 ;  /* 0x0000001000107311 */ /* 0x000e24000030d800 */
[----:B0-----:R-:W-:Y:S01]  /*7df0*/  STG.E.64 desc[UR36][R4.64], R16 ;  /* 0x0000001004007986 */ /* 0x001fe2000c101b24 */
[----:B------:R-:W-:Y:S05]  /*7e00*/  EXIT ;  /* 0x000000000000794d */ /* 0x000fea0003800000 */
.L_x_17368:
[----:B------:R-:W0:Y:S02]  /*7e10*/  F2I.U32.F64.TRUNC R17, R16 ;  /* 0x0000001000117311 */ /* 0x000e24000030d000 */
[----:B0-----:R-:W-:Y:S01]  /*7e20*/  STG.E desc[UR36][R4.64], R17 ;  /* 0x0000001104007986 */ /* 0x001fe2000c101924 */
[----:B------:R-:W-:Y:S05]  /*7e30*/  EXIT ;  /* 0x000000000000794d */ /* 0x000fea0003800000 */
.L_x_17358:
        /* <DEDUP_REMOVED lines=10> */
.L_x_17371:
[----:B------:R-:W-:-:S05]  /*7ee0*/  CS2R R18, SRZ ;  /* 0x0000000000127805 */ /* 0x000fca000001ff00 */
[----:B------:R-:W-:Y:S01]  /*7ef0*/  STG.E.128 desc[UR36][R4.64], R16 ;  /* 0x0000001004007986 */ /* 0x000fe2000c101d24 */
[----:B------:R-:W-:Y:S05]  /*7f00*/  EXIT ;  /* 0x000000000000794d */ /* 0x000fea0003800000 */
.L_x_17370:
[----:B------:R-:W-:-:S13]  /*7f10*/  ISETP.NE.AND P0, PT, R0, 0xf, PT ;  /* 0x0000000f0000780c */ /* 0x000fda0003f05270 */
[----:B------:R-:W-:Y:S05]  /*7f20*/  @!P0 BRA `(.L_x_17372) ;  /* 0x0000000400088947 */ /* 0x000fea0003800000 */
[----:B------:R-:W-:-:S13]  /*7f30*/  ISETP.NE.AND P0, PT, R0, 0x17, PT ;  /* 0x000000170000780c */ /* 0x000fda0003f05270 */
[----:B------:R-:W-:Y:S05]  /*7f40*/  @!P0 BRA `(.L_x_17373) ;  /* 0x0000000000a08947 */ /* 0x000fea0003800000 */
[----:B------:R-:W-:-:S13]  /*7f50*/  ISETP.NE.AND P0, PT, R0, 0x18, PT ;  /* 0x000000180000780c */ /* 0x000fda0003f05270 */
[----:B------:R-:W-:Y:S05]  /*7f60*/  @!P0 BRA `(.L_x_17374) ;  /* 0x0000000000448947 */ /* 0x000fea0003800000 */
.L_x_17351:
        /* <DEDUP_REMOVED lines=16> */
.L_x_17375:
[----:B------:R-:W-:Y:S05]  /*8070*/  EXIT ;  /* 0x000000000000794d */ /* 0x000fea0003800000 */
.L_x_17374:
        /* <DEDUP_REMOVED lines=17> */
.L_x_17377:
[----:B------:R-:W-:Y:S05]  /*8190*/  BSYNC.RECONVERGENT B0 ;  /* 0x0000000000007941 */ /* 0x000fea0003800200 */
.L_x_17376:
[----:B------:R-:W-:-:S05]  /*81a0*/  LOP3.LUT R3, R0, 0x80, R3, 0xf8, !PT ;  /* 0x0000008000037812 */ /* 0x000fca00078ef803 */
[----:B------:R-:W-:Y:S01]  /*81b0*/  STG.E.U8 desc[UR36][R4.64], R3 ;  /* 0x0000000304007986 */ /* 0x000fe2000c101124 */
[----:B------:R-:W-:Y:S05]  /*81c0*/  EXIT ;  /* 0x000000000000794d */ /* 0x000fea0003800000 */
.L_x_17373:
        /* <DEDUP_REMOVED lines=16> */
.L_x_17379:
[----:B------:R-:W-:Y:S01]  /*82d0*/  IMAD.MOV.U32 R0, RZ, RZ, 0x7f ;  /* 0x0000007fff007424 */ /* 0x000fe200078e00ff */
[----:B------:R-:W-:-:S04]  /*82e0*/  ISETP.GT.U32.AND P0, PT, R2, 0x7f800000, PT ;  /* 0x7f8000000200780c */ /* 0x000fc80003f04070 */
[----:B------:R-:W-:-:S09]  /*82f0*/  SEL R0, R0, 0x7c, P0 ;  /* 0x0000007c00007807 */ /* 0x000fd20000000000 */
.L_x_17380:
[----:B------:R-:W-:Y:S05]  /*8300*/  BSYNC.RECONVERGENT B0 ;  /* 0x0000000000007941 */ /* 0x000fea0003800200 */
.L_x_17378:
[----:B------:R-:W-:-:S04]  /*8310*/  SHF.R.U32.HI R3, RZ, 0x18, R3 ;  /* 0x00000018ff037819 */ /* 0x000fc80000011603 */
[----:B------:R-:W-:-:S05]  /*8320*/  LOP3.LUT R3, R0, 0x80, R3, 0xf8, !PT ;  /* 0x0000008000037812 */ /* 0x000fca00078ef803 */
[----:B------:R-:W-:Y:S01]  /*8330*/  STG.E.U8 desc[UR36][R4.64], R3 ;  /* 0x0000000304007986 */ /* 0x000fe2000c101124 */
[----:B------:R-:W-:Y:S05]  /*8340*/  EXIT ;  /* 0x000000000000794d */ /* 0x000fea0003800000 */
.L_x_17372:
        /* <DEDUP_REMOVED lines=8> */
.L_x_17381:
        /* <DEDUP_REMOVED lines=11> */
.L_x_19995:


//--------------------- .text._ZN2at6native18elementwise_kernelILi128ELi2EZNS0_22gpu_kernel_impl_nocastIZZZNS0_16frac_kernel_cudaERNS_18TensorIteratorBaseEENKUlvE_clEvENKUlvE_clEvEUldE_EEvS4_RKT_EUliE_EEviT1_ --------------------------
	.section	.text._ZN2at6native18elementwise_kernelILi128ELi2EZNS0_22gpu_kernel_impl_nocastIZZZNS0_16frac_kernel_cudaERNS_18TensorIteratorBaseEENKUlvE_clEvENKUlvE_clEvEUldE_EEvS4_RKT_EUliE_EEviT1_,"ax",@progbits
	.align	128
        .global         _ZN2at6native18elementwise_kernelILi128ELi2EZNS0_22gpu_kernel_impl_nocastIZZZNS0_16frac_kernel_cudaERNS_18TensorIteratorBaseEENKUlvE_clEvENKUlvE_clEvEUldE_EEvS4_RKT_EUliE_EEviT1_
        .type           _ZN2at6native18elementwise_kernelILi128ELi2EZNS0_22gpu_kernel_impl_nocastIZZZNS0_16frac_kernel_cudaERNS_18TensorIteratorBaseEENKUlvE_clEvENKUlvE_clEvEUldE_EEvS4_RKT_EUliE_EEviT1_,@function
        .size           _ZN2at6native18elementwise_kernelILi128ELi2EZNS0_22gpu_kernel_impl_nocastIZZZNS0_16frac_kernel_cudaERNS_18TensorIteratorBaseEENKUlvE_clEvENKUlvE_clEvEUldE_EEvS4_RKT_EUliE_EEviT1_,(.L_x_19996 - _ZN2at6native18elementwise_kernelILi128ELi2EZNS0_22gpu_kernel_impl_nocastIZZZNS0_16frac_kernel_cudaERNS_18TensorIteratorBaseEENKUlvE_clEvENKUlvE_clEvEUldE_EEvS4_RKT_EUliE_EEviT1_)
        .other          _ZN2at6native18elementwise_kernelILi128ELi2EZNS0_22gpu_kernel_impl_nocastIZZZNS0_16frac_kernel_cudaERNS_18TensorIteratorBaseEENKUlvE_clEvENKUlvE_clEvEUldE_EEvS4_RKT_EUliE_EEviT1_,@"STO_CUDA_ENTRY STV_DEFAULT"
_ZN2at6native18elementwise_kernelILi128ELi2EZNS0_22gpu_kernel_impl_nocastIZZZNS0_16frac_kernel_cudaERNS_18TensorIteratorBaseEENKUlvE_clEvENKUlvE_clEvEUldE_EEvS4_RKT_EUliE_EEviT1_:
.text._ZN2at6native18elementwise_kernelILi128ELi2EZNS0_22gpu_kernel_impl_nocastIZZZNS0_16frac_kernel_cudaERNS_18TensorIteratorBaseEENKUlvE_clEvENKUlvE_clEvEUldE_EEvS4_RKT_EUliE_EEviT1_:
        /* <DEDUP_REMOVED lines=17> */
[----:B--2---:R-:W1:Y:S02]  /*0110*/  FRND.F64.TRUNC R6, R4 ;  /* 0x0000000400067313 */ /* 0x004e64000030d800 */
[----:B-1----:R-:W-:-:S07]  /*0120*/  DADD R6, R4, -R6 ;  /* 0x0000000004067229 */ /* 0x002fce0000000806 */
[----:B0-----:R0:W-:Y:S04]  /*0130*/  STG.E.64 desc[UR6][R8.64], R6 ;  /* 0x0000000608007986 */ /* 0x0011e8000c101b06 */
.L_x_17384:
[----:B------:R-:W-:Y:S05]  /*0140*/  BSYNC.RECONVERGENT B0 ;  /* 0x0000000000007941 */ /* 0x000fea0003800200 */
.L_x_17383:
[----:B------:R-:W-:-:S13]  /*0150*/  ISETP.GE.AND P0, PT, R3, UR4, PT ;  /* 0x0000000403007c0c */ /* 0x000fda000bf06270 */
[----:B------:R-:W-:Y:S05]  /*0160*/  @P0 EXIT ;  /* 0x000000000000094d */ /* 0x000fea0003800000 */
[----:B------:R-:W1:Y:S02]  /*0170*/  LDC.64 R2, c[0x0][0x588] ;  /* 0x00016200ff027b82 */ /* 0x000e640000000a00 */
[----:B-1----:R-:W2:Y:S06]  /*0180*/  LDG.E.64 R2, desc[UR6][R2.64] ;  /* 0x0000000602027981 */ /* 0x002eac000c1e1b00 */
[----:B0-----:R-:W0:Y:S01]  /*0190*/  LDC.64 R6, c[0x0][0x580] ;  /* 0x00016000ff067b82 */ /* 0x001e220000000a00 */
[----:B--2---:R-:W1:Y:S02]  /*01a0*/  FRND.F64.TRUNC R4, R2 ;  /* 0x0000000200047313 */ /* 0x004e64000030d800 */
[----:B-1----:R-:W-:-:S07]  /*01b0*/  DADD R4, R2, -R4 ;  /* 0x0000000002047229 */ /* 0x002fce0000000804 */
[----:B0-----:R-:W-:Y:S01]  /*01c0*/  STG.E.64 desc[UR6][R6.64], R4 ;  /* 0x0000000406007986 */ /* 0x001fe2000c101b06 */
[----:B------:R-:W-:Y:S05]  /*01d0*/  EXIT ;  /* 0x000000000000794d */ /* 0x000fea0003800000 */
.L_x_17382:
        /* <DEDUP_REMOVED lines=305> */
.L_x_17387:
[----:B------:R-:W0:Y:S02]  /*14f0*/  LDCU.128 UR8, c[0x0][0x580] ;  /* 0x0000b000ff0877ac */ /* 0x000e240008000c00 */
[----:B0-----:R-:W-:-:S04]  /*1500*/  IADD3 R6, P0, PT, R4, UR10, RZ ;  /* 0x0000000a04067c10 */ /* 0x001fc8000ff1e0ff */
[----:B------:R-:W-:-:S06]  /*1510*/  IADD3.X R7, PT, PT, RZ, UR11, RZ, P0, !PT ;  /* 0x0000000bff077c10 */ /* 0x000fcc00087fe4ff */
[----:B------:R-:W2:Y:S01]  /*1520*/  LDG.E.64 R6, desc[UR6][R6.64] ;  /* 0x0000000606067981 */ /* 0x000ea2000c1e1b00 */
[----:B------:R-:W-:Y:S02]  /*1530*/  IADD3 R4, P0, PT, R5, UR8, RZ ;  /* 0x0000000805047c10 */ /* 0x000fe4000ff1e0ff */
[----:B------:R-:W-:-:S03]  /*1540*/  IADD3 R3, PT, PT, R3, 0x80, RZ ;  /* 0x0000008003037810 */ /* 0x000fc60007ffe0ff */
[----:B------:R-:W-:Y:S01]  /*1550*/  IMAD.X R5, RZ, RZ, UR9, P0 ;  /* 0x00000009ff057e24 */ /* 0x000fe200080e06ff */
[----:B--2---:R-:W0:Y:S02]  /*1560*/  FRND.F64.TRUNC R8, R6 ;  /* 0x0000000600087313 */ /* 0x004e24000030d800 */
[----:B0-----:R-:W-:-:S07]  /*1570*/  DADD R8, R6, -R8 ;  /* 0x0000000006087229 */ /* 0x001fce0000000808 */
[----:B------:R0:W-:Y:S04]  /*1580*/  STG.E.64 desc[UR6][R4.64], R8 ;  /* 0x0000000804007986 */ /* 0x0001e8000c101b06 */
.L_x_17386:
[----:B------:R-:W-:Y:S05]  /*1590*/  BSYNC.RECONVERGENT B0 ;  /* 0x0000000000007941 */ /* 0x000fea0003800200 */
.L_x_17385:
        /* <DEDUP_REMOVED lines=300> */
.L_x_17388:
[----:B------:R-:W0:Y:S02]  /*2860*/  LDCU.128 UR8, c[0x0][0x580] ;  /* 0x0000b000ff0877ac */ /* 0x000e240008000c00 */
[----:B0-----:R-:W-:-:S04]  /*2870*/  IADD3 R4, P0, PT, R2, UR10, RZ ;  /* 0x0000000a02047c10 */ /* 0x001fc8000ff1e0ff */
[----:B------:R-:W-:-:S06]  /*2880*/  IADD3.X R5, PT, PT, RZ, UR11, RZ, P0, !PT ;  /* 0x0000000bff057c10 */ /* 0x000fcc00087fe4ff */
[----:B------:R-:W2:Y:S01]  /*2890*/  LDG.E.64 R4, desc[UR6][R4.64] ;  /* 0x0000000604047981 */ /* 0x000ea2000c1e1b00 */
[----:B------:R-:W-:-:S04]  /*28a0*/  IADD3 R2, P0, PT, R3, UR8, RZ ;  /* 0x0000000803027c10 */ /* 0x000fc8000ff1e0ff */
[----:B------:R-:W-:Y:S01]  /*28b0*/  IADD3.X R3, PT, PT, RZ, UR9, RZ, P0, !PT ;  /* 0x00000009ff037c10 */ /* 0x000fe200087fe4ff */
[----:B--2---:R-:W0:Y:S02]  /*28c0*/  FRND.F64.TRUNC R6, R4 ;  /* 0x0000000400067313 */ /* 0x004e24000030d800 */
[----:B0-----:R-:W-:-:S07]  /*28d0*/  DADD R6, R4, -R6 ;  /* 0x0000000004067229 */ /* 0x001fce0000000806 */
[----:B------:R-:W-:Y:S01]  /*28e0*/  STG.E.64 desc[UR6][R2.64], R6 ;  /* 0x0000000602007986 */ /* 0x000fe2000c101b06 */
[----:B------:R-:W-:Y:S05]  /*28f0*/  EXIT ;  /* 0x000000000000794d */ /* 0x000fea0003800000 */
.L_x_17389:
        /* <DEDUP_REMOVED lines=16> */
.L_x_19996:


//--------------------- .text._ZN2at6native27unrolled_elementwise_kernelIZZZNS0_16frac_kernel_cudaERNS_18TensorIteratorBaseEENKUlvE_clEvENKUlvE_clEvEUldE_St5arrayIPcLm2EELi4E23TrivialOffsetCalculatorILi1EjESB_NS0_6memory15LoadWithoutCastENSC_16StoreWithoutCastEEEviT_T0_T2_T3_T4_T5_ --------------------------
	.section	.text._ZN2at6native27unrolled_elementwise_kernelIZZZNS0_16frac_kernel_cudaERNS_18TensorIteratorBaseEENKUlvE_clEvENKUlvE_clEvEUldE_St5arrayIPcLm2EELi4E23TrivialOffsetCalculatorILi1EjESB_NS0_6memory15LoadWithoutCastENSC_16StoreWithoutCastEEEviT_T0_T2_T3_T4_T5_,"ax",@progbits
	.align	128
        .global         _ZN2at6native27unrolled_elementwise_kernelIZZZNS0_16frac_kernel_cudaERNS_18TensorIteratorBaseEENKUlvE_clEvENKUlvE_clEvEUldE_St5arrayIPcLm2EELi4E23TrivialOffsetCalculatorILi1EjESB_NS0_6memory15LoadWithoutCastENSC_16StoreWithoutCastEEEviT_T0_T2_T3_T4_T5_
        .type           _ZN2at6native27unrolled_elementwise_kernelIZZZNS0_16frac_kernel_cudaERNS_18TensorIteratorBaseEENKUlvE_clEvENKUlvE_clEvEUldE_St5arrayIPcLm2EELi4E23TrivialOffsetCalculatorILi1EjESB_NS0_6memory15LoadWithoutCastENSC_16StoreWithoutCastEEEviT_T0_T2_T3_T4_T5_,@function
        .size           _ZN2at6native27unrolled_elementwise_kernelIZZZNS0_16frac_kernel_cudaERNS_18TensorIteratorBaseEENKUlvE_clEvENKUlvE_clEvEUldE_St5arrayIPcLm2EELi4E23TrivialOffsetCalculatorILi1EjESB_NS0_6memory15LoadWithoutCastENSC_16StoreWithoutCastEEEviT_T0_T2_T3_T4_T5_,(.L_x_19997 - _ZN2at6native27unrolled_elementwise_kernelIZZZNS0_16frac_kernel_cudaERNS_18TensorIteratorBaseEENKUlvE_clEvENKUlvE_clEvEUldE_St5arrayIPcLm2EELi4E23TrivialOffsetCalculatorILi1EjESB_NS0_6memory15LoadWithoutCastENSC_16StoreWithoutCastEEEviT_T0_T2_T3_T4_T5_)
        .other          _ZN2at6native27unrolled_elementwise_kernelIZZZNS0_16frac_kernel_cudaERNS_18TensorIteratorBaseEENKUlvE_clEvENKUlvE_clEvEUldE_St5arrayIPcLm2EELi4E23TrivialOffsetCalculatorILi1EjESB_NS0_6memory15LoadWithoutCastENSC_16StoreWithoutCastEEEviT_T0_T2_T3_T4_T5_,@"STO_CUDA_ENTRY STV_DEFAULT"
_ZN2at6native27unrolled_elementwise_kernelIZZZNS0_16frac_kernel_cudaERNS_18TensorIteratorBaseEENKUlvE_clEvENKUlvE_clEvEUldE_St5arrayIPcLm2EELi4E23TrivialOffsetCalculatorILi1EjESB_NS0_6memory15LoadWithoutCastENSC_16StoreWithoutCastEEEviT_T0_T2_T3_T4_T5_:
.text._ZN2at6native27unrolled_elementwise_kernelIZZZNS0_16frac_kernel_cudaERNS_18TensorIteratorBaseEENKUlvE_clEvENKUlvE_clEvEUldE_St5arrayIPcLm2EELi4E23TrivialOffsetCalculatorILi1EjESB_NS0_6memory15LoadWithoutCastENSC_16StoreWithoutCastEEEviT_T0_T2_T3_T4_T5_:
        /* <DEDUP_REMOVED lines=18> */
[----:B-1----:R-:W3:Y:S07]  /*0120*/  @!P0 LDG.E.64 R10, desc[UR4][R12.64] ;  /* 0x000000040c0a8981 */ /* 0x002eee000c1e1b00 */
[----:B------:R-:W-:Y:S01]  /*0130*/  @!P3 LEA R19, R0, R7, 0x9 ;  /* 0x000000070013b211 */ /* 0x000fe200078e48ff */
[----:B------:R-:W-:Y:S01]  /*0140*/  @!P3 VIADD R7, R7, 0x80 ;  /* 0x000000800707b836 */ /* 0x000fe20000000000 */
[----:B------:R-:W0:Y:S04]  /*0150*/  @!P3 LDC.64 R2, c[0x0][0x390] ;  /* 0x0000e400ff02bb82 */ /* 0x000e280000000a00 */
[----:B------:R-:W-:-:S13]  /*0160*/  ISETP.GE.AND P2, PT, R7, R4, PT ;  /* 0x000000040700720c */ /* 0x000fda0003f46270 */
[----:B------:R-:W1:Y:S01]  /*0170*/  @!P2 LDC.64 R16, c[0x0][0x390] ;  /* 0x0000e400ff10ab82 */ /* 0x000e620000000a00 */
[----:B------:R-:W-:Y:S02]  /*0180*/  @!P2 IMAD R7, R0, 0x200, R7 ;  /* 0x000002000007a824 */ /* 0x000fe400078e0207 */
[----:B--2---:R-:W-:Y:S01]  /*0190*/  @!P1 IMAD.WIDE.U32 R14, R9, 0x8, R14 ;  /* 0x00000008090e9825 */ /* 0x004fe200078e000e */
[----:B------:R-:W-:-:S03]  /*01a0*/  CS2R R8, SRZ ;  /* 0x0000000000087805 */ /* 0x000fc6000001ff00 */
[----:B0-----:R-:W-:Y:S01]  /*01b0*/  @!P3 IMAD.WIDE.U32 R18, R19, 0x8, R2 ;  /* 0x000000081312b825 */ /* 0x001fe200078e0002 */
[----:B------:R-:W-:Y:S02]  /*01c0*/  CS2R R2, SRZ ;  /* 0x0000000000027805 */ /* 0x000fe4000001ff00 */
[----:B------:R0:W5:Y:S01]  /*01d0*/  @!P1 LDG.E.64 R8, desc[UR4][R14.64] ;  /* 0x000000040e089981 */ /* 0x000162000c1e1b00 */
[----:B-1----:R-:W-:Y:S01]  /*01e0*/  @!P2 IMAD.WIDE.U32 R16, R7, 0x8, R16 ;  /* 0x000000080710a825 */ /* 0x002fe200078e0010 */
[----:B------:R-:W-:-:S04]  /*01f0*/  CS2R R6, SRZ ;  /* 0x0000000000067805 */ /* 0x000fc8000001ff00 */
[----:B------:R0:W5:Y:S04]  /*0200*/  @!P2 LDG.E.64 R2, desc[UR4][R16.64] ;  /* 0x000000041002a981 */ /* 0x000168000c1e1b00 */
[----:B------:R0:W5:Y:S01]  /*0210*/  @!P3 LDG.E.64 R6, desc[UR4][R18.64] ;  /* 0x000000041206b981 */ /* 0x000162000c1e1b00 */
[----:B------:R-:W-:Y:S01]  /*0220*/  ISETP.GE.AND P0, PT, R5, R4, PT ;  /* 0x000000040500720c */ /* 0x000fe20003f06270 */
[----:B------:R-:W-:Y:S04]  /*0230*/  BSSY.RECONVERGENT B0, `(.L_x_17390) ;  /* 0x000001d000007945 */ /* 0x000fe80003800200 */
[----:B------:R-:W-:Y:S01]  /*0240*/  BSSY.RELIABLE B1, `(.L_x_17391) ;  /* 0x0000013000017945 */ /* 0x000fe20003800100 */
[----:B---3--:R-:W1:Y:S02]  /*0250*/  FRND.F64.TRUNC R12, R10 ;  /* 0x0000000a000c7313 */ /* 0x008e64000030d800 */
[----:B-1----:R-:W-:-:S05]  /*0260*/  DADD R12, -R12, R10 ;  /* 0x000000000c0c7229 */ /* 0x002fca000000010a */
[----:B0-----:R-:W-:Y:S06]  /*0270*/  @P0 BRA `(.L_x_17392) ;  /* 0x00000000003c0947 */ /* 0x001fec0003800000 */
[----:B------:R-:W0:Y:S01]  /*0280*/  LDC.64 R10, c[0x0][0x388] ;  /* 0x0000e200ff0a7b82 */ /* 0x000e220000000a00 */
[----:B------:R-:W-:Y:S01]  /*0290*/  LEA R15, R0, R5, 0x9 ;  /* 0x00000005000f7211 */ /* 0x000fe200078e48ff */
[----:B------:R-:W-:-:S05]  /*02a0*/  VIADD R5, R5, 0x80 ;  /* 0x0000008005057836 */ /* 0x000fca0000000000 */
[----:B------:R-:W-:-:S13]  /*02b0*/  ISETP.GE.AND P0, PT, R5, R4, PT ;  /* 0x000000040500720c */ /* 0x000fda0003f06270 */
[----:B------:R-:W-:Y:S05]  /*02c0*/  @P0 BREAK.RELIABLE B1 ;  /* 0x0000000000010942 */ /* 0x000fea0003800100 */
[----:B0-----:R-:W-:-:S05]  /*02d0*/  IMAD.WIDE.U32 R10, R15, 0x8, R10 ;  /* 0x000000080f0a7825 */ /* 0x001fca00078e000a */
[----:B------:R0:W-:Y:S01]  /*02e0*/  STG.E.64 desc[UR4][R10.64], R12 ;  /* 0x0000000c0a007986 */ /* 0x0001e2000c101b04 */
[----:B------:R-:W-:Y:S05]  /*02f0*/  @P0 BRA `(.L_x_17393) ;  /* 0x0000000000400947 */ /* 0x000fea0003800000 */
[----:B0-----:R-:W0:Y:S01]  /*0300*/  LDC.64 R12, c[0x0][0x388] ;  /* 0x0000e200ff0c7b82 */ /* 0x001e220000000a00 */
[----:B-----5:R-:W1:Y:S01]  /*0310*/  FRND.F64.TRUNC R10, R8 ;  /* 0x00000008000a7313 */ /* 0x020e62000030d800 */
[----:B------:R-:W-:Y:S01]  /*0320*/  LEA R15, R0, R5, 0x9 ;  /* 0x00000005000f7211 */ /* 0x000fe200078e48ff */
[----:B------:R-:W-:Y:S01]  /*0330*/  VIADD R5, R5, 0x80 ;  /* 0x0000008005057836 */ /* 0x000fe20000000000 */
[----:B-1----:R-:W-:-:S03]  /*0340*/  DADD R10, -R10, R8 ;  /* 0x000000000a0a7229 */ /* 0x002fc60000000108 */
[----:B0-----:R-:W-:-:S05]  /*0350*/  IMAD.WIDE.U32 R12, R15, 0x8, R12 ;  /* 0x000000080f0c7825 */ /* 0x001fca00078e000c */
[----:B------:R0:W-:Y:S03]  /*0360*/  STG.E.64 desc[UR4][R12.64], R10 ;  /* 0x0000000a0c007986 */ /* 0x0001e6000c101b04 */
.L_x_17392:
[----:B------:R-:W-:Y:S05]  /*0370*/  BSYNC.RELIABLE B1 ;  /* 0x0000000000017941 */ /* 0x000fea0003800100 */
.L_x_17391:
[----:B------:R-:W-:-:S13]  /*0380*/  ISETP.GE.AND P0, PT, R5, R4, PT ;  /* 0x000000040500720c */ /* 0x000fda0003f06270 */
[----:B0-----:R-:W0:Y:S01]  /*0390*/  @!P0 LDC.64 R10, c[0x0][0x388] ;  /* 0x0000e200ff0a8b82 */ /* 0x001e220000000a00 */
[----:B-----5:R-:W1:Y:S01]  /*03a0*/  @!P0 FRND.F64.TRUNC R8, R6 ;  /* 0x0000000600088313 */ /* 0x020e62000030d800 */
[----:B------:R-:W-:Y:S01]  /*03b0*/  @!P0 LEA R13, R0, R5, 0x9 ;  /* 0x00000005000d8211 */ /* 0x000fe200078e48ff */
[----:B------:R-:W-:Y:S01]  /*03c0*/  @!P0 VIADD R5, R5, 0x80 ;  /* 0x0000008005058836 */ /* 0x000fe20000000000 */
[----:B-1----:R-:W-:-:S03]  /*03d0*/  @!P0 DADD R8, -R8, R6 ;  /* 0x0000000008088229 */ /* 0x002fc60000000106 */
[----:B0-----:R-:W-:-:S05]  /*03e0*/  @!P0 IMAD.WIDE.U32 R10, R13, 0x8, R10 ;  /* 0x000000080d0a8825 */ /* 0x001fca00078e000a */
[----:B------:R1:W-:Y:S03]  /*03f0*/  @!P0 STG.E.64 desc[UR4][R10.64], R8 ;  /* 0x000000080a008986 */ /* 0x0003e6000c101b04 */
.L_x_17393:
[----:B------:R-:W-:Y:S05]  /*0400*/  BSYNC.RECONVERGENT B0 ;  /* 0x0000000000007941 */ /* 0x000fea0003800200 */
.L_x_17390:
[----:B------:R-:W-:Y:S05]  /*0410*/  WARPSYNC.ALL ;  /* 0x0000000000007948 */ /* 0x000fea0003800000 */
[----:B------:R-:W-:-:S13]  /*0420*/  ISETP.GE.AND P0, PT, R5, R4, PT ;  /* 0x000000040500720c */ /* 0x000fda0003f06270 */
[----:B------:R-:W-:Y:S05]  /*0430*/  @P0 EXIT ;  /* 0x000000000000094d */ /* 0x000fea0003800000 */
[----:B-1---5:R-:W1:Y:S01]  /*0440*/  LDC.64 R8, c[0x0][0x388] ;  /* 0x0000e200ff087b82 */ /* 0x022e620000000a00 */
[----:B------:R-:W2:Y:S01]  /*0450*/  FRND.F64.TRUNC R6, R2 ;  /* 0x0000000200067313 */ /* 0x000ea2000030d800 */
[----:B------:R-:W-:Y:S01]  /*0460*/  LEA R5, R0, R5, 0x9 ;  /* 0x0000000500057211 */ /* 0x000fe200078e48ff */
[----:B--2---:R-:W-:-:S04]  /*0470*/  DADD R6, -R6, R2 ;  /* 0x0000000006067229 */ /* 0x004fc80000000102 */
[----:B-1----:R-:W-:-:S05]  /*0480*/  IMAD.WIDE.U32 R4, R5, 0x8, R8 ;  /* 0x0000000805047825 */ /* 0x002fca00078e0008 */
[----:B------:R-:W-:Y:S01]  /*0490*/  STG.E.64 desc[UR4][R4.64], R6 ;  /* 0x0000000604007986 */ /* 0x000fe2000c101b04 */
[----:B------:R-:W-:Y:S05]  /*04a0*/  EXIT ;  /* 0x000000000000794d */ /* 0x000fea0003800000 */
.L_x_17394:
        /* <DEDUP_REMOVED lines=13> */
.L_x_19997:


//--------------------- .text._ZN2at6native29vectorized_elementwise_kernelILi2EZZZNS0_16frac_kernel_cudaERNS_18TensorIteratorBaseEENKUlvE_clEvENKUlvE_clEvEUldE_St5arrayIPcLm2EEEEviT0_T1_ --------------------------
	.section	.text._ZN2at6native29vectorized_elementwise_kernelILi2EZZZNS0_16frac_kernel_cudaERNS_18TensorIteratorBaseEENKUlvE_clEvENKUlvE_clEvEUldE_St5arrayIPcLm2EEEEviT0_T1_,"ax",@progbits
	.align	128
        .global         _ZN2at6native29vectorized_elementwise_kernelILi2EZZZNS0_16frac_kernel_cudaERNS_18TensorIteratorBaseEENKUlvE_clEvENKUlvE_clEvEUldE_St5arrayIPcLm2EEEEviT0_T1_
        .type           _ZN2at6native29vectorized_elementwise_kernelILi2EZZZNS0_16frac_kernel_cudaERNS_18TensorIteratorBaseEENKUlvE_clEvENKUlvE_clEvEUldE_St5arrayIPcLm2EEEEviT0_T1_,@function
        .size           _ZN2at6native29vectorized_elementwise_kernelILi2EZZZNS0_16frac_kernel_cudaERNS_18TensorIteratorBaseEENKUlvE_clEvENKUlvE_clEvEUldE_St5arrayIPcLm2EEEEviT0_T1_,(.L_x_19998 - _ZN2at6native29vectorized_elementwise_kernelILi2EZZZNS0_16frac_kernel_cudaERNS_18TensorIteratorBaseEENKUlvE_clEvENKUlvE_clEvEUldE_St5arrayIPcLm2EEEEviT0_T1_)
        .other          _ZN2at6native29vectorized_elementwise_kernelILi2EZZZNS0_16frac_kernel_cudaERNS_18TensorIteratorBaseEENKUlvE_clEvENKUlvE_clEvEUldE_St5arrayIPcLm2EEEEviT0_T1_,@"STO_CUDA_ENTRY STV_DEFAULT"
_ZN2at6native29vectorized_elementwise_kernelILi2EZZZNS0_16frac_kernel_cudaERNS_18TensorIteratorBaseEENKUlvE_clEvENKUlvE_clEvEUldE_St5arrayIPcLm2EEEEviT0_T1_:
.text._ZN2at6native29vectorized_elementwise_kernelILi2EZZZNS0_16frac_kernel_cudaERNS_18TensorIteratorBaseEENKUlvE_clEvENKUlvE_clEvEUldE_St5arrayIPcLm2EEEEviT0_T1_:
        /* <DEDUP_REMOVED lines=21> */
[----:B------:R0:W2:Y:S07]  /*0150*/  @!P6 LDG.E.64 R10, desc[UR4][R12.64] ;  /* 0x000000040c0ae981 */ /* 0x0000ae000c1e1b00 */
        /* <DEDUP_REMOVED lines=12> */
[----:B------:R-:W-:Y:S01]  /*0220*/  @!P1 IADD3 R5, PT, PT, R2, R0, RZ ;  /* 0x0000000002059210 */ /* 0x000fe20007ffe0ff */
[----:B------:R-:W-:-:S05]  /*0230*/  @!P1 VIADD R0, R0, 0x80 ;  /* 0x0000008000009836 */ /* 0x000fca0000000000 */
[----:B------:R-:W-:-:S13]  /*0240*/  ISETP.GE.U32.AND P0, PT, R0, R3, PT ;  /* 0x000000030000720c */ /* 0x000fda0003f06070 */
[----:B------:R-:W-:Y:S01]  /*0250*/  @!P0 IMAD.IADD R25, R2, 0x1, R0 ;  /* 0x0000000102198824 */ /* 0x000fe200078e0200 */
[----:B------:R-:W-:Y:S01]  /*0260*/  @!P0 IADD3 R0, PT, PT, R0, 0x80, RZ ;  /* 0x0000008000008810 */ /* 0x000fe20007ffe0ff */
[----:B-1----:R-:W-:Y:S01]  /*0270*/  @!P5 IMAD.WIDE.U32 R28, R15, 0x8, R28 ;  /* 0x000000080f1cd825 */ /* 0x002fe200078e001c */
[----:B------:R-:W-:Y:S01]  /*0280*/  CS2R R8, SRZ ;  /* 0x0000000000087805 */ /* 0x000fe2000001ff00 */
[----:B------:R-:W1:Y:S01]  /*0290*/  @!P1 LDC.64 R14, c[0x0][0x390] ;  /* 0x0000e400ff0e9b82 */ /* 0x000e620000000a00 */
[----:B------:R-:W-:Y:S01]  /*02a0*/  ISETP.GE.U32.AND P6, PT, R0, R3, PT ;  /* 0x000000030000720c */ /* 0x000fe20003fc6070 */
[----:B---3--:R-:W-:Y:S01]  /*02b0*/  @!P4 IMAD.WIDE.U32 R22, R7, 0x8, R22 ;  /* 0x000000080716c825 */ /* 0x008fe200078e0016 */
[----:B------:R-:W-:Y:S02]  /*02c0*/  CS2R R6, SRZ ;  /* 0x0000000000067805 */ /* 0x000fe4000001ff00 */
[----:B------:R-:W5:Y:S01]  /*02d0*/  @!P5 LDG.E.64 R8, desc[UR4][R28.64] ;  /* 0x000000041c08d981 */ /* 0x000f62000c1e1b00 */
[----:B0-----:R-:W-:-:S02]  /*02e0*/  @!P2 IMAD.WIDE.U32 R12, R24, 0x8, R12 ;  /* 0x00000008180ca825 */ /* 0x001fc400078e000c */
[----:B------:R-:W0:Y:S01]  /*02f0*/  @!P0 LDC.64 R16, c[0x0][0x390] ;  /* 0x0000e400ff108b82 */ /* 0x000e220000000a00 */
[----:B------:R4:W5:Y:S07]  /*0300*/  @!P4 LDG.E.64 R6, desc[UR4][R22.64] ;  /* 0x000000041606c981 */ /* 0x00096e000c1e1b00 */
[----:B------:R-:W3:Y:S01]  /*0310*/  @!P6 LDC.64 R18, c[0x0][0x390] ;  /* 0x0000e400ff12eb82 */ /* 0x000ee20000000a00 */
[----:B----4-:R-:W-:Y:S01]  /*0320*/  @!P3 IMAD.WIDE.U32 R22, R27, 0x8, R20 ;  /* 0x000000081b16b825 */ /* 0x010fe200078e0014 */
[----:B------:R-:W-:-:S03]  /*0330*/  CS2R R26, SRZ ;  /* 0x00000000001a7805 */ /* 0x000fc6000001ff00 */
[----:B------:R-:W-:-:S03]  /*0340*/  @!P6 IMAD.IADD R29, R2, 0x1, R0 ;  /* 0x00000001021de824 */ /* 0x000fc600078e0200 */
[----:B------:R3:W5:Y:S01]  /*0350*/  @!P2 LDG.E.64 R26, desc[UR4][R12.64] ;  /* 0x000000040c1aa981 */ /* 0x000762000c1e1b00 */
[----:B-1----:R-:W-:-:S04]  /*0360*/  @!P1 IMAD.WIDE.U32 R14, R5, 0x8, R14 ;  /* 0x00000008050e9825 */ /* 0x002fc800078e000e */
[----:B---3--:R-:W-:Y:S01]  /*0370*/  @!P6 IMAD.WIDE.U32 R12, R29, 0x8, R18 ;  /* 0x000000081d0ce825 */ /* 0x008fe200078e0012 */
[----:B------:R-:W-:Y:S02]  /*0380*/  CS2R R18, SRZ ;  /* 0x0000000000127805 */ /* 0x000fe4000001ff00 */
[----:B------:R-:W-:-:S04]  /*0390*/  CS2R R28, SRZ ;  /* 0x00000000001c7805 */ /* 0x000fc8000001ff00 */
[----:B------:R-:W5:Y:S04]  /*03a0*/  @!P1 LDG.E.64 R18, desc[UR4][R14.64] ;  /* 0x000000040e129981 */ /* 0x000f68000c1e1b00 */
[----:B------:R-:W5:Y:S01]  /*03b0*/  @!P6 LDG.E.64 R28, desc[UR4][R12.64] ;  /* 0x000000040c1ce981 */ /* 0x000f62000c1e1b00 */
[----:B------:R-:W-:Y:S01]  /*03c0*/  CS2R R20, SRZ ;  /* 0x0000000000147805 */ /* 0x000fe2000001ff00 */
[----:B0-----:R-:W-:Y:S01]  /*03d0*/  @!P0 IMAD.WIDE.U32 R16, R25, 0x8, R16 ;  /* 0x0000000819108825 */ /* 0x001fe200078e0010 */
[----:B------:R-:W-:-:S04]  /*03e0*/  CS2R R24, SRZ ;  /* 0x0000000000187805 */ /* 0x000fc8000001ff00 */
[----:B------:R2:W5:Y:S04]  /*03f0*/  @!P3 LDG.E.64 R20, desc[UR4][R22.64] ;  /* 0x000000041614b981 */ /* 0x000568000c1e1b00 */
[----:B------:R0:W5:Y:S01]  /*0400*/  @!P0 LDG.E.64 R24, desc[UR4][R16.64] ;  /* 0x0000000410188981 */ /* 0x000162000c1e1b00 */
[----:B------:R-:W-:Y:S01]  /*0410*/  ISETP.GE.U32.AND P0, PT, R4, R3, PT ;  /* 0x000000030400720c */ /* 0x000fe20003f06070 */
[----:B------:R-:W-:Y:S04]  /*0420*/  BSSY.RECONVERGENT B0, `(.L_x_17396) ;  /* 0x0000041000007945 */ /* 0x000fe80003800200 */
[----:B------:R-:W-:Y:S01]  /*0430*/  BSSY.RELIABLE B1, `(.L_x_17397) ;  /* 0x0000037000017945 */ /* 0x000fe20003800100 */
[----:B--2---:R-:W1:Y:S02]  /*0440*/  FRND.F64.TRUNC R22, R10 ;  /* 0x0000000a00167313 */ /* 0x004e64000030d800 */
[----:B-1----:R-:W-:-:S05]  /*0450*/  DADD R22, -R22, R10 ;  /* 0x0000000016167229 */ /* 0x002fca000000010a */
[----:B0-----:R-:W-:Y:S06]  /*0460*/  @P0 BRA `(.L_x_17398) ;  /* 0x0000000000380947 */ /* 0x001fec0003800000 */
[----:B------:R-:W0:Y:S01]  /*0470*/  LDC.64 R10, c[0x0][0x388] ;  /* 0x0000e200ff0a7b82 */ /* 0x000e220000000a00 */
[----:B------:R-:W-:Y:S01]  /*0480*/  IADD3 R5, PT, PT, R2, R4, RZ ;  /* 0x0000000402057210 */ /* 0x000fe20007ffe0ff */
[----:B------:R-:W-:-:S05]  /*0490*/  VIADD R4, R4, 0x80 ;  /* 0x0000008004047836 */ /* 0x000fca0000000000 */
[----:B------:R-:W-:Y:S01]  /*04a0*/  ISETP.GE.U32.AND P0, PT, R4, R3, PT ;  /* 0x000000030400720c */ /* 0x000fe20003f06070 */
[----:B0-----:R-:W-:-:S05]  /*04b0*/  IMAD.WIDE.U32 R10, R5, 0x8, R10 ;  /* 0x00000008050a7825 */ /* 0x001fca00078e000a */
[----:B------:R0:W-:Y:S07]  /*04c0*/  STG.E.64 desc[UR4][R10.64], R22 ;  /* 0x000000160a007986 */ /* 0x0001ee000c101b04 */
[----:B------:R-:W-:Y:S05]  /*04d0*/  @P0 BRA `(.L_x_17399) ;  /* 0x0000000000400947 */ /* 0x000fea0003800000 */
[----:B------:R-:W1:Y:S01]  /*04e0*/  LDC.64 R12, c[0x0][0x388] ;  /* 0x0000e200ff0c7b82 */ /* 0x000e620000000a00 */
[----:B0----5:R-:W0:Y:S01]  /*04f0*/  FRND.F64.TRUNC R10, R8 ;  /* 0x00000008000a7313 */ /* 0x021e22000030d800 */
[----:B------:R-:W-:Y:S01]  /*0500*/  IADD3 R5, PT, PT, R2, R4, RZ ;  /* 0x0000000402057210 */ /* 0x000fe20007ffe0ff */
[----:B------:R-:W-:Y:S01]  /*0510*/  VIADD R4, R4, 0x80 ;  /* 0x0000008004047836 */ /* 0x000fe20000000000 */
[----:B0-----:R-:W-:-:S03]  /*0520*/  DADD R10, -R10, R8 ;  /* 0x000000000a0a7229 */ /* 0x001fc60000000108 */
[----:B-1----:R-:W-:-:S05]  /*0530*/  IMAD.WIDE.U32 R12, R5, 0x8, R12 ;  /* 0x00000008050c7825 */ /* 0x002fca00078e000c */
[----:B------:R0:W-:Y:S03]  /*0540*/  STG.E.64 desc[UR4][R12.64], R10 ;  /* 0x0000000a0c007986 */ /* 0x0001e6000c101b04 */
.L_x_17398:
[----:B------:R-:W-:-:S13]  /*0550*/  ISETP.GE.U32.AND P0, PT, R4, R3, PT ;  /* 0x000000030400720c */ /* 0x000fda0003f06070 */
[----:B------:R-:W-:Y:S05]  /*0560*/  @P0 BRA `(.L_x_17400) ;  /* 0x0000000000400947 */ /* 0x000fea0003800000 */
[----:B0-----:R-:W0:Y:S01]  /*0570*/  LDC.64 R10, c[0x0][0x388] ;  /* 0x0000e200ff0a7b82 */ /* 0x001e220000000a00 */
[----:B-----5:R-:W1:Y:S01]  /*0580*/  FRND.F64.TRUNC R8, R6 ;  /* 0x0000000600087313 */ /* 0x020e62000030d800 */
[----:B------:R-:W-:Y:S01]  /*0590*/  IADD3 R5, PT, PT, R2, R4, RZ ;  /* 0x0000000402057210 */ /* 0x000fe20007ffe0ff */
[----:B------:R-:W-:Y:S01]  /*05a0*/  VIADD R4, R4, 0x80 ;  /* 0x0000008004047836 */ /* 0x000fe20000000000 */
[----:B-1----:R-:W-:-:S03]  /*05b0*/  DADD R8, -R8, R6 ;  /* 0x0000000008087229 */ /* 0x002fc60000000106 */
[----:B0-----:R-:W-:-:S05]  /*05c0*/  IMAD.WIDE.U32 R10, R5, 0x8, R10 ;  /* 0x00000008050a7825 */ /* 0x001fca00078e000a */
[----:B------:R1:W-:Y:S03]  /*05d0*/  STG.E.64 desc[UR4][R10.64], R8 ;  /* 0x000000080a007986 */ /* 0x0003e6000c101b04 */
.L_x_17399:
[----:B------:R-:W-:-:S13]  /*05e0*/  ISETP.GE.U32.AND P0, PT, R4, R3, PT ;  /* 0x000000030400720c */ /* 0x000fda0003f06070 */
[----:B------:R-:W-:Y:S05]  /*05f0*/  @P0 BRA `(.L_x_17401) ;  /* 0x0000000000400947 */ /* 0x000fea0003800000 */
[----:B-1---5:R-:W1:Y:S01]  /*0600*/  LDC.64 R8, c[0x0][0x388] ;  /* 0x0000e200ff087b82 */ /* 0x022e620000000a00 */
[----:B------:R-:W2:Y:S01]  /*0610*/  FRND.F64.TRUNC R6, R20 ;  /* 0x0000001400067313 */ /* 0x000ea2000030d800 */
[----:B------:R-:W-:Y:S01]  /*0620*/  IADD3 R5, PT, PT, R2, R4, RZ ;  /* 0x0000000402057210 */ /* 0x000fe20007ffe0ff */
[----:B------:R-:W-:Y:S01]  /*0630*/  VIADD R4, R4, 0x80 ;  /* 0x0000008004047836 */ /* 0x000fe20000000000 */
[----:B--2---:R-:W-:-:S03]  /*0640*/  DADD R6, -R6, R20 ;  /* 0x0000000006067229 */ /* 0x004fc60000000114 */
[----:B-1----:R-:W-:-:S05]  /*0650*/  IMAD.WIDE.U32 R8, R5, 0x8, R8 ;  /* 0x0000000805087825 */ /* 0x002fca00078e0008 */
[----:B------:R1:W-:Y:S03]  /*0660*/  STG.E.64 desc[UR4][R8.64], R6 ;  /* 0x0000000608007986 */ /* 0x0003e6000c101b04 */
.L_x_17400:
        /* <DEDUP_REMOVED lines=9> */
.L_x_17401:
[----:B------:R-:W-:-:S13]  /*0700*/  ISETP.GE.U32.AND P0, PT, R4, R3, PT ;  /* 0x000000030400720c */ /* 0x000fda0003f06070 */
[----:B------:R-:W-:Y:S05]  /*0710*/  @P0 BREAK.RELIABLE B1 ;  /* 0x0000000000010942 */ /* 0x000fea0003800100 */
[----:B------:R-:W-:Y:S05]  /*0720*/  @P0 BRA `(.L_x_17403) ;  /* 0x0000000000400947 */ /* 0x000fea0003800000 */
[----:B-12--5:R-:W1:Y:S01]  /*0730*/  LDC.64 R8, c[0x0][0x388] ;  /* 0x0000e200ff087b82 */ /* 0x026e620000000a00 */
[----:B------:R-:W2:Y:S01]  /*0740*/  FRND.F64.TRUNC R6, R18 ;  /* 0x0000001200067313 */ /* 0x000ea2000030d800 */
[----:B------:R-:W-:Y:S01]  /*0750*/  IADD3 R5, PT, PT, R2, R4, RZ ;  /* 0x0000000402057210 */ /* 0x000fe20007ffe0ff */
[----:B------:R-:W-:Y:S01]  /*0760*/  VIADD R4, R4, 0x80 ;  /* 0x0000008004047836 */ /* 0x000fe20000000000 */
[----:B--2---:R-:W-:-:S03]  /*0770*/  DADD R6, -R6, R18 ;  /* 0x0000000006067229 */ /* 0x004fc60000000112 */
[----:B-1----:R-:W-:-:S05]  /*0780*/  IMAD.WIDE.U32 R8, R5, 0x8, R8 ;  /* 0x0000000805087825 */ /* 0x002fca00078e0008 */
[----:B------:R2:W-:Y:S03]  /*0790*/  STG.E.64 desc[UR4][R8.64], R6 ;  /* 0x0000000608007986 */ /* 0x0005e6000c101b04 */
.L_x_17402:
[----:B------:R-:W-:Y:S05]  /*07a0*/  BSYNC.RELIABLE B1 ;  /* 0x0000000000017941 */ /* 0x000fea0003800100 */
.L_x_17397:
[----:B------:R-:W-:-:S13]  /*07b0*/  ISETP.GE.U32.AND P0, PT, R4, R3, PT ;  /* 0x000000030400720c */ /* 0x000fda0003f06070 */
[----:B-12--5:R-:W1:Y:S01]  /*07c0*/  @!P0 LDC.64 R8, c[0x0][0x388] ;  /* 0x0000e200ff088b82 */ /* 0x026e620000000a00 */
[----:B------:R-:W2:Y:S01]  /*07d0*/  @!P0 FRND.F64.TRUNC R6, R24 ;  /* 0x0000001800068313 */ /* 0x000ea2000030d800 */
[----:B------:R-:W-:Y:S01]  /*07e0*/  @!P0 IADD3 R5, PT, PT, R2, R4, RZ ;  /* 0x0000000402058210 */ /* 0x000fe20007ffe0ff */
[----:B------:R-:W-:Y:S01]  /*07f0*/  @!P0 VIADD R4, R4, 0x80 ;  /* 0x0000008004048836 */ /* 0x000fe20000000000 */
[----:B--2---:R-:W-:-:S03]  /*0800*/  @!P0 DADD R6, -R6, R24 ;  /* 0x0000000006068229 */ /* 0x004fc60000000118 */
[----:B-1----:R-:W-:-:S05]  /*0810*/  @!P0 IMAD.WIDE.U32 R8, R5, 0x8, R8 ;  /* 0x0000000805088825 */ /* 0x002fca00078e0008 */
[----:B------:R3:W-:Y:S03]  /*0820*/  @!P0 STG.E.64 desc[UR4][R8.64], R6 ;  /* 0x0000000608008986 */ /* 0x0007e6000c101b04 */
.L_x_17403:
[----:B------:R-:W-:Y:S05]  /*0830*/  BSYNC.RECONVERGENT B0 ;  /* 0x0000000000007941 */ /* 0x000fea0003800200 */
.L_x_17396:
[----:B------:R-:W-:Y:S05]  /*0840*/  WARPSYNC.ALL ;  /* 0x0000000000007948 */ /* 0x000fea0003800000 */
[----:B------:R-:W-:-:S13]  /*0850*/  ISETP.GE.U32.AND P0, PT, R4, R3, PT ;  /* 0x000000030400720c */ /* 0x000fda0003f06070 */
[----:B------:R-:W-:Y:S05]  /*0860*/  @P0 EXIT ;  /* 0x000000000000094d */ /* 0x000fea0003800000 */
[----:B-123-5:R-:W1:Y:S01]  /*0870*/  LDC.64 R8, c[0x0][0x388] ;  /* 0x0000e200ff087b82 */ /* 0x02ee620000000a00 */
[----:B------:R-:W2:Y:S01]  /*0880*/  FRND.F64.TRUNC R6, R28 ;  /* 0x0000001c00067313 */ /* 0x000ea2000030d800 */
[----:B------:R-:W-:Y:S01]  /*0890*/  IADD3 R3, PT, PT, R2, R4, RZ ;  /* 0x0000000402037210 */ /* 0x000fe20007ffe0ff */
[----:B--2---:R-:W-:-:S04]  /*08a0*/  DADD R6, -R6, R28 ;  /* 0x0000000006067229 */ /* 0x004fc8000000011c */
[----:B-1----:R-:W-:-:S05]  /*08b0*/  IMAD.WIDE.U32 R2, R3, 0x8, R8 ;  /* 0x0000000803027825 */ /* 0x002fca00078e0008 */
[----:B------:R-:W-:Y:S01]  /*08c0*/  STG.E.64 desc[UR4][R2.64], R6 ;  /* 0x0000000602007986 */ /* 0x000fe2000c101b04 */
[----:B------:R-:W-:Y:S05]  /*08d0*/  EXIT ;  /* 0x000000000000794d */ /* 0x000fea0003800000 */
.L_x_17395:
[----:B------:R-:W0:Y:S01]  /*08e0*/  S2R R0, SR_TID.X ;  /* 0x0000000000007919 */ /* 0x000e220000002100 */
[----:B------:R-:W1:Y:S02]  /*08f0*/  LDC.64 R4, c[0x0][0x390] ;  /* 0x0000e400ff047b82 */ /* 0x000e640000000a00 */
[----:B-1----:R-:W-:-:S04]  /*0900*/  IMAD.WIDE.U32 R4, R2, 0x8, R4 ;  /* 0x0000000802047825 */ /* 0x002fc800078e0004 */
[----:B0-----:R-:W-:-:S05]  /*0910*/  IMAD.WIDE.U32 R28, R0, 0x10, R4 ;  /* 0x00000010001c7825 */ /* 0x001fca00078e0004 */
[----:B------:R-:W2:Y:S04]  /*0920*/  LDG.E.128 R12, desc[UR4][R28.64] ;  /* 0x000000041c0c7981 */ /* 0x000ea8000c1e1d00 */
[----:B------:R-:W3:Y:S04]  /*0930*/  LDG.E.128 R16, desc[UR4][R28.64+0x800] ;  /* 0x000800041c107981 */ /* 0x000ee8000c1e1d00 */
[----:B------:R-:W4:Y:S04]  /*0940*/  LDG.E.128 R4, desc[UR4][R28.64+0x1000] ;  /* 0x001000041c047981 */ /* 0x000f28000c1e1d00 */
[----:B------:R-:W5:Y:S01]  /*0950*/  LDG.E.128 R8, desc[UR4][R28.64+0x1800] ;  /* 0x001800041c087981 */ /* 0x000f62000c1e1d00 */
[----:B--2---:R-:W0:Y:S08]  /*0960*/  FRND.F64.TRUNC R26, R12 ;  /* 0x0000000c001a7313 */ /* 0x004e30000030d800 */
[----:B------:R-:W1:Y:S01]  /*0970*/  FRND.F64.TRUNC R20, R14 ;  /* 0x0000000e00147313 */ /* 0x000e62000030d800 */
[----:B0-----:R-:W-:-:S07]  /*0980*/  DADD R12, R12, -R26 ;  /* 0x000000000c0c7229 */ /* 0x001fce000000081a */
[----:B---3--:R-:W0:Y:S01]  /*0990*/  FRND.F64.TRUNC R24, R16 ;  /* 0x0000001000187313 */ /* 0x008e22000030d800 */
[----:B-1----:R-:W-:-:S07]  /*09a0*/  DADD R14, R14, -R20 ;  /* 0x000000000e0e7229 */ /* 0x002fce0000000814 */
[----:B------:R-:W1:Y:S01]  /*09b0*/  FRND.F64.TRUNC R22, R18 ;  /* 0x0000001200167313 */ /* 0x000e62000030d800 */
[----:B------:R-:W2:Y:S01]  /*09c0*/  LDC.64 R20, c[0x0][0x388] ;  /* 0x0000e200ff147b82 */ /* 0x000ea20000000a00 */
[----:B0-----:R-:W-:-:S06]  /*09d0*/  DADD R16, R16, -R24 ;  /* 0x0000000010107229 */ /* 0x001fcc0000000818 */
[----:B----4-:R-:W0:Y:S01]  /*09e0*/  FRND.F64.TRUNC R26, R4 ;  /* 0x00000004001a7313 */ /* 0x010e22000030d800 */
[----:B-1----:R-:W-:-:S07]  /*09f0*/  DADD R18, R18, -R22 ;  /* 0x0000000012127229 */ /* 0x002fce0000000816 */
[----:B------:R-:W1:Y:S01]  /*0a00*/  FRND.F64.TRUNC R24, R6 ;  /* 0x0000000600187313 */ /* 0x000e62000030d800 */
[----:B0-----:R-:W-:-:S07]  /*0a10*/  DADD R4, R4, -R26 ;  /* 0x0000000004047229 */ /* 0x001fce000000081a */
[----:B-----5:R-:W0:Y:S01]  /*0a20*/  FRND.F64.TRUNC R22, R8 ;  /* 0x0000000800167313 */ /* 0x020e22000030d800 */
[----:B--2---:R-:W-:Y:S01]  /*0a30*/  IMAD.WIDE.U32 R20, R2, 0x8, R20 ;  /* 0x0000000802147825 */ /* 0x004fe200078e0014 */
[----:B-1----:R-:W-:-:S06]  /*0a40*/  DADD R6, R6, -R24 ;  /* 0x0000000006067229 */ /* 0x002fcc0000000818 */
[----:B------:R-:W1:Y:S01]  /*0a50*/  FRND.F64.TRUNC R26, R10 ;  /* 0x0000000a001a7313 */ /* 0x000e62000030d800 */
[----:B------:R-:W-:-:S05]  /*0a60*/  IMAD.WIDE.U32 R20, R0, 0x10, R20 ;  /* 0x0000001000147825 */ /* 0x000fca00078e0014 */
[----:B------:R-:W-:Y:S01]  /*0a70*/  STG.E.128 desc[UR4][R20.64], R12 ;  /* 0x0000000c14007986 */ /* 0x000fe2000c101d04 */
[----:B0-----:R-:W-:-:S03]  /*0a80*/  DADD R8, R8, -R22 ;  /* 0x0000000008087229 */ /* 0x001fc60000000816 */
[----:B------:R-:W-:Y:S04]  /*0a90*/  STG.E.128 desc[UR4][R20.64+0x800], R16 ;  /* 0x0008001014007986 */ /* 0x000fe8000c101d04 */
[----:B------:R-:W-:Y:S01]  /*0aa0*/  STG.E.128 desc[UR4][R20.64+0x1000], R4 ;  /* 0x0010000414007986 */ /* 0x000fe2000c101d04 */
[----:B-1----:R-:W-:-:S07]  /*0ab0*/  DADD R10, R10, -R26 ;  /* 0x000000000a0a7229 */ /* 0x002fce000000081a */
[----:B------:R-:W-:Y:S01]  /*0ac0*/  STG.E.128 desc[UR4][R20.64+0x1800], R8 ;  /* 0x0018000814007986 */ /* 0x000fe2000c101d04 */
[----:B------:R-:W-:Y:S05]  /*0ad0*/  EXIT ;  /* 0x000000000000794d */ /* 0x000fea0003800000 */
.L_x_17404:
        /* <DEDUP_REMOVED lines=10> */
.L_x_19998:


//--------------------- .text._ZN2at6native29vectorized_elementwise_kernelILi4EZZZNS0_16frac_kernel_cudaERNS_18TensorIteratorBaseEENKUlvE_clEvENKUlvE_clEvEUldE_St5arrayIPcLm2EEEEviT0_T1_ --------------------------
	.section	.text._ZN2at6native29vectorized_elementwise_kernelILi4EZZZNS0_16frac_kernel_cudaERNS_18TensorIteratorBaseEENKUlvE_clEvENKUlvE_clEvEUldE_St5arrayIPcLm2EEEEviT0_T1_,"ax",@progbits
	.align	128
        .global         _ZN2at6native29vectorized_elementwise_kernelILi4EZZZNS0_16frac_kernel_cudaERNS_18TensorIteratorBaseEENKUlvE_clEvENKUlvE_clEvEUldE_St5arrayIPcLm2EEEEviT0_T1_
        .type           _ZN2at6native29vectorized_elementwise_kernelILi4EZZZNS0_16frac_kernel_cudaERNS_18TensorIteratorBaseEENKUlvE_clEvENKUlvE_clEvEUldE_St5arrayIPcLm2EEEEviT0_T1_,@function
        .size           _ZN2at6native29vectorized_elementwise_kernelILi4EZZZNS0_16frac_kernel_cudaERNS_18TensorIteratorBaseEENKUlvE_clEvENKUlvE_clEvEUldE_St5arrayIPcLm2EEEEviT0_T1_,(.L_x_19999 - _ZN2at6native29vectorized_elementwise_kernelILi4EZZZNS0_16frac_kernel_cudaERNS_18TensorIteratorBaseEENKUlvE_clEvENKUlvE_clEvEUldE_St5arrayIPcLm2EEEEviT0_T1_)
        .other          _ZN2at6native29vectorized_elementwise_kernelILi4EZZZNS0_16frac_kernel_cudaERNS_18TensorIteratorBaseEENKUlvE_clEvENKUlvE_clEvEUldE_St5arrayIPcLm2EEEEviT0_T1_,@"STO_CUDA_ENTRY STV_DEFAULT"
_ZN2at6native29vectorized_elementwise_kernelILi4EZZZNS0_16frac_kernel_cudaERNS_18TensorIteratorBaseEENKUlvE_clEvENKUlvE_clEvEUldE_St5arrayIPcLm2EEEEviT0_T1_:
.text._ZN2at6native29vectorized_elementwise_kernelILi4EZZZNS0_16frac_kernel_cudaERNS_18TensorIteratorBaseEENKUlvE_clEvENKUlvE_clEvEUldE_St5arrayIPcLm2EEEEviT0_T1_:
        /* <DEDUP_REMOVED lines=85> */
.L_x_17408:
        /* <DEDUP_REMOVED lines=9> */
.L_x_17409:
        /* <DEDUP_REMOVED lines=9> */
.L_x_17410:
        /* <DEDUP_REMOVED lines=9> */
.L_x_17411:
        /* <DEDUP_REMOVED lines=10> */
.L_x_17412:
[----:B------:R-:W-:Y:S05]  /*07a0*/  BSYNC.RELIABLE B1 ;  /* 0x0000000000017941 */ /* 0x000fea0003800100 */
.L_x_17407:
        /* <DEDUP_REMOVED lines=8> */
.L_x_17413:
[----:B------:R-:W-:Y:S05]  /*0830*/  BSYNC.RECONVERGENT B0 ;  /* 0x0000000000007941 */ /* 0x000fea0003800200 */
.L_x_17406:
        /* <DEDUP_REMOVED lines=10> */
.L_x_17405:
[----:B------:R-:W0:Y:S01]  /*08e0*/  S2R R0, SR_TID.X ;  /* 0x0000000000007919 */ /* 0x000e220000002100 */
[----:B------:R-:W1:Y:S02]  /*08f0*/  LDC.64 R4, c[0x0][0x390] ;  /* 0x0000e400ff047b82 */ /* 0x000e640000000a00 */
[----:B-1----:R-:W-:-:S04]  /*0900*/  IMAD.WIDE.U32 R4, R2, 0x8, R4 ;  /* 0x0000000802047825 */ /* 0x002fc800078e0004 */
[----:B0-----:R-:W-:-:S05]  /*0910*/  IMAD.WIDE.U32 R28, R0, 0x20, R4 ;  /* 0x00000020001c7825 */ /* 0x001fca00078e0004 */
[----:B------:R-:W2:Y:S04]  /*0920*/  LDG.E.ENL2.256 R16, R12, desc[UR4][R28.64] ;  /* 0xfe0000041c0c797e */ /* 0x000ea80008121910 */
[----:B------:R-:W3:Y:S01]  /*0930*/  LDG.E.ENL2.256 R8, R4, desc[UR4][R28.64+0x1000] ;  /* 0xfe0080041c04797e */ /* 0x000ee20008121908 */
[----:B--2---:R-:W0:Y:S08]  /*0940*/  FRND.F64.TRUNC R26, R12 ;  /* 0x0000000c001a7313 */ /* 0x004e30000030d800 */
[----:B------:R-:W1:Y:S01]  /*0950*/  FRND.F64.TRUNC R20, R14 ;  /* 0x0000000e00147313 */ /* 0x000e62000030d800 */
[----:B0-----:R-:W-:-:S07]  /*0960*/  DADD R12, R12, -R26 ;  /* 0x000000000c0c7229 */ /* 0x001fce000000081a */
[----:B------:R-:W0:Y:S01]  /*0970*/  FRND.F64.TRUNC R24, R16 ;  /* 0x0000001000187313 */ /* 0x000e22000030d800 */
[----:B-1----:R-:W-:-:S07]  /*0980*/  DADD R14, R14, -R20 ;  /* 0x000000000e0e7229 */ /* 0x002fce0000000814 */
[----:B------:R-:W1:Y:S01]  /*0990*/  FRND.F64.TRUNC R22, R18 ;  /* 0x0000001200167313 */ /* 0x000e62000030d800 */
[----:B------:R-:W2:Y:S01]  /*09a0*/  LDC.64 R20, c[0x0][0x388] ;  /* 0x0000e200ff147b82 */ /* 0x000ea20000000a00 */
[----:B0-----:R-:W-:-:S06]  /*09b0*/  DADD R16, R16, -R24 ;  /* 0x0000000010107229 */ /* 0x001fcc0000000818 */
[----:B---3--:R-:W0:Y:S01]  /*09c0*/  FRND.F64.TRUNC R26, R4 ;  /* 0x00000004001a7313 */ /* 0x008e22000030d800 */
[----:B-1----:R-:W-:-:S07]  /*09d0*/  DADD R18, R18, -R22 ;  /* 0x0000000012127229 */ /* 0x002fce0000000816 */
[----:B------:R-:W1:Y:S01]  /*09e0*/  FRND.F64.TRUNC R24, R6 ;  /* 0x0000000600187313 */ /* 0x000e62000030d800 */
[----:B0-----:R-:W-:-:S07]  /*09f0*/  DADD R4, R4, -R26 ;  /* 0x0000000004047229 */ /* 0x001fce000000081a */
[----:B------:R-:W0:Y:S01]  /*0a00*/  FRND.F64.TRUNC R22, R8 ;  /* 0x0000000800167313 */ /* 0x000e22000030d800 */
[----:B--2---:R-:W-:Y:S01]  /*0a10*/  IMAD.WIDE.U32 R20, R2, 0x8, R20 ;  /* 0x0000000802147825 */ /* 0x004fe200078e0014 */
[----:B-1----:R-:W-:-:S06]  /*0a20*/  DADD R6, R6, -R24 ;  /* 0x0000000006067229 */ /* 0x002fcc0000000818 */
[----:B------:R-:W1:Y:S01]  /*0a30*/  FRND.F64.TRUNC R26, R10 ;  /* 0x0000000a001a7313 */ /* 0x000e62000030d800 */
[----:B------:R-:W-:-:S05]  /*0a40*/  IMAD.WIDE.U32 R20, R0, 0x20, R20 ;  /* 0x0000002000147825 */ /* 0x000fca00078e0014 */
[----:B------:R-:W-:Y:S01]  /*0a50*/  STG.E.ENL2.256 desc[UR4][R20.64], R12, R16 ;  /* 0xf800000c1410797f */ /* 0x000fe2000f121804 */
[----:B0-----:R-:W-:Y:S02]  /*0a60*/  DADD R8, R8, -R22 ;  /* 0x0000000008087229 */ /* 0x001fe40000000816 */
[----:B-1----:R-:W-:-:S07]  /*0a70*/  DADD R10, R10, -R26 ;  /* 0x000000000a0a7229 */ /* 0x002fce000000081a */
[----:B------:R-:W-:Y:S01]  /*0a80*/  STG.E.ENL2.256 desc[UR4][R20.64+0x1000], R4, R8 ;  /* 0xf80080041408797f */ /* 0x000fe2000f121804 */
[----:B------:R-:W-:Y:S05]  /*0a90*/  EXIT ;  /* 0x000000000000794d */ /* 0x000fea0003800000 */
.L_x_17414:
        /* <DEDUP_REMOVED lines=14> */
.L_x_19999:


//--------------------- .text._ZN2at6native29vectorized_elementwise_kernelILi8EZZZNS0_16frac_kernel_cudaERNS_18TensorIteratorBaseEENKUlvE_clEvENKUlvE_clEvEUldE_St5arrayIPcLm2EEEEviT0_T1_ --------------------------
	.section	.text._ZN2at6native29vectorized_elementwise_kernelILi8EZZZNS0_16frac_kernel_cudaERNS_18TensorIteratorBaseEENKUlvE_clEvENKUlvE_clEvEUldE_St5arrayIPcLm2EEEEviT0_T1_,"ax",@progbits
	.align	128
        .global         _ZN2at6native29vectorized_elementwise_kernelILi8EZZZNS0_16frac_kernel_cudaERNS_18TensorIteratorBaseEENKUlvE_clEvENKUlvE_clEvEUldE_St5arrayIPcLm2EEEEviT0_T1_
        .type           _ZN2at6native29vectorized_elementwise_kernelILi8EZZZNS0_16frac_kernel_cudaERNS_18TensorIteratorBaseEENKUlvE_clEvENKUlvE_clEvEUldE_St5arrayIPcLm2EEEEviT0_T1_,@function
        .size           _ZN2at6native29vectorized_elementwise_kernelILi8EZZZNS0_16frac_kernel_cudaERNS_18TensorIteratorBaseEENKUlvE_clEvENKUlvE_clEvEUldE_St5arrayIPcLm2EEEEviT0_T1_,(.L_x_20000 - _ZN2at6native29vectorized_elementwise_kernelILi8EZZZNS0_16frac_kernel_cudaERNS_18TensorIteratorBaseEENKUlvE_clEvENKUlvE_clEvEUldE_St5arrayIPcLm2EEEEviT0_T1_)
        .other          _ZN2at6native29vectorized_elementwise_kernelILi8EZZZNS0_16frac_kernel_cudaERNS_18TensorIteratorBaseEENKUlvE_clEvENKUlvE_clEvEUldE_St5arrayIPcLm2EEEEviT0_T1_,@"STO_CUDA_ENTRY STV_DEFAULT"
_ZN2at6native29vectorized_elementwise_kernelILi8EZZZNS0_16frac_kernel_cudaERNS_18TensorIteratorBaseEENKUlvE_clEvENKUlvE_clEvEUldE_St5arrayIPcLm2EEEEviT0_T1_:
.text._ZN2at6native29vectorized_elementwise_kernelILi8EZZZNS0_16frac_kernel_cudaERNS_18TensorIteratorBaseEENKUlvE_clEvENKUlvE_clEvEUldE_St5arrayIPcLm2EEEEviT0_T1_:
        /* <DEDUP_REMOVED lines=85> */
.L_x_17418:
        /* <DEDUP_REMOVED lines=9> */
.L_x_17419:
        /* <DEDUP_REMOVED lines=9> */
.L_x_17420:
        /* <DEDUP_REMOVED lines=9> */
.L_x_17421:
        /* <DEDUP_REMOVED lines=10> */
.L_x_17422:
[----:B------:R-:W-:Y:S05]  /*07a0*/  BSYNC.RELIABLE B1 ;  /* 0x0000000000017941 */ /* 0x000fea0003800100 */
.L_x_17417:
        /* <DEDUP_REMOVED lines=8> */
.L_x_17423:
[----:B------:R-:W-:Y:S05]  /*0830*/  BSYNC.RECONVERGENT B0 ;  /* 0x0000000000007941 */ /* 0x000fea0003800200 */
.L_x_17416:
        /* <DEDUP_REMOVED lines=10> */
.L_x_17415:
        /* <DEDUP_REMOVED lines=28> */
.L_x_17424:
        /* <DEDUP_REMOVED lines=14> */
.L_x_20000:


//--------------------- .text._ZN2at6native18elementwise_kernelILi128ELi4EZNS0_15gpu_kernel_implIZZZNS0_16ceil_kernel_cudaERNS_18TensorIteratorBaseEENKUlvE_clEvENKUlvE2_clEvEUlN3c108BFloat16EE_EEvS4_RKT_EUliE_EEviT1_ --------------------------
	.section	.text._ZN2at6native18elementwise_kernelILi128ELi4EZNS0_15gpu_kernel_implIZZZNS0_16ceil_kernel_cudaERNS_18TensorIteratorBaseEENKUlvE_clEvENKUlvE2_clEvEUlN3c108BFloat16EE_EEvS4_RKT_EUliE_EEviT1_,"ax",@progbits
	.align	128
        .global         _ZN2at6native18elementwise_kernelILi128ELi4EZNS0_15gpu_kernel_implIZZZNS0_16ceil_kernel_cudaERNS_18TensorIteratorBaseEENKUlvE_clEvENKUlvE2_clEvEUlN3c108BFloat16EE_EEvS4_RKT_EUliE_EEviT1_
        .type           _ZN2at6native18elementwise_kernelILi128ELi4EZNS0_15gpu_kernel_implIZZZNS0_16ceil_kernel_cudaERNS_18TensorIteratorBaseEENKUlvE_clEvENKUlvE2_clEvEUlN3c108BFloat16EE_EEvS4_RKT_EUliE_EEviT1_,@function
        .size           _ZN2at6native18elementwise_kernelILi128ELi4EZNS0_15gpu_kernel_implIZZZNS0_16ceil_kernel_cudaERNS_18TensorIteratorBaseEENKUlvE_clEvENKUlvE2_clEvEUlN3c108BFloat16EE_EEvS4_RKT_EUliE_EEviT1_,(.L_x_20001 - _ZN2at6native18elementwise_kernelILi128ELi4EZNS0_15gpu_kernel_implIZZZNS0_16ceil_kernel_cudaERNS_18TensorIteratorBaseEENKUlvE_clEvENKUlvE2_clEvEUlN3c108BFloat16EE_EEvS4_RKT_EUliE_EEviT1_)
        .other          _ZN2at6native18elementwise_kernelILi128ELi4EZNS0_15gpu_kernel_implIZZZNS0_16ceil_kernel_cudaERNS_18TensorIteratorBaseEENKUlvE_clEvENKUlvE2_clEvEUlN3c108BFloat16EE_EEvS4_RKT_EUliE_EEviT1_,@"STO_CUDA_ENTRY STV_DEFAULT"
_ZN2at6native18elementwise_kernelILi128ELi4EZNS0_15gpu_kernel_implIZZZNS0_16ceil_kernel_cudaERNS_18TensorIteratorBaseEENKUlvE_clEvENKUlvE2_clEvEUlN3c108BFloat16EE_EEvS4_RKT_EUliE_EEviT1_:
.text._ZN2at6native18elementwise_kernelILi128ELi4EZNS0_15gpu_kernel_implIZZZNS0_16ceil_kernel_cudaERNS_18TensorIteratorBaseEENKUlvE_clEvENKUlvE2_clEvEUlN3c108BFloat16EE_EEvS4_RKT_EUliE_EEviT1_:
        /* <DEDUP_REMOVED lines=319> */
.L_x_17427:
        /* <DEDUP_REMOVED lines=18> */
.L_x_17431:
[----:B------:R-:W2:Y:S02]  /*1510*/  LDG.E.U8 R2, desc[UR36][R2.64] ;  /* 0x0000002402027981 */ /* 0x000ea4000c1e1100 */
[----:B--2---:R-:W-:-:S04]  /*1520*/  I2FP.F32.U32 R0, R2 ;  /* 0x0000000200007245 */ /* 0x004fc80000201000 */
[----:B------:R-:W-:Y:S01]  /*1530*/  F2FP.BF16.F32.PACK_AB R0, RZ, R0 ;  /* 0x00000000ff00723e */ /* 0x000fe200000010ff */
[----:B------:R-:W-:Y:S06]  /*1540*/  BRA `(.L_x_17433) ;  /* 0x0000000c00847947 */ /* 0x000fec0003800000 */
.L_x_17430:
        /* <DEDUP_REMOVED lines=10> */
.L_x_17435:
[----:B------:R-:W2:Y:S02]  /*15f0*/  LDG.E R2, desc[UR36][R2.64] ;  /* 0x0000002402027981 */ /* 0x000ea4000c1e1900 */
[----:B--2---:R-:W-:-:S04]  /*1600*/  I2FP.F32.S32 R0, R2 ;  /* 0x0000000200007245 */ /* 0x004fc80000201400 */
[----:B------:R-:W-:Y:S01]  /*1610*/  F2FP.BF16.F32.PACK_AB R0, RZ, R0 ;  /* 0x00000000ff00723e */ /* 0x000fe200000010ff */
[----:B------:R-:W-:Y:S06]  /*1620*/  BRA `(.L_x_17433) ;  /* 0x0000000c004c7947 */ /* 0x000fec0003800000 */
.L_x_17434:
[----:B------:R-:W2:Y:S02]  /*1630*/  LDG.E.U16 R2, desc[UR36][R2.64] ;  /* 0x0000002402027981 */ /* 0x000ea4000c1e1500 */
[----:B--2---:R-:W0:Y:S02]  /*1640*/  I2F.S16 R0, R2 ;  /* 0x0000000200007306 */ /* 0x004e240000101400 */
[----:B0-----:R-:W-:Y:S01]  /*1650*/  F2FP.BF16.F32.PACK_AB R0, RZ, R0 ;  /* 0x00000000ff00723e */ /* 0x001fe200000010ff */
[----:B------:R-:W-:Y:S06]  /*1660*/  BRA `(.L_x_17433) ;  /* 0x0000000c003c7947 */ /* 0x000fec0003800000 */
.L_x_17429:
        /* <DEDUP_REMOVED lines=9> */
.L_x_17437:
[----:B------:R-:W2:Y:S02]  /*1700*/  LDG.E.U16 R0, desc[UR36][R2.64] ;  /* 0x0000002402007981 */ /* 0x000ea4000c1e1500 */
[----:B--2---:R-:W-:-:S05]  /*1710*/  HADD2.F32 R0, -RZ, R0.H0_H0 ;  /* 0x20000000ff007230 */ /* 0x004fca0000004100 */
[----:B------:R-:W-:Y:S01]  /*1720*/  F2FP.BF16.F32.PACK_AB R0, RZ, R0 ;  /* 0x00000000ff00723e */ /* 0x000fe200000010ff */
[----:B------:R-:W-:Y:S06]  /*1730*/  BRA `(.L_x_17433) ;  /* 0x0000000c00087947 */ /* 0x000fec0003800000 */
.L_x_17436:
        /* <DEDUP_REMOVED lines=9> */
.L_x_17439:
[----:B------:R-:W2:Y:S02]  /*17d0*/  LDG.E.U16 R2, desc[UR36][R2.64] ;  /* 0x0000002402027981 */ /* 0x000ea4000c1e1500 */
[----:B--2---:R-:W-:-:S05]  /*17e0*/  HADD2.F32 R0, -RZ, R2.H0_H0 ;  /* 0x20000002ff007230 */ /* 0x004fca0000004100 */
[----:B------:R-:W-:Y:S01]  /*17f0*/  F2FP.BF16.F32.PACK_AB R0, RZ, R0 ;  /* 0x00000000ff00723e */ /* 0x000fe200000010ff */
[----:B------:R-:W-:Y:S06]  /*1800*/  BRA `(.L_x_17433) ;  /* 0x0000000800d47947 */ /* 0x000fec0003800000 */
.L_x_17438:
        /* <DEDUP_REMOVED lines=8> */
.L_x_17428:
        /* <DEDUP_REMOVED lines=13> */
.L_x_17442:
        /* <DEDUP_REMOVED lines=8> */
.L_x_17441:
        /* <DEDUP_REMOVED lines=27> */
.L_x_17444:
        /* <DEDUP_REMOVED lines=13> */
.L_x_17443:
[----:B------:R0:W5:Y:S01]  /*1c60*/  LDG.E.U16 R0, desc[UR36][R2.64] ;  /* 0x0000002402007981 */ /* 0x000162000c1e1500 */
[----:B------:R-:W-:Y:S05]  /*1c70*/  BRA `(.L_x_17433) ;  /* 0x0000000400b87947 */ /* 0x000fea0003800000 */
.L_x_17440:
        /* <DEDUP_REMOVED lines=12> */
.L_x_17447:
        /* <DEDUP_REMOVED lines=21> */
.L_x_17451:
[----:B------:R-:W-:Y:S05]  /*1e90*/  BSYNC.RECONVERGENT B1 ;  /* 0x0000000000017941 */ /* 0x000fea0003800200 */
.L_x_17450:
[----:B------:R-:W-:Y:S01]  /*1ea0*/  IMAD.SHL.U32 R0, R0, 0x100000, RZ ;  /* 0x0010000000007824 */ /* 0x000fe200078e00ff */
[----:B------:R-:W-:-:S04]  /*1eb0*/  LEA R2, R2, 0x3b800000, 0x17 ;  /* 0x3b80000002027811 */ /* 0x000fc800078eb8ff */
[----:B------:R-:W-:-:S07]  /*1ec0*/  LOP3.LUT R0, R2, R0, R7, 0xfe, !PT ;  /* 0x0000000002007212 */ /* 0x000fce00078efe07 */
.L_x_17449:
[----:B------:R-:W-:Y:S05]  /*1ed0*/  BSYNC.RECONVERGENT B0 ;  /* 0x0000000000007941 */ /* 0x000fea0003800200 */
.L_x_17448:
[----:B------:R-:W-:Y:S01]  /*1ee0*/  F2FP.BF16.F32.PACK_AB R0, RZ, R0 ;  /* 0x00000000ff00723e */ /* 0x000fe200000010ff */
[----:B------:R-:W-:Y:S06]  /*1ef0*/  BRA `(.L_x_17433) ;  /* 0x0000000400187947 */ /* 0x000fec0003800000 */
.L_x_17446:
        /* <DEDUP_REMOVED lines=21> */
.L_x_17455:
[----:B------:R-:W-:Y:S05]  /*2050*/  BSYNC.RECONVERGENT B1 ;  /* 0x0000000000017941 */ /* 0x000fea0003800200 */
.L_x_17454:
[----:B------:R-:W-:Y:S02]  /*2060*/  SHF.L.U32 R0, R0, 0x15, RZ ;  /* 0x0000001500007819 */ /* 0x000fe400000006ff */
[----:B------:R-:W-:-:S04]  /*2070*/  LEA R2, R2, 0x37800000, 0x17 ;  /* 0x3780000002027811 */ /* 0x000fc800078eb8ff */
[----:B------:R-:W-:-:S07]  /*2080*/  LOP3.LUT R0, R2, R0, R7, 0xfe, !PT ;  /* 0x0000000002007212 */ /* 0x000fce00078efe07 */
.L_x_17453:
[----:B------:R-:W-:Y:S05]  /*2090*/  BSYNC.RECONVERGENT B0 ;  /* 0x0000000000007941 */ /* 0x000fea0003800200 */
.L_x_17452:
[----:B------:R-:W-:Y:S01]  /*20a0*/  F2FP.BF16.F32.PACK_AB R0, RZ, R0 ;  /* 0x00000000ff00723e */ /* 0x000fe200000010ff */
[----:B------:R-:W-:Y:S06]  /*20b0*/  BRA `(.L_x_17433) ;  /* 0x0000000000a87947 */ /* 0x000fec0003800000 */
.L_x_17445:
[----:B------:R-:W-:-:S09]  /*20c0*/  UISETP.NE.AND UP0, UPT, UR4, 0x1c, UPT ;  /* 0x0000001c0400788c */ /* 0x000fd2000bf05270 */
[----:B------:R-:W-:Y:S05]  /*20d0*/  BRA.U !UP0, `(.L_x_17456) ;  /* 0x0000000108947547 */ /* 0x000fea000b800000 */
[----:B------:R-:W-:-:S09]  /*20e0*/  UISETP.NE.AND UP0, UPT, UR4, 0x1d, UPT ;  /* 0x0000001d0400788c */ /* 0x000fd2000bf05270 */
[----:B------:R-:W-:Y:S05]  /*20f0*/  BRA.U !UP0, `(.L_x_17457) ;  /* 0x00000001087c7547 */ /* 0x000fea000b800000 */
[----:B------:R-:W-:-:S09]  /*2100*/  UISETP.NE.AND UP0, UPT, UR4, 0x2c, UPT ;  /* 0x0000002c0400788c */ /* 0x000fd2000bf05270 */
[----:B------:R-:W-:Y:S05]  /*2110*/  BRA.U !UP0, `(.L_x_17458) ;  /* 0x0000000108487547 */ /* 0x000fea000b800000 */
.L_x_17432:
        /* <DEDUP_REMOVED lines=16> */
.L_x_17459:
[----:B------:R-:W-:Y:S01]  /*2220*/  PRMT R0, RZ, 0x7610, R0 ;  /* 0x00007610ff007816 */ /* 0x000fe20000000000 */
[----:B------:R-:W-:Y:S06]  /*2230*/  BRA `(.L_x_17433) ;  /* 0x0000000000487947 */ /* 0x000fec0003800000 */
.L_x_17458:
        /* <DEDUP_REMOVED lines=8> */
.L_x_17461:
[----:B------:R-:W-:Y:S05]  /*22c0*/  BSYNC.RECONVERGENT B0 ;  /* 0x0000000000007941 */ /* 0x000fea0003800200 */
.L_x_17460:
[----:B------:R-:W-:Y:S01]  /*22d0*/  F2FP.BF16.F32.PACK_AB R0, RZ, R0 ;  /* 0x00000000ff00723e */ /* 0x000fe200000010ff */
[----:B------:R-:W-:Y:S06]  /*22e0*/  BRA `(.L_x_17433) ;  /* 0x00000000001c7947 */ /* 0x000fec0003800000 */
.L_x_17457:
[----:B------:R-:W2:Y:S02]  /*22f0*/  LDG.E.64 R2, desc[UR36][R2.64] ;  /* 0x0000002402027981 */ /* 0x000ea4000c1e1b00 */
[----:B--2---:R-:W0:Y:S02]  /*2300*/  I2F.U64 R0, R2 ;  /* 0x0000000200007312 */ /* 0x004e240000301000 */
[----:B0-----:R-:W-:Y:S01]  /*2310*/  F2FP.BF16.F32.PACK_AB R0, RZ, R0 ;  /* 0x00000000ff00723e */ /* 0x001fe200000010ff */
[----:B------:R-:W-:Y:S06]  /*2320*/  BRA `(.L_x_17433) ;  /* 0x00000000000c7947 */ /* 0x000fec0003800000 */
.L_x_17456:
[----:B------:R-:W2:Y:S02]  /*2330*/  LDG.E R2, desc[UR36][R2.64] ;  /* 0x0000002402027981 */ /* 0x000ea4000c1e1900 */
[----:B--2---:R-:W-:-:S04]  /*2340*/  I2FP.F32.U32 R0, R2 ;  /* 0x0000000200007245 */ /* 0x004fc80000201000 */
[----:B------:R-:W-:-:S07]  /*2350*/  F2FP.BF16.F32.PACK_AB R0, RZ, R0 ;  /* 0x00000000ff00723e */ /* 0x000fce00000010ff */
.L_x_17433:
[----:B-----5:R-:W-:Y:S01]  /*2360*/  IMAD.U32 R0, R0, 0x10000, RZ ;  /* 0x0001000000007824 */ /* 0x020fe200078e00ff */
[----:B------:R-:W0:Y:S01]  /*2370*/  LDCU.64 UR6, c[0x0][0x580] ;  /* 0x0000b000ff0677ac */ /* 0x000e220008000a00 */
[----:B------:R-:W-:-:S04]  /*2380*/  UPRMT UR4, UR42, 0x9910, URZ ;  /* 0x000099102a047896 */ /* 0x000fc800080000ff */
[----:B------:R-:W1:Y:S01]  /*2390*/  FRND.FTZ.CEIL R0, R0 ;  /* 0x0000000000007307 */ /* 0x000e620000219000 */
        /* <DEDUP_REMOVED lines=17> */
.L_x_17465:
[----:B-1----:R-:W-:-:S06]  /*24b0*/  SHF.L.U32 R5, R5, 0x10, RZ ;  /* 0x0000001005057819 */ /* 0x002fcc00000006ff */
[----:B------:R-:W1:Y:S02]  /*24c0*/  F2I.S64.TRUNC R4, R5 ;  /* 0x0000000500047311 */ /* 0x000e64000020d900 */
[----:B-1----:R4:W-:Y:S01]  /*24d0*/  STG.E.U8 desc[UR36][R2.64], R4 ;  /* 0x0000000402007986 */ /* 0x0029e2000c101124 */
[----:B------:R-:W-:Y:S05]  /*24e0*/  BRA `(.L_x_17467) ;  /* 0x0000000c00707947 */ /* 0x000fea0003800000 */
.L_x_17464:
        /* <DEDUP_REMOVED lines=10> */
.L_x_17469:
[----:B-1----:R-:W-:-:S06]  /*2590*/  IMAD.U32 R5, R5, 0x10000, RZ ;  /* 0x0001000005057824 */ /* 0x002fcc00078e00ff */
[----:B------:R-:W1:Y:S02]  /*25a0*/  F2I.FTZ.TRUNC.NTZ R5, R5 ;  /* 0x0000000500057305 */ /* 0x000e64000021f100 */
[----:B-1----:R2:W-:Y:S01]  /*25b0*/  STG.E desc[UR36][R2.64], R5 ;  /* 0x0000000502007986 */ /* 0x0025e2000c101924 */
[----:B------:R-:W-:Y:S05]  /*25c0*/  BRA `(.L_x_17467) ;  /* 0x0000000c00387947 */ /* 0x000fea0003800000 */
.L_x_17468:
[----:B-1----:R-:W-:-:S06]  /*25d0*/  IMAD.U32 R5, R5, 0x10000, RZ ;  /* 0x0001000005057824 */ /* 0x002fcc00078e00ff */
[----:B------:R-:W1:Y:S02]  /*25e0*/  F2I.FTZ.TRUNC.NTZ R5, R5 ;  /* 0x0000000500057305 */ /* 0x000e64000021f100 */
[----:B-1----:R3:W-:Y:S01]  /*25f0*/  STG.E.U16 desc[UR36][R2.64], R5 ;  /* 0x0000000502007986 */ /* 0x0027e2000c101524 */
[----:B------:R-:W-:Y:S05]  /*2600*/  BRA `(.L_x_17467) ;  /* 0x0000000c00287947 */ /* 0x000fea0003800000 */
.L_x_17463:
        /* <DEDUP_REMOVED lines=9> */
.L_x_17471:
[----:B01----:R-:W-:-:S05]  /*26a0*/  IMAD.U32 R0, R5, 0x10000, RZ ;  /* 0x0001000005007824 */ /* 0x003fca00078e00ff */
[----:B------:R-:W-:-:S05]  /*26b0*/  F2FP.F16.F32.PACK_AB R0, RZ, R0 ;  /* 0x00000000ff00723e */ /* 0x000fca00000000ff */
[----:B------:R0:W-:Y:S01]  /*26c0*/  STG.E.U16 desc[UR36][R2.64], R0 ;  /* 0x0000000002007986 */ /* 0x0001e2000c101524 */
[----:B------:R-:W-:Y:S05]  /*26d0*/  BRA `(.L_x_17467) ;  /* 0x0000000800f47947 */ /* 0x000fea0003800000 */
.L_x_17470:
        /* <DEDUP_REMOVED lines=10> */
.L_x_17473:
[----:B-1----:R-:W-:-:S04]  /*2780*/  SHF.L.U32 R5, R5, 0x10, RZ ;  /* 0x0000001005057819 */ /* 0x002fc800000006ff */
[----:B------:R-:W-:-:S04]  /*2790*/  F2FP.F16.F32.PACK_AB R5, RZ, R5 ;  /* 0x00000005ff05723e */ /* 0x000fc800000000ff */
[----:B------:R-:W-:-:S05]  /*27a0*/  PRMT R5, R5, 0x5410, RZ ;  /* 0x0000541005057816 */ /* 0x000fca00000000ff */
[----:B------:R1:W-:Y:S01]  /*27b0*/  STG.E desc[UR36][R2.64], R5 ;  /* 0x0000000502007986 */ /* 0x0003e2000c101924 */
[----:B------:R-:W-:Y:S05]  /*27c0*/  BRA `(.L_x_17467) ;  /* 0x0000000800b87947 */ /* 0x000fea0003800000 */
.L_x_17472:
[----:B-1----:R-:W-:-:S04]  /*27d0*/  IMAD.U32 R4, R5, 0x10000, RZ ;  /* 0x0001000005047824 */ /* 0x002fc800078e00ff */
[----:B------:R-:W-:-:S06]  /*27e0*/  FMUL.FTZ R4, R4, 1 ;  /* 0x3f80000004047820 */ /* 0x000fcc0000410000 */
[----:B------:R-:W1:Y:S02]  /*27f0*/  F2F.F64.F32 R4, R4 ;  /* 0x0000000400047310 */ /* 0x000e640000201800 */
[----:B-1----:R1:W-:Y:S01]  /*2800*/  STG.E.64 desc[UR36][R2.64], R4 ;  /* 0x0000000402007986 */ /* 0x0023e2000c101b24 */
[----:B------:R-:W-:Y:S05]  /*2810*/  BRA `(.L_x_17467) ;  /* 0x0000000800a47947 */ /* 0x000fea0003800000 */
.L_x_17462:
        /* <DEDUP_REMOVED lines=13> */
.L_x_17476:
[----:B-1----:R-:W-:Y:S01]  /*28f0*/  IMAD.U32 R5, R5, 0x10000, RZ ;  /* 0x0001000005057824 */ /* 0x002fe200078e00ff */
[----:B------:R-:W-:-:S03]  /*2900*/  CS2R R6, SRZ ;  /* 0x0000000000067805 */ /* 0x000fc6000001ff00 */
[----:B------:R-:W-:-:S06]  /*2910*/  FMUL.FTZ R5, R5, 1 ;  /* 0x3f80000005057820 */ /* 0x000fcc0000410000 */
[----:B------:R-:W1:Y:S02]  /*2920*/  F2F.F64.F32 R4, R5 ;  /* 0x0000000500047310 */ /* 0x000e640000201800 */
[----:B-1----:R1:W-:Y:S01]  /*2930*/  STG.E.128 desc[UR36][R2.64], R4 ;  /* 0x0000000402007986 */ /* 0x0023e2000c101d24 */
[----:B------:R-:W-:Y:S05]  /*2940*/  BRA `(.L_x_17467) ;  /* 0x0000000800587947 */ /* 0x000fea0003800000 */
.L_x_17475:
        /* <DEDUP_REMOVED lines=19> */
.L_x_17480:
[----:B------:R-:W-:Y:S05]  /*2a80*/  BSYNC.RECONVERGENT B0 ;  /* 0x0000000000007941 */ /* 0x000fea0003800200 */
.L_x_17479:
[----:B------:R-:W-:-:S05]  /*2a90*/  LOP3.LUT R5, R0, 0x80, R5, 0xf8, !PT ;  /* 0x0000008000057812 */ /* 0x000fca00078ef805 */
[----:B------:R0:W-:Y:S01]  /*2aa0*/  STG.E.U8 desc[UR36][R2.64], R5 ;  /* 0x0000000502007986 */ /* 0x0001e2000c101124 */
[----:B------:R-:W-:Y:S05]  /*2ab0*/  BRA `(.L_x_17467) ;  /* 0x0000000400fc7947 */ /* 0x000fea0003800000 */
.L_x_17478:
        /* <DEDUP_REMOVED lines=15> */
.L_x_17482:
[----:B------:R-:W-:Y:S05]  /*2bb0*/  BSYNC.RECONVERGENT B0 ;  /* 0x0000000000007941 */ /* 0x000fea0003800200 */
.L_x_17481:
[----:B------:R-:W-:-:S05]  /*2bc0*/  LOP3.LUT R5, R0, 0x80, R5, 0xf8, !PT ;  /* 0x0000008000057812 */ /* 0x000fca00078ef805 */
[----:B------:R0:W-:Y:S01]  /*2bd0*/  STG.E.U8 desc[UR36][R2.64], R5 ;  /* 0x0000000502007986 */ /* 0x0001e2000c101124 */
[----:B------:R-:W-:Y:S05]  /*2be0*/  BRA `(.L_x_17467) ;  /* 0x0000000400b07947 */ /* 0x000fea0003800000 */
.L_x_17477:
[----:B-1----:R1:W-:Y:S01]  /*2bf0*/  STG.E.U16 desc[UR36][R2.64], R5 ;  /* 0x0000000502007986 */ /* 0x0023e2000c101524 */
[----:B------:R-:W-:Y:S05]  /*2c00*/  BRA `(.L_x_17467) ;  /* 0x0000000400a87947 */ /* 0x000fea0003800000 */
.L_x_17474:
        /* <DEDUP_REMOVED lines=12> */
.L_x_17485:
        /* <DEDUP_REMOVED lines=13> */
.L_x_17488:
[----:B------:R-:W-:-:S04]  /*2da0*/  SHF.R.U32.HI R0, RZ, 0x14, R5 ;  /* 0x00000014ff007819 */ /* 0x000fc80000011605 */
[----:B------:R-:W-:-:S04]  /*2db0*/  LOP3.LUT R0, R0, 0x1, RZ, 0xc0, !PT ;  /* 0x0000000100007812 */ /* 0x000fc800078ec0ff */
[----:B------:R-:W-:-:S04]  /*2dc0*/  IADD3 R0, PT, PT, R5, 0x487ffff, R0 ;  /* 0x0487ffff05007810 */ /* 0x000fc80007ffe000 */
[----:B------:R-:W-:-:S04]  /*2dd0*/  SHF.R.U32.HI R0, RZ, 0x14, R0 ;  /* 0x00000014ff007819 */ /* 0x000fc80000011600 */
[----:B------:R-:W-:-:S07]  /*2de0*/  LOP3.LUT R4, R0, 0xff, RZ, 0xc0, !PT ;  /* 0x000000ff00047812 */ /* 0x000fce00078ec0ff */
.L_x_17489:
[----:B------:R-:W-:-:S04]  /*2df0*/  SHF.R.U32.HI R5, RZ, 0x18, R5 ;  /* 0x00000018ff057819 */ /* 0x000fc80000011605 */
[----:B------:R-:W-:-:S04]  /*2e00*/  LOP3.LUT R4, R4, 0x80, R5, 0xf8, !PT ;  /* 0x0000008004047812 */ /* 0x000fc800078ef805 */
[----:B------:R-:W-:-:S07]  /*2e10*/  PRMT R0, R4, 0x7610, R0 ;  /* 0x0000761004007816 */ /* 0x000fce0000000000 */
.L_x_17487:
[----:B------:R-:W-:Y:S05]  /*2e20*/  BSYNC.RECONVERGENT B0 ;  /* 0x0000000000007941 */ /* 0x000fea0003800200 */
.L_x_17486:
[----:B------:R0:W-:Y:S01]  /*2e30*/  STG.E.U8 desc[UR36][R2.64], R0 ;  /* 0x0000000002007986 */ /* 0x0001e2000c101124 */
[----:B------:R-:W-:Y:S05]  /*2e40*/  BRA `(.L_x_17467) ;  /* 0x0000000400187947 */ /* 0x000fea0003800000 */
.L_x_17484:
        /* <DEDUP_REMOVED lines=13> */
.L_x_17492:
[----:B------:R-:W-:-:S04]  /*2f20*/  SHF.R.U32.HI R0, RZ, 0x15, R5 ;  /* 0x00000015ff007819 */ /* 0x000fc80000011605 */
[----:B------:R-:W-:-:S04]  /*2f30*/  LOP3.LUT R0, R0, 0x1, RZ, 0xc0, !PT ;  /* 0x0000000100007812 */ /* 0x000fc800078ec0ff */
[----:B------:R-:W-:-:S04]  /*2f40*/  IADD3 R0, PT, PT, R5, 0x88fffff, R0 ;  /* 0x088fffff05007810 */ /* 0x000fc80007ffe000 */
[----:B------:R-:W-:-:S04]  /*2f50*/  SHF.R.U32.HI R0, RZ, 0x15, R0 ;  /* 0x00000015ff007819 */ /* 0x000fc80000011600 */
[----:B------:R-:W-:-:S07]  /*2f60*/  LOP3.LUT R4, R0, 0xff, RZ, 0xc0, !PT ;  /* 0x000000ff00047812 */ /* 0x000fce00078ec0ff */
.L_x_17493:
[----:B------:R-:W-:-:S04]  /*2f70*/  SHF.R.U32.HI R5, RZ, 0x18, R5 ;  /* 0x00000018ff057819 */ /* 0x000fc80000011605 */
[----:B------:R-:W-:-:S04]  /*2f80*/  LOP3.LUT R4, R4, 0x80, R5, 0xf8, !PT ;  /* 0x0000008004047812 */ /* 0x000fc800078ef805 */
[----:B------:R-:W-:-:S07]  /*2f90*/  PRMT R0, R4, 0x7610, R0 ;  /* 0x0000761004007816 */ /* 0x000fce0000000000 */
.L_x_17491:
[----:B------:R-:W-:Y:S05]  /*2fa0*/  BSYNC.RECONVERGENT B0 ;  /* 0x0000000000007941 */ /* 0x000fea0003800200 */
.L_x_17490:
[----:B------:R0:W-:Y:S01]  /*2fb0*/  STG.E.U8 desc[UR36][R2.64], R0 ;  /* 0x0000000002007986 */ /* 0x0001e2000c101124 */
[----:B------:R-:W-:Y:S05]  /*2fc0*/  BRA `(.L_x_17467) ;  /* 0x0000000000b87947 */ /* 0x000fea0003800000 */
.L_x_17483:
[----:B------:R-:W-:-:S09]  /*2fd0*/  UISETP.NE.AND UP0, UPT, UR4, 0x1c, UPT ;  /* 0x0000001c0400788c */ /* 0x000fd2000bf05270 */
[----:B------:R-:W-:Y:S05]  /*2fe0*/  BRA.U !UP0, `(.L_x_17494) ;  /* 0x0000000108a47547 */ /* 0x000fea000b800000 */
[----:B------:R-:W-:-:S09]  /*2ff0*/  UISETP.NE.AND UP0, UPT, UR4, 0x1d, UPT ;  /* 0x0000001d0400788c */ /* 0x000fd2000bf05270 */
[----:B------:R-:W-:Y:S05]  /*3000*/  BRA.U !UP0, `(.L_x_17495) ;  /* 0x00000001088c7547 */ /* 0x000fea000b800000 */
[----:B------:R-:W-:-:S09]  /*3010*/  UISETP.NE.AND UP0, UPT, UR4, 0x2c, UPT ;  /* 0x0000002c0400788c */ /* 0x000fd2000bf05270 */
[----:B------:R-:W-:Y:S05]  /*3020*/  BRA.U !UP0, `(.L_x_17496) ;  /* 0x0000000108447547 */ /* 0x000fea000b800000 */
.L_x_17466:
        /* <DEDUP_REMOVED lines=16> */
.L_x_17497:
[----:B------:R-:W-:Y:S05]  /*3130*/  BRA `(.L_x_17467) ;  /* 0x00000000005c7947 */ /* 0x000fea0003800000 */
.L_x_17496:
        /* <DEDUP_REMOVED lines=16> */
.L_x_17495:
[----:B-1----:R-:W-:-:S06]  /*3240*/  IMAD.U32 R5, R5, 0x10000, RZ ;  /* 0x0001000005057824 */ /* 0x002fcc00078e00ff */
[----:B------:R-:W1:Y:S02]  /*3250*/  F2I.U64.TRUNC R4, R5 ;  /* 0x0000000500047311 */ /* 0x000e64000020d800 */
[----:B-1----:R1:W-:Y:S01]  /*3260*/  STG.E.64 desc[UR36][R2.64], R4 ;  /* 0x0000000402007986 */ /* 0x0023e2000c101b24 */
[----:B------:R-:W-:Y:S05]  /*3270*/  BRA `(.L_x_17467) ;  /* 0x00000000000c7947 */ /* 0x000fea0003800000 */
.L_x_17494:
[----:B-1----:R-:W-:-:S06]  /*3280*/  SHF.L.U32 R5, R5, 0x10, RZ ;  /* 0x0000001005057819 */ /* 0x002fcc00000006ff */
[----:B------:R-:W1:Y:S02]  /*3290*/  F2I.FTZ.U32.TRUNC.NTZ R5, R5 ;  /* 0x0000000500057305 */ /* 0x000e64000021f000 */
[----:B-1----:R1:W-:Y:S02]  /*32a0*/  STG.E desc[UR36][R2.64], R5 ;  /* 0x0000000502007986 */ /* 0x0023e4000c101924 */
.L_x_17467:
[----:B------:R-:W-:-:S07]  /*32b0*/  VIADD R17, R17, 0x80 ;  /* 0x0000008011117836 */ /* 0x000fce0000000000 */
.L_x_17426:
[----:B------:R-:W-:Y:S05]  /*32c0*/  BSYNC.RECONVERGENT B6 ;  /* 0x0000000000067941 */ /* 0x000fea0003800200 */
.L_x_17425:
        /* <DEDUP_REMOVED lines=307> */
.L_x_17500:
        /* <DEDUP_REMOVED lines=18> */
.L_x_17504:
[----:B------:R-:W2:Y:S02]  /*4720*/  LDG.E.U8 R2, desc[UR36][R2.64] ;  /* 0x0000002402027981 */ /* 0x000ea4000c1e1100 */
[----:B--2---:R-:W-:-:S04]  /*4730*/  I2FP.F32.U32 R0, R2 ;  /* 0x0000000200007245 */ /* 0x004fc80000201000 */
[----:B------:R-:W-:Y:S01]  /*4740*/  F2FP.BF16.F32.PACK_AB R0, RZ, R0 ;  /* 0x00000000ff00723e */ /* 0x000fe200000010ff */
[----:B------:R-:W-:Y:S06]  /*4750*/  BRA `(.L_x_17506) ;  /* 0x0000000c00847947 */ /* 0x000fec0003800000 */
.L_x_17503:
        /* <DEDUP_REMOVED lines=10> */
.L_x_17508:
[----:B------:R-:W2:Y:S02]  /*4800*/  LDG.E R2, desc[UR36][R2.64] ;  /* 0x0000002402027981 */ /* 0x000ea4000c1e1900 */
[----:B--2---:R-:W-:-:S04]  /*4810*/  I2FP.F32.S32 R0, R2 ;  /* 0x0000000200007245 */ /* 0x004fc80000201400 */
[----:B------:R-:W-:Y:S01]  /*4820*/  F2FP.BF16.F32.PACK_AB R0, RZ, R0 ;  /* 0x00000000ff00723e */ /* 0x000fe200000010ff */
[----:B------:R-:W-:Y:S06]  /*4830*/  BRA `(.L_x_17506) ;  /* 0x0000000c004c7947 */ /* 0x000fec0003800000 */
.L_x_17507:
[----:B------:R-:W2:Y:S02]  /*4840*/  LDG.E.U16 R2, desc[UR36][R2.64] ;  /* 0x0000002402027981 */ /* 0x000ea4000c1e1500 */
[----:B--2---:R-:W0:Y:S02]  /*4850*/  I2F.S16 R0, R2 ;  /* 0x0000000200007306 */ /* 0x004e240000101400 */
[----:B0-----:R-:W-:Y:S01]  /*4860*/  F2FP.BF16.F32.PACK_AB R0, RZ, R0 ;  /* 0x00000000ff00723e */ /* 0x001fe200000010ff */
[----:B------:R-:W-:Y:S06]  /*4870*/  BRA `(.L_x_17506) ;  /* 0x0000000c003c7947 */ /* 0x000fec0003800000 */
.L_x_17502:
        /* <DEDUP_REMOVED lines=9> */
.L_x_17510:
[----:B------:R-:W2:Y:S02]  /*4910*/  LDG.E.U16 R0, desc[UR36][R2.64] ;  /* 0x0000002402007981 */ /* 0x000ea4000c1e1500 */
[----:B--2---:R-:W-:-:S05]  /*4920*/  HADD2.F32 R0, -RZ, R0.H0_H0 ;  /* 0x20000000ff007230 */ /* 0x004fca0000004100 */
[----:B------:R-:W-:Y:S01]  /*4930*/  F2FP.BF16.F32.PACK_AB R0, RZ, R0 ;  /* 0x00000000ff00723e */ /* 0x000fe200000010ff */
[----:B------:R-:W-:Y:S06]  /*4940*/  BRA `(.L_x_17506) ;  /* 0x0000000c00087947 */ /* 0x000fec0003800000 */
.L_x_17509:
        /* <DEDUP_REMOVED lines=9> */
.L_x_17512:
[----:B------:R-:W2:Y:S02]  /*49e0*/  LDG.E.U16 R2, desc[UR36][R2.64] ;  /* 0x0000002402027981 */ /* 0x000ea4000c1e1500 */
[----:B--2---:R-:W-:-:S05]  /*49f0*/  HADD2.F32 R0, -RZ, R2.H0_H0 ;  /* 0x20000002ff007230 */ /* 0x004fca0000004100 */
[----:B------:R-:W-:Y:S01]  /*4a00*/  F2FP.BF16.F32.PACK_AB R0, RZ, R0 ;  /* 0x00000000ff00723e */ /* 0x000fe200000010ff */
[----:B------:R-:W-:Y:S06]  /*4a10*/  BRA `(.L_x_17506) ;  /* 0x0000000800d47947 */ /* 0x000fec0003800000 */
.L_x_17511:
        /* <DEDUP_REMOVED lines=8> */
.L_x_17501:
        /* <DEDUP_REMOVED lines=13> */
.L_x_17515:
        /* <DEDUP_REMOVED lines=8> */
.L_x_17514:
        /* <DEDUP_REMOVED lines=27> */
.L_x_17517:
        /* <DEDUP_REMOVED lines=13> */
.L_x_17516:
[----:B------:R0:W5:Y:S01]  /*4e70*/  LDG.E.U16 R0, desc[UR36][R2.64] ;  /* 0x0000002402007981 */ /* 0x000162000c1e1500 */
[----:B------:R-:W-:Y:S05]  /*4e80*/  BRA `(.L_x_17506) ;  /* 0x0000000400b87947 */ /* 0x000fea0003800000 */
.L_x_17513:
        /* <DEDUP_REMOVED lines=12> */
.L_x_17520:
        /* <DEDUP_REMOVED lines=21> */
.L_x_17524:
[----:B------:R-:W-:Y:S05]  /*50a0*/  BSYNC.RECONVERGENT B1 ;  /* 0x0000000000017941 */ /* 0x000fea0003800200 */
.L_x_17523:
[----:B------:R-:W-:Y:S01]  /*50b0*/  IMAD.SHL.U32 R0, R0, 0x100000, RZ ;  /* 0x0010000000007824 */ /* 0x000fe200078e00ff */
[----:B------:R-:W-:-:S04]  /*50c0*/  LEA R2, R2, 0x3b800000, 0x17 ;  /* 0x3b80000002027811 */ /* 0x000fc800078eb8ff */
[----:B------:R-:W-:-:S07]  /*50d0*/  LOP3.LUT R0, R2, R0, R7, 0xfe, !PT ;  /* 0x0000000002007212 */ /* 0x000fce00078efe07 */
.L_x_17522:
[----:B------:R-:W-:Y:S05]  /*50e0*/  BSYNC.RECONVERGENT B0 ;  /* 0x0000000000007941 */ /* 0x000fea0003800200 */
.L_x_17521:
[----:B------:R-:W-:Y:S01]  /*50f0*/  F2FP.BF16.F32.PACK_AB R0, RZ, R0 ;  /* 0x00000000ff00723e */ /* 0x000fe200000010ff */
[----:B------:R-:W-:Y:S06]  /*5100*/  BRA `(.L_x_17506) ;  /* 0x0000000400187947 */ /* 0x000fec0003800000 */
.L_x_17519:
        /* <DEDUP_REMOVED lines=21> */
.L_x_17528:
[----:B------:R-:W-:Y:S05]  /*5260*/  BSYNC.RECONVERGENT B1 ;  /* 0x0000000000017941 */ /* 0x000fea0003800200 */
.L_x_17527:
[----:B------:R-:W-:Y:S01]  /*5270*/  IMAD.SHL.U32 R0, R0, 0x200000, RZ ;  /* 0x0020000000007824 */ /* 0x000fe200078e00ff */
[----:B------:R-:W-:-:S04]  /*5280*/  LEA R2, R2, 0x37800000, 0x17 ;  /* 0x3780000002027811 */ /* 0x000fc800078eb8ff */
[----:B------:R-:W-:-:S07]  /*5290*/  LOP3.LUT R0, R2, R0, R7, 0xfe, !PT ;  /* 0x0000000002007212 */ /* 0x000fce00078efe07 */
.L_x_17526:
[----:B------:R-:W-:Y:S05]  /*52a0*/  BSYNC.RECONVERGENT B0 ;  /* 0x0000000000007941 */ /* 0x000fea0003800200 */
.L_x_17525:
[----:B------:R-:W-:Y:S01]  /*52b0*/  F2FP.BF16.F32.PACK_AB R0, RZ, R0 ;  /* 0x00000000ff00723e */ /* 0x000fe200000010ff */
[----:B------:R-:W-:Y:S06]  /*52c0*/  BRA `(.L_x_17506) ;  /* 0x0000000000a87947 */ /* 0x000fec0003800000 */
.L_x_17518:
        /* <DEDUP_REMOVED lines=14> */
.L_x_17532:
[----:B------:R-:W-:Y:S05]  /*53b0*/  BSYNC.RECONVERGENT B0 ;  /* 0x0000000000007941 */ /* 0x000fea0003800200 */
.L_x_17531:
[----:B------:R-:W-:Y:S01]  /*53c0*/  F2FP.BF16.F32.PACK_AB R0, RZ, R0 ;  /* 0x00000000ff00723e */ /* 0x000fe200000010ff */
[----:B------:R-:W-:Y:S06]  /*53d0*/  BRA `(.L_x_17506) ;  /* 0x0000000000647947 */ /* 0x000fec0003800000 */
.L_x_17505:
        /* <DEDUP_REMOVED lines=16> */
.L_x_17533:
[----:B------:R-:W-:Y:S01]  /*54e0*/  PRMT R0, RZ, 0x7610, R0 ;  /* 0x00007610ff007816 */ /* 0x000fe20000000000 */
[----:B------:R-:W-:Y:S06]  /*54f0*/  BRA `(.L_x_17506) ;  /* 0x00000000001c7947 */ /* 0x000fec0003800000 */
.L_x_17530:
[----:B------:R-:W2:Y:S02]  /*5500*/  LDG.E.64 R2, desc[UR36][R2.64] ;  /* 0x0000002402027981 */ /* 0x000ea4000c1e1b00 */
[----:B--2---:R-:W0:Y:S02]  /*5510*/  I2F.U64 R0, R2 ;  /* 0x0000000200007312 */ /* 0x004e240000301000 */
[----:B0-----:R-:W-:Y:S01]  /*5520*/  F2FP.BF16.F32.PACK_AB R0, RZ, R0 ;  /* 0x00000000ff00723e */ /* 0x001fe200000010ff */
[----:B------:R-:W-:Y:S06]  /*5530*/  BRA `(.L_x_17506) ;  /* 0x00000000000c7947 */ /* 0x000fec0003800000 */
.L_x_17529:
[----:B------:R-:W2:Y:S02]  /*5540*/  LDG.E R2, desc[UR36][R2.64] ;  /* 0x0000002402027981 */ /* 0x000ea4000c1e1900 */
[----:B--2---:R-:W-:-:S04]  /*5550*/  I2FP.F32.U32 R0, R2 ;  /* 0x0000000200007245 */ /* 0x004fc80000201000 */
[----:B------:R-:W-:-:S07]  /*5560*/  F2FP.BF16.F32.PACK_AB R0, RZ, R0 ;  /* 0x00000000ff00723e */ /* 0x000fce00000010ff */
.L_x_17506:
[----:B-----5:R-:W-:Y:S01]  /*5570*/  IMAD.U32 R0, R0, 0x10000, RZ ;  /* 0x0001000000007824 */ /* 0x020fe200078e00ff */
[----:B------:R-:W0:Y:S01]  /*5580*/  LDCU.64 UR6, c[0x0][0x580] ;  /* 0x0000b000ff0677ac */ /* 0x000e220008000a00 */
[----:B------:R-:W-:-:S04]  /*5590*/  UPRMT UR4, UR42, 0x9910, URZ ;  /* 0x000099102a047896 */ /* 0x000fc800080000ff */
[----:B------:R-:W1:Y:S01]  /*55a0*/  FRND.FTZ.CEIL R0, R0 ;  /* 0x0000000000007307 */ /* 0x000e620000219000 */
        /* <DEDUP_REMOVED lines=17> */
.L_x_17537:
[----:B-1----:R-:W-:-:S06]  /*56c0*/  IMAD.U32 R5, R5, 0x10000, RZ ;  /* 0x0001000005057824 */ /* 0x002fcc00078e00ff */
[----:B------:R-:W1:Y:S02]  /*56d0*/  F2I.S64.TRUNC R4, R5 ;  /* 0x0000000500047311 */ /* 0x000e64000020d900 */
[----:B-1----:R1:W-:Y:S01]  /*56e0*/  STG.E.U8 desc[UR36][R2.64], R4 ;  /* 0x0000000402007986 */ /* 0x0023e2000c101124 */
[----:B------:R-:W-:Y:S05]  /*56f0*/  BRA `(.L_x_17539) ;  /* 0x0000000c006c7947 */ /* 0x000fea0003800000 */
.L_x_17536:
        /* <DEDUP_REMOVED lines=10> */
.L_x_17541:
[----:B-1----:R-:W-:-:S06]  /*57a0*/  IMAD.U32 R5, R5, 0x10000, RZ ;  /* 0x0001000005057824 */ /* 0x002fcc00078e00ff */
[----:B------:R-:W1:Y:S02]  /*57b0*/  F2I.FTZ.TRUNC.NTZ R5, R5 ;  /* 0x0000000500057305 */ /* 0x000e64000021f100 */
[----:B-1----:R1:W-:Y:S01]  /*57c0*/  STG.E desc[UR36][R2.64], R5 ;  /* 0x0000000502007986 */ /* 0x0023e2000c101924 */
[----:B------:R-:W-:Y:S05]  /*57d0*/  BRA `(.L_x_17539) ;  /* 0x0000000c00347947 */ /* 0x000fea0003800000 */
.L_x_17540:
[----:B-1----:R-:W-:-:S06]  /*57e0*/  IMAD.U32 R5, R5, 0x10000, RZ ;  /* 0x0001000005057824 */ /* 0x002fcc00078e00ff */
[----:B------:R-:W1:Y:S02]  /*57f0*/  F2I.FTZ.TRUNC.NTZ R5, R5 ;  /* 0x0000000500057305 */ /* 0x000e64000021f100 */
[----:B-1----:R1:W-:Y:S01]  /*5800*/  STG.E.U16 desc[UR36][R2.64], R5 ;  /* 0x0000000502007986 */ /* 0x0023e2000c101524 */
[----:B------:R-:W-:Y:S05]  /*5810*/  BRA `(.L_x_17539) ;  /* 0x0000000c00247947 */ /* 0x000fea0003800000 */
.L_x_17535:
        /* <DEDUP_REMOVED lines=9> */
.L_x_17543:
[----:B01----:R-:W-:-:S05]  /*58b0*/  IMAD.U32 R0, R5, 0x10000, RZ ;  /* 0x0001000005007824 */ /* 0x003fca00078e00ff */
[----:B------:R-:W-:-:S05]  /*58c0*/  F2FP.F16.F32.PACK_AB R0, RZ, R0 ;  /* 0x00000000ff00723e */ /* 0x000fca00000000ff */
[----:B------:R0:W-:Y:S01]  /*58d0*/  STG.E.U16 desc[UR36][R2.64], R0 ;  /* 0x0000000002007986 */ /* 0x0001e2000c101524 */
[----:B------:R-:W-:Y:S05]  /*58e0*/  BRA `(.L_x_17539) ;  /* 0x0000000800f07947 */ /* 0x000fea0003800000 */
.L_x_17542:
        /* <DEDUP_REMOVED lines=10> */
.L_x_17545:
[----:B-1----:R-:W-:-:S05]  /*5990*/  IMAD.U32 R5, R5, 0x10000, RZ ;  /* 0x0001000005057824 */ /* 0x002fca00078e00ff */
[----:B------:R-:W-:-:S04]  /*59a0*/  F2FP.F16.F32.PACK_AB R5, RZ, R5 ;  /* 0x00000005ff05723e */ /* 0x000fc800000000ff */
[----:B------:R-:W-:-:S05]  /*59b0*/  PRMT R5, R5, 0x5410, RZ ;  /* 0x0000541005057816 */ /* 0x000fca00000000ff */
[----:B------:R1:W-:Y:S01]  /*59c0*/  STG.E desc[UR36][R2.64], R5 ;  /* 0x0000000502007986 */ /* 0x0003e2000c101924 */
[----:B------:R-:W-:Y:S05]  /*59d0*/  BRA `(.L_x_17539) ;  /* 0x0000000800b47947 */ /* 0x000fea0003800000 */
.L_x_17544:
[----:B-1----:R-:W-:-:S04]  /*59e0*/  IMAD.U32 R4, R5, 0x10000, RZ ;  /* 0x0001000005047824 */ /* 0x002fc800078e00ff */
[----:B------:R-:W-:-:S06]  /*59f0*/  FMUL.FTZ R4, R4, 1 ;  /* 0x3f80000004047820 */ /* 0x000fcc0000410000 */
[----:B------:R-:W1:Y:S02]  /*5a00*/  F2F.F64.F32 R4, R4 ;  /* 0x0000000400047310 */ /* 0x000e640000201800 */
[----:B-1----:R1:W-:Y:S01]  /*5a10*/  STG.E.64 desc[UR36][R2.64], R4 ;  /* 0x0000000402007986 */ /* 0x0023e2000c101b24 */
[----:B------:R-:W-:Y:S05]  /*5a20*/  BRA `(.L_x_17539) ;  /* 0x0000000800a07947 */ /* 0x000fea0003800000 */
.L_x_17534:
        /* <DEDUP_REMOVED lines=14> */
.L_x_17549:
        /* <DEDUP_REMOVED lines=18> */
.L_x_17552:
[----:B------:R-:W-:-:S04]  /*5c30*/  SHF.R.U32.HI R5, RZ, 0x18, R5 ;  /* 0x00000018ff057819 */ /* 0x000fc80000011605 */
[----:B------:R-:W-:-:S07]  /*5c40*/  LOP3.LUT R0, R0, 0x80, R5, 0xf8, !PT ;  /* 0x0000008000007812 */ /* 0x000fce00078ef805 */
.L_x_17551:
[----:B------:R-:W-:Y:S05]  /*5c50*/  BSYNC.RECONVERGENT B0 ;  /* 0x0000000000007941 */ /* 0x000fea0003800200 */
.L_x_17550:
[----:B------:R0:W-:Y:S01]  /*5c60*/  STG.E.U8 desc[UR36][R2.64], R0 ;  /* 0x0000000002007986 */ /* 0x0001e2000c101124 */
[----:B------:R-:W-:Y:S05]  /*5c70*/  BRA `(.L_x_17539) ;  /* 0x00000008000c7947 */ /* 0x000fea0003800000 */
.L_x_17548:
        /* <DEDUP_REMOVED lines=18> */
.L_x_17555:
[----:B------:R-:W-:-:S04]  /*5da0*/  SHF.R.U32.HI R5, RZ, 0x18, R5 ;  /* 0x00000018ff057819 */ /* 0x000fc80000011605 */
[----:B------:R-:W-:-:S07]  /*5db0*/  LOP3.LUT R0, R0, 0x80, R5, 0xf8, !PT ;  /* 0x0000008000007812 */ /* 0x000fce00078ef805 */
.L_x_17554:
[----:B------:R-:W-:Y:S05]  /*5dc0*/  BSYNC.RECONVERGENT B0 ;  /* 0x0000000000007941 */ /* 0x000fea0003800200 */
.L_x_17553:
[----:B------:R0:W-:Y:S01]  /*5dd0*/  STG.E.U8 desc[UR36][R2.64], R0 ;  /* 0x0000000002007986 */ /* 0x0001e2000c101124 */
[----:B------:R-:W-:Y:S05]  /*5de0*/  BRA `(.L_x_17539) ;  /* 0x0000000400b07947 */ /* 0x000fea0003800000 */
.L_x_17547:
        /* <DEDUP_REMOVED lines=22> */
.L_x_17557:
[----:B-1----:R-:W-:-:S06]  /*5f50*/  SHF.L.U32 R5, R5, 0x10, RZ ;  /* 0x0000001005057819 */ /* 0x002fcc00000006ff */
[----:B------:R-:W1:Y:S02]  /*5f60*/  F2I.U64.TRUNC R4, R5 ;  /* 0x0000000500047311 */ /* 0x000e64000020d800 */
[----:B-1----:R1:W-:Y:S01]  /*5f70*/  STG.E.64 desc[UR36][R2.64], R4 ;  /* 0x0000000402007986 */ /* 0x0023e2000c101b24 */
[----:B------:R-:W-:Y:S05]  /*5f80*/  BRA `(.L_x_17539) ;  /* 0x0000000400487947 */ /* 0x000fea0003800000 */
.L_x_17556:
[----:B-1----:R-:W-:-:S06]  /*5f90*/  IMAD.U32 R5, R5, 0x10000, RZ ;  /* 0x0001000005057824 */ /* 0x002fcc00078e00ff */
[----:B------:R-:W1:Y:S02]  /*5fa0*/  F2I.FTZ.U32.TRUNC.NTZ R5, R5 ;  /* 0x0000000500057305 */ /* 0x000e64000021f000 */
[----:B-1----:R1:W-:Y:S01]  /*5fb0*/  STG.E desc[UR36][R2.64], R5 ;  /* 0x0000000502007986 */ /* 0x0023e2000c101924 */
[----:B------:R-:W-:Y:S05]  /*5fc0*/  BRA `(.L_x_17539) ;  /* 0x0000000400387947 */ /* 0x000fea0003800000 */
.L_x_17546:
        /* <DEDUP_REMOVED lines=11> */
.L_x_17559:
[----:B-1----:R-:W-:Y:S02]  /*6080*/  SHF.L.U32 R5, R5, 0x10, RZ ;  /* 0x0000001005057819 */ /* 0x002fe400000006ff */
[----:B------:R-:W-:-:S03]  /*6090*/  CS2R R6, SRZ ;  /* 0x0000000000067805 */ /* 0x000fc6000001ff00 */
[----:B------:R-:W-:-:S06]  /*60a0*/  FMUL.FTZ R5, R5, 1 ;  /* 0x3f80000005057820 */ /* 0x000fcc0000410000 */
[----:B------:R-:W1:Y:S02]  /*60b0*/  F2F.F64.F32 R4, R5 ;  /* 0x0000000500047310 */ /* 0x000e640000201800 */
[----:B-1----:R1:W-:Y:S01]  /*60c0*/  STG.E.128 desc[UR36][R2.64], R4 ;  /* 0x0000000402007986 */ /* 0x0023e2000c101d24 */
[----:B------:R-:W-:Y:S05]  /*60d0*/  BRA `(.L_x_17539) ;  /* 0x0000000000f47947 */ /* 0x000fea0003800000 */
.L_x_17558:
[----:B------:R-:W-:-:S09]  /*60e0*/  UISETP.NE.AND UP0, UPT, UR4, 0xf, UPT ;  /* 0x0000000f0400788c */ /* 0x000fd2000bf05270 */
[----:B------:R-:W-:Y:S05]  /*60f0*/  BRA.U !UP0, `(.L_x_17560) ;  /* 0x0000000108e87547 */ /* 0x000fea000b800000 */
[----:B------:R-:W-:-:S09]  /*6100*/  UISETP.NE.AND UP0, UPT, UR4, 0x17, UPT ;  /* 0x000000170400788c */ /* 0x000fd2000bf05270 */
[----:B------:R-:W-:Y:S05]  /*6110*/  BRA.U !UP0, `(.L_x_17561) ;  /* 0x0000000108907547 */ /* 0x000fea000b800000 */
[----:B------:R-:W-:-:S09]  /*6120*/  UISETP.NE.AND UP0, UPT, UR4, 0x18, UPT ;  /* 0x000000180400788c */ /* 0x000fd2000bf05270 */
[----:B------:R-:W-:Y:S05]  /*6130*/  BRA.U !UP0, `(.L_x_17562) ;  /* 0x0000000108447547 */ /* 0x000fea000b800000 */
.L_x_17538:
        /* <DEDUP_REMOVED lines=16> */
.L_x_17563:
[----:B------:R-:W-:Y:S05]  /*6240*/  BRA `(.L_x_17539) ;  /* 0x0000000000987947 */ /* 0x000fea0003800000 */
.L_x_17562:
        /* <DEDUP_REMOVED lines=13> */
.L_x_17565:
[----:B------:R-:W-:Y:S05]  /*6320*/  BSYNC.RECONVERGENT B0 ;  /* 0x0000000000007941 */ /* 0x000fea0003800200 */
.L_x_17564:
[----:B------:R-:W-:-:S05]  /*6330*/  LOP3.LUT R5, R0, 0x80, R5, 0xf8, !PT ;  /* 0x0000008000057812 */ /* 0x000fca00078ef805 */
[----:B------:R3:W-:Y:S01]  /*6340*/  STG.E.U8 desc[UR36][R2.64], R5 ;  /* 0x0000000502007986 */ /* 0x0007e2000c101124 */
[----:B------:R-:W-:Y:S05]  /*6350*/  BRA `(.L_x_17539) ;  /* 0x0000000000547947 */ /* 0x000fea0003800000 */
.L_x_17561:
        /* <DEDUP_REMOVED lines=12> */
.L_x_17567:
[----:B0-----:R-:W-:Y:S01]  /*6420*/  IMAD.MOV.U32 R0, RZ, RZ, 0x7f ;  /* 0x0000007fff007424 */ /* 0x001fe200078e00ff */
[----:B------:R-:W-:-:S04]  /*6430*/  ISETP.GT.U32.AND P0, PT, R4, 0x7f800000, PT ;  /* 0x7f8000000400780c */ /* 0x000fc80003f04070 */
[----:B------:R-:W-:-:S09]  /*6440*/  SEL R0, R0, 0x7c, P0 ;  /* 0x0000007c00007807 */ /* 0x000fd20000000000 */
.L_x_17568:
[----:B------:R-:W-:Y:S05]  /*6450*/  BSYNC.RECONVERGENT B0 ;  /* 0x0000000000007941 */ /* 0x000fea0003800200 */
.L_x_17566:
[----:B------:R-:W-:-:S04]  /*6460*/  SHF.R.U32.HI R5, RZ, 0x18, R5 ;  /* 0x00000018ff057819 */ /* 0x000fc80000011605 */
[----:B------:R-:W-:-:S05]  /*6470*/  LOP3.LUT R5, R0, 0x80, R5, 0xf8, !PT ;  /* 0x0000008000057812 */ /* 0x000fca00078ef805 */
[----:B------:R2:W-:Y:S01]  /*6480*/  STG.E.U8 desc[UR36][R2.64], R5 ;  /* 0x0000000502007986 */ /* 0x0005e2000c101124 */
[----:B------:R-:W-:Y:S05]  /*6490*/  BRA `(.L_x_17539) ;  /* 0x0000000000047947 */ /* 0x000fea0003800000 */
.L_x_17560:
[----:B-1----:R1:W-:Y:S02]  /*64a0*/  STG.E.U16 desc[UR36][R2.64], R5 ;  /* 0x0000000502007986 */ /* 0x0023e4000c101524 */
.L_x_17539:
[----:B------:R-:W-:-:S07]  /*64b0*/  VIADD R17, R17, 0x80 ;  /* 0x0000008011117836 */ /* 0x000fce0000000000 */
.L_x_17499:
[----:B------:R-:W-:Y:S05]  /*64c0*/  BSYNC.RECONVERGENT B6 ;  /* 0x0000000000067941 */ /* 0x000fea0003800200 */
.L_x_17498:
        /* <DEDUP_REMOVED lines=307> */
.L_x_17571:
        /* <DEDUP_REMOVED lines=18> */
.L_x_17575:
[----:B------:R-:W2:Y:S02]  /*7920*/  LDG.E.U8 R2, desc[UR36][R2.64] ;  /* 0x0000002402027981 */ /* 0x000ea4000c1e1100 */
[----:B--2---:R-:W-:-:S04]  /*7930*/  I2FP.F32.U32 R0, R2 ;  /* 0x0000000200007245 */ /* 0x004fc80000201000 */
[----:B------:R-:W-:Y:S01]  /*7940*/  F2FP.BF16.F32.PACK_AB R0, RZ, R0 ;  /* 0x00000000ff00723e */ /* 0x000fe200000010ff */
[----:B------:R-:W-:Y:S06]  /*7950*/  BRA `(.L_x_17577) ;  /* 0x0000000c00847947 */ /* 0x000fec0003800000 */
.L_x_17574:
        /* <DEDUP_REMOVED lines=10> */
.L_x_17579:
[----:B------:R-:W2:Y:S02]  /*7a00*/  LDG.E R2, desc[UR36][R2.64] ;  /* 0x0000002402027981 */ /* 0x000ea4000c1e1900 */
[----:B--2---:R-:W-:-:S04]  /*7a10*/  I2FP.F32.S32 R0, R2 ;  /* 0x0000000200007245 */ /* 0x004fc80000201400 */
[----:B------:R-:W-:Y:S01]  /*7a20*/  F2FP.BF16.F32.PACK_AB R0, RZ, R0 ;  /* 0x00000000ff00723e */ /* 0x000fe200000010ff */
[----:B------:R-:W-:Y:S06]  /*7a30*/  BRA `(.L_x_17577) ;  /* 0x0000000c004c7947 */ /* 0x000fec0003800000 */
.L_x_17578:
[----:B------:R-:W2:Y:S02]  /*7a40*/  LDG.E.U16 R2, desc[UR36][R2.64] ;  /* 0x0000002402027981 */ /* 0x000ea4000c1e1500 */
[----:B--2---:R-:W0:Y:S02]  /*7a50*/  I2F.S16 R0, R2 ;  /* 0x0000000200007306 */ /* 0x004e240000101400 */
[----:B0-----:R-:W-:Y:S01]  /*7a60*/  F2FP.BF16.F32.PACK_AB R0, RZ, R0 ;  /* 0x00000000ff00723e */ /* 0x001fe200000010ff */
[----:B------:R-:W-:Y:S06]  /*7a70*/  BRA `(.L_x_17577) ;  /* 0x0000000c003c7947 */ /* 0x000fec0003800000 */
.L_x_17573:
        /* <DEDUP_REMOVED lines=9> */
.L_x_17581:
[----:B------:R-:W2:Y:S02]  /*7b10*/  LDG.E.U16 R0, desc[UR36][R2.64] ;  /* 0x0000002402007981 */ /* 0x000ea4000c1e1500 */
[----:B--2---:R-:W-:-:S05]  /*7b20*/  HADD2.F32 R0, -RZ, R0.H0_H0 ;  /* 0x20000000ff007230 */ /* 0x004fca0000004100 */
[----:B------:R-:W-:Y:S01]  /*7b30*/  F2FP.BF16.F32.PACK_AB R0, RZ, R0 ;  /* 0x00000000ff00723e */ /* 0x000fe200000010ff */
[----:B------:R-:W-:Y:S06]  /*7b40*/  BRA `(.L_x_17577) ;  /* 0x0000000c00087947 */ /* 0x000fec0003800000 */
.L_x_17580:
        /* <DEDUP_REMOVED lines=9> */
.L_x_17583:
[----:B------:R-:W2:Y:S02]  /*7be0*/  LDG.E.U16 R2, desc[UR36][R2.64] ;  /* 0x0000002402027981 */ /* 0x000ea4000c1e1500 */
[----:B--2---:R-:W-:-:S05]  /*7bf0*/  HADD2.F32 R0, -RZ, R2.H0_H0 ;  /* 0x20000002ff007230 */ /* 0x004fca0000004100 */
[----:B------:R-:W-:Y:S01]  /*7c00*/  F2FP.BF16.F32.PACK_AB R0, RZ, R0 ;  /* 0x00000000ff00723e */ /* 0x000fe200000010ff */
[----:B------:R-:W-:Y:S06]  /*7c10*/  BRA `(.L_x_17577) ;  /* 0x0000000800d47947 */ /* 0x000fec0003800000 */
.L_x_17582:
        /* <DEDUP_REMOVED lines=8> */
.L_x_17572:
        /* <DEDUP_REMOVED lines=13> */
.L_x_17586:
        /* <DEDUP_REMOVED lines=8> */
.L_x_17585:
        /* <DEDUP_REMOVED lines=27> */
.L_x_17588:
        /* <DEDUP_REMOVED lines=13> */
.L_x_17587:
[----:B------:R0:W5:Y:S01]  /*8070*/  LDG.E.U16 R0, desc[UR36][R2.64] ;  /* 0x0000002402007981 */ /* 0x000162000c1e1500 */
[----:B------:R-:W-:Y:S05]  /*8080*/  BRA `(.L_x_17577) ;  /* 0x0000000400b87947 */ /* 0x000fea0003800000 */
.L_x_17584:
        /* <DEDUP_REMOVED lines=12> */
.L_x_17591:
        /* <DEDUP_REMOVED lines=21> */
.L_x_17595:
[----:B------:R-:W-:Y:S05]  /*82a0*/  BSYNC.RECONVERGENT B1 ;  /* 0x0000000000017941 */ /* 0x000fea0003800200 */
.L_x_17594:
[----:B------:R-:W-:Y:S02]  /*82b0*/  SHF.L.U32 R0, R0, 0x14, RZ ;  /* 0x0000001400007819 */ /* 0x000fe400000006ff */
[----:B------:R-:W-:-:S04]  /*82c0*/  LEA R2, R2, 0x3b800000, 0x17 ;  /* 0x3b80000002027811 */ /* 0x000fc800078eb8ff */
[----:B------:R-:W-:-:S07]  /*82d0*/  LOP3.LUT R0, R2, R0, R7, 0xfe, !PT ;  /* 0x0000000002007212 */ /* 0x000fce00078efe07 */
.L_x_17593:
[----:B------:R-:W-:Y:S05]  /*82e0*/  BSYNC.RECONVERGENT B0 ;  /* 0x0000000000007941 */ /* 0x000fea0003800200 */
.L_x_17592:
[----:B------:R-:W-:Y:S01]  /*82f0*/  F2FP.BF16.F32.PACK_AB R0, RZ, R0 ;  /* 0x00000000ff00723e */ /* 0x000fe200000010ff */
[----:B------:R-:W-:Y:S06]  /*8300*/  BRA `(.L_x_17577) ;  /* 0x0000000400187947 */ /* 0x000fec0003800000 */
.L_x_17590:
        /* <DEDUP_REMOVED lines=21> */
.L_x_17599:
[----:B------:R-:W-:Y:S05]  /*8460*/  BSYNC.RECONVERGENT B1 ;  /* 0x0000000000017941 */ /* 0x000fea0003800200 */
.L_x_17598:
[----:B------:R-:W-:Y:S01]  /*8470*/  IMAD.SHL.U32 R0, R0, 0x200000, RZ ;  /* 0x0020000000007824 */ /* 0x000fe200078e00ff */
[----:B------:R-:W-:-:S04]  /*8480*/  LEA R2, R2, 0x37800000, 0x17 ;  /* 0x3780000002027811 */ /* 0x000fc800078eb8ff */
[----:B------:R-:W-:-:S07]  /*8490*/  LOP3.LUT R0, R2, R0, R7, 0xfe, !PT ;  /* 0x0000000002007212 */ /* 0x000fce00078efe07 */
.L_x_17597:
[----:B------:R-:W-:Y:S05]  /*84a0*/  BSYNC.RECONVERGENT B0 ;  /* 0x0000000000007941 */ /* 0x000fea0003800200 */
.L_x_17596:
[----:B------:R-:W-:Y:S01]  /*84b0*/  F2FP.BF16.F32.PACK_AB R0, RZ, R0 ;  /* 0x00000000ff00723e */ /* 0x000fe200000010ff */
[----:B------:R-:W-:Y:S06]  /*84c0*/  BRA `(.L_x_17577) ;  /* 0x0000000000a87947 */ /* 0x000fec0003800000 */
.L_x_17589:
        /* <DEDUP_REMOVED lines=14> */
.L_x_17603:
[----:B------:R-:W-:Y:S05]  /*85b0*/  BSYNC.RECONVERGENT B0 ;  /* 0x0000000000007941 */ /* 0x000fea0003800200 */
.L_x_17602:
[----:B------:R-:W-:Y:S01]  /*85c0*/  F2FP.BF16.F32.PACK_AB R0, RZ, R0 ;  /* 0x00000000ff00723e */ /* 0x000fe200000010ff */
[----:B------:R-:W-:Y:S06]  /*85d0*/  BRA `(.L_x_17577) ;  /* 0x0000000000647947 */ /* 0x000fec0003800000 */
.L_x_17576:
        /* <DEDUP_REMOVED lines=16> */
.L_x_17604:
[----:B------:R-:W-:Y:S01]  /*86e0*/  PRMT R0, RZ, 0x7610, R0 ;  /* 0x00007610ff007816 */ /* 0x000fe20000000000 */
[----:B------:R-:W-:Y:S06]  /*86f0*/  BRA `(.L_x_17577) ;  /* 0x00000000001c7947 */ /* 0x000fec0003800000 */
.L_x_17601:
[----:B------:R-:W2:Y:S02]  /*8700*/  LDG.E.64 R2, desc[UR36][R2.64] ;  /* 0x0000002402027981 */ /* 0x000ea4000c1e1b00 */
[----:B--2---:R-:W0:Y:S02]  /*8710*/  I2F.U64 R0, R2 ;  /* 0x0000000200007312 */ /* 0x004e240000301000 */
[----:B0-----:R-:W-:Y:S01]  /*8720*/  F2FP.BF16.F32.PACK_AB R0, RZ, R0 ;  /* 0x00000000ff00723e */ /* 0x001fe200000010ff */
[----:B------:R-:W-:Y:S06]  /*8730*/  BRA `(.L_x_17577) ;  /* 0x00000000000c7947 */ /* 0x000fec0003800000 */
.L_x_17600:
[----:B------:R-:W2:Y:S02]  /*8740*/  LDG.E R2, desc[UR36][R2.64] ;  /* 0x0000002402027981 */ /* 0x000ea4000c1e1900 */
[----:B--2---:R-:W-:-:S04]  /*8750*/  I2FP.F32.U32 R0, R2 ;  /* 0x0000000200007245 */ /* 0x004fc80000201000 */
[----:B------:R-:W-:-:S07]  /*8760*/  F2FP.BF16.F32.PACK_AB R0, RZ, R0 ;  /* 0x00000000ff00723e */ /* 0x000fce00000010ff */
.L_x_17577:
[----:B-----5:R-:W-:Y:S01]  /*8770*/  SHF.L.U32 R0, R0, 0x10, RZ ;  /* 0x0000001000007819 */ /* 0x020fe200000006ff */
        /* <DEDUP_REMOVED lines=20> */
.L_x_17608:
[----:B-1----:R-:W-:-:S06]  /*88c0*/  SHF.L.U32 R5, R5, 0x10, RZ ;  /* 0x0000001005057819 */ /* 0x002fcc00000006ff */
[----:B------:R-:W1:Y:S02]  /*88d0*/  F2I.S64.TRUNC R4, R5 ;  /* 0x0000000500047311 */ /* 0x000e64000020d900 */
[----:B-1----:R1:W-:Y:S01]  /*88e0*/  STG.E.U8 desc[UR36][R2.64], R4 ;  /* 0x0000000402007986 */ /* 0x0023e2000c101124 */
[----:B------:R-:W-:Y:S05]  /*88f0*/  BRA `(.L_x_17610) ;  /* 0x0000000c006c7947 */ /* 0x000fea0003800000 */
.L_x_17607:
        /* <DEDUP_REMOVED lines=10> */
.L_x_17612:
[----:B-1----:R-:W-:-:S06]  /*89a0*/  IMAD.U32 R5, R5, 0x10000, RZ ;  /* 0x0001000005057824 */ /* 0x002fcc00078e00ff */
[----:B------:R-:W1:Y:S02]  /*89b0*/  F2I.FTZ.TRUNC.NTZ R5, R5 ;  /* 0x0000000500057305 */ /* 0x000e64000021f100 */
[----:B-1----:R3:W-:Y:S01]  /*89c0*/  STG.E desc[UR36][R2.64], R5 ;  /* 0x0000000502007986 */ /* 0x0027e2000c101924 */
[----:B------:R-:W-:Y:S05]  /*89d0*/  BRA `(.L_x_17610) ;  /* 0x0000000c00347947 */ /* 0x000fea0003800000 */
.L_x_17611:
[----:B-1----:R-:W-:-:S06]  /*89e0*/  SHF.L.U32 R5, R5, 0x10, RZ ;  /* 0x0000001005057819 */ /* 0x002fcc00000006ff */
[----:B------:R-:W1:Y:S02]  /*89f0*/  F2I.FTZ.TRUNC.NTZ R5, R5 ;  /* 0x0000000500057305 */ /* 0x000e64000021f100 */
[----:B-1----:R1:W-:Y:S01]  /*8a00*/  STG.E.U16 desc[UR36][R2.64], R5 ;  /* 0x0000000502007986 */ /* 0x0023e2000c101524 */
[----:B------:R-:W-:Y:S05]  /*8a10*/  BRA `(.L_x_17610) ;  /* 0x0000000c00247947 */ /* 0x000fea0003800000 */
.L_x_17606:
        /* <DEDUP_REMOVED lines=9> */
.L_x_17614:
[----:B01----:R-:W-:-:S05]  /*8ab0*/  IMAD.U32 R0, R5, 0x10000, RZ ;  /* 0x0001000005007824 */ /* 0x003fca00078e00ff */
[----:B------:R-:W-:-:S05]  /*8ac0*/  F2FP.F16.F32.PACK_AB R0, RZ, R0 ;  /* 0x00000000ff00723e */ /* 0x000fca00000000ff */
[----:B------:R0:W-:Y:S01]  /*8ad0*/  STG.E.U16 desc[UR36][R2.64], R0 ;  /* 0x0000000002007986 */ /* 0x0001e2000c101524 */
[----:B------:R-:W-:Y:S05]  /*8ae0*/  BRA `(.L_x_17610) ;  /* 0x0000000800f07947 */ /* 0x000fea0003800000 */
.L_x_17613:
        /* <DEDUP_REMOVED lines=10> */
.L_x_17616:
[----:B-1----:R-:W-:-:S05]  /*8b90*/  IMAD.U32 R5, R5, 0x10000, RZ ;  /* 0x0001000005057824 */ /* 0x002fca00078e00ff */
[----:B------:R-:W-:-:S04]  /*8ba0*/  F2FP.F16.F32.PACK_AB R5, RZ, R5 ;  /* 0x00000005ff05723e */ /* 0x000fc800000000ff */
[----:B------:R-:W-:-:S05]  /*8bb0*/  PRMT R5, R5, 0x5410, RZ ;  /* 0x0000541005057816 */ /* 0x000fca00000000ff */
[----:B------:R1:W-:Y:S01]  /*8bc0*/  STG.E desc[UR36][R2.64], R5 ;  /* 0x0000000502007986 */ /* 0x0003e2000c101924 */
[----:B------:R-:W-:Y:S05]  /*8bd0*/  BRA `(.L_x_17610) ;  /* 0x0000000800b47947 */ /* 0x000fea0003800000 */
.L_x_17615:
[----:B-1----:R-:W-:-:S05]  /*8be0*/  SHF.L.U32 R4, R5, 0x10, RZ ;  /* 0x0000001005047819 */ /* 0x002fca00000006ff */
[----:B------:R-:W-:-:S06]  /*8bf0*/  FMUL.FTZ R4, R4, 1 ;  /* 0x3f80000004047820 */ /* 0x000fcc0000410000 */
[----:B------:R-:W1:Y:S02]  /*8c00*/  F2F.F64.F32 R4, R4 ;  /* 0x0000000400047310 */ /* 0x000e640000201800 */
[----:B-1----:R1:W-:Y:S01]  /*8c10*/  STG.E.64 desc[UR36][R2.64], R4 ;  /* 0x0000000402007986 */ /* 0x0023e2000c101b24 */
[----:B------:R-:W-:Y:S05]  /*8c20*/  BRA `(.L_x_17610) ;  /* 0x0000000800a07947 */ /* 0x000fea0003800000 */
.L_x_17605:
        /* <DEDUP_REMOVED lines=14> */
.L_x_17620:
        /* <DEDUP_REMOVED lines=18> */
.L_x_17623:
[----:B------:R-:W-:-:S04]  /*8e30*/  SHF.R.U32.HI R5, RZ, 0x18, R5 ;  /* 0x00000018ff057819 */ /* 0x000fc80000011605 */
[----:B------:R-:W-:-:S07]  /*8e40*/  LOP3.LUT R0, R0, 0x80, R5, 0xf8, !PT ;  /* 0x0000008000007812 */ /* 0x000fce00078ef805 */
.L_x_17622:
[----:B------:R-:W-:Y:S05]  /*8e50*/  BSYNC.RECONVERGENT B0 ;  /* 0x0000000000007941 */ /* 0x000fea0003800200 */
.L_x_17621:
[----:B------:R0:W-:Y:S01]  /*8e60*/  STG.E.U8 desc[UR36][R2.64], R0 ;  /* 0x0000000002007986 */ /* 0x0001e2000c101124 */
[----:B------:R-:W-:Y:S05]  /*8e70*/  BRA `(.L_x_17610) ;  /* 0x00000008000c7947 */ /* 0x000fea0003800000 */
.L_x_17619:
        /* <DEDUP_REMOVED lines=18> */
.L_x_17626:
[----:B------:R-:W-:-:S04]  /*8fa0*/  SHF.R.U32.HI R5, RZ, 0x18, R5 ;  /* 0x00000018ff057819 */ /* 0x000fc80000011605 */
[----:B------:R-:W-:-:S07]  /*8fb0*/  LOP3.LUT R0, R0, 0x80, R5, 0xf8, !PT ;  /* 0x0000008000007812 */ /* 0x000fce00078ef805 */
.L_x_17625:
[----:B------:R-:W-:Y:S05]  /*8fc0*/  BSYNC.RECONVERGENT B0 ;  /* 0x0000000000007941 */ /* 0x000fea0003800200 */
.L_x_17624:
[----:B------:R0:W-:Y:S01]  /*8fd0*/  STG.E.U8 desc[UR36][R2.64], R0 ;  /* 0x0000000002007986 */ /* 0x0001e2000c101124 */
[----:B------:R-:W-:Y:S05]  /*8fe0*/  BRA `(.L_x_17610) ;  /* 0x0000000400b07947 */ /* 0x000fea0003800000 */
.L_x_17618:
        /* <DEDUP_REMOVED lines=22> */
.L_x_17628:
[----:B-1----:R-:W-:-:S06]  /*9150*/  IMAD.U32 R5, R5, 0x10000, RZ ;  /* 0x0001000005057824 */ /* 0x002fcc00078e00ff */
[----:B------:R-:W1:Y:S02]  /*9160*/  F2I.U64.TRUNC R4, R5 ;  /* 0x0000000500047311 */ /* 0x000e64000020d800 */
[----:B-1----:R1:W-:Y:S01]  /*9170*/  STG.E.64 desc[UR36][R2.64], R4 ;  /* 0x0000000402007986 */ /* 0x0023e2000c101b24 */
[----:B------:R-:W-:Y:S05]  /*9180*/  BRA `(.L_x_17610) ;  /* 0x0000000400487947 */ /* 0x000fea0003800000 */
.L_x_17627:
[----:B-1----:R-:W-:-:S06]  /*9190*/  IMAD.U32 R5, R5, 0x10000, RZ ;  /* 0x0001000005057824 */ /* 0x002fcc00078e00ff */
[----:B------:R-:W1:Y:S02]  /*91a0*/  F2I.FTZ.U32.TRUNC.NTZ R5, R5 ;  /* 0x0000000500057305 */ /* 0x000e64000021f000 */
[----:B-1----:R1:W-:Y:S01]  /*91b0*/  STG.E desc[UR36][R2.64], R5 ;  /* 0x0000000502007986 */ /* 0x0023e2000c101924 */
[----:B------:R-:W-:Y:S05]  /*91c0*/  BRA `(.L_x_17610) ;  /* 0x0000000400387947 */ /* 0x000fea0003800000 */
.L_x_17617:
        /* <DEDUP_REMOVED lines=11> */
.L_x_17630:
[----:B-1----:R-:W-:Y:S01]  /*9280*/  IMAD.U32 R5, R5, 0x10000, RZ ;  /* 0x0001000005057824 */ /* 0x002fe200078e00ff */
[----:B------:R-:W-:-:S03]  /*9290*/  CS2R R6, SRZ ;  /* 0x0000000000067805 */ /* 0x000fc6000001ff00 */
[----:B------:R-:W-:-:S06]  /*92a0*/  FMUL.FTZ R5, R5, 1 ;  /* 0x3f80000005057820 */ /* 0x000fcc0000410000 */
[----:B------:R-:W1:Y:S02]  /*92b0*/  F2F.F64.F32 R4, R5 ;  /* 0x0000000500047310 */ /* 0x000e640000201800 */
[----:B-1----:R1:W-:Y:S01]  /*92c0*/  STG.E.128 desc[UR36][R2.64], R4 ;  /* 0x0000000402007986 */ /* 0x0023e2000c101d24 */
[----:B------:R-:W-:Y:S05]  /*92d0*/  BRA `(.L_x_17610) ;  /* 0x0000000000f47947 */ /* 0x000fea0003800000 */
.L_x_17629:
[----:B------:R-:W-:-:S09]  /*92e0*/  UISETP.NE.AND UP0, UPT, UR4, 0xf, UPT ;  /* 0x0000000f0400788c */ /* 0x000fd2000bf05270 */
[----:B------:R-:W-:Y:S05]  /*92f0*/  BRA.U !UP0, `(.L_x_17631) ;  /* 0x0000000108e87547 */ /* 0x000fea000b800000 */
[----:B------:R-:W-:-:S09]  /*9300*/  UISETP.NE.AND UP0, UPT, UR4, 0x17, UPT ;  /* 0x000000170400788c */ /* 0x000fd2000bf05270 */
[----:B------:R-:W-:Y:S05]  /*9310*/  BRA.U !UP0, `(.L_x_17632) ;  /* 0x0000000108907547 */ /* 0x000fea000b800000 */
[----:B------:R-:W-:-:S09]  /*9320*/  UISETP.NE.AND UP0, UPT, UR4, 0x18, UPT ;  /* 0x000000180400788c */ /* 0x000fd2000bf05270 */
[----:B------:R-:W-:Y:S05]  /*9330*/  BRA.U !UP0, `(.L_x_17633) ;  /* 0x0000000108447547 */ /* 0x000fea000b800000 */
.L_x_17609:
        /* <DEDUP_REMOVED lines=16> */
.L_x_17634:
[----:B------:R-:W-:Y:S05]  /*9440*/  BRA `(.L_x_17610) ;  /* 0x0000000000987947 */ /* 0x000fea0003800000 */
.L_x_17633:
        /* <DEDUP_REMOVED lines=13> */
.L_x_17636:
[----:B------:R-:W-:Y:S05]  /*9520*/  BSYNC.RECONVERGENT B0 ;  /* 0x0000000000007941 */ /* 0x000fea0003800200 */
.L_x_17635:
[----:B------:R-:W-:-:S05]  /*9530*/  LOP3.LUT R5, R0, 0x80, R5, 0xf8, !PT ;  /* 0x0000008000057812 */ /* 0x000fca00078ef805 */
[----:B------:R0:W-:Y:S01]  /*9540*/  STG.E.U8 desc[UR36][R2.64], R5 ;  /* 0x0000000502007986 */ /* 0x0001e2000c101124 */
[----:B------:R-:W-:Y:S05]  /*9550*/  BRA `(.L_x_17610) ;  /* 0x0000000000547947 */ /* 0x000fea0003800000 */
.L_x_17632:
        /* <DEDUP_REMOVED lines=12> */
.L_x_17638:
[----:B0-----:R-:W-:Y:S01]  /*9620*/  IMAD.MOV.U32 R0, RZ, RZ, 0x7f ;  /* 0x0000007fff007424 */ /* 0x001fe200078e00ff */
[----:B------:R-:W-:-:S04]  /*9630*/  ISETP.GT.U32.AND P0, PT, R4, 0x7f800000, PT ;  /* 0x7f8000000400780c */ /* 0x000fc80003f04070 */
[----:B------:R-:W-:-:S09]  /*9640*/  SEL R0, R0, 0x7c, P0 ;  /* 0x0000007c00007807 */ /* 0x000fd20000000000 */
.L_x_17639:
[----:B------:R-:W-:Y:S05]  /*9650*/  BSYNC.RECONVERGENT B0 ;  /* 0x0000000000007941 */ /* 0x000fea0003800200 */
.L_x_17637:
[----:B------:R-:W-:-:S04]  /*9660*/  SHF.R.U32.HI R5, RZ, 0x18, R5 ;  /* 0x00000018ff057819 */ /* 0x000fc80000011605 */
[----:B------:R-:W-:-:S05]  /*9670*/  LOP3.LUT R5, R0, 0x80, R5, 0xf8, !PT ;  /* 0x0000008000057812 */ /* 0x000fca00078ef805 */
[----:B------:R0:W-:Y:S01]  /*9680*/  STG.E.U8 desc[UR36][R2.64], R5 ;  /* 0x0000000502007986 */ /* 0x0001e2000c101124 */
[----:B------:R-:W-:Y:S05]  /*9690*/  BRA `(.L_x_17610) ;  /* 0x0000000000047947 */ /* 0x000fea0003800000 */
.L_x_17631:
[----:B-1----:R1:W-:Y:S02]  /*96a0*/  STG.E.U16 desc[UR36][R2.64], R5 ;  /* 0x0000000502007986 */ /* 0x0023e4000c101524 */
.L_x_17610:
[----:B------:R-:W-:-:S07]  /*96b0*/  IADD3 R17, PT, PT, R17, 0x80, RZ ;  /* 0x0000008011117810 */ /* 0x000fce0007ffe0ff */
.L_x_17570:
[----:B------:R-:W-:Y:S05]  /*96c0*/  BSYNC.RECONVERGENT B6 ;  /* 0x0000000000067941 */ /* 0x000fea0003800200 */
.L_x_17569:
        /* <DEDUP_REMOVED lines=306> */
.L_x_17640:
        /* <DEDUP_REMOVED lines=20> */
.L_x_17644:
[----:B------:R-:W2:Y:S02]  /*ab30*/  LDG.E.U8 R2, desc[UR36][R2.64] ;  /* 0x0000002402027981 */ /* 0x000ea4000c1e1100 */
[----:B--2---:R-:W-:-:S04]  /*ab40*/  I2FP.F32.U32 R0, R2 ;  /* 0x0000000200007245 */ /* 0x004fc80000201000 */
[----:B------:R-:W-:Y:S01]  /*ab50*/  F2FP.BF16.F32.PACK_AB R0, RZ, R0 ;  /* 0x00000000ff00723e */ /* 0x000fe200000010ff */
[----:B------:R-:W-:Y:S06]  /*ab60*/  BRA `(.L_x_17646) ;  /* 0x0000000c00847947 */ /* 0x000fec0003800000 */
.L_x_17643:
        /* <DEDUP_REMOVED lines=10> */
.L_x_17648:
[----:B------:R-:W2:Y:S02]  /*ac10*/  LDG.E R2, desc[UR36][R2.64] ;  /* 0x0000002402027981 */ /* 0x000ea4000c1e1900 */
[----:B--2---:R-:W-:-:S04]  /*ac20*/  I2FP.F32.S32 R0, R2 ;  /* 0x0000000200007245 */ /* 0x004fc80000201400 */
[----:B------:R-:W-:Y:S01]  /*ac30*/  F2FP.BF16.F32.PACK_AB R0, RZ, R0 ;  /* 0x00000000ff00723e */ /* 0x000fe200000010ff */
[----:B------:R-:W-:Y:S06]  /*ac40*/  BRA `(.L_x_17646) ;  /* 0x0000000c004c7947 */ /* 0x000fec0003800000 */
.L_x_17647:
[----:B------:R-:W2:Y:S02]  /*ac50*/  LDG.E.U16 R2, desc[UR36][R2.64] ;  /* 0x0000002402027981 */ /* 0x000ea4000c1e1500 */
[----:B--2---:R-:W0:Y:S02]  /*ac60*/  I2F.S16 R0, R2 ;  /* 0x0000000200007306 */ /* 0x004e240000101400 */
[----:B0-----:R-:W-:Y:S01]  /*ac70*/  F2FP.BF16.F32.PACK_AB R0, RZ, R0 ;  /* 0x00000000ff00723e */ /* 0x001fe200000010ff */
[----:B------:R-:W-:Y:S06]  /*ac80*/  BRA `(.L_x_17646) ;  /* 0x0000000c003c7947 */ /* 0x000fec0003800000 */
.L_x_17642:
        /* <DEDUP_REMOVED lines=9> */
.L_x_17650:
[----:B------:R-:W2:Y:S02]  /*ad20*/  LDG.E.U16 R0, desc[UR36][R2.64] ;  /* 0x0000002402007981 */ /* 0x000ea4000c1e1500 */
[----:B--2---:R-:W-:-:S05]  /*ad30*/  HADD2.F32 R0, -RZ, R0.H0_H0 ;  /* 0x20000000ff007230 */ /* 0x004fca0000004100 */
[----:B------:R-:W-:Y:S01]  /*ad40*/  F2FP.BF16.F32.PACK_AB R0, RZ, R0 ;  /* 0x00000000ff00723e */ /* 0x000fe200000010ff */
[----:B------:R-:W-:Y:S06]  /*ad50*/  BRA `(.L_x_17646) ;  /* 0x0000000c00087947 */ /* 0x000fec0003800000 */
.L_x_17649:
        /* <DEDUP_REMOVED lines=9> */
.L_x_17652:
[----:B------:R-:W2:Y:S02]  /*adf0*/  LDG.E.U16 R2, desc[UR36][R2.64] ;  /* 0x0000002402027981 */ /* 0x000ea4000c1e1500 */
[----:B--2---:R-:W-:-:S05]  /*ae00*/  HADD2.F32 R0, -RZ, R2.H0_H0 ;  /* 0x20000002ff007230 */ /* 0x004fca0000004100 */
[----:B------:R-:W-:Y:S01]  /*ae10*/  F2FP.BF16.F32.PACK_AB R0, RZ, R0 ;  /* 0x00000000ff00723e */ /* 0x000fe200000010ff */
[----:B------:R-:W-:Y:S06]  /*ae20*/  BRA `(.L_x_17646) ;  /* 0x0000000800d47947 */ /* 0x000fec0003800000 */
.L_x_17651:
        /* <DEDUP_REMOVED lines=8> */
.L_x_17641:
        /* <DEDUP_REMOVED lines=13> */
.L_x_17655:
        /* <DEDUP_REMOVED lines=8> */
.L_x_17654:
        /* <DEDUP_REMOVED lines=27> */
.L_x_17657:
        /* <DEDUP_REMOVED lines=13> */
.L_x_17656:
[----:B------:R0:W5:Y:S01]  /*b280*/  LDG.E.U16 R0, desc[UR36][R2.64] ;  /* 0x0000002402007981 */ /* 0x000162000c1e1500 */
[----:B------:R-:W-:Y:S05]  /*b290*/  BRA `(.L_x_17646) ;  /* 0x0000000400b87947 */ /* 0x000fea0003800000 */
.L_x_17653:
        /* <DEDUP_REMOVED lines=12> */
.L_x_17660:
        /* <DEDUP_REMOVED lines=21> */
.L_x_17664:
[----:B------:R-:W-:Y:S05]  /*b4b0*/  BSYNC.RECONVERGENT B1 ;  /* 0x0000000000017941 */ /* 0x000fea0003800200 */
.L_x_17663:
[----:B------:R-:W-:Y:S01]  /*b4c0*/  IMAD.SHL.U32 R0, R0, 0x100000, RZ ;  /* 0x0010000000007824 */ /* 0x000fe200078e00ff */
[----:B------:R-:W-:-:S04]  /*b4d0*/  LEA R2, R2, 0x3b800000, 0x17 ;  /* 0x3b80000002027811 */ /* 0x000fc800078eb8ff */
[----:B------:R-:W-:-:S07]  /*b4e0*/  LOP3.LUT R0, R2, R0, R7, 0xfe, !PT ;  /* 0x0000000002007212 */ /* 0x000fce00078efe07 */
.L_x_17662:
[----:B------:R-:W-:Y:S05]  /*b4f0*/  BSYNC.RECONVERGENT B0 ;  /* 0x0000000000007941 */ /* 0x000fea0003800200 */
.L_x_17661:
[----:B------:R-:W-:Y:S01]  /*b500*/  F2FP.BF16.F32.PACK_AB R0, RZ, R0 ;  /* 0x00000000ff00723e */ /* 0x000fe200000010ff */
[----:B------:R-:W-:Y:S06]  /*b510*/  BRA `(.L_x_17646) ;  /* 0x0000000400187947 */ /* 0x000fec0003800000 */
.L_x_17659:
        /* <DEDUP_REMOVED lines=21> */
.L_x_17668:
[----:B------:R-:W-:Y:S05]  /*b670*/  BSYNC.RECONVERGENT B1 ;  /* 0x0000000000017941 */ /* 0x000fea0003800200 */
.L_x_17667:
[----:B------:R-:W-:Y:S01]  /*b680*/  IMAD.SHL.U32 R0, R0, 0x200000, RZ ;  /* 0x0020000000007824 */ /* 0x000fe200078e00ff */
[----:B------:R-:W-:-:S04]  /*b690*/  LEA R2, R2, 0x37800000, 0x17 ;  /* 0x3780000002027811 */ /* 0x000fc800078eb8ff */
[----:B------:R-:W-:-:S07]  /*b6a0*/  LOP3.LUT R0, R2, R0, R7, 0xfe, !PT ;  /* 0x0000000002007212 */ /* 0x000fce00078efe07 */
.L_x_17666:
[----:B------:R-:W-:Y:S05]  /*b6b0*/  BSYNC.RECONVERGENT B0 ;  /* 0x0000000000007941 */ /* 0x000fea0003800200 */
.L_x_17665:
[----:B------:R-:W-:Y:S01]  /*b6c0*/  F2FP.BF16.F32.PACK_AB R0, RZ, R0 ;  /* 0x00000000ff00723e */ /* 0x000fe200000010ff */
[----:B------:R-:W-:Y:S06]  /*b6d0*/  BRA `(.L_x_17646) ;  /* 0x0000000000a87947 */ /* 0x000fec0003800000 */
.L_x_17658:
        /* <DEDUP_REMOVED lines=14> */
.L_x_17672:
[----:B------:R-:W-:Y:S05]  /*b7c0*/  BSYNC.RECONVERGENT B0 ;  /* 0x0000000000007941 */ /* 0x000fea0003800200 */
.L_x_17671:
[----:B------:R-:W-:Y:S01]  /*b7d0*/  F2FP.BF16.F32.PACK_AB R0, RZ, R0 ;  /* 0x00000000ff00723e */ /* 0x000fe200000010ff */
[----:B------:R-:W-:Y:S06]  /*b7e0*/  BRA `(.L_x_17646) ;  /* 0x0000000000647947 */ /* 0x000fec0003800000 */
.L_x_17645:
        /* <DEDUP_REMOVED lines=16> */
.L_x_17673:
[----:B------:R-:W-:Y:S01]  /*b8f0*/  PRMT R0, RZ, 0x7610, R0 ;  /* 0x00007610ff007816 */ /* 0x000fe20000000000 */
[----:B------:R-:W-:Y:S06]  /*b900*/  BRA `(.L_x_17646) ;  /* 0x00000000001c7947 */ /* 0x000fec0003800000 */
.L_x_17670:
[----:B------:R-:W2:Y:S02]  /*b910*/  LDG.E.64 R2, desc[UR36][R2.64] ;  /* 0x0000002402027981 */ /* 0x000ea4000c1e1b00 */
[----:B--2---:R-:W0:Y:S02]  /*b920*/  I2F.U64 R0, R2 ;  /* 0x0000000200007312 */ /* 0x004e240000301000 */
[----:B0-----:R-:W-:Y:S01]  /*b930*/  F2FP.BF16.F32.PACK_AB R0, RZ, R0 ;  /* 0x00000000ff00723e */ /* 0x001fe200000010ff */
[----:B------:R-:W-:Y:S06]  /*b940*/  BRA `(.L_x_17646) ;  /* 0x00000000000c7947 */ /* 0x000fec0003800000 */
.L_x_17669:
[----:B------:R-:W2:Y:S02]  /*b950*/  LDG.E R2, desc[UR36][R2.64] ;  /* 0x0000002402027981 */ /* 0x000ea4000c1e1900 */
[----:B--2---:R-:W-:-:S04]  /*b960*/  I2FP.F32.U32 R0, R2 ;  /* 0x0000000200007245 */ /* 0x004fc80000201000 */
[----:B------:R-:W-:-:S07]  /*b970*/  F2FP.BF16.F32.PACK_AB R0, RZ, R0 ;  /* 0x00000000ff00723e */ /* 0x000fce00000010ff */
.L_x_17646:
[----:B-----5:R-:W-:Y:S01]  /*b980*/  IMAD.U32 R0, R0, 0x10000, RZ ;  /* 0x0001000000007824 */ /* 0x020fe200078e00ff */
[----:B------:R-:W-:-:S04]  /*b990*/  UPRMT UR4, UR42, 0x9910, URZ ;  /* 0x000099102a047896 */ /* 0x000fc800080000ff */
[----:B------:R-:W-:Y:S01]  /*b9a0*/  UISETP.GT.AND UP0, UPT, UR4, 0x9, UPT ;  /* 0x000000090400788c */ /* 0x000fe2000bf04270 */
[----:B------:R-:W0:Y:S08]  /*b9b0*/  FRND.FTZ.CEIL R0, R0 ;  /* 0x0000000000007307 */ /* 0x000e300000219000 */
        /* <DEDUP_REMOVED lines=14> */
.L_x_17677:
[----:B-1----:R-:W-:-:S06]  /*baa0*/  IMAD.U32 R3, R3, 0x10000, RZ ;  /* 0x0001000003037824 */ /* 0x002fcc00078e00ff */
[----:B------:R-:W1:Y:S02]  /*bab0*/  F2I.S64.TRUNC R2, R3 ;  /* 0x0000000300027311 */ /* 0x000e64000020d900 */
[----:B-1----:R-:W-:Y:S01]  /*bac0*/  STG.E.U8 desc[UR36][R16.64], R2 ;  /* 0x0000000210007986 */ /* 0x002fe2000c101124 */
[----:B------:R-:W-:Y:S05]  /*bad0*/  EXIT ;  /* 0x000000000000794d */ /* 0x000fea0003800000 */
.L_x_17676:
        /* <DEDUP_REMOVED lines=10> */
.L_x_17680:
[----:B-1----:R-:W-:-:S06]  /*bb80*/  SHF.L.U32 R3, R3, 0x10, RZ ;  /* 0x0000001003037819 */ /* 0x002fcc00000006ff */
[----:B------:R-:W1:Y:S02]  /*bb90*/  F2I.FTZ.TRUNC.NTZ R3, R3 ;  /* 0x0000000300037305 */ /* 0x000e64000021f100 */
[----:B-1----:R-:W-:Y:S01]  /*bba0*/  STG.E desc[UR36][R16.64], R3 ;  /* 0x0000000310007986 */ /* 0x002fe2000c101924 */
[----:B------:R-:W-:Y:S05]  /*bbb0*/  EXIT ;  /* 0x000000000000794d */ /* 0x000fea0003800000 */
.L_x_17679:
[----:B-1----:R-:W-:-:S06]  /*bbc0*/  IMAD.U32 R3, R3, 0x10000, RZ ;  /* 0x0001000003037824 */ /* 0x002fcc00078e00ff */
[----:B------:R-:W1:Y:S02]  /*bbd0*/  F2I.FTZ.TRUNC.NTZ R3, R3 ;  /* 0x0000000300037305 */ /* 0x000e64000021f100 */
[----:B-1----:R-:W-:Y:S01]  /*bbe0*/  STG.E.U16 desc[UR36][R16.64], R3 ;  /* 0x0000000310007986 */ /* 0x002fe2000c101524 */
[----:B------:R-:W-:Y:S05]  /*bbf0*/  EXIT ;  /* 0x000000000000794d */ /* 0x000fea0003800000 */
.L_x_17675:
        /* <DEDUP_REMOVED lines=9> */
.L_x_17682:
[----:B01----:R-:W-:-:S04]  /*bc90*/  SHF.L.U32 R0, R3, 0x10, RZ ;  /* 0x0000001003007819 */ /* 0x003fc800000006ff */
[----:B------:R-:W-:-:S05]  /*bca0*/  F2FP.F16.F32.PACK_AB R0, RZ, R0 ;  /* 0x00000000ff00723e */ /* 0x000fca00000000ff */
[----:B------:R-:W-:Y:S01]  /*bcb0*/  STG.E.U16 desc[UR36][R16.64], R0 ;  /* 0x0000000010007986 */ /* 0x000fe2000c101524 */
[----:B------:R-:W-:Y:S05]  /*bcc0*/  EXIT ;  /* 0x000000000000794d */ /* 0x000fea0003800000 */
.L_x_17681:
        /* <DEDUP_REMOVED lines=10> */
.L_x_17684:
[----:B-1----:R-:W-:-:S04]  /*bd70*/  SHF.L.U32 R3, R3, 0x10, RZ ;  /* 0x0000001003037819 */ /* 0x002fc800000006ff */
[----:B------:R-:W-:-:S04]  /*bd80*/  F2FP.F16.F32.PACK_AB R3, RZ, R3 ;  /* 0x00000003ff03723e */ /* 0x000fc800000000ff */
[----:B------:R-:W-:-:S05]  /*bd90*/  PRMT R3, R3, 0x5410, RZ ;  /* 0x0000541003037816 */ /* 0x000fca00000000ff */
[----:B------:R-:W-:Y:S01]  /*bda0*/  STG.E desc[UR36][R16.64], R3 ;  /* 0x0000000310007986 */ /* 0x000fe2000c101924 */
[----:B------:R-:W-:Y:S05]  /*bdb0*/  EXIT ;  /* 0x000000000000794d */ /* 0x000fea0003800000 */
.L_x_17683:
[----:B-1----:R-:W-:-:S04]  /*bdc0*/  IMAD.U32 R2, R3, 0x10000, RZ ;  /* 0x0001000003027824 */ /* 0x002fc800078e00ff */
[----:B------:R-:W-:-:S06]  /*bdd0*/  FMUL.FTZ R2, R2, 1 ;  /* 0x3f80000002027820 */ /* 0x000fcc0000410000 */
[----:B------:R-:W1:Y:S02]  /*bde0*/  F2F.F64.F32 R2, R2 ;  /* 0x0000000200027310 */ /* 0x000e640000201800 */
[----:B-1----:R-:W-:Y:S01]  /*bdf0*/  STG.E.64 desc[UR36][R16.64], R2 ;  /* 0x0000000210007986 */ /* 0x002fe2000c101b24 */
[----:B------:R-:W-:Y:S05]  /*be00*/  EXIT ;  /* 0x000000000000794d */ /* 0x000fea0003800000 */
.L_x_17674:
        /* <DEDUP_REMOVED lines=14> */
.L_x_17688:
        /* <DEDUP_REMOVED lines=17> */
.L_x_17691:
[----:B------:R-:W-:-:S04]  /*c000*/  SHF.R.U32.HI R3, RZ, 0x18, R3 ;  /* 0x00000018ff037819 */ /* 0x000fc80000011603 */
[----:B------:R-:W-:-:S04]  /*c010*/  LOP3.LUT R0, R0, 0x80, R3, 0xf8, !PT ;  /* 0x0000008000007812 */ /* 0x000fc800078ef803 */
[----:B------:R-:W-:-:S07]  /*c020*/  PRMT R8, R0, 0x7610, R8 ;  /* 0x0000761000087816 */ /* 0x000fce0000000008 */
.L_x_17690:
[----:B------:R-:W-:Y:S05]  /*c030*/  BSYNC.RECONVERGENT B0 ;  /* 0x0000000000007941 */ /* 0x000fea0003800200 */
.L_x_17689:
[----:B------:R-:W-:Y:S01]  /*c040*/  STG.E.U8 desc[UR36][R16.64], R8 ;  /* 0x0000000810007986 */ /* 0x000fe2000c101124 */
[----:B------:R-:W-:Y:S05]  /*c050*/  EXIT ;  /* 0x000000000000794d */ /* 0x000fea0003800000 */
.L_x_17687:
        /* <DEDUP_REMOVED lines=17> */
.L_x_17694:
[----:B------:R-:W-:-:S04]  /*c170*/  SHF.R.U32.HI R3, RZ, 0x18, R3 ;  /* 0x00000018ff037819 */ /* 0x000fc80000011603 */
[----:B------:R-:W-:-:S04]  /*c180*/  LOP3.LUT R0, R0, 0x80, R3, 0xf8, !PT ;  /* 0x0000008000007812 */ /* 0x000fc800078ef803 */
[----:B------:R-:W-:-:S07]  /*c190*/  PRMT R8, R0, 0x7610, R8 ;  /* 0x0000761000087816 */ /* 0x000fce0000000008 */
.L_x_17693:
[----:B------:R-:W-:Y:S05]  /*c1a0*/  BSYNC.RECONVERGENT B0 ;  /* 0x0000000000007941 */ /* 0x000fea0003800200 */
.L_x_17692:
[----:B------:R-:W-:Y:S01]  /*c1b0*/  STG.E.U8 desc[UR36][R16.64], R8 ;  /* 0x0000000810007986 */ /* 0x000fe2000c101124 */
[----:B------:R-:W-:Y:S05]  /*c1c0*/  EXIT ;  /* 0x000000000000794d */ /* 0x000fea0003800000 */
.L_x_17686:
        /* <DEDUP_REMOVED lines=22> */
.L_x_17696:
[----:B-1----:R-:W-:-:S06]  /*c330*/  SHF.L.U32 R3, R3, 0x10, RZ ;  /* 0x0000001003037819 */ /* 0x002fcc00000006ff */
[----:B------:R-:W1:Y:S02]  /*c340*/  F2I.U64.TRUNC R2, R3 ;  /* 0x0000000300027311 */ /* 0x000e64000020d800 */
[----:B-1----:R-:W-:Y:S01]  /*c350*/  STG.E.64 desc[UR36][R16.64], R2 ;  /* 0x0000000210007986 */ /* 0x002fe2000c101b24 */
[----:B------:R-:W-:Y:S05]  /*c360*/  EXIT ;  /* 0x000000000000794d */ /* 0x000fea0003800000 */
.L_x_17695:
[----:B-1----:R-:W-:-:S06]  /*c370*/  IMAD.U32 R3, R3, 0x10000, RZ ;  /* 0x0001000003037824 */ /* 0x002fcc00078e00ff */
[----:B------:R-:W1:Y:S02]  /*c380*/  F2I.FTZ.U32.TRUNC.NTZ R3, R3 ;  /* 0x0000000300037305 */ /* 0x000e64000021f000 */
[----:B-1----:R-:W-:Y:S01]  /*c390*/  STG.E desc[UR36][R16.64], R3 ;  /* 0x0000000310007986 */ /* 0x002fe2000c101924 */
[----:B------:R-:W-:Y:S05]  /*c3a0*/  EXIT ;  /* 0x000000000000794d */ /* 0x000fea0003800000 */
.L_x_17685:
        /* <DEDUP_REMOVED lines=11> */
.L_x_17698:
[----:B-1----:R-:W-:Y:S02]  /*c460*/  SHF.L.U32 R3, R3, 0x10, RZ ;  /* 0x0000001003037819 */ /* 0x002fe400000006ff */
[----:B------:R-:W-:-:S03]  /*c470*/  CS2R R6, SRZ ;  /* 0x0000000000067805 */ /* 0x000fc6000001ff00 */
[----:B------:R-:W-:-:S04]  /*c480*/  FMUL.FTZ R3, R3, 1 ;  /* 0x3f80000003037820 */ /* 0x000fc80000410000 */
[----:B------:R-:W1:Y:S02]  /*c490*/  F2F.F64.F32 R4, R3 ;  /* 0x0000000300047310 */ /* 0x000e640000201800 */
[----:B-1----:R-:W-:Y:S01]  /*c4a0*/  STG.E.128 desc[UR36][R16.64], R4 ;  /* 0x0000000410007986 */ /* 0x002fe2000c101d24 */
[----:B------:R-:W-:Y:S05]  /*c4b0*/  EXIT ;  /* 0x000000000000794d */ /* 0x000fea0003800000 */
.L_x_17697:
[----:B------:R-:W-:-:S09]  /*c4c0*/  UISETP.NE.AND UP0, UPT, UR4, 0xf, UPT ;  /* 0x0000000f0400788c */ /* 0x000fd2000bf05270 */
[----:B------:R-:W-:Y:S05]  /*c4d0*/  BRA.U !UP0, `(.L_x_17699) ;  /* 0x0000000108e87547 */ /* 0x000fea000b800000 */
[----:B------:R-:W-:-:S09]  /*c4e0*/  UISETP.NE.AND UP0, UPT, UR4, 0x17, UPT ;  /* 0x000000170400788c */ /* 0x000fd2000bf05270 */
[----:B------:R-:W-:Y:S05]  /*c4f0*/  BRA.U !UP0, `(.L_x_17700) ;  /* 0x0000000108907547 */ /* 0x000fea000b800000 */
[----:B------:R-:W-:-:S09]  /*c500*/  UISETP.NE.AND UP0, UPT, UR4, 0x18, UPT ;  /* 0x000000180400788c */ /* 0x000fd2000bf05270 */
[----:B------:R-:W-:Y:S05]  /*c510*/  BRA.U !UP0, `(.L_x_17701) ;  /* 0x0000000108447547 */ /* 0x000fea000b800000 */
.L_x_17678:
        /* <DEDUP_REMOVED lines=16> */
.L_x_17702:
[----:B------:R-:W-:Y:S05]  /*c620*/  EXIT ;  /* 0x000000000000794d */ /* 0x000fea0003800000 */
.L_x_17701:
        /* <DEDUP_REMOVED lines=13> */
.L_x_17704:
[----:B------:R-:W-:Y:S05]  /*c700*/  BSYNC.RECONVERGENT B0 ;  /* 0x0000000000007941 */ /* 0x000fea0003800200 */
.L_x_17703:
[----:B------:R-:W-:-:S05]  /*c710*/  LOP3.LUT R3, R0, 0x80, R3, 0xf8, !PT ;  /* 0x0000008000037812 */ /* 0x000fca00078ef803 */
[----:B------:R-:W-:Y:S01]  /*c720*/  STG.E.U8 desc[UR36][R16.64], R3 ;  /* 0x0000000310007986 */ /* 0x000fe2000c101124 */
[----:B------:R-:W-:Y:S05]  /*c730*/  EXIT ;  /* 0x000000000000794d */ /* 0x000fea0003800000 */
.L_x_17700:
        /* <DEDUP_REMOVED lines=12> */
.L_x_17706:
[----:B0-----:R-:W-:Y:S01]  /*c800*/  IMAD.MOV.U32 R0, RZ, RZ, 0x7f ;  /* 0x0000007fff007424 */ /* 0x001fe200078e00ff */
[----:B------:R-:W-:-:S04]  /*c810*/  ISETP.GT.U32.AND P0, PT, R2, 0x7f800000, PT ;  /* 0x7f8000000200780c */ /* 0x000fc80003f04070 */
[----:B------:R-:W-:-:S09]  /*c820*/  SEL R0, R0, 0x7c, P0 ;  /* 0x0000007c00007807 */ /* 0x000fd20000000000 */
.L_x_17707:
[----:B------:R-:W-:Y:S05]  /*c830*/  BSYNC.RECONVERGENT B0 ;  /* 0x0000000000007941 */ /* 0x000fea0003800200 */
.L_x_17705:
[----:B------:R-:W-:-:S04]  /*c840*/  SHF.R.U32.HI R3, RZ, 0x18, R3 ;  /* 0x00000018ff037819 */ /* 0x000fc80000011603 */
[----:B------:R-:W-:-:S05]  /*c850*/  LOP3.LUT R3, R0, 0x80, R3, 0xf8, !PT ;  /* 0x0000008000037812 */ /* 0x000fca00078ef803 */
[----:B------:R-:W-:Y:S01]  /*c860*/  STG.E.U8 desc[UR36][R16.64], R3 ;  /* 0x0000000310007986 */ /* 0x000fe2000c101124 */
[----:B------:R-:W-:Y:S05]  /*c870*/  EXIT ;  /* 0x000000000000794d */ /* 0x000fea0003800000 */
.L_x_17699:
[----:B-1----:R-:W-:Y:S01]  /*c880*/  STG.E.U16 desc[UR36][R16.64], R3 ;  /* 0x0000000310007986 */ /* 0x002fe2000c101524 */
[----:B------:R-:W-:Y:S05]  /*c890*/  EXIT ;  /* 0x000000000000794d */ /* 0x000fea0003800000 */
.L_x_17708:
        /* <DEDUP_REMOVED lines=14> */
.L_x_20001:


//--------------------- .text._ZN2at6native27unrolled_elementwise_kernelIZZZNS0_16ceil_kernel_cudaERNS_18TensorIteratorBaseEENKUlvE_clEvENKUlvE2_clEvEUlN3c108BFloat16EE_St5arrayIPcLm2EELi4E23TrivialOffsetCalculatorILi1EjESD_NS0_6memory12LoadWithCastILi1EEENSE_13StoreWithCastILi1EEEEEviT_T0_T2_T3_T4_T5_ --------------------------
	.section	.text._ZN2at6native27unrolled_elementwise_kernelIZZZNS0_16ceil_kernel_cudaERNS_18TensorIteratorBaseEENKUlvE_clEvENKUlvE2_clEvEUlN3c108BFloat16EE_St5arrayIPcLm2EELi4E23TrivialOffsetCalculatorILi1EjESD_NS0_6memory12LoadWithCastILi1EEENSE_13StoreWithCastILi1EEEEEviT_T0_T2_T3_T4_T5_,"ax",@progbits
	.align	128
        .global         _ZN2at6native27unrolled_elementwise_kernelIZZZNS0_16ceil_kernel_cudaERNS_18TensorIteratorBaseEENKUlvE_clEvENKUlvE2_clEvEUlN3c108BFloat16EE_St5arrayIPcLm2EELi4E23TrivialOffsetCalculatorILi1EjESD_NS0_6memory12LoadWithCastILi1EEENSE_13StoreWithCastILi1EEEEEviT_T0_T2_T3_T4_T5_
        .type           _ZN2at6native27unrolled_elementwise_kernelIZZZNS0_16ceil_kernel_cudaERNS_18TensorIteratorBaseEENKUlvE_clEvENKUlvE2_clEvEUlN3c108BFloat16EE_St5arrayIPcLm2EELi4E23TrivialOffsetCalculatorILi1EjESD_NS0_6memory12LoadWithCastILi1EEENSE_13StoreWithCastILi1EEEEEviT_T0_T2_T3_T4_T5_,@function
        .size           _ZN2at6native27unrolled_elementwise_kernelIZZZNS0_16ceil_kernel_cudaERNS_18TensorIteratorBaseEENKUlvE_clEvENKUlvE2_clEvEUlN3c108BFloat16EE_St5arrayIPcLm2EELi4E23TrivialOffsetCalculatorILi1EjESD_NS0_6memory12LoadWithCastILi1EEENSE_13StoreWithCastILi1EEEEEviT_T0_T2_T3_T4_T5_,(.L_x_20002 - _ZN2at6native27unrolled_elementwise_kernelIZZZNS0_16ceil_kernel_cudaERNS_18TensorIteratorBaseEENKUlvE_clEvENKUlvE2_clEvEUlN3c108BFloat16EE_St5arrayIPcLm2EELi4E23TrivialOffsetCalculatorILi1EjESD_NS0_6memory12LoadWithCastILi1EEENSE_13StoreWithCastILi1EEEEEviT_T0_T2_T3_T4_T5_)
        .other          _ZN2at6native27unrolled_elementwise_kernelIZZZNS0_16ceil_kernel_cudaERNS_18TensorIteratorBaseEENKUlvE_clEvENKUlvE2_clEvEUlN3c108BFloat16EE_St5arrayIPcLm2EELi4E23TrivialOffsetCalculatorILi1EjESD_NS0_6memory12LoadWithCastILi1EEENSE_13StoreWithCastILi1EEEEEviT_T0_T2_T3_T4_T5_,@"STO_CUDA_ENTRY STV_DEFAULT"
_ZN2at6native27unrolled_elementwise_kernelIZZZNS0_16ceil_kernel_cudaERNS_18TensorIteratorBaseEENKUlvE_clEvENKUlvE2_clEvEUlN3c108BFloat16EE_St5arrayIPcLm2EELi4E23TrivialOffsetCalculatorILi1EjESD_NS0_6memory12LoadWithCastILi1EEENSE_13StoreWithCastILi1EEEEEviT_T0_T2_T3_T4_T5_:
.text._ZN2at6native27unrolled_elementwise_kernelIZZZNS0_16ceil_kernel_cudaERNS_18TensorIteratorBaseEENKUlvE_clEvENKUlvE2_clEvEUlN3c108BFloat16EE_St5arrayIPcLm2EELi4E23TrivialOffsetCalculatorILi1EjESD_NS0_6memory12LoadWithCastILi1EEENSE_13StoreWithCastILi1EEEEEviT_T0_T2_T3_T4_T5_:
        /* <DEDUP_REMOVED lines=34> */
.L_x_17714:
[----:B------:R-:W2:Y:S02]  /*0220*/  LDG.E.U8 R4, desc[UR36][R4.64] ;  /* 0x0000002404047981 */ /* 0x000ea4000c1e1100 */
[----:B--2---:R-:W-:-:S04]  /*0230*/  I2FP.F32.U32 R0, R4 ;  /* 0x0000000400007245 */ /* 0x004fc80000201000 */
[----:B------:R-:W-:-:S04]  /*0240*/  F2FP.BF16.F32.PACK_AB R0, RZ, R0 ;  /* 0x00000000ff00723e */ /* 0x000fc800000010ff */
[----:B------:R-:W-:Y:S01]  /*0250*/  PRMT R17, R0, 0x7610, R17 ;  /* 0x0000761000117816 */ /* 0x000fe20000000011 */
[----:B------:R-:W-:Y:S06]  /*0260*/  BRA `(.L_x_17716) ;  /* 0x0000000c00c47947 */ /* 0x000fec0003800000 */
.L_x_17713:
        /* <DEDUP_REMOVED lines=11> */
.L_x_17718:
[----:B------:R-:W2:Y:S02]  /*0320*/  LDG.E R4, desc[UR36][R4.64] ;  /* 0x0000002404047981 */ /* 0x000ea4000c1e1900 */
[----:B--2---:R-:W-:-:S04]  /*0330*/  I2FP.F32.S32 R0, R4 ;  /* 0x0000000400007245 */ /* 0x004fc80000201400 */
[----:B------:R-:W-:-:S04]  /*0340*/  F2FP.BF16.F32.PACK_AB R0, RZ, R0 ;  /* 0x00000000ff00723e */ /* 0x000fc800000010ff */
[----:B------:R-:W-:Y:S01]  /*0350*/  PRMT R17, R0, 0x7610, R17 ;  /* 0x0000761000117816 */ /* 0x000fe20000000011 */
[----:B------:R-:W-:Y:S06]  /*0360*/  BRA `(.L_x_17716) ;  /* 0x0000000c00847947 */ /* 0x000fec0003800000 */
.L_x_17717:
[----:B------:R-:W2:Y:S02]  /*0370*/  LDG.E.U16 R4, desc[UR36][R4.64] ;  /* 0x0000002404047981 */ /* 0x000ea4000c1e1500 */
[----:B--2---:R-:W0:Y:S02]  /*0380*/  I2F.S16 R0, R4 ;  /* 0x0000000400007306 */ /* 0x004e240000101400 */
[----:B0-----:R-:W-:-:S04]  /*0390*/  F2FP.BF16.F32.PACK_AB R0, RZ, R0 ;  /* 0x00000000ff00723e */ /* 0x001fc800000010ff */
[----:B------:R-:W-:Y:S01]  /*03a0*/  PRMT R17, R0, 0x7610, R17 ;  /* 0x0000761000117816 */ /* 0x000fe20000000011 */
[----:B------:R-:W-:Y:S06]  /*03b0*/  BRA `(.L_x_17716) ;  /* 0x0000000c00707947 */ /* 0x000fec0003800000 */
.L_x_17712:
        /* <DEDUP_REMOVED lines=9> */
.L_x_17720:
[----:B------:R-:W2:Y:S02]  /*0450*/  LDG.E.U16 R0, desc[UR36][R4.64] ;  /* 0x0000002404007981 */ /* 0x000ea4000c1e1500 */
[----:B--2---:R-:W-:-:S05]  /*0460*/  HADD2.F32 R0, -RZ, R0.H0_H0 ;  /* 0x20000000ff007230 */ /* 0x004fca0000004100 */
[----:B------:R-:W-:-:S04]  /*0470*/  F2FP.BF16.F32.PACK_AB R0, RZ, R0 ;  /* 0x00000000ff00723e */ /* 0x000fc800000010ff */
[----:B------:R-:W-:Y:S01]  /*0480*/  PRMT R17, R0, 0x7610, R17 ;  /* 0x0000761000117816 */ /* 0x000fe20000000011 */
[----:B------:R-:W-:Y:S06]  /*0490*/  BRA `(.L_x_17716) ;  /* 0x0000000c00387947 */ /* 0x000fec0003800000 */
.L_x_17719:
        /* <DEDUP_REMOVED lines=9> */
.L_x_17722:
[----:B------:R-:W2:Y:S02]  /*0530*/  LDG.E.U16 R4, desc[UR36][R4.64] ;  /* 0x0000002404047981 */ /* 0x000ea4000c1e1500 */
[----:B--2---:R-:W-:-:S05]  /*0540*/  HADD2.F32 R0, -RZ, R4.H0_H0 ;  /* 0x20000004ff007230 */ /* 0x004fca0000004100 */
[----:B------:R-:W-:-:S04]  /*0550*/  F2FP.BF16.F32.PACK_AB R0, RZ, R0 ;  /* 0x00000000ff00723e */ /* 0x000fc800000010ff */
[----:B------:R-:W-:Y:S01]  /*0560*/  PRMT R17, R0, 0x7610, R17 ;  /* 0x0000761000117816 */ /* 0x000fe20000000011 */
[----:B------:R-:W-:Y:S06]  /*0570*/  BRA `(.L_x_17716) ;  /* 0x0000000c00007947 */ /* 0x000fec0003800000 */
.L_x_17721:
        /* <DEDUP_REMOVED lines=9> */
.L_x_17711:
        /* <DEDUP_REMOVED lines=14> */
.L_x_17725:
        /* <DEDUP_REMOVED lines=9> */
.L_x_17724:
        /* <DEDUP_REMOVED lines=27> */
.L_x_17727:
        /* <DEDUP_REMOVED lines=15> */
.L_x_17726:
[----:B------:R0:W5:Y:S01]  /*0a20*/  LDG.E.U16 R17, desc[UR36][R4.64] ;  /* 0x0000002404117981 */ /* 0x000162000c1e1500 */
[----:B------:R-:W-:Y:S05]  /*0a30*/  BRA `(.L_x_17716) ;  /* 0x0000000400d07947 */ /* 0x000fea0003800000 */
.L_x_17723:
        /* <DEDUP_REMOVED lines=13> */
.L_x_17730:
        /* <DEDUP_REMOVED lines=21> */
.L_x_17734:
[----:B------:R-:W-:Y:S05]  /*0c60*/  BSYNC.RECONVERGENT B1 ;  /* 0x0000000000017941 */ /* 0x000fea0003800200 */
.L_x_17733:
[----:B------:R-:W-:Y:S01]  /*0c70*/  IMAD.SHL.U32 R0, R0, 0x100000, RZ ;  /* 0x0010000000007824 */ /* 0x000fe200078e00ff */
[----:B------:R-:W-:-:S04]  /*0c80*/  LEA R3, R3, 0x3b800000, 0x17 ;  /* 0x3b80000003037811 */ /* 0x000fc800078eb8ff */
[----:B------:R-:W-:-:S07]  /*0c90*/  LOP3.LUT R0, R3, R0, R7, 0xfe, !PT ;  /* 0x0000000003007212 */ /* 0x000fce00078efe07 */
.L_x_17732:
[----:B------:R-:W-:Y:S05]  /*0ca0*/  BSYNC.RECONVERGENT B0 ;  /* 0x0000000000007941 */ /* 0x000fea0003800200 */
.L_x_17731:
[----:B------:R-:W-:-:S04]  /*0cb0*/  F2FP.BF16.F32.PACK_AB R0, RZ, R0 ;  /* 0x00000000ff00723e */ /* 0x000fc800000010ff */
[----:B------:R-:W-:Y:S01]  /*0cc0*/  PRMT R17, R0, 0x7610, R17 ;  /* 0x0000761000117816 */ /* 0x000fe20000000011 */
[----:B------:R-:W-:Y:S06]  /*0cd0*/  BRA `(.L_x_17716) ;  /* 0x0000000400287947 */ /* 0x000fec0003800000 */
.L_x_17729:
        /* <DEDUP_REMOVED lines=21> */
.L_x_17738:
[----:B------:R-:W-:Y:S05]  /*0e30*/  BSYNC.RECONVERGENT B1 ;  /* 0x0000000000017941 */ /* 0x000fea0003800200 */
.L_x_17737:
[----:B------:R-:W-:Y:S01]  /*0e40*/  IMAD.SHL.U32 R0, R0, 0x200000, RZ ;  /* 0x0020000000007824 */ /* 0x000fe200078e00ff */
[----:B------:R-:W-:-:S04]  /*0e50*/  LEA R3, R3, 0x37800000, 0x17 ;  /* 0x3780000003037811 */ /* 0x000fc800078eb8ff */
[----:B------:R-:W-:-:S07]  /*0e60*/  LOP3.LUT R0, R3, R0, R7, 0xfe, !PT ;  /* 0x0000000003007212 */ /* 0x000fce00078efe07 */
.L_x_17736:
[----:B------:R-:W-:Y:S05]  /*0e70*/  BSYNC.RECONVERGENT B0 ;  /* 0x0000000000007941 */ /* 0x000fea0003800200 */
.L_x_17735:
[----:B------:R-:W-:-:S04]  /*0e80*/  F2FP.BF16.F32.PACK_AB R0, RZ, R0 ;  /* 0x00000000ff00723e */ /* 0x000fc800000010ff */
[----:B------:R-:W-:Y:S01]  /*0e90*/  PRMT R17, R0, 0x7610, R17 ;  /* 0x0000761000117816 */ /* 0x000fe20000000011 */
[----:B------:R-:W-:Y:S06]  /*0ea0*/  BRA `(.L_x_17716) ;  /* 0x0000000000b47947 */ /* 0x000fec0003800000 */
.L_x_17728:
[----:B------:R-:W-:-:S09]  /*0eb0*/  UISETP.NE.AND UP0, UPT, UR4, 0x1c, UPT ;  /* 0x0000001c0400788c */ /* 0x000fd2000bf05270 */
[----:B------:R-:W-:Y:S05]  /*0ec0*/  BRA.U !UP0, `(.L_x_17739) ;  /* 0x00000001089c7547 */ /* 0x000fea000b800000 */
[----:B------:R-:W-:-:S09]  /*0ed0*/  UISETP.NE.AND UP0, UPT, UR4, 0x1d, UPT ;  /* 0x0000001d0400788c */ /* 0x000fd2000bf05270 */
[----:B------:R-:W-:Y:S05]  /*0ee0*/  BRA.U !UP0, `(.L_x_17740) ;  /* 0x0000000108807547 */ /* 0x000fea000b800000 */
[----:B------:R-:W-:-:S09]  /*0ef0*/  UISETP.NE.AND UP0, UPT, UR4, 0x2c, UPT ;  /* 0x0000002c0400788c */ /* 0x000fd2000bf05270 */
[----:B------:R-:W-:Y:S05]  /*0f00*/  BRA.U !UP0, `(.L_x_17741) ;  /* 0x0000000108487547 */ /* 0x000fea000b800000 */
.L_x_17715:
        /* <DEDUP_REMOVED lines=16> */
.L_x_17742:
[----:B------:R-:W-:Y:S01]  /*1010*/  PRMT R17, RZ, 0x7610, R17 ;  /* 0x00007610ff117816 */ /* 0x000fe20000000011 */
[----:B------:R-:W-:Y:S06]  /*1020*/  BRA `(.L_x_17716) ;  /* 0x0000000000547947 */ /* 0x000fec0003800000 */
.L_x_17741:
        /* <DEDUP_REMOVED lines=8> */
.L_x_17744:
[----:B------:R-:W-:Y:S05]  /*10b0*/  BSYNC.RECONVERGENT B0 ;  /* 0x0000000000007941 */ /* 0x000fea0003800200 */
.L_x_17743:
[----:B------:R-:W-:-:S04]  /*10c0*/  F2FP.BF16.F32.PACK_AB R0, RZ, R0 ;  /* 0x00000000ff00723e */ /* 0x000fc800000010ff */
[----:B------:R-:W-:Y:S01]  /*10d0*/  PRMT R17, R0, 0x7610, R17 ;  /* 0x0000761000117816 */ /* 0x000fe20000000011 */
[----:B------:R-:W-:Y:S06]  /*10e0*/  BRA `(.L_x_17716) ;  /* 0x0000000000247947 */ /* 0x000fec0003800000 */
.L_x_17740:
[----:B------:R-:W2:Y:S02]  /*10f0*/  LDG.E.64 R4, desc[UR36][R4.64] ;  /* 0x0000002404047981 */ /* 0x000ea4000c1e1b00 */
[----:B--2---:R-:W0:Y:S02]  /*1100*/  I2F.U64 R0, R4 ;  /* 0x0000000400007312 */ /* 0x004e240000301000 */
[----:B0-----:R-:W-:-:S04]  /*1110*/  F2FP.BF16.F32.PACK_AB R0, RZ, R0 ;  /* 0x00000000ff00723e */ /* 0x001fc800000010ff */
[----:B------:R-:W-:Y:S01]  /*1120*/  PRMT R17, R0, 0x7610, R17 ;  /* 0x0000761000117816 */ /* 0x000fe20000000011 */
[----:B------:R-:W-:Y:S06]  /*1130*/  BRA `(.L_x_17716) ;  /* 0x0000000000107947 */ /* 0x000fec0003800000 */
.L_x_17739:
[----:B------:R-:W2:Y:S02]  /*1140*/  LDG.E R4, desc[UR36][R4.64] ;  /* 0x0000002404047981 */ /* 0x000ea4000c1e1900 */
[----:B--2---:R-:W-:-:S04]  /*1150*/  I2FP.F32.U32 R0, R4 ;  /* 0x0000000400007245 */ /* 0x004fc80000201000 */
[----:B------:R-:W-:-:S04]  /*1160*/  F2FP.BF16.F32.PACK_AB R0, RZ, R0 ;  /* 0x00000000ff00723e */ /* 0x000fc800000010ff */
[----:B------:R-:W-:-:S07]  /*1170*/  PRMT R17, R0, 0x7610, R17 ;  /* 0x0000761000117816 */ /* 0x000fce0000000011 */
.L_x_17716:
[----:B------:R-:W-:-:S07]  /*1180*/  VIADD R23, R25, 0x80 ;  /* 0x0000008019177836 */ /* 0x000fce0000000000 */
.L_x_17710:
[----:B------:R-:W-:Y:S05]  /*1190*/  BSYNC.RECONVERGENT B6 ;  /* 0x0000000000067941 */ /* 0x000fea0003800200 */
.L_x_17709:
        /* <DEDUP_REMOVED lines=26> */
.L_x_17750:
[----:B------:R-:W2:Y:S02]  /*1340*/  LDG.E.U8 R4, desc[UR36][R4.64] ;  /* 0x0000002404047981 */ /* 0x000ea4000c1e1100 */
[----:B--2---:R-:W-:-:S04]  /*1350*/  I2FP.F32.U32 R0, R4 ;  /* 0x0000000400007245 */ /* 0x004fc80000201000 */
[----:B------:R-:W-:-:S04]  /*1360*/  F2FP.BF16.F32.PACK_AB R0, RZ, R0 ;  /* 0x00000000ff00723e */ /* 0x000fc800000010ff */
[----:B------:R-:W-:Y:S01]  /*1370*/  PRMT R18, R0, 0x7610, R18 ;  /* 0x0000761000127816 */ /* 0x000fe20000000012 */
[----:B------:R-:W-:Y:S06]  /*1380*/  BRA `(.L_x_17752) ;  /* 0x0000000c00c47947 */ /* 0x000fec0003800000 */
.L_x_17749:
        /* <DEDUP_REMOVED lines=11> */
.L_x_17754:
[----:B------:R-:W2:Y:S02]  /*1440*/  LDG.E R4, desc[UR36][R4.64] ;  /* 0x0000002404047981 */ /* 0x000ea4000c1e1900 */
[----:B--2---:R-:W-:-:S04]  /*1450*/  I2FP.F32.S32 R0, R4 ;  /* 0x0000000400007245 */ /* 0x004fc80000201400 */
[----:B------:R-:W-:-:S04]  /*1460*/  F2FP.BF16.F32.PACK_AB R0, RZ, R0 ;  /* 0x00000000ff00723e */ /* 0x000fc800000010ff */
[----:B------:R-:W-:Y:S01]  /*1470*/  PRMT R18, R0, 0x7610, R18 ;  /* 0x0000761000127816 */ /* 0x000fe20000000012 */
[----:B------:R-:W-:Y:S06]  /*1480*/  BRA `(.L_x_17752) ;  /* 0x0000000c00847947 */ /* 0x000fec0003800000 */
.L_x_17753:
[----:B------:R-:W2:Y:S02]  /*1490*/  LDG.E.U16 R4, desc[UR36][R4.64] ;  /* 0x0000002404047981 */ /* 0x000ea4000c1e1500 */
[----:B--2---:R-:W0:Y:S02]  /*14a0*/  I2F.S16 R0, R4 ;  /* 0x0000000400007306 */ /* 0x004e240000101400 */
[----:B0-----:R-:W-:-:S04]  /*14b0*/  F2FP.BF16.F32.PACK_AB R0, RZ, R0 ;  /* 0x00000000ff00723e */ /* 0x001fc800000010ff */
[----:B------:R-:W-:Y:S01]  /*14c0*/  PRMT R18, R0, 0x7610, R18 ;  /* 0x0000761000127816 */ /* 0x000fe20000000012 */
[----:B------:R-:W-:Y:S06]  /*14d0*/  BRA `(.L_x_17752) ;  /* 0x0000000c00707947 */ /* 0x000fec0003800000 */
.L_x_17748:
        /* <DEDUP_REMOVED lines=9> */
.L_x_17756:
[----:B------:R-:W2:Y:S02]  /*1570*/  LDG.E.U16 R0, desc[UR36][R4.64] ;  /* 0x0000002404007981 */ /* 0x000ea4000c1e1500 */
[----:B--2---:R-:W-:-:S05]  /*1580*/  HADD2.F32 R0, -RZ, R0.H0_H0 ;  /* 0x20000000ff007230 */ /* 0x004fca0000004100 */
[----:B------:R-:W-:-:S04]  /*1590*/  F2FP.BF16.F32.PACK_AB R0, RZ, R0 ;  /* 0x00000000ff00723e */ /* 0x000fc800000010ff */
[----:B------:R-:W-:Y:S01]  /*15a0*/  PRMT R18, R0, 0x7610, R18 ;  /* 0x0000761000127816 */ /* 0x000fe20000000012 */
[----:B------:R-:W-:Y:S06]  /*15b0*/  BRA `(.L_x_17752) ;  /* 0x0000000c00387947 */ /* 0x000fec0003800000 */
.L_x_17755:
        /* <DEDUP_REMOVED lines=9> */
.L_x_17758:
[----:B------:R-:W2:Y:S02]  /*1650*/  LDG.E.U16 R4, desc[UR36][R4.64] ;  /* 0x0000002404047981 */ /* 0x000ea4000c1e1500 */
[----:B--2---:R-:W-:-:S05]  /*1660*/  HADD2.F32 R0, -RZ, R4.H0_H0 ;  /* 0x20000004ff007230 */ /* 0x004fca0000004100 */
[----:B------:R-:W-:-:S04]  /*1670*/  F2FP.BF16.F32.PACK_AB R0, RZ, R0 ;  /* 0x00000000ff00723e */ /* 0x000fc800000010ff */
[----:B------:R-:W-:Y:S01]  /*1680*/  PRMT R18, R0, 0x7610, R18 ;  /* 0x0000761000127816 */ /* 0x000fe20000000012 */
[----:B------:R-:W-:Y:S06]  /*1690*/  BRA `(.L_x_17752) ;  /* 0x0000000c00007947 */ /* 0x000fec0003800000 */
.L_x_17757:
        /* <DEDUP_REMOVED lines=9> */
.L_x_17747:
        /* <DEDUP_REMOVED lines=14> */
.L_x_17761:
        /* <DEDUP_REMOVED lines=9> */
.L_x_17760:
        /* <DEDUP_REMOVED lines=27> */
.L_x_17763:
        /* <DEDUP_REMOVED lines=15> */
.L_x_17762:
[----:B------:R0:W5:Y:S01]  /*1b40*/  LDG.E.U16 R18, desc[UR36][R4.64] ;  /* 0x0000002404127981 */ /* 0x000162000c1e1500 */
[----:B------:R-:W-:Y:S05]  /*1b50*/  BRA `(.L_x_17752) ;  /* 0x0000000400d07947 */ /* 0x000fea0003800000 */
.L_x_17759:
        /* <DEDUP_REMOVED lines=13> */
.L_x_17766:
        /* <DEDUP_REMOVED lines=21> */
.L_x_17770:
[----:B------:R-:W-:Y:S05]  /*1d80*/  BSYNC.RECONVERGENT B1 ;  /* 0x0000000000017941 */ /* 0x000fea0003800200 */
.L_x_17769:
[----:B------:R-:W-:Y:S01]  /*1d90*/  IMAD.SHL.U32 R0, R0, 0x100000, RZ ;  /* 0x0010000000007824 */ /* 0x000fe200078e00ff */
[----:B------:R-:W-:-:S04]  /*1da0*/  LEA R3, R3, 0x3b800000, 0x17 ;  /* 0x3b80000003037811 */ /* 0x000fc800078eb8ff */
[----:B------:R-:W-:-:S07]  /*1db0*/  LOP3.LUT R0, R3, R0, R7, 0xfe, !PT ;  /* 0x0000000003007212 */ /* 0x000fce00078efe07 */
.L_x_17768:
[----:B------:R-:W-:Y:S05]  /*1dc0*/  BSYNC.RECONVERGENT B0 ;  /* 0x0000000000007941 */ /* 0x000fea0003800200 */
.L_x_17767:
[----:B------:R-:W-:-:S04]  /*1dd0*/  F2FP.BF16.F32.PACK_AB R0, RZ, R0 ;  /* 0x00000000ff00723e */ /* 0x000fc800000010ff */
[----:B------:R-:W-:Y:S01]  /*1de0*/  PRMT R18, R0, 0x7610, R18 ;  /* 0x0000761000127816 */ /* 0x000fe20000000012 */
[----:B------:R-:W-:Y:S06]  /*1df0*/  BRA `(.L_x_17752) ;  /* 0x0000000400287947 */ /* 0x000fec0003800000 */
.L_x_17765:
        /* <DEDUP_REMOVED lines=21> */
.L_x_17774:
[----:B------:R-:W-:Y:S05]  /*1f50*/  BSYNC.RECONVERGENT B1 ;  /* 0x0000000000017941 */ /* 0x000fea0003800200 */
.L_x_17773:
[----:B------:R-:W-:Y:S01]  /*1f60*/  IMAD.SHL.U32 R0, R0, 0x200000, RZ ;  /* 0x0020000000007824 */ /* 0x000fe200078e00ff */
[----:B------:R-:W-:-:S04]  /*1f70*/  LEA R3, R3, 0x37800000, 0x17 ;  /* 0x3780000003037811 */ /* 0x000fc800078eb8ff */
[----:B------:R-:W-:-:S07]  /*1f80*/  LOP3.LUT R0, R3, R0, R7, 0xfe, !PT ;  /* 0x0000000003007212 */ /* 0x000fce00078efe07 */
.L_x_17772:
[----:B------:R-:W-:Y:S05]  /*1f90*/  BSYNC.RECONVERGENT B0 ;  /* 0x0000000000007941 */ /* 0x000fea0003800200 */
.L_x_17771:
[----:B------:R-:W-:-:S04]  /*1fa0*/  F2FP.BF16.F32.PACK_AB R0, RZ, R0 ;  /* 0x00000000ff00723e */ /* 0x000fc800000010ff */
[----:B------:R-:W-:Y:S01]  /*1fb0*/  PRMT R18, R0, 0x7610, R18 ;  /* 0x0000761000127816 */ /* 0x000fe20000000012 */
[----:B------:R-:W-:Y:S06]  /*1fc0*/  BRA `(.L_x_17752) ;  /* 0x0000000000b47947 */ /* 0x000fec0003800000 */
.L_x_17764:
        /* <DEDUP_REMOVED lines=14> */
.L_x_17778:
[----:B------:R-:W-:Y:S05]  /*20b0*/  BSYNC.RECONVERGENT B0 ;  /* 0x0000000000007941 */ /* 0x000fea0003800200 */
.L_x_17777:
[----:B------:R-:W-:-:S04]  /*20c0*/  F2FP.BF16.F32.PACK_AB R0, RZ, R0 ;  /* 0x00000000ff00723e */ /* 0x000fc800000010ff */
[----:B------:R-:W-:Y:S01]  /*20d0*/  PRMT R18, R0, 0x7610, R18 ;  /* 0x0000761000127816 */ /* 0x000fe20000000012 */
[----:B------:R-:W-:Y:S06]  /*20e0*/  BRA `(.L_x_17752) ;  /* 0x00000000006c7947 */ /* 0x000fec0003800000 */
.L_x_17751:
        /* <DEDUP_REMOVED lines=16> */
.L_x_17779:
[----:B------:R-:W-:Y:S01]  /*21f0*/  PRMT R18, RZ, 0x7610, R18 ;  /* 0x00007610ff127816 */ /* 0x000fe20000000012 */
[----:B------:R-:W-:Y:S06]  /*2200*/  BRA `(.L_x_17752) ;  /* 0x0000000000247947 */ /* 0x000fec0003800000 */
.L_x_17776:
[----:B------:R-:W2:Y:S02]  /*2210*/  LDG.E.64 R4, desc[UR36][R4.64] ;  /* 0x0000002404047981 */ /* 0x000ea4000c1e1b00 */
[----:B--2---:R-:W0:Y:S02]  /*2220*/  I2F.U64 R0, R4 ;  /* 0x0000000400007312 */ /* 0x004e240000301000 */
[----:B0-----:R-:W-:-:S04]  /*2230*/  F2FP.BF16.F32.PACK_AB R0, RZ, R0 ;  /* 0x00000000ff00723e */ /* 0x001fc800000010ff */
[----:B------:R-:W-:Y:S01]  /*2240*/  PRMT R18, R0, 0x7610, R18 ;  /* 0x0000761000127816 */ /* 0x000fe20000000012 */
[----:B------:R-:W-:Y:S06]  /*2250*/  BRA `(.L_x_17752) ;  /* 0x0000000000107947 */ /* 0x000fec0003800000 */
.L_x_17775:
[----:B------:R-:W2:Y:S02]  /*2260*/  LDG.E R4, desc[UR36][R4.64] ;  /* 0x0000002404047981 */ /* 0x000ea4000c1e1900 */
[----:B--2---:R-:W-:-:S04]  /*2270*/  I2FP.F32.U32 R0, R4 ;  /* 0x0000000400007245 */ /* 0x004fc80000201000 */
[----:B------:R-:W-:-:S04]  /*2280*/  F2FP.BF16.F32.PACK_AB R0, RZ, R0 ;  /* 0x00000000ff00723e */ /* 0x000fc800000010ff */
[----:B------:R-:W-:-:S07]  /*2290*/  PRMT R18, R0, 0x7610, R18 ;  /* 0x0000761000127816 */ /* 0x000fce0000000012 */
.L_x_17752:
[----:B------:R-:W-:-:S07]  /*22a0*/  VIADD R23, R23, 0x80 ;  /* 0x0000008017177836 */ /* 0x000fce0000000000 */
.L_x_17746:
[----:B------:R-:W-:Y:S05]  /*22b0*/  BSYNC.RECONVERGENT B6 ;  /* 0x0000000000067941 */ /* 0x000fea0003800200 */
.L_x_17745:
        /* <DEDUP_REMOVED lines=26> */
.L_x_17785:
[----:B------:R-:W2:Y:S02]  /*2460*/  LDG.E.U8 R4, desc[UR36][R4.64] ;  /* 0x0000002404047981 */ /* 0x000ea4000c1e1100 */
[----:B--2---:R-:W-:-:S04]  /*2470*/  I2FP.F32.U32 R0, R4 ;  /* 0x0000000400007245 */ /* 0x004fc80000201000 */
[----:B------:R-:W-:-:S04]  /*2480*/  F2FP.BF16.F32.PACK_AB R0, RZ, R0 ;  /* 0x00000000ff00723e */ /* 0x000fc800000010ff */
[----:B------:R-:W-:Y:S01]  /*2490*/  PRMT R19, R0, 0x7610, R19 ;  /* 0x0000761000137816 */ /* 0x000fe20000000013 */
[----:B------:R-:W-:Y:S06]  /*24a0*/  BRA `(.L_x_17787) ;  /* 0x0000000c00c47947 */ /* 0x000fec0003800000 */
.L_x_17784:
        /* <DEDUP_REMOVED lines=11> */
.L_x_17789:
[----:B------:R-:W2:Y:S02]  /*2560*/  LDG.E R4, desc[UR36][R4.64] ;  /* 0x0000002404047981 */ /* 0x000ea4000c1e1900 */
[----:B--2---:R-:W-:-:S04]  /*2570*/  I2FP.F32.S32 R0, R4 ;  /* 0x0000000400007245 */ /* 0x004fc80000201400 */
[----:B------:R-:W-:-:S04]  /*2580*/  F2FP.BF16.F32.PACK_AB R0, RZ, R0 ;  /* 0x00000000ff00723e */ /* 0x000fc800000010ff */
[----:B------:R-:W-:Y:S01]  /*2590*/  PRMT R19, R0, 0x7610, R19 ;  /* 0x0000761000137816 */ /* 0x000fe20000000013 */
[----:B------:R-:W-:Y:S06]  /*25a0*/  BRA `(.L_x_17787) ;  /* 0x0000000c00847947 */ /* 0x000fec0003800000 */
.L_x_17788:
[----:B------:R-:W2:Y:S02]  /*25b0*/  LDG.E.U16 R4, desc[UR36][R4.64] ;  /* 0x0000002404047981 */ /* 0x000ea4000c1e1500 */
[----:B--2---:R-:W0:Y:S02]  /*25c0*/  I2F.S16 R0, R4 ;  /* 0x0000000400007306 */ /* 0x004e240000101400 */
[----:B0-----:R-:W-:-:S04]  /*25d0*/  F2FP.BF16.F32.PACK_AB R0, RZ, R0 ;  /* 0x00000000ff00723e */ /* 0x001fc800000010ff */
[----:B------:R-:W-:Y:S01]  /*25e0*/  PRMT R19, R0, 0x7610, R19 ;  /* 0x0000761000137816 */ /* 0x000fe20000000013 */
[----:B------:R-:W-:Y:S06]  /*25f0*/  BRA `(.L_x_17787) ;  /* 0x0000000c00707947 */ /* 0x000fec0003800000 */
.L_x_17783:
        /* <DEDUP_REMOVED lines=9> */
.L_x_17791:
[----:B------:R-:W2:Y:S02]  /*2690*/  LDG.E.U16 R0, desc[UR36][R4.64] ;  /* 0x0000002404007981 */ /* 0x000ea4000c1e1500 */
[----:B--2---:R-:W-:-:S05]  /*26a0*/  HADD2.F32 R0, -RZ, R0.H0_H0 ;  /* 0x20000000ff007230 */ /* 0x004fca0000004100 */
[----:B------:R-:W-:-:S04]  /*26b0*/  F2FP.BF16.F32.PACK_AB R0, RZ, R0 ;  /* 0x00000000ff00723e */ /* 0x000fc800000010ff */
[----:B------:R-:W-:Y:S01]  /*26c0*/  PRMT R19, R0, 0x7610, R19 ;  /* 0x0000761000137816 */ /* 0x000fe20000000013 */
[----:B------:R-:W-:Y:S06]  /*26d0*/  BRA `(.L_x_17787) ;  /* 0x0000000c00387947 */ /* 0x000fec0003800000 */
.L_x_17790:
        /* <DEDUP_REMOVED lines=9> */
.L_x_17793:
[----:B------:R-:W2:Y:S02]  /*2770*/  LDG.E.U16 R4, desc[UR36][R4.64] ;  /* 0x0000002404047981 */ /* 0x000ea4000c1e1500 */
[----:B--2---:R-:W-:-:S05]  /*2780*/  HADD2.F32 R0, -RZ, R4.H0_H0 ;  /* 0x20000004ff007230 */ /* 0x004fca0000004100 */
[----:B------:R-:W-:-:S04]  /*2790*/  F2FP.BF16.F32.PACK_AB R0, RZ, R0 ;  /* 0x00000000ff00723e */ /* 0x000fc800000010ff */
[----:B------:R-:W-:Y:S01]  /*27a0*/  PRMT R19, R0, 0x7610, R19 ;  /* 0x0000761000137816 */ /* 0x000fe20000000013 */
[----:B------:R-:W-:Y:S06]  /*27b0*/  BRA `(.L_x_17787) ;  /* 0x0000000c00007947 */ /* 0x000fec0003800000 */
.L_x_17792:
        /* <DEDUP_REMOVED lines=9> */
.L_x_17782:
        /* <DEDUP_REMOVED lines=14> */
.L_x_17796:
        /* <DEDUP_REMOVED lines=9> */
.L_x_17795:
        /* <DEDUP_REMOVED lines=27> */
.L_x_17798:
        /* <DEDUP_REMOVED lines=15> */
.L_x_17797:
[----:B------:R0:W5:Y:S01]  /*2c60*/  LDG.E.U16 R19, desc[UR36][R4.64] ;  /* 0x0000002404137981 */ /* 0x000162000c1e1500 */
[----:B------:R-:W-:Y:S05]  /*2c70*/  BRA `(.L_x_17787) ;  /* 0x0000000400d07947 */ /* 0x000fea0003800000 */
.L_x_17794:
        /* <DEDUP_REMOVED lines=13> */
.L_x_17801:
        /* <DEDUP_REMOVED lines=21> */
.L_x_17805:
[----:B------:R-:W-:Y:S05]  /*2ea0*/  BSYNC.RECONVERGENT B1 ;  /* 0x0000000000017941 */ /* 0x000fea0003800200 */
.L_x_17804:
[----:B------:R-:W-:Y:S01]  /*2eb0*/  IMAD.SHL.U32 R0, R0, 0x100000, RZ ;  /* 0x0010000000007824 */ /* 0x000fe200078e00ff */
[----:B------:R-:W-:-:S04]  /*2ec0*/  LEA R3, R3, 0x3b800000, 0x17 ;  /* 0x3b80000003037811 */ /* 0x000fc800078eb8ff */
[----:B------:R-:W-:-:S07]  /*2ed0*/  LOP3.LUT R0, R3, R0, R7, 0xfe, !PT ;  /* 0x0000000003007212 */ /* 0x000fce00078efe07 */
.L_x_17803:
[----:B------:R-:W-:Y:S05]  /*2ee0*/  BSYNC.RECONVERGENT B0 ;  /* 0x0000000000007941 */ /* 0x000fea0003800200 */
.L_x_17802:
[----:B------:R-:W-:-:S04]  /*2ef0*/  F2FP.BF16.F32.PACK_AB R0, RZ, R0 ;  /* 0x00000000ff00723e */ /* 0x000fc800000010ff */
[----:B------:R-:W-:Y:S01]  /*2f00*/  PRMT R19, R0, 0x7610, R19 ;  /* 0x0000761000137816 */ /* 0x000fe20000000013 */
[----:B------:R-:W-:Y:S06]  /*2f10*/  BRA `(.L_x_17787) ;  /* 0x0000000400287947 */ /* 0x000fec0003800000 */
.L_x_17800:
        /* <DEDUP_REMOVED lines=21> */
.L_x_17809:
[----:B------:R-:W-:Y:S05]  /*3070*/  BSYNC.RECONVERGENT B1 ;  /* 0x0000000000017941 */ /* 0x000fea0003800200 */
.L_x_17808:
[----:B------:R-:W-:Y:S01]  /*3080*/  IMAD.SHL.U32 R0, R0, 0x200000, RZ ;  /* 0x0020000000007824 */ /* 0x000fe200078e00ff */
[----:B------:R-:W-:-:S04]  /*3090*/  LEA R3, R3, 0x37800000, 0x17 ;  /* 0x3780000003037811 */ /* 0x000fc800078eb8ff */
[----:B------:R-:W-:-:S07]  /*30a0*/  LOP3.LUT R0, R3, R0, R7, 0xfe, !PT ;  /* 0x0000000003007212 */ /* 0x000fce00078efe07 */
.L_x_17807:
[----:B------:R-:W-:Y:S05]  /*30b0*/  BSYNC.RECONVERGENT B0 ;  /* 0x0000000000007941 */ /* 0x000fea0003800200 */
.L_x_17806:
[----:B------:R-:W-:-:S04]  /*30c0*/  F2FP.BF16.F32.PACK_AB R0, RZ, R0 ;  /* 0x00000000ff00723e */ /* 0x000fc800000010ff */
[----:B------:R-:W-:Y:S01]  /*30d0*/  PRMT R19, R0, 0x7610, R19 ;  /* 0x0000761000137816 */ /* 0x000fe20000000013 */
[----:B------:R-:W-:Y:S06]  /*30e0*/  BRA `(.L_x_17787) ;  /* 0x0000000000b47947 */ /* 0x000fec0003800000 */
.L_x_17799:
        /* <DEDUP_REMOVED lines=14> */
.L_x_17813:
[----:B------:R-:W-:Y:S05]  /*31d0*/  BSYNC.RECONVERGENT B0 ;  /* 0x0000000000007941 */ /* 0x000fea0003800200 */
.L_x_17812:
[----:B------:R-:W-:-:S04]  /*31e0*/  F2FP.BF16.F32.PACK_AB R0, RZ, R0 ;  /* 0x00000000ff00723e */ /* 0x000fc800000010ff */
[----:B------:R-:W-:Y:S01]  /*31f0*/  PRMT R19, R0, 0x7610, R19 ;  /* 0x0000761000137816 */ /* 0x000fe20000000013 */
[----:B------:R-:W-:Y:S06]  /*3200*/  BRA `(.L_x_17787) ;  /* 0x00000000006c7947 */ /* 0x000fec0003800000 */
.L_x_17786:
        /* <DEDUP_REMOVED lines=16> */
.L_x_17814:
[----:B------:R-:W-:Y:S01]  /*3310*/  PRMT R19, RZ, 0x7610, R19 ;  /* 0x00007610ff137816 */ /* 0x000fe20000000013 */
[----:B------:R-:W-:Y:S06]  /*3320*/  BRA `(.L_x_17787) ;  /* 0x0000000000247947 */ /* 0x000fec0003800000 */
.L_x_17811:
[----:B------:R-:W2:Y:S02]  /*3330*/  LDG.E.64 R4, desc[UR36][R4.64] ;  /* 0x0000002404047981 */ /* 0x000ea4000c1e1b00 */
[----:B--2---:R-:W0:Y:S02]  /*3340*/  I2F.U64 R0, R4 ;  /* 0x0000000400007312 */ /* 0x004e240000301000 */
[----:B0-----:R-:W-:-:S04]  /*3350*/  F2FP.BF16.F32.PACK_AB R0, RZ, R0 ;  /* 0x00000000ff00723e */ /* 0x001fc800000010ff */
[----:B------:R-:W-:Y:S01]  /*3360*/  PRMT R19, R0, 0x7610, R19 ;  /* 0x0000761000137816 */ /* 0x000fe20000000013 */
[----:B------:R-:W-:Y:S06]  /*3370*/  BRA `(.L_x_17787) ;  /* 0x0000000000107947 */ /* 0x000fec0003800000 */
.L_x_17810:
[----:B------:R-:W2:Y:S02]  /*3380*/  LDG.E R4, desc[UR36][R4.64] ;  /* 0x0000002404047981 */ /* 0x000ea4000c1e1900 */
[----:B--2---:R-:W-:-:S04]  /*3390*/  I2FP.F32.U32 R0, R4 ;  /* 0x0000000400007245 */ /* 0x004fc80000201000 */
[----:B------:R-:W-:-:S04]  /*33a0*/  F2FP.BF16.F32.PACK_AB R0, RZ, R0 ;  /* 0x00000000ff00723e */ /* 0x000fc800000010ff */
[----:B------:R-:W-:-:S07]  /*33b0*/  PRMT R19, R0, 0x7610, R19 ;  /* 0x0000761000137816 */ /* 0x000fce0000000013 */
.L_x_17787:
[----:B------:R-:W-:-:S07]  /*33c0*/  VIADD R23, R23, 0x80 ;  /* 0x0000008017177836 */ /* 0x000fce0000000000 */
.L_x_17781:
[----:B------:R-:W-:Y:S05]  /*33d0*/  BSYNC.RECONVERGENT B6 ;  /* 0x0000000000067941 */ /* 0x000fea0003800200 */
.L_x_17780:
        /* <DEDUP_REMOVED lines=25> */
.L_x_17820:
[----:B------:R-:W2:Y:S02]  /*3570*/  LDG.E.U8 R4, desc[UR36][R4.64] ;  /* 0x0000002404047981 */ /* 0x000ea4000c1e1100 */
[----:B--2---:R-:W-:-:S04]  /*3580*/  I2FP.F32.U32 R0, R4 ;  /* 0x0000000400007245 */ /* 0x004fc80000201000 */
[----:B------:R-:W-:Y:S01]  /*3590*/  F2FP.BF16.F32.PACK_AB R0, RZ, R0 ;  /* 0x00000000ff00723e */ /* 0x000fe200000010ff */
[----:B------:R-:W-:Y:S06]  /*35a0*/  BRA `(.L_x_17816) ;  /* 0x0000000c00887947 */ /* 0x000fec0003800000 */
.L_x_17819:
        /* <DEDUP_REMOVED lines=10> */
.L_x_17823:
[----:B------:R-:W2:Y:S02]  /*3650*/  LDG.E R4, desc[UR36][R4.64] ;  /* 0x0000002404047981 */ /* 0x000ea4000c1e1900 */
[----:B--2---:R-:W-:-:S04]  /*3660*/  I2FP.F32.S32 R0, R4 ;  /* 0x0000000400007245 */ /* 0x004fc80000201400 */
[----:B------:R-:W-:Y:S01]  /*3670*/  F2FP.BF16.F32.PACK_AB R0, RZ, R0 ;  /* 0x00000000ff00723e */ /* 0x000fe200000010ff */
[----:B------:R-:W-:Y:S06]  /*3680*/  BRA `(.L_x_17816) ;  /* 0x0000000c00507947 */ /* 0x000fec0003800000 */
.L_x_17822:
[----:B------:R-:W2:Y:S02]  /*3690*/  LDG.E.U16 R4, desc[UR36][R4.64] ;  /* 0x0000002404047981 */ /* 0x000ea4000c1e1500 */
[----:B--2---:R-:W0:Y:S02]  /*36a0*/  I2F.S16 R0, R4 ;  /* 0x0000000400007306 */ /* 0x004e240000101400 */
[----:B0-----:R-:W-:Y:S01]  /*36b0*/  F2FP.BF16.F32.PACK_AB R0, RZ, R0 ;  /* 0x00000000ff00723e */ /* 0x001fe200000010ff */
[----:B------:R-:W-:Y:S06]  /*36c0*/  BRA `(.L_x_17816) ;  /* 0x0000000c00407947 */ /* 0x000fec0003800000 */
.L_x_17818:
        /* <DEDUP_REMOVED lines=9> */
.L_x_17825:
[----:B------:R-:W2:Y:S02]  /*3760*/  LDG.E.U16 R0, desc[UR36][R4.64] ;  /* 0x0000002404007981 */ /* 0x000ea4000c1e1500 */
[----:B--2---:R-:W-:-:S05]  /*3770*/  HADD2.F32 R0, -RZ, R0.H0_H0 ;  /* 0x20000000ff007230 */ /* 0x004fca0000004100 */
[----:B------:R-:W-:Y:S01]  /*3780*/  F2FP.BF16.F32.PACK_AB R0, RZ, R0 ;  /* 0x00000000ff00723e */ /* 0x000fe200000010ff */
[----:B------:R-:W-:Y:S06]  /*3790*/  BRA `(.L_x_17816) ;  /* 0x0000000c000c7947 */ /* 0x000fec0003800000 */
.L_x_17824:
        /* <DEDUP_REMOVED lines=9> */
.L_x_17827:
[----:B------:R-:W2:Y:S02]  /*3830*/  LDG.E.U16 R4, desc[UR36][R4.64] ;  /* 0x0000002404047981 */ /* 0x000ea4000c1e1500 */
[----:B--2---:R-:W-:-:S05]  /*3840*/  HADD2.F32 R0, -RZ, R4.H0_H0 ;  /* 0x20000004ff007230 */ /* 0x004fca0000004100 */
[----:B------:R-:W-:Y:S01]  /*3850*/  F2FP.BF16.F32.PACK_AB R0, RZ, R0 ;  /* 0x00000000ff00723e */ /* 0x000fe200000010ff */
[----:B------:R-:W-:Y:S06]  /*3860*/  BRA `(.L_x_17816) ;  /* 0x0000000800d87947 */ /* 0x000fec0003800000 */
.L_x_17826:
        /* <DEDUP_REMOVED lines=8> */
.L_x_17817:
        /* <DEDUP_REMOVED lines=13> */
.L_x_17830:
        /* <DEDUP_REMOVED lines=8> */
.L_x_17829:
        /* <DEDUP_REMOVED lines=27> */
.L_x_17832:
        /* <DEDUP_REMOVED lines=14> */
.L_x_17831:
[----:B------:R1:W5:Y:S01]  /*3cd0*/  LDG.E.U16 R0, desc[UR36][R4.64] ;  /* 0x0000002404007981 */ /* 0x000362000c1e1500 */
[----:B------:R-:W-:Y:S05]  /*3ce0*/  BRA `(.L_x_17816) ;  /* 0x0000000400b87947 */ /* 0x000fea0003800000 */
.L_x_17828:
        /* <DEDUP_REMOVED lines=12> */
.L_x_17835:
        /* <DEDUP_REMOVED lines=21> */
.L_x_17839:
[----:B------:R-:W-:Y:S05]  /*3f00*/  BSYNC.RECONVERGENT B1 ;  /* 0x0000000000017941 */ /* 0x000fea0003800200 */
.L_x_17838:
[----:B------:R-:W-:Y:S01]  /*3f10*/  IMAD.SHL.U32 R0, R0, 0x100000, RZ ;  /* 0x0010000000007824 */ /* 0x000fe200078e00ff */
[----:B------:R-:W-:-:S04]  /*3f20*/  LEA R3, R3, 0x3b800000, 0x17 ;  /* 0x3b80000003037811 */ /* 0x000fc800078eb8ff */
[----:B------:R-:W-:-:S07]  /*3f30*/  LOP3.LUT R0, R3, R0, R7, 0xfe, !PT ;  /* 0x0000000003007212 */ /* 0x000fce00078efe07 */
.L_x_17837:
[----:B------:R-:W-:Y:S05]  /*3f40*/  BSYNC.RECONVERGENT B0 ;  /* 0x0000000000007941 */ /* 0x000fea0003800200 */
.L_x_17836:
[----:B------:R-:W-:Y:S01]  /*3f50*/  F2FP.BF16.F32.PACK_AB R0, RZ, R0 ;  /* 0x00000000ff00723e */ /* 0x000fe200000010ff */
[----:B------:R-:W-:Y:S06]  /*3f60*/  BRA `(.L_x_17816) ;  /* 0x0000000400187947 */ /* 0x000fec0003800000 */
.L_x_17834:
        /* <DEDUP_REMOVED lines=21> */
.L_x_17843:
[----:B------:R-:W-:Y:S05]  /*40c0*/  BSYNC.RECONVERGENT B1 ;  /* 0x0000000000017941 */ /* 0x000fea0003800200 */
.L_x_17842:
[----:B------:R-:W-:Y:S01]  /*40d0*/  IMAD.SHL.U32 R0, R0, 0x200000, RZ ;  /* 0x0020000000007824 */ /* 0x000fe200078e00ff */
[----:B------:R-:W-:-:S04]  /*40e0*/  LEA R3, R3, 0x37800000, 0x17 ;  /* 0x3780000003037811 */ /* 0x000fc800078eb8ff */
[----:B------:R-:W-:-:S07]  /*40f0*/  LOP3.LUT R0, R3, R0, R7, 0xfe, !PT ;  /* 0x0000000003007212 */ /* 0x000fce00078efe07 */
.L_x_17841:
[----:B------:R-:W-:Y:S05]  /*4100*/  BSYNC.RECONVERGENT B0 ;  /* 0x0000000000007941 */ /* 0x000fea0003800200 */
.L_x_17840:
[----:B------:R-:W-:Y:S01]  /*4110*/  F2FP.BF16.F32.PACK_AB R0, RZ, R0 ;  /* 0x00000000ff00723e */ /* 0x000fe200000010ff */
[----:B------:R-:W-:Y:S06]  /*4120*/  BRA `(.L_x_17816) ;  /* 0x0000000000a87947 */ /* 0x000fec0003800000 */
.L_x_17833:
        /* <DEDUP_REMOVED lines=14> */
.L_x_17847:
[----:B------:R-:W-:Y:S05]  /*4210*/  BSYNC.RECONVERGENT B0 ;  /* 0x0000000000007941 */ /* 0x000fea0003800200 */
.L_x_17846:
[----:B------:R-:W-:Y:S01]  /*4220*/  F2FP.BF16.F32.PACK_AB R0, RZ, R0 ;  /* 0x00000000ff00723e */ /* 0x000fe200000010ff */
[----:B------:R-:W-:Y:S06]  /*4230*/  BRA `(.L_x_17816) ;  /* 0x0000000000647947 */ /* 0x000fec0003800000 */
.L_x_17821:
        /* <DEDUP_REMOVED lines=16> */
.L_x_17848:
[----:B------:R-:W-:Y:S01]  /*4340*/  PRMT R0, RZ, 0x7610, R0 ;  /* 0x00007610ff007816 */ /* 0x000fe20000000000 */
[----:B------:R-:W-:Y:S06]  /*4350*/  BRA `(.L_x_17816) ;  /* 0x00000000001c7947 */ /* 0x000fec0003800000 */
.L_x_17845:
[----:B------:R-:W2:Y:S02]  /*4360*/  LDG.E.64 R4, desc[UR36][R4.64] ;  /* 0x0000002404047981 */ /* 0x000ea4000c1e1b00 */
[----:B--2---:R-:W0:Y:S02]  /*4370*/  I2F.U64 R0, R4 ;  /* 0x0000000400007312 */ /* 0x004e240000301000 */
[----:B0-----:R-:W-:Y:S01]  /*4380*/  F2FP.BF16.F32.PACK_AB R0, RZ, R0 ;  /* 0x00000000ff00723e */ /* 0x001fe200000010ff */
[----:B------:R-:W-:Y:S06]  /*4390*/  BRA `(.L_x_17816) ;  /* 0x00000000000c7947 */ /* 0x000fec0003800000 */
.L_x_17844:
[----:B------:R-:W2:Y:S02]  /*43a0*/  LDG.E R4, desc[UR36][R4.64] ;  /* 0x0000002404047981 */ /* 0x000ea4000c1e1900 */
[----:B--2---:R-:W-:-:S04]  /*43b0*/  I2FP.F32.U32 R0, R4 ;  /* 0x0000000400007245 */ /* 0x004fc80000201000 */
[----:B------:R-:W-:-:S07]  /*43c0*/  F2FP.BF16.F32.PACK_AB R0, RZ, R0 ;  /* 0x00000000ff00723e */ /* 0x000fce00000010ff */
.L_x_17816:
[----:B------:R-:W-:Y:S05]  /*43d0*/  BSYNC.RECONVERGENT B6 ;  /* 0x0000000000067941 */ /* 0x000fea0003800200 */
.L_x_17815:
        /* <DEDUP_REMOVED lines=10> */
[----:B------:R-:W0:Y:S04]  /*4480*/  @!P0 FRND.FTZ.CEIL R4, R4 ;  /* 0x0000000400048307 */ /* 0x000e280000219000 */
[----:B------:R-:W-:Y:S02]  /*4490*/  @!P3 IMAD.U32 R6, R0, 0x10000, RZ ;  /* 0x000100000006b824 */ /* 0x000fe400078e00ff */
[----:B------:R-:W-:Y:S02]  /*44a0*/  @!P1 IMAD.U32 R0, R18, 0x10000, RZ ;  /* 0x0001000012009824 */ /* 0x000fe400078e00ff */
[----:B------:R-:W1:Y:S01]  /*44b0*/  @!P2 FRND.FTZ.CEIL R5, R5 ;  /* 0x000000050005a307 */ /* 0x000e620000219000 */
[----:B------:R-:W2:Y:S07]  /*44c0*/  LDC.U8 R18, c[0x0][0x3a4] ;  /* 0x0000e900ff127b82 */ /* 0x000eae0000000000 */
[----:B------:R-:W3:Y:S08]  /*44d0*/  @!P3 FRND.FTZ.CEIL R6, R6 ;  /* 0x000000060006b307 */ /* 0x000ef00000219000 */
[----:B------:R-:W4:Y:S08]  /*44e0*/  @!P1 FRND.FTZ.CEIL R0, R0 ;  /* 0x0000000000009307 */ /* 0x000f300000219000 */
        /* <DEDUP_REMOVED lines=28> */
.L_x_17854:
[----:B------:R-:W-:Y:S02]  /*46b0*/  IMAD.U32 R5, R3, 0x10000, RZ ;  /* 0x0001000003057824 */ /* 0x000fe400078e00ff */
[----:B------:R-:W-:-:S04]  /*46c0*/  IMAD.MOV.U32 R25, RZ, RZ, R23 ;  /* 0x000000ffff197224 */ /* 0x000fc800078e0017 */
[----:B------:R-:W0:Y:S02]  /*46d0*/  F2I.S64.TRUNC R4, R5 ;  /* 0x0000000500047311 */ /* 0x000e24000020d900 */
[----:B0-----:R0:W-:Y:S01]  /*46e0*/  STG.E.U8 desc[UR36][R8.64], R4 ;  /* 0x0000000408007986 */ /* 0x0011e2000c101124 */
[----:B------:R-:W-:Y:S05]  /*46f0*/  BRA `(.L_x_17850) ;  /* 0x0000000c00c07947 */ /* 0x000fea0003800000 */
.L_x_17853:
        /* <DEDUP_REMOVED lines=11> */
.L_x_17857:
[----:B------:R-:W-:Y:S02]  /*47b0*/  IMAD.U32 R3, R3, 0x10000, RZ ;  /* 0x0001000003037824 */ /* 0x000fe400078e00ff */
[----:B------:R-:W-:-:S04]  /*47c0*/  IMAD.MOV.U32 R25, RZ, RZ, R23 ;  /* 0x000000ffff197224 */ /* 0x000fc800078e0017 */
[----:B------:R-:W0:Y:S02]  /*47d0*/  F2I.FTZ.TRUNC.NTZ R3, R3 ;  /* 0x0000000300037305 */ /* 0x000e24000021f100 */
[----:B0-----:R0:W-:Y:S01]  /*47e0*/  STG.E desc[UR36][R8.64], R3 ;  /* 0x0000000308007986 */ /* 0x0011e2000c101924 */
[----:B------:R-:W-:Y:S05]  /*47f0*/  BRA `(.L_x_17850) ;  /* 0x0000000c00807947 */ /* 0x000fea0003800000 */
.L_x_17856:
[----:B------:R-:W-:Y:S02]  /*4800*/  IMAD.U32 R3, R3, 0x10000, RZ ;  /* 0x0001000003037824 */ /* 0x000fe400078e00ff */
[----:B------:R-:W-:-:S04]  /*4810*/  IMAD.MOV.U32 R25, RZ, RZ, R23 ;  /* 0x000000ffff197224 */ /* 0x000fc800078e0017 */
[----:B------:R-:W0:Y:S02]  /*4820*/  F2I.FTZ.TRUNC.NTZ R3, R3 ;  /* 0x0000000300037305 */ /* 0x000e24000021f100 */
[----:B0-----:R0:W-:Y:S01]  /*4830*/  STG.E.U16 desc[UR36][R8.64], R3 ;  /* 0x0000000308007986 */ /* 0x0011e2000c101524 */
[----:B------:R-:W-:Y:S05]  /*4840*/  BRA `(.L_x_17850) ;  /* 0x0000000c006c7947 */ /* 0x000fea0003800000 */
.L_x_17852:
        /* <DEDUP_REMOVED lines=10> */
.L_x_17859:
[----:B------:R-:W-:Y:S02]  /*48f0*/  IMAD.U32 R0, R3, 0x10000, RZ ;  /* 0x0001000003007824 */ /* 0x000fe400078e00ff */
[----:B------:R-:W-:-:S03]  /*4900*/  IMAD.MOV.U32 R25, RZ, RZ, R23 ;  /* 0x000000ffff197224 */ /* 0x000fc600078e0017 */
[----:B------:R-:W-:-:S05]  /*4910*/  F2FP.F16.F32.PACK_AB R0, RZ, R0 ;  /* 0x00000000ff00723e */ /* 0x000fca00000000ff */
[----:B------:R0:W-:Y:S01]  /*4920*/  STG.E.U16 desc[UR36][R8.64], R0 ;  /* 0x0000000008007986 */ /* 0x0001e2000c101524 */
[----:B------:R-:W-:Y:S05]  /*4930*/  BRA `(.L_x_17850) ;  /* 0x0000000c00307947 */ /* 0x000fea0003800000 */
.L_x_17858:
        /* <DEDUP_REMOVED lines=11> */
.L_x_17861:
[----:B------:R-:W-:Y:S02]  /*49f0*/  IMAD.U32 R3, R3, 0x10000, RZ ;  /* 0x0001000003037824 */ /* 0x000fe400078e00ff */
[----:B------:R-:W-:-:S03]  /*4a00*/  IMAD.MOV.U32 R25, RZ, RZ, R23 ;  /* 0x000000ffff197224 */ /* 0x000fc600078e0017 */
[----:B------:R-:W-:-:S04]  /*4a10*/  F2FP.F16.F32.PACK_AB R3, RZ, R3 ;  /* 0x00000003ff03723e */ /* 0x000fc800000000ff */
[----:B------:R-:W-:-:S05]  /*4a20*/  PRMT R3, R3, 0x5410, RZ ;  /* 0x0000541003037816 */ /* 0x000fca00000000ff */
[----:B------:R0:W-:Y:S01]  /*4a30*/  STG.E desc[UR36][R8.64], R3 ;  /* 0x0000000308007986 */ /* 0x0001e2000c101924 */
[----:B------:R-:W-:Y:S05]  /*4a40*/  BRA `(.L_x_17850) ;  /* 0x0000000800ec7947 */ /* 0x000fea0003800000 */
.L_x_17860:
[----:B------:R-:W-:Y:S02]  /*4a50*/  IMAD.U32 R4, R3, 0x10000, RZ ;  /* 0x0001000003047824 */ /* 0x000fe400078e00ff */
[----:B------:R-:W-:Y:S02]  /*4a60*/  IMAD.MOV.U32 R25, RZ, RZ, R23 ;  /* 0x000000ffff197224 */ /* 0x000fe400078e0017 */
[----:B------:R-:W-:-:S06]  /*4a70*/  FMUL.FTZ R4, R4, 1 ;  /* 0x3f80000004047820 */ /* 0x000fcc0000410000 */
[----:B------:R-:W0:Y:S02]  /*4a80*/  F2F.F64.F32 R4, R4 ;  /* 0x0000000400047310 */ /* 0x000e240000201800 */
[----:B0-----:R0:W-:Y:S01]  /*4a90*/  STG.E.64 desc[UR36][R8.64], R4 ;  /* 0x0000000408007986 */ /* 0x0011e2000c101b24 */
[----:B------:R-:W-:Y:S05]  /*4aa0*/  BRA `(.L_x_17850) ;  /* 0x0000000800d47947 */ /* 0x000fea0003800000 */
.L_x_17851:
        /* <DEDUP_REMOVED lines=14> */
.L_x_17864:
[----:B------:R-:W-:Y:S01]  /*4b90*/  IMAD.U32 R3, R3, 0x10000, RZ ;  /* 0x0001000003037824 */ /* 0x000fe200078e00ff */
[----:B------:R-:W-:Y:S01]  /*4ba0*/  CS2R R6, SRZ ;  /* 0x0000000000067805 */ /* 0x000fe2000001ff00 */
[----:B------:R-:W-:Y:S02]  /*4bb0*/  IMAD.MOV.U32 R25, RZ, RZ, R23 ;  /* 0x000000ffff197224 */ /* 0x000fe400078e0017 */
[----:B------:R-:W-:-:S04]  /*4bc0*/  FMUL.FTZ R3, R3, 1 ;  /* 0x3f80000003037820 */ /* 0x000fc80000410000 */
[----:B------:R-:W0:Y:S02]  /*4bd0*/  F2F.F64.F32 R4, R3 ;  /* 0x0000000300047310 */ /* 0x000e240000201800 */
[----:B0-----:R0:W-:Y:S01]  /*4be0*/  STG.E.128 desc[UR36][R8.64], R4 ;  /* 0x0000000408007986 */ /* 0x0011e2000c101d24 */
[----:B------:R-:W-:Y:S05]  /*4bf0*/  BRA `(.L_x_17850) ;  /* 0x0000000800807947 */ /* 0x000fea0003800000 */
.L_x_17863:
        /* <DEDUP_REMOVED lines=19> */
.L_x_17868:
[----:B------:R-:W-:Y:S05]  /*4d30*/  BSYNC.RECONVERGENT B0 ;  /* 0x0000000000007941 */ /* 0x000fea0003800200 */
.L_x_17867:
[----:B------:R-:W-:Y:S01]  /*4d40*/  LOP3.LUT R5, R0, 0x80, R5, 0xf8, !PT ;  /* 0x0000008000057812 */ /* 0x000fe200078ef805 */
[----:B------:R-:W-:-:S04]  /*4d50*/  IMAD.MOV.U32 R25, RZ, RZ, R23 ;  /* 0x000000ffff197224 */ /* 0x000fc800078e0017 */
[----:B------:R0:W-:Y:S01]  /*4d60*/  STG.E.U8 desc[UR36][R8.64], R5 ;  /* 0x0000000508007986 */ /* 0x0001e2000c101124 */
[----:B------:R-:W-:Y:S05]  /*4d70*/  BRA `(.L_x_17850) ;  /* 0x0000000800207947 */ /* 0x000fea0003800000 */
.L_x_17866:
        /* <DEDUP_REMOVED lines=15> */
.L_x_17870:
[----:B------:R-:W-:Y:S05]  /*4e70*/  BSYNC.RECONVERGENT B0 ;  /* 0x0000000000007941 */ /* 0x000fea0003800200 */
.L_x_17869:
[----:B------:R-:W-:Y:S01]  /*4e80*/  LOP3.LUT R5, R0, 0x80, R5, 0xf8, !PT ;  /* 0x0000008000057812 */ /* 0x000fe200078ef805 */
[----:B------:R-:W-:-:S04]  /*4e90*/  IMAD.MOV.U32 R25, RZ, RZ, R23 ;  /* 0x000000ffff197224 */ /* 0x000fc800078e0017 */
[----:B------:R2:W-:Y:S01]  /*4ea0*/  STG.E.U8 desc[UR36][R8.64], R5 ;  /* 0x0000000508007986 */ /* 0x0005e2000c101124 */
[----:B------:R-:W-:Y:S05]  /*4eb0*/  BRA `(.L_x_17850) ;  /* 0x0000000400d07947 */ /* 0x000fea0003800000 */
.L_x_17865:
[----:B------:R0:W-:Y:S01]  /*4ec0*/  STG.E.U16 desc[UR36][R8.64], R3 ;  /* 0x0000000308007986 */ /* 0x0001e2000c101524 */
[----:B------:R-:W-:Y:S01]  /*4ed0*/  IMAD.MOV.U32 R25, RZ, RZ, R23 ;  /* 0x000000ffff197224 */ /* 0x000fe200078e0017 */
[----:B------:R-:W-:Y:S06]  /*4ee0*/  BRA `(.L_x_17850) ;  /* 0x0000000400c47947 */ /* 0x000fec0003800000 */
.L_x_17862:
        /* <DEDUP_REMOVED lines=13> */
.L_x_17873:
        /* <DEDUP_REMOVED lines=13> */
.L_x_17876:
[----:B------:R-:W-:-:S04]  /*5090*/  SHF.R.U32.HI R0, RZ, 0x14, R3 ;  /* 0x00000014ff007819 */ /* 0x000fc80000011603 */
[----:B------:R-:W-:-:S04]  /*50a0*/  LOP3.LUT R0, R0, 0x1, RZ, 0xc0, !PT ;  /* 0x0000000100007812 */ /* 0x000fc800078ec0ff */
[----:B------:R-:W-:-:S04]  /*50b0*/  IADD3 R0, PT, PT, R3, 0x487ffff, R0 ;  /* 0x0487ffff03007810 */ /* 0x000fc80007ffe000 */
[----:B------:R-:W-:-:S04]  /*50c0*/  SHF.R.U32.HI R0, RZ, 0x14, R0 ;  /* 0x00000014ff007819 */ /* 0x000fc80000011600 */
[----:B------:R-:W-:-:S07]  /*50d0*/  LOP3.LUT R0, R0, 0xff, RZ, 0xc0, !PT ;  /* 0x000000ff00007812 */ /* 0x000fce00078ec0ff */
.L_x_17877:
[----:B------:R-:W-:-:S04]  /*50e0*/  SHF.R.U32.HI R3, RZ, 0x18, R3 ;  /* 0x00000018ff037819 */ /* 0x000fc80000011603 */
[----:B------:R-:W-:-:S04]  /*50f0*/  LOP3.LUT R0, R0, 0x80, R3, 0xf8, !PT ;  /* 0x0000008000007812 */ /* 0x000fc800078ef803 */
[----:B------:R-:W-:-:S07]  /*5100*/  PRMT R4, R0, 0x7610, R4 ;  /* 0x0000761000047816 */ /* 0x000fce0000000004 */
.L_x_17875:
[----:B------:R-:W-:Y:S05]  /*5110*/  BSYNC.RECONVERGENT B0 ;  /* 0x0000000000007941 */ /* 0x000fea0003800200 */
.L_x_17874:
[----:B------:R0:W-:Y:S01]  /*5120*/  STG.E.U8 desc[UR36][R8.64], R4 ;  /* 0x0000000408007986 */ /* 0x0001e2000c101124 */
[----:B------:R-:W-:Y:S01]  /*5130*/  IMAD.MOV.U32 R25, RZ, RZ, R23 ;  /* 0x000000ffff197224 */ /* 0x000fe200078e0017 */
[----:B------:R-:W-:Y:S06]  /*5140*/  BRA `(.L_x_17850) ;  /* 0x00000004002c7947 */ /* 0x000fec0003800000 */
.L_x_17872:
        /* <DEDUP_REMOVED lines=13> */
.L_x_17880:
[----:B------:R-:W-:-:S04]  /*5220*/  SHF.R.U32.HI R0, RZ, 0x15, R3 ;  /* 0x00000015ff007819 */ /* 0x000fc80000011603 */
[----:B------:R-:W-:-:S04]  /*5230*/  LOP3.LUT R0, R0, 0x1, RZ, 0xc0, !PT ;  /* 0x0000000100007812 */ /* 0x000fc800078ec0ff */
[----:B------:R-:W-:-:S04]  /*5240*/  IADD3 R0, PT, PT, R3, 0x88fffff, R0 ;  /* 0x088fffff03007810 */ /* 0x000fc80007ffe000 */
[----:B------:R-:W-:-:S04]  /*5250*/  SHF.R.U32.HI R0, RZ, 0x15, R0 ;  /* 0x00000015ff007819 */ /* 0x000fc80000011600 */
[----:B------:R-:W-:-:S07]  /*5260*/  LOP3.LUT R0, R0, 0xff, RZ, 0xc0, !PT ;  /* 0x000000ff00007812 */ /* 0x000fce00078ec0ff */
.L_x_17881:
[----:B------:R-:W-:-:S04]  /*5270*/  SHF.R.U32.HI R3, RZ, 0x18, R3 ;  /* 0x00000018ff037819 */ /* 0x000fc80000011603 */
[----:B------:R-:W-:-:S04]  /*5280*/  LOP3.LUT R0, R0, 0x80, R3, 0xf8, !PT ;  /* 0x0000008000007812 */ /* 0x000fc800078ef803 */
[----:B------:R-:W-:-:S07]  /*5290*/  PRMT R4, R0, 0x7610, R4 ;  /* 0x0000761000047816 */ /* 0x000fce0000000004 */
.L_x_17879:
[----:B------:R-:W-:Y:S05]  /*52a0*/  BSYNC.RECONVERGENT B0 ;  /* 0x0000000000007941 */ /* 0x000fea0003800200 */
.L_x_17878:
[----:B------:R0:W-:Y:S01]  /*52b0*/  STG.E.U8 desc[UR36][R8.64], R4 ;  /* 0x0000000408007986 */ /* 0x0001e2000c101124 */
[----:B------:R-:W-:Y:S01]  /*52c0*/  IMAD.MOV.U32 R25, RZ, RZ, R23 ;  /* 0x000000ffff197224 */ /* 0x000fe200078e0017 */
[----:B------:R-:W-:Y:S06]  /*52d0*/  BRA `(.L_x_17850) ;  /* 0x0000000000c87947 */ /* 0x000fec0003800000 */
.L_x_17871:
[----:B------:R-:W-:-:S13]  /*52e0*/  ISETP.NE.AND P0, PT, R0, 0x1c, PT ;  /* 0x0000001c0000780c */ /* 0x000fda0003f05270 */
[----:B------:R-:W-:Y:S05]  /*52f0*/  @!P0 BRA `(.L_x_17882) ;  /* 0x0000000000b08947 */ /* 0x000fea0003800000 */
[----:B------:R-:W-:-:S13]  /*5300*/  ISETP.NE.AND P0, PT, R0, 0x1d, PT ;  /* 0x0000001d0000780c */ /* 0x000fda0003f05270 */
[----:B------:R-:W-:Y:S05]  /*5310*/  @!P0 BRA `(.L_x_17883) ;  /* 0x0000000000948947 */ /* 0x000fea0003800000 */
[----:B------:R-:W-:-:S13]  /*5320*/  ISETP.NE.AND P0, PT, R0, 0x2c, PT ;  /* 0x0000002c0000780c */ /* 0x000fda0003f05270 */
[----:B------:R-:W-:Y:S05]  /*5330*/  @!P0 BRA `(.L_x_17884) ;  /* 0x0000000000488947 */ /* 0x000fea0003800000 */
.L_x_17855:
        /* <DEDUP_REMOVED lines=16> */
.L_x_17885:
[----:B------:R-:W-:Y:S01]  /*5440*/  IMAD.MOV.U32 R25, RZ, RZ, R23 ;  /* 0x000000ffff197224 */ /* 0x000fe200078e0017 */
[----:B------:R-:W-:Y:S06]  /*5450*/  BRA `(.L_x_17850) ;  /* 0x0000000000687947 */ /* 0x000fec0003800000 */
.L_x_17884:
        /* <DEDUP_REMOVED lines=17> */
.L_x_17883:
[----:B------:R-:W-:Y:S02]  /*5570*/  IMAD.U32 R4, R3, 0x10000, RZ ;  /* 0x0001000003047824 */ /* 0x000fe400078e00ff */
[----:B------:R-:W-:-:S04]  /*5580*/  IMAD.MOV.U32 R25, RZ, RZ, R23 ;  /* 0x000000ffff197224 */ /* 0x000fc800078e0017 */
[----:B------:R-:W0:Y:S02]  /*5590*/  F2I.U64.TRUNC R4, R4 ;  /* 0x0000000400047311 */ /* 0x000e24000020d800 */
[----:B0-----:R0:W-:Y:S01]  /*55a0*/  STG.E.64 desc[UR36][R8.64], R4 ;  /* 0x0000000408007986 */ /* 0x0011e2000c101b24 */
[----:B------:R-:W-:Y:S05]  /*55b0*/  BRA `(.L_x_17850) ;  /* 0x0000000000107947 */ /* 0x000fea0003800000 */
.L_x_17882:
[----:B------:R-:W-:Y:S02]  /*55c0*/  IMAD.U32 R3, R3, 0x10000, RZ ;  /* 0x0001000003037824 */ /* 0x000fe400078e00ff */
[----:B------:R-:W-:-:S04]  /*55d0*/  IMAD.MOV.U32 R25, RZ, RZ, R23 ;  /* 0x000000ffff197224 */ /* 0x000fc800078e0017 */
[----:B------:R-:W0:Y:S02]  /*55e0*/  F2I.FTZ.U32.TRUNC.NTZ R3, R3 ;  /* 0x0000000300037305 */ /* 0x000e24000021f000 */
[----:B0-----:R0:W-:Y:S02]  /*55f0*/  STG.E desc[UR36][R8.64], R3 ;  /* 0x0000000308007986 */ /* 0x0011e4000c101924 */
.L_x_17850:
[----:B------:R-:W-:Y:S05]  /*5600*/  BSYNC.RECONVERGENT B6 ;  /* 0x0000000000067941 */ /* 0x000fea0003800200 */
.L_x_17849:
        /* <DEDUP_REMOVED lines=25> */
.L_x_17891:
[----:B----4-:R-:W-:-:S06]  /*57a0*/  IMAD.U32 R5, R22, 0x10000, RZ ;  /* 0x0001000016057824 */ /* 0x010fcc00078e00ff */
[----:B------:R-:W0:Y:S02]  /*57b0*/  F2I.S64.TRUNC R4, R5 ;  /* 0x0000000500047311 */ /* 0x000e24000020d900 */
[----:B0-----:R0:W-:Y:S01]  /*57c0*/  STG.E.U8 desc[UR36][R8.64], R4 ;  /* 0x0000000408007986 */ /* 0x0011e2000c101124 */
[----:B------:R-:W-:Y:S05]  /*57d0*/  BRA `(.L_x_17893) ;  /* 0x0000000c006c7947 */ /* 0x000fea0003800000 */
.L_x_17890:
        /* <DEDUP_REMOVED lines=10> */
.L_x_17895:
[----:B----4-:R-:W-:-:S04]  /*5880*/  IMAD.U32 R22, R22, 0x10000, RZ ;  /* 0x0001000016167824 */ /* 0x010fc800078e00ff */
[----:B------:R-:W0:Y:S02]  /*5890*/  F2I.FTZ.TRUNC.NTZ R3, R22 ;  /* 0x0000001600037305 */ /* 0x000e24000021f100 */
[----:B0-----:R0:W-:Y:S01]  /*58a0*/  STG.E desc[UR36][R8.64], R3 ;  /* 0x0000000308007986 */ /* 0x0011e2000c101924 */
[----:B------:R-:W-:Y:S05]  /*58b0*/  BRA `(.L_x_17893) ;  /* 0x0000000c00347947 */ /* 0x000fea0003800000 */
.L_x_17894:
[----:B----4-:R-:W-:-:S04]  /*58c0*/  IMAD.U32 R22, R22, 0x10000, RZ ;  /* 0x0001000016167824 */ /* 0x010fc800078e00ff */
[----:B------:R-:W0:Y:S02]  /*58d0*/  F2I.FTZ.TRUNC.NTZ R3, R22 ;  /* 0x0000001600037305 */ /* 0x000e24000021f100 */
[----:B0-----:R0:W-:Y:S01]  /*58e0*/  STG.E.U16 desc[UR36][R8.64], R3 ;  /* 0x0000000308007986 */ /* 0x0011e2000c101524 */
[----:B------:R-:W-:Y:S05]  /*58f0*/  BRA `(.L_x_17893) ;  /* 0x0000000c00247947 */ /* 0x000fea0003800000 */
.L_x_17889:
        /* <DEDUP_REMOVED lines=9> */
.L_x_17897:
[----:B----4-:R-:W-:-:S05]  /*5990*/  IMAD.U32 R0, R22, 0x10000, RZ ;  /* 0x0001000016007824 */ /* 0x010fca00078e00ff */
[----:B------:R-:W-:-:S05]  /*59a0*/  F2FP.F16.F32.PACK_AB R0, RZ, R0 ;  /* 0x00000000ff00723e */ /* 0x000fca00000000ff */
[----:B------:R0:W-:Y:S01]  /*59b0*/  STG.E.U16 desc[UR36][R8.64], R0 ;  /* 0x0000000008007986 */ /* 0x0001e2000c101524 */
[----:B------:R-:W-:Y:S05]  /*59c0*/  BRA `(.L_x_17893) ;  /* 0x0000000800f07947 */ /* 0x000fea0003800000 */
.L_x_17896:
        /* <DEDUP_REMOVED lines=10> */
.L_x_17899:
[----:B----4-:R-:W-:-:S05]  /*5a70*/  IMAD.U32 R22, R22, 0x10000, RZ ;  /* 0x0001000016167824 */ /* 0x010fca00078e00ff */
[----:B------:R-:W-:-:S04]  /*5a80*/  F2FP.F16.F32.PACK_AB R3, RZ, R22 ;  /* 0x00000016ff03723e */ /* 0x000fc800000000ff */
[----:B------:R-:W-:-:S05]  /*5a90*/  PRMT R3, R3, 0x5410, RZ ;  /* 0x0000541003037816 */ /* 0x000fca00000000ff */
[----:B------:R0:W-:Y:S01]  /*5aa0*/  STG.E desc[UR36][R8.64], R3 ;  /* 0x0000000308007986 */ /* 0x0001e2000c101924 */
[----:B------:R-:W-:Y:S05]  /*5ab0*/  BRA `(.L_x_17893) ;  /* 0x0000000800b47947 */ /* 0x000fea0003800000 */
.L_x_17898:
[----:B----4-:R-:W-:-:S04]  /*5ac0*/  IMAD.U32 R4, R22, 0x10000, RZ ;  /* 0x0001000016047824 */ /* 0x010fc800078e00ff */
[----:B------:R-:W-:-:S06]  /*5ad0*/  FMUL.FTZ R4, R4, 1 ;  /* 0x3f80000004047820 */ /* 0x000fcc0000410000 */
[----:B------:R-:W0:Y:S02]  /*5ae0*/  F2F.F64.F32 R4, R4 ;  /* 0x0000000400047310 */ /* 0x000e240000201800 */
[----:B0-----:R0:W-:Y:S01]  /*5af0*/  STG.E.64 desc[UR36][R8.64], R4 ;  /* 0x0000000408007986 */ /* 0x0011e2000c101b24 */
[----:B------:R-:W-:Y:S05]  /*5b00*/  BRA `(.L_x_17893) ;  /* 0x0000000800a07947 */ /* 0x000fea0003800000 */
.L_x_17888:
        /* <DEDUP_REMOVED lines=14> */
.L_x_17903:
        /* <DEDUP_REMOVED lines=17> */
.L_x_17906:
[----:B------:R-:W-:-:S04]  /*5d00*/  SHF.R.U32.HI R3, RZ, 0x18, R5 ;  /* 0x00000018ff037819 */ /* 0x000fc80000011605 */
[----:B------:R-:W-:-:S04]  /*5d10*/  LOP3.LUT R0, R0, 0x80, R3, 0xf8, !PT ;  /* 0x0000008000007812 */ /* 0x000fc800078ef803 */
[----:B------:R-:W-:-:S07]  /*5d20*/  PRMT R4, R0, 0x7610, R4 ;  /* 0x0000761000047816 */ /* 0x000fce0000000004 */
.L_x_17905:
[----:B------:R-:W-:Y:S05]  /*5d30*/  BSYNC.RECONVERGENT B0 ;  /* 0x0000000000007941 */ /* 0x000fea0003800200 */
.L_x_17904:
[----:B------:R0:W-:Y:S01]  /*5d40*/  STG.E.U8 desc[UR36][R8.64], R4 ;  /* 0x0000000408007986 */ /* 0x0001e2000c101124 */
[----:B------:R-:W-:Y:S05]  /*5d50*/  BRA `(.L_x_17893) ;  /* 0x00000008000c7947 */ /* 0x000fea0003800000 */
.L_x_17902:
        /* <DEDUP_REMOVED lines=17> */
.L_x_17909:
[----:B------:R-:W-:-:S04]  /*5e70*/  SHF.R.U32.HI R3, RZ, 0x18, R5 ;  /* 0x00000018ff037819 */ /* 0x000fc80000011605 */
[----:B------:R-:W-:-:S04]  /*5e80*/  LOP3.LUT R0, R0, 0x80, R3, 0xf8, !PT ;  /* 0x0000008000007812 */ /* 0x000fc800078ef803 */
[----:B------:R-:W-:-:S07]  /*5e90*/  PRMT R4, R0, 0x7610, R4 ;  /* 0x0000761000047816 */ /* 0x000fce0000000004 */
.L_x_17908:
[----:B------:R-:W-:Y:S05]  /*5ea0*/  BSYNC.RECONVERGENT B0 ;  /* 0x0000000000007941 */ /* 0x000fea0003800200 */
.L_x_17907:
[----:B------:R0:W-:Y:S01]  /*5eb0*/  STG.E.U8 desc[UR36][R8.64], R4 ;  /* 0x0000000408007986 */ /* 0x0001e2000c101124 */
[----:B------:R-:W-:Y:S05]  /*5ec0*/  BRA `(.L_x_17893) ;  /* 0x0000000400b07947 */ /* 0x000fea0003800000 */
.L_x_17901:
        /* <DEDUP_REMOVED lines=22> */
.L_x_17911:
[----:B----4-:R-:W-:-:S06]  /*6030*/  IMAD.U32 R4, R22, 0x10000, RZ ;  /* 0x0001000016047824 */ /* 0x010fcc00078e00ff */
[----:B------:R-:W0:Y:S02]  /*6040*/  F2I.U64.TRUNC R4, R4 ;  /* 0x0000000400047311 */ /* 0x000e24000020d800 */
[----:B0-----:R0:W-:Y:S01]  /*6050*/  STG.E.64 desc[UR36][R8.64], R4 ;  /* 0x0000000408007986 */ /* 0x0011e2000c101b24 */
[----:B------:R-:W-:Y:S05]  /*6060*/  BRA `(.L_x_17893) ;  /* 0x0000000400487947 */ /* 0x000fea0003800000 */
.L_x_17910:
[----:B----4-:R-:W-:-:S04]  /*6070*/  IMAD.U32 R22, R22, 0x10000, RZ ;  /* 0x0001000016167824 */ /* 0x010fc800078e00ff */
[----:B------:R-:W0:Y:S02]  /*6080*/  F2I.FTZ.U32.TRUNC.NTZ R3, R22 ;  /* 0x0000001600037305 */ /* 0x000e24000021f000 */
[----:B0-----:R0:W-:Y:S01]  /*6090*/  STG.E desc[UR36][R8.64], R3 ;  /* 0x0000000308007986 */ /* 0x0011e2000c101924 */
[----:B------:R-:W-:Y:S05]  /*60a0*/  BRA `(.L_x_17893) ;  /* 0x0000000400387947 */ /* 0x000fea0003800000 */
.L_x_17900:
        /* <DEDUP_REMOVED lines=11> */
.L_x_17913:
[----:B----4-:R-:W-:Y:S01]  /*6160*/  IMAD.U32 R22, R22, 0x10000, RZ ;  /* 0x0001000016167824 */ /* 0x010fe200078e00ff */
[----:B------:R-:W-:-:S03]  /*6170*/  CS2R R6, SRZ ;  /* 0x0000000000067805 */ /* 0x000fc6000001ff00 */
[----:B------:R-:W-:-:S06]  /*6180*/  FMUL.FTZ R4, R22, 1 ;  /* 0x3f80000016047820 */ /* 0x000fcc0000410000 */
[----:B------:R-:W0:Y:S02]  /*6190*/  F2F.F64.F32 R4, R4 ;  /* 0x0000000400047310 */ /* 0x000e240000201800 */
[----:B0-----:R0:W-:Y:S01]  /*61a0*/  STG.E.128 desc[UR36][R8.64], R4 ;  /* 0x0000000408007986 */ /* 0x0011e2000c101d24 */
[----:B------:R-:W-:Y:S05]  /*61b0*/  BRA `(.L_x_17893) ;  /* 0x0000000000f47947 */ /* 0x000fea0003800000 */
.L_x_17912:
[----:B------:R-:W-:-:S13]  /*61c0*/  ISETP.NE.AND P0, PT, R0, 0xf, PT ;  /* 0x0000000f0000780c */ /* 0x000fda0003f05270 */
[----:B------:R-:W-:Y:S05]  /*61d0*/  @!P0 BRA `(.L_x_17914) ;  /* 0x0000000000e88947 */ /* 0x000fea0003800000 */
[----:B------:R-:W-:-:S13]  /*61e0*/  ISETP.NE.AND P0, PT, R0, 0x17, PT ;  /* 0x000000170000780c */ /* 0x000fda0003f05270 */
[----:B------:R-:W-:Y:S05]  /*61f0*/  @!P0 BRA `(.L_x_17915) ;  /* 0x0000000000908947 */ /* 0x000fea0003800000 */
[----:B------:R-:W-:-:S13]  /*6200*/  ISETP.NE.AND P0, PT, R0, 0x18, PT ;  /* 0x000000180000780c */ /* 0x000fda0003f05270 */
[----:B------:R-:W-:Y:S05]  /*6210*/  @!P0 BRA `(.L_x_17916) ;  /* 0x0000000000448947 */ /* 0x000fea0003800000 */
.L_x_17892:
        /* <DEDUP_REMOVED lines=16> */
.L_x_17917:
[----:B------:R-:W-:Y:S05]  /*6320*/  BRA `(.L_x_17893) ;  /* 0x0000000000987947 */ /* 0x000fea0003800000 */
.L_x_17916:
        /* <DEDUP_REMOVED lines=13> */
.L_x_17919:
[----:B------:R-:W-:Y:S05]  /*6400*/  BSYNC.RECONVERGENT B0 ;  /* 0x0000000000007941 */ /* 0x000fea0003800200 */
.L_x_17918:
[----:B------:R-:W-:-:S05]  /*6410*/  LOP3.LUT R3, R0, 0x80, R3, 0xf8, !PT ;  /* 0x0000008000037812 */ /* 0x000fca00078ef803 */
[----:B------:R2:W-:Y:S01]  /*6420*/  STG.E.U8 desc[UR36][R8.64], R3 ;  /* 0x0000000308007986 */ /* 0x0005e2000c101124 */
[----:B------:R-:W-:Y:S05]  /*6430*/  BRA `(.L_x_17893) ;  /* 0x0000000000547947 */ /* 0x000fea0003800000 */
.L_x_17915:
        /* <DEDUP_REMOVED lines=12> */
.L_x_17921:
[----:B------:R-:W-:Y:S01]  /*6500*/  IMAD.MOV.U32 R0, RZ, RZ, 0x7f ;  /* 0x0000007fff007424 */ /* 0x000fe200078e00ff */
[----:B------:R-:W-:-:S04]  /*6510*/  ISETP.GT.U32.AND P0, PT, R4, 0x7f800000, PT ;  /* 0x7f8000000400780c */ /* 0x000fc80003f04070 */
[----:B------:R-:W-:-:S09]  /*6520*/  SEL R0, R0, 0x7c, P0 ;  /* 0x0000007c00007807 */ /* 0x000fd20000000000 */
.L_x_17922:
[----:B------:R-:W-:Y:S05]  /*6530*/  BSYNC.RECONVERGENT B0 ;  /* 0x0000000000007941 */ /* 0x000fea0003800200 */
.L_x_17920:
[----:B------:R-:W-:-:S04]  /*6540*/  SHF.R.U32.HI R3, RZ, 0x18, R3 ;  /* 0x00000018ff037819 */ /* 0x000fc80000011603 */
[----:B------:R-:W-:-:S05]  /*6550*/  LOP3.LUT R3, R0, 0x80, R3, 0xf8, !PT ;  /* 0x0000008000037812 */ /* 0x000fca00078ef803 */
[----:B------:R1:W-:Y:S01]  /*6560*/  STG.E.U8 desc[UR36][R8.64], R3 ;  /* 0x0000000308007986 */ /* 0x0003e2000c101124 */
[----:B------:R-:W-:Y:S05]  /*6570*/  BRA `(.L_x_17893) ;  /* 0x0000000000047947 */ /* 0x000fea0003800000 */
.L_x_17914:
[----:B----4-:R0:W-:Y:S02]  /*6580*/  STG.E.U16 desc[UR36][R8.64], R22 ;  /* 0x0000001608007986 */ /* 0x0101e4000c101524 */
.L_x_17893:
        /* <DEDUP_REMOVED lines=25> */
.L_x_17926:
[----:B------:R-:W-:-:S06]  /*6720*/  IMAD.U32 R5, R17, 0x10000, RZ ;  /* 0x0001000011057824 */ /* 0x000fcc00078e00ff */
[----:B------:R-:W0:Y:S02]  /*6730*/  F2I.S64.TRUNC R4, R5 ;  /* 0x0000000500047311 */ /* 0x000e24000020d900 */
[----:B0-----:R0:W-:Y:S01]  /*6740*/  STG.E.U8 desc[UR36][R8.64], R4 ;  /* 0x0000000408007986 */ /* 0x0011e2000c101124 */
[----:B------:R-:W-:Y:S05]  /*6750*/  BRA `(.L_x_17928) ;  /* 0x0000000c006c7947 */ /* 0x000fea0003800000 */
.L_x_17925:
        /* <DEDUP_REMOVED lines=10> */
.L_x_17930:
[----:B------:R-:W-:-:S06]  /*6800*/  IMAD.U32 R17, R17, 0x10000, RZ ;  /* 0x0001000011117824 */ /* 0x000fcc00078e00ff */
[----:B------:R-:W0:Y:S02]  /*6810*/  F2I.FTZ.TRUNC.NTZ R17, R17 ;  /* 0x0000001100117305 */ /* 0x000e24000021f100 */
[----:B0-----:R4:W-:Y:S01]  /*6820*/  STG.E desc[UR36][R8.64], R17 ;  /* 0x0000001108007986 */ /* 0x0019e2000c101924 */
[----:B------:R-:W-:Y:S05]  /*6830*/  BRA `(.L_x_17928) ;  /* 0x0000000c00347947 */ /* 0x000fea0003800000 */
.L_x_17929:
[----:B------:R-:W-:-:S06]  /*6840*/  IMAD.U32 R17, R17, 0x10000, RZ ;  /* 0x0001000011117824 */ /* 0x000fcc00078e00ff */
[----:B------:R-:W0:Y:S02]  /*6850*/  F2I.FTZ.TRUNC.NTZ R17, R17 ;  /* 0x0000001100117305 */ /* 0x000e24000021f100 */
[----:B0-----:R2:W-:Y:S01]  /*6860*/  STG.E.U16 desc[UR36][R8.64], R17 ;  /* 0x0000001108007986 */ /* 0x0015e2000c101524 */
[----:B------:R-:W-:Y:S05]  /*6870*/  BRA `(.L_x_17928) ;  /* 0x0000000c00247947 */ /* 0x000fea0003800000 */
.L_x_17924:
        /* <DEDUP_REMOVED lines=9> */
.L_x_17932:
[----:B------:R-:W-:-:S05]  /*6910*/  IMAD.U32 R0, R17, 0x10000, RZ ;  /* 0x0001000011007824 */ /* 0x000fca00078e00ff */
[----:B------:R-:W-:-:S05]  /*6920*/  F2FP.F16.F32.PACK_AB R0, RZ, R0 ;  /* 0x00000000ff00723e */ /* 0x000fca00000000ff */
[----:B------:R0:W-:Y:S01]  /*6930*/  STG.E.U16 desc[UR36][R8.64], R0 ;  /* 0x0000000008007986 */ /* 0x0001e2000c101524 */
[----:B------:R-:W-:Y:S05]  /*6940*/  BRA `(.L_x_17928) ;  /* 0x0000000800f07947 */ /* 0x000fea0003800000 */
.L_x_17931:
        /* <DEDUP_REMOVED lines=10> */
.L_x_17934:
[----:B------:R-:W-:-:S05]  /*69f0*/  IMAD.U32 R17, R17, 0x10000, RZ ;  /* 0x0001000011117824 */ /* 0x000fca00078e00ff */
[----:B------:R-:W-:-:S04]  /*6a00*/  F2FP.F16.F32.PACK_AB R3, RZ, R17 ;  /* 0x00000011ff03723e */ /* 0x000fc800000000ff */
[----:B------:R-:W-:-:S05]  /*6a10*/  PRMT R3, R3, 0x5410, RZ ;  /* 0x0000541003037816 */ /* 0x000fca00000000ff */
[----:B------:R0:W-:Y:S01]  /*6a20*/  STG.E desc[UR36][R8.64], R3 ;  /* 0x0000000308007986 */ /* 0x0001e2000c101924 */
[----:B------:R-:W-:Y:S05]  /*6a30*/  BRA `(.L_x_17928) ;  /* 0x0000000800b47947 */ /* 0x000fea0003800000 */
.L_x_17933:
[----:B------:R-:W-:-:S04]  /*6a40*/  IMAD.U32 R4, R17, 0x10000, RZ ;  /* 0x0001000011047824 */ /* 0x000fc800078e00ff */
[----:B------:R-:W-:-:S06]  /*6a50*/  FMUL.FTZ R4, R4, 1 ;  /* 0x3f80000004047820 */ /* 0x000fcc0000410000 */
[----:B------:R-:W0:Y:S02]  /*6a60*/  F2F.F64.F32 R4, R4 ;  /* 0x0000000400047310 */ /* 0x000e240000201800 */
[----:B0-----:R0:W-:Y:S01]  /*6a70*/  STG.E.64 desc[UR36][R8.64], R4 ;  /* 0x0000000408007986 */ /* 0x0011e2000c101b24 */
[----:B------:R-:W-:Y:S05]  /*6a80*/  BRA `(.L_x_17928) ;  /* 0x0000000800a07947 */ /* 0x000fea0003800000 */
.L_x_17923:
        /* <DEDUP_REMOVED lines=14> */
.L_x_17938:
        /* <DEDUP_REMOVED lines=17> */
.L_x_17941:
[----:B------:R-:W-:-:S04]  /*6c80*/  SHF.R.U32.HI R3, RZ, 0x18, R17 ;  /* 0x00000018ff037819 */ /* 0x000fc80000011611 */
[----:B------:R-:W-:-:S04]  /*6c90*/  LOP3.LUT R0, R0, 0x80, R3, 0xf8, !PT ;  /* 0x0000008000007812 */ /* 0x000fc800078ef803 */
[----:B------:R-:W-:-:S07]  /*6ca0*/  PRMT R4, R0, 0x7610, R4 ;  /* 0x0000761000047816 */ /* 0x000fce0000000004 */
.L_x_17940:
[----:B------:R-:W-:Y:S05]  /*6cb0*/  BSYNC.RECONVERGENT B0 ;  /* 0x0000000000007941 */ /* 0x000fea0003800200 */
.L_x_17939:
[----:B------:R0:W-:Y:S01]  /*6cc0*/  STG.E.U8 desc[UR36][R8.64], R4 ;  /* 0x0000000408007986 */ /* 0x0001e2000c101124 */
[----:B------:R-:W-:Y:S05]  /*6cd0*/  BRA `(.L_x_17928) ;  /* 0x00000008000c7947 */ /* 0x000fea0003800000 */
.L_x_17937:
        /* <DEDUP_REMOVED lines=17> */
.L_x_17944:
[----:B------:R-:W-:-:S04]  /*6df0*/  SHF.R.U32.HI R3, RZ, 0x18, R17 ;  /* 0x00000018ff037819 */ /* 0x000fc80000011611 */
[----:B------:R-:W-:-:S04]  /*6e00*/  LOP3.LUT R0, R0, 0x80, R3, 0xf8, !PT ;  /* 0x0000008000007812 */ /* 0x000fc800078ef803 */
[----:B------:R-:W-:-:S07]  /*6e10*/  PRMT R4, R0, 0x7610, R4 ;  /* 0x0000761000047816 */ /* 0x000fce0000000004 */
.L_x_17943:
[----:B------:R-:W-:Y:S05]  /*6e20*/  BSYNC.RECONVERGENT B0 ;  /* 0x0000000000007941 */ /* 0x000fea0003800200 */
.L_x_17942:
[----:B------:R0:W-:Y:S01]  /*6e30*/  STG.E.U8 desc[UR36][R8.64], R4 ;  /* 0x0000000408007986 */ /* 0x0001e2000c101124 */
[----:B------:R-:W-:Y:S05]  /*6e40*/  BRA `(.L_x_17928) ;  /* 0x0000000400b07947 */ /* 0x000fea0003800000 */
.L_x_17936:
        /* <DEDUP_REMOVED lines=22> */
.L_x_17946:
[----:B------:R-:W-:-:S06]  /*6fb0*/  IMAD.U32 R4, R17, 0x10000, RZ ;  /* 0x0001000011047824 */ /* 0x000fcc00078e00ff */
[----:B------:R-:W0:Y:S02]  /*6fc0*/  F2I.U64.TRUNC R4, R4 ;  /* 0x0000000400047311 */ /* 0x000e24000020d800 */
[----:B0-----:R0:W-:Y:S01]  /*6fd0*/  STG.E.64 desc[UR36][R8.64], R4 ;  /* 0x0000000408007986 */ /* 0x0011e2000c101b24 */
[----:B------:R-:W-:Y:S05]  /*6fe0*/  BRA `(.L_x_17928) ;  /* 0x0000000400487947 */ /* 0x000fea0003800000 */
.L_x_17945:
[----:B------:R-:W-:-:S06]  /*6ff0*/  IMAD.U32 R17, R17, 0x10000, RZ ;  /* 0x0001000011117824 */ /* 0x000fcc00078e00ff */
[----:B------:R-:W0:Y:S02]  /*7000*/  F2I.FTZ.U32.TRUNC.NTZ R17, R17 ;  /* 0x0000001100117305 */ /* 0x000e24000021f000 */
[----:B0-----:R0:W-:Y:S01]  /*7010*/  STG.E desc[UR36][R8.64], R17 ;  /* 0x0000001108007986 */ /* 0x0011e2000c101924 */
[----:B------:R-:W-:Y:S05]  /*7020*/  BRA `(.L_x_17928) ;  /* 0x0000000400387947 */ /* 0x000fea0003800000 */
.L_x_17935:
        /* <DEDUP_REMOVED lines=11> */
.L_x_17948:
[----:B------:R-:W-:Y:S01]  /*70e0*/  IMAD.U32 R17, R17, 0x10000, RZ ;  /* 0x0001000011117824 */ /* 0x000fe200078e00ff */
[----:B------:R-:W-:-:S03]  /*70f0*/  CS2R R6, SRZ ;  /* 0x0000000000067805 */ /* 0x000fc6000001ff00 */
[----:B------:R-:W-:-:S06]  /*7100*/  FMUL.FTZ R4, R17, 1 ;  /* 0x3f80000011047820 */ /* 0x000fcc0000410000 */
[----:B------:R-:W0:Y:S02]  /*7110*/  F2F.F64.F32 R4, R4 ;  /* 0x0000000400047310 */ /* 0x000e240000201800 */
[----:B0-----:R0:W-:Y:S01]  /*7120*/  STG.E.128 desc[UR36][R8.64], R4 ;  /* 0x0000000408007986 */ /* 0x0011e2000c101d24 */
[----:B------:R-:W-:Y:S05]  /*7130*/  BRA `(.L_x_17928) ;  /* 0x0000000000f47947 */ /* 0x000fea0003800000 */
.L_x_17947:
[----:B------:R-:W-:-:S13]  /*7140*/  ISETP.NE.AND P0, PT, R0, 0xf, PT ;  /* 0x0000000f0000780c */ /* 0x000fda0003f05270 */
[----:B------:R-:W-:Y:S05]  /*7150*/  @!P0 BRA `(.L_x_17949) ;  /* 0x0000000000e88947 */ /* 0x000fea0003800000 */
[----:B------:R-:W-:-:S13]  /*7160*/  ISETP.NE.AND P0, PT, R0, 0x17, PT ;  /* 0x000000170000780c */ /* 0x000fda0003f05270 */
[----:B------:R-:W-:Y:S05]  /*7170*/  @!P0 BRA `(.L_x_17950) ;  /* 0x0000000000908947 */ /* 0x000fea0003800000 */
[----:B------:R-:W-:-:S13]  /*7180*/  ISETP.NE.AND P0, PT, R0, 0x18, PT ;  /* 0x000000180000780c */ /* 0x000fda0003f05270 */
[----:B------:R-:W-:Y:S05]  /*7190*/  @!P0 BRA `(.L_x_17951) ;  /* 0x0000000000448947 */ /* 0x000fea0003800000 */
.L_x_17927:
        /* <DEDUP_REMOVED lines=16> */
.L_x_17952:
[----:B------:R-:W-:Y:S05]  /*72a0*/  BRA `(.L_x_17928) ;  /* 0x0000000000987947 */ /* 0x000fea0003800000 */
.L_x_17951:
        /* <DEDUP_REMOVED lines=13> */
.L_x_17954:
[----:B------:R-:W-:Y:S05]  /*7380*/  BSYNC.RECONVERGENT B0 ;  /* 0x0000000000007941 */ /* 0x000fea0003800200 */
.L_x_17953:
[----:B------:R-:W-:-:S05]  /*7390*/  LOP3.LUT R3, R0, 0x80, R3, 0xf8, !PT ;  /* 0x0000008000037812 */ /* 0x000fca00078ef803 */
[----:B------:R0:W-:Y:S01]  /*73a0*/  STG.E.U8 desc[UR36][R8.64], R3 ;  /* 0x0000000308007986 */ /* 0x0001e2000c101124 */
[----:B------:R-:W-:Y:S05]  /*73b0*/  BRA `(.L_x_17928) ;  /* 0x0000000000547947 */ /* 0x000fea0003800000 */
.L_x_17950:
        /* <DEDUP_REMOVED lines=12> */
.L_x_17956:
[----:B------:R-:W-:Y:S01]  /*7480*/  IMAD.MOV.U32 R0, RZ, RZ, 0x7f ;  /* 0x0000007fff007424 */ /* 0x000fe200078e00ff */
[----:B------:R-:W-:-:S04]  /*7490*/  ISETP.GT.U32.AND P0, PT, R4, 0x7f800000, PT ;  /* 0x7f8000000400780c */ /* 0x000fc80003f04070 */
[----:B------:R-:W-:-:S09]  /*74a0*/  SEL R0, R0, 0x7c, P0 ;  /* 0x0000007c00007807 */ /* 0x000fd20000000000 */
.L_x_17957:
[----:B------:R-:W-:Y:S05]  /*74b0*/  BSYNC.RECONVERGENT B0 ;  /* 0x0000000000007941 */ /* 0x000fea0003800200 */
.L_x_17955:
[----:B------:R-:W-:-:S04]  /*74c0*/  SHF.R.U32.HI R3, RZ, 0x18, R3 ;  /* 0x00000018ff037819 */ /* 0x000fc80000011603 */
[----:B------:R-:W-:-:S05]  /*74d0*/  LOP3.LUT R3, R0, 0x80, R3, 0xf8, !PT ;  /* 0x0000008000037812 */ /* 0x000fca00078ef803 */
[----:B------:R0:W-:Y:S01]  /*74e0*/  STG.E.U8 desc[UR36][R8.64], R3 ;  /* 0x0000000308007986 */ /* 0x0001e2000c101124 */
[----:B------:R-:W-:Y:S05]  /*74f0*/  BRA `(.L_x_17928) ;  /* 0x0000000000047947 */ /* 0x000fea0003800000 */
.L_x_17949:
[----:B------:R0:W-:Y:S02]  /*7500*/  STG.E.U16 desc[UR36][R8.64], R17 ;  /* 0x0000001108007986 */ /* 0x0001e4000c101524 */
.L_x_17928:
[----:B------:R-:W-:-:S07]  /*7510*/  VIADD R25, R25, 0x80 ;  /* 0x0000008019197836 */ /* 0x000fce0000000000 */
.L_x_17887:
[----:B------:R-:W-:Y:S05]  /*7520*/  BSYNC.RECONVERGENT B6 ;  /* 0x0000000000067941 */ /* 0x000fea0003800200 */
.L_x_17886:
        /* <DEDUP_REMOVED lines=23> */
.L_x_17961:
[----:B---3--:R-:W-:-:S06]  /*76a0*/  IMAD.U32 R5, R19, 0x10000, RZ ;  /* 0x0001000013057824 */ /* 0x008fcc00078e00ff */
[----:B------:R-:W0:Y:S02]  /*76b0*/  F2I.S64.TRUNC R4, R5 ;  /* 0x0000000500047311 */ /* 0x000e24000020d900 */
[----:B0-----:R-:W-:Y:S01]  /*76c0*/  STG.E.U8 desc[UR36][R2.64], R4 ;  /* 0x0000000402007986 */ /* 0x001fe2000c101124 */
[----:B------:R-:W-:Y:S05]  /*76d0*/  EXIT ;  /* 0x000000000000794d */ /* 0x000fea0003800000 */
.L_x_17960:
        /* <DEDUP_REMOVED lines=10> */
.L_x_17964:
[----:B---3--:R-:W-:-:S06]  /*7780*/  IMAD.U32 R19, R19, 0x10000, RZ ;  /* 0x0001000013137824 */ /* 0x008fcc00078e00ff */
[----:B------:R-:W0:Y:S02]  /*7790*/  F2I.FTZ.TRUNC.NTZ R19, R19 ;  /* 0x0000001300137305 */ /* 0x000e24000021f100 */
[----:B0-----:R-:W-:Y:S01]  /*77a0*/  STG.E desc[UR36][R2.64], R19 ;  /* 0x0000001302007986 */ /* 0x001fe2000c101924 */
[----:B------:R-:W-:Y:S05]  /*77b0*/  EXIT ;  /* 0x000000000000794d */ /* 0x000fea0003800000 */
.L_x_17963:
[----:B---3--:R-:W-:-:S06]  /*77c0*/  IMAD.U32 R19, R19, 0x10000, RZ ;  /* 0x0001000013137824 */ /* 0x008fcc00078e00ff */
[----:B------:R-:W0:Y:S02]  /*77d0*/  F2I.FTZ.TRUNC.NTZ R19, R19 ;  /* 0x0000001300137305 */ /* 0x000e24000021f100 */
[----:B0-----:R-:W-:Y:S01]  /*77e0*/  STG.E.U16 desc[UR36][R2.64], R19 ;  /* 0x0000001302007986 */ /* 0x001fe2000c101524 */
[----:B------:R-:W-:Y:S05]  /*77f0*/  EXIT ;  /* 0x000000000000794d */ /* 0x000fea0003800000 */
.L_x_17959:
        /* <DEDUP_REMOVED lines=9> */
.L_x_17966:
[----:B---3--:R-:W-:-:S05]  /*7890*/  IMAD.U32 R0, R19, 0x10000, RZ ;  /* 0x0001000013007824 */ /* 0x008fca00078e00ff */
[----:B------:R-:W-:-:S05]  /*78a0*/  F2FP.F16.F32.PACK_AB R0, RZ, R0 ;  /* 0x00000000ff00723e */ /* 0x000fca00000000ff */
[----:B------:R-:W-:Y:S01]  /*78b0*/  STG.E.U16 desc[UR36][R2.64], R0 ;  /* 0x0000000002007986 */ /* 0x000fe2000c101524 */
[----:B------:R-:W-:Y:S05]  /*78c0*/  EXIT ;  /* 0x000000000000794d */ /* 0x000fea0003800000 */
.L_x_17965:
        /* <DEDUP_REMOVED lines=10> */
.L_x_17968:
[----:B---3--:R-:W-:-:S05]  /*7970*/  IMAD.U32 R19, R19, 0x10000, RZ ;  /* 0x0001000013137824 */ /* 0x008fca00078e00ff */
[----:B------:R-:W-:-:S04]  /*7980*/  F2FP.F16.F32.PACK_AB R5, RZ, R19 ;  /* 0x00000013ff05723e */ /* 0x000fc800000000ff */
[----:B------:R-:W-:-:S05]  /*7990*/  PRMT R5, R5, 0x5410, RZ ;  /* 0x0000541005057816 */ /* 0x000fca00000000ff */
[----:B------:R-:W-:Y:S01]  /*79a0*/  STG.E desc[UR36][R2.64], R5 ;  /* 0x0000000502007986 */ /* 0x000fe2000c101924 */
[----:B------:R-:W-:Y:S05]  /*79b0*/  EXIT ;  /* 0x000000000000794d */ /* 0x000fea0003800000 */
.L_x_17967:
[----:B---3--:R-:W-:-:S04]  /*79c0*/  IMAD.U32 R4, R19, 0x10000, RZ ;  /* 0x0001000013047824 */ /* 0x008fc800078e00ff */
[----:B------:R-:W-:-:S06]  /*79d0*/  FMUL.FTZ R4, R4, 1 ;  /* 0x3f80000004047820 */ /* 0x000fcc0000410000 */
[----:B------:R-:W0:Y:S02]  /*79e0*/  F2F.F64.F32 R4, R4 ;  /* 0x0000000400047310 */ /* 0x000e240000201800 */
[----:B0-----:R-:W-:Y:S01]  /*79f0*/  STG.E.64 desc[UR36][R2.64], R4 ;  /* 0x0000000402007986 */ /* 0x001fe2000c101b24 */
[----:B------:R-:W-:Y:S05]  /*7a00*/  EXIT ;  /* 0x000000000000794d */ /* 0x000fea0003800000 */
.L_x_17958:
        /* <DEDUP_REMOVED lines=14> */
.L_x_17972:
        /* <DEDUP_REMOVED lines=18> */
.L_x_17975:
[----:B------:R-:W-:-:S04]  /*7c10*/  SHF.R.U32.HI R5, RZ, 0x18, R5 ;  /* 0x00000018ff057819 */ /* 0x000fc80000011605 */
[----:B------:R-:W-:-:S07]  /*7c20*/  LOP3.LUT R0, R0, 0x80, R5, 0xf8, !PT ;  /* 0x0000008000007812 */ /* 0x000fce00078ef805 */
.L_x_17974:
[----:B------:R-:W-:Y:S05]  /*7c30*/  BSYNC.RECONVERGENT B0 ;  /* 0x0000000000007941 */ /* 0x000fea0003800200 */
.L_x_17973:
[----:B------:R-:W-:Y:S01]  /*7c40*/  STG.E.U8 desc[UR36][R2.64], R0 ;  /* 0x0000000002007986 */ /* 0x000fe2000c101124 */
[----:B------:R-:W-:Y:S05]  /*7c50*/  EXIT ;  /* 0x000000000000794d */ /* 0x000fea0003800000 */
.L_x_17971:
        /* <DEDUP_REMOVED lines=18> */
.L_x_17978:
[----:B------:R-:W-:-:S04]  /*7d80*/  SHF.R.U32.HI R5, RZ, 0x18, R5 ;  /* 0x00000018ff057819 */ /* 0x000fc80000011605 */
[----:B------:R-:W-:-:S07]  /*7d90*/  LOP3.LUT R0, R0, 0x80, R5, 0xf8, !PT ;  /* 0x0000008000007812 */ /* 0x000fce00078ef805 */
.L_x_17977:
[----:B------:R-:W-:Y:S05]  /*7da0*/  BSYNC.RECONVERGENT B0 ;  /* 0x0000000000007941 */ /* 0x000fea0003800200 */
.L_x_17976:
[----:B------:R-:W-:Y:S01]  /*7db0*/  STG.E.U8 desc[UR36][R2.64], R0 ;  /* 0x0000000002007986 */ /* 0x000fe2000c101124 */
[----:B------:R-:W-:Y:S05]  /*7dc0*/  EXIT ;  /* 0x000000000000794d */ /* 0x000fea0003800000 */
.L_x_17970:
        /* <DEDUP_REMOVED lines=22> */
.L_x_17980:
[----:B---3--:R-:W-:-:S06]  /*7f30*/  IMAD.U32 R4, R19, 0x10000, RZ ;  /* 0x0001000013047824 */ /* 0x008fcc00078e00ff */
[----:B------:R-:W0:Y:S02]  /*7f40*/  F2I.U64.TRUNC R4, R4 ;  /* 0x0000000400047311 */ /* 0x000e24000020d800 */
[----:B0-----:R-:W-:Y:S01]  /*7f50*/  STG.E.64 desc[UR36][R2.64], R4 ;  /* 0x0000000402007986 */ /* 0x001fe2000c101b24 */
[----:B------:R-:W-:Y:S05]  /*7f60*/  EXIT ;  /* 0x000000000000794d */ /* 0x000fea0003800000 */
.L_x_17979:
[----:B---3--:R-:W-:-:S06]  /*7f70*/  IMAD.U32 R19, R19, 0x10000, RZ ;  /* 0x0001000013137824 */ /* 0x008fcc00078e00ff */
[----:B------:R-:W0:Y:S02]  /*7f80*/  F2I.FTZ.U32.TRUNC.NTZ R19, R19 ;  /* 0x0000001300137305 */ /* 0x000e24000021f000 */
[----:B0-----:R-:W-:Y:S01]  /*7f90*/  STG.E desc[UR36][R2.64], R19 ;  /* 0x0000001302007986 */ /* 0x001fe2000c101924 */
[----:B------:R-:W-:Y:S05]  /*7fa0*/  EXIT ;  /* 0x000000000000794d */ /* 0x000fea0003800000 */
.L_x_17969:
        /* <DEDUP_REMOVED lines=11> */
.L_x_17982:
[----:B---3--:R-:W-:Y:S01]  /*8060*/  IMAD.U32 R19, R19, 0x10000, RZ ;  /* 0x0001000013137824 */ /* 0x008fe200078e00ff */
[----:B------:R-:W-:-:S03]  /*8070*/  CS2R R6, SRZ ;  /* 0x0000000000067805 */ /* 0x000fc6000001ff00 */
[----:B------:R-:W-:-:S06]  /*8080*/  FMUL.FTZ R4, R19, 1 ;  /* 0x3f80000013047820 */ /* 0x000fcc0000410000 */
[----:B------:R-:W0:Y:S02]  /*8090*/  F2F.F64.F32 R4, R4 ;  /* 0x0000000400047310 */ /* 0x000e240000201800 */
[----:B0-----:R-:W-:Y:S01]  /*80a0*/  STG.E.128 desc[UR36][R2.64], R4 ;  /* 0x0000000402007986 */ /* 0x001fe2000c101d24 */
[----:B------:R-:W-:Y:S05]  /*80b0*/  EXIT ;  /* 0x000000000000794d */ /* 0x000fea0003800000 */
.L_x_17981:
[----:B------:R-:W-:-:S13]  /*80c0*/  ISETP.NE.AND P0, PT, R0, 0xf, PT ;  /* 0x0000000f0000780c */ /* 0x000fda0003f05270 */
[----:B------:R-:W-:Y:S05]  /*80d0*/  @!P0 BRA `(.L_x_17983) ;  /* 0x0000000000e88947 */ /* 0x000fea0003800000 */
[----:B------:R-:W-:-:S13]  /*80e0*/  ISETP.NE.AND P0, PT, R0, 0x17, PT ;  /* 0x000000170000780c */ /* 0x000fda0003f05270 */
[----:B------:R-:W-:Y:S05]  /*80f0*/  @!P0 BRA `(.L_x_17984) ;  /* 0x0000000000908947 */ /* 0x000fea0003800000 */
[----:B------:R-:W-:-:S13]  /*8100*/  ISETP.NE.AND P0, PT, R0, 0x18, PT ;  /* 0x000000180000780c */ /* 0x000fda0003f05270 */
[----:B------:R-:W-:Y:S05]  /*8110*/  @!P0 BRA `(.L_x_17985) ;  /* 0x0000000000448947 */ /* 0x000fea0003800000 */
.L_x_17962:
        /* <DEDUP_REMOVED lines=16> */
.L_x_17986:
[----:B------:R-:W-:Y:S05]  /*8220*/  EXIT ;  /* 0x000000000000794d */ /* 0x000fea0003800000 */
.L_x_17985:
        /* <DEDUP_REMOVED lines=13> */
.L_x_17988:
[----:B------:R-:W-:Y:S05]  /*8300*/  BSYNC.RECONVERGENT B0 ;  /* 0x0000000000007941 */ /* 0x000fea0003800200 */
.L_x_17987:
[----:B------:R-:W-:-:S05]  /*8310*/  LOP3.LUT R5, R0, 0x80, R5, 0xf8, !PT ;  /* 0x0000008000057812 */ /* 0x000fca00078ef805 */
[----:B------:R-:W-:Y:S01]  /*8320*/  STG.E.U8 desc[UR36][R2.64], R5 ;  /* 0x0000000502007986 */ /* 0x000fe2000c101124 */
[----:B------:R-:W-:Y:S05]  /*8330*/  EXIT ;  /* 0x000000000000794d */ /* 0x000fea0003800000 */
.L_x_17984:
        /* <DEDUP_REMOVED lines=12> */
.L_x_17990:
[----:B------:R-:W-:Y:S01]  /*8400*/  IMAD.MOV.U32 R0, RZ, RZ, 0x7f ;  /* 0x0000007fff007424 */ /* 0x000fe200078e00ff */
[----:B------:R-:W-:-:S04]  /*8410*/  ISETP.GT.U32.AND P0, PT, R4, 0x7f800000, PT ;  /* 0x7f8000000400780c */ /* 0x000fc80003f04070 */
[----:B------:R-:W-:-:S09]  /*8420*/  SEL R0, R0, 0x7c, P0 ;  /* 0x0000007c00007807 */ /* 0x000fd20000000000 */
.L_x_17991:
[----:B------:R-:W-:Y:S05]  /*8430*/  BSYNC.RECONVERGENT B0 ;  /* 0x0000000000007941 */ /* 0x000fea0003800200 */
.L_x_17989:
[----:B------:R-:W-:-:S04]  /*8440*/  SHF.R.U32.HI R5, RZ, 0x18, R5 ;  /* 0x00000018ff057819 */ /* 0x000fc80000011605 */
[----:B------:R-:W-:-:S05]  /*8450*/  LOP3.LUT R5, R0, 0x80, R5, 0xf8, !PT ;  /* 0x0000008000057812 */ /* 0x000fca00078ef805 */
[----:B------:R-:W-:Y:S01]  /*8460*/  STG.E.U8 desc[UR36][R2.64], R5 ;  /* 0x0000000502007986 */ /* 0x000fe2000c101124 */
[----:B------:R-:W-:Y:S05]  /*8470*/  EXIT ;  /* 0x000000000000794d */ /* 0x000fea0003800000 */
.L_x_17983:
[----:B---3--:R-:W-:Y:S01]  /*8480*/  STG.E.U16 desc[UR36][R2.64], R19 ;  /* 0x0000001302007986 */ /* 0x008fe2000c101524 */
[----:B------:R-:W-:Y:S05]  /*8490*/  EXIT ;  /* 0x000000000000794d */ /* 0x000fea0003800000 */
.L_x_17992:
        /* <DEDUP_REMOVED lines=14> */
.L_x_20002:


//--------------------- .text._ZN2at6native18elementwise_kernelILi128ELi4EZNS0_22gpu_kernel_impl_nocastIZZZNS0_16ceil_kernel_cudaERNS_18TensorIteratorBaseEENKUlvE_clEvENKUlvE2_clEvEUlN3c108BFloat16EE_EEvS4_RKT_EUliE_EEviT1_ --------------------------
	.section	.text._ZN2at6native18elementwise_kernelILi128ELi4EZNS0_22gpu_kernel_impl_nocastIZZZNS0_16ceil_kernel_cudaERNS_18TensorIteratorBaseEENKUlvE_clEvENKUlvE2_clEvEUlN3c108BFloat16EE_EEvS4_RKT_EUliE_EEviT1_,"ax",@progbits
	.align	128
        .global         _ZN2at6native18elementwise_kernelILi128ELi4EZNS0_22gpu_kernel_impl_nocastIZZZNS0_16ceil_kernel_cudaERNS_18TensorIteratorBaseEENKUlvE_clEvENKUlvE2_clEvEUlN3c108BFloat16EE_EEvS4_RKT_EUliE_EEviT1_
        .type           _ZN2at6native18elementwise_kernelILi128ELi4EZNS0_22gpu_kernel_impl_nocastIZZZNS0_16ceil_kernel_cudaERNS_18TensorIteratorBaseEENKUlvE_clEvENKUlvE2_clEvEUlN3c108BFloat16EE_EEvS4_RKT_EUliE_EEviT1_,@function
        .size           _ZN2at6native18elementwise_kernelILi128ELi4EZNS0_22gpu_kernel_impl_nocastIZZZNS0_16ceil_kernel_cudaERNS_18TensorIteratorBaseEENKUlvE_clEvENKUlvE2_clEvEUlN3c108BFloat16EE_EEvS4_RKT_EUliE_EEviT1_,(.L_x_20003 - _ZN2at6native18elementwise_kernelILi128ELi4EZNS0_22gpu_kernel_impl_nocastIZZZNS0_16ceil_kernel_cudaERNS_18TensorIteratorBaseEENKUlvE_clEvENKUlvE2_clEvEUlN3c108BFloat16EE_EEvS4_RKT_EUliE_EEviT1_)
        .other          _ZN2at6native18elementwise_kernelILi128ELi4EZNS0_22gpu_kernel_impl_nocastIZZZNS0_16ceil_kernel_cudaERNS_18TensorIteratorBaseEENKUlvE_clEvENKUlvE2_clEvEUlN3c108BFloat16EE_EEvS4_RKT_EUliE_EEviT1_,@"STO_CUDA_ENTRY STV_DEFAULT"
_ZN2at6native18elementwise_kernelILi128ELi4EZNS0_22gpu_kernel_impl_nocastIZZZNS0_16ceil_kernel_cudaERNS_18TensorIteratorBaseEENKUlvE_clEvENKUlvE2_clEvEUlN3c108BFloat16EE_EEvS4_RKT_EUliE_EEviT1_:
.text._ZN2at6native18elementwise_kernelILi128ELi4EZNS0_22gpu_kernel_impl_nocastIZZZNS0_16ceil_kernel_cudaERNS_18TensorIteratorBaseEENKUlvE_clEvENKUlvE2_clEvEUlN3c108BFloat16EE_EEvS4_RKT_EUliE_EEviT1_:
        /* <DEDUP_REMOVED lines=21> */
[----:B------:R-:W1:Y:S02]  /*0150*/  FRND.FTZ.CEIL R0, R0 ;  /* 0x0000000000007307 */ /* 0x000e640000219000 */
        /* <DEDUP_REMOVED lines=8> */
[----:B------:R-:W1:Y:S02]  /*01e0*/  FRND.FTZ.CEIL R0, R0 ;  /* 0x0000000000007307 */ /* 0x000e640000219000 */
[----:B-1----:R-:W-:-:S05]  /*01f0*/  F2FP.BF16.F32.PACK_AB R2, RZ, R0 ;  /* 0x00000000ff02723e */ /* 0x002fca00000010ff */
[----:B0-----:R0:W-:Y:S02]  /*0200*/  STG.E.U16 desc[UR6][R6.64], R2 ;  /* 0x0000000206007986 */ /* 0x0011e4000c101506 */
.L_x_17996:
[----:B------:R-:W-:-:S13]  /*0210*/  ISETP.GE.AND P0, PT, R3, UR4, PT ;  /* 0x0000000403007c0c */ /* 0x000fda000bf06270 */
[----:B------:R-:W-:Y:S05]  /*0220*/  @P0 BREAK.RELIABLE B1 ;  /* 0x0000000000010942 */ /* 0x000fea0003800100 */
[----:B------:R-:W-:Y:S05]  /*0230*/  @P0 BRA `(.L_x_17997) ;  /* 0x0000000000240947 */ /* 0x000fea0003800000 */
[----:B------:R-:W-:Y:S05]  /*0240*/  BSYNC.RELIABLE B1 ;  /* 0x0000000000017941 */ /* 0x000fea0003800100 */
.L_x_17995:
        /* <DEDUP_REMOVED lines=8> */
.L_x_17997:
[----:B------:R-:W-:Y:S05]  /*02d0*/  BSYNC.RECONVERGENT B0 ;  /* 0x0000000000007941 */ /* 0x000fea0003800200 */
.L_x_17994:
[----:B------:R-:W-:Y:S05]  /*02e0*/  WARPSYNC.ALL ;  /* 0x0000000000007948 */ /* 0x000fea0003800000 */
[----:B------:R-:W-:-:S13]  /*02f0*/  ISETP.GE.AND P0, PT, R3, UR4, PT ;  /* 0x0000000403007c0c */ /* 0x000fda000bf06270 */
[----:B------:R-:W-:Y:S05]  /*0300*/  @P0 EXIT ;  /* 0x000000000000094d */ /* 0x000fea0003800000 */
[----:B01----:R-:W0:Y:S02]  /*0310*/  LDC.64 R2, c[0x0][0x588] ;  /* 0x00016200ff027b82 */ /* 0x003e240000000a00 */
[----:B0-----:R-:W2:Y:S06]  /*0320*/  LDG.E.U16 R2, desc[UR6][R2.64] ;  /* 0x0000000602027981 */ /* 0x001eac000c1e1500 */
[----:B------:R-:W0:Y:S01]  /*0330*/  LDC.64 R4, c[0x0][0x580] ;  /* 0x00016000ff047b82 */ /* 0x000e220000000a00 */
[----:B--2---:R-:W-:-:S06]  /*0340*/  SHF.L.U32 R0, R2, 0x10, RZ ;  /* 0x0000001002007819 */ /* 0x004fcc00000006ff */
[----:B------:R-:W1:Y:S02]  /*0350*/  FRND.FTZ.CEIL R0, R0 ;  /* 0x0000000000007307 */ /* 0x000e640000219000 */
[----:B-1----:R-:W-:-:S05]  /*0360*/  F2FP.BF16.F32.PACK_AB R3, RZ, R0 ;  /* 0x00000000ff03723e */ /* 0x002fca00000010ff */
[----:B0-----:R-:W-:Y:S01]  /*0370*/  STG.E.U16 desc[UR6][R4.64], R3 ;  /* 0x0000000304007986 */ /* 0x001fe2000c101506 */
[----:B------:R-:W-:Y:S05]  /*0380*/  EXIT ;  /* 0x000000000000794d */ /* 0x000fea0003800000 */
.L_x_17993:
        /* <DEDUP_REMOVED lines=306> */
.L_x_18001:
        /* <DEDUP_REMOVED lines=10> */
[----:B------:R-:W0:Y:S02]  /*1750*/  FRND.FTZ.CEIL R8, R8 ;  /* 0x0000000800087307 */ /* 0x000e240000219000 */
        /* <DEDUP_REMOVED lines=301> */
.L_x_18003:
        /* <DEDUP_REMOVED lines=8> */
[----:B------:R-:W0:Y:S02]  /*2ab0*/  FRND.FTZ.CEIL R8, R8 ;  /* 0x0000000800087307 */ /* 0x000e240000219000 */
[----:B0-----:R-:W-:-:S05]  /*2ac0*/  F2FP.BF16.F32.PACK_AB R7, RZ, R8 ;  /* 0x00000008ff07723e */ /* 0x001fca00000010ff */
[----:B------:R0:W-:Y:S02]  /*2ad0*/  STG.E.U16 desc[UR6][R4.64], R7 ;  /* 0x0000000704007986 */ /* 0x0001e4000c101506 */
.L_x_18000:
[----:B------:R-:W-:-:S13]  /*2ae0*/  ISETP.GE.AND P0, PT, R3, UR4, PT ;  /* 0x0000000403007c0c */ /* 0x000fda000bf06270 */
[----:B------:R-:W-:Y:S05]  /*2af0*/  @P0 BREAK.RELIABLE B1 ;  /* 0x0000000000010942 */ /* 0x000fea0003800100 */
[----:B------:R-:W-:Y:S05]  /*2b00*/  @P0 BRA `(.L_x_18002) ;  /* 0x0000001000d80947 */ /* 0x000fea0003800000 */
[----:B------:R-:W-:Y:S05]  /*2b10*/  BSYNC.RELIABLE B1 ;  /* 0x0000000000017941 */ /* 0x000fea0003800100 */
.L_x_17999:
        /* <DEDUP_REMOVED lines=298> */
.L_x_18004:
        /* <DEDUP_REMOVED lines=11> */
.L_x_18002:
[----:B------:R-:W-:Y:S05]  /*3e70*/  BSYNC.RECONVERGENT B0 ;  /* 0x0000000000007941 */ /* 0x000fea0003800200 */
.L_x_17998:
        /* <DEDUP_REMOVED lines=301> */
.L_x_18005:
[----:B------:R-:W0:Y:S02]  /*5150*/  LDCU.128 UR8, c[0x0][0x580] ;  /* 0x0000b000ff0877ac */ /* 0x000e240008000c00 */
[----:B0-----:R-:W-:-:S04]  /*5160*/  IADD3 R4, P0, PT, R2, UR10, RZ ;  /* 0x0000000a02047c10 */ /* 0x001fc8000ff1e0ff */
[----:B------:R-:W-:-:S05]  /*5170*/  IADD3.X R5, PT, PT, RZ, UR11, RZ, P0, !PT ;  /* 0x0000000bff057c10 */ /* 0x000fca00087fe4ff */
[----:B------:R-:W2:Y:S01]  /*5180*/  LDG.E.U16 R4, desc[UR6][R4.64] ;  /* 0x0000000604047981 */ /* 0x000ea2000c1e1500 */
[----:B------:R-:W-:-:S04]  /*5190*/  IADD3 R2, P0, PT, R3, UR8, RZ ;  /* 0x0000000803027c10 */ /* 0x000fc8000ff1e0ff */
[----:B------:R-:W-:Y:S02]  /*51a0*/  IADD3.X R3, PT, PT, RZ, UR9, RZ, P0, !PT ;  /* 0x00000009ff037c10 */ /* 0x000fe400087fe4ff */
[----:B--2---:R-:W-:-:S06]  /*51b0*/  SHF.L.U32 R0, R4, 0x10, RZ ;  /* 0x0000001004007819 */ /* 0x004fcc00000006ff */
[----:B------:R-:W0:Y:S02]  /*51c0*/  FRND.FTZ.CEIL R0, R0 ;  /* 0x0000000000007307 */ /* 0x000e240000219000 */
[----:B0-----:R-:W-:-:S05]  /*51d0*/  F2FP.BF16.F32.PACK_AB R5, RZ, R0 ;  /* 0x00000000ff05723e */ /* 0x001fca00000010ff */
[----:B------:R-:W-:Y:S01]  /*51e0*/  STG.E.U16 desc[UR6][R2.64], R5 ;  /* 0x0000000502007986 */ /* 0x000fe2000c101506 */
[----:B------:R-:W-:Y:S05]  /*51f0*/  EXIT ;  /* 0x000000000000794d */ /* 0x000fea0003800000 */
.L_x_18006:
        /* <DEDUP_REMOVED lines=16> */
.L_x_20003:


//--------------------- .text._ZN2at6native27unrolled_elementwise_kernelIZZZNS0_16ceil_kernel_cudaERNS_18TensorIteratorBaseEENKUlvE_clEvENKUlvE2_clEvEUlN3c108BFloat16EE_St5arrayIPcLm2EELi4E23TrivialOffsetCalculatorILi1EjESD_NS0_6memory15LoadWithoutCastENSE_16StoreWithoutCastEEEviT_T0_T2_T3_T4_T5_ --------------------------
	.section	.text._ZN2at6native27unrolled_elementwise_kernelIZZZNS0_16ceil_kernel_cudaERNS_18TensorIteratorBaseEENKUlvE_clEvENKUlvE2_clEvEUlN3c108BFloat16EE_St5arrayIPcLm2EELi4E23TrivialOffsetCalculatorILi1EjESD_NS0_6memory15LoadWithoutCastENSE_16StoreWithoutCastEEEviT_T0_T2_T3_T4_T5_,"ax",@progbits
	.align	128
        .global         _ZN2at6native27unrolled_elementwise_kernelIZZZNS0_16ceil_kernel_cudaERNS_18TensorIteratorBaseEENKUlvE_clEvENKUlvE2_clEvEUlN3c108BFloat16EE_St5arrayIPcLm2EELi4E23TrivialOffsetCalculatorILi1EjESD_NS0_6memory15LoadWithoutCastENSE_16StoreWithoutCastEEEviT_T0_T2_T3_T4_T5_
        .type           _ZN2at6native27unrolled_elementwise_kernelIZZZNS0_16ceil_kernel_cudaERNS_18TensorIteratorBaseEENKUlvE_clEvENKUlvE2_clEvEUlN3c108BFloat16EE_St5arrayIPcLm2EELi4E23TrivialOffsetCalculatorILi1EjESD_NS0_6memory15LoadWithoutCastENSE_16StoreWithoutCastEEEviT_T0_T2_T3_T4_T5_,@function
        .size           _ZN2at6native27unrolled_elementwise_kernelIZZZNS0_16ceil_kernel_cudaERNS_18TensorIteratorBaseEENKUlvE_clEvENKUlvE2_clEvEUlN3c108BFloat16EE_St5arrayIPcLm2EELi4E23TrivialOffsetCalculatorILi1EjESD_NS0_6memory15LoadWithoutCastENSE_16StoreWithoutCastEEEviT_T0_T2_T3_T4_T5_,(.L_x_20004 - _ZN2at6native27unrolled_elementwise_kernelIZZZNS0_16ceil_kernel_cudaERNS_18TensorIteratorBaseEENKUlvE_clEvENKUlvE2_clEvEUlN3c108BFloat16EE_St5arrayIPcLm2EELi4E23TrivialOffsetCalculatorILi1EjESD_NS0_6memory15LoadWithoutCastENSE_16StoreWithoutCastEEEviT_T0_T2_T3_T4_T5_)
        .other          _ZN2at6native27unrolled_elementwise_kernelIZZZNS0_16ceil_kernel_cudaERNS_18TensorIteratorBaseEENKUlvE_clEvENKUlvE2_clEvEUlN3c108BFloat16EE_St5arrayIPcLm2EELi4E23TrivialOffsetCalculatorILi1EjESD_NS0_6memory15LoadWithoutCastENSE_16StoreWithoutCastEEEviT_T0_T2_T3_T4_T5_,@"STO_CUDA_ENTRY STV_DEFAULT"
_ZN2at6native27unrolled_elementwise_kernelIZZZNS0_16ceil_kernel_cudaERNS_18TensorIteratorBaseEENKUlvE_clEvENKUlvE2_clEvEUlN3c108BFloat16EE_St5arrayIPcLm2EELi4E23TrivialOffsetCalculatorILi1EjESD_NS0_6memory15LoadWithoutCastENSE_16StoreWithoutCastEEEviT_T0_T2_T3_T4_T5_:
.text._ZN2at6native27unrolled_elementwise_kernelIZZZNS0_16ceil_kernel_cudaERNS_18TensorIteratorBaseEENKUlvE_clEvENKUlvE2_clEvEUlN3c108BFloat16EE_St5arrayIPcLm2EELi4E23TrivialOffsetCalculatorILi1EjESD_NS0_6memory15LoadWithoutCastENSE_16StoreWithoutCastEEEviT_T0_T2_T3_T4_T5_:
        /* <DEDUP_REMOVED lines=48> */
[----:B------:R-:W0:Y:S02]  /*0300*/  @!P1 FRND.FTZ.CEIL R7, R7 ;  /* 0x0000000700079307 */ /* 0x000e240000219000 */
[----:B0-----:R-:W-:Y:S01]  /*0310*/  @!P1 F2FP.BF16.F32.PACK_AB R6, RZ, R7 ;  /* 0x00000007ff06923e */ /* 0x001fe200000010ff */
[----:B--2---:R-:W-:-:S04]  /*0320*/  @!P2 IMAD.U32 R11, R11, 0x10000, RZ ;  /* 0x000100000b0ba824 */ /* 0x004fc800078e00ff */
[----:B------:R1:W-:Y:S01]  /*0330*/  @!P1 STG.E.U16 desc[UR4][R8.64], R6 ;  /* 0x0000000608009986 */ /* 0x0003e2000c101504 */
[----:B----4-:R-:W-:Y:S01]  /*0340*/  @!P3 SHF.L.U32 R21, R21, 0x10, RZ ;  /* 0x000000101515b819 */ /* 0x010fe200000006ff */
[----:B------:R-:W0:Y:S08]  /*0350*/  @!P2 FRND.FTZ.CEIL R11, R11 ;  /* 0x0000000b000ba307 */ /* 0x000e300000219000 */
[----:B------:R-:W2:Y:S01]  /*0360*/  @!P3 FRND.FTZ.CEIL R21, R21 ;  /* 0x000000150015b307 */ /* 0x000ea20000219000 */
        /* <DEDUP_REMOVED lines=13> */
.L_x_18008:
[----:B------:R-:W-:Y:S05]  /*0440*/  BSYNC.RECONVERGENT B0 ;  /* 0x0000000000007941 */ /* 0x000fea0003800200 */
.L_x_18007:
[----:B------:R-:W-:Y:S01]  /*0450*/  ISETP.GE.AND P1, PT, R0, R5, PT ;  /* 0x000000050000720c */ /* 0x000fe20003f26270 */
[----:B-----5:R-:W-:-:S12]  /*0460*/  @!P0 IMAD.U32 R10, R10, 0x10000, RZ ;  /* 0x000100000a0a8824 */ /* 0x020fd800078e00ff */
[----:B------:R-:W-:Y:S05]  /*0470*/  @P1 EXIT ;  /* 0x000000000000194d */ /* 0x000fea0003800000 */
[----:B0-----:R-:W0:Y:S01]  /*0480*/  LDC.64 R4, c[0x0][0x388] ;  /* 0x0000e200ff047b82 */ /* 0x001e220000000a00 */
[----:B------:R-:W1:Y:S01]  /*0490*/  @!P0 FRND.FTZ.CEIL R10, R10 ;  /* 0x0000000a000a8307 */ /* 0x000e620000219000 */
[----:B------:R-:W-:Y:S02]  /*04a0*/  LEA R3, R3, R0, 0x9 ;  /* 0x0000000003037211 */ /* 0x000fe400078e48ff */
[----:B-1----:R-:W-:-:S04]  /*04b0*/  @!P0 F2FP.BF16.F32.PACK_AB R2, RZ, R10 ;  /* 0x0000000aff02823e */ /* 0x002fc800000010ff */
[----:B------:R-:W-:Y:S01]  /*04c0*/  PRMT R0, R2, 0x7610, R0 ;  /* 0x0000761002007816 */ /* 0x000fe20000000000 */
[----:B0-----:R-:W-:-:S05]  /*04d0*/  IMAD.WIDE.U32 R2, R3, 0x2, R4 ;  /* 0x0000000203027825 */ /* 0x001fca00078e0004 */
[----:B------:R-:W-:Y:S01]  /*04e0*/  STG.E.U16 desc[UR4][R2.64], R0 ;  /* 0x0000000002007986 */ /* 0x000fe2000c101504 */
[----:B------:R-:W-:Y:S05]  /*04f0*/  EXIT ;  /* 0x000000000000794d */ /* 0x000fea0003800000 */
.L_x_18009:
        /* <DEDUP_REMOVED lines=16> */
.L_x_20004:


//--------------------- .text._ZN2at6native29vectorized_elementwise_kernelILi2EZZZNS0_16ceil_kernel_cudaERNS_18TensorIteratorBaseEENKUlvE_clEvENKUlvE2_clEvEUlN3c108BFloat16EE_St5arrayIPcLm2EEEEviT0_T1_ --------------------------
	.section	.text._ZN2at6native29vectorized_elementwise_kernelILi2EZZZNS0_16ceil_kernel_cudaERNS_18TensorIteratorBaseEENKUlvE_clEvENKUlvE2_clEvEUlN3c108BFloat16EE_St5arrayIPcLm2EEEEviT0_T1_,"ax",@progbits
	.align	128
        .global         _ZN2at6native29vectorized_elementwise_kernelILi2EZZZNS0_16ceil_kernel_cudaERNS_18TensorIteratorBaseEENKUlvE_clEvENKUlvE2_clEvEUlN3c108BFloat16EE_St5arrayIPcLm2EEEEviT0_T1_
        .type           _ZN2at6native29vectorized_elementwise_kernelILi2EZZZNS0_16ceil_kernel_cudaERNS_18TensorIteratorBaseEENKUlvE_clEvENKUlvE2_clEvEUlN3c108BFloat16EE_St5arrayIPcLm2EEEEviT0_T1_,@function
        .size           _ZN2at6native29vectorized_elementwise_kernelILi2EZZZNS0_16ceil_kernel_cudaERNS_18TensorIteratorBaseEENKUlvE_clEvENKUlvE2_clEvEUlN3c108BFloat16EE_St5arrayIPcLm2EEEEviT0_T1_,(.L_x_20005 - _ZN2at6native29vectorized_elementwise_kernelILi2EZZZNS0_16ceil_kernel_cudaERNS_18TensorIteratorBaseEENKUlvE_clEvENKUlvE2_clEvEUlN3c108BFloat16EE_St5arrayIPcLm2EEEEviT0_T1_)
        .other          _ZN2at6native29vectorized_elementwise_kernelILi2EZZZNS0_16ceil_kernel_cudaERNS_18TensorIteratorBaseEENKUlvE_clEvENKUlvE2_clEvEUlN3c108BFloat16EE_St5arrayIPcLm2EEEEviT0_T1_,@"STO_CUDA_ENTRY STV_DEFAULT"
_ZN2at6native29vectorized_elementwise_kernelILi2EZZZNS0_16ceil_kernel_cudaERNS_18TensorIteratorBaseEENKUlvE_clEvENKUlvE2_clEvEUlN3c108BFloat16EE_St5arrayIPcLm2EEEEviT0_T1_:
.text._ZN2at6native29vectorized_elementwise_kernelILi2EZZZNS0_16ceil_kernel_cudaERNS_18TensorIteratorBaseEENKUlvE_clEvENKUlvE2_clEvEUlN3c108BFloat16EE_St5arrayIPcLm2EEEEviT0_T1_:
        /* <DEDUP_REMOVED lines=83> */
[----:B------:R-:W1:Y:S02]  /*0530*/  @!P0 FRND.FTZ.CEIL R11, R11 ;  /* 0x0000000b000b8307 */ /* 0x000e640000219000 */
[----:B-1----:R-:W-:Y:S01]  /*0540*/  @!P0 F2FP.BF16.F32.PACK_AB R20, RZ, R11 ;  /* 0x0000000bff14823e */ /* 0x002fe200000010ff */
[----:B---3--:R-:W-:-:S06]  /*0550*/  @!P5 IMAD.U32 R22, R22, 0x10000, RZ ;  /* 0x000100001616d824 */ /* 0x008fcc00078e00ff */
[----:B------:R-:W1:Y:S02]  /*0560*/  @!P5 FRND.FTZ.CEIL R22, R22 ;  /* 0x000000160016d307 */ /* 0x000e640000219000 */
        /* <DEDUP_REMOVED lines=11> */
[----:B------:R-:W1:Y:S01]  /*0620*/  @!P1 FRND.FTZ.CEIL R14, R14 ;  /* 0x0000000e000e9307 */ /* 0x000e620000219000 */
[----:B----4-:R-:W-:-:S07]  /*0630*/  @!P6 SHF.L.U32 R25, R25, 0x10, RZ ;  /* 0x000000101919e819 */ /* 0x010fce00000006ff */
[----:B------:R-:W2:Y:S01]  /*0640*/  @!P2 FRND.FTZ.CEIL R15, R15 ;  /* 0x0000000f000fa307 */ /* 0x000ea20000219000 */
[----:B------:R-:W-:-:S07]  /*0650*/  ISETP.GE.U32.AND P0, PT, R3, R2, PT ;  /* 0x000000020300720c */ /* 0x000fce0003f06070 */
[----:B------:R-:W3:Y:S08]  /*0660*/  @!P3 FRND.FTZ.CEIL R16, R16 ;  /* 0x000000100010b307 */ /* 0x000ef00000219000 */
[----:B------:R-:W4:Y:S08]  /*0670*/  @!P4 FRND.FTZ.CEIL R27, R27 ;  /* 0x0000001b001bc307 */ /* 0x000f300000219000 */
[----:B------:R-:W5:Y:S08]  /*0680*/  @!P6 FRND.FTZ.CEIL R25, R25 ;  /* 0x000000190019e307 */ /* 0x000f700000219000 */
[----:B------:R-:W0:Y:S01]  /*0690*/  @!P5 FRND.FTZ.CEIL R23, R23 ;  /* 0x000000170017d307 */ /* 0x000e220000219000 */
        /* <DEDUP_REMOVED lines=19> */
.L_x_18013:
[----:B------:R-:W-:-:S13]  /*07d0*/  ISETP.GE.U32.AND P0, PT, R3, R2, PT ;  /* 0x000000020300720c */ /* 0x000fda0003f06070 */
[----:B------:R-:W-:Y:S05]  /*07e0*/  @P0 BRA `(.L_x_18015) ;  /* 0x0000000000300947 */ /* 0x000fea0003800000 */
[----:B0-----:R-:W0:Y:S01]  /*07f0*/  LDC.64 R4, c[0x0][0x388] ;  /* 0x0000e200ff047b82 */ /* 0x001e220000000a00 */
[----:B------:R-:W-:Y:S01]  /*0800*/  IMAD.IADD R11, R0, 0x1, R3 ;  /* 0x00000001000b7824 */ /* 0x000fe200078e0203 */
[----:B------:R-:W-:-:S03]  /*0810*/  IADD3 R3, PT, PT, R3, 0x80, RZ ;  /* 0x0000008003037810 */ /* 0x000fc60007ffe0ff */
[----:B0-----:R-:W-:-:S05]  /*0820*/  IMAD.WIDE.U32 R4, R11, 0x2, R4 ;  /* 0x000000020b047825 */ /* 0x001fca00078e0004 */
[----:B------:R1:W-:Y:S02]  /*0830*/  STG.E.U16 desc[UR4][R4.64], R6 ;  /* 0x0000000604007986 */ /* 0x0003e4000c101504 */
.L_x_18014:
[----:B------:R-:W-:-:S13]  /*0840*/  ISETP.GE.U32.AND P0, PT, R3, R2, PT ;  /* 0x000000020300720c */ /* 0x000fda0003f06070 */
[----:B------:R-:W-:Y:S05]  /*0850*/  @P0 BRA `(.L_x_18016) ;  /* 0x0000000000340947 */ /* 0x000fea0003800000 */
[----:B01----:R-:W0:Y:S01]  /*0860*/  LDC.64 R4, c[0x0][0x388] ;  /* 0x0000e200ff047b82 */ /* 0x003e220000000a00 */
[----:B------:R-:W-:Y:S02]  /*0870*/  IMAD.IADD R11, R0, 0x1, R3 ;  /* 0x00000001000b7824 */ /* 0x000fe400078e0203 */
[----:B------:R-:W-:Y:S02]  /*0880*/  VIADD R3, R3, 0x80 ;  /* 0x0000008003037836 */ /* 0x000fe40000000000 */
[----:B0-----:R-:W-:-:S05]  /*0890*/  IMAD.WIDE.U32 R4, R11, 0x2, R4 ;  /* 0x000000020b047825 */ /* 0x001fca00078e0004 */
[----:B------:R1:W-:Y:S02]  /*08a0*/  STG.E.U16 desc[UR4][R4.64], R7 ;  /* 0x0000000704007986 */ /* 0x0003e4000c101504 */
.L_x_18015:
        /* <DEDUP_REMOVED lines=8> */
.L_x_18016:
[----:B------:R-:W-:Y:S05]  /*0930*/  BSYNC.RELIABLE B1 ;  /* 0x0000000000017941 */ /* 0x000fea0003800100 */
.L_x_18012:
[----:B------:R-:W-:-:S13]  /*0940*/  ISETP.GE.U32.AND P0, PT, R3, R2, PT ;  /* 0x000000020300720c */ /* 0x000fda0003f06070 */
[----:B012---:R-:W0:Y:S01]  /*0950*/  @!P0 LDC.64 R4, c[0x0][0x388] ;  /* 0x0000e200ff048b82 */ /* 0x007e220000000a00 */
[----:B------:R-:W-:Y:S02]  /*0960*/  @!P0 IMAD.IADD R7, R0, 0x1, R3 ;  /* 0x0000000100078824 */ /* 0x000fe400078e0203 */
[----:B------:R-:W-:Y:S02]  /*0970*/  @!P0 VIADD R3, R3, 0x80 ;  /* 0x0000008003038836 */ /* 0x000fe40000000000 */
[----:B0-----:R-:W-:-:S05]  /*0980*/  @!P0 IMAD.WIDE.U32 R4, R7, 0x2, R4 ;  /* 0x0000000207048825 */ /* 0x001fca00078e0004 */
[----:B------:R2:W-:Y:S02]  /*0990*/  @!P0 STG.E.U16 desc[UR4][R4.64], R9 ;  /* 0x0000000904008986 */ /* 0x0005e4000c101504 */
.L_x_18017:
[----:B------:R-:W-:Y:S05]  /*09a0*/  BSYNC.RECONVERGENT B0 ;  /* 0x0000000000007941 */ /* 0x000fea0003800200 */
.L_x_18011:
        /* <DEDUP_REMOVED lines=8> */
.L_x_18010:
        /* <DEDUP_REMOVED lines=21> */
[----:B------:R-:W-:Y:S08]  /*0b80*/  FRND.FTZ.CEIL R6, R6 ;  /* 0x0000000600067307 */ /* 0x000ff00000219000 */
[----:B------:R-:W0:Y:S08]  /*0b90*/  FRND.FTZ.CEIL R9, R9 ;  /* 0x0000000900097307 */ /* 0x000e300000219000 */
[----:B------:R-:W-:Y:S08]  /*0ba0*/  FRND.FTZ.CEIL R5, R5 ;  /* 0x0000000500057307 */ /* 0x000ff00000219000 */
[----:B------:R-:W-:Y:S08]  /*0bb0*/  FRND.FTZ.CEIL R7, R7 ;  /* 0x0000000700077307 */ /* 0x000ff00000219000 */
[----:B------:R-:W-:Y:S08]  /*0bc0*/  FRND.FTZ.CEIL R8, R8 ;  /* 0x0000000800087307 */ /* 0x000ff00000219000 */
[----:B------:R-:W2:Y:S08]  /*0bd0*/  FRND.FTZ.CEIL R10, R10 ;  /* 0x0000000a000a7307 */ /* 0x000eb00000219000 */
[----:B------:R-:W3:Y:S08]  /*0be0*/  FRND.FTZ.CEIL R12, R12 ;  /* 0x0000000c000c7307 */ /* 0x000ef00000219000 */
[----:B------:R-:W4:Y:S01]  /*0bf0*/  FRND.FTZ.CEIL R13, R13 ;  /* 0x0000000d000d7307 */ /* 0x000f220000219000 */
        /* <DEDUP_REMOVED lines=11> */
.L_x_18018:
        /* <DEDUP_REMOVED lines=13> */
.L_x_20005:


//--------------------- .text._ZN2at6native29vectorized_elementwise_kernelILi4EZZZNS0_16ceil_kernel_cudaERNS_18TensorIteratorBaseEENKUlvE_clEvENKUlvE2_clEvEUlN3c108BFloat16EE_St5arrayIPcLm2EEEEviT0_T1_ --------------------------
	.section	.text._ZN2at6native29vectorized_elementwise_kernelILi4EZZZNS0_16ceil_kernel_cudaERNS_18TensorIteratorBaseEENKUlvE_clEvENKUlvE2_clEvEUlN3c108BFloat16EE_St5arrayIPcLm2EEEEviT0_T1_,"ax",@progbits
	.align	128
        .global         _ZN2at6native29vectorized_elementwise_kernelILi4EZZZNS0_16ceil_kernel_cudaERNS_18TensorIteratorBaseEENKUlvE_clEvENKUlvE2_clEvEUlN3c108BFloat16EE_St5arrayIPcLm2EEEEviT0_T1_
        .type           _ZN2at6native29vectorized_elementwise_kernelILi4EZZZNS0_16ceil_kernel_cudaERNS_18TensorIteratorBaseEENKUlvE_clEvENKUlvE2_clEvEUlN3c108BFloat16EE_St5arrayIPcLm2EEEEviT0_T1_,@function
        .size           _ZN2at6native29vectorized_elementwise_kernelILi4EZZZNS0_16ceil_kernel_cudaERNS_18TensorIteratorBaseEENKUlvE_clEvENKUlvE2_clEvEUlN3c108BFloat16EE_St5arrayIPcLm2EEEEviT0_T1_,(.L_x_20006 - _ZN2at6native29vectorized_elementwise_kernelILi4EZZZNS0_16ceil_kernel_cudaERNS_18TensorIteratorBaseEENKUlvE_clEvENKUlvE2_clEvEUlN3c108BFloat16EE_St5arrayIPcLm2EEEEviT0_T1_)
        .other          _ZN2at6native29vectorized_elementwise_kernelILi4EZZZNS0_16ceil_kernel_cudaERNS_18TensorIteratorBaseEENKUlvE_clEvENKUlvE2_clEvEUlN3c108BFloat16EE_St5arrayIPcLm2EEEEviT0_T1_,@"STO_CUDA_ENTRY STV_DEFAULT"
_ZN2at6native29vectorized_elementwise_kernelILi4EZZZNS0_16ceil_kernel_cudaERNS_18TensorIteratorBaseEENKUlvE_clEvENKUlvE2_clEvEUlN3c108BFloat16EE_St5arrayIPcLm2EEEEviT0_T1_:
.text._ZN2at6native29vectorized_elementwise_kernelILi4EZZZNS0_16ceil_kernel_cudaERNS_18TensorIteratorBaseEENKUlvE_clEvENKUlvE2_clEvEUlN3c108BFloat16EE_St5arrayIPcLm2EEEEviT0_T1_:
        /* <DEDUP_REMOVED lines=125> */
.L_x_18022:
[----:B------:R-:W-:-:S13]  /*07d0*/  ISETP.GE.U32.AND P0, PT, R3, R2, PT ;  /* 0x000000020300720c */ /* 0x000fda0003f06070 */
[----:B------:R-:W-:Y:S05]  /*07e0*/  @P0 BRA `(.L_x_18024) ;  /* 0x0000000000300947 */ /* 0x000fea0003800000 */
[----:B0-----:R-:W0:Y:S01]  /*07f0*/  LDC.64 R4, c[0x0][0x388] ;  /* 0x0000e200ff047b82 */ /* 0x001e220000000a00 */
[----:B------:R-:W-:Y:S01]  /*0800*/  IMAD.IADD R11, R0, 0x1, R3 ;  /* 0x00000001000b7824 */ /* 0x000fe200078e0203 */
[----:B------:R-:W-:-:S03]  /*0810*/  IADD3 R3, PT, PT, R3, 0x80, RZ ;  /* 0x0000008003037810 */ /* 0x000fc60007ffe0ff */
[----:B0-----:R-:W-:-:S05]  /*0820*/  IMAD.WIDE.U32 R4, R11, 0x2, R4 ;  /* 0x000000020b047825 */ /* 0x001fca00078e0004 */
[----:B------:R1:W-:Y:S02]  /*0830*/  STG.E.U16 desc[UR4][R4.64], R6 ;  /* 0x0000000604007986 */ /* 0x0003e4000c101504 */
.L_x_18023:
[----:B------:R-:W-:-:S13]  /*0840*/  ISETP.GE.U32.AND P0, PT, R3, R2, PT ;  /* 0x000000020300720c */ /* 0x000fda0003f06070 */
[----:B------:R-:W-:Y:S05]  /*0850*/  @P0 BRA `(.L_x_18025) ;  /* 0x0000000000340947 */ /* 0x000fea0003800000 */
[----:B01----:R-:W0:Y:S01]  /*0860*/  LDC.64 R4, c[0x0][0x388] ;  /* 0x0000e200ff047b82 */ /* 0x003e220000000a00 */
[----:B------:R-:W-:Y:S02]  /*0870*/  IMAD.IADD R11, R0, 0x1, R3 ;  /* 0x00000001000b7824 */ /* 0x000fe400078e0203 */
[----:B------:R-:W-:Y:S02]  /*0880*/  VIADD R3, R3, 0x80 ;  /* 0x0000008003037836 */ /* 0x000fe40000000000 */
[----:B0-----:R-:W-:-:S05]  /*0890*/  IMAD.WIDE.U32 R4, R11, 0x2, R4 ;  /* 0x000000020b047825 */ /* 0x001fca00078e0004 */
[----:B------:R1:W-:Y:S02]  /*08a0*/  STG.E.U16 desc[UR4][R4.64], R7 ;  /* 0x0000000704007986 */ /* 0x0003e4000c101504 */
.L_x_18024:
        /* <DEDUP_REMOVED lines=8> */
.L_x_18025:
[----:B------:R-:W-:Y:S05]  /*0930*/  BSYNC.RELIABLE B1 ;  /* 0x0000000000017941 */ /* 0x000fea0003800100 */
.L_x_18021:
[----:B------:R-:W-:-:S13]  /*0940*/  ISETP.GE.U32.AND P0, PT, R3, R2, PT ;  /* 0x000000020300720c */ /* 0x000fda0003f06070 */
[----:B012---:R-:W0:Y:S01]  /*0950*/  @!P0 LDC.64 R4, c[0x0][0x388] ;  /* 0x0000e200ff048b82 */ /* 0x007e220000000a00 */
[----:B------:R-:W-:Y:S02]  /*0960*/  @!P0 IMAD.IADD R7, R0, 0x1, R3 ;  /* 0x0000000100078824 */ /* 0x000fe400078e0203 */
[----:B------:R-:W-:Y:S02]  /*0970*/  @!P0 VIADD R3, R3, 0x80 ;  /* 0x0000008003038836 */ /* 0x000fe40000000000 */
[----:B0-----:R-:W-:-:S05]  /*0980*/  @!P0 IMAD.WIDE.U32 R4, R7, 0x2, R4 ;  /* 0x0000000207048825 */ /* 0x001fca00078e0004 */
[----:B------:R2:W-:Y:S02]  /*0990*/  @!P0 STG.E.U16 desc[UR4][R4.64], R9 ;  /* 0x0000000904008986 */ /* 0x0005e4000c101504 */
.L_x_18026:
[----:B------:R-:W-:Y:S05]  /*09a0*/  BSYNC.RECONVERGENT B0 ;  /* 0x0000000000007941 */ /* 0x000fea0003800200 */
.L_x_18020:
        /* <DEDUP_REMOVED lines=8> */
.L_x_18019:
        /* <DEDUP_REMOVED lines=21> */
[----:B------:R-:W-:Y:S08]  /*0b80*/  FRND.FTZ.CEIL R12, R12 ;  /* 0x0000000c000c7307 */ /* 0x000ff00000219000 */
[----:B------:R-:W0:Y:S08]  /*0b90*/  FRND.FTZ.CEIL R7, R7 ;  /* 0x0000000700077307 */ /* 0x000e300000219000 */
[----:B------:R-:W-:Y:S08]  /*0ba0*/  FRND.FTZ.CEIL R10, R10 ;  /* 0x0000000a000a7307 */ /* 0x000ff00000219000 */
[----:B------:R-:W-:Y:S08]  /*0bb0*/  FRND.FTZ.CEIL R11, R11 ;  /* 0x0000000b000b7307 */ /* 0x000ff00000219000 */
[----:B------:R-:W-:Y:S08]  /*0bc0*/  FRND.FTZ.CEIL R8, R14 ;  /* 0x0000000e00087307 */ /* 0x000ff00000219000 */
[----:B------:R-:W1:Y:S08]  /*0bd0*/  FRND.FTZ.CEIL R9, R9 ;  /* 0x0000000900097307 */ /* 0x000e700000219000 */
[----:B------:R-:W2:Y:S08]  /*0be0*/  FRND.FTZ.CEIL R4, R4 ;  /* 0x0000000400047307 */ /* 0x000eb00000219000 */
[----:B------:R-:W3:Y:S01]  /*0bf0*/  FRND.FTZ.CEIL R5, R5 ;  /* 0x0000000500057307 */ /* 0x000ee20000219000 */
[----:B0-----:R-:W-:-:S02]  /*0c00*/  F2FP.BF16.F32.PACK_AB R12, R12, R7 ;  /* 0x000000070c0c723e */ /* 0x001fc400000010ff */
[----:B-1----:R-:W-:Y:S02]  /*0c10*/  F2FP.BF16.F32.PACK_AB R13, R9, R10 ;  /* 0x0000000a090d723e */ /* 0x002fe400000010ff */
[----:B--2---:R-:W-:-:S03]  /*0c20*/  F2FP.BF16.F32.PACK_AB R6, R4, R11 ;  /* 0x0000000b0406723e */ /* 0x004fc600000010ff */
[----:B------:R-:W-:Y:S01]  /*0c30*/  STG.E.64 desc[UR4][R2.64], R12 ;  /* 0x0000000c02007986 */ /* 0x000fe2000c101b04 */
[----:B---3--:R-:W-:-:S05]  /*0c40*/  F2FP.BF16.F32.PACK_AB R7, R5, R8 ;  /* 0x000000080507723e */ /* 0x008fca00000010ff */
[----:B------:R-:W-:Y:S01]  /*0c50*/  STG.E.64 desc[UR4][R2.64+0x400], R6 ;  /* 0x0004000602007986 */ /* 0x000fe2000c101b04 */
[----:B------:R-:W-:Y:S05]  /*0c60*/  EXIT ;  /* 0x000000000000794d */ /* 0x000fea0003800000 */
.L_x_18027:
        /* <DEDUP_REMOVED lines=9> */
.L_x_20006:


//--------------------- .text._ZN2at6native29vectorized_elementwise_kernelILi8EZZZNS0_16ceil_kernel_cudaERNS_18TensorIteratorBaseEENKUlvE_clEvENKUlvE2_clEvEUlN3c108BFloat16EE_St5arrayIPcLm2EEEEviT0_T1_ --------------------------
	.section	.text._ZN2at6native29vectorized_elementwise_kernelILi8EZZZNS0_16ceil_kernel_cudaERNS_18TensorIteratorBaseEENKUlvE_clEvENKUlvE2_clEvEUlN3c108BFloat16EE_St5arrayIPcLm2EEEEviT0_T1_,"ax",@progbits
	.align	128
        .global         _ZN2at6native29vectorized_elementwise_kernelILi8EZZZNS0_16ceil_kernel_cudaERNS_18TensorIteratorBaseEENKUlvE_clEvENKUlvE2_clEvEUlN3c108BFloat16EE_St5arrayIPcLm2EEEEviT0_T1_
        .type           _ZN2at6native29vectorized_elementwise_kernelILi8EZZZNS0_16ceil_kernel_cudaERNS_18TensorIteratorBaseEENKUlvE_clEvENKUlvE2_clEvEUlN3c108BFloat16EE_St5arrayIPcLm2EEEEviT0_T1_,@function
        .size           _ZN2at6native29vectorized_elementwise_kernelILi8EZZZNS0_16ceil_kernel_cudaERNS_18TensorIteratorBaseEENKUlvE_clEvENKUlvE2_clEvEUlN3c108BFloat16EE_St5arrayIPcLm2EEEEviT0_T1_,(.L_x_20007 - _ZN2at6native29vectorized_elementwise_kernelILi8EZZZNS0_16ceil_kernel_cudaERNS_18TensorIteratorBaseEENKUlvE_clEvENKUlvE2_clEvEUlN3c108BFloat16EE_St5arrayIPcLm2EEEEviT0_T1_)
        .other          _ZN2at6native29vectorized_elementwise_kernelILi8EZZZNS0_16ceil_kernel_cudaERNS_18TensorIteratorBaseEENKUlvE_clEvENKUlvE2_clEvEUlN3c108BFloat16EE_St5arrayIPcLm2EEEEviT0_T1_,@"STO_CUDA_ENTRY STV_DEFAULT"
_ZN2at6native29vectorized_elementwise_kernelILi8EZZZNS0_16ceil_kernel_cudaERNS_18TensorIteratorBaseEENKUlvE_clEvENKUlvE2_clEvEUlN3c108BFloat16EE_St5arrayIPcLm2EEEEviT0_T1_:
.text._ZN2at6native29vectorized_elementwise_kernelILi8EZZZNS0_16ceil_kernel_cudaERNS_18TensorIteratorBaseEENKUlvE_clEvENKUlvE2_clEvEUlN3c108BFloat16EE_St5arrayIPcLm2EEEEviT0_T1_:
        /* <DEDUP_REMOVED lines=125> */
.L_x_18031:
[----:B------:R-:W-:-:S13]  /*07d0*/  ISETP.GE.U32.AND P0, PT, R3, R2, PT ;  /* 0x000000020300720c */ /* 0x000fda0003f06070 */
[----:B------:R-:W-:Y:S05]  /*07e0*/  @P0 BRA `(.L_x_18033) ;  /* 0x0000000000300947 */ /* 0x000fea0003800000 */
[----:B0-----:R-:W0:Y:S01]  /*07f0*/  LDC.64 R4, c[0x0][0x388] ;  /* 0x0000e200ff047b82 */ /* 0x001e220000000a00 */
[----:B------:R-:W-:Y:S01]  /*0800*/  IMAD.IADD R11, R0, 0x1, R3 ;  /* 0x00000001000b7824 */ /* 0x000fe200078e0203 */
[----:B------:R-:W-:-:S03]  /*0810*/  IADD3 R3, PT, PT, R3, 0x80, RZ ;  /* 0x0000008003037810 */ /* 0x000fc60007ffe0ff */
[----:B0-----:R-:W-:-:S05]  /*0820*/  IMAD.WIDE.U32 R4, R11, 0x2, R4 ;  /* 0x000000020b047825 */ /* 0x001fca00078e0004 */
[----:B------:R1:W-:Y:S02]  /*0830*/  STG.E.U16 desc[UR4][R4.64], R6 ;  /* 0x0000000604007986 */ /* 0x0003e4000c101504 */
.L_x_18032:
[----:B------:R-:W-:-:S13]  /*0840*/  ISETP.GE.U32.AND P0, PT, R3, R2, PT ;  /* 0x000000020300720c */ /* 0x000fda0003f06070 */
[----:B------:R-:W-:Y:S05]  /*0850*/  @P0 BRA `(.L_x_18034) ;  /* 0x0000000000340947 */ /* 0x000fea0003800000 */
[----:B01----:R-:W0:Y:S01]  /*0860*/  LDC.64 R4, c[0x0][0x388] ;  /* 0x0000e200ff047b82 */ /* 0x003e220000000a00 */
[----:B------:R-:W-:Y:S02]  /*0870*/  IMAD.IADD R11, R0, 0x1, R3 ;  /* 0x00000001000b7824 */ /* 0x000fe400078e0203 */
[----:B------:R-:W-:Y:S02]  /*0880*/  VIADD R3, R3, 0x80 ;  /* 0x0000008003037836 */ /* 0x000fe40000000000 */
[----:B0-----:R-:W-:-:S05]  /*0890*/  IMAD.WIDE.U32 R4, R11, 0x2, R4 ;  /* 0x000000020b047825 */ /* 0x001fca00078e0004 */
[----:B------:R1:W-:Y:S02]  /*08a0*/  STG.E.U16 desc[UR4][R4.64], R7 ;  /* 0x0000000704007986 */ /* 0x0003e4000c101504 */
.L_x_18033:
        /* <DEDUP_REMOVED lines=8> */
.L_x_18034:
[----:B------:R-:W-:Y:S05]  /*0930*/  BSYNC.RELIABLE B1 ;  /* 0x0000000000017941 */ /* 0x000fea0003800100 */
.L_x_18030:
[----:B------:R-:W-:-:S13]  /*0940*/  ISETP.GE.U32.AND P0, PT, R3, R2, PT ;  /* 0x000000020300720c */ /* 0x000fda0003f06070 */
[----:B012---:R-:W0:Y:S01]  /*0950*/  @!P0 LDC.64 R4, c[0x0][0x388] ;  /* 0x0000e200ff048b82 */ /* 0x007e220000000a00 */
[----:B------:R-:W-:Y:S02]  /*0960*/  @!P0 IMAD.IADD R7, R0, 0x1, R3 ;  /* 0x0000000100078824 */ /* 0x000fe400078e0203 */
[----:B------:R-:W-:Y:S02]  /*0970*/  @!P0 VIADD R3, R3, 0x80 ;  /* 0x0000008003038836 */ /* 0x000fe40000000000 */
[----:B0-----:R-:W-:-:S05]  /*0980*/  @!P0 IMAD.WIDE.U32 R4, R7, 0x2, R4 ;  /* 0x0000000207048825 */ /* 0x001fca00078e0004 */
[----:B------:R2:W-:Y:S02]  /*0990*/  @!P0 STG.E.U16 desc[UR4][R4.64], R9 ;  /* 0x0000000904008986 */ /* 0x0005e4000c101504 */
.L_x_18035:
[----:B------:R-:W-:Y:S05]  /*09a0*/  BSYNC.RECONVERGENT B0 ;  /* 0x0000000000007941 */ /* 0x000fea0003800200 */
.L_x_18029:
        /* <DEDUP_REMOVED lines=8> */
.L_x_18028:
        /* <DEDUP_REMOVED lines=13> */
[----:B------:R-:W-:Y:S01]  /*0b00*/  FRND.FTZ.CEIL R10, R10 ;  /* 0x0000000a000a7307 */ /* 0x000fe20000219000 */
[----:B------:R-:W-:Y:S01]  /*0b10*/  SHF.L.U32 R11, R7, 0x10, RZ ;  /* 0x00000010070b7819 */ /* 0x000fe200000006ff */
[----:B------:R-:W-:Y:S01]  /*0b20*/  IMAD.U32 R15, R6, 0x10000, RZ ;  /* 0x00010000060f7824 */ /* 0x000fe200078e00ff */
[----:B------:R-:W-:Y:S01]  /*0b30*/  PRMT R5, R5, 0x7632, R5 ;  /* 0x0000763205057816 */ /* 0x000fe20000000005 */
[----:B------:R-:W-:Y:S01]  /*0b40*/  IMAD.U32 R13, R4, 0x10000, RZ ;  /* 0x00010000040d7824 */ /* 0x000fe200078e00ff */
[----:B------:R-:W-:-:S02]  /*0b50*/  PRMT R7, R7, 0x7632, R7 ;  /* 0x0000763207077816 */ /* 0x000fc40000000007 */
[----:B------:R-:W-:Y:S01]  /*0b60*/  SHF.L.U32 R14, R5, 0x10, RZ ;  /* 0x00000010050e7819 */ /* 0x000fe200000006ff */
[----:B------:R-:W-:Y:S02]  /*0b70*/  FRND.FTZ.CEIL R11, R11 ;  /* 0x0000000b000b7307 */ /* 0x000fe40000219000 */
[----:B------:R-:W-:-:S06]  /*0b80*/  IMAD.U32 R7, R7, 0x10000, RZ ;  /* 0x0001000007077824 */ /* 0x000fcc00078e00ff */
[----:B------:R-:W-:Y:S08]  /*0b90*/  FRND.FTZ.CEIL R9, R9 ;  /* 0x0000000900097307 */ /* 0x000ff00000219000 */
[----:B------:R-:W-:Y:S08]  /*0ba0*/  FRND.FTZ.CEIL R12, R12 ;  /* 0x0000000c000c7307 */ /* 0x000ff00000219000 */
[----:B------:R-:W0:Y:S08]  /*0bb0*/  FRND.FTZ.CEIL R16, R7 ;  /* 0x0000000700107307 */ /* 0x000e300000219000 */
[----:B------:R-:W1:Y:S01]  /*0bc0*/  FRND.FTZ.CEIL R15, R15 ;  /* 0x0000000f000f7307 */ /* 0x000e620000219000 */
[----:B0-----:R-:W-:-:S07]  /*0bd0*/  F2FP.BF16.F32.PACK_AB R7, R16, R11 ;  /* 0x0000000b1007723e */ /* 0x001fce00000010ff */
[----:B------:R-:W0:Y:S01]  /*0be0*/  FRND.FTZ.CEIL R14, R14 ;  /* 0x0000000e000e7307 */ /* 0x000e220000219000 */
[----:B-1----:R-:W-:-:S07]  /*0bf0*/  F2FP.BF16.F32.PACK_AB R6, R15, R10 ;  /* 0x0000000a0f06723e */ /* 0x002fce00000010ff */
[----:B------:R-:W1:Y:S01]  /*0c00*/  FRND.FTZ.CEIL R13, R13 ;  /* 0x0000000d000d7307 */ /* 0x000e620000219000 */
[----:B0-----:R-:W-:Y:S02]  /*0c10*/  F2FP.BF16.F32.PACK_AB R5, R14, R9 ;  /* 0x000000090e05723e */ /* 0x001fe400000010ff */
[----:B-1----:R-:W-:-:S05]  /*0c20*/  F2FP.BF16.F32.PACK_AB R4, R13, R12 ;  /* 0x0000000c0d04723e */ /* 0x002fca00000010ff */
[----:B------:R-:W-:Y:S01]  /*0c30*/  STG.E.128 desc[UR4][R2.64], R4 ;  /* 0x0000000402007986 */ /* 0x000fe2000c101d04 */
[----:B------:R-:W-:Y:S05]  /*0c40*/  EXIT ;  /* 0x000000000000794d */ /* 0x000fea0003800000 */
.L_x_18036:
        /* <DEDUP_REMOVED lines=11> */
.L_x_20007:


//--------------------- .text._ZN2at6native18elementwise_kernelILi128ELi4EZNS0_15gpu_kernel_implIZZZNS0_16ceil_kernel_cudaERNS_18TensorIteratorBaseEENKUlvE_clEvENKUlvE1_clEvEUlN3c104HalfEE_EEvS4_RKT_EUliE_EEviT1_ --------------------------
	.section	.text._ZN2at6native18elementwise_kernelILi128ELi4EZNS0_15gpu_kernel_implIZZZNS0_16ceil_kernel_cudaERNS_18TensorIteratorBaseEENKUlvE_clEvENKUlvE1_clEvEUlN3c104HalfEE_EEvS4_RKT_EUliE_EEviT1_,"ax",@progbits
	.align	128
        .global         _ZN2at6native18elementwise_kernelILi128ELi4EZNS0_15gpu_kernel_implIZZZNS0_16ceil_kernel_cudaERNS_18TensorIteratorBaseEENKUlvE_clEvENKUlvE1_clEvEUlN3c104HalfEE_EEvS4_RKT_EUliE_EEviT1_
        .type           _ZN2at6native18elementwise_kernelILi128ELi4EZNS0_15gpu_kernel_implIZZZNS0_16ceil_kernel_cudaERNS_18TensorIteratorBaseEENKUlvE_clEvENKUlvE1_clEvEUlN3c104HalfEE_EEvS4_RKT_EUliE_EEviT1_,@function
        .size           _ZN2at6native18elementwise_kernelILi128ELi4EZNS0_15gpu_kernel_implIZZZNS0_16ceil_kernel_cudaERNS_18TensorIteratorBaseEENKUlvE_clEvENKUlvE1_clEvEUlN3c104HalfEE_EEvS4_RKT_EUliE_EEviT1_,(.L_x_20008 - _ZN2at6native18elementwise_kernelILi128ELi4EZNS0_15gpu_kernel_implIZZZNS0_16ceil_kernel_cudaERNS_18TensorIteratorBaseEENKUlvE_clEvENKUlvE1_clEvEUlN3c104HalfEE_EEvS4_RKT_EUliE_EEviT1_)
        .other          _ZN2at6native18elementwise_kernelILi128ELi4EZNS0_15gpu_kernel_implIZZZNS0_16ceil_kernel_cudaERNS_18TensorIteratorBaseEENKUlvE_clEvENKUlvE1_clEvEUlN3c104HalfEE_EEvS4_RKT_EUliE_EEviT1_,@"STO_CUDA_ENTRY STV_DEFAULT"
_ZN2at6native18elementwise_kernelILi128ELi4EZNS0_15gpu_kernel_implIZZZNS0_16ceil_kernel_cudaERNS_18TensorIteratorBaseEENKUlvE_clEvENKUlvE1_clEvEUlN3c104HalfEE_EEvS4_RKT_EUliE_EEviT1_:
.text._ZN2at6native18elementwise_kernelILi128ELi4EZNS0_15gpu_kernel_implIZZZNS0_16ceil_kernel_cudaERNS_18TensorIteratorBaseEENKUlvE_clEvENKUlvE1_clEvEUlN3c104HalfEE_EEvS4_RKT_EUliE_EEviT1_:
        /* <DEDUP_REMOVED lines=319> */
.L_x_18039:
        /* <DEDUP_REMOVED lines=18> */
.L_x_18043:
[----:B------:R-:W2:Y:S02]  /*1510*/  LDG.E.U8 R2, desc[UR36][R2.64] ;  /* 0x0000002402027981 */ /* 0x000ea4000c1e1100 */
[----:B--2---:R-:W-:-:S04]  /*1520*/  I2FP.F32.U32 R0, R2 ;  /* 0x0000000200007245 */ /* 0x004fc80000201000 */
[----:B------:R-:W-:Y:S01]  /*1530*/  F2FP.F16.F32.PACK_AB R0, RZ, R0 ;  /* 0x00000000ff00723e */ /* 0x000fe200000000ff */
[----:B------:R-:W-:Y:S06]  /*1540*/  BRA `(.L_x_18045) ;  /* 0x0000000c007c7947 */ /* 0x000fec0003800000 */
.L_x_18042:
        /* <DEDUP_REMOVED lines=10> */
.L_x_18047:
[----:B------:R-:W2:Y:S02]  /*15f0*/  LDG.E R2, desc[UR36][R2.64] ;  /* 0x0000002402027981 */ /* 0x000ea4000c1e1900 */
[----:B--2---:R-:W-:-:S04]  /*1600*/  I2FP.F32.S32 R0, R2 ;  /* 0x0000000200007245 */ /* 0x004fc80000201400 */
[----:B------:R-:W-:Y:S01]  /*1610*/  F2FP.F16.F32.PACK_AB R0, RZ, R0 ;  /* 0x00000000ff00723e */ /* 0x000fe200000000ff */
[----:B------:R-:W-:Y:S06]  /*1620*/  BRA `(.L_x_18045) ;  /* 0x0000000c00447947 */ /* 0x000fec0003800000 */
.L_x_18046:
[----:B------:R-:W2:Y:S02]  /*1630*/  LDG.E.U16 R2, desc[UR36][R2.64] ;  /* 0x0000002402027981 */ /* 0x000ea4000c1e1500 */
[----:B--2---:R-:W0:Y:S02]  /*1640*/  I2F.S16 R0, R2 ;  /* 0x0000000200007306 */ /* 0x004e240000101400 */
[----:B0-----:R-:W-:Y:S01]  /*1650*/  F2FP.F16.F32.PACK_AB R0, RZ, R0 ;  /* 0x00000000ff00723e */ /* 0x001fe200000000ff */
[----:B------:R-:W-:Y:S06]  /*1660*/  BRA `(.L_x_18045) ;  /* 0x0000000c00347947 */ /* 0x000fec0003800000 */
.L_x_18041:
        /* <DEDUP_REMOVED lines=9> */
.L_x_18049:
[----:B------:R0:W5:Y:S01]  /*1700*/  LDG.E.U16 R0, desc[UR36][R2.64] ;  /* 0x0000002402007981 */ /* 0x000162000c1e1500 */
[----:B------:R-:W-:Y:S05]  /*1710*/  BRA `(.L_x_18045) ;  /* 0x0000000c00087947 */ /* 0x000fea0003800000 */
.L_x_18048:
        /* <DEDUP_REMOVED lines=9> */
.L_x_18051:
[----:B------:R1:W5:Y:S01]  /*17b0*/  LDG.E.U16 R0, desc[UR36][R2.64] ;  /* 0x0000002402007981 */ /* 0x000362000c1e1500 */
[----:B------:R-:W-:Y:S05]  /*17c0*/  BRA `(.L_x_18045) ;  /* 0x0000000800dc7947 */ /* 0x000fea0003800000 */
.L_x_18050:
        /* <DEDUP_REMOVED lines=8> */
.L_x_18040:
        /* <DEDUP_REMOVED lines=13> */
.L_x_18054:
        /* <DEDUP_REMOVED lines=8> */
.L_x_18053:
        /* <DEDUP_REMOVED lines=27> */
.L_x_18056:
        /* <DEDUP_REMOVED lines=13> */
.L_x_18055:
[----:B------:R-:W2:Y:S02]  /*1c20*/  LDG.E.U16 R0, desc[UR36][R2.64] ;  /* 0x0000002402007981 */ /* 0x000ea4000c1e1500 */
[----:B--2---:R-:W-:-:S04]  /*1c30*/  SHF.L.U32 R0, R0, 0x10, RZ ;  /* 0x0000001000007819 */ /* 0x004fc800000006ff */
[----:B------:R-:W-:Y:S01]  /*1c40*/  F2FP.F16.F32.PACK_AB R0, RZ, R0 ;  /* 0x00000000ff00723e */ /* 0x000fe200000000ff */
[----:B------:R-:W-:Y:S06]  /*1c50*/  BRA `(.L_x_18045) ;  /* 0x0000000400b87947 */ /* 0x000fec0003800000 */
.L_x_18052:
        /* <DEDUP_REMOVED lines=12> */
.L_x_18059:
        /* <DEDUP_REMOVED lines=21> */
.L_x_18063:
[----:B------:R-:W-:Y:S05]  /*1e70*/  BSYNC.RECONVERGENT B1 ;  /* 0x0000000000017941 */ /* 0x000fea0003800200 */
.L_x_18062:
[----:B------:R-:W-:Y:S01]  /*1e80*/  IMAD.SHL.U32 R0, R0, 0x100000, RZ ;  /* 0x0010000000007824 */ /* 0x000fe200078e00ff */
[----:B------:R-:W-:-:S04]  /*1e90*/  LEA R2, R2, 0x3b800000, 0x17 ;  /* 0x3b80000002027811 */ /* 0x000fc800078eb8ff */
[----:B------:R-:W-:-:S07]  /*1ea0*/  LOP3.LUT R0, R2, R0, R7, 0xfe, !PT ;  /* 0x0000000002007212 */ /* 0x000fce00078efe07 */
.L_x_18061:
[----:B------:R-:W-:Y:S05]  /*1eb0*/  BSYNC.RECONVERGENT B0 ;  /* 0x0000000000007941 */ /* 0x000fea0003800200 */
.L_x_18060:
[----:B------:R-:W-:Y:S01]  /*1ec0*/  F2FP.F16.F32.PACK_AB R0, RZ, R0 ;  /* 0x00000000ff00723e */ /* 0x000fe200000000ff */
[----:B------:R-:W-:Y:S06]  /*1ed0*/  BRA `(.L_x_18045) ;  /* 0x0000000400187947 */ /* 0x000fec0003800000 */
.L_x_18058:
        /* <DEDUP_REMOVED lines=21> */
.L_x_18067:
[----:B------:R-:W-:Y:S05]  /*2030*/  BSYNC.RECONVERGENT B1 ;  /* 0x0000000000017941 */ /* 0x000fea0003800200 */
.L_x_18066:
[----:B------:R-:W-:Y:S01]  /*2040*/  IMAD.SHL.U32 R0, R0, 0x200000, RZ ;  /* 0x0020000000007824 */ /* 0x000fe200078e00ff */
[----:B------:R-:W-:-:S04]  /*2050*/  LEA R2, R2, 0x37800000, 0x17 ;  /* 0x3780000002027811 */ /* 0x000fc800078eb8ff */
[----:B------:R-:W-:-:S07]  /*2060*/  LOP3.LUT R0, R2, R0, R7, 0xfe, !PT ;  /* 0x0000000002007212 */ /* 0x000fce00078efe07 */
.L_x_18065:
[----:B------:R-:W-:Y:S05]  /*2070*/  BSYNC.RECONVERGENT B0 ;  /* 0x0000000000007941 */ /* 0x000fea0003800200 */
.L_x_18064:
[----:B------:R-:W-:Y:S01]  /*2080*/  F2FP.F16.F32.PACK_AB R0, RZ, R0 ;  /* 0x00000000ff00723e */ /* 0x000fe200000000ff */
[----:B------:R-:W-:Y:S06]  /*2090*/  BRA `(.L_x_18045) ;  /* 0x0000000000a87947 */ /* 0x000fec0003800000 */
.L_x_18057:
[----:B------:R-:W-:-:S09]  /*20a0*/  UISETP.NE.AND UP0, UPT, UR4, 0x1c, UPT ;  /* 0x0000001c0400788c */ /* 0x000fd2000bf05270 */
[----:B------:R-:W-:Y:S05]  /*20b0*/  BRA.U !UP0, `(.L_x_18068) ;  /* 0x0000000108947547 */ /* 0x000fea000b800000 */
[----:B------:R-:W-:-:S09]  /*20c0*/  UISETP.NE.AND UP0, UPT, UR4, 0x1d, UPT ;  /* 0x0000001d0400788c */ /* 0x000fd2000bf05270 */
[----:B------:R-:W-:Y:S05]  /*20d0*/  BRA.U !UP0, `(.L_x_18069) ;  /* 0x00000001087c7547 */ /* 0x000fea000b800000 */
[----:B------:R-:W-:-:S09]  /*20e0*/  UISETP.NE.AND UP0, UPT, UR4, 0x2c, UPT ;  /* 0x0000002c0400788c */ /* 0x000fd2000bf05270 */
[----:B------:R-:W-:Y:S05]  /*20f0*/  BRA.U !UP0, `(.L_x_18070) ;  /* 0x0000000108487547 */ /* 0x000fea000b800000 */
.L_x_18044:
        /* <DEDUP_REMOVED lines=16> */
.L_x_18071:
[----:B------:R-:W-:Y:S01]  /*2200*/  PRMT R0, RZ, 0x7610, R0 ;  /* 0x00007610ff007816 */ /* 0x000fe20000000000 */
[----:B------:R-:W-:Y:S06]  /*2210*/  BRA `(.L_x_18045) ;  /* 0x0000000000487947 */ /* 0x000fec0003800000 */
.L_x_18070:
        /* <DEDUP_REMOVED lines=8> */
.L_x_18073:
[----:B------:R-:W-:Y:S05]  /*22a0*/  BSYNC.RECONVERGENT B0 ;  /* 0x0000000000007941 */ /* 0x000fea0003800200 */
.L_x_18072:
[----:B------:R-:W-:Y:S01]  /*22b0*/  F2FP.F16.F32.PACK_AB R0, RZ, R0 ;  /* 0x00000000ff00723e */ /* 0x000fe200000000ff */
[----:B------:R-:W-:Y:S06]  /*22c0*/  BRA `(.L_x_18045) ;  /* 0x00000000001c7947 */ /* 0x000fec0003800000 */
.L_x_18069:
[----:B------:R-:W2:Y:S02]  /*22d0*/  LDG.E.64 R2, desc[UR36][R2.64] ;  /* 0x0000002402027981 */ /* 0x000ea4000c1e1b00 */
[----:B--2---:R-:W0:Y:S02]  /*22e0*/  I2F.U64 R0, R2 ;  /* 0x0000000200007312 */ /* 0x004e240000301000 */
[----:B0-----:R-:W-:Y:S01]  /*22f0*/  F2FP.F16.F32.PACK_AB R0, RZ, R0 ;  /* 0x00000000ff00723e */ /* 0x001fe200000000ff */
[----:B------:R-:W-:Y:S06]  /*2300*/  BRA `(.L_x_18045) ;  /* 0x00000000000c7947 */ /* 0x000fec0003800000 */
.L_x_18068:
[----:B------:R-:W2:Y:S02]  /*2310*/  LDG.E R2, desc[UR36][R2.64] ;  /* 0x0000002402027981 */ /* 0x000ea4000c1e1900 */
[----:B--2---:R-:W-:-:S04]  /*2320*/  I2FP.F32.U32 R0, R2 ;  /* 0x0000000200007245 */ /* 0x004fc80000201000 */
[----:B------:R-:W-:-:S07]  /*2330*/  F2FP.F16.F32.PACK_AB R0, RZ, R0 ;  /* 0x00000000ff00723e */ /* 0x000fce00000000ff */
.L_x_18045:
[----:B------:R-:W0:Y:S01]  /*2340*/  LDCU.64 UR6, c[0x0][0x580] ;  /* 0x0000b000ff0677ac */ /* 0x000e220008000a00 */
[----:B-----5:R-:W-:Y:S01]  /*2350*/  HADD2.F32 R0, -RZ, R0.H0_H0 ;  /* 0x20000000ff007230 */ /* 0x020fe20000004100 */
[----:B------:R-:W-:-:S05]  /*2360*/  UPRMT UR4, UR42, 0x9910, URZ ;  /* 0x000099102a047896 */ /* 0x000fca00080000ff */
[----:B------:R-:W2:Y:S01]  /*2370*/  FRND.FTZ.CEIL R0, R0 ;  /* 0x0000000000007307 */ /* 0x000ea20000219000 */
        /* <DEDUP_REMOVED lines=17> */
.L_x_18077:
[----:B------:R-:W-:-:S06]  /*2490*/  HADD2.F32 R5, -RZ, R4.H0_H0 ;  /* 0x20000004ff057230 */ /* 0x000fcc0000004100 */
[----:B------:R-:W0:Y:S02]  /*24a0*/  F2I.S64.TRUNC R4, R5 ;  /* 0x0000000500047311 */ /* 0x000e24000020d900 */
[----:B0-----:R3:W-:Y:S01]  /*24b0*/  STG.E.U8 desc[UR36][R2.64], R4 ;  /* 0x0000000402007986 */ /* 0x0017e2000c101124 */
[----:B------:R-:W-:Y:S05]  /*24c0*/  BRA `(.L_x_18079) ;  /* 0x0000000c00707947 */ /* 0x000fea0003800000 */
.L_x_18076:
        /* <DEDUP_REMOVED lines=10> */
.L_x_18081:
[----:B------:R-:W-:-:S04]  /*2570*/  HADD2.F32 R4, -RZ, R4.H0_H0 ;  /* 0x20000004ff047230 */ /* 0x000fc80000004100 */
[----:B------:R-:W0:Y:S02]  /*2580*/  F2I.FTZ.TRUNC.NTZ R5, R4 ;  /* 0x0000000400057305 */ /* 0x000e24000021f100 */
[----:B0-----:R1:W-:Y:S01]  /*2590*/  STG.E desc[UR36][R2.64], R5 ;  /* 0x0000000502007986 */ /* 0x0013e2000c101924 */
[----:B------:R-:W-:Y:S05]  /*25a0*/  BRA `(.L_x_18079) ;  /* 0x0000000c00387947 */ /* 0x000fea0003800000 */
.L_x_18080:
[----:B------:R-:W-:-:S04]  /*25b0*/  HADD2.F32 R4, -RZ, R4.H0_H0 ;  /* 0x20000004ff047230 */ /* 0x000fc80000004100 */
[----:B------:R-:W0:Y:S02]  /*25c0*/  F2I.FTZ.TRUNC.NTZ R5, R4 ;  /* 0x0000000400057305 */ /* 0x000e24000021f100 */
[----:B0-----:R2:W-:Y:S01]  /*25d0*/  STG.E.U16 desc[UR36][R2.64], R5 ;  /* 0x0000000502007986 */ /* 0x0015e2000c101524 */
[----:B------:R-:W-:Y:S05]  /*25e0*/  BRA `(.L_x_18079) ;  /* 0x0000000c00287947 */ /* 0x000fea0003800000 */
.L_x_18075:
        /* <DEDUP_REMOVED lines=9> */
.L_x_18083:
[----:B------:R0:W-:Y:S01]  /*2680*/  STG.E.U16 desc[UR36][R2.64], R4 ;  /* 0x0000000402007986 */ /* 0x0001e2000c101524 */
[----:B------:R-:W-:Y:S05]  /*2690*/  BRA `(.L_x_18079) ;  /* 0x0000000800fc7947 */ /* 0x000fea0003800000 */
.L_x_18082:
        /* <DEDUP_REMOVED lines=10> */
.L_x_18085:
[----:B------:R-:W-:-:S05]  /*2740*/  HADD2.F32 R0, -RZ, R4.H0_H0 ;  /* 0x20000004ff007230 */ /* 0x000fca0000004100 */
[----:B------:R-:W-:-:S04]  /*2750*/  F2FP.F16.F32.PACK_AB R0, RZ, R0 ;  /* 0x00000000ff00723e */ /* 0x000fc800000000ff */
[----:B------:R-:W-:-:S05]  /*2760*/  PRMT R0, R0, 0x5410, RZ ;  /* 0x0000541000007816 */ /* 0x000fca00000000ff */
[----:B------:R0:W-:Y:S01]  /*2770*/  STG.E desc[UR36][R2.64], R0 ;  /* 0x0000000002007986 */ /* 0x0001e2000c101924 */
[----:B------:R-:W-:Y:S05]  /*2780*/  BRA `(.L_x_18079) ;  /* 0x0000000800c07947 */ /* 0x000fea0003800000 */
.L_x_18084:
[----:B------:R-:W-:-:S05]  /*2790*/  HADD2.F32 R4, -RZ, R4.H0_H0 ;  /* 0x20000004ff047230 */ /* 0x000fca0000004100 */
[----:B------:R-:W-:-:S06]  /*27a0*/  FMUL.FTZ R4, R4, 1 ;  /* 0x3f80000004047820 */ /* 0x000fcc0000410000 */
[----:B------:R-:W0:Y:S02]  /*27b0*/  F2F.F64.F32 R4, R4 ;  /* 0x0000000400047310 */ /* 0x000e240000201800 */
[----:B0-----:R0:W-:Y:S01]  /*27c0*/  STG.E.64 desc[UR36][R2.64], R4 ;  /* 0x0000000402007986 */ /* 0x0011e2000c101b24 */
[----:B------:R-:W-:Y:S05]  /*27d0*/  BRA `(.L_x_18079) ;  /* 0x0000000800ac7947 */ /* 0x000fea0003800000 */
.L_x_18074:
        /* <DEDUP_REMOVED lines=13> */
.L_x_18088:
[----:B------:R-:W-:Y:S01]  /*28b0*/  HADD2.F32 R4, -RZ, R4.H0_H0 ;  /* 0x20000004ff047230 */ /* 0x000fe20000004100 */
[----:B------:R-:W-:-:S04]  /*28c0*/  CS2R R6, SRZ ;  /* 0x0000000000067805 */ /* 0x000fc8000001ff00 */
[----:B------:R-:W-:-:S06]  /*28d0*/  FMUL.FTZ R4, R4, 1 ;  /* 0x3f80000004047820 */ /* 0x000fcc0000410000 */
[----:B------:R-:W0:Y:S02]  /*28e0*/  F2F.F64.F32 R4, R4 ;  /* 0x0000000400047310 */ /* 0x000e240000201800 */
[----:B0-----:R0:W-:Y:S01]  /*28f0*/  STG.E.128 desc[UR36][R2.64], R4 ;  /* 0x0000000402007986 */ /* 0x0011e2000c101d24 */
[----:B------:R-:W-:Y:S05]  /*2900*/  BRA `(.L_x_18079) ;  /* 0x0000000800607947 */ /* 0x000fea0003800000 */
.L_x_18087:
        /* <DEDUP_REMOVED lines=19> */
.L_x_18092:
[----:B------:R-:W-:Y:S05]  /*2a40*/  BSYNC.RECONVERGENT B0 ;  /* 0x0000000000007941 */ /* 0x000fea0003800200 */
.L_x_18091:
[----:B------:R-:W-:-:S05]  /*2a50*/  LOP3.LUT R5, R0, 0x80, R5, 0xf8, !PT ;  /* 0x0000008000057812 */ /* 0x000fca00078ef805 */
[----:B------:R0:W-:Y:S01]  /*2a60*/  STG.E.U8 desc[UR36][R2.64], R5 ;  /* 0x0000000502007986 */ /* 0x0001e2000c101124 */
[----:B------:R-:W-:Y:S05]  /*2a70*/  BRA `(.L_x_18079) ;  /* 0x0000000800047947 */ /* 0x000fea0003800000 */
.L_x_18090:
        /* <DEDUP_REMOVED lines=15> */
.L_x_18094:
[----:B------:R-:W-:Y:S05]  /*2b70*/  BSYNC.RECONVERGENT B0 ;  /* 0x0000000000007941 */ /* 0x000fea0003800200 */
.L_x_18093:
[----:B------:R-:W-:-:S05]  /*2b80*/  LOP3.LUT R5, R0, 0x80, R5, 0xf8, !PT ;  /* 0x0000008000057812 */ /* 0x000fca00078ef805 */
[----:B------:R0:W-:Y:S01]  /*2b90*/  STG.E.U8 desc[UR36][R2.64], R5 ;  /* 0x0000000502007986 */ /* 0x0001e2000c101124 */
[----:B------:R-:W-:Y:S05]  /*2ba0*/  BRA `(.L_x_18079) ;  /* 0x0000000400b87947 */ /* 0x000fea0003800000 */
.L_x_18089:
[----:B------:R-:W-:-:S05]  /*2bb0*/  HADD2.F32 R0, -RZ, R4.H0_H0 ;  /* 0x20000004ff007230 */ /* 0x000fca0000004100 */
[----:B------:R-:W-:-:S05]  /*2bc0*/  F2FP.BF16.F32.PACK_AB R0, RZ, R0 ;  /* 0x00000000ff00723e */ /* 0x000fca00000010ff */
[----:B------:R0:W-:Y:S01]  /*2bd0*/  STG.E.U16 desc[UR36][R2.64], R0 ;  /* 0x0000000002007986 */ /* 0x0001e2000c101524 */
[----:B------:R-:W-:Y:S05]  /*2be0*/  BRA `(.L_x_18079) ;  /* 0x0000000400a87947 */ /* 0x000fea0003800000 */
.L_x_18086:
        /* <DEDUP_REMOVED lines=12> */
.L_x_18097:
        /* <DEDUP_REMOVED lines=13> */
.L_x_18100:
[----:B------:R-:W-:-:S04]  /*2d80*/  SHF.R.U32.HI R0, RZ, 0x14, R5 ;  /* 0x00000014ff007819 */ /* 0x000fc80000011605 */
[----:B------:R-:W-:-:S04]  /*2d90*/  LOP3.LUT R0, R0, 0x1, RZ, 0xc0, !PT ;  /* 0x0000000100007812 */ /* 0x000fc800078ec0ff */
[----:B------:R-:W-:-:S04]  /*2da0*/  IADD3 R0, PT, PT, R5, 0x487ffff, R0 ;  /* 0x0487ffff05007810 */ /* 0x000fc80007ffe000 */
[----:B------:R-:W-:-:S04]  /*2db0*/  SHF.R.U32.HI R0, RZ, 0x14, R0 ;  /* 0x00000014ff007819 */ /* 0x000fc80000011600 */
[----:B------:R-:W-:-:S07]  /*2dc0*/  LOP3.LUT R4, R0, 0xff, RZ, 0xc0, !PT ;  /* 0x000000ff00047812 */ /* 0x000fce00078ec0ff */
.L_x_18101:
[----:B------:R-:W-:-:S04]  /*2dd0*/  SHF.R.U32.HI R5, RZ, 0x18, R5 ;  /* 0x00000018ff057819 */ /* 0x000fc80000011605 */
[----:B------:R-:W-:-:S04]  /*2de0*/  LOP3.LUT R4, R4, 0x80, R5, 0xf8, !PT ;  /* 0x0000008004047812 */ /* 0x000fc800078ef805 */
[----:B------:R-:W-:-:S07]  /*2df0*/  PRMT R0, R4, 0x7610, R0 ;  /* 0x0000761004007816 */ /* 0x000fce0000000000 */
.L_x_18099:
[----:B------:R-:W-:Y:S05]  /*2e00*/  BSYNC.RECONVERGENT B0 ;  /* 0x0000000000007941 */ /* 0x000fea0003800200 */
.L_x_18098:
[----:B------:R0:W-:Y:S01]  /*2e10*/  STG.E.U8 desc[UR36][R2.64], R0 ;  /* 0x0000000002007986 */ /* 0x0001e2000c101124 */
[----:B------:R-:W-:Y:S05]  /*2e20*/  BRA `(.L_x_18079) ;  /* 0x0000000400187947 */ /* 0x000fea0003800000 */
.L_x_18096:
        /* <DEDUP_REMOVED lines=13> */
.L_x_18104:
[----:B------:R-:W-:-:S04]  /*2f00*/  SHF.R.U32.HI R0, RZ, 0x15, R5 ;  /* 0x00000015ff007819 */ /* 0x000fc80000011605 */
[----:B------:R-:W-:-:S04]  /*2f10*/  LOP3.LUT R0, R0, 0x1, RZ, 0xc0, !PT ;  /* 0x0000000100007812 */ /* 0x000fc800078ec0ff */
[----:B------:R-:W-:-:S04]  /*2f20*/  IADD3 R0, PT, PT, R5, 0x88fffff, R0 ;  /* 0x088fffff05007810 */ /* 0x000fc80007ffe000 */
[----:B------:R-:W-:-:S04]  /*2f30*/  SHF.R.U32.HI R0, RZ, 0x15, R0 ;  /* 0x00000015ff007819 */ /* 0x000fc80000011600 */
[----:B------:R-:W-:-:S07]  /*2f40*/  LOP3.LUT R4, R0, 0xff, RZ, 0xc0, !PT ;  /* 0x000000ff00047812 */ /* 0x000fce00078ec0ff */
.L_x_18105:
[----:B------:R-:W-:-:S04]  /*2f50*/  SHF.R.U32.HI R5, RZ, 0x18, R5 ;  /* 0x00000018ff057819 */ /* 0x000fc80000011605 */
[----:B------:R-:W-:-:S04]  /*2f60*/  LOP3.LUT R4, R4, 0x80, R5, 0xf8, !PT ;  /* 0x0000008004047812 */ /* 0x000fc800078ef805 */
[----:B------:R-:W-:-:S07]  /*2f70*/  PRMT R0, R4, 0x7610, R0 ;  /* 0x0000761004007816 */ /* 0x000fce0000000000 */
.L_x_18103:
[----:B------:R-:W-:Y:S05]  /*2f80*/  BSYNC.RECONVERGENT B0 ;  /* 0x0000000000007941 */ /* 0x000fea0003800200 */
.L_x_18102:
[----:B------:R0:W-:Y:S01]  /*2f90*/  STG.E.U8 desc[UR36][R2.64], R0 ;  /* 0x0000000002007986 */ /* 0x0001e2000c101124 */
[----:B------:R-:W-:Y:S05]  /*2fa0*/  BRA `(.L_x_18079) ;  /* 0x0000000000b87947 */ /* 0x000fea0003800000 */
.L_x_18095:
[----:B------:R-:W-:-:S09]  /*2fb0*/  UISETP.NE.AND UP0, UPT, UR4, 0x1c, UPT ;  /* 0x0000001c0400788c */ /* 0x000fd2000bf05270 */
[----:B------:R-:W-:Y:S05]  /*2fc0*/  BRA.U !UP0, `(.L_x_18106) ;  /* 0x0000000108a47547 */ /* 0x000fea000b800000 */
[----:B------:R-:W-:-:S09]  /*2fd0*/  UISETP.NE.AND UP0, UPT, UR4, 0x1d, UPT ;  /* 0x0000001d0400788c */ /* 0x000fd2000bf05270 */
[----:B------:R-:W-:Y:S05]  /*2fe0*/  BRA.U !UP0, `(.L_x_18107) ;  /* 0x00000001088c7547 */ /* 0x000fea000b800000 */
[----:B------:R-:W-:-:S09]  /*2ff0*/  UISETP.NE.AND UP0, UPT, UR4, 0x2c, UPT ;  /* 0x0000002c0400788c */ /* 0x000fd2000bf05270 */
[----:B------:R-:W-:Y:S05]  /*3000*/  BRA.U !UP0, `(.L_x_18108) ;  /* 0x0000000108447547 */ /* 0x000fea000b800000 */
.L_x_18078:
        /* <DEDUP_REMOVED lines=16> */
.L_x_18109:
[----:B------:R-:W-:Y:S05]  /*3110*/  BRA `(.L_x_18079) ;  /* 0x00000000005c7947 */ /* 0x000fea0003800000 */
.L_x_18108:
        /* <DEDUP_REMOVED lines=16> */
.L_x_18107:
[----:B------:R-:W-:-:S06]  /*3220*/  HADD2.F32 R4, -RZ, R4.H0_H0 ;  /* 0x20000004ff047230 */ /* 0x000fcc0000004100 */
[----:B------:R-:W0:Y:S02]  /*3230*/  F2I.U64.TRUNC R4, R4 ;  /* 0x0000000400047311 */ /* 0x000e24000020d800 */
[----:B0-----:R0:W-:Y:S01]  /*3240*/  STG.E.64 desc[UR36][R2.64], R4 ;  /* 0x0000000402007986 */ /* 0x0011e2000c101b24 */
[----:B------:R-:W-:Y:S05]  /*3250*/  BRA `(.L_x_18079) ;  /* 0x00000000000c7947 */ /* 0x000fea0003800000 */
.L_x_18106:
[----:B------:R-:W-:-:S04]  /*3260*/  HADD2.F32 R4, -RZ, R4.H0_H0 ;  /* 0x20000004ff047230 */ /* 0x000fc80000004100 */
[----:B------:R-:W0:Y:S02]  /*3270*/  F2I.FTZ.U32.TRUNC.NTZ R5, R4 ;  /* 0x0000000400057305 */ /* 0x000e24000021f000 */
[----:B0-----:R0:W-:Y:S02]  /*3280*/  STG.E desc[UR36][R2.64], R5 ;  /* 0x0000000502007986 */ /* 0x0011e4000c101924 */
.L_x_18079:
[----:B------:R-:W-:-:S07]  /*3290*/  IADD3 R17, PT, PT, R17, 0x80, RZ ;  /* 0x0000008011117810 */ /* 0x000fce0007ffe0ff */
.L_x_18038:
[----:B------:R-:W-:Y:S05]  /*32a0*/  BSYNC.RECONVERGENT B6 ;  /* 0x0000000000067941 */ /* 0x000fea0003800200 */
.L_x_18037:
        /* <DEDUP_REMOVED lines=307> */
.L_x_18112:
        /* <DEDUP_REMOVED lines=18> */
.L_x_18116:
[----:B------:R-:W2:Y:S02]  /*4700*/  LDG.E.U8 R2, desc[UR36][R2.64] ;  /* 0x0000002402027981 */ /* 0x000ea4000c1e1100 */
[----:B--2---:R-:W-:-:S04]  /*4710*/  I2FP.F32.U32 R0, R2 ;  /* 0x0000000200007245 */ /* 0x004fc80000201000 */
[----:B------:R-:W-:Y:S01]  /*4720*/  F2FP.F16.F32.PACK_AB R0, RZ, R0 ;  /* 0x00000000ff00723e */ /* 0x000fe200000000ff */
[----:B------:R-:W-:Y:S06]  /*4730*/  BRA `(.L_x_18118) ;  /* 0x0000000c007c7947 */ /* 0x000fec0003800000 */
.L_x_18115:
        /* <DEDUP_REMOVED lines=10> */
.L_x_18120:
[----:B------:R-:W2:Y:S02]  /*47e0*/  LDG.E R2, desc[UR36][R2.64] ;  /* 0x0000002402027981 */ /* 0x000ea4000c1e1900 */
[----:B--2---:R-:W-:-:S04]  /*47f0*/  I2FP.F32.S32 R0, R2 ;  /* 0x0000000200007245 */ /* 0x004fc80000201400 */
[----:B------:R-:W-:Y:S01]  /*4800*/  F2FP.F16.F32.PACK_AB R0, RZ, R0 ;  /* 0x00000000ff00723e */ /* 0x000fe200000000ff */
[----:B------:R-:W-:Y:S06]  /*4810*/  BRA `(.L_x_18118) ;  /* 0x0000000c00447947 */ /* 0x000fec0003800000 */
.L_x_18119:
[----:B------:R-:W2:Y:S02]  /*4820*/  LDG.E.U16 R2, desc[UR36][R2.64] ;  /* 0x0000002402027981 */ /* 0x000ea4000c1e1500 */
[----:B--2---:R-:W0:Y:S02]  /*4830*/  I2F.S16 R0, R2 ;  /* 0x0000000200007306 */ /* 0x004e240000101400 */
[----:B0-----:R-:W-:Y:S01]  /*4840*/  F2FP.F16.F32.PACK_AB R0, RZ, R0 ;  /* 0x00000000ff00723e */ /* 0x001fe200000000ff */
[----:B------:R-:W-:Y:S06]  /*4850*/  BRA `(.L_x_18118) ;  /* 0x0000000c00347947 */ /* 0x000fec0003800000 */
.L_x_18114:
        /* <DEDUP_REMOVED lines=9> */
.L_x_18122:
[----:B------:R1:W5:Y:S01]  /*48f0*/  LDG.E.U16 R0, desc[UR36][R2.64] ;  /* 0x0000002402007981 */ /* 0x000362000c1e1500 */
[----:B------:R-:W-:Y:S05]  /*4900*/  BRA `(.L_x_18118) ;  /* 0x0000000c00087947 */ /* 0x000fea0003800000 */
.L_x_18121:
        /* <DEDUP_REMOVED lines=9> */
.L_x_18124:
[----:B------:R0:W5:Y:S01]  /*49a0*/  LDG.E.U16 R0, desc[UR36][R2.64] ;  /* 0x0000002402007981 */ /* 0x000162000c1e1500 */
[----:B------:R-:W-:Y:S05]  /*49b0*/  BRA `(.L_x_18118) ;  /* 0x0000000800dc7947 */ /* 0x000fea0003800000 */
.L_x_18123:
        /* <DEDUP_REMOVED lines=8> */
.L_x_18113:
        /* <DEDUP_REMOVED lines=13> */
.L_x_18127:
        /* <DEDUP_REMOVED lines=8> */
.L_x_18126:
        /* <DEDUP_REMOVED lines=27> */
.L_x_18129:
        /* <DEDUP_REMOVED lines=13> */
.L_x_18128:
[----:B------:R-:W2:Y:S02]  /*4e10*/  LDG.E.U16 R0, desc[UR36][R2.64] ;  /* 0x0000002402007981 */ /* 0x000ea4000c1e1500 */
[----:B--2---:R-:W-:-:S04]  /*4e20*/  SHF.L.U32 R0, R0, 0x10, RZ ;  /* 0x0000001000007819 */ /* 0x004fc800000006ff */
[----:B------:R-:W-:Y:S01]  /*4e30*/  F2FP.F16.F32.PACK_AB R0, RZ, R0 ;  /* 0x00000000ff00723e */ /* 0x000fe200000000ff */
[----:B------:R-:W-:Y:S06]  /*4e40*/  BRA `(.L_x_18118) ;  /* 0x0000000400b87947 */ /* 0x000fec0003800000 */
.L_x_18125:
        /* <DEDUP_REMOVED lines=12> */
.L_x_18132:
        /* <DEDUP_REMOVED lines=21> */
.L_x_18136:
[----:B------:R-:W-:Y:S05]  /*5060*/  BSYNC.RECONVERGENT B1 ;  /* 0x0000000000017941 */ /* 0x000fea0003800200 */
.L_x_18135:
[----:B------:R-:W-:Y:S01]  /*5070*/  IMAD.SHL.U32 R0, R0, 0x100000, RZ ;  /* 0x0010000000007824 */ /* 0x000fe200078e00ff */
[----:B------:R-:W-:-:S04]  /*5080*/  LEA R2, R2, 0x3b800000, 0x17 ;  /* 0x3b80000002027811 */ /* 0x000fc800078eb8ff */
[----:B------:R-:W-:-:S07]  /*5090*/  LOP3.LUT R0, R2, R0, R7, 0xfe, !PT ;  /* 0x0000000002007212 */ /* 0x000fce00078efe07 */
.L_x_18134:
[----:B------:R-:W-:Y:S05]  /*50a0*/  BSYNC.RECONVERGENT B0 ;  /* 0x0000000000007941 */ /* 0x000fea0003800200 */
.L_x_18133:
[----:B------:R-:W-:Y:S01]  /*50b0*/  F2FP.F16.F32.PACK_AB R0, RZ, R0 ;  /* 0x00000000ff00723e */ /* 0x000fe200000000ff */
[----:B------:R-:W-:Y:S06]  /*50c0*/  BRA `(.L_x_18118) ;  /* 0x0000000400187947 */ /* 0x000fec0003800000 */
.L_x_18131:
        /* <DEDUP_REMOVED lines=21> */
.L_x_18140:
[----:B------:R-:W-:Y:S05]  /*5220*/  BSYNC.RECONVERGENT B1 ;  /* 0x0000000000017941 */ /* 0x000fea0003800200 */
.L_x_18139:
[----:B------:R-:W-:Y:S01]  /*5230*/  IMAD.SHL.U32 R0, R0, 0x200000, RZ ;  /* 0x0020000000007824 */ /* 0x000fe200078e00ff */
[----:B------:R-:W-:-:S04]  /*5240*/  LEA R2, R2, 0x37800000, 0x17 ;  /* 0x3780000002027811 */ /* 0x000fc800078eb8ff */
[----:B------:R-:W-:-:S07]  /*5250*/  LOP3.LUT R0, R2, R0, R7, 0xfe, !PT ;  /* 0x0000000002007212 */ /* 0x000fce00078efe07 */
.L_x_18138:
[----:B------:R-:W-:Y:S05]  /*5260*/  BSYNC.RECONVERGENT B0 ;  /* 0x0000000000007941 */ /* 0x000fea0003800200 */
.L_x_18137:
[----:B------:R-:W-:Y:S01]  /*5270*/  F2FP.F16.F32.PACK_AB R0, RZ, R0 ;  /* 0x00000000ff00723e */ /* 0x000fe200000000ff */
[----:B------:R-:W-:Y:S06]  /*5280*/  BRA `(.L_x_18118) ;  /* 0x0000000000a87947 */ /* 0x000fec0003800000 */
.L_x_18130:
        /* <DEDUP_REMOVED lines=14> */
.L_x_18144:
[----:B------:R-:W-:Y:S05]  /*5370*/  BSYNC.RECONVERGENT B0 ;  /* 0x0000000000007941 */ /* 0x000fea0003800200 */
.L_x_18143:
[----:B------:R-:W-:Y:S01]  /*5380*/  F2FP.F16.F32.PACK_AB R0, RZ, R0 ;  /* 0x00000000ff00723e */ /* 0x000fe200000000ff */
[----:B------:R-:W-:Y:S06]  /*5390*/  BRA `(.L_x_18118) ;  /* 0x0000000000647947 */ /* 0x000fec0003800000 */
.L_x_18117:
        /* <DEDUP_REMOVED lines=16> */
.L_x_18145:
[----:B------:R-:W-:Y:S01]  /*54a0*/  PRMT R0, RZ, 0x7610, R0 ;  /* 0x00007610ff007816 */ /* 0x000fe20000000000 */
[----:B------:R-:W-:Y:S06]  /*54b0*/  BRA `(.L_x_18118) ;  /* 0x00000000001c7947 */ /* 0x000fec0003800000 */
.L_x_18142:
[----:B------:R-:W2:Y:S02]  /*54c0*/  LDG.E.64 R2, desc[UR36][R2.64] ;  /* 0x0000002402027981 */ /* 0x000ea4000c1e1b00 */
[----:B--2---:R-:W0:Y:S02]  /*54d0*/  I2F.U64 R0, R2 ;  /* 0x0000000200007312 */ /* 0x004e240000301000 */
[----:B0-----:R-:W-:Y:S01]  /*54e0*/  F2FP.F16.F32.PACK_AB R0, RZ, R0 ;  /* 0x00000000ff00723e */ /* 0x001fe200000000ff */
[----:B------:R-:W-:Y:S06]  /*54f0*/  BRA `(.L_x_18118) ;  /* 0x00000000000c7947 */ /* 0x000fec0003800000 */
.L_x_18141:
[----:B------:R-:W2:Y:S02]  /*5500*/  LDG.E R2, desc[UR36][R2.64] ;  /* 0x0000002402027981 */ /* 0x000ea4000c1e1900 */
[----:B--2---:R-:W-:-:S04]  /*5510*/  I2FP.F32.U32 R0, R2 ;  /* 0x0000000200007245 */ /* 0x004fc80000201000 */
[----:B------:R-:W-:-:S07]  /*5520*/  F2FP.F16.F32.PACK_AB R0, RZ, R0 ;  /* 0x00000000ff00723e */ /* 0x000fce00000000ff */
.L_x_18118:
        /* <DEDUP_REMOVED lines=21> */
.L_x_18149:
[----:B------:R-:W-:-:S06]  /*5680*/  HADD2.F32 R5, -RZ, R4.H0_H0 ;  /* 0x20000004ff057230 */ /* 0x000fcc0000004100 */
[----:B------:R-:W0:Y:S02]  /*5690*/  F2I.S64.TRUNC R4, R5 ;  /* 0x0000000500047311 */ /* 0x000e24000020d900 */
[----:B0-----:R0:W-:Y:S01]  /*56a0*/  STG.E.U8 desc[UR36][R2.64], R4 ;  /* 0x0000000402007986 */ /* 0x0011e2000c101124 */
[----:B------:R-:W-:Y:S05]  /*56b0*/  BRA `(.L_x_18151) ;  /* 0x0000000c006c7947 */ /* 0x000fea0003800000 */
.L_x_18148:
        /* <DEDUP_REMOVED lines=10> */
.L_x_18153:
[----:B------:R-:W-:-:S04]  /*5760*/  HADD2.F32 R4, -RZ, R4.H0_H0 ;  /* 0x20000004ff047230 */ /* 0x000fc80000004100 */
[----:B------:R-:W0:Y:S02]  /*5770*/  F2I.FTZ.TRUNC.NTZ R5, R4 ;  /* 0x0000000400057305 */ /* 0x000e24000021f100 */
[----:B0-----:R0:W-:Y:S01]  /*5780*/  STG.E desc[UR36][R2.64], R5 ;  /* 0x0000000502007986 */ /* 0x0011e2000c101924 */
[----:B------:R-:W-:Y:S05]  /*5790*/  BRA `(.L_x_18151) ;  /* 0x0000000c00347947 */ /* 0x000fea0003800000 */
.L_x_18152:
[----:B------:R-:W-:-:S04]  /*57a0*/  HADD2.F32 R4, -RZ, R4.H0_H0 ;  /* 0x20000004ff047230 */ /* 0x000fc80000004100 */
[----:B------:R-:W0:Y:S02]  /*57b0*/  F2I.FTZ.TRUNC.NTZ R5, R4 ;  /* 0x0000000400057305 */ /* 0x000e24000021f100 */
[----:B0-----:R0:W-:Y:S01]  /*57c0*/  STG.E.U16 desc[UR36][R2.64], R5 ;  /* 0x0000000502007986 */ /* 0x0011e2000c101524 */
[----:B------:R-:W-:Y:S05]  /*57d0*/  BRA `(.L_x_18151) ;  /* 0x0000000c00247947 */ /* 0x000fea0003800000 */
.L_x_18147:
        /* <DEDUP_REMOVED lines=9> */
.L_x_18155:
[----:B------:R0:W-:Y:S01]  /*5870*/  STG.E.U16 desc[UR36][R2.64], R4 ;  /* 0x0000000402007986 */ /* 0x0001e2000c101524 */
[----:B------:R-:W-:Y:S05]  /*5880*/  BRA `(.L_x_18151) ;  /* 0x0000000800f87947 */ /* 0x000fea0003800000 */
.L_x_18154:
        /* <DEDUP_REMOVED lines=10> */
.L_x_18157:
[----:B------:R-:W-:-:S05]  /*5930*/  HADD2.F32 R0, -RZ, R4.H0_H0 ;  /* 0x20000004ff007230 */ /* 0x000fca0000004100 */
[----:B------:R-:W-:-:S04]  /*5940*/  F2FP.F16.F32.PACK_AB R0, RZ, R0 ;  /* 0x00000000ff00723e */ /* 0x000fc800000000ff */
[----:B------:R-:W-:-:S05]  /*5950*/  PRMT R0, R0, 0x5410, RZ ;  /* 0x0000541000007816 */ /* 0x000fca00000000ff */
[----:B------:R0:W-:Y:S01]  /*5960*/  STG.E desc[UR36][R2.64], R0 ;  /* 0x0000000002007986 */ /* 0x0001e2000c101924 */
[----:B------:R-:W-:Y:S05]  /*5970*/  BRA `(.L_x_18151) ;  /* 0x0000000800bc7947 */ /* 0x000fea0003800000 */
.L_x_18156:
[----:B------:R-:W-:-:S05]  /*5980*/  HADD2.F32 R4, -RZ, R4.H0_H0 ;  /* 0x20000004ff047230 */ /* 0x000fca0000004100 */
[----:B------:R-:W-:-:S06]  /*5990*/  FMUL.FTZ R4, R4, 1 ;  /* 0x3f80000004047820 */ /* 0x000fcc0000410000 */
[----:B------:R-:W0:Y:S02]  /*59a0*/  F2F.F64.F32 R4, R4 ;  /* 0x0000000400047310 */ /* 0x000e240000201800 */
[----:B0-----:R0:W-:Y:S01]  /*59b0*/  STG.E.64 desc[UR36][R2.64], R4 ;  /* 0x0000000402007986 */ /* 0x0011e2000c101b24 */
[----:B------:R-:W-:Y:S05]  /*59c0*/  BRA `(.L_x_18151) ;  /* 0x0000000800a87947 */ /* 0x000fea0003800000 */
.L_x_18146:
        /* <DEDUP_REMOVED lines=14> */
.L_x_18161:
        /* <DEDUP_REMOVED lines=18> */
.L_x_18164:
[----:B------:R-:W-:-:S04]  /*5bd0*/  SHF.R.U32.HI R5, RZ, 0x18, R5 ;  /* 0x00000018ff057819 */ /* 0x000fc80000011605 */
[----:B------:R-:W-:-:S07]  /*5be0*/  LOP3.LUT R0, R0, 0x80, R5, 0xf8, !PT ;  /* 0x0000008000007812 */ /* 0x000fce00078ef805 */
.L_x_18163:
[----:B------:R-:W-:Y:S05]  /*5bf0*/  BSYNC.RECONVERGENT B0 ;  /* 0x0000000000007941 */ /* 0x000fea0003800200 */
.L_x_18162:
[----:B------:R0:W-:Y:S01]  /*5c00*/  STG.E.U8 desc[UR36][R2.64], R0 ;  /* 0x0000000002007986 */ /* 0x0001e2000c101124 */
[----:B------:R-:W-:Y:S05]  /*5c10*/  BRA `(.L_x_18151) ;  /* 0x0000000800147947 */ /* 0x000fea0003800000 */
.L_x_18160:
        /* <DEDUP_REMOVED lines=18> */
.L_x_18167:
[----:B------:R-:W-:-:S04]  /*5d40*/  SHF.R.U32.HI R5, RZ, 0x18, R5 ;  /* 0x00000018ff057819 */ /* 0x000fc80000011605 */
[----:B------:R-:W-:-:S07]  /*5d50*/  LOP3.LUT R0, R0, 0x80, R5, 0xf8, !PT ;  /* 0x0000008000007812 */ /* 0x000fce00078ef805 */
.L_x_18166:
[----:B------:R-:W-:Y:S05]  /*5d60*/  BSYNC.RECONVERGENT B0 ;  /* 0x0000000000007941 */ /* 0x000fea0003800200 */
.L_x_18165:
[----:B------:R0:W-:Y:S01]  /*5d70*/  STG.E.U8 desc[UR36][R2.64], R0 ;  /* 0x0000000002007986 */ /* 0x0001e2000c101124 */
[----:B------:R-:W-:Y:S05]  /*5d80*/  BRA `(.L_x_18151) ;  /* 0x0000000400b87947 */ /* 0x000fea0003800000 */
.L_x_18159:
        /* <DEDUP_REMOVED lines=22> */
.L_x_18169:
[----:B------:R-:W-:-:S06]  /*5ef0*/  HADD2.F32 R4, -RZ, R4.H0_H0 ;  /* 0x20000004ff047230 */ /* 0x000fcc0000004100 */
[----:B------:R-:W0:Y:S02]  /*5f00*/  F2I.U64.TRUNC R4, R4 ;  /* 0x0000000400047311 */ /* 0x000e24000020d800 */
[----:B0-----:R0:W-:Y:S01]  /*5f10*/  STG.E.64 desc[UR36][R2.64], R4 ;  /* 0x0000000402007986 */ /* 0x0011e2000c101b24 */
[----:B------:R-:W-:Y:S05]  /*5f20*/  BRA `(.L_x_18151) ;  /* 0x0000000400507947 */ /* 0x000fea0003800000 */
.L_x_18168:
[----:B------:R-:W-:-:S04]  /*5f30*/  HADD2.F32 R4, -RZ, R4.H0_H0 ;  /* 0x20000004ff047230 */ /* 0x000fc80000004100 */
[----:B------:R-:W0:Y:S02]  /*5f40*/  F2I.FTZ.U32.TRUNC.NTZ R5, R4 ;  /* 0x0000000400057305 */ /* 0x000e24000021f000 */
[----:B0-----:R0:W-:Y:S01]  /*5f50*/  STG.E desc[UR36][R2.64], R5 ;  /* 0x0000000502007986 */ /* 0x0011e2000c101924 */
[----:B------:R-:W-:Y:S05]  /*5f60*/  BRA `(.L_x_18151) ;  /* 0x0000000400407947 */ /* 0x000fea0003800000 */
.L_x_18158:
        /* <DEDUP_REMOVED lines=11> */
.L_x_18171:
[----:B------:R-:W-:Y:S01]  /*6020*/  HADD2.F32 R4, -RZ, R4.H0_H0 ;  /* 0x20000004ff047230 */ /* 0x000fe20000004100 */
[----:B------:R-:W-:-:S04]  /*6030*/  CS2R R6, SRZ ;  /* 0x0000000000067805 */ /* 0x000fc8000001ff00 */
[----:B------:R-:W-:-:S06]  /*6040*/  FMUL.FTZ R4, R4, 1 ;  /* 0x3f80000004047820 */ /* 0x000fcc0000410000 */
[----:B------:R-:W0:Y:S02]  /*6050*/  F2F.F64.F32 R4, R4 ;  /* 0x0000000400047310 */ /* 0x000e240000201800 */
[----:B0-----:R4:W-:Y:S01]  /*6060*/  STG.E.128 desc[UR36][R2.64], R4 ;  /* 0x0000000402007986 */ /* 0x0019e2000c101d24 */
[----:B------:R-:W-:Y:S05]  /*6070*/  BRA `(.L_x_18151) ;  /* 0x0000000000fc7947 */ /* 0x000fea0003800000 */
.L_x_18170:
[----:B------:R-:W-:-:S09]  /*6080*/  UISETP.NE.AND UP0, UPT, UR4, 0xf, UPT ;  /* 0x0000000f0400788c */ /* 0x000fd2000bf05270 */
[----:B------:R-:W-:Y:S05]  /*6090*/  BRA.U !UP0, `(.L_x_18172) ;  /* 0x0000000108e87547 */ /* 0x000fea000b800000 */
[----:B------:R-:W-:-:S09]  /*60a0*/  UISETP.NE.AND UP0, UPT, UR4, 0x17, UPT ;  /* 0x000000170400788c */ /* 0x000fd2000bf05270 */
[----:B------:R-:W-:Y:S05]  /*60b0*/  BRA.U !UP0, `(.L_x_18173) ;  /* 0x0000000108907547 */ /* 0x000fea000b800000 */
[----:B------:R-:W-:-:S09]  /*60c0*/  UISETP.NE.AND UP0, UPT, UR4, 0x18, UPT ;  /* 0x000000180400788c */ /* 0x000fd2000bf05270 */
[----:B------:R-:W-:Y:S05]  /*60d0*/  BRA.U !UP0, `(.L_x_18174) ;  /* 0x0000000108447547 */ /* 0x000fea000b800000 */
.L_x_18150:
        /* <DEDUP_REMOVED lines=16> */
.L_x_18175:
[----:B------:R-:W-:Y:S05]  /*61e0*/  BRA `(.L_x_18151) ;  /* 0x0000000000a07947 */ /* 0x000fea0003800000 */
.L_x_18174:
        /* <DEDUP_REMOVED lines=13> */
.L_x_18177:
[----:B------:R-:W-:Y:S05]  /*62c0*/  BSYNC.RECONVERGENT B0 ;  /* 0x0000000000007941 */ /* 0x000fea0003800200 */
.L_x_18176:
[----:B------:R-:W-:-:S05]  /*62d0*/  LOP3.LUT R5, R0, 0x80, R5, 0xf8, !PT ;  /* 0x0000008000057812 */ /* 0x000fca00078ef805 */
[----:B------:R2:W-:Y:S01]  /*62e0*/  STG.E.U8 desc[UR36][R2.64], R5 ;  /* 0x0000000502007986 */ /* 0x0005e2000c101124 */
[----:B------:R-:W-:Y:S05]  /*62f0*/  BRA `(.L_x_18151) ;  /* 0x00000000005c7947 */ /* 0x000fea0003800000 */
.L_x_18173:
        /* <DEDUP_REMOVED lines=12> */
.L_x_18179:
[----:B------:R-:W-:Y:S01]  /*63c0*/  IMAD.MOV.U32 R0, RZ, RZ, 0x7f ;  /* 0x0000007fff007424 */ /* 0x000fe200078e00ff */
[----:B------:R-:W-:-:S04]  /*63d0*/  ISETP.GT.U32.AND P0, PT, R4, 0x7f800000, PT ;  /* 0x7f8000000400780c */ /* 0x000fc80003f04070 */
[----:B------:R-:W-:-:S09]  /*63e0*/  SEL R0, R0, 0x7c, P0 ;  /* 0x0000007c00007807 */ /* 0x000fd20000000000 */
.L_x_18180:
[----:B------:R-:W-:Y:S05]  /*63f0*/  BSYNC.RECONVERGENT B0 ;  /* 0x0000000000007941 */ /* 0x000fea0003800200 */
.L_x_18178:
[----:B------:R-:W-:-:S04]  /*6400*/  SHF.R.U32.HI R5, RZ, 0x18, R5 ;  /* 0x00000018ff057819 */ /* 0x000fc80000011605 */
[----:B------:R-:W-:-:S05]  /*6410*/  LOP3.LUT R5, R0, 0x80, R5, 0xf8, !PT ;  /* 0x0000008000057812 */ /* 0x000fca00078ef805 */
[----:B------:R1:W-:Y:S01]  /*6420*/  STG.E.U8 desc[UR36][R2.64], R5 ;  /* 0x0000000502007986 */ /* 0x0003e2000c101124 */
[----:B------:R-:W-:Y:S05]  /*6430*/  BRA `(.L_x_18151) ;  /* 0x00000000000c7947 */ /* 0x000fea0003800000 */
.L_x_18172:
[----:B------:R-:W-:-:S05]  /*6440*/  HADD2.F32 R0, -RZ, R4.H0_H0 ;  /* 0x20000004ff007230 */ /* 0x000fca0000004100 */
[----:B------:R-:W-:-:S05]  /*6450*/  F2FP.BF16.F32.PACK_AB R0, RZ, R0 ;  /* 0x00000000ff00723e */ /* 0x000fca00000010ff */
[----:B------:R0:W-:Y:S02]  /*6460*/  STG.E.U16 desc[UR36][R2.64], R0 ;  /* 0x0000000002007986 */ /* 0x0001e4000c101524 */
.L_x_18151:
[----:B------:R-:W-:-:S07]  /*6470*/  VIADD R17, R17, 0x80 ;  /* 0x0000008011117836 */ /* 0x000fce0000000000 */
.L_x_18111:
[----:B------:R-:W-:Y:S05]  /*6480*/  BSYNC.RECONVERGENT B6 ;  /* 0x0000000000067941 */ /* 0x000fea0003800200 */
.L_x_18110:
        /* <DEDUP_REMOVED lines=307> */
.L_x_18183:
        /* <DEDUP_REMOVED lines=18> */
.L_x_18187:
[----:B------:R-:W2:Y:S02]  /*78e0*/  LDG.E.U8 R2, desc[UR36][R2.64] ;  /* 0x0000002402027981 */ /* 0x000ea4000c1e1100 */
[----:B--2---:R-:W-:-:S04]  /*78f0*/  I2FP.F32.U32 R0, R2 ;  /* 0x0000000200007245 */ /* 0x004fc80000201000 */
[----:B------:R-:W-:Y:S01]  /*7900*/  F2FP.F16.F32.PACK_AB R0, RZ, R0 ;  /* 0x00000000ff00723e */ /* 0x000fe200000000ff */
[----:B------:R-:W-:Y:S06]  /*7910*/  BRA `(.L_x_18189) ;  /* 0x0000000c007c7947 */ /* 0x000fec0003800000 */
.L_x_18186:
        /* <DEDUP_REMOVED lines=10> */
.L_x_18191:
[----:B------:R-:W2:Y:S02]  /*79c0*/  LDG.E R2, desc[UR36][R2.64] ;  /* 0x0000002402027981 */ /* 0x000ea4000c1e1900 */
[----:B--2---:R-:W-:-:S04]  /*79d0*/  I2FP.F32.S32 R0, R2 ;  /* 0x0000000200007245 */ /* 0x004fc80000201400 */
[----:B------:R-:W-:Y:S01]  /*79e0*/  F2FP.F16.F32.PACK_AB R0, RZ, R0 ;  /* 0x00000000ff00723e */ /* 0x000fe200000000ff */
[----:B------:R-:W-:Y:S06]  /*79f0*/  BRA `(.L_x_18189) ;  /* 0x0000000c00447947 */ /* 0x000fec0003800000 */
.L_x_18190:
[----:B------:R-:W2:Y:S02]  /*7a00*/  LDG.E.U16 R2, desc[UR36][R2.64] ;  /* 0x0000002402027981 */ /* 0x000ea4000c1e1500 */
[----:B--2---:R-:W0:Y:S02]  /*7a10*/  I2F.S16 R0, R2 ;  /* 0x0000000200007306 */ /* 0x004e240000101400 */
[----:B0-----:R-:W-:Y:S01]  /*7a20*/  F2FP.F16.F32.PACK_AB R0, RZ, R0 ;  /* 0x00000000ff00723e */ /* 0x001fe200000000ff */
[----:B------:R-:W-:Y:S06]  /*7a30*/  BRA `(.L_x_18189) ;  /* 0x0000000c00347947 */ /* 0x000fec0003800000 */
.L_x_18185:
        /* <DEDUP_REMOVED lines=9> */
.L_x_18193:
[----:B------:R1:W5:Y:S01]  /*7ad0*/  LDG.E.U16 R0, desc[UR36][R2.64] ;  /* 0x0000002402007981 */ /* 0x000362000c1e1500 */
[----:B------:R-:W-:Y:S05]  /*7ae0*/  BRA `(.L_x_18189) ;  /* 0x0000000c00087947 */ /* 0x000fea0003800000 */
.L_x_18192:
        /* <DEDUP_REMOVED lines=9> */
.L_x_18195:
[----:B------:R0:W5:Y:S01]  /*7b80*/  LDG.E.U16 R0, desc[UR36][R2.64] ;  /* 0x0000002402007981 */ /* 0x000162000c1e1500 */
[----:B------:R-:W-:Y:S05]  /*7b90*/  BRA `(.L_x_18189) ;  /* 0x0000000800dc7947 */ /* 0x000fea0003800000 */
.L_x_18194:
        /* <DEDUP_REMOVED lines=8> */
.L_x_18184:
        /* <DEDUP_REMOVED lines=13> */
.L_x_18198:
        /* <DEDUP_REMOVED lines=8> */
.L_x_18197:
        /* <DEDUP_REMOVED lines=27> */
.L_x_18200:
        /* <DEDUP_REMOVED lines=13> */
.L_x_18199:
[----:B------:R-:W2:Y:S02]  /*7ff0*/  LDG.E.U16 R0, desc[UR36][R2.64] ;  /* 0x0000002402007981 */ /* 0x000ea4000c1e1500 */
[----:B--2---:R-:W-:-:S05]  /*8000*/  IMAD.U32 R0, R0, 0x10000, RZ ;  /* 0x0001000000007824 */ /* 0x004fca00078e00ff */
[----:B------:R-:W-:Y:S01]  /*8010*/  F2FP.F16.F32.PACK_AB R0, RZ, R0 ;  /* 0x00000000ff00723e */ /* 0x000fe200000000ff */
[----:B------:R-:W-:Y:S06]  /*8020*/  BRA `(.L_x_18189) ;  /* 0x0000000400b87947 */ /* 0x000fec0003800000 */
.L_x_18196:
        /* <DEDUP_REMOVED lines=12> */
.L_x_18203:
        /* <DEDUP_REMOVED lines=21> */
.L_x_18207:
[----:B------:R-:W-:Y:S05]  /*8240*/  BSYNC.RECONVERGENT B1 ;  /* 0x0000000000017941 */ /* 0x000fea0003800200 */
.L_x_18206:
[----:B------:R-:W-:Y:S01]  /*8250*/  IMAD.SHL.U32 R0, R0, 0x100000, RZ ;  /* 0x0010000000007824 */ /* 0x000fe200078e00ff */
[----:B------:R-:W-:-:S04]  /*8260*/  LEA R2, R2, 0x3b800000, 0x17 ;  /* 0x3b80000002027811 */ /* 0x000fc800078eb8ff */
[----:B------:R-:W-:-:S07]  /*8270*/  LOP3.LUT R0, R2, R0, R7, 0xfe, !PT ;  /* 0x0000000002007212 */ /* 0x000fce00078efe07 */
.L_x_18205:
[----:B------:R-:W-:Y:S05]  /*8280*/  BSYNC.RECONVERGENT B0 ;  /* 0x0000000000007941 */ /* 0x000fea0003800200 */
.L_x_18204:
[----:B------:R-:W-:Y:S01]  /*8290*/  F2FP.F16.F32.PACK_AB R0, RZ, R0 ;  /* 0x00000000ff00723e */ /* 0x000fe200000000ff */
[----:B------:R-:W-:Y:S06]  /*82a0*/  BRA `(.L_x_18189) ;  /* 0x0000000400187947 */ /* 0x000fec0003800000 */
.L_x_18202:
        /* <DEDUP_REMOVED lines=21> */
.L_x_18211:
[----:B------:R-:W-:Y:S05]  /*8400*/  BSYNC.RECONVERGENT B1 ;  /* 0x0000000000017941 */ /* 0x000fea0003800200 */
.L_x_18210:
[----:B------:R-:W-:Y:S02]  /*8410*/  SHF.L.U32 R0, R0, 0x15, RZ ;  /* 0x0000001500007819 */ /* 0x000fe400000006ff */
[----:B------:R-:W-:-:S04]  /*8420*/  LEA R2, R2, 0x37800000, 0x17 ;  /* 0x3780000002027811 */ /* 0x000fc800078eb8ff */
[----:B------:R-:W-:-:S07]  /*8430*/  LOP3.LUT R0, R2, R0, R7, 0xfe, !PT ;  /* 0x0000000002007212 */ /* 0x000fce00078efe07 */
.L_x_18209:
[----:B------:R-:W-:Y:S05]  /*8440*/  BSYNC.RECONVERGENT B0 ;  /* 0x0000000000007941 */ /* 0x000fea0003800200 */
.L_x_18208:
[----:B------:R-:W-:Y:S01]  /*8450*/  F2FP.F16.F32.PACK_AB R0, RZ, R0 ;  /* 0x00000000ff00723e */ /* 0x000fe200000000ff */
[----:B------:R-:W-:Y:S06]  /*8460*/  BRA `(.L_x_18189) ;  /* 0x0000000000a87947 */ /* 0x000fec0003800000 */
.L_x_18201:
        /* <DEDUP_REMOVED lines=14> */
.L_x_18215:
[----:B------:R-:W-:Y:S05]  /*8550*/  BSYNC.RECONVERGENT B0 ;  /* 0x0000000000007941 */ /* 0x000fea0003800200 */
.L_x_18214:
[----:B------:R-:W-:Y:S01]  /*8560*/  F2FP.F16.F32.PACK_AB R0, RZ, R0 ;  /* 0x00000000ff00723e */ /* 0x000fe200000000ff */
[----:B------:R-:W-:Y:S06]  /*8570*/  BRA `(.L_x_18189) ;  /* 0x0000000000647947 */ /* 0x000fec0003800000 */
.L_x_18188:
        /* <DEDUP_REMOVED lines=16> */
.L_x_18216:
[----:B------:R-:W-:Y:S01]  /*8680*/  PRMT R0, RZ, 0x7610, R0 ;  /* 0x00007610ff007816 */ /* 0x000fe20000000000 */
[----:B------:R-:W-:Y:S06]  /*8690*/  BRA `(.L_x_18189) ;  /* 0x00000000001c7947 */ /* 0x000fec0003800000 */
.L_x_18213:
[----:B------:R-:W2:Y:S02]  /*86a0*/  LDG.E.64 R2, desc[UR36][R2.64] ;  /* 0x0000002402027981 */ /* 0x000ea4000c1e1b00 */
[----:B--2---:R-:W0:Y:S02]  /*86b0*/  I2F.U64 R0, R2 ;  /* 0x0000000200007312 */ /* 0x004e240000301000 */
[----:B0-----:R-:W-:Y:S01]  /*86c0*/  F2FP.F16.F32.PACK_AB R0, RZ, R0 ;  /* 0x00000000ff00723e */ /* 0x001fe200000000ff */
[----:B------:R-:W-:Y:S06]  /*86d0*/  BRA `(.L_x_18189) ;  /* 0x00000000000c7947 */ /* 0x000fec0003800000 */
.L_x_18212:
[----:B------:R-:W2:Y:S02]  /*86e0*/  LDG.E R2, desc[UR36][R2.64] ;  /* 0x0000002402027981 */ /* 0x000ea4000c1e1900 */
[----:B--2---:R-:W-:-:S04]  /*86f0*/  I2FP.F32.U32 R0, R2 ;  /* 0x0000000200007245 */ /* 0x004fc80000201000 */
[----:B------:R-:W-:-:S07]  /*8700*/  F2FP.F16.F32.PACK_AB R0, RZ, R0 ;  /* 0x00000000ff00723e */ /* 0x000fce00000000ff */
.L_x_18189:
        /* <DEDUP_REMOVED lines=21> */
.L_x_18220:
[----:B------:R-:W-:-:S06]  /*8860*/  HADD2.F32 R5, -RZ, R4.H0_H0 ;  /* 0x20000004ff057230 */ /* 0x000fcc0000004100 */
[----:B------:R-:W0:Y:S02]  /*8870*/  F2I.S64.TRUNC R4, R5 ;  /* 0x0000000500047311 */ /* 0x000e24000020d900 */
[----:B0-----:R4:W-:Y:S01]  /*8880*/  STG.E.U8 desc[UR36][R2.64], R4 ;  /* 0x0000000402007986 */ /* 0x0019e2000c101124 */
[----:B------:R-:W-:Y:S05]  /*8890*/  BRA `(.L_x_18222) ;  /* 0x0000000c006c7947 */ /* 0x000fea0003800000 */
.L_x_18219:
        /* <DEDUP_REMOVED lines=10> */
.L_x_18224:
[----:B------:R-:W-:-:S04]  /*8940*/  HADD2.F32 R4, -RZ, R4.H0_H0 ;  /* 0x20000004ff047230 */ /* 0x000fc80000004100 */
[----:B------:R-:W0:Y:S02]  /*8950*/  F2I.FTZ.TRUNC.NTZ R5, R4 ;  /* 0x0000000400057305 */ /* 0x000e24000021f100 */
[----:B0-----:R2:W-:Y:S01]  /*8960*/  STG.E desc[UR36][R2.64], R5 ;  /* 0x0000000502007986 */ /* 0x0015e2000c101924 */
[----:B------:R-:W-:Y:S05]  /*8970*/  BRA `(.L_x_18222) ;  /* 0x0000000c00347947 */ /* 0x000fea0003800000 */
.L_x_18223:
[----:B------:R-:W-:-:S04]  /*8980*/  HADD2.F32 R4, -RZ, R4.H0_H0 ;  /* 0x20000004ff047230 */ /* 0x000fc80000004100 */
[----:B------:R-:W0:Y:S02]  /*8990*/  F2I.FTZ.TRUNC.NTZ R5, R4 ;  /* 0x0000000400057305 */ /* 0x000e24000021f100 */
[----:B0-----:R0:W-:Y:S01]  /*89a0*/  STG.E.U16 desc[UR36][R2.64], R5 ;  /* 0x0000000502007986 */ /* 0x0011e2000c101524 */
[----:B------:R-:W-:Y:S05]  /*89b0*/  BRA `(.L_x_18222) ;  /* 0x0000000c00247947 */ /* 0x000fea0003800000 */
.L_x_18218:
        /* <DEDUP_REMOVED lines=9> */
.L_x_18226:
[----:B------:R0:W-:Y:S01]  /*8a50*/  STG.E.U16 desc[UR36][R2.64], R4 ;  /* 0x0000000402007986 */ /* 0x0001e2000c101524 */
[----:B------:R-:W-:Y:S05]  /*8a60*/  BRA `(.L_x_18222) ;  /* 0x0000000800f87947 */ /* 0x000fea0003800000 */
.L_x_18225:
        /* <DEDUP_REMOVED lines=10> */
.L_x_18228:
[----:B------:R-:W-:-:S05]  /*8b10*/  HADD2.F32 R0, -RZ, R4.H0_H0 ;  /* 0x20000004ff007230 */ /* 0x000fca0000004100 */
[----:B------:R-:W-:-:S04]  /*8b20*/  F2FP.F16.F32.PACK_AB R0, RZ, R0 ;  /* 0x00000000ff00723e */ /* 0x000fc800000000ff */
[----:B------:R-:W-:-:S05]  /*8b30*/  PRMT R0, R0, 0x5410, RZ ;  /* 0x0000541000007816 */ /* 0x000fca00000000ff */
[----:B------:R0:W-:Y:S01]  /*8b40*/  STG.E desc[UR36][R2.64], R0 ;  /* 0x0000000002007986 */ /* 0x0001e2000c101924 */
[----:B------:R-:W-:Y:S05]  /*8b50*/  BRA `(.L_x_18222) ;  /* 0x0000000800bc7947 */ /* 0x000fea0003800000 */
.L_x_18227:
[----:B------:R-:W-:-:S05]  /*8b60*/  HADD2.F32 R4, -RZ, R4.H0_H0 ;  /* 0x20000004ff047230 */ /* 0x000fca0000004100 */
[----:B------:R-:W-:-:S06]  /*8b70*/  FMUL.FTZ R4, R4, 1 ;  /* 0x3f80000004047820 */ /* 0x000fcc0000410000 */
[----:B------:R-:W0:Y:S02]  /*8b80*/  F2F.F64.F32 R4, R4 ;  /* 0x0000000400047310 */ /* 0x000e240000201800 */
[----:B0-----:R0:W-:Y:S01]  /*8b90*/  STG.E.64 desc[UR36][R2.64], R4 ;  /* 0x0000000402007986 */ /* 0x0011e2000c101b24 */
[----:B------:R-:W-:Y:S05]  /*8ba0*/  BRA `(.L_x_18222) ;  /* 0x0000000800a87947 */ /* 0x000fea0003800000 */
.L_x_18217:
        /* <DEDUP_REMOVED lines=14> */
.L_x_18232:
        /* <DEDUP_REMOVED lines=18> */
.L_x_18235:
[----:B------:R-:W-:-:S04]  /*8db0*/  SHF.R.U32.HI R5, RZ, 0x18, R5 ;  /* 0x00000018ff057819 */ /* 0x000fc80000011605 */
[----:B------:R-:W-:-:S07]  /*8dc0*/  LOP3.LUT R0, R0, 0x80, R5, 0xf8, !PT ;  /* 0x0000008000007812 */ /* 0x000fce00078ef805 */
.L_x_18234:
[----:B------:R-:W-:Y:S05]  /*8dd0*/  BSYNC.RECONVERGENT B0 ;  /* 0x0000000000007941 */ /* 0x000fea0003800200 */
.L_x_18233:
[----:B------:R0:W-:Y:S01]  /*8de0*/  STG.E.U8 desc[UR36][R2.64], R0 ;  /* 0x0000000002007986 */ /* 0x0001e2000c101124 */
[----:B------:R-:W-:Y:S05]  /*8df0*/  BRA `(.L_x_18222) ;  /* 0x0000000800147947 */ /* 0x000fea0003800000 */
.L_x_18231:
        /* <DEDUP_REMOVED lines=18> */
.L_x_18238:
[----:B------:R-:W-:-:S04]  /*8f20*/  SHF.R.U32.HI R5, RZ, 0x18, R5 ;  /* 0x00000018ff057819 */ /* 0x000fc80000011605 */
[----:B------:R-:W-:-:S07]  /*8f30*/  LOP3.LUT R0, R0, 0x80, R5, 0xf8, !PT ;  /* 0x0000008000007812 */ /* 0x000fce00078ef805 */
.L_x_18237:
[----:B------:R-:W-:Y:S05]  /*8f40*/  BSYNC.RECONVERGENT B0 ;  /* 0x0000000000007941 */ /* 0x000fea0003800200 */
.L_x_18236:
[----:B------:R0:W-:Y:S01]  /*8f50*/  STG.E.U8 desc[UR36][R2.64], R0 ;  /* 0x0000000002007986 */ /* 0x0001e2000c101124 */
[----:B------:R-:W-:Y:S05]  /*8f60*/  BRA `(.L_x_18222) ;  /* 0x0000000400b87947 */ /* 0x000fea0003800000 */
.L_x_18230:
        /* <DEDUP_REMOVED lines=22> */
.L_x_18240:
[----:B------:R-:W-:-:S06]  /*90d0*/  HADD2.F32 R4, -RZ, R4.H0_H0 ;  /* 0x20000004ff047230 */ /* 0x000fcc0000004100 */
[----:B------:R-:W0:Y:S02]  /*90e0*/  F2I.U64.TRUNC R4, R4 ;  /* 0x0000000400047311 */ /* 0x000e24000020d800 */
[----:B0-----:R0:W-:Y:S01]  /*90f0*/  STG.E.64 desc[UR36][R2.64], R4 ;  /* 0x0000000402007986 */ /* 0x0011e2000c101b24 */
[----:B------:R-:W-:Y:S05]  /*9100*/  BRA `(.L_x_18222) ;  /* 0x0000000400507947 */ /* 0x000fea0003800000 */
.L_x_18239:
[----:B------:R-:W-:-:S04]  /*9110*/  HADD2.F32 R4, -RZ, R4.H0_H0 ;  /* 0x20000004ff047230 */ /* 0x000fc80000004100 */
[----:B------:R-:W0:Y:S02]  /*9120*/  F2I.FTZ.U32.TRUNC.NTZ R5, R4 ;  /* 0x0000000400057305 */ /* 0x000e24000021f000 */
[----:B0-----:R0:W-:Y:S01]  /*9130*/  STG.E desc[UR36][R2.64], R5 ;  /* 0x0000000502007986 */ /* 0x0011e2000c101924 */
[----:B------:R-:W-:Y:S05]  /*9140*/  BRA `(.L_x_18222) ;  /* 0x0000000400407947 */ /* 0x000fea0003800000 */
.L_x_18229:
        /* <DEDUP_REMOVED lines=11> */
.L_x_18242:
[----:B------:R-:W-:Y:S01]  /*9200*/  HADD2.F32 R4, -RZ, R4.H0_H0 ;  /* 0x20000004ff047230 */ /* 0x000fe20000004100 */
[----:B------:R-:W-:-:S04]  /*9210*/  CS2R R6, SRZ ;  /* 0x0000000000067805 */ /* 0x000fc8000001ff00 */
[----:B------:R-:W-:-:S06]  /*9220*/  FMUL.FTZ R4, R4, 1 ;  /* 0x3f80000004047820 */ /* 0x000fcc0000410000 */
[----:B------:R-:W0:Y:S02]  /*9230*/  F2F.F64.F32 R4, R4 ;  /* 0x0000000400047310 */ /* 0x000e240000201800 */
[----:B0-----:R0:W-:Y:S01]  /*9240*/  STG.E.128 desc[UR36][R2.64], R4 ;  /* 0x0000000402007986 */ /* 0x0011e2000c101d24 */
[----:B------:R-:W-:Y:S05]  /*9250*/  BRA `(.L_x_18222) ;  /* 0x0000000000fc7947 */ /* 0x000fea0003800000 */
.L_x_18241:
[----:B------:R-:W-:-:S09]  /*9260*/  UISETP.NE.AND UP0, UPT, UR4, 0xf, UPT ;  /* 0x0000000f0400788c */ /* 0x000fd2000bf05270 */
[----:B------:R-:W-:Y:S05]  /*9270*/  BRA.U !UP0, `(.L_x_18243) ;  /* 0x0000000108e87547 */ /* 0x000fea000b800000 */
[----:B------:R-:W-:-:S09]  /*9280*/  UISETP.NE.AND UP0, UPT, UR4, 0x17, UPT ;  /* 0x000000170400788c */ /* 0x000fd2000bf05270 */
[----:B------:R-:W-:Y:S05]  /*9290*/  BRA.U !UP0, `(.L_x_18244) ;  /* 0x0000000108907547 */ /* 0x000fea000b800000 */
[----:B------:R-:W-:-:S09]  /*92a0*/  UISETP.NE.AND UP0, UPT, UR4, 0x18, UPT ;  /* 0x000000180400788c */ /* 0x000fd2000bf05270 */
[----:B------:R-:W-:Y:S05]  /*92b0*/  BRA.U !UP0, `(.L_x_18245) ;  /* 0x0000000108447547 */ /* 0x000fea000b800000 */
.L_x_18221:
        /* <DEDUP_REMOVED lines=16> */
.L_x_18246:
[----:B------:R-:W-:Y:S05]  /*93c0*/  BRA `(.L_x_18222) ;  /* 0x0000000000a07947 */ /* 0x000fea0003800000 */
.L_x_18245:
        /* <DEDUP_REMOVED lines=13> */
.L_x_18248:
[----:B------:R-:W-:Y:S05]  /*94a0*/  BSYNC.RECONVERGENT B0 ;  /* 0x0000000000007941 */ /* 0x000fea0003800200 */
.L_x_18247:
[----:B------:R-:W-:-:S05]  /*94b0*/  LOP3.LUT R5, R0, 0x80, R5, 0xf8, !PT ;  /* 0x0000008000057812 */ /* 0x000fca00078ef805 */
[----:B------:R0:W-:Y:S01]  /*94c0*/  STG.E.U8 desc[UR36][R2.64], R5 ;  /* 0x0000000502007986 */ /* 0x0001e2000c101124 */
[----:B------:R-:W-:Y:S05]  /*94d0*/  BRA `(.L_x_18222) ;  /* 0x00000000005c7947 */ /* 0x000fea0003800000 */
.L_x_18244:
        /* <DEDUP_REMOVED lines=12> */
.L_x_18250:
[----:B------:R-:W-:Y:S02]  /*95a0*/  ISETP.GT.U32.AND P0, PT, R4, 0x7f800000, PT ;  /* 0x7f8000000400780c */ /* 0x000fe40003f04070 */
[----:B------:R-:W-:-:S04]  /*95b0*/  MOV R0, 0x7f ;  /* 0x0000007f00007802 */ /* 0x000fc80000000f00 */
[----:B------:R-:W-:-:S07]  /*95c0*/  SEL R0, R0, 0x7c, P0 ;  /* 0x0000007c00007807 */ /* 0x000fce0000000000 */
.L_x_18251:
[----:B------:R-:W-:Y:S05]  /*95d0*/  BSYNC.RECONVERGENT B0 ;  /* 0x0000000000007941 */ /* 0x000fea0003800200 */
.L_x_18249:
[----:B------:R-:W-:-:S04]  /*95e0*/  SHF.R.U32.HI R5, RZ, 0x18, R5 ;  /* 0x00000018ff057819 */ /* 0x000fc80000011605 */
[----:B------:R-:W-:-:S05]  /*95f0*/  LOP3.LUT R5, R0, 0x80, R5, 0xf8, !PT ;  /* 0x0000008000057812 */ /* 0x000fca00078ef805 */
[----:B------:R0:W-:Y:S01]  /*9600*/  STG.E.U8 desc[UR36][R2.64], R5 ;  /* 0x0000000502007986 */ /* 0x0001e2000c101124 */
[----:B------:R-:W-:Y:S05]  /*9610*/  BRA `(.L_x_18222) ;  /* 0x00000000000c7947 */ /* 0x000fea0003800000 */
.L_x_18243:
[----:B------:R-:W-:-:S05]  /*9620*/  HADD2.F32 R0, -RZ, R4.H0_H0 ;  /* 0x20000004ff007230 */ /* 0x000fca0000004100 */
[----:B------:R-:W-:-:S05]  /*9630*/  F2FP.BF16.F32.PACK_AB R0, RZ, R0 ;  /* 0x00000000ff00723e */ /* 0x000fca00000010ff */
[----:B------:R0:W-:Y:S02]  /*9640*/  STG.E.U16 desc[UR36][R2.64], R0 ;  /* 0x0000000002007986 */ /* 0x0001e4000c101524 */
.L_x_18222:
[----:B------:R-:W-:-:S07]  /*9650*/  VIADD R17, R17, 0x80 ;  /* 0x0000008011117836 */ /* 0x000fce0000000000 */
.L_x_18182:
[----:B------:R-:W-:Y:S05]  /*9660*/  BSYNC.RECONVERGENT B6 ;  /* 0x0000000000067941 */ /* 0x000fea0003800200 */
.L_x_18181:
        /* <DEDUP_REMOVED lines=306> */
.L_x_18252:
        /* <DEDUP_REMOVED lines=20> */
.L_x_18256:
[----:B------:R-:W2:Y:S02]  /*aad0*/  LDG.E.U8 R2, desc[UR36][R2.64] ;  /* 0x0000002402027981 */ /* 0x000ea4000c1e1100 */
[----:B--2---:R-:W-:-:S04]  /*aae0*/  I2FP.F32.U32 R0, R2 ;  /* 0x0000000200007245 */ /* 0x004fc80000201000 */
[----:B------:R-:W-:Y:S01]  /*aaf0*/  F2FP.F16.F32.PACK_AB R0, RZ, R0 ;  /* 0x00000000ff00723e */ /* 0x000fe200000000ff */
[----:B------:R-:W-:Y:S06]  /*ab00*/  BRA `(.L_x_18258) ;  /* 0x0000000c007c7947 */ /* 0x000fec0003800000 */
.L_x_18255:
        /* <DEDUP_REMOVED lines=10> */
.L_x_18260:
[----:B------:R-:W2:Y:S02]  /*abb0*/  LDG.E R2, desc[UR36][R2.64] ;  /* 0x0000002402027981 */ /* 0x000ea4000c1e1900 */
[----:B--2---:R-:W-:-:S04]  /*abc0*/  I2FP.F32.S32 R0, R2 ;  /* 0x0000000200007245 */ /* 0x004fc80000201400 */
[----:B------:R-:W-:Y:S01]  /*abd0*/  F2FP.F16.F32.PACK_AB R0, RZ, R0 ;  /* 0x00000000ff00723e */ /* 0x000fe200000000ff */
[----:B------:R-:W-:Y:S06]  /*abe0*/  BRA `(.L_x_18258) ;  /* 0x0000000c00447947 */ /* 0x000fec0003800000 */
.L_x_18259:
[----:B------:R-:W2:Y:S02]  /*abf0*/  LDG.E.U16 R2, desc[UR36][R2.64] ;  /* 0x0000002402027981 */ /* 0x000ea4000c1e1500 */
[----:B--2---:R-:W0:Y:S02]  /*ac00*/  I2F.S16 R0, R2 ;  /* 0x0000000200007306 */ /* 0x004e240000101400 */
[----:B0-----:R-:W-:Y:S01]  /*ac10*/  F2FP.F16.F32.PACK_AB R0, RZ, R0 ;  /* 0x00000000ff00723e */ /* 0x001fe200000000ff */
[----:B------:R-:W-:Y:S06]  /*ac20*/  BRA `(.L_x_18258) ;  /* 0x0000000c00347947 */ /* 0x000fec0003800000 */
.L_x_18254:
        /* <DEDUP_REMOVED lines=9> */
.L_x_18262:
[----:B------:R1:W5:Y:S01]  /*acc0*/  LDG.E.U16 R0, desc[UR36][R2.64] ;  /* 0x0000002402007981 */ /* 0x000362000c1e1500 */
[----:B------:R-:W-:Y:S05]  /*acd0*/  BRA `(.L_x_18258) ;  /* 0x0000000c00087947 */ /* 0x000fea0003800000 */
.L_x_18261:
        /* <DEDUP_REMOVED lines=9> */
.L_x_18264:
[----:B------:R0:W5:Y:S01]  /*ad70*/  LDG.E.U16 R0, desc[UR36][R2.64] ;  /* 0x0000002402007981 */ /* 0x000162000c1e1500 */
[----:B------:R-:W-:Y:S05]  /*ad80*/  BRA `(.L_x_18258) ;  /* 0x0000000800dc7947 */ /* 0x000fea0003800000 */
.L_x_18263:
        /* <DEDUP_REMOVED lines=8> */
.L_x_18253:
        /* <DEDUP_REMOVED lines=13> */
.L_x_18267:
        /* <DEDUP_REMOVED lines=8> */
.L_x_18266:
        /* <DEDUP_REMOVED lines=27> */
.L_x_18269:
        /* <DEDUP_REMOVED lines=13> */
.L_x_18268:
[----:B------:R-:W2:Y:S02]  /*b1e0*/  LDG.E.U16 R0, desc[UR36][R2.64] ;  /* 0x0000002402007981 */ /* 0x000ea4000c1e1500 */
[----:B--2---:R-:W-:-:S04]  /*b1f0*/  SHF.L.U32 R0, R0, 0x10, RZ ;  /* 0x0000001000007819 */ /* 0x004fc800000006ff */
[----:B------:R-:W-:Y:S01]  /*b200*/  F2FP.F16.F32.PACK_AB R0, RZ, R0 ;  /* 0x00000000ff00723e */ /* 0x000fe200000000ff */
[----:B------:R-:W-:Y:S06]  /*b210*/  BRA `(.L_x_18258) ;  /* 0x0000000400b87947 */ /* 0x000fec0003800000 */
.L_x_18265:
        /* <DEDUP_REMOVED lines=12> */
.L_x_18272:
        /* <DEDUP_REMOVED lines=21> */
.L_x_18276:
[----:B------:R-:W-:Y:S05]  /*b430*/  BSYNC.RECONVERGENT B1 ;  /* 0x0000000000017941 */ /* 0x000fea0003800200 */
.L_x_18275:
[----:B------:R-:W-:Y:S01]  /*b440*/  IMAD.SHL.U32 R0, R0, 0x100000, RZ ;  /* 0x0010000000007824 */ /* 0x000fe200078e00ff */
[----:B------:R-:W-:-:S04]  /*b450*/  LEA R2, R2, 0x3b800000, 0x17 ;  /* 0x3b80000002027811 */ /* 0x000fc800078eb8ff */
[----:B------:R-:W-:-:S07]  /*b460*/  LOP3.LUT R0, R2, R0, R7, 0xfe, !PT ;  /* 0x0000000002007212 */ /* 0x000fce00078efe07 */
.L_x_18274:
[----:B------:R-:W-:Y:S05]  /*b470*/  BSYNC.RECONVERGENT B0 ;  /* 0x0000000000007941 */ /* 0x000fea0003800200 */
.L_x_18273:
[----:B------:R-:W-:Y:S01]  /*b480*/  F2FP.F16.F32.PACK_AB R0, RZ, R0 ;  /* 0x00000000ff00723e */ /* 0x000fe200000000ff */
[----:B------:R-:W-:Y:S06]  /*b490*/  BRA `(.L_x_18258) ;  /* 0x0000000400187947 */ /* 0x000fec0003800000 */
.L_x_18271:
        /* <DEDUP_REMOVED lines=21> */
.L_x_18280:
[----:B------:R-:W-:Y:S05]  /*b5f0*/  BSYNC.RECONVERGENT B1 ;  /* 0x0000000000017941 */ /* 0x000fea0003800200 */
.L_x_18279:
[----:B------:R-:W-:Y:S02]  /*b600*/  SHF.L.U32 R0, R0, 0x15, RZ ;  /* 0x0000001500007819 */ /* 0x000fe400000006ff */
[----:B------:R-:W-:-:S04]  /*b610*/  LEA R2, R2, 0x37800000, 0x17 ;  /* 0x3780000002027811 */ /* 0x000fc800078eb8ff */
[----:B------:R-:W-:-:S07]  /*b620*/  LOP3.LUT R0, R2, R0, R7, 0xfe, !PT ;  /* 0x0000000002007212 */ /* 0x000fce00078efe07 */
.L_x_18278:
[----:B------:R-:W-:Y:S05]  /*b630*/  BSYNC.RECONVERGENT B0 ;  /* 0x0000000000007941 */ /* 0x000fea0003800200 */
.L_x_18277:
[----:B------:R-:W-:Y:S01]  /*b640*/  F2FP.F16.F32.PACK_AB R0, RZ, R0 ;  /* 0x00000000ff00723e */ /* 0x000fe200000000ff */
[----:B------:R-:W-:Y:S06]  /*b650*/  BRA `(.L_x_18258) ;  /* 0x0000000000a87947 */ /* 0x000fec0003800000 */
.L_x_18270:
        /* <DEDUP_REMOVED lines=14> */
.L_x_18284:
[----:B------:R-:W-:Y:S05]  /*b740*/  BSYNC.RECONVERGENT B0 ;  /* 0x0000000000007941 */ /* 0x000fea0003800200 */
.L_x_18283:
[----:B------:R-:W-:Y:S01]  /*b750*/  F2FP.F16.F32.PACK_AB R0, RZ, R0 ;  /* 0x00000000ff00723e */ /* 0x000fe200000000ff */
[----:B------:R-:W-:Y:S06]  /*b760*/  BRA `(.L_x_18258) ;  /* 0x0000000000647947 */ /* 0x000fec0003800000 */
.L_x_18257:
        /* <DEDUP_REMOVED lines=16> */
.L_x_18285:
[----:B------:R-:W-:Y:S01]  /*b870*/  PRMT R0, RZ, 0x7610, R0 ;  /* 0x00007610ff007816 */ /* 0x000fe20000000000 */
[----:B------:R-:W-:Y:S06]  /*b880*/  BRA `(.L_x_18258) ;  /* 0x00000000001c7947 */ /* 0x000fec0003800000 */
.L_x_18282:
[----:B------:R-:W2:Y:S02]  /*b890*/  LDG.E.64 R2, desc[UR36][R2.64] ;  /* 0x0000002402027981 */ /* 0x000ea4000c1e1b00 */
[----:B--2---:R-:W0:Y:S02]  /*b8a0*/  I2F.U64 R0, R2 ;  /* 0x0000000200007312 */ /* 0x004e240000301000 */
[----:B0-----:R-:W-:Y:S01]  /*b8b0*/  F2FP.F16.F32.PACK_AB R0, RZ, R0 ;  /* 0x00000000ff00723e */ /* 0x001fe200000000ff */
[----:B------:R-:W-:Y:S06]  /*b8c0*/  BRA `(.L_x_18258) ;  /* 0x00000000000c7947 */ /* 0x000fec0003800000 */
.L_x_18281:
[----:B------:R-:W2:Y:S02]  /*b8d0*/  LDG.E R2, desc[UR36][R2.64] ;  /* 0x0000002402027981 */ /* 0x000ea4000c1e1900 */
[----:B--2---:R-:W-:-:S04]  /*b8e0*/  I2FP.F32.U32 R0, R2 ;  /* 0x0000000200007245 */ /* 0x004fc80000201000 */
[----:B------:R-:W-:-:S07]  /*b8f0*/  F2FP.F16.F32.PACK_AB R0, RZ, R0 ;  /* 0x00000000ff00723e */ /* 0x000fce00000000ff */
.L_x_18258:
[----:B-----5:R-:W-:Y:S01]  /*b900*/  HADD2.F32 R0, -RZ, R0.H0_H0 ;  /* 0x20000000ff007230 */ /* 0x020fe20000004100 */
[----:B------:R-:W-:-:S04]  /*b910*/  UPRMT UR4, UR42, 0x9910, URZ ;  /* 0x000099102a047896 */ /* 0x000fc800080000ff */
[----:B------:R-:W-:Y:S01]  /*b920*/  UISETP.GT.AND UP0, UPT, UR4, 0x9, UPT ;  /* 0x000000090400788c */ /* 0x000fe2000bf04270 */
[----:B------:R-:W0:Y:S02]  /*b930*/  FRND.FTZ.CEIL R0, R0 ;  /* 0x0000000000007307 */ /* 0x000e240000219000 */
        /* <DEDUP_REMOVED lines=14> */
.L_x_18289:
[----:B------:R-:W-:-:S06]  /*ba20*/  HADD2.F32 R3, -RZ, R2.H0_H0 ;  /* 0x20000002ff037230 */ /* 0x000fcc0000004100 */
[----:B------:R-:W0:Y:S02]  /*ba30*/  F2I.S64.TRUNC R2, R3 ;  /* 0x0000000300027311 */ /* 0x000e24000020d900 */
[----:B0-----:R-:W-:Y:S01]  /*ba40*/  STG.E.U8 desc[UR36][R16.64], R2 ;  /* 0x0000000210007986 */ /* 0x001fe2000c101124 */
[----:B------:R-:W-:Y:S05]  /*ba50*/  EXIT ;  /* 0x000000000000794d */ /* 0x000fea0003800000 */
.L_x_18288:
        /* <DEDUP_REMOVED lines=10> */
.L_x_18292:
[----:B------:R-:W-:-:S04]  /*bb00*/  HADD2.F32 R2, -RZ, R2.H0_H0 ;  /* 0x20000002ff027230 */ /* 0x000fc80000004100 */
[----:B------:R-:W0:Y:S02]  /*bb10*/  F2I.FTZ.TRUNC.NTZ R3, R2 ;  /* 0x0000000200037305 */ /* 0x000e24000021f100 */
[----:B0-----:R-:W-:Y:S01]  /*bb20*/  STG.E desc[UR36][R16.64], R3 ;  /* 0x0000000310007986 */ /* 0x001fe2000c101924 */
[----:B------:R-:W-:Y:S05]  /*bb30*/  EXIT ;  /* 0x000000000000794d */ /* 0x000fea0003800000 */
.L_x_18291:
[----:B------:R-:W-:-:S04]  /*bb40*/  HADD2.F32 R2, -RZ, R2.H0_H0 ;  /* 0x20000002ff027230 */ /* 0x000fc80000004100 */
[----:B------:R-:W0:Y:S02]  /*bb50*/  F2I.FTZ.TRUNC.NTZ R3, R2 ;  /* 0x0000000200037305 */ /* 0x000e24000021f100 */
[----:B0-----:R-:W-:Y:S01]  /*bb60*/  STG.E.U16 desc[UR36][R16.64], R3 ;  /* 0x0000000310007986 */ /* 0x001fe2000c101524 */
[----:B------:R-:W-:Y:S05]  /*bb70*/  EXIT ;  /* 0x000000000000794d */ /* 0x000fea0003800000 */
.L_x_18287:
        /* <DEDUP_REMOVED lines=9> */
.L_x_18294:
[----:B------:R-:W-:Y:S01]  /*bc10*/  STG.E.U16 desc[UR36][R16.64], R2 ;  /* 0x0000000210007986 */ /* 0x000fe2000c101524 */
[----:B------:R-:W-:Y:S05]  /*bc20*/  EXIT ;  /* 0x000000000000794d */ /* 0x000fea0003800000 */
.L_x_18293:
        /* <DEDUP_REMOVED lines=10> */
.L_x_18296:
[----:B------:R-:W-:-:S05]  /*bcd0*/  HADD2.F32 R0, -RZ, R2.H0_H0 ;  /* 0x20000002ff007230 */ /* 0x000fca0000004100 */
[----:B------:R-:W-:-:S04]  /*bce0*/  F2FP.F16.F32.PACK_AB R0, RZ, R0 ;  /* 0x00000000ff00723e */ /* 0x000fc800000000ff */
[----:B------:R-:W-:-:S05]  /*bcf0*/  PRMT R0, R0, 0x5410, RZ ;  /* 0x0000541000007816 */ /* 0x000fca00000000ff */
[----:B------:R-:W-:Y:S01]  /*bd00*/  STG.E desc[UR36][R16.64], R0 ;  /* 0x0000000010007986 */ /* 0x000fe2000c101924 */
[----:B------:R-:W-:Y:S05]  /*bd10*/  EXIT ;  /* 0x000000000000794d */ /* 0x000fea0003800000 */
.L_x_18295:
[----:B------:R-:W-:-:S05]  /*bd20*/  HADD2.F32 R2, -RZ, R2.H0_H0 ;  /* 0x20000002ff027230 */ /* 0x000fca0000004100 */
[----:B------:R-:W-:-:S06]  /*bd30*/  FMUL.FTZ R2, R2, 1 ;  /* 0x3f80000002027820 */ /* 0x000fcc0000410000 */
[----:B------:R-:W0:Y:S02]  /*bd40*/  F2F.F64.F32 R2, R2 ;  /* 0x0000000200027310 */ /* 0x000e240000201800 */
[----:B0-----:R-:W-:Y:S01]  /*bd50*/  STG.E.64 desc[UR36][R16.64], R2 ;  /* 0x0000000210007986 */ /* 0x001fe2000c101b24 */
[----:B------:R-:W-:Y:S05]  /*bd60*/  EXIT ;  /* 0x000000000000794d */ /* 0x000fea0003800000 */
.L_x_18286:
        /* <DEDUP_REMOVED lines=14> */
.L_x_18300:
        /* <DEDUP_REMOVED lines=17> */
.L_x_18303:
[----:B------:R-:W-:-:S04]  /*bf60*/  SHF.R.U32.HI R3, RZ, 0x18, R3 ;  /* 0x00000018ff037819 */ /* 0x000fc80000011603 */
[----:B------:R-:W-:-:S04]  /*bf70*/  LOP3.LUT R0, R0, 0x80, R3, 0xf8, !PT ;  /* 0x0000008000007812 */ /* 0x000fc800078ef803 */
[----:B------:R-:W-:-:S07]  /*bf80*/  PRMT R8, R0, 0x7610, R8 ;  /* 0x0000761000087816 */ /* 0x000fce0000000008 */
.L_x_18302:
[----:B------:R-:W-:Y:S05]  /*bf90*/  BSYNC.RECONVERGENT B0 ;  /* 0x0000000000007941 */ /* 0x000fea0003800200 */
.L_x_18301:
[----:B------:R-:W-:Y:S01]  /*bfa0*/  STG.E.U8 desc[UR36][R16.64], R8 ;  /* 0x0000000810007986 */ /* 0x000fe2000c101124 */
[----:B------:R-:W-:Y:S05]  /*bfb0*/  EXIT ;  /* 0x000000000000794d */ /* 0x000fea0003800000 */
.L_x_18299:
        /* <DEDUP_REMOVED lines=17> */
.L_x_18306:
[----:B------:R-:W-:-:S04]  /*c0d0*/  SHF.R.U32.HI R3, RZ, 0x18, R3 ;  /* 0x00000018ff037819 */ /* 0x000fc80000011603 */
[----:B------:R-:W-:-:S04]  /*c0e0*/  LOP3.LUT R0, R0, 0x80, R3, 0xf8, !PT ;  /* 0x0000008000007812 */ /* 0x000fc800078ef803 */
[----:B------:R-:W-:-:S07]  /*c0f0*/  PRMT R8, R0, 0x7610, R8 ;  /* 0x0000761000087816 */ /* 0x000fce0000000008 */
.L_x_18305:
[----:B------:R-:W-:Y:S05]  /*c100*/  BSYNC.RECONVERGENT B0 ;  /* 0x0000000000007941 */ /* 0x000fea0003800200 */
.L_x_18304:
[----:B------:R-:W-:Y:S01]  /*c110*/  STG.E.U8 desc[UR36][R16.64], R8 ;  /* 0x0000000810007986 */ /* 0x000fe2000c101124 */
[----:B------:R-:W-:Y:S05]  /*c120*/  EXIT ;  /* 0x000000000000794d */ /* 0x000fea0003800000 */
.L_x_18298:
        /* <DEDUP_REMOVED lines=22> */
.L_x_18308:
[----:B------:R-:W-:-:S06]  /*c290*/  HADD2.F32 R2, -RZ, R2.H0_H0 ;  /* 0x20000002ff027230 */ /* 0x000fcc0000004100 */
[----:B------:R-:W0:Y:S02]  /*c2a0*/  F2I.U64.TRUNC R2, R2 ;  /* 0x0000000200027311 */ /* 0x000e24000020d800 */
[----:B0-----:R-:W-:Y:S01]  /*c2b0*/  STG.E.64 desc[UR36][R16.64], R2 ;  /* 0x0000000210007986 */ /* 0x001fe2000c101b24 */
[----:B------:R-:W-:Y:S05]  /*c2c0*/  EXIT ;  /* 0x000000000000794d */ /* 0x000fea0003800000 */
.L_x_18307:
[----:B------:R-:W-:-:S04]  /*c2d0*/  HADD2.F32 R2, -RZ, R2.H0_H0 ;  /* 0x20000002ff027230 */ /* 0x000fc80000004100 */
[----:B------:R-:W0:Y:S02]  /*c2e0*/  F2I.FTZ.U32.TRUNC.NTZ R3, R2 ;  /* 0x0000000200037305 */ /* 0x000e24000021f000 */
[----:B0-----:R-:W-:Y:S01]  /*c2f0*/  STG.E desc[UR36][R16.64], R3 ;  /* 0x0000000310007986 */ /* 0x001fe2000c101924 */
[----:B------:R-:W-:Y:S05]  /*c300*/  EXIT ;  /* 0x000000000000794d */ /* 0x000fea0003800000 */
.L_x_18297:
        /* <DEDUP_REMOVED lines=11> */
.L_x_18310:
[----:B------:R-:W-:Y:S01]  /*c3c0*/  HADD2.F32 R2, -RZ, R2.H0_H0 ;  /* 0x20000002ff027230 */ /* 0x000fe20000004100 */
[----:B------:R-:W-:-:S04]  /*c3d0*/  CS2R R6, SRZ ;  /* 0x0000000000067805 */ /* 0x000fc8000001ff00 */
[----:B------:R-:W-:-:S04]  /*c3e0*/  FMUL.FTZ R2, R2, 1 ;  /* 0x3f80000002027820 */ /* 0x000fc80000410000 */
[----:B------:R-:W0:Y:S02]  /*c3f0*/  F2F.F64.F32 R4, R2 ;  /* 0x0000000200047310 */ /* 0x000e240000201800 */
[----:B0-----:R-:W-:Y:S01]  /*c400*/  STG.E.128 desc[UR36][R16.64], R4 ;  /* 0x0000000410007986 */ /* 0x001fe2000c101d24 */
[----:B------:R-:W-:Y:S05]  /*c410*/  EXIT ;  /* 0x000000000000794d */ /* 0x000fea0003800000 */
.L_x_18309:
[----:B------:R-:W-:-:S09]  /*c420*/  UISETP.NE.AND UP0, UPT, UR4, 0xf, UPT ;  /* 0x0000000f0400788c */ /* 0x000fd2000bf05270 */
[----:B------:R-:W-:Y:S05]  /*c430*/  BRA.U !UP0, `(.L_x_18311) ;  /* 0x0000000108e87547 */ /* 0x000fea000b800000 */
[----:B------:R-:W-:-:S09]  /*c440*/  UISETP.NE.AND UP0, UPT, UR4, 0x17, UPT ;  /* 0x000000170400788c */ /* 0x000fd2000bf05270 */
[----:B------:R-:W-:Y:S05]  /*c450*/  BRA.U !UP0, `(.L_x_18312) ;  /* 0x0000000108907547 */ /* 0x000fea000b800000 */
[----:B------:R-:W-:-:S09]  /*c460*/  UISETP.NE.AND UP0, UPT, UR4, 0x18, UPT ;  /* 0x000000180400788c */ /* 0x000fd2000bf05270 */
[----:B------:R-:W-:Y:S05]  /*c470*/  BRA.U !UP0, `(.L_x_18313) ;  /* 0x0000000108447547 */ /* 0x000fea000b800000 */
.L_x_18290:
        /* <DEDUP_REMOVED lines=16> */
.L_x_18314:
[----:B------:R-:W-:Y:S05]  /*c580*/  EXIT ;  /* 0x000000000000794d */ /* 0x000fea0003800000 */
.L_x_18313:
        /* <DEDUP_REMOVED lines=13> */
.L_x_18316:
[----:B------:R-:W-:Y:S05]  /*c660*/  BSYNC.RECONVERGENT B0 ;  /* 0x0000000000007941 */ /* 0x000fea0003800200 */
.L_x_18315:
[----:B------:R-:W-:-:S05]  /*c670*/  LOP3.LUT R3, R0, 0x80, R3, 0xf8, !PT ;  /* 0x0000008000037812 */ /* 0x000fca00078ef803 */
[----:B------:R-:W-:Y:S01]  /*c680*/  STG.E.U8 desc[UR36][R16.64], R3 ;  /* 0x0000000310007986 */ /* 0x000fe2000c101124 */
[----:B------:R-:W-:Y:S05]  /*c690*/  EXIT ;  /* 0x000000000000794d */ /* 0x000fea0003800000 */
.L_x_18312:
        /* <DEDUP_REMOVED lines=12> */
.L_x_18318:
[----:B------:R-:W-:Y:S01]  /*c760*/  HFMA2 R0, -RZ, RZ, 0, 7.569789886474609375e-06 ;  /* 0x0000007fff007431 */ /* 0x000fe200000001ff */
[----:B------:R-:W-:-:S04]  /*c770*/  ISETP.GT.U32.AND P0, PT, R2, 0x7f800000, PT ;  /* 0x7f8000000200780c */ /* 0x000fc80003f04070 */
[----:B------:R-:W-:-:S09]  /*c780*/  SEL R0, R0, 0x7c, P0 ;  /* 0x0000007c00007807 */ /* 0x000fd20000000000 */
.L_x_18319:
[----:B------:R-:W-:Y:S05]  /*c790*/  BSYNC.RECONVERGENT B0 ;  /* 0x0000000000007941 */ /* 0x000fea0003800200 */
.L_x_18317:
[----:B------:R-:W-:-:S04]  /*c7a0*/  SHF.R.U32.HI R3, RZ, 0x18, R3 ;  /* 0x00000018ff037819 */ /* 0x000fc80000011603 */
[----:B------:R-:W-:-:S05]  /*c7b0*/  LOP3.LUT R3, R0, 0x80, R3, 0xf8, !PT ;  /* 0x0000008000037812 */ /* 0x000fca00078ef803 */
[----:B------:R-:W-:Y:S01]  /*c7c0*/  STG.E.U8 desc[UR36][R16.64], R3 ;  /* 0x0000000310007986 */ /* 0x000fe2000c101124 */
[----:B------:R-:W-:Y:S05]  /*c7d0*/  EXIT ;  /* 0x000000000000794d */ /* 0x000fea0003800000 */
.L_x_18311:
[----:B------:R-:W-:-:S05]  /*c7e0*/  HADD2.F32 R0, -RZ, R2.H0_H0 ;  /* 0x20000002ff007230 */ /* 0x000fca0000004100 */
[----:B------:R-:W-:-:S05]  /*c7f0*/  F2FP.BF16.F32.PACK_AB R0, RZ, R0 ;  /* 0x00000000ff00723e */ /* 0x000fca00000010ff */
[----:B------:R-:W-:Y:S01]  /*c800*/  STG.E.U16 desc[UR36][R16.64], R0 ;  /* 0x0000000010007986 */ /* 0x000fe2000c101524 */
[----:B------:R-:W-:Y:S05]  /*c810*/  EXIT ;  /* 0x000000000000794d */ /* 0x000fea0003800000 */
.L_x_18320:
        /* <DEDUP_REMOVED lines=14> */
.L_x_20008:


//--------------------- .text._ZN2at6native27unrolled_elementwise_kernelIZZZNS0_16ceil_kernel_cudaERNS_18TensorIteratorBaseEENKUlvE_clEvENKUlvE1_clEvEUlN3c104HalfEE_St5arrayIPcLm2EELi4E23TrivialOffsetCalculatorILi1EjESD_NS0_6memory12LoadWithCastILi1EEENSE_13StoreWithCastILi1EEEEEviT_T0_T2_T3_T4_T5_ --------------------------
	.section	.text._ZN2at6native27unrolled_elementwise_kernelIZZZNS0_16ceil_kernel_cudaERNS_18TensorIteratorBaseEENKUlvE_clEvENKUlvE1_clEvEUlN3c104HalfEE_St5arrayIPcLm2EELi4E23TrivialOffsetCalculatorILi1EjESD_NS0_6memory12LoadWithCastILi1EEENSE_13StoreWithCastILi1EEEEEviT_T0_T2_T3_T4_T5_,"ax",@progbits
	.align	128
        .global         _ZN2at6native27unrolled_elementwise_kernelIZZZNS0_16ceil_kernel_cudaERNS_18TensorIteratorBaseEENKUlvE_clEvENKUlvE1_clEvEUlN3c104HalfEE_St5arrayIPcLm2EELi4E23TrivialOffsetCalculatorILi1EjESD_NS0_6memory12LoadWithCastILi1EEENSE_13StoreWithCastILi1EEEEEviT_T0_T2_T3_T4_T5_
        .type           _ZN2at6native27unrolled_elementwise_kernelIZZZNS0_16ceil_kernel_cudaERNS_18TensorIteratorBaseEENKUlvE_clEvENKUlvE1_clEvEUlN3c104HalfEE_St5arrayIPcLm2EELi4E23TrivialOffsetCalculatorILi1EjESD_NS0_6memory12LoadWithCastILi1EEENSE_13StoreWithCastILi1EEEEEviT_T0_T2_T3_T4_T5_,@function
        .size           _ZN2at6native27unrolled_elementwise_kernelIZZZNS0_16ceil_kernel_cudaERNS_18TensorIteratorBaseEENKUlvE_clEvENKUlvE1_clEvEUlN3c104HalfEE_St5arrayIPcLm2EELi4E23TrivialOffsetCalculatorILi1EjESD_NS0_6memory12LoadWithCastILi1EEENSE_13StoreWithCastILi1EEEEEviT_T0_T2_T3_T4_T5_,(.L_x_20009 - _ZN2at6native27unrolled_elementwise_kernelIZZZNS0_16ceil_kernel_cudaERNS_18TensorIteratorBaseEENKUlvE_clEvENKUlvE1_clEvEUlN3c104HalfEE_St5arrayIPcLm2EELi4E23TrivialOffsetCalculatorILi1EjESD_NS0_6memory12LoadWithCastILi1EEENSE_13StoreWithCastILi1EEEEEviT_T0_T2_T3_T4_T5_)
        .other          _ZN2at6native27unrolled_elementwise_kernelIZZZNS0_16ceil_kernel_cudaERNS_18TensorIteratorBaseEENKUlvE_clEvENKUlvE1_clEvEUlN3c104HalfEE_St5arrayIPcLm2EELi4E23TrivialOffsetCalculatorILi1EjESD_NS0_6memory12LoadWithCastILi1EEENSE_13StoreWithCastILi1EEEEEviT_T0_T2_T3_T4_T5_,@"STO_CUDA_ENTRY STV_DEFAULT"
_ZN2at6native27unrolled_elementwise_kernelIZZZNS0_16ceil_kernel_cudaERNS_18TensorIteratorBaseEENKUlvE_clEvENKUlvE1_clEvEUlN3c104HalfEE_St5arrayIPcLm2EELi4E23TrivialOffsetCalculatorILi1EjESD_NS0_6memory12LoadWithCastILi1EEENSE_13StoreWithCastILi1EEEEEviT_T0_T2_T3_T4_T5_:
.text._ZN2at6native27unrolled_elementwise_kernelIZZZNS0_16ceil_kernel_cudaERNS_18TensorIteratorBaseEENKUlvE_clEvENKUlvE1_clEvEUlN3c104HalfEE_St5arrayIPcLm2EELi4E23TrivialOffsetCalculatorILi1EjESD_NS0_6memory12LoadWithCastILi1EEENSE_13StoreWithCastILi1EEEEEviT_T0_T2_T3_T4_T5_:
        /* <DEDUP_REMOVED lines=34> */
.L_x_18326:
[----:B------:R-:W2:Y:S02]  /*0220*/  LDG.E.U8 R2, desc[UR36][R2.64] ;  /* 0x0000002402027981 */ /* 0x000ea4000c1e1100 */
[----:B--2---:R-:W-:-:S04]  /*0230*/  I2FP.F32.U32 R0, R2 ;  /* 0x0000000200007245 */ /* 0x004fc80000201000 */
[----:B------:R-:W-:-:S04]  /*0240*/  F2FP.F16.F32.PACK_AB R0, RZ, R0 ;  /* 0x00000000ff00723e */ /* 0x000fc800000000ff */
[----:B------:R-:W-:Y:S01]  /*0250*/  PRMT R16, R0, 0x7610, R16 ;  /* 0x0000761000107816 */ /* 0x000fe20000000010 */
[----:B------:R-:W-:Y:S06]  /*0260*/  BRA `(.L_x_18328) ;  /* 0x0000000c00b47947 */ /* 0x000fec0003800000 */
.L_x_18325:
        /* <DEDUP_REMOVED lines=11> */
.L_x_18330:
[----:B------:R-:W2:Y:S02]  /*0320*/  LDG.E R2, desc[UR36][R2.64] ;  /* 0x0000002402027981 */ /* 0x000ea4000c1e1900 */
[----:B--2---:R-:W-:-:S04]  /*0330*/  I2FP.F32.S32 R0, R2 ;  /* 0x0000000200007245 */ /* 0x004fc80000201400 */
[----:B------:R-:W-:-:S04]  /*0340*/  F2FP.F16.F32.PACK_AB R0, RZ, R0 ;  /* 0x00000000ff00723e */ /* 0x000fc800000000ff */
[----:B------:R-:W-:Y:S01]  /*0350*/  PRMT R16, R0, 0x7610, R16 ;  /* 0x0000761000107816 */ /* 0x000fe20000000010 */
[----:B------:R-:W-:Y:S06]  /*0360*/  BRA `(.L_x_18328) ;  /* 0x0000000c00747947 */ /* 0x000fec0003800000 */
.L_x_18329:
[----:B------:R-:W2:Y:S02]  /*0370*/  LDG.E.U16 R2, desc[UR36][R2.64] ;  /* 0x0000002402027981 */ /* 0x000ea4000c1e1500 */
[----:B--2---:R-:W0:Y:S02]  /*0380*/  I2F.S16 R0, R2 ;  /* 0x0000000200007306 */ /* 0x004e240000101400 */
[----:B0-----:R-:W-:-:S04]  /*0390*/  F2FP.F16.F32.PACK_AB R0, RZ, R0 ;  /* 0x00000000ff00723e */ /* 0x001fc800000000ff */
[----:B------:R-:W-:Y:S01]  /*03a0*/  PRMT R16, R0, 0x7610, R16 ;  /* 0x0000761000107816 */ /* 0x000fe20000000010 */
[----:B------:R-:W-:Y:S06]  /*03b0*/  BRA `(.L_x_18328) ;  /* 0x0000000c00607947 */ /* 0x000fec0003800000 */
.L_x_18324:
        /* <DEDUP_REMOVED lines=9> */
.L_x_18332:
[----:B------:R1:W5:Y:S01]  /*0450*/  LDG.E.U16 R16, desc[UR36][R2.64] ;  /* 0x0000002402107981 */ /* 0x000362000c1e1500 */
[----:B------:R-:W-:Y:S05]  /*0460*/  BRA `(.L_x_18328) ;  /* 0x0000000c00347947 */ /* 0x000fea0003800000 */
.L_x_18331:
        /* <DEDUP_REMOVED lines=9> */
.L_x_18334:
[----:B------:R0:W5:Y:S01]  /*0500*/  LDG.E.U16 R16, desc[UR36][R2.64] ;  /* 0x0000002402107981 */ /* 0x000162000c1e1500 */
[----:B------:R-:W-:Y:S05]  /*0510*/  BRA `(.L_x_18328) ;  /* 0x0000000c00087947 */ /* 0x000fea0003800000 */
.L_x_18333:
        /* <DEDUP_REMOVED lines=9> */
.L_x_18323:
        /* <DEDUP_REMOVED lines=14> */
.L_x_18337:
        /* <DEDUP_REMOVED lines=9> */
.L_x_18336:
        /* <DEDUP_REMOVED lines=27> */
.L_x_18339:
        /* <DEDUP_REMOVED lines=14> */
.L_x_18338:
[----:B------:R-:W2:Y:S02]  /*09b0*/  LDG.E.U16 R0, desc[UR36][R2.64] ;  /* 0x0000002402007981 */ /* 0x000ea4000c1e1500 */
[----:B--2---:R-:W-:-:S05]  /*09c0*/  IMAD.U32 R0, R0, 0x10000, RZ ;  /* 0x0001000000007824 */ /* 0x004fca00078e00ff */
[----:B------:R-:W-:-:S04]  /*09d0*/  F2FP.F16.F32.PACK_AB R0, RZ, R0 ;  /* 0x00000000ff00723e */ /* 0x000fc800000000ff */
[----:B------:R-:W-:Y:S01]  /*09e0*/  PRMT R16, R0, 0x7610, R16 ;  /* 0x0000761000107816 */ /* 0x000fe20000000010 */
[----:B------:R-:W-:Y:S06]  /*09f0*/  BRA `(.L_x_18328) ;  /* 0x0000000400d07947 */ /* 0x000fec0003800000 */
.L_x_18335:
        /* <DEDUP_REMOVED lines=13> */
.L_x_18342:
        /* <DEDUP_REMOVED lines=21> */
.L_x_18346:
[----:B------:R-:W-:Y:S05]  /*0c20*/  BSYNC.RECONVERGENT B1 ;  /* 0x0000000000017941 */ /* 0x000fea0003800200 */
.L_x_18345:
[----:B------:R-:W-:Y:S01]  /*0c30*/  IMAD.SHL.U32 R0, R0, 0x100000, RZ ;  /* 0x0010000000007824 */ /* 0x000fe200078e00ff */
[----:B------:R-:W-:-:S04]  /*0c40*/  LEA R2, R2, 0x3b800000, 0x17 ;  /* 0x3b80000002027811 */ /* 0x000fc800078eb8ff */
[----:B------:R-:W-:-:S07]  /*0c50*/  LOP3.LUT R0, R2, R0, R7, 0xfe, !PT ;  /* 0x0000000002007212 */ /* 0x000fce00078efe07 */
.L_x_18344:
[----:B------:R-:W-:Y:S05]  /*0c60*/  BSYNC.RECONVERGENT B0 ;  /* 0x0000000000007941 */ /* 0x000fea0003800200 */
.L_x_18343:
[----:B------:R-:W-:-:S04]  /*0c70*/  F2FP.F16.F32.PACK_AB R0, RZ, R0 ;  /* 0x00000000ff00723e */ /* 0x000fc800000000ff */
[----:B------:R-:W-:Y:S01]  /*0c80*/  PRMT R16, R0, 0x7610, R16 ;  /* 0x0000761000107816 */ /* 0x000fe20000000010 */
[----:B------:R-:W-:Y:S06]  /*0c90*/  BRA `(.L_x_18328) ;  /* 0x0000000400287947 */ /* 0x000fec0003800000 */
.L_x_18341:
        /* <DEDUP_REMOVED lines=21> */
.L_x_18350:
[----:B------:R-:W-:Y:S05]  /*0df0*/  BSYNC.RECONVERGENT B1 ;  /* 0x0000000000017941 */ /* 0x000fea0003800200 */
.L_x_18349:
[----:B------:R-:W-:Y:S01]  /*0e00*/  IMAD.SHL.U32 R0, R0, 0x200000, RZ ;  /* 0x0020000000007824 */ /* 0x000fe200078e00ff */
[----:B------:R-:W-:-:S04]  /*0e10*/  LEA R2, R2, 0x37800000, 0x17 ;  /* 0x3780000002027811 */ /* 0x000fc800078eb8ff */
[----:B------:R-:W-:-:S07]  /*0e20*/  LOP3.LUT R0, R2, R0, R7, 0xfe, !PT ;  /* 0x0000000002007212 */ /* 0x000fce00078efe07 */
.L_x_18348:
[----:B------:R-:W-:Y:S05]  /*0e30*/  BSYNC.RECONVERGENT B0 ;  /* 0x0000000000007941 */ /* 0x000fea0003800200 */
.L_x_18347:
[----:B------:R-:W-:-:S04]  /*0e40*/  F2FP.F16.F32.PACK_AB R0, RZ, R0 ;  /* 0x00000000ff00723e */ /* 0x000fc800000000ff */
[----:B------:R-:W-:Y:S01]  /*0e50*/  PRMT R16, R0, 0x7610, R16 ;  /* 0x0000761000107816 */ /* 0x000fe20000000010 */
[----:B------:R-:W-:Y:S06]  /*0e60*/  BRA `(.L_x_18328) ;  /* 0x0000000000b47947 */ /* 0x000fec0003800000 */
.L_x_18340:
[----:B------:R-:W-:-:S09]  /*0e70*/  UISETP.NE.AND UP0, UPT, UR4, 0x1c, UPT ;  /* 0x0000001c0400788c */ /* 0x000fd2000bf05270 */
[----:B------:R-:W-:Y:S05]  /*0e80*/  BRA.U !UP0, `(.L_x_18351) ;  /* 0x00000001089c7547 */ /* 0x000fea000b800000 */
[----:B------:R-:W-:-:S09]  /*0e90*/  UISETP.NE.AND UP0, UPT, UR4, 0x1d, UPT ;  /* 0x0000001d0400788c */ /* 0x000fd2000bf05270 */
[----:B------:R-:W-:Y:S05]  /*0ea0*/  BRA.U !UP0, `(.L_x_18352) ;  /* 0x0000000108807547 */ /* 0x000fea000b800000 */
[----:B------:R-:W-:-:S09]  /*0eb0*/  UISETP.NE.AND UP0, UPT, UR4, 0x2c, UPT ;  /* 0x0000002c0400788c */ /* 0x000fd2000bf05270 */
[----:B------:R-:W-:Y:S05]  /*0ec0*/  BRA.U !UP0, `(.L_x_18353) ;  /* 0x0000000108487547 */ /* 0x000fea000b800000 */
.L_x_18327:
        /* <DEDUP_REMOVED lines=16> */
.L_x_18354:
[----:B------:R-:W-:Y:S01]  /*0fd0*/  PRMT R16, RZ, 0x7610, R16 ;  /* 0x00007610ff107816 */ /* 0x000fe20000000010 */
[----:B------:R-:W-:Y:S06]  /*0fe0*/  BRA `(.L_x_18328) ;  /* 0x0000000000547947 */ /* 0x000fec0003800000 */
.L_x_18353:
        /* <DEDUP_REMOVED lines=8> */
.L_x_18356:
[----:B------:R-:W-:Y:S05]  /*1070*/  BSYNC.RECONVERGENT B0 ;  /* 0x0000000000007941 */ /* 0x000fea0003800200 */
.L_x_18355:
[----:B------:R-:W-:-:S04]  /*1080*/  F2FP.F16.F32.PACK_AB R0, RZ, R0 ;  /* 0x00000000ff00723e */ /* 0x000fc800000000ff */
[----:B------:R-:W-:Y:S01]  /*1090*/  PRMT R16, R0, 0x7610, R16 ;  /* 0x0000761000107816 */ /* 0x000fe20000000010 */
[----:B------:R-:W-:Y:S06]  /*10a0*/  BRA `(.L_x_18328) ;  /* 0x0000000000247947 */ /* 0x000fec0003800000 */
.L_x_18352:
[----:B------:R-:W2:Y:S02]  /*10b0*/  LDG.E.64 R2, desc[UR36][R2.64] ;  /* 0x0000002402027981 */ /* 0x000ea4000c1e1b00 */
[----:B--2---:R-:W0:Y:S02]  /*10c0*/  I2F.U64 R0, R2 ;  /* 0x0000000200007312 */ /* 0x004e240000301000 */
[----:B0-----:R-:W-:-:S04]  /*10d0*/  F2FP.F16.F32.PACK_AB R0, RZ, R0 ;  /* 0x00000000ff00723e */ /* 0x001fc800000000ff */
[----:B------:R-:W-:Y:S01]  /*10e0*/  PRMT R16, R0, 0x7610, R16 ;  /* 0x0000761000107816 */ /* 0x000fe20000000010 */
[----:B------:R-:W-:Y:S06]  /*10f0*/  BRA `(.L_x_18328) ;  /* 0x0000000000107947 */ /* 0x000fec0003800000 */
.L_x_18351:
[----:B------:R-:W2:Y:S02]  /*1100*/  LDG.E R2, desc[UR36][R2.64] ;  /* 0x0000002402027981 */ /* 0x000ea4000c1e1900 */
[----:B--2---:R-:W-:-:S04]  /*1110*/  I2FP.F32.U32 R0, R2 ;  /* 0x0000000200007245 */ /* 0x004fc80000201000 */
[----:B------:R-:W-:-:S04]  /*1120*/  F2FP.F16.F32.PACK_AB R0, RZ, R0 ;  /* 0x00000000ff00723e */ /* 0x000fc800000000ff */
[----:B------:R-:W-:-:S07]  /*1130*/  PRMT R16, R0, 0x7610, R16 ;  /* 0x0000761000107816 */ /* 0x000fce0000000010 */
.L_x_18328:
[----:B------:R-:W-:-:S07]  /*1140*/  VIADD R22, R19, 0x80 ;  /* 0x0000008013167836 */ /* 0x000fce0000000000 */
.L_x_18322:
[----:B------:R-:W-:Y:S05]  /*1150*/  BSYNC.RECONVERGENT B6 ;  /* 0x0000000000067941 */ /* 0x000fea0003800200 */
.L_x_18321:
        /* <DEDUP_REMOVED lines=26> */
.L_x_18362:
[----:B------:R-:W2:Y:S02]  /*1300*/  LDG.E.U8 R2, desc[UR36][R2.64] ;  /* 0x0000002402027981 */ /* 0x000ea4000c1e1100 */
[----:B--2---:R-:W-:-:S04]  /*1310*/  I2FP.F32.U32 R0, R2 ;  /* 0x0000000200007245 */ /* 0x004fc80000201000 */
[----:B------:R-:W-:-:S04]  /*1320*/  F2FP.F16.F32.PACK_AB R0, RZ, R0 ;  /* 0x00000000ff00723e */ /* 0x000fc800000000ff */
[----:B------:R-:W-:Y:S01]  /*1330*/  PRMT R23, R0, 0x7610, R23 ;  /* 0x0000761000177816 */ /* 0x000fe20000000017 */
[----:B------:R-:W-:Y:S06]  /*1340*/  BRA `(.L_x_18364) ;  /* 0x0000000c00b47947 */ /* 0x000fec0003800000 */
.L_x_18361:
        /* <DEDUP_REMOVED lines=11> */
.L_x_18366:
[----:B------:R-:W2:Y:S02]  /*1400*/  LDG.E R2, desc[UR36][R2.64] ;  /* 0x0000002402027981 */ /* 0x000ea4000c1e1900 */
[----:B--2---:R-:W-:-:S04]  /*1410*/  I2FP.F32.S32 R0, R2 ;  /* 0x0000000200007245 */ /* 0x004fc80000201400 */
[----:B------:R-:W-:-:S04]  /*1420*/  F2FP.F16.F32.PACK_AB R0, RZ, R0 ;  /* 0x00000000ff00723e */ /* 0x000fc800000000ff */
[----:B------:R-:W-:Y:S01]  /*1430*/  PRMT R23, R0, 0x7610, R23 ;  /* 0x0000761000177816 */ /* 0x000fe20000000017 */
[----:B------:R-:W-:Y:S06]  /*1440*/  BRA `(.L_x_18364) ;  /* 0x0000000c00747947 */ /* 0x000fec0003800000 */
.L_x_18365:
[----:B------:R-:W2:Y:S02]  /*1450*/  LDG.E.U16 R2, desc[UR36][R2.64] ;  /* 0x0000002402027981 */ /* 0x000ea4000c1e1500 */
[----:B--2---:R-:W0:Y:S02]  /*1460*/  I2F.S16 R0, R2 ;  /* 0x0000000200007306 */ /* 0x004e240000101400 */
[----:B0-----:R-:W-:-:S04]  /*1470*/  F2FP.F16.F32.PACK_AB R0, RZ, R0 ;  /* 0x00000000ff00723e */ /* 0x001fc800000000ff */
[----:B------:R-:W-:Y:S01]  /*1480*/  PRMT R23, R0, 0x7610, R23 ;  /* 0x0000761000177816 */ /* 0x000fe20000000017 */
[----:B------:R-:W-:Y:S06]  /*1490*/  BRA `(.L_x_18364) ;  /* 0x0000000c00607947 */ /* 0x000fec0003800000 */
.L_x_18360:
        /* <DEDUP_REMOVED lines=9> */
.L_x_18368:
[----:B------:R0:W5:Y:S01]  /*1530*/  LDG.E.U16 R23, desc[UR36][R2.64] ;  /* 0x0000002402177981 */ /* 0x000162000c1e1500 */
[----:B------:R-:W-:Y:S05]  /*1540*/  BRA `(.L_x_18364) ;  /* 0x0000000c00347947 */ /* 0x000fea0003800000 */
.L_x_18367:
        /* <DEDUP_REMOVED lines=9> */
.L_x_18370:
[----:B------:R1:W5:Y:S01]  /*15e0*/  LDG.E.U16 R23, desc[UR36][R2.64] ;  /* 0x0000002402177981 */ /* 0x000362000c1e1500 */
[----:B------:R-:W-:Y:S05]  /*15f0*/  BRA `(.L_x_18364) ;  /* 0x0000000c00087947 */ /* 0x000fea0003800000 */
.L_x_18369:
        /* <DEDUP_REMOVED lines=9> */
.L_x_18359:
        /* <DEDUP_REMOVED lines=14> */
.L_x_18373:
        /* <DEDUP_REMOVED lines=9> */
.L_x_18372:
        /* <DEDUP_REMOVED lines=27> */
.L_x_18375:
        /* <DEDUP_REMOVED lines=14> */
.L_x_18374:
[----:B------:R-:W2:Y:S02]  /*1a90*/  LDG.E.U16 R0, desc[UR36][R2.64] ;  /* 0x0000002402007981 */ /* 0x000ea4000c1e1500 */
[----:B--2---:R-:W-:-:S05]  /*1aa0*/  IMAD.U32 R0, R0, 0x10000, RZ ;  /* 0x0001000000007824 */ /* 0x004fca00078e00ff */
[----:B------:R-:W-:-:S04]  /*1ab0*/  F2FP.F16.F32.PACK_AB R0, RZ, R0 ;  /* 0x00000000ff00723e */ /* 0x000fc800000000ff */
[----:B------:R-:W-:Y:S01]  /*1ac0*/  PRMT R23, R0, 0x7610, R23 ;  /* 0x0000761000177816 */ /* 0x000fe20000000017 */
[----:B------:R-:W-:Y:S06]  /*1ad0*/  BRA `(.L_x_18364) ;  /* 0x0000000400d07947 */ /* 0x000fec0003800000 */
.L_x_18371:
        /* <DEDUP_REMOVED lines=13> */
.L_x_18378:
        /* <DEDUP_REMOVED lines=21> */
.L_x_18382:
[----:B------:R-:W-:Y:S05]  /*1d00*/  BSYNC.RECONVERGENT B1 ;  /* 0x0000000000017941 */ /* 0x000fea0003800200 */
.L_x_18381:
[----:B------:R-:W-:Y:S01]  /*1d10*/  IMAD.SHL.U32 R0, R0, 0x100000, RZ ;  /* 0x0010000000007824 */ /* 0x000fe200078e00ff */
[----:B------:R-:W-:-:S04]  /*1d20*/  LEA R2, R2, 0x3b800000, 0x17 ;  /* 0x3b80000002027811 */ /* 0x000fc800078eb8ff */
[----:B------:R-:W-:-:S07]  /*1d30*/  LOP3.LUT R0, R2, R0, R7, 0xfe, !PT ;  /* 0x0000000002007212 */ /* 0x000fce00078efe07 */
.L_x_18380:
[----:B------:R-:W-:Y:S05]  /*1d40*/  BSYNC.RECONVERGENT B0 ;  /* 0x0000000000007941 */ /* 0x000fea0003800200 */
.L_x_18379:
[----:B------:R-:W-:-:S04]  /*1d50*/  F2FP.F16.F32.PACK_AB R0, RZ, R0 ;  /* 0x00000000ff00723e */ /* 0x000fc800000000ff */
[----:B------:R-:W-:Y:S01]  /*1d60*/  PRMT R23, R0, 0x7610, R23 ;  /* 0x0000761000177816 */ /* 0x000fe20000000017 */
[----:B------:R-:W-:Y:S06]  /*1d70*/  BRA `(.L_x_18364) ;  /* 0x0000000400287947 */ /* 0x000fec0003800000 */
.L_x_18377:
        /* <DEDUP_REMOVED lines=21> */
.L_x_18386:
[----:B------:R-:W-:Y:S05]  /*1ed0*/  BSYNC.RECONVERGENT B1 ;  /* 0x0000000000017941 */ /* 0x000fea0003800200 */
.L_x_18385:
[----:B------:R-:W-:Y:S01]  /*1ee0*/  IMAD.SHL.U32 R0, R0, 0x200000, RZ ;  /* 0x0020000000007824 */ /* 0x000fe200078e00ff */
[----:B------:R-:W-:-:S04]  /*1ef0*/  LEA R2, R2, 0x37800000, 0x17 ;  /* 0x3780000002027811 */ /* 0x000fc800078eb8ff */
[----:B------:R-:W-:-:S07]  /*1f00*/  LOP3.LUT R0, R2, R0, R7, 0xfe, !PT ;  /* 0x0000000002007212 */ /* 0x000fce00078efe07 */
.L_x_18384:
[----:B------:R-:W-:Y:S05]  /*1f10*/  BSYNC.RECONVERGENT B0 ;  /* 0x0000000000007941 */ /* 0x000fea0003800200 */
.L_x_18383:
[----:B------:R-:W-:-:S04]  /*1f20*/  F2FP.F16.F32.PACK_AB R0, RZ, R0 ;  /* 0x00000000ff00723e */ /* 0x000fc800000000ff */
[----:B------:R-:W-:Y:S01]  /*1f30*/  PRMT R23, R0, 0x7610, R23 ;  /* 0x0000761000177816 */ /* 0x000fe20000000017 */
[----:B------:R-:W-:Y:S06]  /*1f40*/  BRA `(.L_x_18364) ;  /* 0x0000000000b47947 */ /* 0x000fec0003800000 */
.L_x_18376:
        /* <DEDUP_REMOVED lines=14> */
.L_x_18390:
[----:B------:R-:W-:Y:S05]  /*2030*/  BSYNC.RECONVERGENT B0 ;  /* 0x0000000000007941 */ /* 0x000fea0003800200 */
.L_x_18389:
[----:B------:R-:W-:-:S04]  /*2040*/  F2FP.F16.F32.PACK_AB R0, RZ, R0 ;  /* 0x00000000ff00723e */ /* 0x000fc800000000ff */
[----:B------:R-:W-:Y:S01]  /*2050*/  PRMT R23, R0, 0x7610, R23 ;  /* 0x0000761000177816 */ /* 0x000fe20000000017 */
[----:B------:R-:W-:Y:S06]  /*2060*/  BRA `(.L_x_18364) ;  /* 0x00000000006c7947 */ /* 0x000fec0003800000 */
.L_x_18363:
        /* <DEDUP_REMOVED lines=16> */
.L_x_18391:
[----:B------:R-:W-:Y:S01]  /*2170*/  PRMT R23, RZ, 0x7610, R23 ;  /* 0x00007610ff177816 */ /* 0x000fe20000000017 */
[----:B------:R-:W-:Y:S06]  /*2180*/  BRA `(.L_x_18364) ;  /* 0x0000000000247947 */ /* 0x000fec0003800000 */
.L_x_18388:
[----:B------:R-:W2:Y:S02]  /*2190*/  LDG.E.64 R2, desc[UR36][R2.64] ;  /* 0x0000002402027981 */ /* 0x000ea4000c1e1b00 */
[----:B--2---:R-:W0:Y:S02]  /*21a0*/  I2F.U64 R0, R2 ;  /* 0x0000000200007312 */ /* 0x004e240000301000 */
[----:B0-----:R-:W-:-:S04]  /*21b0*/  F2FP.F16.F32.PACK_AB R0, RZ, R0 ;  /* 0x00000000ff00723e */ /* 0x001fc800000000ff */
[----:B------:R-:W-:Y:S01]  /*21c0*/  PRMT R23, R0, 0x7610, R23 ;  /* 0x0000761000177816 */ /* 0x000fe20000000017 */
[----:B------:R-:W-:Y:S06]  /*21d0*/  BRA `(.L_x_18364) ;  /* 0x0000000000107947 */ /* 0x000fec0003800000 */
.L_x_18387:
[----:B------:R-:W2:Y:S02]  /*21e0*/  LDG.E R2, desc[UR36][R2.64] ;  /* 0x0000002402027981 */ /* 0x000ea4000c1e1900 */
[----:B--2---:R-:W-:-:S04]  /*21f0*/  I2FP.F32.U32 R0, R2 ;  /* 0x0000000200007245 */ /* 0x004fc80000201000 */
[----:B------:R-:W-:-:S04]  /*2200*/  F2FP.F16.F32.PACK_AB R0, RZ, R0 ;  /* 0x00000000ff00723e */ /* 0x000fc800000000ff */
[----:B------:R-:W-:-:S07]  /*2210*/  PRMT R23, R0, 0x7610, R23 ;  /* 0x0000761000177816 */ /* 0x000fce0000000017 */
.L_x_18364:
[----:B------:R-:W-:-:S07]  /*2220*/  VIADD R22, R22, 0x80 ;  /* 0x0000008016167836 */ /* 0x000fce0000000000 */
.L_x_18358:
[----:B------:R-:W-:Y:S05]  /*2230*/  BSYNC.RECONVERGENT B6 ;  /* 0x0000000000067941 */ /* 0x000fea0003800200 */
.L_x_18357:
        /* <DEDUP_REMOVED lines=26> */
.L_x_18397:
[----:B------:R-:W2:Y:S02]  /*23e0*/  LDG.E.U8 R2, desc[UR36][R2.64] ;  /* 0x0000002402027981 */ /* 0x000ea4000c1e1100 */
[----:B--2---:R-:W-:-:S04]  /*23f0*/  I2FP.F32.U32 R0, R2 ;  /* 0x0000000200007245 */ /* 0x004fc80000201000 */
[----:B------:R-:W-:-:S04]  /*2400*/  F2FP.F16.F32.PACK_AB R0, RZ, R0 ;  /* 0x00000000ff00723e */ /* 0x000fc800000000ff */
[----:B------:R-:W-:Y:S01]  /*2410*/  PRMT R24, R0, 0x7610, R24 ;  /* 0x0000761000187816 */ /* 0x000fe20000000018 */
[----:B------:R-:W-:Y:S06]  /*2420*/  BRA `(.L_x_18399) ;  /* 0x0000000c00b47947 */ /* 0x000fec0003800000 */
.L_x_18396:
        /* <DEDUP_REMOVED lines=11> */
.L_x_18401:
[----:B------:R-:W2:Y:S02]  /*24e0*/  LDG.E R2, desc[UR36][R2.64] ;  /* 0x0000002402027981 */ /* 0x000ea4000c1e1900 */
[----:B--2---:R-:W-:-:S04]  /*24f0*/  I2FP.F32.S32 R0, R2 ;  /* 0x0000000200007245 */ /* 0x004fc80000201400 */
[----:B------:R-:W-:-:S04]  /*2500*/  F2FP.F16.F32.PACK_AB R0, RZ, R0 ;  /* 0x00000000ff00723e */ /* 0x000fc800000000ff */
[----:B------:R-:W-:Y:S01]  /*2510*/  PRMT R24, R0, 0x7610, R24 ;  /* 0x0000761000187816 */ /* 0x000fe20000000018 */
[----:B------:R-:W-:Y:S06]  /*2520*/  BRA `(.L_x_18399) ;  /* 0x0000000c00747947 */ /* 0x000fec0003800000 */
.L_x_18400:
[----:B------:R-:W2:Y:S02]  /*2530*/  LDG.E.U16 R2, desc[UR36][R2.64] ;  /* 0x0000002402027981 */ /* 0x000ea4000c1e1500 */
[----:B--2---:R-:W0:Y:S02]  /*2540*/  I2F.S16 R0, R2 ;  /* 0x0000000200007306 */ /* 0x004e240000101400 */
[----:B0-----:R-:W-:-:S04]  /*2550*/  F2FP.F16.F32.PACK_AB R0, RZ, R0 ;  /* 0x00000000ff00723e */ /* 0x001fc800000000ff */
[----:B------:R-:W-:Y:S01]  /*2560*/  PRMT R24, R0, 0x7610, R24 ;  /* 0x0000761000187816 */ /* 0x000fe20000000018 */
[----:B------:R-:W-:Y:S06]  /*2570*/  BRA `(.L_x_18399) ;  /* 0x0000000c00607947 */ /* 0x000fec0003800000 */
.L_x_18395:
        /* <DEDUP_REMOVED lines=9> */
.L_x_18403:
[----:B------:R0:W5:Y:S01]  /*2610*/  LDG.E.U16 R24, desc[UR36][R2.64] ;  /* 0x0000002402187981 */ /* 0x000162000c1e1500 */
[----:B------:R-:W-:Y:S05]  /*2620*/  BRA `(.L_x_18399) ;  /* 0x0000000c00347947 */ /* 0x000fea0003800000 */
.L_x_18402:
        /* <DEDUP_REMOVED lines=9> */
.L_x_18405:
[----:B------:R1:W5:Y:S01]  /*26c0*/  LDG.E.U16 R24, desc[UR36][R2.64] ;  /* 0x0000002402187981 */ /* 0x000362000c1e1500 */
[----:B------:R-:W-:Y:S05]  /*26d0*/  BRA `(.L_x_18399) ;  /* 0x0000000c00087947 */ /* 0x000fea0003800000 */
.L_x_18404:
        /* <DEDUP_REMOVED lines=9> */
.L_x_18394:
        /* <DEDUP_REMOVED lines=14> */
.L_x_18408:
        /* <DEDUP_REMOVED lines=9> */
.L_x_18407:
        /* <DEDUP_REMOVED lines=27> */
.L_x_18410:
        /* <DEDUP_REMOVED lines=14> */
.L_x_18409:
[----:B------:R-:W2:Y:S02]  /*2b70*/  LDG.E.U16 R0, desc[UR36][R2.64] ;  /* 0x0000002402007981 */ /* 0x000ea4000c1e1500 */
[----:B--2---:R-:W-:-:S05]  /*2b80*/  IMAD.U32 R0, R0, 0x10000, RZ ;  /* 0x0001000000007824 */ /* 0x004fca00078e00ff */
[----:B------:R-:W-:-:S04]  /*2b90*/  F2FP.F16.F32.PACK_AB R0, RZ, R0 ;  /* 0x00000000ff00723e */ /* 0x000fc800000000ff */
[----:B------:R-:W-:Y:S01]  /*2ba0*/  PRMT R24, R0, 0x7610, R24 ;  /* 0x0000761000187816 */ /* 0x000fe20000000018 */
[----:B------:R-:W-:Y:S06]  /*2bb0*/  BRA `(.L_x_18399) ;  /* 0x0000000400d07947 */ /* 0x000fec0003800000 */
.L_x_18406:
        /* <DEDUP_REMOVED lines=13> */
.L_x_18413:
        /* <DEDUP_REMOVED lines=21> */
.L_x_18417:
[----:B------:R-:W-:Y:S05]  /*2de0*/  BSYNC.RECONVERGENT B1 ;  /* 0x0000000000017941 */ /* 0x000fea0003800200 */
.L_x_18416:
[----:B------:R-:W-:Y:S01]  /*2df0*/  IMAD.SHL.U32 R0, R0, 0x100000, RZ ;  /* 0x0010000000007824 */ /* 0x000fe200078e00ff */
[----:B------:R-:W-:-:S04]  /*2e00*/  LEA R2, R2, 0x3b800000, 0x17 ;  /* 0x3b80000002027811 */ /* 0x000fc800078eb8ff */
[----:B------:R-:W-:-:S07]  /*2e10*/  LOP3.LUT R0, R2, R0, R7, 0xfe, !PT ;  /* 0x0000000002007212 */ /* 0x000fce00078efe07 */
.L_x_18415:
[----:B------:R-:W-:Y:S05]  /*2e20*/  BSYNC.RECONVERGENT B0 ;  /* 0x0000000000007941 */ /* 0x000fea0003800200 */
.L_x_18414:
[----:B------:R-:W-:-:S04]  /*2e30*/  F2FP.F16.F32.PACK_AB R0, RZ, R0 ;  /* 0x00000000ff00723e */ /* 0x000fc800000000ff */
[----:B------:R-:W-:Y:S01]  /*2e40*/  PRMT R24, R0, 0x7610, R24 ;  /* 0x0000761000187816 */ /* 0x000fe20000000018 */
[----:B------:R-:W-:Y:S06]  /*2e50*/  BRA `(.L_x_18399) ;  /* 0x0000000400287947 */ /* 0x000fec0003800000 */
.L_x_18412:
        /* <DEDUP_REMOVED lines=21> */
.L_x_18421:
[----:B------:R-:W-:Y:S05]  /*2fb0*/  BSYNC.RECONVERGENT B1 ;  /* 0x0000000000017941 */ /* 0x000fea0003800200 */
.L_x_18420:
[----:B------:R-:W-:Y:S01]  /*2fc0*/  IMAD.SHL.U32 R0, R0, 0x200000, RZ ;  /* 0x0020000000007824 */ /* 0x000fe200078e00ff */
[----:B------:R-:W-:-:S04]  /*2fd0*/  LEA R2, R2, 0x37800000, 0x17 ;  /* 0x3780000002027811 */ /* 0x000fc800078eb8ff */
[----:B------:R-:W-:-:S07]  /*2fe0*/  LOP3.LUT R0, R2, R0, R7, 0xfe, !PT ;  /* 0x0000000002007212 */ /* 0x000fce00078efe07 */
.L_x_18419:
[----:B------:R-:W-:Y:S05]  /*2ff0*/  BSYNC.RECONVERGENT B0 ;  /* 0x0000000000007941 */ /* 0x000fea0003800200 */
.L_x_18418:
[----:B------:R-:W-:-:S04]  /*3000*/  F2FP.F16.F32.PACK_AB R0, RZ, R0 ;  /* 0x00000000ff00723e */ /* 0x000fc800000000ff */
[----:B------:R-:W-:Y:S01]  /*3010*/  PRMT R24, R0, 0x7610, R24 ;  /* 0x0000761000187816 */ /* 0x000fe20000000018 */
[----:B------:R-:W-:Y:S06]  /*3020*/  BRA `(.L_x_18399) ;  /* 0x0000000000b47947 */ /* 0x000fec0003800000 */
.L_x_18411:
        /* <DEDUP_REMOVED lines=14> */
.L_x_18425:
[----:B------:R-:W-:Y:S05]  /*3110*/  BSYNC.RECONVERGENT B0 ;  /* 0x0000000000007941 */ /* 0x000fea0003800200 */
.L_x_18424:
[----:B------:R-:W-:-:S04]  /*3120*/  F2FP.F16.F32.PACK_AB R0, RZ, R0 ;  /* 0x00000000ff00723e */ /* 0x000fc800000000ff */
[----:B------:R-:W-:Y:S01]  /*3130*/  PRMT R24, R0, 0x7610, R24 ;  /* 0x0000761000187816 */ /* 0x000fe20000000018 */
[----:B------:R-:W-:Y:S06]  /*3140*/  BRA `(.L_x_18399) ;  /* 0x00000000006c7947 */ /* 0x000fec0003800000 */
.L_x_18398:
        /* <DEDUP_REMOVED lines=16> */
.L_x_18426:
[----:B------:R-:W-:Y:S01]  /*3250*/  PRMT R24, RZ, 0x7610, R24 ;  /* 0x00007610ff187816 */ /* 0x000fe20000000018 */
[----:B------:R-:W-:Y:S06]  /*3260*/  BRA `(.L_x_18399) ;  /* 0x0000000000247947 */ /* 0x000fec0003800000 */
.L_x_18423:
[----:B------:R-:W2:Y:S02]  /*3270*/  LDG.E.64 R2, desc[UR36][R2.64] ;  /* 0x0000002402027981 */ /* 0x000ea4000c1e1b00 */
[----:B--2---:R-:W0:Y:S02]  /*3280*/  I2F.U64 R0, R2 ;  /* 0x0000000200007312 */ /* 0x004e240000301000 */
[----:B0-----:R-:W-:-:S04]  /*3290*/  F2FP.F16.F32.PACK_AB R0, RZ, R0 ;  /* 0x00000000ff00723e */ /* 0x001fc800000000ff */
[----:B------:R-:W-:Y:S01]  /*32a0*/  PRMT R24, R0, 0x7610, R24 ;  /* 0x0000761000187816 */ /* 0x000fe20000000018 */
[----:B------:R-:W-:Y:S06]  /*32b0*/  BRA `(.L_x_18399) ;  /* 0x0000000000107947 */ /* 0x000fec0003800000 */
.L_x_18422:
[----:B------:R-:W2:Y:S02]  /*32c0*/  LDG.E R2, desc[UR36][R2.64] ;  /* 0x0000002402027981 */ /* 0x000ea4000c1e1900 */
[----:B--2---:R-:W-:-:S04]  /*32d0*/  I2FP.F32.U32 R0, R2 ;  /* 0x0000000200007245 */ /* 0x004fc80000201000 */
[----:B------:R-:W-:-:S04]  /*32e0*/  F2FP.F16.F32.PACK_AB R0, RZ, R0 ;  /* 0x00000000ff00723e */ /* 0x000fc800000000ff */
[----:B------:R-:W-:-:S07]  /*32f0*/  PRMT R24, R0, 0x7610, R24 ;  /* 0x0000761000187816 */ /* 0x000fce0000000018 */
.L_x_18399:
[----:B------:R-:W-:-:S07]  /*3300*/  VIADD R22, R22, 0x80 ;  /* 0x0000008016167836 */ /* 0x000fce0000000000 */
.L_x_18393:
[----:B------:R-:W-:Y:S05]  /*3310*/  BSYNC.RECONVERGENT B6 ;  /* 0x0000000000067941 */ /* 0x000fea0003800200 */
.L_x_18392:
        /* <DEDUP_REMOVED lines=25> */
.L_x_18432:
[----:B------:R-:W2:Y:S02]  /*34b0*/  LDG.E.U8 R2, desc[UR36][R2.64] ;  /* 0x0000002402027981 */ /* 0x000ea4000c1e1100 */
[----:B--2---:R-:W-:-:S04]  /*34c0*/  I2FP.F32.U32 R0, R2 ;  /* 0x0000000200007245 */ /* 0x004fc80000201000 */
[----:B------:R-:W-:Y:S01]  /*34d0*/  F2FP.F16.F32.PACK_AB R0, RZ, R0 ;  /* 0x00000000ff00723e */ /* 0x000fe200000000ff */
[----:B------:R-:W-:Y:S06]  /*34e0*/  BRA `(.L_x_18428) ;  /* 0x0000000c007c7947 */ /* 0x000fec0003800000 */
.L_x_18431:
        /* <DEDUP_REMOVED lines=10> */
.L_x_18435:
[----:B------:R-:W2:Y:S02]  /*3590*/  LDG.E R2, desc[UR36][R2.64] ;  /* 0x0000002402027981 */ /* 0x000ea4000c1e1900 */
[----:B--2---:R-:W-:-:S04]  /*35a0*/  I2FP.F32.S32 R0, R2 ;  /* 0x0000000200007245 */ /* 0x004fc80000201400 */
[----:B------:R-:W-:Y:S01]  /*35b0*/  F2FP.F16.F32.PACK_AB R0, RZ, R0 ;  /* 0x00000000ff00723e */ /* 0x000fe200000000ff */
[----:B------:R-:W-:Y:S06]  /*35c0*/  BRA `(.L_x_18428) ;  /* 0x0000000c00447947 */ /* 0x000fec0003800000 */
.L_x_18434:
[----:B------:R-:W2:Y:S02]  /*35d0*/  LDG.E.U16 R2, desc[UR36][R2.64] ;  /* 0x0000002402027981 */ /* 0x000ea4000c1e1500 */
[----:B--2---:R-:W0:Y:S02]  /*35e0*/  I2F.S16 R0, R2 ;  /* 0x0000000200007306 */ /* 0x004e240000101400 */
[----:B0-----:R-:W-:Y:S01]  /*35f0*/  F2FP.F16.F32.PACK_AB R0, RZ, R0 ;  /* 0x00000000ff00723e */ /* 0x001fe200000000ff */
[----:B------:R-:W-:Y:S06]  /*3600*/  BRA `(.L_x_18428) ;  /* 0x0000000c00347947 */ /* 0x000fec0003800000 */
.L_x_18430:
        /* <DEDUP_REMOVED lines=9> */
.L_x_18437:
[----:B------:R2:W5:Y:S01]  /*36a0*/  LDG.E.U16 R0, desc[UR36][R2.64] ;  /* 0x0000002402007981 */ /* 0x000562000c1e1500 */
[----:B------:R-:W-:Y:S05]  /*36b0*/  BRA `(.L_x_18428) ;  /* 0x0000000c00087947 */ /* 0x000fea0003800000 */
.L_x_18436:
        /* <DEDUP_REMOVED lines=9> */
.L_x_18439:
[----:B------:R3:W5:Y:S01]  /*3750*/  LDG.E.U16 R0, desc[UR36][R2.64] ;  /* 0x0000002402007981 */ /* 0x000762000c1e1500 */
[----:B------:R-:W-:Y:S05]  /*3760*/  BRA `(.L_x_18428) ;  /* 0x0000000800dc7947 */ /* 0x000fea0003800000 */
.L_x_18438:
        /* <DEDUP_REMOVED lines=8> */
.L_x_18429:
        /* <DEDUP_REMOVED lines=13> */
.L_x_18442:
        /* <DEDUP_REMOVED lines=8> */
.L_x_18441:
        /* <DEDUP_REMOVED lines=27> */
.L_x_18444:
        /* <DEDUP_REMOVED lines=13> */
.L_x_18443:
[----:B------:R-:W2:Y:S02]  /*3bc0*/  LDG.E.U16 R0, desc[UR36][R2.64] ;  /* 0x0000002402007981 */ /* 0x000ea4000c1e1500 */
[----:B--2---:R-:W-:-:S05]  /*3bd0*/  IMAD.U32 R0, R0, 0x10000, RZ ;  /* 0x0001000000007824 */ /* 0x004fca00078e00ff */
[----:B------:R-:W-:Y:S01]  /*3be0*/  F2FP.F16.F32.PACK_AB R0, RZ, R0 ;  /* 0x00000000ff00723e */ /* 0x000fe200000000ff */
[----:B------:R-:W-:Y:S06]  /*3bf0*/  BRA `(.L_x_18428) ;  /* 0x0000000400b87947 */ /* 0x000fec0003800000 */
.L_x_18440:
        /* <DEDUP_REMOVED lines=12> */
.L_x_18447:
        /* <DEDUP_REMOVED lines=21> */
.L_x_18451:
[----:B------:R-:W-:Y:S05]  /*3e10*/  BSYNC.RECONVERGENT B1 ;  /* 0x0000000000017941 */ /* 0x000fea0003800200 */
.L_x_18450:
[----:B------:R-:W-:Y:S01]  /*3e20*/  IMAD.SHL.U32 R0, R0, 0x100000, RZ ;  /* 0x0010000000007824 */ /* 0x000fe200078e00ff */
[----:B------:R-:W-:-:S04]  /*3e30*/  LEA R2, R2, 0x3b800000, 0x17 ;  /* 0x3b80000002027811 */ /* 0x000fc800078eb8ff */
[----:B------:R-:W-:-:S07]  /*3e40*/  LOP3.LUT R0, R2, R0, R7, 0xfe, !PT ;  /* 0x0000000002007212 */ /* 0x000fce00078efe07 */
.L_x_18449:
[----:B------:R-:W-:Y:S05]  /*3e50*/  BSYNC.RECONVERGENT B0 ;  /* 0x0000000000007941 */ /* 0x000fea0003800200 */
.L_x_18448:
[----:B------:R-:W-:Y:S01]  /*3e60*/  F2FP.F16.F32.PACK_AB R0, RZ, R0 ;  /* 0x00000000ff00723e */ /* 0x000fe200000000ff */
[----:B------:R-:W-:Y:S06]  /*3e70*/  BRA `(.L_x_18428) ;  /* 0x0000000400187947 */ /* 0x000fec0003800000 */
.L_x_18446:
        /* <DEDUP_REMOVED lines=21> */
.L_x_18455:
[----:B------:R-:W-:Y:S05]  /*3fd0*/  BSYNC.RECONVERGENT B1 ;  /* 0x0000000000017941 */ /* 0x000fea0003800200 */
.L_x_18454:
[----:B------:R-:W-:Y:S01]  /*3fe0*/  IMAD.SHL.U32 R0, R0, 0x200000, RZ ;  /* 0x0020000000007824 */ /* 0x000fe200078e00ff */
[----:B------:R-:W-:-:S04]  /*3ff0*/  LEA R2, R2, 0x37800000, 0x17 ;  /* 0x3780000002027811 */ /* 0x000fc800078eb8ff */
[----:B------:R-:W-:-:S07]  /*4000*/  LOP3.LUT R0, R2, R0, R7, 0xfe, !PT ;  /* 0x0000000002007212 */ /* 0x000fce00078efe07 */
.L_x_18453:
[----:B------:R-:W-:Y:S05]  /*4010*/  BSYNC.RECONVERGENT B0 ;  /* 0x0000000000007941 */ /* 0x000fea0003800200 */
.L_x_18452:
[----:B------:R-:W-:Y:S01]  /*4020*/  F2FP.F16.F32.PACK_AB R0, RZ, R0 ;  /* 0x00000000ff00723e */ /* 0x000fe200000000ff */
[----:B------:R-:W-:Y:S06]  /*4030*/  BRA `(.L_x_18428) ;  /* 0x0000000000a87947 */ /* 0x000fec0003800000 */
.L_x_18445:
        /* <DEDUP_REMOVED lines=14> */
.L_x_18459:
[----:B------:R-:W-:Y:S05]  /*4120*/  BSYNC.RECONVERGENT B0 ;  /* 0x0000000000007941 */ /* 0x000fea0003800200 */
.L_x_18458:
[----:B------:R-:W-:Y:S01]  /*4130*/  F2FP.F16.F32.PACK_AB R0, RZ, R0 ;  /* 0x00000000ff00723e */ /* 0x000fe200000000ff */
[----:B------:R-:W-:Y:S06]  /*4140*/  BRA `(.L_x_18428) ;  /* 0x0000000000647947 */ /* 0x000fec0003800000 */
.L_x_18433:
        /* <DEDUP_REMOVED lines=16> */
.L_x_18460:
[----:B------:R-:W-:Y:S01]  /*4250*/  PRMT R0, RZ, 0x7610, R0 ;  /* 0x00007610ff007816 */ /* 0x000fe20000000000 */
[----:B------:R-:W-:Y:S06]  /*4260*/  BRA `(.L_x_18428) ;  /* 0x00000000001c7947 */ /* 0x000fec0003800000 */
.L_x_18457:
[----:B------:R-:W2:Y:S02]  /*4270*/  LDG.E.64 R2, desc[UR36][R2.64] ;  /* 0x0000002402027981 */ /* 0x000ea4000c1e1b00 */
[----:B--2---:R-:W0:Y:S02]  /*4280*/  I2F.U64 R0, R2 ;  /* 0x0000000200007312 */ /* 0x004e240000301000 */
[----:B0-----:R-:W-:Y:S01]  /*4290*/  F2FP.F16.F32.PACK_AB R0, RZ, R0 ;  /* 0x00000000ff00723e */ /* 0x001fe200000000ff */
[----:B------:R-:W-:Y:S06]  /*42a0*/  BRA `(.L_x_18428) ;  /* 0x00000000000c7947 */ /* 0x000fec0003800000 */
.L_x_18456:
[----:B------:R-:W2:Y:S02]  /*42b0*/  LDG.E R2, desc[UR36][R2.64] ;  /* 0x0000002402027981 */ /* 0x000ea4000c1e1900 */
[----:B--2---:R-:W-:-:S04]  /*42c0*/  I2FP.F32.U32 R0, R2 ;  /* 0x0000000200007245 */ /* 0x004fc80000201000 */
[----:B------:R-:W-:-:S07]  /*42d0*/  F2FP.F16.F32.PACK_AB R0, RZ, R0 ;  /* 0x00000000ff00723e */ /* 0x000fce00000000ff */
.L_x_18428:
[----:B------:R-:W-:Y:S05]  /*42e0*/  BSYNC.RECONVERGENT B6 ;  /* 0x0000000000067941 */ /* 0x000fea0003800200 */
.L_x_18427:
        /* <DEDUP_REMOVED lines=12> */
[----:B------:R-:W1:Y:S01]  /*43b0*/  @!P0 FRND.FTZ.CEIL R2, R2 ;  /* 0x0000000200028307 */ /* 0x000e620000219000 */
[----:B------:R-:W-:-:S07]  /*43c0*/  @!P1 HADD2.F32 R3, -RZ, R23.H0_H0 ;  /* 0x20000017ff039230 */ /* 0x000fce0000004100 */
[----:B------:R-:W2:Y:S01]  /*43d0*/  @!P2 FRND.FTZ.CEIL R4, R4 ;  /* 0x000000040004a307 */ /* 0x000ea20000219000 */
[----:B-1----:R-:W-:-:S07]  /*43e0*/  @!P0 F2FP.F16.F32.PACK_AB R0, RZ, R2 ;  /* 0x00000002ff00823e */ /* 0x002fce00000000ff */
[----:B------:R-:W1:Y:S01]  /*43f0*/  @!P3 FRND.FTZ.CEIL R5, R5 ;  /* 0x000000050005b307 */ /* 0x000e620000219000 */
[----:B--2---:R-:W-:-:S07]  /*4400*/  @!P2 F2FP.F16.F32.PACK_AB R24, RZ, R4 ;  /* 0x00000004ff18a23e */ /* 0x004fce00000000ff */
[----:B------:R-:W2:Y:S01]  /*4410*/  @!P1 FRND.FTZ.CEIL R3, R3 ;  /* 0x0000000300039307 */ /* 0x000ea20000219000 */
        /* <DEDUP_REMOVED lines=26> */
.L_x_18466:
[----:B------:R-:W-:Y:S02]  /*45c0*/  HADD2.F32 R5, -RZ, R0.H0_H0 ;  /* 0x20000000ff057230 */ /* 0x000fe40000004100 */
[----:B------:R-:W-:-:S04]  /*45d0*/  IMAD.MOV.U32 R19, RZ, RZ, R22 ;  /* 0x000000ffff137224 */ /* 0x000fc800078e0016 */
[----:B------:R-:W0:Y:S02]  /*45e0*/  F2I.S64.TRUNC R4, R5 ;  /* 0x0000000500047311 */ /* 0x000e24000020d900 */
[----:B0-----:R0:W-:Y:S01]  /*45f0*/  STG.E.U8 desc[UR36][R2.64], R4 ;  /* 0x0000000402007986 */ /* 0x0011e2000c101124 */
[----:B------:R-:W-:Y:S05]  /*4600*/  BRA `(.L_x_18462) ;  /* 0x0000000c00c07947 */ /* 0x000fea0003800000 */
.L_x_18465:
        /* <DEDUP_REMOVED lines=11> */
.L_x_18469:
[----:B------:R-:W-:Y:S02]  /*46c0*/  HADD2.F32 R0, -RZ, R0.H0_H0 ;  /* 0x20000000ff007230 */ /* 0x000fe40000004100 */
[----:B------:R-:W-:Y:S02]  /*46d0*/  IMAD.MOV.U32 R19, RZ, RZ, R22 ;  /* 0x000000ffff137224 */ /* 0x000fe400078e0016 */
[----:B------:R-:W0:Y:S02]  /*46e0*/  F2I.FTZ.TRUNC.NTZ R5, R0 ;  /* 0x0000000000057305 */ /* 0x000e24000021f100 */
[----:B0-----:R0:W-:Y:S01]  /*46f0*/  STG.E desc[UR36][R2.64], R5 ;  /* 0x0000000502007986 */ /* 0x0011e2000c101924 */
[----:B------:R-:W-:Y:S05]  /*4700*/  BRA `(.L_x_18462) ;  /* 0x0000000c00807947 */ /* 0x000fea0003800000 */
.L_x_18468:
[----:B------:R-:W-:Y:S02]  /*4710*/  HADD2.F32 R0, -RZ, R0.H0_H0 ;  /* 0x20000000ff007230 */ /* 0x000fe40000004100 */
[----:B------:R-:W-:Y:S02]  /*4720*/  IMAD.MOV.U32 R19, RZ, RZ, R22 ;  /* 0x000000ffff137224 */ /* 0x000fe400078e0016 */
[----:B------:R-:W0:Y:S02]  /*4730*/  F2I.FTZ.TRUNC.NTZ R5, R0 ;  /* 0x0000000000057305 */ /* 0x000e24000021f100 */
[----:B0-----:R0:W-:Y:S01]  /*4740*/  STG.E.U16 desc[UR36][R2.64], R5 ;  /* 0x0000000502007986 */ /* 0x0011e2000c101524 */
[----:B------:R-:W-:Y:S05]  /*4750*/  BRA `(.L_x_18462) ;  /* 0x0000000c006c7947 */ /* 0x000fea0003800000 */
.L_x_18464:
        /* <DEDUP_REMOVED lines=10> */
.L_x_18471:
[----:B------:R0:W-:Y:S01]  /*4800*/  STG.E.U16 desc[UR36][R2.64], R0 ;  /* 0x0000000002007986 */ /* 0x0001e2000c101524 */
[----:B------:R-:W-:Y:S01]  /*4810*/  IMAD.MOV.U32 R19, RZ, RZ, R22 ;  /* 0x000000ffff137224 */ /* 0x000fe200078e0016 */
[----:B------:R-:W-:Y:S06]  /*4820*/  BRA `(.L_x_18462) ;  /* 0x0000000c00387947 */ /* 0x000fec0003800000 */
.L_x_18470:
        /* <DEDUP_REMOVED lines=11> */
.L_x_18473:
[----:B------:R-:W-:Y:S02]  /*48e0*/  HADD2.F32 R0, -RZ, R0.H0_H0 ;  /* 0x20000000ff007230 */ /* 0x000fe40000004100 */
[----:B------:R-:W-:-:S03]  /*48f0*/  IMAD.MOV.U32 R19, RZ, RZ, R22 ;  /* 0x000000ffff137224 */ /* 0x000fc600078e0016 */
[----:B------:R-:W-:-:S04]  /*4900*/  F2FP.F16.F32.PACK_AB R0, RZ, R0 ;  /* 0x00000000ff00723e */ /* 0x000fc800000000ff */
[----:B------:R-:W-:-:S05]  /*4910*/  PRMT R0, R0, 0x5410, RZ ;  /* 0x0000541000007816 */ /* 0x000fca00000000ff */
[----:B------:R0:W-:Y:S01]  /*4920*/  STG.E desc[UR36][R2.64], R0 ;  /* 0x0000000002007986 */ /* 0x0001e2000c101924 */
[----:B------:R-:W-:Y:S05]  /*4930*/  BRA `(.L_x_18462) ;  /* 0x0000000800f47947 */ /* 0x000fea0003800000 */
.L_x_18472:
[----:B------:R-:W-:Y:S02]  /*4940*/  HADD2.F32 R4, -RZ, R0.H0_H0 ;  /* 0x20000000ff047230 */ /* 0x000fe40000004100 */
[----:B------:R-:W-:-:S03]  /*4950*/  IMAD.MOV.U32 R19, RZ, RZ, R22 ;  /* 0x000000ffff137224 */ /* 0x000fc600078e0016 */
[----:B------:R-:W-:-:S06]  /*4960*/  FMUL.FTZ R4, R4, 1 ;  /* 0x3f80000004047820 */ /* 0x000fcc0000410000 */
[----:B------:R-:W0:Y:S02]  /*4970*/  F2F.F64.F32 R4, R4 ;  /* 0x0000000400047310 */ /* 0x000e240000201800 */
[----:B0-----:R0:W-:Y:S01]  /*4980*/  STG.E.64 desc[UR36][R2.64], R4 ;  /* 0x0000000402007986 */ /* 0x0011e2000c101b24 */
[----:B------:R-:W-:Y:S05]  /*4990*/  BRA `(.L_x_18462) ;  /* 0x0000000800dc7947 */ /* 0x000fea0003800000 */
.L_x_18463:
        /* <DEDUP_REMOVED lines=14> */
.L_x_18476:
[----:B------:R-:W-:Y:S01]  /*4a80*/  HADD2.F32 R0, -RZ, R0.H0_H0 ;  /* 0x20000000ff007230 */ /* 0x000fe20000004100 */
[----:B------:R-:W-:Y:S01]  /*4a90*/  CS2R R6, SRZ ;  /* 0x0000000000067805 */ /* 0x000fe2000001ff00 */
[----:B------:R-:W-:-:S03]  /*4aa0*/  IMAD.MOV.U32 R19, RZ, RZ, R22 ;  /* 0x000000ffff137224 */ /* 0x000fc600078e0016 */
[----:B------:R-:W-:-:S04]  /*4ab0*/  FMUL.FTZ R0, R0, 1 ;  /* 0x3f80000000007820 */ /* 0x000fc80000410000 */
[----:B------:R-:W0:Y:S02]  /*4ac0*/  F2F.F64.F32 R4, R0 ;  /* 0x0000000000047310 */ /* 0x000e240000201800 */
[----:B0-----:R3:W-:Y:S01]  /*4ad0*/  STG.E.128 desc[UR36][R2.64], R4 ;  /* 0x0000000402007986 */ /* 0x0017e2000c101d24 */
[----:B------:R-:W-:Y:S05]  /*4ae0*/  BRA `(.L_x_18462) ;  /* 0x0000000800887947 */ /* 0x000fea0003800000 */
.L_x_18475:
        /* <DEDUP_REMOVED lines=19> */
.L_x_18480:
[----:B------:R-:W-:Y:S05]  /*4c20*/  BSYNC.RECONVERGENT B0 ;  /* 0x0000000000007941 */ /* 0x000fea0003800200 */
.L_x_18479:
[----:B------:R-:W-:Y:S01]  /*4c30*/  LOP3.LUT R5, R0, 0x80, R5, 0xf8, !PT ;  /* 0x0000008000057812 */ /* 0x000fe200078ef805 */
[----:B------:R-:W-:-:S04]  /*4c40*/  IMAD.MOV.U32 R19, RZ, RZ, R22 ;  /* 0x000000ffff137224 */ /* 0x000fc800078e0016 */
[----:B------:R2:W-:Y:S01]  /*4c50*/  STG.E.U8 desc[UR36][R2.64], R5 ;  /* 0x0000000502007986 */ /* 0x0005e2000c101124 */
[----:B------:R-:W-:Y:S05]  /*4c60*/  BRA `(.L_x_18462) ;  /* 0x0000000800287947 */ /* 0x000fea0003800000 */
.L_x_18478:
        /* <DEDUP_REMOVED lines=15> */
.L_x_18482:
[----:B------:R-:W-:Y:S05]  /*4d60*/  BSYNC.RECONVERGENT B0 ;  /* 0x0000000000007941 */ /* 0x000fea0003800200 */
.L_x_18481:
[----:B------:R-:W-:Y:S01]  /*4d70*/  LOP3.LUT R5, R0, 0x80, R5, 0xf8, !PT ;  /* 0x0000008000057812 */ /* 0x000fe200078ef805 */
[----:B------:R-:W-:-:S04]  /*4d80*/  IMAD.MOV.U32 R19, RZ, RZ, R22 ;  /* 0x000000ffff137224 */ /* 0x000fc800078e0016 */
[----:B------:R1:W-:Y:S01]  /*4d90*/  STG.E.U8 desc[UR36][R2.64], R5 ;  /* 0x0000000502007986 */ /* 0x0003e2000c101124 */
[----:B------:R-:W-:Y:S05]  /*4da0*/  BRA `(.L_x_18462) ;  /* 0x0000000400d87947 */ /* 0x000fea0003800000 */
.L_x_18477:
[----:B------:R-:W-:Y:S02]  /*4db0*/  HADD2.F32 R0, -RZ, R0.H0_H0 ;  /* 0x20000000ff007230 */ /* 0x000fe40000004100 */
[----:B------:R-:W-:-:S03]  /*4dc0*/  IMAD.MOV.U32 R19, RZ, RZ, R22 ;  /* 0x000000ffff137224 */ /* 0x000fc600078e0016 */
[----:B------:R-:W-:-:S05]  /*4dd0*/  F2FP.BF16.F32.PACK_AB R0, RZ, R0 ;  /* 0x00000000ff00723e */ /* 0x000fca00000010ff */
[----:B------:R0:W-:Y:S01]  /*4de0*/  STG.E.U16 desc[UR36][R2.64], R0 ;  /* 0x0000000002007986 */ /* 0x0001e2000c101524 */
[----:B------:R-:W-:Y:S05]  /*4df0*/  BRA `(.L_x_18462) ;  /* 0x0000000400c47947 */ /* 0x000fea0003800000 */
.L_x_18474:
        /* <DEDUP_REMOVED lines=13> */
.L_x_18485:
        /* <DEDUP_REMOVED lines=13> */
.L_x_18488:
[----:B------:R-:W-:-:S04]  /*4fa0*/  SHF.R.U32.HI R0, RZ, 0x14, R5 ;  /* 0x00000014ff007819 */ /* 0x000fc80000011605 */
[----:B------:R-:W-:-:S04]  /*4fb0*/  LOP3.LUT R0, R0, 0x1, RZ, 0xc0, !PT ;  /* 0x0000000100007812 */ /* 0x000fc800078ec0ff */
[----:B------:R-:W-:-:S04]  /*4fc0*/  IADD3 R0, PT, PT, R5, 0x487ffff, R0 ;  /* 0x0487ffff05007810 */ /* 0x000fc80007ffe000 */
[----:B------:R-:W-:-:S04]  /*4fd0*/  SHF.R.U32.HI R0, RZ, 0x14, R0 ;  /* 0x00000014ff007819 */ /* 0x000fc80000011600 */
[----:B------:R-:W-:-:S07]  /*4fe0*/  LOP3.LUT R4, R0, 0xff, RZ, 0xc0, !PT ;  /* 0x000000ff00047812 */ /* 0x000fce00078ec0ff */
.L_x_18489:
[----:B------:R-:W-:-:S04]  /*4ff0*/  SHF.R.U32.HI R5, RZ, 0x18, R5 ;  /* 0x00000018ff057819 */ /* 0x000fc80000011605 */
[----:B------:R-:W-:-:S04]  /*5000*/  LOP3.LUT R4, R4, 0x80, R5, 0xf8, !PT ;  /* 0x0000008004047812 */ /* 0x000fc800078ef805 */
[----:B------:R-:W-:-:S07]  /*5010*/  PRMT R0, R4, 0x7610, R0 ;  /* 0x0000761004007816 */ /* 0x000fce0000000000 */
.L_x_18487:
[----:B------:R-:W-:Y:S05]  /*5020*/  BSYNC.RECONVERGENT B0 ;  /* 0x0000000000007941 */ /* 0x000fea0003800200 */
.L_x_18486:
[----:B------:R0:W-:Y:S01]  /*5030*/  STG.E.U8 desc[UR36][R2.64], R0 ;  /* 0x0000000002007986 */ /* 0x0001e2000c101124 */
[----:B------:R-:W-:Y:S01]  /*5040*/  IMAD.MOV.U32 R19, RZ, RZ, R22 ;  /* 0x000000ffff137224 */ /* 0x000fe200078e0016 */
[----:B------:R-:W-:Y:S06]  /*5050*/  BRA `(.L_x_18462) ;  /* 0x00000004002c7947 */ /* 0x000fec0003800000 */
.L_x_18484:
        /* <DEDUP_REMOVED lines=13> */
.L_x_18492:
[----:B------:R-:W-:-:S04]  /*5130*/  SHF.R.U32.HI R0, RZ, 0x15, R5 ;  /* 0x00000015ff007819 */ /* 0x000fc80000011605 */
[----:B------:R-:W-:-:S04]  /*5140*/  LOP3.LUT R0, R0, 0x1, RZ, 0xc0, !PT ;  /* 0x0000000100007812 */ /* 0x000fc800078ec0ff */
[----:B------:R-:W-:-:S04]  /*5150*/  IADD3 R0, PT, PT, R5, 0x88fffff, R0 ;  /* 0x088fffff05007810 */ /* 0x000fc80007ffe000 */
[----:B------:R-:W-:-:S04]  /*5160*/  SHF.R.U32.HI R0, RZ, 0x15, R0 ;  /* 0x00000015ff007819 */ /* 0x000fc80000011600 */
[----:B------:R-:W-:-:S07]  /*5170*/  LOP3.LUT R4, R0, 0xff, RZ, 0xc0, !PT ;  /* 0x000000ff00047812 */ /* 0x000fce00078ec0ff */
.L_x_18493:
[----:B------:R-:W-:-:S04]  /*5180*/  SHF.R.U32.HI R5, RZ, 0x18, R5 ;  /* 0x00000018ff057819 */ /* 0x000fc80000011605 */
[----:B------:R-:W-:-:S04]  /*5190*/  LOP3.LUT R4, R4, 0x80, R5, 0xf8, !PT ;  /* 0x0000008004047812 */ /* 0x000fc800078ef805 */
[----:B------:R-:W-:-:S07]  /*51a0*/  PRMT R0, R4, 0x7610, R0 ;  /* 0x0000761004007816 */ /* 0x000fce0000000000 */
.L_x_18491:
[----:B------:R-:W-:Y:S05]  /*51b0*/  BSYNC.RECONVERGENT B0 ;  /* 0x0000000000007941 */ /* 0x000fea0003800200 */
.L_x_18490:
[----:B------:R0:W-:Y:S01]  /*51c0*/  STG.E.U8 desc[UR36][R2.64], R0 ;  /* 0x0000000002007986 */ /* 0x0001e2000c101124 */
[----:B------:R-:W-:Y:S01]  /*51d0*/  IMAD.MOV.U32 R19, RZ, RZ, R22 ;  /* 0x000000ffff137224 */ /* 0x000fe200078e0016 */
[----:B------:R-:W-:Y:S06]  /*51e0*/  BRA `(.L_x_18462) ;  /* 0x0000000000c87947 */ /* 0x000fec0003800000 */
.L_x_18483:
[----:B------:R-:W-:-:S13]  /*51f0*/  ISETP.NE.AND P0, PT, R4, 0x1c, PT ;  /* 0x0000001c0400780c */ /* 0x000fda0003f05270 */
[----:B------:R-:W-:Y:S05]  /*5200*/  @!P0 BRA `(.L_x_18494) ;  /* 0x0000000000b08947 */ /* 0x000fea0003800000 */
[----:B------:R-:W-:-:S13]  /*5210*/  ISETP.NE.AND P0, PT, R4, 0x1d, PT ;  /* 0x0000001d0400780c */ /* 0x000fda0003f05270 */
[----:B------:R-:W-:Y:S05]  /*5220*/  @!P0 BRA `(.L_x_18495) ;  /* 0x0000000000948947 */ /* 0x000fea0003800000 */
[----:B------:R-:W-:-:S13]  /*5230*/  ISETP.NE.AND P0, PT, R4, 0x2c, PT ;  /* 0x0000002c0400780c */ /* 0x000fda0003f05270 */
[----:B------:R-:W-:Y:S05]  /*5240*/  @!P0 BRA `(.L_x_18496) ;  /* 0x0000000000488947 */ /* 0x000fea0003800000 */
.L_x_18467:
        /* <DEDUP_REMOVED lines=16> */
.L_x_18497:
[----:B------:R-:W-:Y:S01]  /*5350*/  IMAD.MOV.U32 R19, RZ, RZ, R22 ;  /* 0x000000ffff137224 */ /* 0x000fe200078e0016 */
[----:B------:R-:W-:Y:S06]  /*5360*/  BRA `(.L_x_18462) ;  /* 0x0000000000687947 */ /* 0x000fec0003800000 */
.L_x_18496:
        /* <DEDUP_REMOVED lines=17> */
.L_x_18495:
[----:B------:R-:W-:Y:S02]  /*5480*/  HADD2.F32 R4, -RZ, R0.H0_H0 ;  /* 0x20000000ff047230 */ /* 0x000fe40000004100 */
[----:B------:R-:W-:-:S04]  /*5490*/  IMAD.MOV.U32 R19, RZ, RZ, R22 ;  /* 0x000000ffff137224 */ /* 0x000fc800078e0016 */
[----:B------:R-:W0:Y:S02]  /*54a0*/  F2I.U64.TRUNC R4, R4 ;  /* 0x0000000400047311 */ /* 0x000e24000020d800 */
[----:B0-----:R0:W-:Y:S01]  /*54b0*/  STG.E.64 desc[UR36][R2.64], R4 ;  /* 0x0000000402007986 */ /* 0x0011e2000c101b24 */
[----:B------:R-:W-:Y:S05]  /*54c0*/  BRA `(.L_x_18462) ;  /* 0x0000000000107947 */ /* 0x000fea0003800000 */
.L_x_18494:
[----:B------:R-:W-:Y:S02]  /*54d0*/  HADD2.F32 R0, -RZ, R0.H0_H0 ;  /* 0x20000000ff007230 */ /* 0x000fe40000004100 */
[----:B------:R-:W-:Y:S02]  /*54e0*/  IMAD.MOV.U32 R19, RZ, RZ, R22 ;  /* 0x000000ffff137224 */ /* 0x000fe400078e0016 */
[----:B------:R-:W0:Y:S02]  /*54f0*/  F2I.FTZ.U32.TRUNC.NTZ R5, R0 ;  /* 0x0000000000057305 */ /* 0x000e24000021f000 */
[----:B0-----:R0:W-:Y:S03]  /*5500*/  STG.E desc[UR36][R2.64], R5 ;  /* 0x0000000502007986 */ /* 0x0011e6000c101924 */
.L_x_18462:
[----:B------:R-:W-:Y:S05]  /*5510*/  BSYNC.RECONVERGENT B6 ;  /* 0x0000000000067941 */ /* 0x000fea0003800200 */
.L_x_18461:
        /* <DEDUP_REMOVED lines=25> */
.L_x_18503:
[----:B------:R-:W-:-:S06]  /*56b0*/  HADD2.F32 R5, -RZ, R25.H0_H0 ;  /* 0x20000019ff057230 */ /* 0x000fcc0000004100 */
[----:B------:R-:W0:Y:S02]  /*56c0*/  F2I.S64.TRUNC R4, R5 ;  /* 0x0000000500047311 */ /* 0x000e24000020d900 */
[----:B0-----:R0:W-:Y:S01]  /*56d0*/  STG.E.U8 desc[UR36][R2.64], R4 ;  /* 0x0000000402007986 */ /* 0x0011e2000c101124 */
[----:B------:R-:W-:Y:S05]  /*56e0*/  BRA `(.L_x_18505) ;  /* 0x0000000c006c7947 */ /* 0x000fea0003800000 */
.L_x_18502:
        /* <DEDUP_REMOVED lines=10> */
.L_x_18507:
[----:B------:R-:W-:-:S06]  /*5790*/  HADD2.F32 R25, -RZ, R25.H0_H0 ;  /* 0x20000019ff197230 */ /* 0x000fcc0000004100 */
[----:B------:R-:W0:Y:S02]  /*57a0*/  F2I.FTZ.TRUNC.NTZ R25, R25 ;  /* 0x0000001900197305 */ /* 0x000e24000021f100 */
[----:B0-----:R0:W-:Y:S01]  /*57b0*/  STG.E desc[UR36][R2.64], R25 ;  /* 0x0000001902007986 */ /* 0x0011e2000c101924 */
[----:B------:R-:W-:Y:S05]  /*57c0*/  BRA `(.L_x_18505) ;  /* 0x0000000c00347947 */ /* 0x000fea0003800000 */
.L_x_18506:
[----:B------:R-:W-:-:S06]  /*57d0*/  HADD2.F32 R25, -RZ, R25.H0_H0 ;  /* 0x20000019ff197230 */ /* 0x000fcc0000004100 */
[----:B------:R-:W0:Y:S02]  /*57e0*/  F2I.FTZ.TRUNC.NTZ R25, R25 ;  /* 0x0000001900197305 */ /* 0x000e24000021f100 */
[----:B0-----:R0:W-:Y:S01]  /*57f0*/  STG.E.U16 desc[UR36][R2.64], R25 ;  /* 0x0000001902007986 */ /* 0x0011e2000c101524 */
[----:B------:R-:W-:Y:S05]  /*5800*/  BRA `(.L_x_18505) ;  /* 0x0000000c00247947 */ /* 0x000fea0003800000 */
.L_x_18501:
        /* <DEDUP_REMOVED lines=9> */
.L_x_18509:
[----:B------:R0:W-:Y:S01]  /*58a0*/  STG.E.U16 desc[UR36][R2.64], R25 ;  /* 0x0000001902007986 */ /* 0x0001e2000c101524 */
[----:B------:R-:W-:Y:S05]  /*58b0*/  BRA `(.L_x_18505) ;  /* 0x0000000800f87947 */ /* 0x000fea0003800000 */
.L_x_18508:
        /* <DEDUP_REMOVED lines=10> */
.L_x_18511:
[----:B------:R-:W-:-:S05]  /*5960*/  HADD2.F32 R0, -RZ, R25.H0_H0 ;  /* 0x20000019ff007230 */ /* 0x000fca0000004100 */
[----:B------:R-:W-:-:S04]  /*5970*/  F2FP.F16.F32.PACK_AB R0, RZ, R0 ;  /* 0x00000000ff00723e */ /* 0x000fc800000000ff */
[----:B------:R-:W-:-:S05]  /*5980*/  PRMT R0, R0, 0x5410, RZ ;  /* 0x0000541000007816 */ /* 0x000fca00000000ff */
[----:B------:R0:W-:Y:S01]  /*5990*/  STG.E desc[UR36][R2.64], R0 ;  /* 0x0000000002007986 */ /* 0x0001e2000c101924 */
[----:B------:R-:W-:Y:S05]  /*59a0*/  BRA `(.L_x_18505) ;  /* 0x0000000800bc7947 */ /* 0x000fea0003800000 */
.L_x_18510:
[----:B------:R-:W-:-:S05]  /*59b0*/  HADD2.F32 R4, -RZ, R25.H0_H0 ;  /* 0x20000019ff047230 */ /* 0x000fca0000004100 */
[----:B------:R-:W-:-:S06]  /*59c0*/  FMUL.FTZ R4, R4, 1 ;  /* 0x3f80000004047820 */ /* 0x000fcc0000410000 */
[----:B------:R-:W0:Y:S02]  /*59d0*/  F2F.F64.F32 R4, R4 ;  /* 0x0000000400047310 */ /* 0x000e240000201800 */
[----:B0-----:R0:W-:Y:S01]  /*59e0*/  STG.E.64 desc[UR36][R2.64], R4 ;  /* 0x0000000402007986 */ /* 0x0011e2000c101b24 */
[----:B------:R-:W-:Y:S05]  /*59f0*/  BRA `(.L_x_18505) ;  /* 0x0000000800a87947 */ /* 0x000fea0003800000 */
.L_x_18500:
        /* <DEDUP_REMOVED lines=14> */
.L_x_18515:
        /* <DEDUP_REMOVED lines=18> */
.L_x_18518:
[----:B------:R-:W-:-:S04]  /*5c00*/  SHF.R.U32.HI R5, RZ, 0x18, R5 ;  /* 0x00000018ff057819 */ /* 0x000fc80000011605 */
[----:B------:R-:W-:-:S07]  /*5c10*/  LOP3.LUT R0, R0, 0x80, R5, 0xf8, !PT ;  /* 0x0000008000007812 */ /* 0x000fce00078ef805 */
.L_x_18517:
[----:B------:R-:W-:Y:S05]  /*5c20*/  BSYNC.RECONVERGENT B0 ;  /* 0x0000000000007941 */ /* 0x000fea0003800200 */
.L_x_18516:
[----:B------:R0:W-:Y:S01]  /*5c30*/  STG.E.U8 desc[UR36][R2.64], R0 ;  /* 0x0000000002007986 */ /* 0x0001e2000c101124 */
[----:B------:R-:W-:Y:S05]  /*5c40*/  BRA `(.L_x_18505) ;  /* 0x0000000800147947 */ /* 0x000fea0003800000 */
.L_x_18514:
        /* <DEDUP_REMOVED lines=18> */
.L_x_18521:
[----:B------:R-:W-:-:S04]  /*5d70*/  SHF.R.U32.HI R5, RZ, 0x18, R5 ;  /* 0x00000018ff057819 */ /* 0x000fc80000011605 */
[----:B------:R-:W-:-:S07]  /*5d80*/  LOP3.LUT R0, R0, 0x80, R5, 0xf8, !PT ;  /* 0x0000008000007812 */ /* 0x000fce00078ef805 */
.L_x_18520:
[----:B------:R-:W-:Y:S05]  /*5d90*/  BSYNC.RECONVERGENT B0 ;  /* 0x0000000000007941 */ /* 0x000fea0003800200 */
.L_x_18519:
[----:B------:R0:W-:Y:S01]  /*5da0*/  STG.E.U8 desc[UR36][R2.64], R0 ;  /* 0x0000000002007986 */ /* 0x0001e2000c101124 */
[----:B------:R-:W-:Y:S05]  /*5db0*/  BRA `(.L_x_18505) ;  /* 0x0000000400b87947 */ /* 0x000fea0003800000 */
.L_x_18513:
        /* <DEDUP_REMOVED lines=22> */
.L_x_18523:
[----:B------:R-:W-:-:S06]  /*5f20*/  HADD2.F32 R4, -RZ, R25.H0_H0 ;  /* 0x20000019ff047230 */ /* 0x000fcc0000004100 */
[----:B------:R-:W0:Y:S02]  /*5f30*/  F2I.U64.TRUNC R4, R4 ;  /* 0x0000000400047311 */ /* 0x000e24000020d800 */
[----:B0-----:R0:W-:Y:S01]  /*5f40*/  STG.E.64 desc[UR36][R2.64], R4 ;  /* 0x0000000402007986 */ /* 0x0011e2000c101b24 */
[----:B------:R-:W-:Y:S05]  /*5f50*/  BRA `(.L_x_18505) ;  /* 0x0000000400507947 */ /* 0x000fea0003800000 */
.L_x_18522:
[----:B------:R-:W-:-:S06]  /*5f60*/  HADD2.F32 R25, -RZ, R25.H0_H0 ;  /* 0x20000019ff197230 */ /* 0x000fcc0000004100 */
[----:B------:R-:W0:Y:S02]  /*5f70*/  F2I.FTZ.U32.TRUNC.NTZ R25, R25 ;  /* 0x0000001900197305 */ /* 0x000e24000021f000 */
[----:B0-----:R0:W-:Y:S01]  /*5f80*/  STG.E desc[UR36][R2.64], R25 ;  /* 0x0000001902007986 */ /* 0x0011e2000c101924 */
[----:B------:R-:W-:Y:S05]  /*5f90*/  BRA `(.L_x_18505) ;  /* 0x0000000400407947 */ /* 0x000fea0003800000 */
.L_x_18512:
        /* <DEDUP_REMOVED lines=11> */
.L_x_18525:
[----:B------:R-:W-:Y:S01]  /*6050*/  HADD2.F32 R25, -RZ, R25.H0_H0 ;  /* 0x20000019ff197230 */ /* 0x000fe20000004100 */
[----:B------:R-:W-:-:S04]  /*6060*/  CS2R R6, SRZ ;  /* 0x0000000000067805 */ /* 0x000fc8000001ff00 */
[----:B------:R-:W-:-:S06]  /*6070*/  FMUL.FTZ R4, R25, 1 ;  /* 0x3f80000019047820 */ /* 0x000fcc0000410000 */
[----:B------:R-:W0:Y:S02]  /*6080*/  F2F.F64.F32 R4, R4 ;  /* 0x0000000400047310 */ /* 0x000e240000201800 */
[----:B0-----:R0:W-:Y:S01]  /*6090*/  STG.E.128 desc[UR36][R2.64], R4 ;  /* 0x0000000402007986 */ /* 0x0011e2000c101d24 */
[----:B------:R-:W-:Y:S05]  /*60a0*/  BRA `(.L_x_18505) ;  /* 0x0000000000fc7947 */ /* 0x000fea0003800000 */
.L_x_18524:
[----:B------:R-:W-:-:S13]  /*60b0*/  ISETP.NE.AND P0, PT, R0, 0xf, PT ;  /* 0x0000000f0000780c */ /* 0x000fda0003f05270 */
[----:B------:R-:W-:Y:S05]  /*60c0*/  @!P0 BRA `(.L_x_18526) ;  /* 0x0000000000e88947 */ /* 0x000fea0003800000 */
[----:B------:R-:W-:-:S13]  /*60d0*/  ISETP.NE.AND P0, PT, R0, 0x17, PT ;  /* 0x000000170000780c */ /* 0x000fda0003f05270 */
[----:B------:R-:W-:Y:S05]  /*60e0*/  @!P0 BRA `(.L_x_18527) ;  /* 0x0000000000908947 */ /* 0x000fea0003800000 */
[----:B------:R-:W-:-:S13]  /*60f0*/  ISETP.NE.AND P0, PT, R0, 0x18, PT ;  /* 0x000000180000780c */ /* 0x000fda0003f05270 */
[----:B------:R-:W-:Y:S05]  /*6100*/  @!P0 BRA `(.L_x_18528) ;  /* 0x0000000000448947 */ /* 0x000fea0003800000 */
.L_x_18504:
        /* <DEDUP_REMOVED lines=16> */
.L_x_18529:
[----:B------:R-:W-:Y:S05]  /*6210*/  BRA `(.L_x_18505) ;  /* 0x0000000000a07947 */ /* 0x000fea0003800000 */
.L_x_18528:
        /* <DEDUP_REMOVED lines=13> */
.L_x_18531:
[----:B------:R-:W-:Y:S05]  /*62f0*/  BSYNC.RECONVERGENT B0 ;  /* 0x0000000000007941 */ /* 0x000fea0003800200 */
.L_x_18530:
[----:B------:R-:W-:-:S05]  /*6300*/  LOP3.LUT R5, R0, 0x80, R5, 0xf8, !PT ;  /* 0x0000008000057812 */ /* 0x000fca00078ef805 */
[----:B------:R3:W-:Y:S01]  /*6310*/  STG.E.U8 desc[UR36][R2.64], R5 ;  /* 0x0000000502007986 */ /* 0x0007e2000c101124 */
[----:B------:R-:W-:Y:S05]  /*6320*/  BRA `(.L_x_18505) ;  /* 0x00000000005c7947 */ /* 0x000fea0003800000 */
.L_x_18527:
        /* <DEDUP_REMOVED lines=12> */
.L_x_18533:
[----:B------:R-:W-:Y:S01]  /*63f0*/  IMAD.MOV.U32 R0, RZ, RZ, 0x7f ;  /* 0x0000007fff007424 */ /* 0x000fe200078e00ff */
[----:B------:R-:W-:-:S04]  /*6400*/  ISETP.GT.U32.AND P0, PT, R4, 0x7f800000, PT ;  /* 0x7f8000000400780c */ /* 0x000fc80003f04070 */
[----:B------:R-:W-:-:S09]  /*6410*/  SEL R0, R0, 0x7c, P0 ;  /* 0x0000007c00007807 */ /* 0x000fd20000000000 */
.L_x_18534:
[----:B------:R-:W-:Y:S05]  /*6420*/  BSYNC.RECONVERGENT B0 ;  /* 0x0000000000007941 */ /* 0x000fea0003800200 */
.L_x_18532:
[----:B------:R-:W-:-:S04]  /*6430*/  SHF.R.U32.HI R5, RZ, 0x18, R5 ;  /* 0x00000018ff057819 */ /* 0x000fc80000011605 */
[----:B------:R-:W-:-:S05]  /*6440*/  LOP3.LUT R5, R0, 0x80, R5, 0xf8, !PT ;  /* 0x0000008000057812 */ /* 0x000fca00078ef805 */
[----:B------:R2:W-:Y:S01]  /*6450*/  STG.E.U8 desc[UR36][R2.64], R5 ;  /* 0x0000000502007986 */ /* 0x0005e2000c101124 */
[----:B------:R-:W-:Y:S05]  /*6460*/  BRA `(.L_x_18505) ;  /* 0x00000000000c7947 */ /* 0x000fea0003800000 */
.L_x_18526:
[----:B------:R-:W-:-:S05]  /*6470*/  HADD2.F32 R0, -RZ, R25.H0_H0 ;  /* 0x20000019ff007230 */ /* 0x000fca0000004100 */
[----:B------:R-:W-:-:S05]  /*6480*/  F2FP.BF16.F32.PACK_AB R0, RZ, R0 ;  /* 0x00000000ff00723e */ /* 0x000fca00000010ff */
[----:B------:R4:W-:Y:S02]  /*6490*/  STG.E.U16 desc[UR36][R2.64], R0 ;  /* 0x0000000002007986 */ /* 0x0009e4000c101524 */
.L_x_18505:
        /* <DEDUP_REMOVED lines=25> */
.L_x_18538:
[----:B------:R-:W-:-:S06]  /*6630*/  HADD2.F32 R5, -RZ, R24.H0_H0 ;  /* 0x20000018ff057230 */ /* 0x000fcc0000004100 */
[----:B------:R-:W0:Y:S02]  /*6640*/  F2I.S64.TRUNC R4, R5 ;  /* 0x0000000500047311 */ /* 0x000e24000020d900 */
[----:B0-----:R4:W-:Y:S01]  /*6650*/  STG.E.U8 desc[UR36][R2.64], R4 ;  /* 0x0000000402007986 */ /* 0x0019e2000c101124 */
[----:B------:R-:W-:Y:S05]  /*6660*/  BRA `(.L_x_18540) ;  /* 0x0000000c006c7947 */ /* 0x000fea0003800000 */
.L_x_18537:
        /* <DEDUP_REMOVED lines=10> */
.L_x_18542:
[----:B------:R-:W-:-:S04]  /*6710*/  HADD2.F32 R24, -RZ, R24.H0_H0 ;  /* 0x20000018ff187230 */ /* 0x000fc80000004100 */
[----:B------:R-:W0:Y:S02]  /*6720*/  F2I.FTZ.TRUNC.NTZ R5, R24 ;  /* 0x0000001800057305 */ /* 0x000e24000021f100 */
[----:B0-----:R2:W-:Y:S01]  /*6730*/  STG.E desc[UR36][R2.64], R5 ;  /* 0x0000000502007986 */ /* 0x0015e2000c101924 */
[----:B------:R-:W-:Y:S05]  /*6740*/  BRA `(.L_x_18540) ;  /* 0x0000000c00347947 */ /* 0x000fea0003800000 */
.L_x_18541:
[----:B------:R-:W-:-:S04]  /*6750*/  HADD2.F32 R24, -RZ, R24.H0_H0 ;  /* 0x20000018ff187230 */ /* 0x000fc80000004100 */
[----:B------:R-:W0:Y:S02]  /*6760*/  F2I.FTZ.TRUNC.NTZ R5, R24 ;  /* 0x0000001800057305 */ /* 0x000e24000021f100 */
[----:B0-----:R0:W-:Y:S01]  /*6770*/  STG.E.U16 desc[UR36][R2.64], R5 ;  /* 0x0000000502007986 */ /* 0x0011e2000c101524 */
[----:B------:R-:W-:Y:S05]  /*6780*/  BRA `(.L_x_18540) ;  /* 0x0000000c00247947 */ /* 0x000fea0003800000 */
.L_x_18536:
        /* <DEDUP_REMOVED lines=9> */
.L_x_18544:
[----:B------:R0:W-:Y:S01]  /*6820*/  STG.E.U16 desc[UR36][R2.64], R24 ;  /* 0x0000001802007986 */ /* 0x0001e2000c101524 */
[----:B------:R-:W-:Y:S05]  /*6830*/  BRA `(.L_x_18540) ;  /* 0x0000000800f87947 */ /* 0x000fea0003800000 */
.L_x_18543:
        /* <DEDUP_REMOVED lines=10> */
.L_x_18546:
[----:B------:R-:W-:-:S05]  /*68e0*/  HADD2.F32 R0, -RZ, R24.H0_H0 ;  /* 0x20000018ff007230 */ /* 0x000fca0000004100 */
[----:B------:R-:W-:-:S04]  /*68f0*/  F2FP.F16.F32.PACK_AB R0, RZ, R0 ;  /* 0x00000000ff00723e */ /* 0x000fc800000000ff */
[----:B------:R-:W-:-:S05]  /*6900*/  PRMT R0, R0, 0x5410, RZ ;  /* 0x0000541000007816 */ /* 0x000fca00000000ff */
[----:B------:R0:W-:Y:S01]  /*6910*/  STG.E desc[UR36][R2.64], R0 ;  /* 0x0000000002007986 */ /* 0x0001e2000c101924 */
[----:B------:R-:W-:Y:S05]  /*6920*/  BRA `(.L_x_18540) ;  /* 0x0000000800bc7947 */ /* 0x000fea0003800000 */
.L_x_18545:
[----:B------:R-:W-:-:S05]  /*6930*/  HADD2.F32 R4, -RZ, R24.H0_H0 ;  /* 0x20000018ff047230 */ /* 0x000fca0000004100 */
[----:B------:R-:W-:-:S06]  /*6940*/  FMUL.FTZ R4, R4, 1 ;  /* 0x3f80000004047820 */ /* 0x000fcc0000410000 */
[----:B------:R-:W0:Y:S02]  /*6950*/  F2F.F64.F32 R4, R4 ;  /* 0x0000000400047310 */ /* 0x000e240000201800 */
[----:B0-----:R0:W-:Y:S01]  /*6960*/  STG.E.64 desc[UR36][R2.64], R4 ;  /* 0x0000000402007986 */ /* 0x0011e2000c101b24 */
[----:B------:R-:W-:Y:S05]  /*6970*/  BRA `(.L_x_18540) ;  /* 0x0000000800a87947 */ /* 0x000fea0003800000 */
.L_x_18535:
        /* <DEDUP_REMOVED lines=14> */
.L_x_18550:
        /* <DEDUP_REMOVED lines=18> */
.L_x_18553:
[----:B------:R-:W-:-:S04]  /*6b80*/  SHF.R.U32.HI R5, RZ, 0x18, R5 ;  /* 0x00000018ff057819 */ /* 0x000fc80000011605 */
[----:B------:R-:W-:-:S07]  /*6b90*/  LOP3.LUT R0, R0, 0x80, R5, 0xf8, !PT ;  /* 0x0000008000007812 */ /* 0x000fce00078ef805 */
.L_x_18552:
[----:B------:R-:W-:Y:S05]  /*6ba0*/  BSYNC.RECONVERGENT B0 ;  /* 0x0000000000007941 */ /* 0x000fea0003800200 */
.L_x_18551:
[----:B------:R0:W-:Y:S01]  /*6bb0*/  STG.E.U8 desc[UR36][R2.64], R0 ;  /* 0x0000000002007986 */ /* 0x0001e2000c101124 */
[----:B------:R-:W-:Y:S05]  /*6bc0*/  BRA `(.L_x_18540) ;  /* 0x0000000800147947 */ /* 0x000fea0003800000 */
.L_x_18549:
        /* <DEDUP_REMOVED lines=18> */
.L_x_18556:
[----:B------:R-:W-:-:S04]  /*6cf0*/  SHF.R.U32.HI R5, RZ, 0x18, R5 ;  /* 0x00000018ff057819 */ /* 0x000fc80000011605 */
[----:B------:R-:W-:-:S07]  /*6d00*/  LOP3.LUT R0, R0, 0x80, R5, 0xf8, !PT ;  /* 0x0000008000007812 */ /* 0x000fce00078ef805 */
.L_x_18555:
[----:B------:R-:W-:Y:S05]  /*6d10*/  BSYNC.RECONVERGENT B0 ;  /* 0x0000000000007941 */ /* 0x000fea0003800200 */
.L_x_18554:
[----:B------:R0:W-:Y:S01]  /*6d20*/  STG.E.U8 desc[UR36][R2.64], R0 ;  /* 0x0000000002007986 */ /* 0x0001e2000c101124 */
[----:B------:R-:W-:Y:S05]  /*6d30*/  BRA `(.L_x_18540) ;  /* 0x0000000400b87947 */ /* 0x000fea0003800000 */
.L_x_18548:
        /* <DEDUP_REMOVED lines=22> */
.L_x_18558:
[----:B------:R-:W-:-:S06]  /*6ea0*/  HADD2.F32 R4, -RZ, R24.H0_H0 ;  /* 0x20000018ff047230 */ /* 0x000fcc0000004100 */
[----:B------:R-:W0:Y:S02]  /*6eb0*/  F2I.U64.TRUNC R4, R4 ;  /* 0x0000000400047311 */ /* 0x000e24000020d800 */
[----:B0-----:R0:W-:Y:S01]  /*6ec0*/  STG.E.64 desc[UR36][R2.64], R4 ;  /* 0x0000000402007986 */ /* 0x0011e2000c101b24 */
[----:B------:R-:W-:Y:S05]  /*6ed0*/  BRA `(.L_x_18540) ;  /* 0x0000000400507947 */ /* 0x000fea0003800000 */
.L_x_18557:
[----:B------:R-:W-:-:S04]  /*6ee0*/  HADD2.F32 R24, -RZ, R24.H0_H0 ;  /* 0x20000018ff187230 */ /* 0x000fc80000004100 */
[----:B------:R-:W0:Y:S02]  /*6ef0*/  F2I.FTZ.U32.TRUNC.NTZ R5, R24 ;  /* 0x0000001800057305 */ /* 0x000e24000021f000 */
[----:B0-----:R0:W-:Y:S01]  /*6f00*/  STG.E desc[UR36][R2.64], R5 ;  /* 0x0000000502007986 */ /* 0x0011e2000c101924 */
[----:B------:R-:W-:Y:S05]  /*6f10*/  BRA `(.L_x_18540) ;  /* 0x0000000400407947 */ /* 0x000fea0003800000 */
.L_x_18547:
        /* <DEDUP_REMOVED lines=11> */
.L_x_18560:
[----:B------:R-:W-:Y:S01]  /*6fd0*/  HADD2.F32 R24, -RZ, R24.H0_H0 ;  /* 0x20000018ff187230 */ /* 0x000fe20000004100 */
[----:B------:R-:W-:-:S04]  /*6fe0*/  CS2R R6, SRZ ;  /* 0x0000000000067805 */ /* 0x000fc8000001ff00 */
[----:B------:R-:W-:-:S06]  /*6ff0*/  FMUL.FTZ R4, R24, 1 ;  /* 0x3f80000018047820 */ /* 0x000fcc0000410000 */
[----:B------:R-:W0:Y:S02]  /*7000*/  F2F.F64.F32 R4, R4 ;  /* 0x0000000400047310 */ /* 0x000e240000201800 */
[----:B0-----:R0:W-:Y:S01]  /*7010*/  STG.E.128 desc[UR36][R2.64], R4 ;  /* 0x0000000402007986 */ /* 0x0011e2000c101d24 */
[----:B------:R-:W-:Y:S05]  /*7020*/  BRA `(.L_x_18540) ;  /* 0x0000000000fc7947 */ /* 0x000fea0003800000 */
.L_x_18559:
[----:B------:R-:W-:-:S13]  /*7030*/  ISETP.NE.AND P0, PT, R0, 0xf, PT ;  /* 0x0000000f0000780c */ /* 0x000fda0003f05270 */
[----:B------:R-:W-:Y:S05]  /*7040*/  @!P0 BRA `(.L_x_18561) ;  /* 0x0000000000e88947 */ /* 0x000fea0003800000 */
[----:B------:R-:W-:-:S13]  /*7050*/  ISETP.NE.AND P0, PT, R0, 0x17, PT ;  /* 0x000000170000780c */ /* 0x000fda0003f05270 */
[----:B------:R-:W-:Y:S05]  /*7060*/  @!P0 BRA `(.L_x_18562) ;  /* 0x0000000000908947 */ /* 0x000fea0003800000 */
[----:B------:R-:W-:-:S13]  /*7070*/  ISETP.NE.AND P0, PT, R0, 0x18, PT ;  /* 0x000000180000780c */ /* 0x000fda0003f05270 */
[----:B------:R-:W-:Y:S05]  /*7080*/  @!P0 BRA `(.L_x_18563) ;  /* 0x0000000000448947 */ /* 0x000fea0003800000 */
.L_x_18539:
        /* <DEDUP_REMOVED lines=16> */
.L_x_18564:
[----:B------:R-:W-:Y:S05]  /*7190*/  BRA `(.L_x_18540) ;  /* 0x0000000000a07947 */ /* 0x000fea0003800000 */
.L_x_18563:
        /* <DEDUP_REMOVED lines=13> */
.L_x_18566:
[----:B------:R-:W-:Y:S05]  /*7270*/  BSYNC.RECONVERGENT B0 ;  /* 0x0000000000007941 */ /* 0x000fea0003800200 */
.L_x_18565:
[----:B------:R-:W-:-:S05]  /*7280*/  LOP3.LUT R5, R0, 0x80, R5, 0xf8, !PT ;  /* 0x0000008000057812 */ /* 0x000fca00078ef805 */
[----:B------:R0:W-:Y:S01]  /*7290*/  STG.E.U8 desc[UR36][R2.64], R5 ;  /* 0x0000000502007986 */ /* 0x0001e2000c101124 */
[----:B------:R-:W-:Y:S05]  /*72a0*/  BRA `(.L_x_18540) ;  /* 0x00000000005c7947 */ /* 0x000fea0003800000 */
.L_x_18562:
        /* <DEDUP_REMOVED lines=12> */
.L_x_18568:
[----:B------:R-:W-:Y:S01]  /*7370*/  IMAD.MOV.U32 R0, RZ, RZ, 0x7f ;  /* 0x0000007fff007424 */ /* 0x000fe200078e00ff */
[----:B------:R-:W-:-:S04]  /*7380*/  ISETP.GT.U32.AND P0, PT, R4, 0x7f800000, PT ;  /* 0x7f8000000400780c */ /* 0x000fc80003f04070 */
[----:B------:R-:W-:-:S09]  /*7390*/  SEL R0, R0, 0x7c, P0 ;  /* 0x0000007c00007807 */ /* 0x000fd20000000000 */
.L_x_18569:
[----:B------:R-:W-:Y:S05]  /*73a0*/  BSYNC.RECONVERGENT B0 ;  /* 0x0000000000007941 */ /* 0x000fea0003800200 */
.L_x_18567:
[----:B------:R-:W-:-:S04]  /*73b0*/  SHF.R.U32.HI R5, RZ, 0x18, R5 ;  /* 0x00000018ff057819 */ /* 0x000fc80000011605 */
[----:B------:R-:W-:-:S05]  /*73c0*/  LOP3.LUT R5, R0, 0x80, R5, 0xf8, !PT ;  /* 0x0000008000057812 */ /* 0x000fca00078ef805 */
[----:B------:R0:W-:Y:S01]  /*73d0*/  STG.E.U8 desc[UR36][R2.64], R5 ;  /* 0x0000000502007986 */ /* 0x0001e2000c101124 */
[----:B------:R-:W-:Y:S05]  /*73e0*/  BRA `(.L_x_18540) ;  /* 0x00000000000c7947 */ /* 0x000fea0003800000 */
.L_x_18561:
[----:B------:R-:W-:-:S05]  /*73f0*/  HADD2.F32 R0, -RZ, R24.H0_H0 ;  /* 0x20000018ff007230 */ /* 0x000fca0000004100 */
[----:B------:R-:W-:-:S05]  /*7400*/  F2FP.BF16.F32.PACK_AB R0, RZ, R0 ;  /* 0x00000000ff00723e */ /* 0x000fca00000010ff */
[----:B------:R0:W-:Y:S02]  /*7410*/  STG.E.U16 desc[UR36][R2.64], R0 ;  /* 0x0000000002007986 */ /* 0x0001e4000c101524 */
.L_x_18540:
[----:B------:R-:W-:-:S07]  /*7420*/  VIADD R19, R19, 0x80 ;  /* 0x0000008013137836 */ /* 0x000fce0000000000 */
.L_x_18499:
[----:B------:R-:W-:Y:S05]  /*7430*/  BSYNC.RECONVERGENT B6 ;  /* 0x0000000000067941 */ /* 0x000fea0003800200 */
.L_x_18498:
        /* <DEDUP_REMOVED lines=23> */
.L_x_18573:
[----:B------:R-:W-:-:S06]  /*75b0*/  HADD2.F32 R5, -RZ, R23.H0_H0 ;  /* 0x20000017ff057230 */ /* 0x000fcc0000004100 */
[----:B------:R-:W0:Y:S02]  /*75c0*/  F2I.S64.TRUNC R4, R5 ;  /* 0x0000000500047311 */ /* 0x000e24000020d900 */
[----:B0-----:R-:W-:Y:S01]  /*75d0*/  STG.E.U8 desc[UR36][R2.64], R4 ;  /* 0x0000000402007986 */ /* 0x001fe2000c101124 */
[----:B------:R-:W-:Y:S05]  /*75e0*/  EXIT ;  /* 0x000000000000794d */ /* 0x000fea0003800000 */
.L_x_18572:
        /* <DEDUP_REMOVED lines=10> */
.L_x_18576:
[----:B------:R-:W-:-:S06]  /*7690*/  HADD2.F32 R23, -RZ, R23.H0_H0 ;  /* 0x20000017ff177230 */ /* 0x000fcc0000004100 */
[----:B------:R-:W0:Y:S02]  /*76a0*/  F2I.FTZ.TRUNC.NTZ R23, R23 ;  /* 0x0000001700177305 */ /* 0x000e24000021f100 */
[----:B0-----:R-:W-:Y:S01]  /*76b0*/  STG.E desc[UR36][R2.64], R23 ;  /* 0x0000001702007986 */ /* 0x001fe2000c101924 */
[----:B------:R-:W-:Y:S05]  /*76c0*/  EXIT ;  /* 0x000000000000794d */ /* 0x000fea0003800000 */
.L_x_18575:
[----:B------:R-:W-:-:S06]  /*76d0*/  HADD2.F32 R23, -RZ, R23.H0_H0 ;  /* 0x20000017ff177230 */ /* 0x000fcc0000004100 */
[----:B------:R-:W0:Y:S02]  /*76e0*/  F2I.FTZ.TRUNC.NTZ R23, R23 ;  /* 0x0000001700177305 */ /* 0x000e24000021f100 */
[----:B0-----:R-:W-:Y:S01]  /*76f0*/  STG.E.U16 desc[UR36][R2.64], R23 ;  /* 0x0000001702007986 */ /* 0x001fe2000c101524 */
[----:B------:R-:W-:Y:S05]  /*7700*/  EXIT ;  /* 0x000000000000794d */ /* 0x000fea0003800000 */
.L_x_18571:
        /* <DEDUP_REMOVED lines=9> */
.L_x_18578:
[----:B------:R-:W-:Y:S01]  /*77a0*/  STG.E.U16 desc[UR36][R2.64], R23 ;  /* 0x0000001702007986 */ /* 0x000fe2000c101524 */
[----:B------:R-:W-:Y:S05]  /*77b0*/  EXIT ;  /* 0x000000000000794d */ /* 0x000fea0003800000 */
.L_x_18577:
        /* <DEDUP_REMOVED lines=10> */
.L_x_18580:
[----:B------:R-:W-:-:S05]  /*7860*/  HADD2.F32 R0, -RZ, R23.H0_H0 ;  /* 0x20000017ff007230 */ /* 0x000fca0000004100 */
[----:B------:R-:W-:-:S04]  /*7870*/  F2FP.F16.F32.PACK_AB R0, RZ, R0 ;  /* 0x00000000ff00723e */ /* 0x000fc800000000ff */
[----:B------:R-:W-:-:S05]  /*7880*/  PRMT R0, R0, 0x5410, RZ ;  /* 0x0000541000007816 */ /* 0x000fca00000000ff */
[----:B------:R-:W-:Y:S01]  /*7890*/  STG.E desc[UR36][R2.64], R0 ;  /* 0x0000000002007986 */ /* 0x000fe2000c101924 */
[----:B------:R-:W-:Y:S05]  /*78a0*/  EXIT ;  /* 0x000000000000794d */ /* 0x000fea0003800000 */
.L_x_18579:
[----:B------:R-:W-:-:S05]  /*78b0*/  HADD2.F32 R4, -RZ, R23.H0_H0 ;  /* 0x20000017ff047230 */ /* 0x000fca0000004100 */
[----:B------:R-:W-:-:S06]  /*78c0*/  FMUL.FTZ R4, R4, 1 ;  /* 0x3f80000004047820 */ /* 0x000fcc0000410000 */
[----:B------:R-:W0:Y:S02]  /*78d0*/  F2F.F64.F32 R4, R4 ;  /* 0x0000000400047310 */ /* 0x000e240000201800 */
[----:B0-----:R-:W-:Y:S01]  /*78e0*/  STG.E.64 desc[UR36][R2.64], R4 ;  /* 0x0000000402007986 */ /* 0x001fe2000c101b24 */
[----:B------:R-:W-:Y:S05]  /*78f0*/  EXIT ;  /* 0x000000000000794d */ /* 0x000fea0003800000 */
.L_x_18570:
        /* <DEDUP_REMOVED lines=14> */
.L_x_18584:
        /* <DEDUP_REMOVED lines=18> */
.L_x_18587:
[----:B------:R-:W-:-:S04]  /*7b00*/  SHF.R.U32.HI R5, RZ, 0x18, R5 ;  /* 0x00000018ff057819 */ /* 0x000fc80000011605 */
[----:B------:R-:W-:-:S07]  /*7b10*/  LOP3.LUT R0, R0, 0x80, R5, 0xf8, !PT ;  /* 0x0000008000007812 */ /* 0x000fce00078ef805 */
.L_x_18586:
[----:B------:R-:W-:Y:S05]  /*7b20*/  BSYNC.RECONVERGENT B0 ;  /* 0x0000000000007941 */ /* 0x000fea0003800200 */
.L_x_18585:
[----:B------:R-:W-:Y:S01]  /*7b30*/  STG.E.U8 desc[UR36][R2.64], R0 ;  /* 0x0000000002007986 */ /* 0x000fe2000c101124 */
[----:B------:R-:W-:Y:S05]  /*7b40*/  EXIT ;  /* 0x000000000000794d */ /* 0x000fea0003800000 */
.L_x_18583:
        /* <DEDUP_REMOVED lines=18> */
.L_x_18590:
[----:B------:R-:W-:-:S04]  /*7c70*/  SHF.R.U32.HI R5, RZ, 0x18, R5 ;  /* 0x00000018ff057819 */ /* 0x000fc80000011605 */
[----:B------:R-:W-:-:S07]  /*7c80*/  LOP3.LUT R0, R0, 0x80, R5, 0xf8, !PT ;  /* 0x0000008000007812 */ /* 0x000fce00078ef805 */
.L_x_18589:
[----:B------:R-:W-:Y:S05]  /*7c90*/  BSYNC.RECONVERGENT B0 ;  /* 0x0000000000007941 */ /* 0x000fea0003800200 */
.L_x_18588:
[----:B------:R-:W-:Y:S01]  /*7ca0*/  STG.E.U8 desc[UR36][R2.64], R0 ;  /* 0x0000000002007986 */ /* 0x000fe2000c101124 */
[----:B------:R-:W-:Y:S05]  /*7cb0*/  EXIT ;  /* 0x000000000000794d */ /* 0x000fea0003800000 */
.L_x_18582:
        /* <DEDUP_REMOVED lines=22> */
.L_x_18592:
[----:B------:R-:W-:-:S06]  /*7e20*/  HADD2.F32 R4, -RZ, R23.H0_H0 ;  /* 0x20000017ff047230 */ /* 0x000fcc0000004100 */
[----:B------:R-:W0:Y:S02]  /*7e30*/  F2I.U64.TRUNC R4, R4 ;  /* 0x0000000400047311 */ /* 0x000e24000020d800 */
[----:B0-----:R-:W-:Y:S01]  /*7e40*/  STG.E.64 desc[UR36][R2.64], R4 ;  /* 0x0000000402007986 */ /* 0x001fe2000c101b24 */
[----:B------:R-:W-:Y:S05]  /*7e50*/  EXIT ;  /* 0x000000000000794d */ /* 0x000fea0003800000 */
.L_x_18591:
[----:B------:R-:W-:-:S06]  /*7e60*/  HADD2.F32 R23, -RZ, R23.H0_H0 ;  /* 0x20000017ff177230 */ /* 0x000fcc0000004100 */
[----:B------:R-:W0:Y:S02]  /*7e70*/  F2I.FTZ.U32.TRUNC.NTZ R23, R23 ;  /* 0x0000001700177305 */ /* 0x000e24000021f000 */
[----:B0-----:R-:W-:Y:S01]  /*7e80*/  STG.E desc[UR36][R2.64], R23 ;  /* 0x0000001702007986 */ /* 0x001fe2000c101924 */
[----:B------:R-:W-:Y:S05]  /*7e90*/  EXIT ;  /* 0x000000000000794d */ /* 0x000fea0003800000 */
.L_x_18581:
        /* <DEDUP_REMOVED lines=11> */
.L_x_18594:
[----:B------:R-:W-:Y:S01]  /*7f50*/  HADD2.F32 R23, -RZ, R23.H0_H0 ;  /* 0x20000017ff177230 */ /* 0x000fe20000004100 */
[----:B------:R-:W-:-:S04]  /*7f60*/  CS2R R6, SRZ ;  /* 0x0000000000067805 */ /* 0x000fc8000001ff00 */
[----:B------:R-:W-:-:S06]  /*7f70*/  FMUL.FTZ R4, R23, 1 ;  /* 0x3f80000017047820 */ /* 0x000fcc0000410000 */
[----:B------:R-:W0:Y:S02]  /*7f80*/  F2F.F64.F32 R4, R4 ;  /* 0x0000000400047310 */ /* 0x000e240000201800 */
[----:B0-----:R-:W-:Y:S01]  /*7f90*/  STG.E.128 desc[UR36][R2.64], R4 ;  /* 0x0000000402007986 */ /* 0x001fe2000c101d24 */
[----:B------:R-:W-:Y:S05]  /*7fa0*/  EXIT ;  /* 0x000000000000794d */ /* 0x000fea0003800000 */
.L_x_18593:
[----:B------:R-:W-:-:S13]  /*7fb0*/  ISETP.NE.AND P0, PT, R0, 0xf, PT ;  /* 0x0000000f0000780c */ /* 0x000fda0003f05270 */
[----:B------:R-:W-:Y:S05]  /*7fc0*/  @!P0 BRA `(.L_x_18595) ;  /* 0x0000000000e88947 */ /* 0x000fea0003800000 */
[----:B------:R-:W-:-:S13]  /*7fd0*/  ISETP.NE.AND P0, PT, R0, 0x17, PT ;  /* 0x000000170000780c */ /* 0x000fda0003f05270 */
[----:B------:R-:W-:Y:S05]  /*7fe0*/  @!P0 BRA `(.L_x_18596) ;  /* 0x0000000000908947 */ /* 0x000fea0003800000 */
[----:B------:R-:W-:-:S13]  /*7ff0*/  ISETP.NE.AND P0, PT, R0, 0x18, PT ;  /* 0x000000180000780c */ /* 0x000fda0003f05270 */
[----:B------:R-:W-:Y:S05]  /*8000*/  @!P0 BRA `(.L_x_18597) ;  /* 0x0000000000448947 */ /* 0x000fea0003800000 */
.L_x_18574:
        /* <DEDUP_REMOVED lines=16> */
.L_x_18598:
[----:B------:R-:W-:Y:S05]  /*8110*/  EXIT ;  /* 0x000000000000794d */ /* 0x000fea0003800000 */
.L_x_18597:
        /* <DEDUP_REMOVED lines=13> */
.L_x_18600:
[----:B------:R-:W-:Y:S05]  /*81f0*/  BSYNC.RECONVERGENT B0 ;  /* 0x0000000000007941 */ /* 0x000fea0003800200 */
.L_x_18599:
[----:B------:R-:W-:-:S05]  /*8200*/  LOP3.LUT R5, R0, 0x80, R5, 0xf8, !PT ;  /* 0x0000008000057812 */ /* 0x000fca00078ef805 */
[----:B------:R-:W-:Y:S01]  /*8210*/  STG.E.U8 desc[UR36][R2.64], R5 ;  /* 0x0000000502007986 */ /* 0x000fe2000c101124 */
[----:B------:R-:W-:Y:S05]  /*8220*/  EXIT ;  /* 0x000000000000794d */ /* 0x000fea0003800000 */
.L_x_18596:
        /* <DEDUP_REMOVED lines=12> */
.L_x_18602:
[----:B------:R-:W-:Y:S01]  /*82f0*/  IMAD.MOV.U32 R0, RZ, RZ, 0x7f ;  /* 0x0000007fff007424 */ /* 0x000fe200078e00ff */
[----:B------:R-:W-:-:S04]  /*8300*/  ISETP.GT.U32.AND P0, PT, R4, 0x7f800000, PT ;  /* 0x7f8000000400780c */ /* 0x000fc80003f04070 */
[----:B------:R-:W-:-:S09]  /*8310*/  SEL R0, R0, 0x7c, P0 ;  /* 0x0000007c00007807 */ /* 0x000fd20000000000 */
.L_x_18603:
[----:B------:R-:W-:Y:S05]  /*8320*/  BSYNC.RECONVERGENT B0 ;  /* 0x0000000000007941 */ /* 0x000fea0003800200 */
.L_x_18601:
[----:B------:R-:W-:-:S04]  /*8330*/  SHF.R.U32.HI R5, RZ, 0x18, R5 ;  /* 0x00000018ff057819 */ /* 0x000fc80000011605 */
[----:B------:R-:W-:-:S05]  /*8340*/  LOP3.LUT R5, R0, 0x80, R5, 0xf8, !PT ;  /* 0x0000008000057812 */ /* 0x000fca00078ef805 */
[----:B------:R-:W-:Y:S01]  /*8350*/  STG.E.U8 desc[UR36][R2.64], R5 ;  /* 0x0000000502007986 */ /* 0x000fe2000c101124 */
[----:B------:R-:W-:Y:S05]  /*8360*/  EXIT ;  /* 0x000000000000794d */ /* 0x000fea0003800000 */
.L_x_18595:
[----:B------:R-:W-:-:S05]  /*8370*/  HADD2.F32 R0, -RZ, R23.H0_H0 ;  /* 0x20000017ff007230 */ /* 0x000fca0000004100 */
[----:B------:R-:W-:-:S05]  /*8380*/  F2FP.BF16.F32.PACK_AB R0, RZ, R0 ;  /* 0x00000000ff00723e */ /* 0x000fca00000010ff */
[----:B------:R-:W-:Y:S01]  /*8390*/  STG.E.U16 desc[UR36][R2.64], R0 ;  /* 0x0000000002007986 */ /* 0x000fe2000c101524 */
[----:B------:R-:W-:Y:S05]  /*83a0*/  EXIT ;  /* 0x000000000000794d */ /* 0x000fea0003800000 */
.L_x_18604:
        /* <DEDUP_REMOVED lines=13> */
.L_x_20009:


//--------------------- .text._ZN2at6native18elementwise_kernelILi128ELi4EZNS0_22gpu_kernel_impl_nocastIZZZNS0_16ceil_kernel_cudaERNS_18TensorIteratorBaseEENKUlvE_clEvENKUlvE1_clEvEUlN3c104HalfEE_EEvS4_RKT_EUliE_EEviT1_ --------------------------
	.section	.text._ZN2at6native18elementwise_kernelILi128ELi4EZNS0_22gpu_kernel_impl_nocastIZZZNS0_16ceil_kernel_cudaERNS_18TensorIteratorBaseEENKUlvE_clEvENKUlvE1_clEvEUlN3c104HalfEE_EEvS4_RKT_EUliE_EEviT1_,"ax",@progbits
	.align	128
        .global         _ZN2at6native18elementwise_kernelILi128ELi4EZNS0_22gpu_kernel_impl_nocastIZZZNS0_16ceil_kernel_cudaERNS_18TensorIteratorBaseEENKUlvE_clEvENKUlvE1_clEvEUlN3c104HalfEE_EEvS4_RKT_EUliE_EEviT1_
        .type           _ZN2at6native18elementwise_kernelILi128ELi4EZNS0_22gpu_kernel_impl_nocastIZZZNS0_16ceil_kernel_cudaERNS_18TensorIteratorBaseEENKUlvE_clEvENKUlvE1_clEvEUlN3c104HalfEE_EEvS4_RKT_EUliE_EEviT1_,@function
        .size           _ZN2at6native18elementwise_kernelILi128ELi4EZNS0_22gpu_kernel_impl_nocastIZZZNS0_16ceil_kernel_cudaERNS_18TensorIteratorBaseEENKUlvE_clEvENKUlvE1_clEvEUlN3c104HalfEE_EEvS4_RKT_EUliE_EEviT1_,(.L_x_20010 - _ZN2at6native18elementwise_kernelILi128ELi4EZNS0_22gpu_kernel_impl_nocastIZZZNS0_16ceil_kernel_cudaERNS_18TensorIteratorBaseEENKUlvE_clEvENKUlvE1_clEvEUlN3c104HalfEE_EEvS4_RKT_EUliE_EEviT1_)
        .other          _ZN2at6native18elementwise_kernelILi128ELi4EZNS0_22gpu_kernel_impl_nocastIZZZNS0_16ceil_kernel_cudaERNS_18TensorIteratorBaseEENKUlvE_clEvENKUlvE1_clEvEUlN3c104HalfEE_EEvS4_RKT_EUliE_EEviT1_,@"STO_CUDA_ENTRY STV_DEFAULT"
_ZN2at6native18elementwise_kernelILi128ELi4EZNS0_22gpu_kernel_impl_nocastIZZZNS0_16ceil_kernel_cudaERNS_18TensorIteratorBaseEENKUlvE_clEvENKUlvE1_clEvEUlN3c104HalfEE_EEvS4_RKT_EUliE_EEviT1_:
.text._ZN2at6native18elementwise_kernelILi128ELi4EZNS0_22gpu_kernel_impl_nocastIZZZNS0_16ceil_kernel_cudaERNS_18TensorIteratorBaseEENKUlvE_clEvENKUlvE1_clEvEUlN3c104HalfEE_EEvS4_RKT_EUliE_EEviT1_:
        /* <DEDUP_REMOVED lines=21> */
[----:B------:R-:W1:Y:S02]  /*0150*/  FRND.FTZ.CEIL R0, R0 ;  /* 0x0000000000007307 */ /* 0x000e640000219000 */
        /* <DEDUP_REMOVED lines=8> */
[----:B------:R-:W1:Y:S02]  /*01e0*/  FRND.FTZ.CEIL R0, R0 ;  /* 0x0000000000007307 */ /* 0x000e640000219000 */
[----:B-1----:R-:W-:-:S05]  /*01f0*/  F2FP.F16.F32.PACK_AB R2, RZ, R0 ;  /* 0x00000000ff02723e */ /* 0x002fca00000000ff */
[----:B0-----:R0:W-:Y:S02]  /*0200*/  STG.E.U16 desc[UR6][R6.64], R2 ;  /* 0x0000000206007986 */ /* 0x0011e4000c101506 */
.L_x_18608:
[----:B------:R-:W-:-:S13]  /*0210*/  ISETP.GE.AND P0, PT, R3, UR4, PT ;  /* 0x0000000403007c0c */ /* 0x000fda000bf06270 */
[----:B------:R-:W-:Y:S05]  /*0220*/  @P0 BREAK.RELIABLE B1 ;  /* 0x0000000000010942 */ /* 0x000fea0003800100 */
[----:B------:R-:W-:Y:S05]  /*0230*/  @P0 BRA `(.L_x_18609) ;  /* 0x0000000000240947 */ /* 0x000fea0003800000 */
[----:B------:R-:W-:Y:S05]  /*0240*/  BSYNC.RELIABLE B1 ;  /* 0x0000000000017941 */ /* 0x000fea0003800100 */
.L_x_18607:
        /* <DEDUP_REMOVED lines=8> */
.L_x_18609:
[----:B------:R-:W-:Y:S05]  /*02d0*/  BSYNC.RECONVERGENT B0 ;  /* 0x0000000000007941 */ /* 0x000fea0003800200 */
.L_x_18606:
[----:B------:R-:W-:Y:S05]  /*02e0*/  WARPSYNC.ALL ;  /* 0x0000000000007948 */ /* 0x000fea0003800000 */
[----:B------:R-:W-:-:S13]  /*02f0*/  ISETP.GE.AND P0, PT, R3, UR4, PT ;  /* 0x0000000403007c0c */ /* 0x000fda000bf06270 */
[----:B------:R-:W-:Y:S05]  /*0300*/  @P0 EXIT ;  /* 0x000000000000094d */ /* 0x000fea0003800000 */
[----:B01----:R-:W0:Y:S02]  /*0310*/  LDC.64 R2, c[0x0][0x588] ;  /* 0x00016200ff027b82 */ /* 0x003e240000000a00 */
[----:B0-----:R-:W2:Y:S06]  /*0320*/  LDG.E.U16 R2, desc[UR6][R2.64] ;  /* 0x0000000602027981 */ /* 0x001eac000c1e1500 */
[----:B------:R-:W0:Y:S01]  /*0330*/  LDC.64 R4, c[0x0][0x580] ;  /* 0x00016000ff047b82 */ /* 0x000e220000000a00 */
[----:B--2---:R-:W-:-:S06]  /*0340*/  HADD2.F32 R0, -RZ, R2.H0_H0 ;  /* 0x20000002ff007230 */ /* 0x004fcc0000004100 */
[----:B------:R-:W1:Y:S02]  /*0350*/  FRND.FTZ.CEIL R0, R0 ;  /* 0x0000000000007307 */ /* 0x000e640000219000 */
[----:B-1----:R-:W-:-:S05]  /*0360*/  F2FP.F16.F32.PACK_AB R3, RZ, R0 ;  /* 0x00000000ff03723e */ /* 0x002fca00000000ff */
[----:B0-----:R-:W-:Y:S01]  /*0370*/  STG.E.U16 desc[UR6][R4.64], R3 ;  /* 0x0000000304007986 */ /* 0x001fe2000c101506 */
[----:B------:R-:W-:Y:S05]  /*0380*/  EXIT ;  /* 0x000000000000794d */ /* 0x000fea0003800000 */
.L_x_18605:
        /* <DEDUP_REMOVED lines=306> */
.L_x_18613:
        /* <DEDUP_REMOVED lines=10> */
[----:B------:R-:W0:Y:S02]  /*1750*/  FRND.FTZ.CEIL R8, R8 ;  /* 0x0000000800087307 */ /* 0x000e240000219000 */
        /* <DEDUP_REMOVED lines=301> */
.L_x_18615:
        /* <DEDUP_REMOVED lines=8> */
[----:B------:R-:W0:Y:S02]  /*2ab0*/  FRND.FTZ.CEIL R8, R8 ;  /* 0x0000000800087307 */ /* 0x000e240000219000 */
[----:B0-----:R-:W-:-:S05]  /*2ac0*/  F2FP.F16.F32.PACK_AB R7, RZ, R8 ;  /* 0x00000008ff07723e */ /* 0x001fca00000000ff */
[----:B------:R0:W-:Y:S02]  /*2ad0*/  STG.E.U16 desc[UR6][R4.64], R7 ;  /* 0x0000000704007986 */ /* 0x0001e4000c101506 */
.L_x_18612:
[----:B------:R-:W-:-:S13]  /*2ae0*/  ISETP.GE.AND P0, PT, R3, UR4, PT ;  /* 0x0000000403007c0c */ /* 0x000fda000bf06270 */
[----:B------:R-:W-:Y:S05]  /*2af0*/  @P0 BREAK.RELIABLE B1 ;  /* 0x0000000000010942 */ /* 0x000fea0003800100 */
[----:B------:R-:W-:Y:S05]  /*2b00*/  @P0 BRA `(.L_x_18614) ;  /* 0x0000001000d80947 */ /* 0x000fea0003800000 */
[----:B------:R-:W-:Y:S05]  /*2b10*/  BSYNC.RELIABLE B1 ;  /* 0x0000000000017941 */ /* 0x000fea0003800100 */
.L_x_18611:
        /* <DEDUP_REMOVED lines=298> */
.L_x_18616:
        /* <DEDUP_REMOVED lines=11> */
.L_x_18614:
[----:B------:R-:W-:Y:S05]  /*3e70*/  BSYNC.RECONVERGENT B0 ;  /* 0x0000000000007941 */ /* 0x000fea0003800200 */
.L_x_18610:
        /* <DEDUP_REMOVED lines=301> */
.L_x_18617:
[----:B------:R-:W0:Y:S02]  /*5150*/  LDCU.128 UR8, c[0x0][0x580] ;  /* 0x0000b000ff0877ac */ /* 0x000e240008000c00 */
[----:B0-----:R-:W-:-:S04]  /*5160*/  IADD3 R4, P0, PT, R2, UR10, RZ ;  /* 0x0000000a02047c10 */ /* 0x001fc8000ff1e0ff */
[----:B------:R-:W-:-:S05]  /*5170*/  IADD3.X R5, PT, PT, RZ, UR11, RZ, P0, !PT ;  /* 0x0000000bff057c10 */ /* 0x000fca00087fe4ff */
[----:B------:R-:W2:Y:S01]  /*5180*/  LDG.E.U16 R4, desc[UR6][R4.64] ;  /* 0x0000000604047981 */ /* 0x000ea2000c1e1500 */
[----:B------:R-:W-:-:S04]  /*5190*/  IADD3 R2, P0, PT, R3, UR8, RZ ;  /* 0x0000000803027c10 */ /* 0x000fc8000ff1e0ff */
[----:B------:R-:W-:Y:S01]  /*51a0*/  IADD3.X R3, PT, PT, RZ, UR9, RZ, P0, !PT ;  /* 0x00000009ff037c10 */ /* 0x000fe200087fe4ff */
[----:B--2---:R-:W-:-:S06]  /*51b0*/  HADD2.F32 R0, -RZ, R4.H0_H0 ;  /* 0x20000004ff007230 */ /* 0x004fcc0000004100 */
[----:B------:R-:W0:Y:S02]  /*51c0*/  FRND.FTZ.CEIL R0, R0 ;  /* 0x0000000000007307 */ /* 0x000e240000219000 */
[----:B0-----:R-:W-:-:S05]  /*51d0*/  F2FP.F16.F32.PACK_AB R5, RZ, R0 ;  /* 0x00000000ff05723e */ /* 0x001fca00000000ff */
[----:B------:R-:W-:Y:S01]  /*51e0*/  STG.E.U16 desc[UR6][R2.64], R5 ;  /* 0x0000000502007986 */ /* 0x000fe2000c101506 */
[----:B------:R-:W-:Y:S05]  /*51f0*/  EXIT ;  /* 0x000000000000794d */ /* 0x000fea0003800000 */
.L_x_18618:
        /* <DEDUP_REMOVED lines=16> */
.L_x_20010:


//--------------------- .text._ZN2at6native27unrolled_elementwise_kernelIZZZNS0_16ceil_kernel_cudaERNS_18TensorIteratorBaseEENKUlvE_clEvENKUlvE1_clEvEUlN3c104HalfEE_St5arrayIPcLm2EELi4E23TrivialOffsetCalculatorILi1EjESD_NS0_6memory15LoadWithoutCastENSE_16StoreWithoutCastEEEviT_T0_T2_T3_T4_T5_ --------------------------
	.section	.text._ZN2at6native27unrolled_elementwise_kernelIZZZNS0_16ceil_kernel_cudaERNS_18TensorIteratorBaseEENKUlvE_clEvENKUlvE1_clEvEUlN3c104HalfEE_St5arrayIPcLm2EELi4E23TrivialOffsetCalculatorILi1EjESD_NS0_6memory15LoadWithoutCastENSE_16StoreWithoutCastEEEviT_T0_T2_T3_T4_T5_,"ax",@progbits
	.align	128
        .global         _ZN2at6native27unrolled_elementwise_kernelIZZZNS0_16ceil_kernel_cudaERNS_18TensorIteratorBaseEENKUlvE_clEvENKUlvE1_clEvEUlN3c104HalfEE_St5arrayIPcLm2EELi4E23TrivialOffsetCalculatorILi1EjESD_NS0_6memory15LoadWithoutCastENSE_16StoreWithoutCastEEEviT_T0_T2_T3_T4_T5_
        .type           _ZN2at6native27unrolled_elementwise_kernelIZZZNS0_16ceil_kernel_cudaERNS_18TensorIteratorBaseEENKUlvE_clEvENKUlvE1_clEvEUlN3c104HalfEE_St5arrayIPcLm2EELi4E23TrivialOffsetCalculatorILi1EjESD_NS0_6memory15LoadWithoutCastENSE_16StoreWithoutCastEEEviT_T0_T2_T3_T4_T5_,@function
        .size           _ZN2at6native27unrolled_elementwise_kernelIZZZNS0_16ceil_kernel_cudaERNS_18TensorIteratorBaseEENKUlvE_clEvENKUlvE1_clEvEUlN3c104HalfEE_St5arrayIPcLm2EELi4E23TrivialOffsetCalculatorILi1EjESD_NS0_6memory15LoadWithoutCastENSE_16StoreWithoutCastEEEviT_T0_T2_T3_T4_T5_,(.L_x_20011 - _ZN2at6native27unrolled_elementwise_kernelIZZZNS0_16ceil_kernel_cudaERNS_18TensorIteratorBaseEENKUlvE_clEvENKUlvE1_clEvEUlN3c104HalfEE_St5arrayIPcLm2EELi4E23TrivialOffsetCalculatorILi1EjESD_NS0_6memory15LoadWithoutCastENSE_16StoreWithoutCastEEEviT_T0_T2_T3_T4_T5_)
        .other          _ZN2at6native27unrolled_elementwise_kernelIZZZNS0_16ceil_kernel_cudaERNS_18TensorIteratorBaseEENKUlvE_clEvENKUlvE1_clEvEUlN3c104HalfEE_St5arrayIPcLm2EELi4E23TrivialOffsetCalculatorILi1EjESD_NS0_6memory15LoadWithoutCastENSE_16StoreWithoutCastEEEviT_T0_T2_T3_T4_T5_,@"STO_CUDA_ENTRY STV_DEFAULT"
_ZN2at6native27unrolled_elementwise_kernelIZZZNS0_16ceil_kernel_cudaERNS_18TensorIteratorBaseEENKUlvE_clEvENKUlvE1_clEvEUlN3c104HalfEE_St5arrayIPcLm2EELi4E23TrivialOffsetCalculatorILi1EjESD_NS0_6memory15LoadWithoutCastENSE_16StoreWithoutCastEEEviT_T0_T2_T3_T4_T5_:
.text._ZN2at6native27unrolled_elementwise_kernelIZZZNS0_16ceil_kernel_cudaERNS_18TensorIteratorBaseEENKUlvE_clEvENKUlvE1_clEvEUlN3c104HalfEE_St5arrayIPcLm2EELi4E23TrivialOffsetCalculatorILi1EjESD_NS0_6memory15LoadWithoutCastENSE_16StoreWithoutCastEEEviT_T0_T2_T3_T4_T5_:
        /* <DEDUP_REMOVED lines=48> */
[----:B------:R-:W0:Y:S02]  /*0300*/  @!P1 FRND.FTZ.CEIL R7, R7 ;  /* 0x0000000700079307 */ /* 0x000e240000219000 */
[----:B0-----:R-:W-:Y:S01]  /*0310*/  @!P1 F2FP.F16.F32.PACK_AB R6, RZ, R7 ;  /* 0x00000007ff06923e */ /* 0x001fe200000000ff */
[----:B--2---:R-:W-:-:S04]  /*0320*/  @!P2 HADD2.F32 R11, -RZ, R11.H0_H0 ;  /* 0x2000000bff0ba230 */ /* 0x004fc80000004100 */
[----:B------:R1:W-:Y:S02]  /*0330*/  @!P1 STG.E.U16 desc[UR4][R8.64], R6 ;  /* 0x0000000608009986 */ /* 0x0003e4000c101504 */
[----:B------:R-:W0:Y:S01]  /*0340*/  @!P2 FRND.FTZ.CEIL R11, R11 ;  /* 0x0000000b000ba307 */ /* 0x000e220000219000 */
[----:B----4-:R-:W-:-:S07]  /*0350*/  @!P3 HADD2.F32 R21, -RZ, R21.H0_H0 ;  /* 0x20000015ff15b230 */ /* 0x010fce0000004100 */
[----:B------:R-:W2:Y:S01]  /*0360*/  @!P3 FRND.FTZ.CEIL R21, R21 ;  /* 0x000000150015b307 */ /* 0x000ea20000219000 */
        /* <DEDUP_REMOVED lines=13> */
.L_x_18620:
[----:B------:R-:W-:Y:S05]  /*0440*/  BSYNC.RECONVERGENT B0 ;  /* 0x0000000000007941 */ /* 0x000fea0003800200 */
.L_x_18619:
[----:B------:R-:W-:Y:S01]  /*0450*/  ISETP.GE.AND P1, PT, R0, R5, PT ;  /* 0x000000050000720c */ /* 0x000fe20003f26270 */
[----:B-----5:R-:W-:-:S12]  /*0460*/  @!P0 HADD2.F32 R10, -RZ, R10.H0_H0 ;  /* 0x2000000aff0a8230 */ /* 0x020fd80000004100 */
[----:B------:R-:W-:Y:S05]  /*0470*/  @P1 EXIT ;  /* 0x000000000000194d */ /* 0x000fea0003800000 */
[----:B0-----:R-:W0:Y:S01]  /*0480*/  LDC.64 R4, c[0x0][0x388] ;  /* 0x0000e200ff047b82 */ /* 0x001e220000000a00 */
[----:B------:R-:W1:Y:S01]  /*0490*/  @!P0 FRND.FTZ.CEIL R10, R10 ;  /* 0x0000000a000a8307 */ /* 0x000e620000219000 */
[----:B------:R-:W-:Y:S02]  /*04a0*/  LEA R3, R3, R0, 0x9 ;  /* 0x0000000003037211 */ /* 0x000fe400078e48ff */
[----:B-1----:R-:W-:-:S04]  /*04b0*/  @!P0 F2FP.F16.F32.PACK_AB R2, RZ, R10 ;  /* 0x0000000aff02823e */ /* 0x002fc800000000ff */
[----:B------:R-:W-:Y:S01]  /*04c0*/  PRMT R0, R2, 0x7610, R0 ;  /* 0x0000761002007816 */ /* 0x000fe20000000000 */
[----:B0-----:R-:W-:-:S05]  /*04d0*/  IMAD.WIDE.U32 R2, R3, 0x2, R4 ;  /* 0x0000000203027825 */ /* 0x001fca00078e0004 */
[----:B------:R-:W-:Y:S01]  /*04e0*/  STG.E.U16 desc[UR4][R2.64], R0 ;  /* 0x0000000002007986 */ /* 0x000fe2000c101504 */
[----:B------:R-:W-:Y:S05]  /*04f0*/  EXIT ;  /* 0x000000000000794d */ /* 0x000fea0003800000 */
.L_x_18621:
        /* <DEDUP_REMOVED lines=16> */
.L_x_20011:


//--------------------- .text._ZN2at6native29vectorized_elementwise_kernelILi2EZZZNS0_16ceil_kernel_cudaERNS_18TensorIteratorBaseEENKUlvE_clEvENKUlvE1_clEvEUlN3c104HalfEE_St5arrayIPcLm2EEEEviT0_T1_ --------------------------
	.section	.text._ZN2at6native29vectorized_elementwise_kernelILi2EZZZNS0_16ceil_kernel_cudaERNS_18TensorIteratorBaseEENKUlvE_clEvENKUlvE1_clEvEUlN3c104HalfEE_St5arrayIPcLm2EEEEviT0_T1_,"ax",@progbits
	.align	128
        .global         _ZN2at6native29vectorized_elementwise_kernelILi2EZZZNS0_16ceil_kernel_cudaERNS_18TensorIteratorBaseEENKUlvE_clEvENKUlvE1_clEvEUlN3c104HalfEE_St5arrayIPcLm2EEEEviT0_T1_
        .type           _ZN2at6native29vectorized_elementwise_kernelILi2EZZZNS0_16ceil_kernel_cudaERNS_18TensorIteratorBaseEENKUlvE_clEvENKUlvE1_clEvEUlN3c104HalfEE_St5arrayIPcLm2EEEEviT0_T1_,@function
        .size           _ZN2at6native29vectorized_elementwise_kernelILi2EZZZNS0_16ceil_kernel_cudaERNS_18TensorIteratorBaseEENKUlvE_clEvENKUlvE1_clEvEUlN3c104HalfEE_St5arrayIPcLm2EEEEviT0_T1_,(.L_x_20012 - _ZN2at6native29vectorized_elementwise_kernelILi2EZZZNS0_16ceil_kernel_cudaERNS_18TensorIteratorBaseEENKUlvE_clEvENKUlvE1_clEvEUlN3c104HalfEE_St5arrayIPcLm2EEEEviT0_T1_)
        .other          _ZN2at6native29vectorized_elementwise_kernelILi2EZZZNS0_16ceil_kernel_cudaERNS_18TensorIteratorBaseEENKUlvE_clEvENKUlvE1_clEvEUlN3c104HalfEE_St5arrayIPcLm2EEEEviT0_T1_,@"STO_CUDA_ENTRY STV_DEFAULT"
_ZN2at6native29vectorized_elementwise_kernelILi2EZZZNS0_16ceil_kernel_cudaERNS_18TensorIteratorBaseEENKUlvE_clEvENKUlvE1_clEvEUlN3c104HalfEE_St5arrayIPcLm2EEEEviT0_T1_:
.text._ZN2at6native29vectorized_elementwise_kernelILi2EZZZNS0_16ceil_kernel_cudaERNS_18TensorIteratorBaseEENKUlvE_clEvENKUlvE1_clEvEUlN3c104HalfEE_St5arrayIPcLm2EEEEviT0_T1_:
        /* <DEDUP_REMOVED lines=83> */
[----:B------:R-:W1:Y:S02]  /*0530*/  @!P0 FRND.FTZ.CEIL R11, R11 ;  /* 0x0000000b000b8307 */ /* 0x000e640000219000 */
[----:B-1----:R-:W-:Y:S01]  /*0540*/  @!P0 F2FP.F16.F32.PACK_AB R20, RZ, R11 ;  /* 0x0000000bff14823e */ /* 0x002fe200000000ff */
[----:B---3--:R-:W-:-:S06]  /*0550*/  @!P5 HADD2.F32 R22, -RZ, R22.H0_H0 ;  /* 0x20000016ff16d230 */ /* 0x008fcc0000004100 */
[----:B------:R-:W1:Y:S02]  /*0560*/  @!P5 FRND.FTZ.CEIL R22, R22 ;  /* 0x000000160016d307 */ /* 0x000e640000219000 */
        /* <DEDUP_REMOVED lines=11> */
[----:B------:R-:W1:Y:S01]  /*0620*/  @!P1 FRND.FTZ.CEIL R14, R14 ;  /* 0x0000000e000e9307 */ /* 0x000e620000219000 */
[----:B----4-:R-:W-:Y:S01]  /*0630*/  @!P6 HADD2.F32 R25, -RZ, R25.H0_H0 ;  /* 0x20000019ff19e230 */ /* 0x010fe20000004100 */
[----:B------:R-:W-:-:S06]  /*0640*/  ISETP.GE.U32.AND P0, PT, R3, R2, PT ;  /* 0x000000020300720c */ /* 0x000fcc0003f06070 */
[----:B------:R-:W2:Y:S08]  /*0650*/  @!P2 FRND.FTZ.CEIL R15, R15 ;  /* 0x0000000f000fa307 */ /* 0x000eb00000219000 */
[----:B------:R-:W3:Y:S08]  /*0660*/  @!P3 FRND.FTZ.CEIL R16, R16 ;  /* 0x000000100010b307 */ /* 0x000ef00000219000 */
[----:B------:R-:W4:Y:S08]  /*0670*/  @!P4 FRND.FTZ.CEIL R27, R27 ;  /* 0x0000001b001bc307 */ /* 0x000f300000219000 */
[----:B------:R-:W5:Y:S08]  /*0680*/  @!P6 FRND.FTZ.CEIL R25, R25 ;  /* 0x000000190019e307 */ /* 0x000f700000219000 */
[----:B------:R-:W0:Y:S01]  /*0690*/  @!P5 FRND.FTZ.CEIL R23, R23 ;  /* 0x000000170017d307 */ /* 0x000e220000219000 */
        /* <DEDUP_REMOVED lines=19> */
.L_x_18625:
[----:B------:R-:W-:-:S13]  /*07d0*/  ISETP.GE.U32.AND P0, PT, R3, R2, PT ;  /* 0x000000020300720c */ /* 0x000fda0003f06070 */
[----:B------:R-:W-:Y:S05]  /*07e0*/  @P0 BRA `(.L_x_18627) ;  /* 0x0000000000300947 */ /* 0x000fea0003800000 */
[----:B0-----:R-:W0:Y:S01]  /*07f0*/  LDC.64 R4, c[0x0][0x388] ;  /* 0x0000e200ff047b82 */ /* 0x001e220000000a00 */
[----:B------:R-:W-:Y:S01]  /*0800*/  IADD3 R11, PT, PT, R0, R3, RZ ;  /* 0x00000003000b7210 */ /* 0x000fe20007ffe0ff */
[----:B------:R-:W-:-:S04]  /*0810*/  VIADD R3, R3, 0x80 ;  /* 0x0000008003037836 */ /* 0x000fc80000000000 */
[----:B0-----:R-:W-:-:S05]  /*0820*/  IMAD.WIDE.U32 R4, R11, 0x2, R4 ;  /* 0x000000020b047825 */ /* 0x001fca00078e0004 */
[----:B------:R1:W-:Y:S02]  /*0830*/  STG.E.U16 desc[UR4][R4.64], R6 ;  /* 0x0000000604007986 */ /* 0x0003e4000c101504 */
.L_x_18626:
[----:B------:R-:W-:-:S13]  /*0840*/  ISETP.GE.U32.AND P0, PT, R3, R2, PT ;  /* 0x000000020300720c */ /* 0x000fda0003f06070 */
[----:B------:R-:W-:Y:S05]  /*0850*/  @P0 BRA `(.L_x_18628) ;  /* 0x0000000000340947 */ /* 0x000fea0003800000 */
[----:B01----:R-:W0:Y:S01]  /*0860*/  LDC.64 R4, c[0x0][0x388] ;  /* 0x0000e200ff047b82 */ /* 0x003e220000000a00 */
[----:B------:R-:W-:Y:S01]  /*0870*/  IADD3 R11, PT, PT, R0, R3, RZ ;  /* 0x00000003000b7210 */ /* 0x000fe20007ffe0ff */
[----:B------:R-:W-:-:S04]  /*0880*/  VIADD R3, R3, 0x80 ;  /* 0x0000008003037836 */ /* 0x000fc80000000000 */
[----:B0-----:R-:W-:-:S05]  /*0890*/  IMAD.WIDE.U32 R4, R11, 0x2, R4 ;  /* 0x000000020b047825 */ /* 0x001fca00078e0004 */
[----:B------:R1:W-:Y:S02]  /*08a0*/  STG.E.U16 desc[UR4][R4.64], R7 ;  /* 0x0000000704007986 */ /* 0x0003e4000c101504 */
.L_x_18627:
        /* <DEDUP_REMOVED lines=8> */
.L_x_18628:
[----:B------:R-:W-:Y:S05]  /*0930*/  BSYNC.RELIABLE B1 ;  /* 0x0000000000017941 */ /* 0x000fea0003800100 */
.L_x_18624:
[----:B------:R-:W-:-:S13]  /*0940*/  ISETP.GE.U32.AND P0, PT, R3, R2, PT ;  /* 0x000000020300720c */ /* 0x000fda0003f06070 */
[----:B012---:R-:W0:Y:S01]  /*0950*/  @!P0 LDC.64 R4, c[0x0][0x388] ;  /* 0x0000e200ff048b82 */ /* 0x007e220000000a00 */
[----:B------:R-:W-:Y:S01]  /*0960*/  @!P0 IADD3 R7, PT, PT, R0, R3, RZ ;  /* 0x0000000300078210 */ /* 0x000fe20007ffe0ff */
[----:B------:R-:W-:-:S04]  /*0970*/  @!P0 VIADD R3, R3, 0x80 ;  /* 0x0000008003038836 */ /* 0x000fc80000000000 */
[----:B0-----:R-:W-:-:S05]  /*0980*/  @!P0 IMAD.WIDE.U32 R4, R7, 0x2, R4 ;  /* 0x0000000207048825 */ /* 0x001fca00078e0004 */
[----:B------:R2:W-:Y:S02]  /*0990*/  @!P0 STG.E.U16 desc[UR4][R4.64], R9 ;  /* 0x0000000904008986 */ /* 0x0005e4000c101504 */
.L_x_18629:
[----:B------:R-:W-:Y:S05]  /*09a0*/  BSYNC.RECONVERGENT B0 ;  /* 0x0000000000007941 */ /* 0x000fea0003800200 */
.L_x_18623:
        /* <DEDUP_REMOVED lines=8> */
.L_x_18622:
        /* <DEDUP_REMOVED lines=17> */
[----:B------:R-:W-:Y:S08]  /*0b40*/  FRND.FTZ.CEIL R9, R9 ;  /* 0x0000000900097307 */ /* 0x000ff00000219000 */
[----:B------:R-:W1:Y:S08]  /*0b50*/  FRND.FTZ.CEIL R10, R10 ;  /* 0x0000000a000a7307 */ /* 0x000e700000219000 */
[----:B------:R-:W-:Y:S08]  /*0b60*/  FRND.FTZ.CEIL R11, R11 ;  /* 0x0000000b000b7307 */ /* 0x000ff00000219000 */
[----:B------:R-:W2:Y:S08]  /*0b70*/  FRND.FTZ.CEIL R12, R12 ;  /* 0x0000000c000c7307 */ /* 0x000eb00000219000 */
[----:B------:R-:W-:Y:S08]  /*0b80*/  FRND.FTZ.CEIL R13, R13 ;  /* 0x0000000d000d7307 */ /* 0x000ff00000219000 */
[----:B------:R-:W3:Y:S08]  /*0b90*/  FRND.FTZ.CEIL R6, R5 ;  /* 0x0000000500067307 */ /* 0x000ef00000219000 */
[----:B------:R-:W-:Y:S08]  /*0ba0*/  FRND.FTZ.CEIL R7, R7 ;  /* 0x0000000700077307 */ /* 0x000ff00000219000 */
[----:B------:R-:W4:Y:S01]  /*0bb0*/  FRND.FTZ.CEIL R8, R8 ;  /* 0x0000000800087307 */ /* 0x000f220000219000 */
        /* <DEDUP_REMOVED lines=11> */
.L_x_18630:
        /* <DEDUP_REMOVED lines=9> */
.L_x_20012:


//--------------------- .text._ZN2at6native29vectorized_elementwise_kernelILi4EZZZNS0_16ceil_kernel_cudaERNS_18TensorIteratorBaseEENKUlvE_clEvENKUlvE1_clEvEUlN3c104HalfEE_St5arrayIPcLm2EEEEviT0_T1_ --------------------------
	.section	.text._ZN2at6native29vectorized_elementwise_kernelILi4EZZZNS0_16ceil_kernel_cudaERNS_18TensorIteratorBaseEENKUlvE_clEvENKUlvE1_clEvEUlN3c104HalfEE_St5arrayIPcLm2EEEEviT0_T1_,"ax",@progbits
	.align	128
        .global         _ZN2at6native29vectorized_elementwise_kernelILi4EZZZNS0_16ceil_kernel_cudaERNS_18TensorIteratorBaseEENKUlvE_clEvENKUlvE1_clEvEUlN3c104HalfEE_St5arrayIPcLm2EEEEviT0_T1_
        .type           _ZN2at6native29vectorized_elementwise_kernelILi4EZZZNS0_16ceil_kernel_cudaERNS_18TensorIteratorBaseEENKUlvE_clEvENKUlvE1_clEvEUlN3c104HalfEE_St5arrayIPcLm2EEEEviT0_T1_,@function
        .size           _ZN2at6native29vectorized_elementwise_kernelILi4EZZZNS0_16ceil_kernel_cudaERNS_18TensorIteratorBaseEENKUlvE_clEvENKUlvE1_clEvEUlN3c104HalfEE_St5arrayIPcLm2EEEEviT0_T1_,(.L_x_20013 - _ZN2at6native29vectorized_elementwise_kernelILi4EZZZNS0_16ceil_kernel_cudaERNS_18TensorIteratorBaseEENKUlvE_clEvENKUlvE1_clEvEUlN3c104HalfEE_St5arrayIPcLm2EEEEviT0_T1_)
        .other          _ZN2at6native29vectorized_elementwise_kernelILi4EZZZNS0_16ceil_kernel_cudaERNS_18TensorIteratorBaseEENKUlvE_clEvENKUlvE1_clEvEUlN3c104HalfEE_St5arrayIPcLm2EEEEviT0_T1_,@"STO_CUDA_ENTRY STV_DEFAULT"
_ZN2at6native29vectorized_elementwise_kernelILi4EZZZNS0_16ceil_kernel_cudaERNS_18TensorIteratorBaseEENKUlvE_clEvENKUlvE1_clEvEUlN3c104HalfEE_St5arrayIPcLm2EEEEviT0_T1_:
.text._ZN2at6native29vectorized_elementwise_kernelILi4EZZZNS0_16ceil_kernel_cudaERNS_18TensorIteratorBaseEENKUlvE_clEvENKUlvE1_clEvEUlN3c104HalfEE_St5arrayIPcLm2EEEEviT0_T1_:
        /* <DEDUP_REMOVED lines=125> */
.L_x_18634:
[----:B------:R-:W-:-:S13]  /*07d0*/  ISETP.GE.U32.AND P0, PT, R3, R2, PT ;  /* 0x000000020300720c */ /* 0x000fda0003f06070 */
[----:B------:R-:W-:Y:S05]  /*07e0*/  @P0 BRA `(.L_x_18636) ;  /* 0x0000000000300947 */ /* 0x000fea0003800000 */
[----:B0-----:R-:W0:Y:S01]  /*07f0*/  LDC.64 R4, c[0x0][0x388] ;  /* 0x0000e200ff047b82 */ /* 0x001e220000000a00 */
[----:B------:R-:W-:Y:S01]  /*0800*/  IADD3 R11, PT, PT, R0, R3, RZ ;  /* 0x00000003000b7210 */ /* 0x000fe20007ffe0ff */
[----:B------:R-:W-:-:S04]  /*0810*/  VIADD R3, R3, 0x80 ;  /* 0x0000008003037836 */ /* 0x000fc80000000000 */
[----:B0-----:R-:W-:-:S05]  /*0820*/  IMAD.WIDE.U32 R4, R11, 0x2, R4 ;  /* 0x000000020b047825 */ /* 0x001fca00078e0004 */
[----:B------:R1:W-:Y:S02]  /*0830*/  STG.E.U16 desc[UR4][R4.64], R6 ;  /* 0x0000000604007986 */ /* 0x0003e4000c101504 */
.L_x_18635:
[----:B------:R-:W-:-:S13]  /*0840*/  ISETP.GE.U32.AND P0, PT, R3, R2, PT ;  /* 0x000000020300720c */ /* 0x000fda0003f06070 */
[----:B------:R-:W-:Y:S05]  /*0850*/  @P0 BRA `(.L_x_18637) ;  /* 0x0000000000340947 */ /* 0x000fea0003800000 */
[----:B01----:R-:W0:Y:S01]  /*0860*/  LDC.64 R4, c[0x0][0x388] ;  /* 0x0000e200ff047b82 */ /* 0x003e220000000a00 */
[----:B------:R-:W-:Y:S01]  /*0870*/  IADD3 R11, PT, PT, R0, R3, RZ ;  /* 0x00000003000b7210 */ /* 0x000fe20007ffe0ff */
[----:B------:R-:W-:-:S04]  /*0880*/  VIADD R3, R3, 0x80 ;  /* 0x0000008003037836 */ /* 0x000fc80000000000 */
[----:B0-----:R-:W-:-:S05]  /*0890*/  IMAD.WIDE.U32 R4, R11, 0x2, R4 ;  /* 0x000000020b047825 */ /* 0x001fca00078e0004 */
[----:B------:R1:W-:Y:S02]  /*08a0*/  STG.E.U16 desc[UR4][R4.64], R7 ;  /* 0x0000000704007986 */ /* 0x0003e4000c101504 */
.L_x_18636:
        /* <DEDUP_REMOVED lines=8> */
.L_x_18637:
[----:B------:R-:W-:Y:S05]  /*0930*/  BSYNC.RELIABLE B1 ;  /* 0x0000000000017941 */ /* 0x000fea0003800100 */
.L_x_18633:
[----:B------:R-:W-:-:S13]  /*0940*/  ISETP.GE.U32.AND P0, PT, R3, R2, PT ;  /* 0x000000020300720c */ /* 0x000fda0003f06070 */
[----:B012---:R-:W0:Y:S01]  /*0950*/  @!P0 LDC.64 R4, c[0x0][0x388] ;  /* 0x0000e200ff048b82 */ /* 0x007e220000000a00 */
[----:B------:R-:W-:Y:S01]  /*0960*/  @!P0 IADD3 R7, PT, PT, R0, R3, RZ ;  /* 0x0000000300078210 */ /* 0x000fe20007ffe0ff */
[----:B------:R-:W-:-:S04]  /*0970*/  @!P0 VIADD R3, R3, 0x80 ;  /* 0x0000008003038836 */ /* 0x000fc80000000000 */
[----:B0-----:R-:W-:-:S05]  /*0980*/  @!P0 IMAD.WIDE.U32 R4, R7, 0x2, R4 ;  /* 0x0000000207048825 */ /* 0x001fca00078e0004 */
[----:B------:R2:W-:Y:S02]  /*0990*/  @!P0 STG.E.U16 desc[UR4][R4.64], R9 ;  /* 0x0000000904008986 */ /* 0x0005e4000c101504 */
.L_x_18638:
[----:B------:R-:W-:Y:S05]  /*09a0*/  BSYNC.RECONVERGENT B0 ;  /* 0x0000000000007941 */ /* 0x000fea0003800200 */
.L_x_18632:
        /* <DEDUP_REMOVED lines=8> */
.L_x_18631:
        /* <DEDUP_REMOVED lines=10> */
[----:B------:R-:W-:Y:S01]  /*0ad0*/  FRND.FTZ.CEIL R7, R7 ;  /* 0x0000000700077307 */ /* 0x000fe20000219000 */
[----:B------:R-:W0:Y:S01]  /*0ae0*/  LDC.64 R4, c[0x0][0x388] ;  /* 0x0000e200ff047b82 */ /* 0x000e220000000a00 */
[----:B---3--:R-:W-:-:S02]  /*0af0*/  HADD2.F32 R13, -RZ, R2.H0_H0 ;  /* 0x20000002ff0d7230 */ /* 0x008fc40000004100 */
[--C-:B------:R-:W-:Y:S02]  /*0b00*/  HADD2.F32 R8, -RZ, R3.reuse.H0_H0 ;  /* 0x20000003ff087230 */ /* 0x100fe40000004100 */
[----:B------:R-:W-:Y:S02]  /*0b10*/  HADD2.F32 R2, -RZ, R2.H1_H1 ;  /* 0x30000002ff027230 */ /* 0x000fe40000004100 */
[----:B------:R-:W-:Y:S01]  /*0b20*/  HADD2.F32 R3, -RZ, R3.H1_H1 ;  /* 0x30000003ff037230 */ /* 0x000fe20000004100 */
[----:B------:R-:W1:Y:S08]  /*0b30*/  FRND.FTZ.CEIL R10, R10 ;  /* 0x0000000a000a7307 */ /* 0x000e700000219000 */
[----:B------:R-:W-:Y:S01]  /*0b40*/  FRND.FTZ.CEIL R11, R11 ;  /* 0x0000000b000b7307 */ /* 0x000fe20000219000 */
[----:B-1----:R-:W-:-:S07]  /*0b50*/  F2FP.F16.F32.PACK_AB R10, R10, R7 ;  /* 0x000000070a0a723e */ /* 0x002fce00000000ff */
[----:B------:R-:W1:Y:S01]  /*0b60*/  FRND.FTZ.CEIL R12, R12 ;  /* 0x0000000c000c7307 */ /* 0x000e620000219000 */
[----:B0-----:R-:W-:-:S04]  /*0b70*/  IMAD.WIDE.U32 R4, R0, 0x2, R4 ;  /* 0x0000000200047825 */ /* 0x001fc800078e0004 */
[----:B------:R-:W-:-:S03]  /*0b80*/  IMAD.WIDE.U32 R4, R6, 0x8, R4 ;  /* 0x0000000806047825 */ /* 0x000fc600078e0004 */
[----:B------:R-:W-:Y:S01]  /*0b90*/  FRND.FTZ.CEIL R13, R13 ;  /* 0x0000000d000d7307 */ /* 0x000fe20000219000 */
[----:B-1----:R-:W-:-:S07]  /*0ba0*/  F2FP.F16.F32.PACK_AB R11, R12, R11 ;  /* 0x0000000b0c0b723e */ /* 0x002fce00000000ff */
[----:B------:R-:W0:Y:S01]  /*0bb0*/  FRND.FTZ.CEIL R2, R2 ;  /* 0x0000000200027307 */ /* 0x000e220000219000 */
[----:B------:R-:W-:Y:S07]  /*0bc0*/  STG.E.64 desc[UR4][R4.64], R10 ;  /* 0x0000000a04007986 */ /* 0x000fee000c101b04 */
[----:B------:R-:W-:Y:S01]  /*0bd0*/  FRND.FTZ.CEIL R8, R8 ;  /* 0x0000000800087307 */ /* 0x000fe20000219000 */
[----:B0-----:R-:W-:-:S07]  /*0be0*/  F2FP.F16.F32.PACK_AB R6, R2, R13 ;  /* 0x0000000d0206723e */ /* 0x001fce00000000ff */
[----:B------:R-:W0:Y:S02]  /*0bf0*/  FRND.FTZ.CEIL R3, R3 ;  /* 0x0000000300037307 */ /* 0x000e240000219000 */
[----:B0-----:R-:W-:-:S05]  /*0c00*/  F2FP.F16.F32.PACK_AB R7, R3, R8 ;  /* 0x000000080307723e */ /* 0x001fca00000000ff */
[----:B------:R-:W-:Y:S01]  /*0c10*/  STG.E.64 desc[UR4][R4.64+0x400], R6 ;  /* 0x0004000604007986 */ /* 0x000fe2000c101b04 */
[----:B------:R-:W-:Y:S05]  /*0c20*/  EXIT ;  /* 0x000000000000794d */ /* 0x000fea0003800000 */
.L_x_18639:
        /* <DEDUP_REMOVED lines=13> */
.L_x_20013:


//--------------------- .text._ZN2at6native29vectorized_elementwise_kernelILi8EZZZNS0_16ceil_kernel_cudaERNS_18TensorIteratorBaseEENKUlvE_clEvENKUlvE1_clEvEUlN3c104HalfEE_St5arrayIPcLm2EEEEviT0_T1_ --------------------------
	.section	.text._ZN2at6native29vectorized_elementwise_kernelILi8EZZZNS0_16ceil_kernel_cudaERNS_18TensorIteratorBaseEENKUlvE_clEvENKUlvE1_clEvEUlN3c104HalfEE_St5arrayIPcLm2EEEEviT0_T1_,"ax",@progbits
	.align	128
        .global         _ZN2at6native29vectorized_elementwise_kernelILi8EZZZNS0_16ceil_kernel_cudaERNS_18TensorIteratorBaseEENKUlvE_clEvENKUlvE1_clEvEUlN3c104HalfEE_St5arrayIPcLm2EEEEviT0_T1_
        .type           _ZN2at6native29vectorized_elementwise_kernelILi8EZZZNS0_16ceil_kernel_cudaERNS_18TensorIteratorBaseEENKUlvE_clEvENKUlvE1_clEvEUlN3c104HalfEE_St5arrayIPcLm2EEEEviT0_T1_,@function
        .size           _ZN2at6native29vectorized_elementwise_kernelILi8EZZZNS0_16ceil_kernel_cudaERNS_18TensorIteratorBaseEENKUlvE_clEvENKUlvE1_clEvEUlN3c104HalfEE_St5arrayIPcLm2EEEEviT0_T1_,(.L_x_20014 - _ZN2at6native29vectorized_elementwise_kernelILi8EZZZNS0_16ceil_kernel_cudaERNS_18TensorIteratorBaseEENKUlvE_clEvENKUlvE1_clEvEUlN3c104HalfEE_St5arrayIPcLm2EEEEviT0_T1_)
        .other          _ZN2at6native29vectorized_elementwise_kernelILi8EZZZNS0_16ceil_kernel_cudaERNS_18TensorIteratorBaseEENKUlvE_clEvENKUlvE1_clEvEUlN3c104HalfEE_St5arrayIPcLm2EEEEviT0_T1_,@"STO_CUDA_ENTRY STV_DEFAULT"
_ZN2at6native29vectorized_elementwise_kernelILi8EZZZNS0_16ceil_kernel_cudaERNS_18TensorIteratorBaseEENKUlvE_clEvENKUlvE1_clEvEUlN3c104HalfEE_St5arrayIPcLm2EEEEviT0_T1_:
.text._ZN2at6native29vectorized_elementwise_kernelILi8EZZZNS0_16ceil_kernel_cudaERNS_18TensorIteratorBaseEENKUlvE_clEvENKUlvE1_clEvEUlN3c104HalfEE_St5arrayIPcLm2EEEEviT0_T1_:
        /* <DEDUP_REMOVED lines=125> */
.L_x_18643:
[----:B------:R-:W-:-:S13]  /*07d0*/  ISETP.GE.U32.AND P0, PT, R3, R2, PT ;  /* 0x000000020300720c */ /* 0x000fda0003f06070 */
[----:B------:R-:W-:Y:S05]  /*07e0*/  @P0 BRA `(.L_x_18645) ;  /* 0x0000000000300947 */ /* 0x000fea0003800000 */
[----:B0-----:R-:W0:Y:S01]  /*07f0*/  LDC.64 R4, c[0x0][0x388] ;  /* 0x0000e200ff047b82 */ /* 0x001e220000000a00 */
[----:B------:R-:W-:Y:S01]  /*0800*/  IADD3 R11, PT, PT, R0, R3, RZ ;  /* 0x00000003000b7210 */ /* 0x000fe20007ffe0ff */
[----:B------:R-:W-:-:S04]  /*0810*/  VIADD R3, R3, 0x80 ;  /* 0x0000008003037836 */ /* 0x000fc80000000000 */
[----:B0-----:R-:W-:-:S05]  /*0820*/  IMAD.WIDE.U32 R4, R11, 0x2, R4 ;  /* 0x000000020b047825 */ /* 0x001fca00078e0004 */
[----:B------:R1:W-:Y:S02]  /*0830*/  STG.E.U16 desc[UR4][R4.64], R6 ;  /* 0x0000000604007986 */ /* 0x0003e4000c101504 */
.L_x_18644:
[----:B------:R-:W-:-:S13]  /*0840*/  ISETP.GE.U32.AND P0, PT, R3, R2, PT ;  /* 0x000000020300720c */ /* 0x000fda0003f06070 */
[----:B------:R-:W-:Y:S05]  /*0850*/  @P0 BRA `(.L_x_18646) ;  /* 0x0000000000340947 */ /* 0x000fea0003800000 */
[----:B01----:R-:W0:Y:S01]  /*0860*/  LDC.64 R4, c[0x0][0x388] ;  /* 0x0000e200ff047b82 */ /* 0x003e220000000a00 */
[----:B------:R-:W-:Y:S01]  /*0870*/  IADD3 R11, PT, PT, R0, R3, RZ ;  /* 0x00000003000b7210 */ /* 0x000fe20007ffe0ff */
[----:B------:R-:W-:-:S04]  /*0880*/  VIADD R3, R3, 0x80 ;  /* 0x0000008003037836 */ /* 0x000fc80000000000 */
[----:B0-----:R-:W-:-:S05]  /*0890*/  IMAD.WIDE.U32 R4, R11, 0x2, R4 ;  /* 0x000000020b047825 */ /* 0x001fca00078e0004 */
[----:B------:R1:W-:Y:S02]  /*08a0*/  STG.E.U16 desc[UR4][R4.64], R7 ;  /* 0x0000000704007986 */ /* 0x0003e4000c101504 */
.L_x_18645:
        /* <DEDUP_REMOVED lines=8> */
.L_x_18646:
[----:B------:R-:W-:Y:S05]  /*0930*/  BSYNC.RELIABLE B1 ;  /* 0x0000000000017941 */ /* 0x000fea0003800100 */
.L_x_18642:
[----:B------:R-:W-:-:S13]  /*0940*/  ISETP.GE.U32.AND P0, PT, R3, R2, PT ;  /* 0x000000020300720c */ /* 0x000fda0003f06070 */
[----:B012---:R-:W0:Y:S01]  /*0950*/  @!P0 LDC.64 R4, c[0x0][0x388] ;  /* 0x0000e200ff048b82 */ /* 0x007e220000000a00 */
[----:B------:R-:W-:Y:S01]  /*0960*/  @!P0 IADD3 R7, PT, PT, R0, R3, RZ ;  /* 0x0000000300078210 */ /* 0x000fe20007ffe0ff */
[----:B------:R-:W-:-:S04]  /*0970*/  @!P0 VIADD R3, R3, 0x80 ;  /* 0x0000008003038836 */ /* 0x000fc80000000000 */
[----:B0-----:R-:W-:-:S05]  /*0980*/  @!P0 IMAD.WIDE.U32 R4, R7, 0x2, R4 ;  /* 0x0000000207048825 */ /* 0x001fca00078e0004 */
[----:B------:R2:W-:Y:S02]  /*0990*/  @!P0 STG.E.U16 desc[UR4][R4.64], R9 ;  /* 0x0000000904008986 */ /* 0x0005e4000c101504 */
.L_x_18647:
[----:B------:R-:W-:Y:S05]  /*09a0*/  BSYNC.RECONVERGENT B0 ;  /* 0x0000000000007941 */ /* 0x000fea0003800200 */
.L_x_18641:
        /* <DEDUP_REMOVED lines=8> */
.L_x_18640:
        /* <DEDUP_REMOVED lines=8> */
[----:B------:R0:W-:Y:S01]  /*0ab0*/  FRND.FTZ.CEIL R8, R3 ;  /* 0x0000000300087307 */ /* 0x0001e20000219000 */
[----:B------:R-:W-:Y:S02]  /*0ac0*/  HADD2.F32 R11, -RZ, R5.H1_H1 ;  /* 0x30000005ff0b7230 */ /* 0x000fe40000004100 */
[----:B------:R-:W1:Y:S01]  /*0ad0*/  LDC.64 R4, c[0x0][0x388] ;  /* 0x0000e200ff047b82 */ /* 0x000e620000000a00 */
[----:B------:R-:W-:-:S02]  /*0ae0*/  HADD2.F32 R12, -RZ, R6.H0_H0 ;  /* 0x20000006ff0c7230 */ /* 0x000fc40000004100 */
[----:B------:R-:W-:Y:S02]  /*0af0*/  HADD2.F32 R13, -RZ, R6.H1_H1 ;  /* 0x30000006ff0d7230 */ /* 0x000fe40000004100 */
[--C-:B------:R-:W-:Y:S01]  /*0b00*/  HADD2.F32 R14, -RZ, R7.reuse.H0_H0 ;  /* 0x20000007ff0e7230 */ /* 0x100fe20000004100 */
[----:B------:R-:W2:Y:S01]  /*0b10*/  FRND.FTZ.CEIL R9, R9 ;  /* 0x0000000900097307 */ /* 0x000ea20000219000 */
[----:B------:R-:W-:-:S07]  /*0b20*/  HADD2.F32 R15, -RZ, R7.H1_H1 ;  /* 0x30000007ff0f7230 */ /* 0x000fce0000004100 */
[----:B------:R-:W-:Y:S08]  /*0b30*/  FRND.FTZ.CEIL R10, R10 ;  /* 0x0000000a000a7307 */ /* 0x000ff00000219000 */
[----:B------:R-:W3:Y:S01]  /*0b40*/  FRND.FTZ.CEIL R11, R11 ;  /* 0x0000000b000b7307 */ /* 0x000ee20000219000 */
[----:B-1----:R-:W-:-:S07]  /*0b50*/  IMAD.WIDE.U32 R4, R0, 0x2, R4 ;  /* 0x0000000200047825 */ /* 0x002fce00078e0004 */
[----:B------:R-:W-:Y:S01]  /*0b60*/  FRND.FTZ.CEIL R12, R12 ;  /* 0x0000000c000c7307 */ /* 0x000fe20000219000 */
[----:B0-----:R-:W-:Y:S01]  /*0b70*/  IMAD.WIDE.U32 R2, R2, 0x10, R4 ;  /* 0x0000001002027825 */ /* 0x001fe200078e0004 */
[----:B--2---:R-:W-:Y:S02]  /*0b80*/  F2FP.F16.F32.PACK_AB R4, R9, R8 ;  /* 0x000000080904723e */ /* 0x004fe400000000ff */
[----:B---3--:R-:W-:-:S04]  /*0b90*/  F2FP.F16.F32.PACK_AB R5, R11, R10 ;  /* 0x0000000a0b05723e */ /* 0x008fc800000000ff */
[----:B------:R-:W0:Y:S08]  /*0ba0*/  FRND.FTZ.CEIL R13, R13 ;  /* 0x0000000d000d7307 */ /* 0x000e300000219000 */
[----:B------:R-:W-:Y:S01]  /*0bb0*/  FRND.FTZ.CEIL R14, R14 ;  /* 0x0000000e000e7307 */ /* 0x000fe20000219000 */
[----:B0-----:R-:W-:-:S07]  /*0bc0*/  F2FP.F16.F32.PACK_AB R6, R13, R12 ;  /* 0x0000000c0d06723e */ /* 0x001fce00000000ff */
[----:B------:R-:W0:Y:S02]  /*0bd0*/  FRND.FTZ.CEIL R7, R15 ;  /* 0x0000000f00077307 */ /* 0x000e240000219000 */
[----:B0-----:R-:W-:-:S05]  /*0be0*/  F2FP.F16.F32.PACK_AB R7, R7, R14 ;  /* 0x0000000e0707723e */ /* 0x001fca00000000ff */
[----:B------:R-:W-:Y:S01]  /*0bf0*/  STG.E.128 desc[UR4][R2.64], R4 ;  /* 0x0000000402007986 */ /* 0x000fe2000c101d04 */
[----:B------:R-:W-:Y:S05]  /*0c00*/  EXIT ;  /* 0x000000000000794d */ /* 0x000fea0003800000 */
.L_x_18648:
        /* <DEDUP_REMOVED lines=15> */
.L_x_20014:


//--------------------- .text._ZN2at6native18elementwise_kernelILi128ELi4EZNS0_15gpu_kernel_implIZZZNS0_16ceil_kernel_cudaERNS_18TensorIteratorBaseEENKUlvE_clEvENKUlvE0_clEvEUlfE_EEvS4_RKT_EUliE_EEviT1_ --------------------------
	.section	.text._ZN2at6native18elementwise_kernelILi128ELi4EZNS0_15gpu_kernel_implIZZZNS0_16ceil_kernel_cudaERNS_18TensorIteratorBaseEENKUlvE_clEvENKUlvE0_clEvEUlfE_EEvS4_RKT_EUliE_EEviT1_,"ax",@progbits
	.align	128
        .global         _ZN2at6native18elementwise_kernelILi128ELi4EZNS0_15gpu_kernel_implIZZZNS0_16ceil_kernel_cudaERNS_18TensorIteratorBaseEENKUlvE_clEvENKUlvE0_clEvEUlfE_EEvS4_RKT_EUliE_EEviT1_
        .type           _ZN2at6native18elementwise_kernelILi128ELi4EZNS0_15gpu_kernel_implIZZZNS0_16ceil_kernel_cudaERNS_18TensorIteratorBaseEENKUlvE_clEvENKUlvE0_clEvEUlfE_EEvS4_RKT_EUliE_EEviT1_,@function
        .size           _ZN2at6native18elementwise_kernelILi128ELi4EZNS0_15gpu_kernel_implIZZZNS0_16ceil_kernel_cudaERNS_18TensorIteratorBaseEENKUlvE_clEvENKUlvE0_clEvEUlfE_EEvS4_RKT_EUliE_EEviT1_,(.L_x_20015 - _ZN2at6native18elementwise_kernelILi128ELi4EZNS0_15gpu_kernel_implIZZZNS0_16ceil_kernel_cudaERNS_18TensorIteratorBaseEENKUlvE_clEvENKUlvE0_clEvEUlfE_EEvS4_RKT_EUliE_EEviT1_)
        .other          _ZN2at6native18elementwise_kernelILi128ELi4EZNS0_15gpu_kernel_implIZZZNS0_16ceil_kernel_cudaERNS_18TensorIteratorBaseEENKUlvE_clEvENKUlvE0_clEvEUlfE_EEvS4_RKT_EUliE_EEviT1_,@"STO_CUDA_ENTRY STV_DEFAULT"
_ZN2at6native18elementwise_kernelILi128ELi4EZNS0_15gpu_kernel_implIZZZNS0_16ceil_kernel_cudaERNS_18TensorIteratorBaseEENKUlvE_clEvENKUlvE0_clEvEUlfE_EEvS4_RKT_EUliE_EEviT1_:
.text._ZN2at6native18elementwise_kernelILi128ELi4EZNS0_15gpu_kernel_implIZZZNS0_16ceil_kernel_cudaERNS_18TensorIteratorBaseEENKUlvE_clEvENKUlvE0_clEvEUlfE_EEvS4_RKT_EUliE_EEviT1_:
        /* <DEDUP_REMOVED lines=319> */
.L_x_18651:
        /* <DEDUP_REMOVED lines=18> */
.L_x_18656:
[----:B------:R-:W2:Y:S02]  /*1510*/  LDG.E.U8 R2, desc[UR36][R2.64] ;  /* 0x0000002402027981 */ /* 0x000ea4000c1e1100 */
[----:B--2---:R-:W-:Y:S01]  /*1520*/  I2FP.F32.U32 R5, R2 ;  /* 0x0000000200057245 */ /* 0x004fe20000201000 */
[----:B------:R-:W-:Y:S06]  /*1530*/  BRA `(.L_x_18658) ;  /* 0x0000000c00247947 */ /* 0x000fec0003800000 */
.L_x_18655:
        /* <DEDUP_REMOVED lines=9> */
.L_x_18660:
[----:B------:R-:W2:Y:S02]  /*15d0*/  LDG.E R2, desc[UR36][R2.64] ;  /* 0x0000002402027981 */ /* 0x000ea4000c1e1900 */
[----:B--2---:R-:W-:Y:S01]  /*15e0*/  I2FP.F32.S32 R5, R2 ;  /* 0x0000000200057245 */ /* 0x004fe20000201400 */
[----:B------:R-:W-:Y:S06]  /*15f0*/  BRA `(.L_x_18658) ;  /* 0x0000000800f47947 */ /* 0x000fec0003800000 */
.L_x_18659:
[----:B------:R-:W2:Y:S02]  /*1600*/  LDG.E.U16 R2, desc[UR36][R2.64] ;  /* 0x0000002402027981 */ /* 0x000ea4000c1e1500 */
[----:B--2---:R0:W1:Y:S01]  /*1610*/  I2F.S16 R5, R2 ;  /* 0x0000000200057306 */ /* 0x0040620000101400 */
[----:B------:R-:W-:Y:S05]  /*1620*/  BRA `(.L_x_18658) ;  /* 0x0000000800e87947 */ /* 0x000fea0003800000 */
.L_x_18654:
        /* <DEDUP_REMOVED lines=8> */
.L_x_18662:
[----:B------:R-:W2:Y:S02]  /*16b0*/  LDG.E.U16 R2, desc[UR36][R2.64] ;  /* 0x0000002402027981 */ /* 0x000ea4000c1e1500 */
[----:B--2---:R-:W-:Y:S01]  /*16c0*/  HADD2.F32 R5, -RZ, R2.H0_H0 ;  /* 0x20000002ff057230 */ /* 0x004fe20000004100 */
[----:B------:R-:W-:Y:S06]  /*16d0*/  BRA `(.L_x_18658) ;  /* 0x0000000800bc7947 */ /* 0x000fec0003800000 */
.L_x_18661:
        /* <DEDUP_REMOVED lines=8> */
.L_x_18664:
[----:B------:R-:W2:Y:S02]  /*1760*/  LDG.E.U16 R2, desc[UR36][R2.64] ;  /* 0x0000002402027981 */ /* 0x000ea4000c1e1500 */
[----:B--2---:R-:W-:Y:S01]  /*1770*/  HADD2.F32 R5, -RZ, R2.H0_H0 ;  /* 0x20000002ff057230 */ /* 0x004fe20000004100 */
[----:B------:R-:W-:Y:S06]  /*1780*/  BRA `(.L_x_18658) ;  /* 0x0000000800907947 */ /* 0x000fec0003800000 */
.L_x_18663:
[----:B------:R-:W2:Y:S01]  /*1790*/  LDG.E.64 R2, desc[UR36][R2.64] ;  /* 0x0000002402027981 */ /* 0x000ea2000c1e1b00 */
[----:B------:R-:W-:Y:S01]  /*17a0*/  UMOV UR4, 0xf0000000 ;  /* 0xf000000000047882 */ /* 0x000fe20000000000 */
[----:B------:R-:W-:Y:S01]  /*17b0*/  UMOV UR5, 0x380fffff ;  /* 0x380fffff00057882 */ /* 0x000fe20000000000 */
[----:B--2---:R-:W0:Y:S01]  /*17c0*/  F2F.F32.F64 R5, R2 ;  /* 0x0000000200057310 */ /* 0x004e220000301000 */
[----:B------:R-:W-:-:S14]  /*17d0*/  DSETP.GEU.AND P0, PT, |R2|, UR4, PT ;  /* 0x0000000402007e2a */ /* 0x000fdc000bf0e200 */
[----:B0-----:R-:W-:Y:S01]  /*17e0*/  @!P0 FMUL R5, R5, 1.175494350822287508e-38 ;  /* 0x0080000005058820 */ /* 0x001fe20000400000 */
[----:B------:R-:W-:Y:S06]  /*17f0*/  BRA `(.L_x_18658) ;  /* 0x0000000800747947 */ /* 0x000fec0003800000 */
.L_x_18653:
        /* <DEDUP_REMOVED lines=12> */
.L_x_18667:
[----:B------:R-:W2:Y:S01]  /*18c0*/  LDG.E.64 R2, desc[UR36][R2.64] ;  /* 0x0000002402027981 */ /* 0x000ea2000c1e1b00 */
[----:B------:R-:W-:Y:S01]  /*18d0*/  UMOV UR4, 0xf0000000 ;  /* 0xf000000000047882 */ /* 0x000fe20000000000 */
[----:B------:R-:W-:Y:S01]  /*18e0*/  UMOV UR5, 0x380fffff ;  /* 0x380fffff00057882 */ /* 0x000fe20000000000 */
[----:B--2---:R-:W0:Y:S01]  /*18f0*/  F2F.F32.F64 R5, R2 ;  /* 0x0000000200057310 */ /* 0x004e220000301000 */
[----:B------:R-:W-:-:S14]  /*1900*/  DSETP.GEU.AND P0, PT, |R2|, UR4, PT ;  /* 0x0000000402007e2a */ /* 0x000fdc000bf0e200 */
[----:B0-----:R-:W-:Y:S01]  /*1910*/  @!P0 FMUL R5, R5, 1.175494350822287508e-38 ;  /* 0x0080000005058820 */ /* 0x001fe20000400000 */
[----:B------:R-:W-:Y:S06]  /*1920*/  BRA `(.L_x_18658) ;  /* 0x0000000800287947 */ /* 0x000fec0003800000 */
.L_x_18666:
        /* <DEDUP_REMOVED lines=25> */
.L_x_18669:
        /* <DEDUP_REMOVED lines=12> */
.L_x_18668:
[----:B------:R-:W2:Y:S02]  /*1b80*/  LDG.E.U16 R2, desc[UR36][R2.64] ;  /* 0x0000002402027981 */ /* 0x000ea4000c1e1500 */
[----:B--2---:R-:W-:Y:S01]  /*1b90*/  SHF.L.U32 R5, R2, 0x10, RZ ;  /* 0x0000001002057819 */ /* 0x004fe200000006ff */
[----:B------:R-:W-:Y:S06]  /*1ba0*/  BRA `(.L_x_18658) ;  /* 0x0000000400887947 */ /* 0x000fec0003800000 */
.L_x_18665:
        /* <DEDUP_REMOVED lines=11> */
.L_x_18672:
        /* <DEDUP_REMOVED lines=20> */
.L_x_18674:
[----:B------:R-:W-:Y:S05]  /*1da0*/  BSYNC.RECONVERGENT B0 ;  /* 0x0000000000007941 */ /* 0x000fea0003800200 */
.L_x_18673:
[----:B------:R-:W-:Y:S01]  /*1db0*/  IMAD.SHL.U32 R0, R0, 0x100000, RZ ;  /* 0x0010000000007824 */ /* 0x000fe200078e00ff */
[----:B------:R-:W-:-:S04]  /*1dc0*/  LEA R2, R2, 0x3b800000, 0x17 ;  /* 0x3b80000002027811 */ /* 0x000fc800078eb8ff */
[----:B------:R-:W-:Y:S01]  /*1dd0*/  LOP3.LUT R5, R2, R0, R7, 0xfe, !PT ;  /* 0x0000000002057212 */ /* 0x000fe200078efe07 */
[----:B------:R-:W-:Y:S06]  /*1de0*/  BRA `(.L_x_18658) ;  /* 0x0000000000f87947 */ /* 0x000fec0003800000 */
.L_x_18671:
        /* <DEDUP_REMOVED lines=20> */
.L_x_18676:
[----:B------:R-:W-:Y:S05]  /*1f30*/  BSYNC.RECONVERGENT B0 ;  /* 0x0000000000007941 */ /* 0x000fea0003800200 */
.L_x_18675:
[----:B------:R-:W-:Y:S01]  /*1f40*/  IMAD.SHL.U32 R0, R0, 0x200000, RZ ;  /* 0x0020000000007824 */ /* 0x000fe200078e00ff */
[----:B------:R-:W-:-:S04]  /*1f50*/  LEA R2, R2, 0x37800000, 0x17 ;  /* 0x3780000002027811 */ /* 0x000fc800078eb8ff */
[----:B------:R-:W-:Y:S01]  /*1f60*/  LOP3.LUT R5, R2, R0, R7, 0xfe, !PT ;  /* 0x0000000002057212 */ /* 0x000fe200078efe07 */
[----:B------:R-:W-:Y:S06]  /*1f70*/  BRA `(.L_x_18658) ;  /* 0x0000000000947947 */ /* 0x000fec0003800000 */
.L_x_18670:
[----:B------:R-:W-:-:S09]  /*1f80*/  UISETP.NE.AND UP0, UPT, UR4, 0x1c, UPT ;  /* 0x0000001c0400788c */ /* 0x000fd2000bf05270 */
[----:B------:R-:W-:Y:S05]  /*1f90*/  BRA.U !UP0, `(.L_x_18677) ;  /* 0x0000000108847547 */ /* 0x000fea000b800000 */
[----:B------:R-:W-:-:S09]  /*1fa0*/  UISETP.NE.AND UP0, UPT, UR4, 0x1d, UPT ;  /* 0x0000001d0400788c */ /* 0x000fd2000bf05270 */
[----:B------:R-:W-:Y:S05]  /*1fb0*/  BRA.U !UP0, `(.L_x_18678) ;  /* 0x0000000108707547 */ /* 0x000fea000b800000 */
[----:B------:R-:W-:-:S09]  /*1fc0*/  UISETP.NE.AND UP0, UPT, UR4, 0x2c, UPT ;  /* 0x0000002c0400788c */ /* 0x000fd2000bf05270 */
[----:B------:R-:W-:Y:S05]  /*1fd0*/  BRA.U !UP0, `(.L_x_18679) ;  /* 0x0000000108487547 */ /* 0x000fea000b800000 */
.L_x_18657:
        /* <DEDUP_REMOVED lines=16> */
.L_x_18680:
[----:B------:R-:W-:Y:S01]  /*20e0*/  IMAD.MOV.U32 R5, RZ, RZ, RZ ;  /* 0x000000ffff057224 */ /* 0x000fe200078e00ff */
[----:B------:R-:W-:Y:S06]  /*20f0*/  BRA `(.L_x_18658) ;  /* 0x0000000000347947 */ /* 0x000fec0003800000 */
.L_x_18679:
        /* <DEDUP_REMOVED lines=8> */
.L_x_18678:
[----:B------:R-:W2:Y:S02]  /*2180*/  LDG.E.64 R2, desc[UR36][R2.64] ;  /* 0x0000002402027981 */ /* 0x000ea4000c1e1b00 */
[----:B--2---:R0:W1:Y:S01]  /*2190*/  I2F.U64 R5, R2 ;  /* 0x0000000200057312 */ /* 0x0040620000301000 */
[----:B------:R-:W-:Y:S05]  /*21a0*/  BRA `(.L_x_18658) ;  /* 0x0000000000087947 */ /* 0x000fea0003800000 */
.L_x_18677:
[----:B------:R-:W2:Y:S02]  /*21b0*/  LDG.E R2, desc[UR36][R2.64] ;  /* 0x0000002402027981 */ /* 0x000ea4000c1e1900 */
[----:B--2---:R-:W-:-:S07]  /*21c0*/  I2FP.F32.U32 R5, R2 ;  /* 0x0000000200057245 */ /* 0x004fce0000201000 */
.L_x_18658:
[----:B------:R-:W-:Y:S05]  /*21d0*/  BSYNC.RECONVERGENT B6 ;  /* 0x0000000000067941 */ /* 0x000fea0003800200 */
.L_x_18652:
[----:B------:R-:W2:Y:S01]  /*21e0*/  LDCU.64 UR6, c[0x0][0x580] ;  /* 0x0000b000ff0677ac */ /* 0x000ea20008000a00 */
[----:B01---5:R0:W1:Y:S01]  /*21f0*/  FRND.FTZ.CEIL R4, R5 ;  /* 0x0000000500047307 */ /* 0x0230620000219000 */
        /* <DEDUP_REMOVED lines=13> */
[----:B------:R-:W0:Y:S02]  /*22d0*/  F2I.FTZ.CEIL.NTZ R5, R5 ;  /* 0x0000000500057305 */ /* 0x000e24000021b100 */
[----:B0-----:R0:W-:Y:S01]  /*22e0*/  STG.E.U8 desc[UR36][R2.64], R5 ;  /* 0x0000000502007986 */ /* 0x0011e2000c101124 */
[----:B------:R-:W-:Y:S05]  /*22f0*/  BRA `(.L_x_18686) ;  /* 0x0000000c00387947 */ /* 0x000fea0003800000 */
.L_x_18684:
[----:B------:R-:W0:Y:S02]  /*2300*/  F2I.FTZ.S64.CEIL R4, R5 ;  /* 0x0000000500047311 */ /* 0x000e240000219900 */
[----:B0-----:R0:W-:Y:S01]  /*2310*/  STG.E.U8 desc[UR36][R2.64], R4 ;  /* 0x0000000402007986 */ /* 0x0011e2000c101124 */
[----:B------:R-:W-:Y:S05]  /*2320*/  BRA `(.L_x_18686) ;  /* 0x0000000c002c7947 */ /* 0x000fea0003800000 */
.L_x_18683:
[----:B------:R-:W-:-:S09]  /*2330*/  UISETP.NE.AND UP0, UPT, UR4, 0x2, UPT ;  /* 0x000000020400788c */ /* 0x000fd2000bf05270 */
[----:B------:R-:W-:Y:S05]  /*2340*/  BRA.U !UP0, `(.L_x_18687) ;  /* 0x0000000108287547 */ /* 0x000fea000b800000 */
[----:B------:R-:W-:-:S09]  /*2350*/  UISETP.NE.AND UP0, UPT, UR4, 0x3, UPT ;  /* 0x000000030400788c */ /* 0x000fd2000bf05270 */
[----:B------:R-:W-:Y:S05]  /*2360*/  BRA.U !UP0, `(.L_x_18688) ;  /* 0x0000000108147547 */ /* 0x000fea000b800000 */
[----:B------:R-:W-:-:S09]  /*2370*/  UISETP.NE.AND UP0, UPT, UR4, 0x4, UPT ;  /* 0x000000040400788c */ /* 0x000fd2000bf05270 */
[----:B------:R-:W-:Y:S05]  /*2380*/  BRA.U UP0, `(.L_x_18685) ;  /* 0x0000000900807547 */ /* 0x000fea000b800000 */
[----:B------:R-:W0:Y:S02]  /*2390*/  F2I.FTZ.S64.CEIL R4, R5 ;  /* 0x0000000500047311 */ /* 0x000e240000219900 */
[----:B0-----:R0:W-:Y:S01]  /*23a0*/  STG.E.64 desc[UR36][R2.64], R4 ;  /* 0x0000000402007986 */ /* 0x0011e2000c101b24 */
[----:B------:R-:W-:Y:S05]  /*23b0*/  BRA `(.L_x_18686) ;  /* 0x0000000c00087947 */ /* 0x000fea0003800000 */
.L_x_18688:
[----:B------:R-:W0:Y:S02]  /*23c0*/  F2I.FTZ.CEIL.NTZ R5, R5 ;  /* 0x0000000500057305 */ /* 0x000e24000021b100 */
[----:B0-----:R0:W-:Y:S01]  /*23d0*/  STG.E desc[UR36][R2.64], R5 ;  /* 0x0000000502007986 */ /* 0x0011e2000c101924 */
[----:B------:R-:W-:Y:S05]  /*23e0*/  BRA `(.L_x_18686) ;  /* 0x0000000800fc7947 */ /* 0x000fea0003800000 */
.L_x_18687:
[----:B------:R-:W0:Y:S02]  /*23f0*/  F2I.FTZ.CEIL.NTZ R5, R5 ;  /* 0x0000000500057305 */ /* 0x000e24000021b100 */
[----:B0-----:R0:W-:Y:S01]  /*2400*/  STG.E.U16 desc[UR36][R2.64], R5 ;  /* 0x0000000502007986 */ /* 0x0011e2000c101524 */
[----:B------:R-:W-:Y:S05]  /*2410*/  BRA `(.L_x_18686) ;  /* 0x0000000800f07947 */ /* 0x000fea0003800000 */
.L_x_18682:
        /* <DEDUP_REMOVED lines=8> */
.L_x_18690:
[----:B------:R-:W-:-:S05]  /*24a0*/  F2FP.F16.F32.PACK_AB R4, RZ, R4 ;  /* 0x00000004ff04723e */ /* 0x000fca00000000ff */
[----:B------:R0:W-:Y:S01]  /*24b0*/  STG.E.U16 desc[UR36][R2.64], R4 ;  /* 0x0000000402007986 */ /* 0x0001e2000c101524 */
[----:B------:R-:W-:Y:S05]  /*24c0*/  BRA `(.L_x_18686) ;  /* 0x0000000800c47947 */ /* 0x000fea0003800000 */
.L_x_18689:
        /* <DEDUP_REMOVED lines=9> */
.L_x_18692:
[----:B------:R-:W-:-:S04]  /*2560*/  F2FP.F16.F32.PACK_AB R5, RZ, R4 ;  /* 0x00000004ff05723e */ /* 0x000fc800000000ff */
[----:B------:R-:W-:-:S05]  /*2570*/  PRMT R5, R5, 0x5410, RZ ;  /* 0x0000541005057816 */ /* 0x000fca00000000ff */
[----:B------:R0:W-:Y:S01]  /*2580*/  STG.E desc[UR36][R2.64], R5 ;  /* 0x0000000502007986 */ /* 0x0001e2000c101924 */
[----:B------:R-:W-:Y:S05]  /*2590*/  BRA `(.L_x_18686) ;  /* 0x0000000800907947 */ /* 0x000fea0003800000 */
.L_x_18691:
[----:B------:R-:W-:-:S06]  /*25a0*/  FMUL.FTZ R4, R4, 1 ;  /* 0x3f80000004047820 */ /* 0x000fcc0000410000 */
[----:B------:R-:W0:Y:S02]  /*25b0*/  F2F.F64.F32 R4, R4 ;  /* 0x0000000400047310 */ /* 0x000e240000201800 */
[----:B0-----:R0:W-:Y:S01]  /*25c0*/  STG.E.64 desc[UR36][R2.64], R4 ;  /* 0x0000000402007986 */ /* 0x0011e2000c101b24 */
[----:B------:R-:W-:Y:S05]  /*25d0*/  BRA `(.L_x_18686) ;  /* 0x0000000800807947 */ /* 0x000fea0003800000 */
.L_x_18681:
        /* <DEDUP_REMOVED lines=12> */
.L_x_18695:
[----:B------:R-:W-:Y:S01]  /*26a0*/  FMUL.FTZ R4, R4, 1 ;  /* 0x3f80000004047820 */ /* 0x000fe20000410000 */
[----:B------:R-:W-:-:S05]  /*26b0*/  CS2R R6, SRZ ;  /* 0x0000000000067805 */ /* 0x000fca000001ff00 */
[----:B------:R-:W0:Y:S02]  /*26c0*/  F2F.F64.F32 R4, R4 ;  /* 0x0000000400047310 */ /* 0x000e240000201800 */
[----:B0-----:R0:W-:Y:S01]  /*26d0*/  STG.E.128 desc[UR36][R2.64], R4 ;  /* 0x0000000402007986 */ /* 0x0011e2000c101d24 */
[----:B------:R-:W-:Y:S05]  /*26e0*/  BRA `(.L_x_18686) ;  /* 0x00000008003c7947 */ /* 0x000fea0003800000 */
.L_x_18694:
        /* <DEDUP_REMOVED lines=18> */
.L_x_18699:
[----:B------:R-:W-:Y:S05]  /*2810*/  BSYNC.RECONVERGENT B0 ;  /* 0x0000000000007941 */ /* 0x000fea0003800200 */
.L_x_18698:
[----:B------:R-:W-:-:S05]  /*2820*/  LOP3.LUT R7, R0, 0x80, R7, 0xf8, !PT ;  /* 0x0000008000077812 */ /* 0x000fca00078ef807 */
[----:B------:R0:W-:Y:S01]  /*2830*/  STG.E.U8 desc[UR36][R2.64], R7 ;  /* 0x0000000702007986 */ /* 0x0001e2000c101124 */
[----:B------:R-:W-:Y:S05]  /*2840*/  BRA `(.L_x_18686) ;  /* 0x0000000400e47947 */ /* 0x000fea0003800000 */
.L_x_18697:
        /* <DEDUP_REMOVED lines=14> */
.L_x_18701:
[----:B------:R-:W-:Y:S05]  /*2930*/  BSYNC.RECONVERGENT B0 ;  /* 0x0000000000007941 */ /* 0x000fea0003800200 */
.L_x_18700:
[----:B------:R-:W-:-:S05]  /*2940*/  LOP3.LUT R5, R0, 0x80, R7, 0xf8, !PT ;  /* 0x0000008000057812 */ /* 0x000fca00078ef807 */
[----:B------:R0:W-:Y:S01]  /*2950*/  STG.E.U8 desc[UR36][R2.64], R5 ;  /* 0x0000000502007986 */ /* 0x0001e2000c101124 */
[----:B------:R-:W-:Y:S05]  /*2960*/  BRA `(.L_x_18686) ;  /* 0x00000004009c7947 */ /* 0x000fea0003800000 */
.L_x_18696:
[----:B------:R-:W-:-:S05]  /*2970*/  F2FP.BF16.F32.PACK_AB R4, RZ, R4 ;  /* 0x00000004ff04723e */ /* 0x000fca00000010ff */
[----:B------:R0:W-:Y:S01]  /*2980*/  STG.E.U16 desc[UR36][R2.64], R4 ;  /* 0x0000000402007986 */ /* 0x0001e2000c101524 */
[----:B------:R-:W-:Y:S05]  /*2990*/  BRA `(.L_x_18686) ;  /* 0x0000000400907947 */ /* 0x000fea0003800000 */
.L_x_18693:
        /* <DEDUP_REMOVED lines=8> */
[----:B------:R-:W0:Y:S02]  /*2a20*/  F2I.FTZ.U32.CEIL.NTZ R5, R5 ;  /* 0x0000000500057305 */ /* 0x000e24000021b000 */
[----:B0-----:R0:W-:Y:S01]  /*2a30*/  STG.E.U16 desc[UR36][R2.64], R5 ;  /* 0x0000000502007986 */ /* 0x0011e2000c101524 */
[----:B------:R-:W-:Y:S05]  /*2a40*/  BRA `(.L_x_18686) ;  /* 0x0000000400647947 */ /* 0x000fea0003800000 */
.L_x_18704:
        /* <DEDUP_REMOVED lines=12> */
.L_x_18707:
[----:B------:R-:W-:-:S04]  /*2b10*/  SHF.R.U32.HI R0, RZ, 0x14, R4 ;  /* 0x00000014ff007819 */ /* 0x000fc80000011604 */
[----:B------:R-:W-:-:S04]  /*2b20*/  LOP3.LUT R5, R0, 0x1, RZ, 0xc0, !PT ;  /* 0x0000000100057812 */ /* 0x000fc800078ec0ff */
[----:B------:R-:W-:-:S04]  /*2b30*/  IADD3 R0, PT, PT, R4, 0x487ffff, R5 ;  /* 0x0487ffff04007810 */ /* 0x000fc80007ffe005 */
[----:B------:R-:W-:-:S04]  /*2b40*/  SHF.R.U32.HI R0, RZ, 0x14, R0 ;  /* 0x00000014ff007819 */ /* 0x000fc80000011600 */
[----:B------:R-:W-:-:S07]  /*2b50*/  LOP3.LUT R5, R0, 0xff, RZ, 0xc0, !PT ;  /* 0x000000ff00057812 */ /* 0x000fce00078ec0ff */
.L_x_18708:
[----:B------:R-:W-:-:S04]  /*2b60*/  SHF.R.U32.HI R4, RZ, 0x18, R4 ;  /* 0x00000018ff047819 */ /* 0x000fc80000011604 */
[----:B------:R-:W-:-:S04]  /*2b70*/  LOP3.LUT R5, R5, 0x80, R4, 0xf8, !PT ;  /* 0x0000008005057812 */ /* 0x000fc800078ef804 */
[----:B------:R-:W-:-:S07]  /*2b80*/  PRMT R0, R5, 0x7610, R0 ;  /* 0x0000761005007816 */ /* 0x000fce0000000000 */
.L_x_18706:
[----:B------:R-:W-:Y:S05]  /*2b90*/  BSYNC.RECONVERGENT B0 ;  /* 0x0000000000007941 */ /* 0x000fea0003800200 */
.L_x_18705:
[----:B------:R4:W-:Y:S01]  /*2ba0*/  STG.E.U8 desc[UR36][R2.64], R0 ;  /* 0x0000000002007986 */ /* 0x0009e2000c101124 */
[----:B------:R-:W-:Y:S05]  /*2bb0*/  BRA `(.L_x_18686) ;  /* 0x0000000400087947 */ /* 0x000fea0003800000 */
.L_x_18703:
        /* <DEDUP_REMOVED lines=12> */
.L_x_18711:
[----:B------:R-:W-:-:S04]  /*2c80*/  SHF.R.U32.HI R0, RZ, 0x15, R4 ;  /* 0x00000015ff007819 */ /* 0x000fc80000011604 */
[----:B------:R-:W-:-:S04]  /*2c90*/  LOP3.LUT R5, R0, 0x1, RZ, 0xc0, !PT ;  /* 0x0000000100057812 */ /* 0x000fc800078ec0ff */
[----:B------:R-:W-:-:S04]  /*2ca0*/  IADD3 R0, PT, PT, R4, 0x88fffff, R5 ;  /* 0x088fffff04007810 */ /* 0x000fc80007ffe005 */
[----:B------:R-:W-:-:S04]  /*2cb0*/  SHF.R.U32.HI R0, RZ, 0x15, R0 ;  /* 0x00000015ff007819 */ /* 0x000fc80000011600 */
[----:B------:R-:W-:-:S07]  /*2cc0*/  LOP3.LUT R5, R0, 0xff, RZ, 0xc0, !PT ;  /* 0x000000ff00057812 */ /* 0x000fce00078ec0ff */
.L_x_18712:
[----:B------:R-:W-:-:S04]  /*2cd0*/  SHF.R.U32.HI R4, RZ, 0x18, R4 ;  /* 0x00000018ff047819 */ /* 0x000fc80000011604 */
[----:B------:R-:W-:-:S04]  /*2ce0*/  LOP3.LUT R5, R5, 0x80, R4, 0xf8, !PT ;  /* 0x0000008005057812 */ /* 0x000fc800078ef804 */
[----:B------:R-:W-:-:S07]  /*2cf0*/  PRMT R0, R5, 0x7610, R0 ;  /* 0x0000761005007816 */ /* 0x000fce0000000000 */
.L_x_18710:
[----:B------:R-:W-:Y:S05]  /*2d00*/  BSYNC.RECONVERGENT B0 ;  /* 0x0000000000007941 */ /* 0x000fea0003800200 */
.L_x_18709:
[----:B------:R3:W-:Y:S01]  /*2d10*/  STG.E.U8 desc[UR36][R2.64], R0 ;  /* 0x0000000002007986 */ /* 0x0007e2000c101124 */
[----:B------:R-:W-:Y:S05]  /*2d20*/  BRA `(.L_x_18686) ;  /* 0x0000000000ac7947 */ /* 0x000fea0003800000 */
.L_x_18702:
[----:B------:R-:W-:-:S09]  /*2d30*/  UISETP.NE.AND UP0, UPT, UR4, 0x1c, UPT ;  /* 0x0000001c0400788c */ /* 0x000fd2000bf05270 */
[----:B------:R-:W-:Y:S05]  /*2d40*/  BRA.U !UP0, `(.L_x_18713) ;  /* 0x00000001089c7547 */ /* 0x000fea000b800000 */
[----:B------:R-:W-:-:S09]  /*2d50*/  UISETP.NE.AND UP0, UPT, UR4, 0x1d, UPT ;  /* 0x0000001d0400788c */ /* 0x000fd2000bf05270 */
[----:B------:R-:W-:Y:S05]  /*2d60*/  BRA.U !UP0, `(.L_x_18714) ;  /* 0x0000000108887547 */ /* 0x000fea000b800000 */
[----:B------:R-:W-:-:S09]  /*2d70*/  UISETP.NE.AND UP0, UPT, UR4, 0x2c, UPT ;  /* 0x0000002c0400788c */ /* 0x000fd2000bf05270 */
[----:B------:R-:W-:Y:S05]  /*2d80*/  BRA.U !UP0, `(.L_x_18715) ;  /* 0x0000000108447547 */ /* 0x000fea000b800000 */
.L_x_18685:
        /* <DEDUP_REMOVED lines=16> */
.L_x_18716:
[----:B------:R-:W-:Y:S05]  /*2e90*/  BRA `(.L_x_18686) ;  /* 0x0000000000507947 */ /* 0x000fea0003800000 */
.L_x_18715:
        /* <DEDUP_REMOVED lines=15> */
.L_x_18714:
[----:B------:R-:W0:Y:S02]  /*2f90*/  F2I.FTZ.U64.CEIL R4, R5 ;  /* 0x0000000500047311 */ /* 0x000e240000219800 */
[----:B0-----:R1:W-:Y:S01]  /*2fa0*/  STG.E.64 desc[UR36][R2.64], R4 ;  /* 0x0000000402007986 */ /* 0x0013e2000c101b24 */
[----:B------:R-:W-:Y:S05]  /*2fb0*/  BRA `(.L_x_18686) ;  /* 0x0000000000087947 */ /* 0x000fea0003800000 */
.L_x_18713:
[----:B------:R-:W0:Y:S02]  /*2fc0*/  F2I.FTZ.U32.CEIL.NTZ R5, R5 ;  /* 0x0000000500057305 */ /* 0x000e24000021b000 */
[----:B0-----:R0:W-:Y:S02]  /*2fd0*/  STG.E desc[UR36][R2.64], R5 ;  /* 0x0000000502007986 */ /* 0x0011e4000c101924 */
.L_x_18686:
[----:B------:R-:W-:-:S07]  /*2fe0*/  VIADD R17, R17, 0x80 ;  /* 0x0000008011117836 */ /* 0x000fce0000000000 */
.L_x_18650:
[----:B------:R-:W-:Y:S05]  /*2ff0*/  BSYNC.RECONVERGENT B7 ;  /* 0x0000000000077941 */ /* 0x000fea0003800200 */
.L_x_18649:
        /* <DEDUP_REMOVED lines=307> */
.L_x_18719:
        /* <DEDUP_REMOVED lines=18> */
.L_x_18724:
[----:B------:R-:W2:Y:S02]  /*4450*/  LDG.E.U8 R2, desc[UR36][R2.64] ;  /* 0x0000002402027981 */ /* 0x000ea4000c1e1100 */
[----:B--2---:R-:W-:Y:S01]  /*4460*/  I2FP.F32.U32 R5, R2 ;  /* 0x0000000200057245 */ /* 0x004fe20000201000 */
[----:B------:R-:W-:Y:S06]  /*4470*/  BRA `(.L_x_18726) ;  /* 0x0000000c00247947 */ /* 0x000fec0003800000 */
.L_x_18723:
        /* <DEDUP_REMOVED lines=9> */
.L_x_18728:
[----:B------:R-:W2:Y:S02]  /*4510*/  LDG.E R2, desc[UR36][R2.64] ;  /* 0x0000002402027981 */ /* 0x000ea4000c1e1900 */
[----:B--2---:R-:W-:Y:S01]  /*4520*/  I2FP.F32.S32 R5, R2 ;  /* 0x0000000200057245 */ /* 0x004fe20000201400 */
[----:B------:R-:W-:Y:S06]  /*4530*/  BRA `(.L_x_18726) ;  /* 0x0000000800f47947 */ /* 0x000fec0003800000 */
.L_x_18727:
[----:B------:R-:W2:Y:S02]  /*4540*/  LDG.E.U16 R2, desc[UR36][R2.64] ;  /* 0x0000002402027981 */ /* 0x000ea4000c1e1500 */
[----:B--2---:R0:W1:Y:S01]  /*4550*/  I2F.S16 R5, R2 ;  /* 0x0000000200057306 */ /* 0x0040620000101400 */
[----:B------:R-:W-:Y:S05]  /*4560*/  BRA `(.L_x_18726) ;  /* 0x0000000800e87947 */ /* 0x000fea0003800000 */
.L_x_18722:
        /* <DEDUP_REMOVED lines=8> */
.L_x_18730:
[----:B------:R-:W2:Y:S02]  /*45f0*/  LDG.E.U16 R2, desc[UR36][R2.64] ;  /* 0x0000002402027981 */ /* 0x000ea4000c1e1500 */
[----:B--2---:R-:W-:Y:S01]  /*4600*/  HADD2.F32 R5, -RZ, R2.H0_H0 ;  /* 0x20000002ff057230 */ /* 0x004fe20000004100 */
[----:B------:R-:W-:Y:S06]  /*4610*/  BRA `(.L_x_18726) ;  /* 0x0000000800bc7947 */ /* 0x000fec0003800000 */
.L_x_18729:
        /* <DEDUP_REMOVED lines=8> */
.L_x_18732:
[----:B------:R-:W2:Y:S02]  /*46a0*/  LDG.E.U16 R2, desc[UR36][R2.64] ;  /* 0x0000002402027981 */ /* 0x000ea4000c1e1500 */
[----:B--2---:R-:W-:Y:S01]  /*46b0*/  HADD2.F32 R5, -RZ, R2.H0_H0 ;  /* 0x20000002ff057230 */ /* 0x004fe20000004100 */
[----:B------:R-:W-:Y:S06]  /*46c0*/  BRA `(.L_x_18726) ;  /* 0x0000000800907947 */ /* 0x000fec0003800000 */
.L_x_18731:
[----:B------:R-:W2:Y:S01]  /*46d0*/  LDG.E.64 R2, desc[UR36][R2.64] ;  /* 0x0000002402027981 */ /* 0x000ea2000c1e1b00 */
[----:B------:R-:W-:Y:S01]  /*46e0*/  UMOV UR4, 0xf0000000 ;  /* 0xf000000000047882 */ /* 0x000fe20000000000 */
[----:B------:R-:W-:Y:S01]  /*46f0*/  UMOV UR5, 0x380fffff ;  /* 0x380fffff00057882 */ /* 0x000fe20000000000 */
[----:B--2---:R-:W0:Y:S01]  /*4700*/  F2F.F32.F64 R5, R2 ;  /* 0x0000000200057310 */ /* 0x004e220000301000 */
[----:B------:R-:W-:-:S14]  /*4710*/  DSETP.GEU.AND P0, PT, |R2|, UR4, PT ;  /* 0x0000000402007e2a */ /* 0x000fdc000bf0e200 */
[----:B0-----:R-:W-:Y:S01]  /*4720*/  @!P0 FMUL R5, R5, 1.175494350822287508e-38 ;  /* 0x0080000005058820 */ /* 0x001fe20000400000 */
[----:B------:R-:W-:Y:S06]  /*4730*/  BRA `(.L_x_18726) ;  /* 0x0000000800747947 */ /* 0x000fec0003800000 */
.L_x_18721:
        /* <DEDUP_REMOVED lines=12> */
.L_x_18735:
[----:B------:R-:W2:Y:S01]  /*4800*/  LDG.E.64 R2, desc[UR36][R2.64] ;  /* 0x0000002402027981 */ /* 0x000ea2000c1e1b00 */
[----:B------:R-:W-:Y:S01]  /*4810*/  UMOV UR4, 0xf0000000 ;  /* 0xf000000000047882 */ /* 0x000fe20000000000 */
[----:B------:R-:W-:Y:S01]  /*4820*/  UMOV UR5, 0x380fffff ;  /* 0x380fffff00057882 */ /* 0x000fe20000000000 */
[----:B--2---:R-:W0:Y:S01]  /*4830*/  F2F.F32.F64 R5, R2 ;  /* 0x0000000200057310 */ /* 0x004e220000301000 */
[----:B------:R-:W-:-:S14]  /*4840*/  DSETP.GEU.AND P0, PT, |R2|, UR4, PT ;  /* 0x0000000402007e2a */ /* 0x000fdc000bf0e200 */
[----:B0-----:R-:W-:Y:S01]  /*4850*/  @!P0 FMUL R5, R5, 1.175494350822287508e-38 ;  /* 0x0080000005058820 */ /* 0x001fe20000400000 */
[----:B------:R-:W-:Y:S06]  /*4860*/  BRA `(.L_x_18726) ;  /* 0x0000000800287947 */ /* 0x000fec0003800000 */
.L_x_18734:
        /* <DEDUP_REMOVED lines=25> */
.L_x_18737:
        /* <DEDUP_REMOVED lines=12> */
.L_x_18736:
[----:B------:R-:W2:Y:S02]  /*4ac0*/  LDG.E.U16 R2, desc[UR36][R2.64] ;  /* 0x0000002402027981 */ /* 0x000ea4000c1e1500 */
[----:B--2---:R-:W-:Y:S01]  /*4ad0*/  IMAD.U32 R5, R2, 0x10000, RZ ;  /* 0x0001000002057824 */ /* 0x004fe200078e00ff */
[----:B------:R-:W-:Y:S06]  /*4ae0*/  BRA `(.L_x_18726) ;  /* 0x0000000400887947 */ /* 0x000fec0003800000 */
.L_x_18733:
        /* <DEDUP_REMOVED lines=11> */
.L_x_18740:
        /* <DEDUP_REMOVED lines=20> */
.L_x_18742:
[----:B------:R-:W-:Y:S05]  /*4ce0*/  BSYNC.RECONVERGENT B0 ;  /* 0x0000000000007941 */ /* 0x000fea0003800200 */
.L_x_18741:
[----:B------:R-:W-:Y:S02]  /*4cf0*/  SHF.L.U32 R0, R0, 0x14, RZ ;  /* 0x0000001400007819 */ /* 0x000fe400000006ff */
[----:B------:R-:W-:-:S04]  /*4d00*/  LEA R2, R2, 0x3b800000, 0x17 ;  /* 0x3b80000002027811 */ /* 0x000fc800078eb8ff */
[----:B------:R-:W-:Y:S01]  /*4d10*/  LOP3.LUT R5, R2, R0, R7, 0xfe, !PT ;  /* 0x0000000002057212 */ /* 0x000fe200078efe07 */
[----:B------:R-:W-:Y:S06]  /*4d20*/  BRA `(.L_x_18726) ;  /* 0x0000000000f87947 */ /* 0x000fec0003800000 */
.L_x_18739:
        /* <DEDUP_REMOVED lines=20> */
.L_x_18744:
[----:B------:R-:W-:Y:S05]  /*4e70*/  BSYNC.RECONVERGENT B0 ;  /* 0x0000000000007941 */ /* 0x000fea0003800200 */
.L_x_18743:
[----:B------:R-:W-:Y:S01]  /*4e80*/  IMAD.SHL.U32 R0, R0, 0x200000, RZ ;  /* 0x0020000000007824 */ /* 0x000fe200078e00ff */
[----:B------:R-:W-:-:S04]  /*4e90*/  LEA R2, R2, 0x37800000, 0x17 ;  /* 0x3780000002027811 */ /* 0x000fc800078eb8ff */
[----:B------:R-:W-:Y:S01]  /*4ea0*/  LOP3.LUT R5, R2, R0, R7, 0xfe, !PT ;  /* 0x0000000002057212 */ /* 0x000fe200078efe07 */
[----:B------:R-:W-:Y:S06]  /*4eb0*/  BRA `(.L_x_18726) ;  /* 0x0000000000947947 */ /* 0x000fec0003800000 */
.L_x_18738:
        /* <DEDUP_REMOVED lines=14> */
.L_x_18725:
        /* <DEDUP_REMOVED lines=16> */
.L_x_18747:
[----:B------:R-:W-:Y:S01]  /*50a0*/  MOV R5, RZ ;  /* 0x000000ff00057202 */ /* 0x000fe20000000f00 */
[----:B------:R-:W-:Y:S06]  /*50b0*/  BRA `(.L_x_18726) ;  /* 0x0000000000147947 */ /* 0x000fec0003800000 */
.L_x_18746:
[----:B------:R-:W2:Y:S02]  /*50c0*/  LDG.E.64 R2, desc[UR36][R2.64] ;  /* 0x0000002402027981 */ /* 0x000ea4000c1e1b00 */
[----:B--2---:R0:W1:Y:S01]  /*50d0*/  I2F.U64 R5, R2 ;  /* 0x0000000200057312 */ /* 0x0040620000301000 */
[----:B------:R-:W-:Y:S05]  /*50e0*/  BRA `(.L_x_18726) ;  /* 0x0000000000087947 */ /* 0x000fea0003800000 */
.L_x_18745:
[----:B------:R-:W2:Y:S02]  /*50f0*/  LDG.E R2, desc[UR36][R2.64] ;  /* 0x0000002402027981 */ /* 0x000ea4000c1e1900 */
[----:B--2---:R-:W-:-:S07]  /*5100*/  I2FP.F32.U32 R5, R2 ;  /* 0x0000000200057245 */ /* 0x004fce0000201000 */
.L_x_18726:
[----:B------:R-:W-:Y:S05]  /*5110*/  BSYNC.RECONVERGENT B6 ;  /* 0x0000000000067941 */ /* 0x000fea0003800200 */
.L_x_18720:
[----:B------:R-:W2:Y:S01]  /*5120*/  LDCU.64 UR6, c[0x0][0x580] ;  /* 0x0000b000ff0677ac */ /* 0x000ea20008000a00 */
[----:B01---5:R0:W1:Y:S01]  /*5130*/  FRND.FTZ.CEIL R4, R5 ;  /* 0x0000000500047307 */ /* 0x0230620000219000 */
        /* <DEDUP_REMOVED lines=16> */
.L_x_18751:
[----:B------:R-:W0:Y:S02]  /*5240*/  F2I.FTZ.S64.CEIL R4, R5 ;  /* 0x0000000500047311 */ /* 0x000e240000219900 */
[----:B0-----:R3:W-:Y:S01]  /*5250*/  STG.E.U8 desc[UR36][R2.64], R4 ;  /* 0x0000000402007986 */ /* 0x0017e2000c101124 */
[----:B------:R-:W-:Y:S05]  /*5260*/  BRA `(.L_x_18753) ;  /* 0x0000000c00287947 */ /* 0x000fea0003800000 */
.L_x_18750:
        /* <DEDUP_REMOVED lines=9> */
.L_x_18755:
[----:B------:R-:W0:Y:S02]  /*5300*/  F2I.FTZ.CEIL.NTZ R5, R5 ;  /* 0x0000000500057305 */ /* 0x000e24000021b100 */
[----:B0-----:R2:W-:Y:S01]  /*5310*/  STG.E desc[UR36][R2.64], R5 ;  /* 0x0000000502007986 */ /* 0x0015e2000c101924 */
[----:B------:R-:W-:Y:S05]  /*5320*/  BRA `(.L_x_18753) ;  /* 0x0000000800f87947 */ /* 0x000fea0003800000 */
.L_x_18754:
[----:B------:R-:W0:Y:S02]  /*5330*/  F2I.FTZ.CEIL.NTZ R5, R5 ;  /* 0x0000000500057305 */ /* 0x000e24000021b100 */
[----:B0-----:R0:W-:Y:S01]  /*5340*/  STG.E.U16 desc[UR36][R2.64], R5 ;  /* 0x0000000502007986 */ /* 0x0011e2000c101524 */
[----:B------:R-:W-:Y:S05]  /*5350*/  BRA `(.L_x_18753) ;  /* 0x0000000800ec7947 */ /* 0x000fea0003800000 */
.L_x_18749:
        /* <DEDUP_REMOVED lines=8> */
.L_x_18757:
[----:B------:R-:W-:-:S05]  /*53e0*/  F2FP.F16.F32.PACK_AB R4, RZ, R4 ;  /* 0x00000004ff04723e */ /* 0x000fca00000000ff */
[----:B------:R0:W-:Y:S01]  /*53f0*/  STG.E.U16 desc[UR36][R2.64], R4 ;  /* 0x0000000402007986 */ /* 0x0001e2000c101524 */
[----:B------:R-:W-:Y:S05]  /*5400*/  BRA `(.L_x_18753) ;  /* 0x0000000800c07947 */ /* 0x000fea0003800000 */
.L_x_18756:
        /* <DEDUP_REMOVED lines=9> */
.L_x_18759:
[----:B------:R-:W-:-:S04]  /*54a0*/  F2FP.F16.F32.PACK_AB R5, RZ, R4 ;  /* 0x00000004ff05723e */ /* 0x000fc800000000ff */
[----:B------:R-:W-:-:S05]  /*54b0*/  PRMT R5, R5, 0x5410, RZ ;  /* 0x0000541005057816 */ /* 0x000fca00000000ff */
[----:B------:R0:W-:Y:S01]  /*54c0*/  STG.E desc[UR36][R2.64], R5 ;  /* 0x0000000502007986 */ /* 0x0001e2000c101924 */
[----:B------:R-:W-:Y:S05]  /*54d0*/  BRA `(.L_x_18753) ;  /* 0x00000008008c7947 */ /* 0x000fea0003800000 */
.L_x_18758:
[----:B------:R-:W-:-:S06]  /*54e0*/  FMUL.FTZ R4, R4, 1 ;  /* 0x3f80000004047820 */ /* 0x000fcc0000410000 */
[----:B------:R-:W0:Y:S02]  /*54f0*/  F2F.F64.F32 R4, R4 ;  /* 0x0000000400047310 */ /* 0x000e240000201800 */
[----:B0-----:R0:W-:Y:S01]  /*5500*/  STG.E.64 desc[UR36][R2.64], R4 ;  /* 0x0000000402007986 */ /* 0x0011e2000c101b24 */
[----:B------:R-:W-:Y:S05]  /*5510*/  BRA `(.L_x_18753) ;  /* 0x00000008007c7947 */ /* 0x000fea0003800000 */
.L_x_18748:
        /* <DEDUP_REMOVED lines=13> */
.L_x_18763:
        /* <DEDUP_REMOVED lines=16> */
.L_x_18766:
[----:B------:R-:W-:-:S04]  /*56f0*/  SHF.R.U32.HI R4, RZ, 0x18, R4 ;  /* 0x00000018ff047819 */ /* 0x000fc80000011604 */
[----:B------:R-:W-:-:S04]  /*5700*/  LOP3.LUT R4, R5, 0x80, R4, 0xf8, !PT ;  /* 0x0000008005047812 */ /* 0x000fc800078ef804 */
[----:B------:R-:W-:-:S07]  /*5710*/  PRMT R0, R4, 0x7610, R0 ;  /* 0x0000761004007816 */ /* 0x000fce0000000000 */
.L_x_18765:
[----:B------:R-:W-:Y:S05]  /*5720*/  BSYNC.RECONVERGENT B0 ;  /* 0x0000000000007941 */ /* 0x000fea0003800200 */
.L_x_18764:
[----:B------:R0:W-:Y:S01]  /*5730*/  STG.E.U8 desc[UR36][R2.64], R0 ;  /* 0x0000000002007986 */ /* 0x0001e2000c101124 */
[----:B------:R-:W-:Y:S05]  /*5740*/  BRA `(.L_x_18753) ;  /* 0x0000000400f07947 */ /* 0x000fea0003800000 */
.L_x_18762:
        /* <DEDUP_REMOVED lines=16> */
.L_x_18769:
[----:B------:R-:W-:-:S04]  /*5850*/  SHF.R.U32.HI R4, RZ, 0x18, R4 ;  /* 0x00000018ff047819 */ /* 0x000fc80000011604 */
[----:B------:R-:W-:-:S04]  /*5860*/  LOP3.LUT R5, R5, 0x80, R4, 0xf8, !PT ;  /* 0x0000008005057812 */ /* 0x000fc800078ef804 */
[----:B------:R-:W-:-:S07]  /*5870*/  PRMT R0, R5, 0x7610, R0 ;  /* 0x0000761005007816 */ /* 0x000fce0000000000 */
.L_x_18768:
[----:B------:R-:W-:Y:S05]  /*5880*/  BSYNC.RECONVERGENT B0 ;  /* 0x0000000000007941 */ /* 0x000fea0003800200 */
.L_x_18767:
[----:B------:R0:W-:Y:S01]  /*5890*/  STG.E.U8 desc[UR36][R2.64], R0 ;  /* 0x0000000002007986 */ /* 0x0001e2000c101124 */
[----:B------:R-:W-:Y:S05]  /*58a0*/  BRA `(.L_x_18753) ;  /* 0x0000000400987947 */ /* 0x000fea0003800000 */
.L_x_18761:
        /* <DEDUP_REMOVED lines=21> */
.L_x_18771:
[----:B------:R-:W0:Y:S02]  /*5a00*/  F2I.FTZ.U64.CEIL R4, R5 ;  /* 0x0000000500047311 */ /* 0x000e240000219800 */
[----:B0-----:R0:W-:Y:S01]  /*5a10*/  STG.E.64 desc[UR36][R2.64], R4 ;  /* 0x0000000402007986 */ /* 0x0011e2000c101b24 */
[----:B------:R-:W-:Y:S05]  /*5a20*/  BRA `(.L_x_18753) ;  /* 0x0000000400387947 */ /* 0x000fea0003800000 */
.L_x_18770:
[----:B------:R-:W0:Y:S02]  /*5a30*/  F2I.FTZ.U32.CEIL.NTZ R5, R5 ;  /* 0x0000000500057305 */ /* 0x000e24000021b000 */
[----:B0-----:R0:W-:Y:S01]  /*5a40*/  STG.E desc[UR36][R2.64], R5 ;  /* 0x0000000502007986 */ /* 0x0011e2000c101924 */
[----:B------:R-:W-:Y:S05]  /*5a50*/  BRA `(.L_x_18753) ;  /* 0x00000004002c7947 */ /* 0x000fea0003800000 */
.L_x_18760:
        /* <DEDUP_REMOVED lines=10> */
.L_x_18773:
[----:B------:R-:W-:Y:S01]  /*5b00*/  FMUL.FTZ R4, R4, 1 ;  /* 0x3f80000004047820 */ /* 0x000fe20000410000 */
[----:B------:R-:W-:-:S05]  /*5b10*/  CS2R R6, SRZ ;  /* 0x0000000000067805 */ /* 0x000fca000001ff00 */
[----:B------:R-:W0:Y:S02]  /*5b20*/  F2F.F64.F32 R4, R4 ;  /* 0x0000000400047310 */ /* 0x000e240000201800 */
[----:B0-----:R0:W-:Y:S01]  /*5b30*/  STG.E.128 desc[UR36][R2.64], R4 ;  /* 0x0000000402007986 */ /* 0x0011e2000c101d24 */
[----:B------:R-:W-:Y:S05]  /*5b40*/  BRA `(.L_x_18753) ;  /* 0x0000000000f07947 */ /* 0x000fea0003800000 */
.L_x_18772:
[----:B------:R-:W-:-:S09]  /*5b50*/  UISETP.NE.AND UP0, UPT, UR4, 0xf, UPT ;  /* 0x0000000f0400788c */ /* 0x000fd2000bf05270 */
[----:B------:R-:W-:Y:S05]  /*5b60*/  BRA.U !UP0, `(.L_x_18774) ;  /* 0x0000000108e07547 */ /* 0x000fea000b800000 */
[----:B------:R-:W-:-:S09]  /*5b70*/  UISETP.NE.AND UP0, UPT, UR4, 0x17, UPT ;  /* 0x000000170400788c */ /* 0x000fd2000bf05270 */
[----:B------:R-:W-:Y:S05]  /*5b80*/  BRA.U !UP0, `(.L_x_18775) ;  /* 0x00000001088c7547 */ /* 0x000fea000b800000 */
[----:B------:R-:W-:-:S09]  /*5b90*/  UISETP.NE.AND UP0, UPT, UR4, 0x18, UPT ;  /* 0x000000180400788c */ /* 0x000fd2000bf05270 */
[----:B------:R-:W-:Y:S05]  /*5ba0*/  BRA.U !UP0, `(.L_x_18776) ;  /* 0x0000000108447547 */ /* 0x000fea000b800000 */
.L_x_18752:
        /* <DEDUP_REMOVED lines=16> */
.L_x_18777:
[----:B------:R-:W-:Y:S05]  /*5cb0*/  BRA `(.L_x_18753) ;  /* 0x0000000000947947 */ /* 0x000fea0003800000 */
.L_x_18776:
        /* <DEDUP_REMOVED lines=12> */
.L_x_18779:
[----:B------:R-:W-:Y:S05]  /*5d80*/  BSYNC.RECONVERGENT B0 ;  /* 0x0000000000007941 */ /* 0x000fea0003800200 */
.L_x_18778:
[----:B------:R-:W-:-:S05]  /*5d90*/  LOP3.LUT R5, R0, 0x80, R7, 0xf8, !PT ;  /* 0x0000008000057812 */ /* 0x000fca00078ef807 */
[----:B------:R0:W-:Y:S01]  /*5da0*/  STG.E.U8 desc[UR36][R2.64], R5 ;  /* 0x0000000502007986 */ /* 0x0001e2000c101124 */
[----:B------:R-:W-:Y:S05]  /*5db0*/  BRA `(.L_x_18753) ;  /* 0x0000000000547947 */ /* 0x000fea0003800000 */
.L_x_18775:
        /* <DEDUP_REMOVED lines=11> */
.L_x_18781:
[----:B------:R-:W-:Y:S01]  /*5e70*/  IMAD.MOV.U32 R0, RZ, RZ, 0x7f ;  /* 0x0000007fff007424 */ /* 0x000fe200078e00ff */
[----:B------:R-:W-:-:S04]  /*5e80*/  ISETP.GT.U32.AND P0, PT, R6, 0x7f800000, PT ;  /* 0x7f8000000600780c */ /* 0x000fc80003f04070 */
[----:B------:R-:W-:-:S09]  /*5e90*/  SEL R0, R0, 0x7c, P0 ;  /* 0x0000007c00007807 */ /* 0x000fd20000000000 */
.L_x_18782:
[----:B------:R-:W-:Y:S05]  /*5ea0*/  BSYNC.RECONVERGENT B0 ;  /* 0x0000000000007941 */ /* 0x000fea0003800200 */
.L_x_18780:
[----:B------:R-:W-:-:S04]  /*5eb0*/  SHF.R.U32.HI R5, RZ, 0x18, R4 ;  /* 0x00000018ff057819 */ /* 0x000fc80000011604 */
[----:B------:R-:W-:-:S05]  /*5ec0*/  LOP3.LUT R5, R0, 0x80, R5, 0xf8, !PT ;  /* 0x0000008000057812 */ /* 0x000fca00078ef805 */
[----:B------:R0:W-:Y:S01]  /*5ed0*/  STG.E.U8 desc[UR36][R2.64], R5 ;  /* 0x0000000502007986 */ /* 0x0001e2000c101124 */
[----:B------:R-:W-:Y:S05]  /*5ee0*/  BRA `(.L_x_18753) ;  /* 0x0000000000087947 */ /* 0x000fea0003800000 */
.L_x_18774:
[----:B------:R-:W-:-:S05]  /*5ef0*/  F2FP.BF16.F32.PACK_AB R4, RZ, R4 ;  /* 0x00000004ff04723e */ /* 0x000fca00000010ff */
[----:B------:R0:W-:Y:S02]  /*5f00*/  STG.E.U16 desc[UR36][R2.64], R4 ;  /* 0x0000000402007986 */ /* 0x0001e4000c101524 */
.L_x_18753:
[----:B------:R-:W-:-:S07]  /*5f10*/  VIADD R17, R17, 0x80 ;  /* 0x0000008011117836 */ /* 0x000fce0000000000 */
.L_x_18718:
[----:B------:R-:W-:Y:S05]  /*5f20*/  BSYNC.RECONVERGENT B7 ;  /* 0x0000000000077941 */ /* 0x000fea0003800200 */
.L_x_18717:
        /* <DEDUP_REMOVED lines=307> */
.L_x_18785:
        /* <DEDUP_REMOVED lines=18> */
.L_x_18790:
[----:B------:R-:W2:Y:S02]  /*7380*/  LDG.E.U8 R2, desc[UR36][R2.64] ;  /* 0x0000002402027981 */ /* 0x000ea4000c1e1100 */
[----:B--2---:R-:W-:Y:S01]  /*7390*/  I2FP.F32.U32 R5, R2 ;  /* 0x0000000200057245 */ /* 0x004fe20000201000 */
[----:B------:R-:W-:Y:S06]  /*73a0*/  BRA `(.L_x_18792) ;  /* 0x0000000c00247947 */ /* 0x000fec0003800000 */
.L_x_18789:
        /* <DEDUP_REMOVED lines=9> */
.L_x_18794:
[----:B------:R-:W2:Y:S02]  /*7440*/  LDG.E R2, desc[UR36][R2.64] ;  /* 0x0000002402027981 */ /* 0x000ea4000c1e1900 */
[----:B--2---:R-:W-:Y:S01]  /*7450*/  I2FP.F32.S32 R5, R2 ;  /* 0x0000000200057245 */ /* 0x004fe20000201400 */
[----:B------:R-:W-:Y:S06]  /*7460*/  BRA `(.L_x_18792) ;  /* 0x0000000800f47947 */ /* 0x000fec0003800000 */
.L_x_18793:
[----:B------:R-:W2:Y:S02]  /*7470*/  LDG.E.U16 R2, desc[UR36][R2.64] ;  /* 0x0000002402027981 */ /* 0x000ea4000c1e1500 */
[----:B--2---:R2:W3:Y:S01]  /*7480*/  I2F.S16 R5, R2 ;  /* 0x0000000200057306 */ /* 0x0044e20000101400 */
[----:B------:R-:W-:Y:S05]  /*7490*/  BRA `(.L_x_18792) ;  /* 0x0000000800e87947 */ /* 0x000fea0003800000 */
.L_x_18788:
        /* <DEDUP_REMOVED lines=8> */
.L_x_18796:
[----:B------:R-:W2:Y:S02]  /*7520*/  LDG.E.U16 R2, desc[UR36][R2.64] ;  /* 0x0000002402027981 */ /* 0x000ea4000c1e1500 */
[----:B--2---:R-:W-:Y:S01]  /*7530*/  HADD2.F32 R5, -RZ, R2.H0_H0 ;  /* 0x20000002ff057230 */ /* 0x004fe20000004100 */
[----:B------:R-:W-:Y:S06]  /*7540*/  BRA `(.L_x_18792) ;  /* 0x0000000800bc7947 */ /* 0x000fec0003800000 */
.L_x_18795:
        /* <DEDUP_REMOVED lines=8> */
.L_x_18798:
[----:B------:R-:W2:Y:S02]  /*75d0*/  LDG.E.U16 R2, desc[UR36][R2.64] ;  /* 0x0000002402027981 */ /* 0x000ea4000c1e1500 */
[----:B--2---:R-:W-:Y:S01]  /*75e0*/  HADD2.F32 R5, -RZ, R2.H0_H0 ;  /* 0x20000002ff057230 */ /* 0x004fe20000004100 */
[----:B------:R-:W-:Y:S06]  /*75f0*/  BRA `(.L_x_18792) ;  /* 0x0000000800907947 */ /* 0x000fec0003800000 */
.L_x_18797:
[----:B------:R-:W2:Y:S01]  /*7600*/  LDG.E.64 R2, desc[UR36][R2.64] ;  /* 0x0000002402027981 */ /* 0x000ea2000c1e1b00 */
[----:B------:R-:W-:Y:S01]  /*7610*/  UMOV UR4, 0xf0000000 ;  /* 0xf000000000047882 */ /* 0x000fe20000000000 */
[----:B------:R-:W-:Y:S01]  /*7620*/  UMOV UR5, 0x380fffff ;  /* 0x380fffff00057882 */ /* 0x000fe20000000000 */
[----:B--2---:R-:W0:Y:S01]  /*7630*/  F2F.F32.F64 R5, R2 ;  /* 0x0000000200057310 */ /* 0x004e220000301000 */
[----:B------:R-:W-:-:S14]  /*7640*/  DSETP.GEU.AND P0, PT, |R2|, UR4, PT ;  /* 0x0000000402007e2a */ /* 0x000fdc000bf0e200 */
[----:B0-----:R-:W-:Y:S01]  /*7650*/  @!P0 FMUL R5, R5, 1.175494350822287508e-38 ;  /* 0x0080000005058820 */ /* 0x001fe20000400000 */
[----:B------:R-:W-:Y:S06]  /*7660*/  BRA `(.L_x_18792) ;  /* 0x0000000800747947 */ /* 0x000fec0003800000 */
.L_x_18787:
        /* <DEDUP_REMOVED lines=12> */
.L_x_18801:
[----:B------:R-:W2:Y:S01]  /*7730*/  LDG.E.64 R2, desc[UR36][R2.64] ;  /* 0x0000002402027981 */ /* 0x000ea2000c1e1b00 */
[----:B------:R-:W-:Y:S01]  /*7740*/  UMOV UR4, 0xf0000000 ;  /* 0xf000000000047882 */ /* 0x000fe20000000000 */
[----:B------:R-:W-:Y:S01]  /*7750*/  UMOV UR5, 0x380fffff ;  /* 0x380fffff00057882 */ /* 0x000fe20000000000 */
[----:B--2---:R-:W0:Y:S01]  /*7760*/  F2F.F32.F64 R5, R2 ;  /* 0x0000000200057310 */ /* 0x004e220000301000 */
[----:B------:R-:W-:-:S14]  /*7770*/  DSETP.GEU.AND P0, PT, |R2|, UR4, PT ;  /* 0x0000000402007e2a */ /* 0x000fdc000bf0e200 */
[----:B0-----:R-:W-:Y:S01]  /*7780*/  @!P0 FMUL R5, R5, 1.175494350822287508e-38 ;  /* 0x0080000005058820 */ /* 0x001fe20000400000 */
[----:B------:R-:W-:Y:S06]  /*7790*/  BRA `(.L_x_18792) ;  /* 0x0000000800287947 */ /* 0x000fec0003800000 */
.L_x_18800:
        /* <DEDUP_REMOVED lines=25> */
.L_x_18803:
        /* <DEDUP_REMOVED lines=12> */
.L_x_18802:
[----:B------:R-:W2:Y:S02]  /*79f0*/  LDG.E.U16 R2, desc[UR36][R2.64] ;  /* 0x0000002402027981 */ /* 0x000ea4000c1e1500 */
[----:B--2---:R-:W-:Y:S01]  /*7a00*/  IMAD.U32 R5, R2, 0x10000, RZ ;  /* 0x0001000002057824 */ /* 0x004fe200078e00ff */
[----:B------:R-:W-:Y:S06]  /*7a10*/  BRA `(.L_x_18792) ;  /* 0x0000000400887947 */ /* 0x000fec0003800000 */
.L_x_18799:
        /* <DEDUP_REMOVED lines=11> */
.L_x_18806:
        /* <DEDUP_REMOVED lines=20> */
.L_x_18808:
[----:B------:R-:W-:Y:S05]  /*7c10*/  BSYNC.RECONVERGENT B0 ;  /* 0x0000000000007941 */ /* 0x000fea0003800200 */
.L_x_18807:
[----:B------:R-:W-:Y:S01]  /*7c20*/  IMAD.SHL.U32 R0, R0, 0x100000, RZ ;  /* 0x0010000000007824 */ /* 0x000fe200078e00ff */
[----:B------:R-:W-:-:S04]  /*7c30*/  LEA R2, R2, 0x3b800000, 0x17 ;  /* 0x3b80000002027811 */ /* 0x000fc800078eb8ff */
[----:B------:R-:W-:Y:S01]  /*7c40*/  LOP3.LUT R5, R2, R0, R7, 0xfe, !PT ;  /* 0x0000000002057212 */ /* 0x000fe200078efe07 */
[----:B------:R-:W-:Y:S06]  /*7c50*/  BRA `(.L_x_18792) ;  /* 0x0000000000f87947 */ /* 0x000fec0003800000 */
.L_x_18805:
        /* <DEDUP_REMOVED lines=20> */
.L_x_18810:
[----:B------:R-:W-:Y:S05]  /*7da0*/  BSYNC.RECONVERGENT B0 ;  /* 0x0000000000007941 */ /* 0x000fea0003800200 */
.L_x_18809:
[----:B------:R-:W-:Y:S02]  /*7db0*/  SHF.L.U32 R0, R0, 0x15, RZ ;  /* 0x0000001500007819 */ /* 0x000fe400000006ff */
[----:B------:R-:W-:-:S04]  /*7dc0*/  LEA R2, R2, 0x37800000, 0x17 ;  /* 0x3780000002027811 */ /* 0x000fc800078eb8ff */
[----:B------:R-:W-:Y:S01]  /*7dd0*/  LOP3.LUT R5, R2, R0, R7, 0xfe, !PT ;  /* 0x0000000002057212 */ /* 0x000fe200078efe07 */
[----:B------:R-:W-:Y:S06]  /*7de0*/  BRA `(.L_x_18792) ;  /* 0x0000000000947947 */ /* 0x000fec0003800000 */
.L_x_18804:
        /* <DEDUP_REMOVED lines=14> */
.L_x_18791:
        /* <DEDUP_REMOVED lines=16> */
.L_x_18813:
[----:B------:R-:W-:Y:S01]  /*7fd0*/  IMAD.MOV.U32 R5, RZ, RZ, RZ ;  /* 0x000000ffff057224 */ /* 0x000fe200078e00ff */
[----:B------:R-:W-:Y:S06]  /*7fe0*/  BRA `(.L_x_18792) ;  /* 0x0000000000147947 */ /* 0x000fec0003800000 */
.L_x_18812:
[----:B------:R-:W2:Y:S02]  /*7ff0*/  LDG.E.64 R2, desc[UR36][R2.64] ;  /* 0x0000002402027981 */ /* 0x000ea4000c1e1b00 */
[----:B--2---:R0:W1:Y:S01]  /*8000*/  I2F.U64 R5, R2 ;  /* 0x0000000200057312 */ /* 0x0040620000301000 */
[----:B------:R-:W-:Y:S05]  /*8010*/  BRA `(.L_x_18792) ;  /* 0x0000000000087947 */ /* 0x000fea0003800000 */
.L_x_18811:
[----:B------:R-:W2:Y:S02]  /*8020*/  LDG.E R2, desc[UR36][R2.64] ;  /* 0x0000002402027981 */ /* 0x000ea4000c1e1900 */
[----:B--2---:R-:W-:-:S07]  /*8030*/  I2FP.F32.U32 R5, R2 ;  /* 0x0000000200057245 */ /* 0x004fce0000201000 */
.L_x_18792:
[----:B------:R-:W-:Y:S05]  /*8040*/  BSYNC.RECONVERGENT B6 ;  /* 0x0000000000067941 */ /* 0x000fea0003800200 */
.L_x_18786:
[----:B------:R-:W2:Y:S01]  /*8050*/  LDCU.64 UR6, c[0x0][0x580] ;  /* 0x0000b000ff0677ac */ /* 0x000ea20008000a00 */
[----:B01-3-5:R0:W1:Y:S01]  /*8060*/  FRND.FTZ.CEIL R4, R5 ;  /* 0x0000000500047307 */ /* 0x02b0620000219000 */
        /* <DEDUP_REMOVED lines=16> */
.L_x_18817:
[----:B------:R-:W0:Y:S02]  /*8170*/  F2I.FTZ.S64.CEIL R4, R5 ;  /* 0x0000000500047311 */ /* 0x000e240000219900 */
[----:B0-----:R0:W-:Y:S01]  /*8180*/  STG.E.U8 desc[UR36][R2.64], R4 ;  /* 0x0000000402007986 */ /* 0x0011e2000c101124 */
[----:B------:R-:W-:Y:S05]  /*8190*/  BRA `(.L_x_18819) ;  /* 0x0000000c00287947 */ /* 0x000fea0003800000 */
.L_x_18816:
        /* <DEDUP_REMOVED lines=9> */
.L_x_18821:
[----:B------:R-:W0:Y:S02]  /*8230*/  F2I.FTZ.CEIL.NTZ R5, R5 ;  /* 0x0000000500057305 */ /* 0x000e24000021b100 */
[----:B0-----:R0:W-:Y:S01]  /*8240*/  STG.E desc[UR36][R2.64], R5 ;  /* 0x0000000502007986 */ /* 0x0011e2000c101924 */
[----:B------:R-:W-:Y:S05]  /*8250*/  BRA `(.L_x_18819) ;  /* 0x0000000800f87947 */ /* 0x000fea0003800000 */
.L_x_18820:
[----:B------:R-:W0:Y:S02]  /*8260*/  F2I.FTZ.CEIL.NTZ R5, R5 ;  /* 0x0000000500057305 */ /* 0x000e24000021b100 */
[----:B0-----:R0:W-:Y:S01]  /*8270*/  STG.E.U16 desc[UR36][R2.64], R5 ;  /* 0x0000000502007986 */ /* 0x0011e2000c101524 */
[----:B------:R-:W-:Y:S05]  /*8280*/  BRA `(.L_x_18819) ;  /* 0x0000000800ec7947 */ /* 0x000fea0003800000 */
.L_x_18815:
        /* <DEDUP_REMOVED lines=8> */
.L_x_18823:
[----:B------:R-:W-:-:S05]  /*8310*/  F2FP.F16.F32.PACK_AB R4, RZ, R4 ;  /* 0x00000004ff04723e */ /* 0x000fca00000000ff */
[----:B------:R0:W-:Y:S01]  /*8320*/  STG.E.U16 desc[UR36][R2.64], R4 ;  /* 0x0000000402007986 */ /* 0x0001e2000c101524 */
[----:B------:R-:W-:Y:S05]  /*8330*/  BRA `(.L_x_18819) ;  /* 0x0000000800c07947 */ /* 0x000fea0003800000 */
.L_x_18822:
        /* <DEDUP_REMOVED lines=9> */
.L_x_18825:
[----:B------:R-:W-:-:S04]  /*83d0*/  F2FP.F16.F32.PACK_AB R5, RZ, R4 ;  /* 0x00000004ff05723e */ /* 0x000fc800000000ff */
[----:B------:R-:W-:-:S05]  /*83e0*/  PRMT R5, R5, 0x5410, RZ ;  /* 0x0000541005057816 */ /* 0x000fca00000000ff */
[----:B------:R0:W-:Y:S01]  /*83f0*/  STG.E desc[UR36][R2.64], R5 ;  /* 0x0000000502007986 */ /* 0x0001e2000c101924 */
[----:B------:R-:W-:Y:S05]  /*8400*/  BRA `(.L_x_18819) ;  /* 0x00000008008c7947 */ /* 0x000fea0003800000 */
.L_x_18824:
[----:B------:R-:W-:-:S06]  /*8410*/  FMUL.FTZ R4, R4, 1 ;  /* 0x3f80000004047820 */ /* 0x000fcc0000410000 */
[----:B------:R-:W0:Y:S02]  /*8420*/  F2F.F64.F32 R4, R4 ;  /* 0x0000000400047310 */ /* 0x000e240000201800 */
[----:B0-----:R0:W-:Y:S01]  /*8430*/  STG.E.64 desc[UR36][R2.64], R4 ;  /* 0x0000000402007986 */ /* 0x0011e2000c101b24 */
[----:B------:R-:W-:Y:S05]  /*8440*/  BRA `(.L_x_18819) ;  /* 0x00000008007c7947 */ /* 0x000fea0003800000 */
.L_x_18814:
        /* <DEDUP_REMOVED lines=13> */
.L_x_18829:
        /* <DEDUP_REMOVED lines=16> */
.L_x_18832:
[----:B------:R-:W-:-:S04]  /*8620*/  SHF.R.U32.HI R4, RZ, 0x18, R4 ;  /* 0x00000018ff047819 */ /* 0x000fc80000011604 */
[----:B------:R-:W-:-:S04]  /*8630*/  LOP3.LUT R4, R5, 0x80, R4, 0xf8, !PT ;  /* 0x0000008005047812 */ /* 0x000fc800078ef804 */
[----:B------:R-:W-:-:S07]  /*8640*/  PRMT R0, R4, 0x7610, R0 ;  /* 0x0000761004007816 */ /* 0x000fce0000000000 */
.L_x_18831:
[----:B------:R-:W-:Y:S05]  /*8650*/  BSYNC.RECONVERGENT B0 ;  /* 0x0000000000007941 */ /* 0x000fea0003800200 */
.L_x_18830:
[----:B------:R0:W-:Y:S01]  /*8660*/  STG.E.U8 desc[UR36][R2.64], R0 ;  /* 0x0000000002007986 */ /* 0x0001e2000c101124 */
[----:B------:R-:W-:Y:S05]  /*8670*/  BRA `(.L_x_18819) ;  /* 0x0000000400f07947 */ /* 0x000fea0003800000 */
.L_x_18828:
        /* <DEDUP_REMOVED lines=16> */
.L_x_18835:
[----:B------:R-:W-:-:S04]  /*8780*/  SHF.R.U32.HI R4, RZ, 0x18, R4 ;  /* 0x00000018ff047819 */ /* 0x000fc80000011604 */
[----:B------:R-:W-:-:S04]  /*8790*/  LOP3.LUT R5, R5, 0x80, R4, 0xf8, !PT ;  /* 0x0000008005057812 */ /* 0x000fc800078ef804 */
[----:B------:R-:W-:-:S07]  /*87a0*/  PRMT R0, R5, 0x7610, R0 ;  /* 0x0000761005007816 */ /* 0x000fce0000000000 */
.L_x_18834:
[----:B------:R-:W-:Y:S05]  /*87b0*/  BSYNC.RECONVERGENT B0 ;  /* 0x0000000000007941 */ /* 0x000fea0003800200 */
.L_x_18833:
[----:B------:R0:W-:Y:S01]  /*87c0*/  STG.E.U8 desc[UR36][R2.64], R0 ;  /* 0x0000000002007986 */ /* 0x0001e2000c101124 */
[----:B------:R-:W-:Y:S05]  /*87d0*/  BRA `(.L_x_18819) ;  /* 0x0000000400987947 */ /* 0x000fea0003800000 */
.L_x_18827:
        /* <DEDUP_REMOVED lines=21> */
.L_x_18837:
[----:B------:R-:W0:Y:S02]  /*8930*/  F2I.FTZ.U64.CEIL R4, R5 ;  /* 0x0000000500047311 */ /* 0x000e240000219800 */
[----:B0-----:R0:W-:Y:S01]  /*8940*/  STG.E.64 desc[UR36][R2.64], R4 ;  /* 0x0000000402007986 */ /* 0x0011e2000c101b24 */
[----:B------:R-:W-:Y:S05]  /*8950*/  BRA `(.L_x_18819) ;  /* 0x0000000400387947 */ /* 0x000fea0003800000 */
.L_x_18836:
[----:B------:R-:W0:Y:S02]  /*8960*/  F2I.FTZ.U32.CEIL.NTZ R5, R5 ;  /* 0x0000000500057305 */ /* 0x000e24000021b000 */
[----:B0-----:R0:W-:Y:S01]  /*8970*/  STG.E desc[UR36][R2.64], R5 ;  /* 0x0000000502007986 */ /* 0x0011e2000c101924 */
[----:B------:R-:W-:Y:S05]  /*8980*/  BRA `(.L_x_18819) ;  /* 0x00000004002c7947 */ /* 0x000fea0003800000 */
.L_x_18826:
        /* <DEDUP_REMOVED lines=10> */
.L_x_18839:
[----:B------:R-:W-:Y:S01]  /*8a30*/  FMUL.FTZ R4, R4, 1 ;  /* 0x3f80000004047820 */ /* 0x000fe20000410000 */
[----:B------:R-:W-:-:S05]  /*8a40*/  CS2R R6, SRZ ;  /* 0x0000000000067805 */ /* 0x000fca000001ff00 */
[----:B------:R-:W0:Y:S02]  /*8a50*/  F2F.F64.F32 R4, R4 ;  /* 0x0000000400047310 */ /* 0x000e240000201800 */
[----:B0-----:R4:W-:Y:S01]  /*8a60*/  STG.E.128 desc[UR36][R2.64], R4 ;  /* 0x0000000402007986 */ /* 0x0019e2000c101d24 */
[----:B------:R-:W-:Y:S05]  /*8a70*/  BRA `(.L_x_18819) ;  /* 0x0000000000f07947 */ /* 0x000fea0003800000 */
.L_x_18838:
[----:B------:R-:W-:-:S09]  /*8a80*/  UISETP.NE.AND UP0, UPT, UR4, 0xf, UPT ;  /* 0x0000000f0400788c */ /* 0x000fd2000bf05270 */
[----:B------:R-:W-:Y:S05]  /*8a90*/  BRA.U !UP0, `(.L_x_18840) ;  /* 0x0000000108e07547 */ /* 0x000fea000b800000 */
[----:B------:R-:W-:-:S09]  /*8aa0*/  UISETP.NE.AND UP0, UPT, UR4, 0x17, UPT ;  /* 0x000000170400788c */ /* 0x000fd2000bf05270 */
[----:B------:R-:W-:Y:S05]  /*8ab0*/  BRA.U !UP0, `(.L_x_18841) ;  /* 0x00000001088c7547 */ /* 0x000fea000b800000 */
[----:B------:R-:W-:-:S09]  /*8ac0*/  UISETP.NE.AND UP0, UPT, UR4, 0x18, UPT ;  /* 0x000000180400788c */ /* 0x000fd2000bf05270 */
[----:B------:R-:W-:Y:S05]  /*8ad0*/  BRA.U !UP0, `(.L_x_18842) ;  /* 0x0000000108447547 */ /* 0x000fea000b800000 */
.L_x_18818:
        /* <DEDUP_REMOVED lines=16> */
.L_x_18843:
[----:B------:R-:W-:Y:S05]  /*8be0*/  BRA `(.L_x_18819) ;  /* 0x0000000000947947 */ /* 0x000fea0003800000 */
.L_x_18842:
        /* <DEDUP_REMOVED lines=12> */
.L_x_18845:
[----:B------:R-:W-:Y:S05]  /*8cb0*/  BSYNC.RECONVERGENT B0 ;  /* 0x0000000000007941 */ /* 0x000fea0003800200 */
.L_x_18844:
[----:B------:R-:W-:-:S05]  /*8cc0*/  LOP3.LUT R5, R0, 0x80, R7, 0xf8, !PT ;  /* 0x0000008000057812 */ /* 0x000fca00078ef807 */
[----:B------:R2:W-:Y:S01]  /*8cd0*/  STG.E.U8 desc[UR36][R2.64], R5 ;  /* 0x0000000502007986 */ /* 0x0005e2000c101124 */
[----:B------:R-:W-:Y:S05]  /*8ce0*/  BRA `(.L_x_18819) ;  /* 0x0000000000547947 */ /* 0x000fea0003800000 */
.L_x_18841:
        /* <DEDUP_REMOVED lines=11> */
.L_x_18847:
[----:B------:R-:W-:Y:S01]  /*8da0*/  IMAD.MOV.U32 R0, RZ, RZ, 0x7f ;  /* 0x0000007fff007424 */ /* 0x000fe200078e00ff */
[----:B------:R-:W-:-:S04]  /*8db0*/  ISETP.GT.U32.AND P0, PT, R6, 0x7f800000, PT ;  /* 0x7f8000000600780c */ /* 0x000fc80003f04070 */
[----:B------:R-:W-:-:S09]  /*8dc0*/  SEL R0, R0, 0x7c, P0 ;  /* 0x0000007c00007807 */ /* 0x000fd20000000000 */
.L_x_18848:
[----:B------:R-:W-:Y:S05]  /*8dd0*/  BSYNC.RECONVERGENT B0 ;  /* 0x0000000000007941 */ /* 0x000fea0003800200 */
.L_x_18846:
[----:B------:R-:W-:-:S04]  /*8de0*/  SHF.R.U32.HI R5, RZ, 0x18, R4 ;  /* 0x00000018ff057819 */ /* 0x000fc80000011604 */
[----:B------:R-:W-:-:S05]  /*8df0*/  LOP3.LUT R5, R0, 0x80, R5, 0xf8, !PT ;  /* 0x0000008000057812 */ /* 0x000fca00078ef805 */
[----:B------:R1:W-:Y:S01]  /*8e00*/  STG.E.U8 desc[UR36][R2.64], R5 ;  /* 0x0000000502007986 */ /* 0x0003e2000c101124 */
[----:B------:R-:W-:Y:S05]  /*8e10*/  BRA `(.L_x_18819) ;  /* 0x0000000000087947 */ /* 0x000fea0003800000 */
.L_x_18840:
[----:B------:R-:W-:-:S05]  /*8e20*/  F2FP.BF16.F32.PACK_AB R4, RZ, R4 ;  /* 0x00000004ff04723e */ /* 0x000fca00000010ff */
[----:B------:R0:W-:Y:S02]  /*8e30*/  STG.E.U16 desc[UR36][R2.64], R4 ;  /* 0x0000000402007986 */ /* 0x0001e4000c101524 */
.L_x_18819:
[----:B------:R-:W-:-:S07]  /*8e40*/  IADD3 R17, PT, PT, R17, 0x80, RZ ;  /* 0x0000008011117810 */ /* 0x000fce0007ffe0ff */
.L_x_18784:
[----:B------:R-:W-:Y:S05]  /*8e50*/  BSYNC.RECONVERGENT B7 ;  /* 0x0000000000077941 */ /* 0x000fea0003800200 */
.L_x_18783:
        /* <DEDUP_REMOVED lines=306> */
.L_x_18849:
        /* <DEDUP_REMOVED lines=20> */
.L_x_18854:
[----:B------:R-:W2:Y:S02]  /*a2c0*/  LDG.E.U8 R0, desc[UR36][R2.64] ;  /* 0x0000002402007981 */ /* 0x000ea4000c1e1100 */
[----:B--2---:R-:W-:Y:S01]  /*a2d0*/  I2FP.F32.U32 R0, R0 ;  /* 0x0000000000007245 */ /* 0x004fe20000201000 */
[----:B------:R-:W-:Y:S06]  /*a2e0*/  BRA `(.L_x_18856) ;  /* 0x0000000c00247947 */ /* 0x000fec0003800000 */
.L_x_18853:
        /* <DEDUP_REMOVED lines=9> */
.L_x_18858:
[----:B------:R-:W2:Y:S02]  /*a380*/  LDG.E R0, desc[UR36][R2.64] ;  /* 0x0000002402007981 */ /* 0x000ea4000c1e1900 */
[----:B--2---:R-:W-:Y:S01]  /*a390*/  I2FP.F32.S32 R0, R0 ;  /* 0x0000000000007245 */ /* 0x004fe20000201400 */
[----:B------:R-:W-:Y:S06]  /*a3a0*/  BRA `(.L_x_18856) ;  /* 0x0000000800f47947 */ /* 0x000fec0003800000 */
.L_x_18857:
[----:B------:R-:W2:Y:S02]  /*a3b0*/  LDG.E.U16 R0, desc[UR36][R2.64] ;  /* 0x0000002402007981 */ /* 0x000ea4000c1e1500 */
[----:B--2---:R-:W0:Y:S01]  /*a3c0*/  I2F.S16 R0, R0 ;  /* 0x0000000000007306 */ /* 0x004e220000101400 */
[----:B------:R-:W-:Y:S05]  /*a3d0*/  BRA `(.L_x_18856) ;  /* 0x0000000800e87947 */ /* 0x000fea0003800000 */
.L_x_18852:
        /* <DEDUP_REMOVED lines=8> */
.L_x_18860:
[----:B------:R-:W2:Y:S02]  /*a460*/  LDG.E.U16 R0, desc[UR36][R2.64] ;  /* 0x0000002402007981 */ /* 0x000ea4000c1e1500 */
[----:B--2---:R-:W-:Y:S01]  /*a470*/  HADD2.F32 R0, -RZ, R0.H0_H0 ;  /* 0x20000000ff007230 */ /* 0x004fe20000004100 */
[----:B------:R-:W-:Y:S06]  /*a480*/  BRA `(.L_x_18856) ;  /* 0x0000000800bc7947 */ /* 0x000fec0003800000 */
.L_x_18859:
        /* <DEDUP_REMOVED lines=8> */
.L_x_18862:
[----:B------:R-:W2:Y:S02]  /*a510*/  LDG.E.U16 R0, desc[UR36][R2.64] ;  /* 0x0000002402007981 */ /* 0x000ea4000c1e1500 */
[----:B--2---:R-:W-:Y:S01]  /*a520*/  HADD2.F32 R0, -RZ, R0.H0_H0 ;  /* 0x20000000ff007230 */ /* 0x004fe20000004100 */
[----:B------:R-:W-:Y:S06]  /*a530*/  BRA `(.L_x_18856) ;  /* 0x0000000800907947 */ /* 0x000fec0003800000 */
.L_x_18861:
[----:B------:R-:W2:Y:S01]  /*a540*/  LDG.E.64 R2, desc[UR36][R2.64] ;  /* 0x0000002402027981 */ /* 0x000ea2000c1e1b00 */
[----:B------:R-:W-:Y:S01]  /*a550*/  UMOV UR4, 0xf0000000 ;  /* 0xf000000000047882 */ /* 0x000fe20000000000 */
[----:B------:R-:W-:Y:S01]  /*a560*/  UMOV UR5, 0x380fffff ;  /* 0x380fffff00057882 */ /* 0x000fe20000000000 */
[----:B--2---:R-:W0:Y:S01]  /*a570*/  F2F.F32.F64 R0, R2 ;  /* 0x0000000200007310 */ /* 0x004e220000301000 */
[----:B------:R-:W-:-:S14]  /*a580*/  DSETP.GEU.AND P0, PT, |R2|, UR4, PT ;  /* 0x0000000402007e2a */ /* 0x000fdc000bf0e200 */
[----:B0-----:R-:W-:Y:S01]  /*a590*/  @!P0 FMUL R0, R0, 1.175494350822287508e-38 ;  /* 0x0080000000008820 */ /* 0x001fe20000400000 */
[----:B------:R-:W-:Y:S06]  /*a5a0*/  BRA `(.L_x_18856) ;  /* 0x0000000800747947 */ /* 0x000fec0003800000 */
.L_x_18851:
        /* <DEDUP_REMOVED lines=12> */
.L_x_18865:
[----:B------:R-:W2:Y:S01]  /*a670*/  LDG.E.64 R2, desc[UR36][R2.64] ;  /* 0x0000002402027981 */ /* 0x000ea2000c1e1b00 */
[----:B------:R-:W-:Y:S01]  /*a680*/  UMOV UR4, 0xf0000000 ;  /* 0xf000000000047882 */ /* 0x000fe20000000000 */
[----:B------:R-:W-:Y:S01]  /*a690*/  UMOV UR5, 0x380fffff ;  /* 0x380fffff00057882 */ /* 0x000fe20000000000 */
[----:B--2---:R-:W0:Y:S01]  /*a6a0*/  F2F.F32.F64 R0, R2 ;  /* 0x0000000200007310 */ /* 0x004e220000301000 */
[----:B------:R-:W-:-:S14]  /*a6b0*/  DSETP.GEU.AND P0, PT, |R2|, UR4, PT ;  /* 0x0000000402007e2a */ /* 0x000fdc000bf0e200 */
[----:B0-----:R-:W-:Y:S01]  /*a6c0*/  @!P0 FMUL R0, R0, 1.175494350822287508e-38 ;  /* 0x0080000000008820 */ /* 0x001fe20000400000 */
[----:B------:R-:W-:Y:S06]  /*a6d0*/  BRA `(.L_x_18856) ;  /* 0x0000000800287947 */ /* 0x000fec0003800000 */
.L_x_18864:
        /* <DEDUP_REMOVED lines=25> */
.L_x_18867:
        /* <DEDUP_REMOVED lines=12> */
.L_x_18866:
[----:B------:R-:W2:Y:S02]  /*a930*/  LDG.E.U16 R0, desc[UR36][R2.64] ;  /* 0x0000002402007981 */ /* 0x000ea4000c1e1500 */
[----:B--2---:R-:W-:Y:S01]  /*a940*/  IMAD.U32 R0, R0, 0x10000, RZ ;  /* 0x0001000000007824 */ /* 0x004fe200078e00ff */
[----:B------:R-:W-:Y:S06]  /*a950*/  BRA `(.L_x_18856) ;  /* 0x0000000400887947 */ /* 0x000fec0003800000 */
.L_x_18863:
        /* <DEDUP_REMOVED lines=11> */
.L_x_18870:
        /* <DEDUP_REMOVED lines=20> */
.L_x_18872:
[----:B------:R-:W-:Y:S05]  /*ab50*/  BSYNC.RECONVERGENT B0 ;  /* 0x0000000000007941 */ /* 0x000fea0003800200 */
.L_x_18871:
[----:B------:R-:W-:Y:S02]  /*ab60*/  SHF.L.U32 R0, R0, 0x14, RZ ;  /* 0x0000001400007819 */ /* 0x000fe400000006ff */
[----:B------:R-:W-:-:S04]  /*ab70*/  LEA R2, R2, 0x3b800000, 0x17 ;  /* 0x3b80000002027811 */ /* 0x000fc800078eb8ff */
[----:B------:R-:W-:Y:S01]  /*ab80*/  LOP3.LUT R0, R2, R0, R7, 0xfe, !PT ;  /* 0x0000000002007212 */ /* 0x000fe200078efe07 */
[----:B------:R-:W-:Y:S06]  /*ab90*/  BRA `(.L_x_18856) ;  /* 0x0000000000f87947 */ /* 0x000fec0003800000 */
.L_x_18869:
        /* <DEDUP_REMOVED lines=20> */
.L_x_18874:
[----:B------:R-:W-:Y:S05]  /*ace0*/  BSYNC.RECONVERGENT B0 ;  /* 0x0000000000007941 */ /* 0x000fea0003800200 */
.L_x_18873:
[----:B------:R-:W-:Y:S01]  /*acf0*/  IMAD.SHL.U32 R0, R0, 0x200000, RZ ;  /* 0x0020000000007824 */ /* 0x000fe200078e00ff */
[----:B------:R-:W-:-:S04]  /*ad00*/  LEA R2, R2, 0x37800000, 0x17 ;  /* 0x3780000002027811 */ /* 0x000fc800078eb8ff */
[----:B------:R-:W-:Y:S01]  /*ad10*/  LOP3.LUT R0, R2, R0, R7, 0xfe, !PT ;  /* 0x0000000002007212 */ /* 0x000fe200078efe07 */
[----:B------:R-:W-:Y:S06]  /*ad20*/  BRA `(.L_x_18856) ;  /* 0x0000000000947947 */ /* 0x000fec0003800000 */
.L_x_18868:
        /* <DEDUP_REMOVED lines=14> */
.L_x_18855:
        /* <DEDUP_REMOVED lines=16> */
.L_x_18877:
[----:B------:R-:W-:Y:S01]  /*af10*/  MOV R0, RZ ;  /* 0x000000ff00007202 */ /* 0x000fe20000000f00 */
[----:B------:R-:W-:Y:S06]  /*af20*/  BRA `(.L_x_18856) ;  /* 0x0000000000147947 */ /* 0x000fec0003800000 */
.L_x_18876:
[----:B------:R-:W2:Y:S02]  /*af30*/  LDG.E.64 R2, desc[UR36][R2.64] ;  /* 0x0000002402027981 */ /* 0x000ea4000c1e1b00 */
[----:B--2---:R0:W1:Y:S01]  /*af40*/  I2F.U64 R0, R2 ;  /* 0x0000000200007312 */ /* 0x0040620000301000 */
[----:B------:R-:W-:Y:S05]  /*af50*/  BRA `(.L_x_18856) ;  /* 0x0000000000087947 */ /* 0x000fea0003800000 */
.L_x_18875:
[----:B------:R-:W2:Y:S02]  /*af60*/  LDG.E R0, desc[UR36][R2.64] ;  /* 0x0000002402007981 */ /* 0x000ea4000c1e1900 */
[----:B--2---:R-:W-:-:S07]  /*af70*/  I2FP.F32.U32 R0, R0 ;  /* 0x0000000000007245 */ /* 0x004fce0000201000 */
.L_x_18856:
[----:B------:R-:W-:Y:S05]  /*af80*/  BSYNC.RECONVERGENT B6 ;  /* 0x0000000000067941 */ /* 0x000fea0003800200 */
.L_x_18850:
[----:B------:R-:W-:Y:S01]  /*af90*/  UPRMT UR4, UR42, 0x9910, URZ ;  /* 0x000099102a047896 */ /* 0x000fe200080000ff */
[----:B012345:R0:W1:Y:S03]  /*afa0*/  FRND.FTZ.CEIL R2, R0 ;  /* 0x0000000000027307 */ /* 0x03f0660000219000 */
        /* <DEDUP_REMOVED lines=11> */
[----:B0-----:R-:W-:Y:S01]  /*b060*/  STG.E.U8 desc[UR36][R16.64], R3 ;  /* 0x0000000310007986 */ /* 0x001fe2000c101124 */
[----:B------:R-:W-:Y:S05]  /*b070*/  EXIT ;  /* 0x000000000000794d */ /* 0x000fea0003800000 */
.L_x_18881:
[----:B-1----:R-:W0:Y:S02]  /*b080*/  F2I.FTZ.S64.CEIL R2, R0 ;  /* 0x0000000000027311 */ /* 0x002e240000219900 */
[----:B0-----:R-:W-:Y:S01]  /*b090*/  STG.E.U8 desc[UR36][R16.64], R2 ;  /* 0x0000000210007986 */ /* 0x001fe2000c101124 */
[----:B------:R-:W-:Y:S05]  /*b0a0*/  EXIT ;  /* 0x000000000000794d */ /* 0x000fea0003800000 */
.L_x_18880:
[----:B------:R-:W-:-:S09]  /*b0b0*/  UISETP.NE.AND UP0, UPT, UR4, 0x2, UPT ;  /* 0x000000020400788c */ /* 0x000fd2000bf05270 */
[----:B------:R-:W-:Y:S05]  /*b0c0*/  BRA.U !UP0, `(.L_x_18883) ;  /* 0x0000000108287547 */ /* 0x000fea000b800000 */
[----:B------:R-:W-:-:S09]  /*b0d0*/  UISETP.NE.AND UP0, UPT, UR4, 0x3, UPT ;  /* 0x000000030400788c */ /* 0x000fd2000bf05270 */
[----:B------:R-:W-:Y:S05]  /*b0e0*/  BRA.U !UP0, `(.L_x_18884) ;  /* 0x0000000108147547 */ /* 0x000fea000b800000 */
[----:B------:R-:W-:-:S09]  /*b0f0*/  UISETP.NE.AND UP0, UPT, UR4, 0x4, UPT ;  /* 0x000000040400788c */ /* 0x000fd2000bf05270 */
[----:B------:R-:W-:Y:S05]  /*b100*/  BRA.U UP0, `(.L_x_18882) ;  /* 0x0000000900387547 */ /* 0x000fea000b800000 */
[----:B-1----:R-:W0:Y:S02]  /*b110*/  F2I.FTZ.S64.CEIL R2, R0 ;  /* 0x0000000000027311 */ /* 0x002e240000219900 */
[----:B0-----:R-:W-:Y:S01]  /*b120*/  STG.E.64 desc[UR36][R16.64], R2 ;  /* 0x0000000210007986 */ /* 0x001fe2000c101b24 */
[----:B------:R-:W-:Y:S05]  /*b130*/  EXIT ;  /* 0x000000000000794d */ /* 0x000fea0003800000 */
.L_x_18884:
[----:B------:R-:W0:Y:S02]  /*b140*/  F2I.FTZ.CEIL.NTZ R3, R0 ;  /* 0x0000000000037305 */ /* 0x000e24000021b100 */
[----:B0-----:R-:W-:Y:S01]  /*b150*/  STG.E desc[UR36][R16.64], R3 ;  /* 0x0000000310007986 */ /* 0x001fe2000c101924 */
[----:B------:R-:W-:Y:S05]  /*b160*/  EXIT ;  /* 0x000000000000794d */ /* 0x000fea0003800000 */
.L_x_18883:
[----:B------:R-:W0:Y:S02]  /*b170*/  F2I.FTZ.CEIL.NTZ R3, R0 ;  /* 0x0000000000037305 */ /* 0x000e24000021b100 */
[----:B0-----:R-:W-:Y:S01]  /*b180*/  STG.E.U16 desc[UR36][R16.64], R3 ;  /* 0x0000000310007986 */ /* 0x001fe2000c101524 */
[----:B------:R-:W-:Y:S05]  /*b190*/  EXIT ;  /* 0x000000000000794d */ /* 0x000fea0003800000 */
.L_x_18879:
        /* <DEDUP_REMOVED lines=8> */
.L_x_18886:
[----:B-1----:R-:W-:-:S05]  /*b220*/  F2FP.F16.F32.PACK_AB R2, RZ, R2 ;  /* 0x00000002ff02723e */ /* 0x002fca00000000ff */
[----:B------:R-:W-:Y:S01]  /*b230*/  STG.E.U16 desc[UR36][R16.64], R2 ;  /* 0x0000000210007986 */ /* 0x000fe2000c101524 */
[----:B------:R-:W-:Y:S05]  /*b240*/  EXIT ;  /* 0x000000000000794d */ /* 0x000fea0003800000 */
.L_x_18885:
        /* <DEDUP_REMOVED lines=9> */
.L_x_18888:
[----:B-1----:R-:W-:-:S04]  /*b2e0*/  F2FP.F16.F32.PACK_AB R3, RZ, R2 ;  /* 0x00000002ff03723e */ /* 0x002fc800000000ff */
[----:B------:R-:W-:-:S05]  /*b2f0*/  PRMT R3, R3, 0x5410, RZ ;  /* 0x0000541003037816 */ /* 0x000fca00000000ff */
[----:B------:R-:W-:Y:S01]  /*b300*/  STG.E desc[UR36][R16.64], R3 ;  /* 0x0000000310007986 */ /* 0x000fe2000c101924 */
[----:B------:R-:W-:Y:S05]  /*b310*/  EXIT ;  /* 0x000000000000794d */ /* 0x000fea0003800000 */
.L_x_18887:
[----:B-1----:R-:W-:-:S06]  /*b320*/  FMUL.FTZ R2, R2, 1 ;  /* 0x3f80000002027820 */ /* 0x002fcc0000410000 */
[----:B------:R-:W0:Y:S02]  /*b330*/  F2F.F64.F32 R2, R2 ;  /* 0x0000000200027310 */ /* 0x000e240000201800 */
[----:B0-----:R-:W-:Y:S01]  /*b340*/  STG.E.64 desc[UR36][R16.64], R2 ;  /* 0x0000000210007986 */ /* 0x001fe2000c101b24 */
[----:B------:R-:W-:Y:S05]  /*b350*/  EXIT ;  /* 0x000000000000794d */ /* 0x000fea0003800000 */
.L_x_18878:
        /* <DEDUP_REMOVED lines=11> */
[----:B0-----:R-:W-:Y:S01]  /*b410*/  STG.E.U16 desc[UR36][R16.64], R3 ;  /* 0x0000000310007986 */ /* 0x001fe2000c101524 */
[----:B------:R-:W-:Y:S05]  /*b420*/  EXIT ;  /* 0x000000000000794d */ /* 0x000fea0003800000 */
.L_x_18892:
        /* <DEDUP_REMOVED lines=16> */
.L_x_18895:
[----:B------:R-:W-:-:S04]  /*b530*/  SHF.R.U32.HI R2, RZ, 0x18, R2 ;  /* 0x00000018ff027819 */ /* 0x000fc80000011602 */
[----:B------:R-:W-:-:S04]  /*b540*/  LOP3.LUT R2, R3, 0x80, R2, 0xf8, !PT ;  /* 0x0000008003027812 */ /* 0x000fc800078ef802 */
[----:B------:R-:W-:-:S07]  /*b550*/  PRMT R8, R2, 0x7610, R8 ;  /* 0x0000761002087816 */ /* 0x000fce0000000008 */
.L_x_18894:
[----:B------:R-:W-:Y:S05]  /*b560*/  BSYNC.RECONVERGENT B0 ;  /* 0x0000000000007941 */ /* 0x000fea0003800200 */
.L_x_18893:
[----:B------:R-:W-:Y:S01]  /*b570*/  STG.E.U8 desc[UR36][R16.64], R8 ;  /* 0x0000000810007986 */ /* 0x000fe2000c101124 */
[----:B------:R-:W-:Y:S05]  /*b580*/  EXIT ;  /* 0x000000000000794d */ /* 0x000fea0003800000 */
.L_x_18891:
        /* <DEDUP_REMOVED lines=16> */
.L_x_18898:
[----:B------:R-:W-:-:S04]  /*b690*/  SHF.R.U32.HI R2, RZ, 0x18, R2 ;  /* 0x00000018ff027819 */ /* 0x000fc80000011602 */
[----:B------:R-:W-:-:S04]  /*b6a0*/  LOP3.LUT R3, R3, 0x80, R2, 0xf8, !PT ;  /* 0x0000008003037812 */ /* 0x000fc800078ef802 */
[----:B------:R-:W-:-:S07]  /*b6b0*/  PRMT R8, R3, 0x7610, R8 ;  /* 0x0000761003087816 */ /* 0x000fce0000000008 */
.L_x_18897:
[----:B------:R-:W-:Y:S05]  /*b6c0*/  BSYNC.RECONVERGENT B0 ;  /* 0x0000000000007941 */ /* 0x000fea0003800200 */
.L_x_18896:
[----:B------:R-:W-:Y:S01]  /*b6d0*/  STG.E.U8 desc[UR36][R16.64], R8 ;  /* 0x0000000810007986 */ /* 0x000fe2000c101124 */
[----:B------:R-:W-:Y:S05]  /*b6e0*/  EXIT ;  /* 0x000000000000794d */ /* 0x000fea0003800000 */
.L_x_18890:
        /* <DEDUP_REMOVED lines=21> */
.L_x_18900:
[----:B-1----:R-:W0:Y:S02]  /*b840*/  F2I.FTZ.U64.CEIL R2, R0 ;  /* 0x0000000000027311 */ /* 0x002e240000219800 */
[----:B0-----:R-:W-:Y:S01]  /*b850*/  STG.E.64 desc[UR36][R16.64], R2 ;  /* 0x0000000210007986 */ /* 0x001fe2000c101b24 */
[----:B------:R-:W-:Y:S05]  /*b860*/  EXIT ;  /* 0x000000000000794d */ /* 0x000fea0003800000 */
.L_x_18899:
[----:B------:R-:W0:Y:S02]  /*b870*/  F2I.FTZ.U32.CEIL.NTZ R3, R0 ;  /* 0x0000000000037305 */ /* 0x000e24000021b000 */
[----:B0-----:R-:W-:Y:S01]  /*b880*/  STG.E desc[UR36][R16.64], R3 ;  /* 0x0000000310007986 */ /* 0x001fe2000c101924 */
[----:B------:R-:W-:Y:S05]  /*b890*/  EXIT ;  /* 0x000000000000794d */ /* 0x000fea0003800000 */
.L_x_18889:
        /* <DEDUP_REMOVED lines=10> */
.L_x_18902:
[----:B-1----:R-:W-:Y:S01]  /*b940*/  FMUL.FTZ R4, R2, 1 ;  /* 0x3f80000002047820 */ /* 0x002fe20000410000 */
[----:B------:R-:W-:-:S05]  /*b950*/  CS2R R6, SRZ ;  /* 0x0000000000067805 */ /* 0x000fca000001ff00 */
[----:B------:R-:W0:Y:S02]  /*b960*/  F2F.F64.F32 R4, R4 ;  /* 0x0000000400047310 */ /* 0x000e240000201800 */
[----:B0-----:R-:W-:Y:S01]  /*b970*/  STG.E.128 desc[UR36][R16.64], R4 ;  /* 0x0000000410007986 */ /* 0x001fe2000c101d24 */
[----:B------:R-:W-:Y:S05]  /*b980*/  EXIT ;  /* 0x000000000000794d */ /* 0x000fea0003800000 */
.L_x_18901:
[----:B------:R-:W-:-:S09]  /*b990*/  UISETP.NE.AND UP0, UPT, UR4, 0xf, UPT ;  /* 0x0000000f0400788c */ /* 0x000fd2000bf05270 */
[----:B------:R-:W-:Y:S05]  /*b9a0*/  BRA.U !UP0, `(.L_x_18903) ;  /* 0x0000000108e07547 */ /* 0x000fea000b800000 */
[----:B------:R-:W-:-:S09]  /*b9b0*/  UISETP.NE.AND UP0, UPT, UR4, 0x17, UPT ;  /* 0x000000170400788c */ /* 0x000fd2000bf05270 */
[----:B------:R-:W-:Y:S05]  /*b9c0*/  BRA.U !UP0, `(.L_x_18904) ;  /* 0x00000001088c7547 */ /* 0x000fea000b800000 */
[----:B------:R-:W-:-:S09]  /*b9d0*/  UISETP.NE.AND UP0, UPT, UR4, 0x18, UPT ;  /* 0x000000180400788c */ /* 0x000fd2000bf05270 */
[----:B------:R-:W-:Y:S05]  /*b9e0*/  BRA.U !UP0, `(.L_x_18905) ;  /* 0x0000000108447547 */ /* 0x000fea000b800000 */
.L_x_18882:
        /* <DEDUP_REMOVED lines=16> */
.L_x_18906:
[----:B------:R-:W-:Y:S05]  /*baf0*/  EXIT ;  /* 0x000000000000794d */ /* 0x000fea0003800000 */
.L_x_18905:
        /* <DEDUP_REMOVED lines=12> */
.L_x_18908:
[----:B------:R-:W-:Y:S05]  /*bbc0*/  BSYNC.RECONVERGENT B0 ;  /* 0x0000000000007941 */ /* 0x000fea0003800200 */
.L_x_18907:
[----:B------:R-:W-:-:S05]  /*bbd0*/  LOP3.LUT R3, R0, 0x80, R5, 0xf8, !PT ;  /* 0x0000008000037812 */ /* 0x000fca00078ef805 */
[----:B------:R-:W-:Y:S01]  /*bbe0*/  STG.E.U8 desc[UR36][R16.64], R3 ;  /* 0x0000000310007986 */ /* 0x000fe2000c101124 */
[----:B------:R-:W-:Y:S05]  /*bbf0*/  EXIT ;  /* 0x000000000000794d */ /* 0x000fea0003800000 */
.L_x_18904:
        /* <DEDUP_REMOVED lines=11> */
.L_x_18910:
[----:B------:R-:W-:Y:S01]  /*bcb0*/  HFMA2 R0, -RZ, RZ, 0, 7.569789886474609375e-06 ;  /* 0x0000007fff007431 */ /* 0x000fe200000001ff */
[----:B------:R-:W-:-:S04]  /*bcc0*/  ISETP.GT.U32.AND P0, PT, R4, 0x7f800000, PT ;  /* 0x7f8000000400780c */ /* 0x000fc80003f04070 */
[----:B------:R-:W-:-:S09]  /*bcd0*/  SEL R0, R0, 0x7c, P0 ;  /* 0x0000007c00007807 */ /* 0x000fd20000000000 */
.L_x_18911:
[----:B------:R-:W-:Y:S05]  /*bce0*/  BSYNC.RECONVERGENT B0 ;  /* 0x0000000000007941 */ /* 0x000fea0003800200 */
.L_x_18909:
[----:B------:R-:W-:-:S04]  /*bcf0*/  SHF.R.U32.HI R3, RZ, 0x18, R2 ;  /* 0x00000018ff037819 */ /* 0x000fc80000011602 */
[----:B------:R-:W-:-:S05]  /*bd00*/  LOP3.LUT R3, R0, 0x80, R3, 0xf8, !PT ;  /* 0x0000008000037812 */ /* 0x000fca00078ef803 */
[----:B------:R-:W-:Y:S01]  /*bd10*/  STG.E.U8 desc[UR36][R16.64], R3 ;  /* 0x0000000310007986 */ /* 0x000fe2000c101124 */
[----:B------:R-:W-:Y:S05]  /*bd20*/  EXIT ;  /* 0x000000000000794d */ /* 0x000fea0003800000 */
.L_x_18903:
[----:B-1----:R-:W-:-:S05]  /*bd30*/  F2FP.BF16.F32.PACK_AB R2, RZ, R2 ;  /* 0x00000002ff02723e */ /* 0x002fca00000010ff */
[----:B------:R-:W-:Y:S01]  /*bd40*/  STG.E.U16 desc[UR36][R16.64], R2 ;  /* 0x0000000210007986 */ /* 0x000fe2000c101524 */
[----:B------:R-:W-:Y:S05]  /*bd50*/  EXIT ;  /* 0x000000000000794d */ /* 0x000fea0003800000 */
.L_x_18912:
        /* <DEDUP_REMOVED lines=10> */
.L_x_20015:


//--------------------- .text._ZN2at6native27unrolled_elementwise_kernelIZZZNS0_16ceil_kernel_cudaERNS_18TensorIteratorBaseEENKUlvE_clEvENKUlvE0_clEvEUlfE_St5arrayIPcLm2EELi4E23TrivialOffsetCalculatorILi1EjESB_NS0_6memory12LoadWithCastILi1EEENSC_13StoreWithCastILi1EEEEEviT_T0_T2_T3_T4_T5_ --------------------------
	.section	.text._ZN2at6native27unrolled_elementwise_kernelIZZZNS0_16ceil_kernel_cudaERNS_18TensorIteratorBaseEENKUlvE_clEvENKUlvE0_clEvEUlfE_St5arrayIPcLm2EELi4E23TrivialOffsetCalculatorILi1EjESB_NS0_6memory12LoadWithCastILi1EEENSC_13StoreWithCastILi1EEEEEviT_T0_T2_T3_T4_T5_,"ax",@progbits
	.align	128
        .global         _ZN2at6native27unrolled_elementwise_kernelIZZZNS0_16ceil_kernel_cudaERNS_18TensorIteratorBaseEENKUlvE_clEvENKUlvE0_clEvEUlfE_St5arrayIPcLm2EELi4E23TrivialOffsetCalculatorILi1EjESB_NS0_6memory12LoadWithCastILi1EEENSC_13StoreWithCastILi1EEEEEviT_T0_T2_T3_T4_T5_
        .type           _ZN2at6native27unrolled_elementwise_kernelIZZZNS0_16ceil_kernel_cudaERNS_18TensorIteratorBaseEENKUlvE_clEvENKUlvE0_clEvEUlfE_St5arrayIPcLm2EELi4E23TrivialOffsetCalculatorILi1EjESB_NS0_6memory12LoadWithCastILi1EEENSC_13StoreWithCastILi1EEEEEviT_T0_T2_T3_T4_T5_,@function
        .size           _ZN2at6native27unrolled_elementwise_kernelIZZZNS0_16ceil_kernel_cudaERNS_18TensorIteratorBaseEENKUlvE_clEvENKUlvE0_clEvEUlfE_St5arrayIPcLm2EELi4E23TrivialOffsetCalculatorILi1EjESB_NS0_6memory12LoadWithCastILi1EEENSC_13StoreWithCastILi1EEEEEviT_T0_T2_T3_T4_T5_,(.L_x_20016 - _ZN2at6native27unrolled_elementwise_kernelIZZZNS0_16ceil_kernel_cudaERNS_18TensorIteratorBaseEENKUlvE_clEvENKUlvE0_clEvEUlfE_St5arrayIPcLm2EELi4E23TrivialOffsetCalculatorILi1EjESB_NS0_6memory12LoadWithCastILi1EEENSC_13StoreWithCastILi1EEEEEviT_T0_T2_T3_T4_T5_)
        .other          _ZN2at6native27unrolled_elementwise_kernelIZZZNS0_16ceil_kernel_cudaERNS_18TensorIteratorBaseEENKUlvE_clEvENKUlvE0_clEvEUlfE_St5arrayIPcLm2EELi4E23TrivialOffsetCalculatorILi1EjESB_NS0_6memory12LoadWithCastILi1EEENSC_13StoreWithCastILi1EEEEEviT_T0_T2_T3_T4_T5_,@"STO_CUDA_ENTRY STV_DEFAULT"
_ZN2at6native27unrolled_elementwise_kernelIZZZNS0_16ceil_kernel_cudaERNS_18TensorIteratorBaseEENKUlvE_clEvENKUlvE0_clEvEUlfE_St5arrayIPcLm2EELi4E23TrivialOffsetCalculatorILi1EjESB_NS0_6memory12LoadWithCastILi1EEENSC_13StoreWithCastILi1EEEEEviT_T0_T2_T3_T4_T5_:
.text._ZN2at6native27unrolled_elementwise_kernelIZZZNS0_16ceil_kernel_cudaERNS_18TensorIteratorBaseEENKUlvE_clEvENKUlvE0_clEvEUlfE_St5arrayIPcLm2EELi4E23TrivialOffsetCalculatorILi1EjESB_NS0_6memory12LoadWithCastILi1EEENSC_13StoreWithCastILi1EEEEEviT_T0_T2_T3_T4_T5_:
        /* <DEDUP_REMOVED lines=33> */
.L_x_18919:
[----:B------:R-:W2:Y:S02]  /*0210*/  LDG.E.U8 R4, desc[UR36][R4.64] ;  /* 0x0000002404047981 */ /* 0x000ea4000c1e1100 */
[----:B--2---:R-:W-:Y:S01]  /*0220*/  I2FP.F32.U32 R26, R4 ;  /* 0x00000004001a7245 */ /* 0x004fe20000201000 */
[----:B------:R-:W-:Y:S06]  /*0230*/  BRA `(.L_x_18921) ;  /* 0x0000000c00287947 */ /* 0x000fec0003800000 */
.L_x_18918:
        /* <DEDUP_REMOVED lines=9> */
.L_x_18923:
[----:B------:R-:W2:Y:S02]  /*02d0*/  LDG.E R4, desc[UR36][R4.64] ;  /* 0x0000002404047981 */ /* 0x000ea4000c1e1900 */
[----:B--2---:R-:W-:Y:S01]  /*02e0*/  I2FP.F32.S32 R26, R4 ;  /* 0x00000004001a7245 */ /* 0x004fe20000201400 */
[----:B------:R-:W-:Y:S06]  /*02f0*/  BRA `(.L_x_18921) ;  /* 0x0000000800f87947 */ /* 0x000fec0003800000 */
.L_x_18922:
[----:B------:R-:W2:Y:S02]  /*0300*/  LDG.E.U16 R4, desc[UR36][R4.64] ;  /* 0x0000002404047981 */ /* 0x000ea4000c1e1500 */
[----:B--2---:R2:W3:Y:S01]  /*0310*/  I2F.S16 R26, R4 ;  /* 0x00000004001a7306 */ /* 0x0044e20000101400 */
[----:B------:R-:W-:Y:S05]  /*0320*/  BRA `(.L_x_18921) ;  /* 0x0000000800ec7947 */ /* 0x000fea0003800000 */
.L_x_18917:
        /* <DEDUP_REMOVED lines=8> */
.L_x_18925:
[----:B------:R-:W2:Y:S02]  /*03b0*/  LDG.E.U16 R4, desc[UR36][R4.64] ;  /* 0x0000002404047981 */ /* 0x000ea4000c1e1500 */
[----:B--2---:R-:W-:Y:S01]  /*03c0*/  HADD2.F32 R26, -RZ, R4.H0_H0 ;  /* 0x20000004ff1a7230 */ /* 0x004fe20000004100 */
[----:B------:R-:W-:Y:S06]  /*03d0*/  BRA `(.L_x_18921) ;  /* 0x0000000800c07947 */ /* 0x000fec0003800000 */
.L_x_18924:
        /* <DEDUP_REMOVED lines=8> */
.L_x_18927:
[----:B------:R-:W2:Y:S02]  /*0460*/  LDG.E.U16 R4, desc[UR36][R4.64] ;  /* 0x0000002404047981 */ /* 0x000ea4000c1e1500 */
[----:B--2---:R-:W-:Y:S01]  /*0470*/  HADD2.F32 R26, -RZ, R4.H0_H0 ;  /* 0x20000004ff1a7230 */ /* 0x004fe20000004100 */
[----:B------:R-:W-:Y:S06]  /*0480*/  BRA `(.L_x_18921) ;  /* 0x0000000800947947 */ /* 0x000fec0003800000 */
.L_x_18926:
[----:B------:R-:W2:Y:S01]  /*0490*/  LDG.E.64 R4, desc[UR36][R4.64] ;  /* 0x0000002404047981 */ /* 0x000ea2000c1e1b00 */
[----:B------:R-:W-:Y:S01]  /*04a0*/  UMOV UR4, 0xf0000000 ;  /* 0xf000000000047882 */ /* 0x000fe20000000000 */
[----:B------:R-:W-:Y:S01]  /*04b0*/  UMOV UR5, 0x380fffff ;  /* 0x380fffff00057882 */ /* 0x000fe20000000000 */
[----:B--2---:R-:W0:Y:S01]  /*04c0*/  F2F.F32.F64 R26, R4 ;  /* 0x00000004001a7310 */ /* 0x004e220000301000 */
[----:B------:R-:W-:-:S14]  /*04d0*/  DSETP.GEU.AND P0, PT, |R4|, UR4, PT ;  /* 0x0000000404007e2a */ /* 0x000fdc000bf0e200 */
[----:B0-----:R-:W-:Y:S01]  /*04e0*/  @!P0 FMUL R26, R26, 1.175494350822287508e-38 ;  /* 0x008000001a1a8820 */ /* 0x001fe20000400000 */
[----:B------:R-:W-:Y:S06]  /*04f0*/  BRA `(.L_x_18921) ;  /* 0x0000000800787947 */ /* 0x000fec0003800000 */
.L_x_18916:
        /* <DEDUP_REMOVED lines=12> */
.L_x_18930:
[----:B------:R-:W2:Y:S01]  /*05c0*/  LDG.E.64 R4, desc[UR36][R4.64] ;  /* 0x0000002404047981 */ /* 0x000ea2000c1e1b00 */
[----:B------:R-:W-:Y:S01]  /*05d0*/  UMOV UR4, 0xf0000000 ;  /* 0xf000000000047882 */ /* 0x000fe20000000000 */
[----:B------:R-:W-:Y:S01]  /*05e0*/  UMOV UR5, 0x380fffff ;  /* 0x380fffff00057882 */ /* 0x000fe20000000000 */
[----:B--2---:R-:W0:Y:S01]  /*05f0*/  F2F.F32.F64 R26, R4 ;  /* 0x00000004001a7310 */ /* 0x004e220000301000 */
[----:B------:R-:W-:-:S14]  /*0600*/  DSETP.GEU.AND P0, PT, |R4|, UR4, PT ;  /* 0x0000000404007e2a */ /* 0x000fdc000bf0e200 */
[----:B0-----:R-:W-:Y:S01]  /*0610*/  @!P0 FMUL R26, R26, 1.175494350822287508e-38 ;  /* 0x008000001a1a8820 */ /* 0x001fe20000400000 */
[----:B------:R-:W-:Y:S06]  /*0620*/  BRA `(.L_x_18921) ;  /* 0x00000008002c7947 */ /* 0x000fec0003800000 */
.L_x_18929:
        /* <DEDUP_REMOVED lines=25> */
.L_x_18932:
        /* <DEDUP_REMOVED lines=13> */
.L_x_18931:
[----:B------:R-:W2:Y:S02]  /*0890*/  LDG.E.U16 R4, desc[UR36][R4.64] ;  /* 0x0000002404047981 */ /* 0x000ea4000c1e1500 */
[----:B--2---:R-:W-:Y:S01]  /*08a0*/  IMAD.U32 R26, R4, 0x10000, RZ ;  /* 0x00010000041a7824 */ /* 0x004fe200078e00ff */
[----:B------:R-:W-:Y:S06]  /*08b0*/  BRA `(.L_x_18921) ;  /* 0x0000000400887947 */ /* 0x000fec0003800000 */
.L_x_18928:
        /* <DEDUP_REMOVED lines=11> */
.L_x_18935:
        /* <DEDUP_REMOVED lines=20> */
.L_x_18937:
[----:B------:R-:W-:Y:S05]  /*0ab0*/  BSYNC.RECONVERGENT B0 ;  /* 0x0000000000007941 */ /* 0x000fea0003800200 */
.L_x_18936:
[----:B------:R-:W-:Y:S01]  /*0ac0*/  IMAD.SHL.U32 R0, R0, 0x100000, RZ ;  /* 0x0010000000007824 */ /* 0x000fe200078e00ff */
[----:B------:R-:W-:-:S04]  /*0ad0*/  LEA R3, R3, 0x3b800000, 0x17 ;  /* 0x3b80000003037811 */ /* 0x000fc800078eb8ff */
[----:B------:R-:W-:Y:S01]  /*0ae0*/  LOP3.LUT R26, R3, R0, R7, 0xfe, !PT ;  /* 0x00000000031a7212 */ /* 0x000fe200078efe07 */
[----:B------:R-:W-:Y:S06]  /*0af0*/  BRA `(.L_x_18921) ;  /* 0x0000000000f87947 */ /* 0x000fec0003800000 */
.L_x_18934:
        /* <DEDUP_REMOVED lines=20> */
.L_x_18939:
[----:B------:R-:W-:Y:S05]  /*0c40*/  BSYNC.RECONVERGENT B0 ;  /* 0x0000000000007941 */ /* 0x000fea0003800200 */
.L_x_18938:
[----:B------:R-:W-:Y:S01]  /*0c50*/  IMAD.SHL.U32 R0, R0, 0x200000, RZ ;  /* 0x0020000000007824 */ /* 0x000fe200078e00ff */
[----:B------:R-:W-:-:S04]  /*0c60*/  LEA R3, R3, 0x37800000, 0x17 ;  /* 0x3780000003037811 */ /* 0x000fc800078eb8ff */
[----:B------:R-:W-:Y:S01]  /*0c70*/  LOP3.LUT R26, R3, R0, R7, 0xfe, !PT ;  /* 0x00000000031a7212 */ /* 0x000fe200078efe07 */
[----:B------:R-:W-:Y:S06]  /*0c80*/  BRA `(.L_x_18921) ;  /* 0x0000000000947947 */ /* 0x000fec0003800000 */
.L_x_18933:
[----:B------:R-:W-:-:S09]  /*0c90*/  UISETP.NE.AND UP0, UPT, UR4, 0x1c, UPT ;  /* 0x0000001c0400788c */ /* 0x000fd2000bf05270 */
[----:B------:R-:W-:Y:S05]  /*0ca0*/  BRA.U !UP0, `(.L_x_18940) ;  /* 0x0000000108847547 */ /* 0x000fea000b800000 */
[----:B------:R-:W-:-:S09]  /*0cb0*/  UISETP.NE.AND UP0, UPT, UR4, 0x1d, UPT ;  /* 0x0000001d0400788c */ /* 0x000fd2000bf05270 */
[----:B------:R-:W-:Y:S05]  /*0cc0*/  BRA.U !UP0, `(.L_x_18941) ;  /* 0x0000000108707547 */ /* 0x000fea000b800000 */
[----:B------:R-:W-:-:S09]  /*0cd0*/  UISETP.NE.AND UP0, UPT, UR4, 0x2c, UPT ;  /* 0x0000002c0400788c */ /* 0x000fd2000bf05270 */
[----:B------:R-:W-:Y:S05]  /*0ce0*/  BRA.U !UP0, `(.L_x_18942) ;  /* 0x0000000108487547 */ /* 0x000fea000b800000 */
.L_x_18920:
        /* <DEDUP_REMOVED lines=16> */
.L_x_18943:
[----:B------:R-:W-:Y:S01]  /*0df0*/  IMAD.MOV.U32 R26, RZ, RZ, RZ ;  /* 0x000000ffff1a7224 */ /* 0x000fe200078e00ff */
[----:B------:R-:W-:Y:S06]  /*0e00*/  BRA `(.L_x_18921) ;  /* 0x0000000000347947 */ /* 0x000fec0003800000 */
.L_x_18942:
        /* <DEDUP_REMOVED lines=8> */
.L_x_18941:
[----:B------:R-:W2:Y:S02]  /*0e90*/  LDG.E.64 R26, desc[UR36][R4.64] ;  /* 0x00000024041a7981 */ /* 0x000ea4000c1e1b00 */
[----:B--2---:R0:W1:Y:S01]  /*0ea0*/  I2F.U64 R26, R26 ;  /* 0x0000001a001a7312 */ /* 0x0040620000301000 */
[----:B------:R-:W-:Y:S05]  /*0eb0*/  BRA `(.L_x_18921) ;  /* 0x0000000000087947 */ /* 0x000fea0003800000 */
.L_x_18940:
[----:B------:R-:W2:Y:S02]  /*0ec0*/  LDG.E R4, desc[UR36][R4.64] ;  /* 0x0000002404047981 */ /* 0x000ea4000c1e1900 */
[----:B--2---:R-:W-:-:S07]  /*0ed0*/  I2FP.F32.U32 R26, R4 ;  /* 0x00000004001a7245 */ /* 0x004fce0000201000 */
.L_x_18921:
[----:B------:R-:W-:Y:S05]  /*0ee0*/  BSYNC.RECONVERGENT B6 ;  /* 0x0000000000067941 */ /* 0x000fea0003800200 */
.L_x_18915:
[----:B------:R-:W-:-:S07]  /*0ef0*/  VIADD R17, R25, 0x80 ;  /* 0x0000008019117836 */ /* 0x000fce0000000000 */
.L_x_18914:
[----:B------:R-:W-:Y:S05]  /*0f00*/  BSYNC.RECONVERGENT B7 ;  /* 0x0000000000077941 */ /* 0x000fea0003800200 */
.L_x_18913:
        /* <DEDUP_REMOVED lines=25> */
.L_x_18950:
[----:B------:R-:W2:Y:S02]  /*10a0*/  LDG.E.U8 R4, desc[UR36][R4.64] ;  /* 0x0000002404047981 */ /* 0x000ea4000c1e1100 */
[----:B--2---:R-:W-:Y:S01]  /*10b0*/  I2FP.F32.U32 R19, R4 ;  /* 0x0000000400137245 */ /* 0x004fe20000201000 */
[----:B------:R-:W-:Y:S06]  /*10c0*/  BRA `(.L_x_18952) ;  /* 0x0000000c00247947 */ /* 0x000fec0003800000 */
.L_x_18949:
        /* <DEDUP_REMOVED lines=9> */
.L_x_18954:
[----:B------:R-:W2:Y:S02]  /*1160*/  LDG.E R4, desc[UR36][R4.64] ;  /* 0x0000002404047981 */ /* 0x000ea4000c1e1900 */
[----:B--2---:R-:W-:Y:S01]  /*1170*/  I2FP.F32.S32 R19, R4 ;  /* 0x0000000400137245 */ /* 0x004fe20000201400 */
[----:B------:R-:W-:Y:S06]  /*1180*/  BRA `(.L_x_18952) ;  /* 0x0000000800f47947 */ /* 0x000fec0003800000 */
.L_x_18953:
[----:B------:R-:W2:Y:S02]  /*1190*/  LDG.E.U16 R4, desc[UR36][R4.64] ;  /* 0x0000002404047981 */ /* 0x000ea4000c1e1500 */
[----:B--2---:R0:W2:Y:S01]  /*11a0*/  I2F.S16 R19, R4 ;  /* 0x0000000400137306 */ /* 0x0040a20000101400 */
[----:B------:R-:W-:Y:S05]  /*11b0*/  BRA `(.L_x_18952) ;  /* 0x0000000800e87947 */ /* 0x000fea0003800000 */
.L_x_18948:
        /* <DEDUP_REMOVED lines=8> */
.L_x_18956:
[----:B------:R-:W2:Y:S02]  /*1240*/  LDG.E.U16 R4, desc[UR36][R4.64] ;  /* 0x0000002404047981 */ /* 0x000ea4000c1e1500 */
[----:B--2---:R-:W-:Y:S01]  /*1250*/  HADD2.F32 R19, -RZ, R4.H0_H0 ;  /* 0x20000004ff137230 */ /* 0x004fe20000004100 */
[----:B------:R-:W-:Y:S06]  /*1260*/  BRA `(.L_x_18952) ;  /* 0x0000000800bc7947 */ /* 0x000fec0003800000 */
.L_x_18955:
        /* <DEDUP_REMOVED lines=8> */
.L_x_18958:
[----:B------:R-:W2:Y:S02]  /*12f0*/  LDG.E.U16 R4, desc[UR36][R4.64] ;  /* 0x0000002404047981 */ /* 0x000ea4000c1e1500 */
[----:B--2---:R-:W-:Y:S01]  /*1300*/  HADD2.F32 R19, -RZ, R4.H0_H0 ;  /* 0x20000004ff137230 */ /* 0x004fe20000004100 */
[----:B------:R-:W-:Y:S06]  /*1310*/  BRA `(.L_x_18952) ;  /* 0x0000000800907947 */ /* 0x000fec0003800000 */
.L_x_18957:
[----:B------:R-:W2:Y:S01]  /*1320*/  LDG.E.64 R4, desc[UR36][R4.64] ;  /* 0x0000002404047981 */ /* 0x000ea2000c1e1b00 */
[----:B------:R-:W-:Y:S01]  /*1330*/  UMOV UR4, 0xf0000000 ;  /* 0xf000000000047882 */ /* 0x000fe20000000000 */
[----:B------:R-:W-:Y:S01]  /*1340*/  UMOV UR5, 0x380fffff ;  /* 0x380fffff00057882 */ /* 0x000fe20000000000 */
[----:B--2---:R-:W0:Y:S01]  /*1350*/  F2F.F32.F64 R19, R4 ;  /* 0x0000000400137310 */ /* 0x004e220000301000 */
[----:B------:R-:W-:-:S14]  /*1360*/  DSETP.GEU.AND P0, PT, |R4|, UR4, PT ;  /* 0x0000000404007e2a */ /* 0x000fdc000bf0e200 */
[----:B0-----:R-:W-:Y:S01]  /*1370*/  @!P0 FMUL R19, R19, 1.175494350822287508e-38 ;  /* 0x0080000013138820 */ /* 0x001fe20000400000 */
[----:B------:R-:W-:Y:S06]  /*1380*/  BRA `(.L_x_18952) ;  /* 0x0000000800747947 */ /* 0x000fec0003800000 */
.L_x_18947:
        /* <DEDUP_REMOVED lines=12> */
.L_x_18961:
[----:B------:R-:W2:Y:S01]  /*1450*/  LDG.E.64 R4, desc[UR36][R4.64] ;  /* 0x0000002404047981 */ /* 0x000ea2000c1e1b00 */
[----:B------:R-:W-:Y:S01]  /*1460*/  UMOV UR4, 0xf0000000 ;  /* 0xf000000000047882 */ /* 0x000fe20000000000 */
[----:B------:R-:W-:Y:S01]  /*1470*/  UMOV UR5, 0x380fffff ;  /* 0x380fffff00057882 */ /* 0x000fe20000000000 */
[----:B--2---:R-:W0:Y:S01]  /*1480*/  F2F.F32.F64 R19, R4 ;  /* 0x0000000400137310 */ /* 0x004e220000301000 */
[----:B------:R-:W-:-:S14]  /*1490*/  DSETP.GEU.AND P0, PT, |R4|, UR4, PT ;  /* 0x0000000404007e2a */ /* 0x000fdc000bf0e200 */
[----:B0-----:R-:W-:Y:S01]  /*14a0*/  @!P0 FMUL R19, R19, 1.175494350822287508e-38 ;  /* 0x0080000013138820 */ /* 0x001fe20000400000 */
[----:B------:R-:W-:Y:S06]  /*14b0*/  BRA `(.L_x_18952) ;  /* 0x0000000800287947 */ /* 0x000fec0003800000 */
.L_x_18960:
        /* <DEDUP_REMOVED lines=25> */
.L_x_18963:
        /* <DEDUP_REMOVED lines=12> */
.L_x_18962:
[----:B------:R-:W2:Y:S02]  /*1710*/  LDG.E.U16 R4, desc[UR36][R4.64] ;  /* 0x0000002404047981 */ /* 0x000ea4000c1e1500 */
[----:B--2---:R-:W-:Y:S01]  /*1720*/  IMAD.U32 R19, R4, 0x10000, RZ ;  /* 0x0001000004137824 */ /* 0x004fe200078e00ff */
[----:B------:R-:W-:Y:S06]  /*1730*/  BRA `(.L_x_18952) ;  /* 0x0000000400887947 */ /* 0x000fec0003800000 */
.L_x_18959:
        /* <DEDUP_REMOVED lines=11> */
.L_x_18966:
        /* <DEDUP_REMOVED lines=20> */
.L_x_18968:
[----:B------:R-:W-:Y:S05]  /*1930*/  BSYNC.RECONVERGENT B0 ;  /* 0x0000000000007941 */ /* 0x000fea0003800200 */
.L_x_18967:
[----:B------:R-:W-:Y:S01]  /*1940*/  IMAD.SHL.U32 R0, R0, 0x100000, RZ ;  /* 0x0010000000007824 */ /* 0x000fe200078e00ff */
[----:B------:R-:W-:-:S04]  /*1950*/  LEA R3, R3, 0x3b800000, 0x17 ;  /* 0x3b80000003037811 */ /* 0x000fc800078eb8ff */
[----:B------:R-:W-:Y:S01]  /*1960*/  LOP3.LUT R19, R3, R0, R19, 0xfe, !PT ;  /* 0x0000000003137212 */ /* 0x000fe200078efe13 */
[----:B------:R-:W-:Y:S06]  /*1970*/  BRA `(.L_x_18952) ;  /* 0x0000000000f87947 */ /* 0x000fec0003800000 */
.L_x_18965:
        /* <DEDUP_REMOVED lines=20> */
.L_x_18970:
[----:B------:R-:W-:Y:S05]  /*1ac0*/  BSYNC.RECONVERGENT B0 ;  /* 0x0000000000007941 */ /* 0x000fea0003800200 */
.L_x_18969:
[----:B------:R-:W-:Y:S01]  /*1ad0*/  IMAD.SHL.U32 R0, R0, 0x200000, RZ ;  /* 0x0020000000007824 */ /* 0x000fe200078e00ff */
[----:B------:R-:W-:-:S04]  /*1ae0*/  LEA R3, R3, 0x37800000, 0x17 ;  /* 0x3780000003037811 */ /* 0x000fc800078eb8ff */
[----:B------:R-:W-:Y:S01]  /*1af0*/  LOP3.LUT R19, R3, R0, R19, 0xfe, !PT ;  /* 0x0000000003137212 */ /* 0x000fe200078efe13 */
[----:B------:R-:W-:Y:S06]  /*1b00*/  BRA `(.L_x_18952) ;  /* 0x0000000000947947 */ /* 0x000fec0003800000 */
.L_x_18964:
        /* <DEDUP_REMOVED lines=14> */
.L_x_18951:
        /* <DEDUP_REMOVED lines=16> */
.L_x_18973:
[----:B------:R-:W-:Y:S01]  /*1cf0*/  IMAD.MOV.U32 R19, RZ, RZ, RZ ;  /* 0x000000ffff137224 */ /* 0x000fe200078e00ff */
[----:B------:R-:W-:Y:S06]  /*1d00*/  BRA `(.L_x_18952) ;  /* 0x0000000000147947 */ /* 0x000fec0003800000 */
.L_x_18972:
[----:B------:R-:W2:Y:S02]  /*1d10*/  LDG.E.64 R4, desc[UR36][R4.64] ;  /* 0x0000002404047981 */ /* 0x000ea4000c1e1b00 */
[----:B--2---:R0:W2:Y:S01]  /*1d20*/  I2F.U64 R19, R4 ;  /* 0x0000000400137312 */ /* 0x0040a20000301000 */
[----:B------:R-:W-:Y:S05]  /*1d30*/  BRA `(.L_x_18952) ;  /* 0x0000000000087947 */ /* 0x000fea0003800000 */
.L_x_18971:
[----:B------:R-:W2:Y:S02]  /*1d40*/  LDG.E R4, desc[UR36][R4.64] ;  /* 0x0000002404047981 */ /* 0x000ea4000c1e1900 */
[----:B--2---:R-:W-:-:S07]  /*1d50*/  I2FP.F32.U32 R19, R4 ;  /* 0x0000000400137245 */ /* 0x004fce0000201000 */
.L_x_18952:
[----:B------:R-:W-:Y:S05]  /*1d60*/  BSYNC.RECONVERGENT B6 ;  /* 0x0000000000067941 */ /* 0x000fea0003800200 */
.L_x_18946:
[----:B------:R-:W-:-:S07]  /*1d70*/  VIADD R17, R17, 0x80 ;  /* 0x0000008011117836 */ /* 0x000fce0000000000 */
.L_x_18945:
[----:B------:R-:W-:Y:S05]  /*1d80*/  BSYNC.RECONVERGENT B7 ;  /* 0x0000000000077941 */ /* 0x000fea0003800200 */
.L_x_18944:
        /* <DEDUP_REMOVED lines=25> */
.L_x_18980:
[----:B------:R-:W2:Y:S02]  /*1f20*/  LDG.E.U8 R4, desc[UR36][R4.64] ;  /* 0x0000002404047981 */ /* 0x000ea4000c1e1100 */
[----:B--2---:R-:W-:Y:S01]  /*1f30*/  I2FP.F32.U32 R23, R4 ;  /* 0x0000000400177245 */ /* 0x004fe20000201000 */
[----:B------:R-:W-:Y:S06]  /*1f40*/  BRA `(.L_x_18982) ;  /* 0x0000000c00247947 */ /* 0x000fec0003800000 */
.L_x_18979:
        /* <DEDUP_REMOVED lines=9> */
.L_x_18984:
[----:B------:R-:W2:Y:S02]  /*1fe0*/  LDG.E R4, desc[UR36][R4.64] ;  /* 0x0000002404047981 */ /* 0x000ea4000c1e1900 */
[----:B--2---:R-:W-:Y:S01]  /*1ff0*/  I2FP.F32.S32 R23, R4 ;  /* 0x0000000400177245 */ /* 0x004fe20000201400 */
[----:B------:R-:W-:Y:S06]  /*2000*/  BRA `(.L_x_18982) ;  /* 0x0000000800f47947 */ /* 0x000fec0003800000 */
.L_x_18983:
[----:B------:R-:W2:Y:S02]  /*2010*/  LDG.E.U16 R4, desc[UR36][R4.64] ;  /* 0x0000002404047981 */ /* 0x000ea4000c1e1500 */
[----:B--2---:R4:W0:Y:S01]  /*2020*/  I2F.S16 R23, R4 ;  /* 0x0000000400177306 */ /* 0x0048220000101400 */
[----:B------:R-:W-:Y:S05]  /*2030*/  BRA `(.L_x_18982) ;  /* 0x0000000800e87947 */ /* 0x000fea0003800000 */
.L_x_18978:
        /* <DEDUP_REMOVED lines=8> */
.L_x_18986:
[----:B------:R-:W2:Y:S02]  /*20c0*/  LDG.E.U16 R4, desc[UR36][R4.64] ;  /* 0x0000002404047981 */ /* 0x000ea4000c1e1500 */
[----:B--2---:R-:W-:Y:S01]  /*20d0*/  HADD2.F32 R23, -RZ, R4.H0_H0 ;  /* 0x20000004ff177230 */ /* 0x004fe20000004100 */
[----:B------:R-:W-:Y:S06]  /*20e0*/  BRA `(.L_x_18982) ;  /* 0x0000000800bc7947 */ /* 0x000fec0003800000 */
.L_x_18985:
        /* <DEDUP_REMOVED lines=8> */
.L_x_18988:
[----:B------:R-:W2:Y:S02]  /*2170*/  LDG.E.U16 R4, desc[UR36][R4.64] ;  /* 0x0000002404047981 */ /* 0x000ea4000c1e1500 */
[----:B--2---:R-:W-:Y:S01]  /*2180*/  HADD2.F32 R23, -RZ, R4.H0_H0 ;  /* 0x20000004ff177230 */ /* 0x004fe20000004100 */
[----:B------:R-:W-:Y:S06]  /*2190*/  BRA `(.L_x_18982) ;  /* 0x0000000800907947 */ /* 0x000fec0003800000 */
.L_x_18987:
[----:B------:R-:W2:Y:S01]  /*21a0*/  LDG.E.64 R4, desc[UR36][R4.64] ;  /* 0x0000002404047981 */ /* 0x000ea2000c1e1b00 */
[----:B------:R-:W-:Y:S01]  /*21b0*/  UMOV UR4, 0xf0000000 ;  /* 0xf000000000047882 */ /* 0x000fe20000000000 */
[----:B------:R-:W-:Y:S01]  /*21c0*/  UMOV UR5, 0x380fffff ;  /* 0x380fffff00057882 */ /* 0x000fe20000000000 */
[----:B--2---:R-:W0:Y:S01]  /*21d0*/  F2F.F32.F64 R23, R4 ;  /* 0x0000000400177310 */ /* 0x004e220000301000 */
[----:B------:R-:W-:-:S14]  /*21e0*/  DSETP.GEU.AND P0, PT, |R4|, UR4, PT ;  /* 0x0000000404007e2a */ /* 0x000fdc000bf0e200 */
[----:B0-----:R-:W-:Y:S01]  /*21f0*/  @!P0 FMUL R23, R23, 1.175494350822287508e-38 ;  /* 0x0080000017178820 */ /* 0x001fe20000400000 */
[----:B------:R-:W-:Y:S06]  /*2200*/  BRA `(.L_x_18982) ;  /* 0x0000000800747947 */ /* 0x000fec0003800000 */
.L_x_18977:
        /* <DEDUP_REMOVED lines=12> */
.L_x_18991:
[----:B------:R-:W2:Y:S01]  /*22d0*/  LDG.E.64 R4, desc[UR36][R4.64] ;  /* 0x0000002404047981 */ /* 0x000ea2000c1e1b00 */
[----:B------:R-:W-:Y:S01]  /*22e0*/  UMOV UR4, 0xf0000000 ;  /* 0xf000000000047882 */ /* 0x000fe20000000000 */
[----:B------:R-:W-:Y:S01]  /*22f0*/  UMOV UR5, 0x380fffff ;  /* 0x380fffff00057882 */ /* 0x000fe20000000000 */
[----:B--2---:R-:W0:Y:S01]  /*2300*/  F2F.F32.F64 R23, R4 ;  /* 0x0000000400177310 */ /* 0x004e220000301000 */
[----:B------:R-:W-:-:S14]  /*2310*/  DSETP.GEU.AND P0, PT, |R4|, UR4, PT ;  /* 0x0000000404007e2a */ /* 0x000fdc000bf0e200 */
[----:B0-----:R-:W-:Y:S01]  /*2320*/  @!P0 FMUL R23, R23, 1.175494350822287508e-38 ;  /* 0x0080000017178820 */ /* 0x001fe20000400000 */
[----:B------:R-:W-:Y:S06]  /*2330*/  BRA `(.L_x_18982) ;  /* 0x0000000800287947 */ /* 0x000fec0003800000 */
.L_x_18990:
        /* <DEDUP_REMOVED lines=25> */
.L_x_18993:
        /* <DEDUP_REMOVED lines=12> */
.L_x_18992:
[----:B------:R-:W2:Y:S02]  /*2590*/  LDG.E.U16 R4, desc[UR36][R4.64] ;  /* 0x0000002404047981 */ /* 0x000ea4000c1e1500 */
[----:B--2---:R-:W-:Y:S01]  /*25a0*/  IMAD.U32 R23, R4, 0x10000, RZ ;  /* 0x0001000004177824 */ /* 0x004fe200078e00ff */
[----:B------:R-:W-:Y:S06]  /*25b0*/  BRA `(.L_x_18982) ;  /* 0x0000000400887947 */ /* 0x000fec0003800000 */
.L_x_18989:
        /* <DEDUP_REMOVED lines=11> */
.L_x_18996:
        /* <DEDUP_REMOVED lines=20> */
.L_x_18998:
[----:B------:R-:W-:Y:S05]  /*27b0*/  BSYNC.RECONVERGENT B0 ;  /* 0x0000000000007941 */ /* 0x000fea0003800200 */
.L_x_18997:
[----:B------:R-:W-:Y:S01]  /*27c0*/  IMAD.SHL.U32 R0, R0, 0x100000, RZ ;  /* 0x0010000000007824 */ /* 0x000fe200078e00ff */
[----:B------:R-:W-:-:S04]  /*27d0*/  LEA R3, R3, 0x3b800000, 0x17 ;  /* 0x3b80000003037811 */ /* 0x000fc800078eb8ff */
[----:B------:R-:W-:Y:S01]  /*27e0*/  LOP3.LUT R23, R3, R0, R23, 0xfe, !PT ;  /* 0x0000000003177212 */ /* 0x000fe200078efe17 */
[----:B------:R-:W-:Y:S06]  /*27f0*/  BRA `(.L_x_18982) ;  /* 0x0000000000f87947 */ /* 0x000fec0003800000 */
.L_x_18995:
        /* <DEDUP_REMOVED lines=20> */
.L_x_19000:
[----:B------:R-:W-:Y:S05]  /*2940*/  BSYNC.RECONVERGENT B0 ;  /* 0x0000000000007941 */ /* 0x000fea0003800200 */
.L_x_18999:
[----:B------:R-:W-:Y:S01]  /*2950*/  IMAD.SHL.U32 R0, R0, 0x200000, RZ ;  /* 0x0020000000007824 */ /* 0x000fe200078e00ff */
[----:B------:R-:W-:-:S04]  /*2960*/  LEA R3, R3, 0x37800000, 0x17 ;  /* 0x3780000003037811 */ /* 0x000fc800078eb8ff */
[----:B------:R-:W-:Y:S01]  /*2970*/  LOP3.LUT R23, R3, R0, R23, 0xfe, !PT ;  /* 0x0000000003177212 */ /* 0x000fe200078efe17 */
[----:B------:R-:W-:Y:S06]  /*2980*/  BRA `(.L_x_18982) ;  /* 0x0000000000947947 */ /* 0x000fec0003800000 */
.L_x_18994:
        /* <DEDUP_REMOVED lines=14> */
.L_x_18981:
        /* <DEDUP_REMOVED lines=16> */
.L_x_19003:
[----:B------:R-:W-:Y:S01]  /*2b70*/  IMAD.MOV.U32 R23, RZ, RZ, RZ ;  /* 0x000000ffff177224 */ /* 0x000fe200078e00ff */
[----:B------:R-:W-:Y:S06]  /*2b80*/  BRA `(.L_x_18982) ;  /* 0x0000000000147947 */ /* 0x000fec0003800000 */
.L_x_19002:
[----:B------:R-:W2:Y:S02]  /*2b90*/  LDG.E.64 R4, desc[UR36][R4.64] ;  /* 0x0000002404047981 */ /* 0x000ea4000c1e1b00 */
[----:B--2---:R0:W2:Y:S01]  /*2ba0*/  I2F.U64 R23, R4 ;  /* 0x0000000400177312 */ /* 0x0040a20000301000 */
[----:B------:R-:W-:Y:S05]  /*2bb0*/  BRA `(.L_x_18982) ;  /* 0x0000000000087947 */ /* 0x000fea0003800000 */
.L_x_19001:
[----:B------:R-:W2:Y:S02]  /*2bc0*/  LDG.E R4, desc[UR36][R4.64] ;  /* 0x0000002404047981 */ /* 0x000ea4000c1e1900 */
[----:B--2---:R-:W-:-:S07]  /*2bd0*/  I2FP.F32.U32 R23, R4 ;  /* 0x0000000400177245 */ /* 0x004fce0000201000 */
.L_x_18982:
[----:B------:R-:W-:Y:S05]  /*2be0*/  BSYNC.RECONVERGENT B6 ;  /* 0x0000000000067941 */ /* 0x000fea0003800200 */
.L_x_18976:
[----:B------:R-:W-:-:S07]  /*2bf0*/  VIADD R17, R17, 0x80 ;  /* 0x0000008011117836 */ /* 0x000fce0000000000 */
.L_x_18975:
[----:B------:R-:W-:Y:S05]  /*2c00*/  BSYNC.RECONVERGENT B7 ;  /* 0x0000000000077941 */ /* 0x000fea0003800200 */
.L_x_18974:
        /* <DEDUP_REMOVED lines=24> */
.L_x_19009:
[----:B------:R-:W2:Y:S02]  /*2d90*/  LDG.E.U8 R4, desc[UR36][R4.64] ;  /* 0x0000002404047981 */ /* 0x000ea4000c1e1100 */
[----:B--2---:R-:W-:Y:S01]  /*2da0*/  I2FP.F32.U32 R16, R4 ;  /* 0x0000000400107245 */ /* 0x004fe20000201000 */
[----:B------:R-:W-:Y:S06]  /*2db0*/  BRA `(.L_x_19005) ;  /* 0x0000000c001c7947 */ /* 0x000fec0003800000 */
.L_x_19008:
        /* <DEDUP_REMOVED lines=9> */
.L_x_19012:
[----:B------:R-:W2:Y:S02]  /*2e50*/  LDG.E R4, desc[UR36][R4.64] ;  /* 0x0000002404047981 */ /* 0x000ea4000c1e1900 */
[----:B--2---:R-:W-:Y:S01]  /*2e60*/  I2FP.F32.S32 R16, R4 ;  /* 0x0000000400107245 */ /* 0x004fe20000201400 */
[----:B------:R-:W-:Y:S06]  /*2e70*/  BRA `(.L_x_19005) ;  /* 0x0000000800ec7947 */ /* 0x000fec0003800000 */
.L_x_19011:
[----:B------:R-:W2:Y:S02]  /*2e80*/  LDG.E.U16 R4, desc[UR36][R4.64] ;  /* 0x0000002404047981 */ /* 0x000ea4000c1e1500 */
[----:B--2---:R0:W2:Y:S01]  /*2e90*/  I2F.S16 R16, R4 ;  /* 0x0000000400107306 */ /* 0x0040a20000101400 */
[----:B------:R-:W-:Y:S05]  /*2ea0*/  BRA `(.L_x_19005) ;  /* 0x0000000800e07947 */ /* 0x000fea0003800000 */
.L_x_19007:
        /* <DEDUP_REMOVED lines=8> */
.L_x_19014:
[----:B------:R-:W2:Y:S02]  /*2f30*/  LDG.E.U16 R4, desc[UR36][R4.64] ;  /* 0x0000002404047981 */ /* 0x000ea4000c1e1500 */
[----:B--2---:R-:W-:Y:S01]  /*2f40*/  HADD2.F32 R16, -RZ, R4.H0_H0 ;  /* 0x20000004ff107230 */ /* 0x004fe20000004100 */
[----:B------:R-:W-:Y:S06]  /*2f50*/  BRA `(.L_x_19005) ;  /* 0x0000000800b47947 */ /* 0x000fec0003800000 */
.L_x_19013:
        /* <DEDUP_REMOVED lines=8> */
.L_x_19016:
[----:B------:R-:W2:Y:S02]  /*2fe0*/  LDG.E.U16 R4, desc[UR36][R4.64] ;  /* 0x0000002404047981 */ /* 0x000ea4000c1e1500 */
[----:B--2---:R-:W-:Y:S01]  /*2ff0*/  HADD2.F32 R16, -RZ, R4.H0_H0 ;  /* 0x20000004ff107230 */ /* 0x004fe20000004100 */
[----:B------:R-:W-:Y:S06]  /*3000*/  BRA `(.L_x_19005) ;  /* 0x0000000800887947 */ /* 0x000fec0003800000 */
.L_x_19015:
[----:B------:R-:W2:Y:S01]  /*3010*/  LDG.E.64 R4, desc[UR36][R4.64] ;  /* 0x0000002404047981 */ /* 0x000ea2000c1e1b00 */
[----:B------:R-:W-:Y:S01]  /*3020*/  UMOV UR4, 0xf0000000 ;  /* 0xf000000000047882 */ /* 0x000fe20000000000 */
[----:B------:R-:W-:Y:S01]  /*3030*/  UMOV UR5, 0x380fffff ;  /* 0x380fffff00057882 */ /* 0x000fe20000000000 */
[----:B--2---:R-:W0:Y:S01]  /*3040*/  F2F.F32.F64 R16, R4 ;  /* 0x0000000400107310 */ /* 0x004e220000301000 */
[----:B------:R-:W-:-:S14]  /*3050*/  DSETP.GEU.AND P0, PT, |R4|, UR4, PT ;  /* 0x0000000404007e2a */ /* 0x000fdc000bf0e200 */
[----:B0-----:R-:W-:Y:S01]  /*3060*/  @!P0 FMUL R16, R16, 1.175494350822287508e-38 ;  /* 0x0080000010108820 */ /* 0x001fe20000400000 */
[----:B------:R-:W-:Y:S06]  /*3070*/  BRA `(.L_x_19005) ;  /* 0x00000008006c7947 */ /* 0x000fec0003800000 */
.L_x_19006:
        /* <DEDUP_REMOVED lines=12> */
.L_x_19019:
[----:B------:R-:W2:Y:S01]  /*3140*/  LDG.E.64 R4, desc[UR36][R4.64] ;  /* 0x0000002404047981 */ /* 0x000ea2000c1e1b00 */
[----:B------:R-:W-:Y:S01]  /*3150*/  UMOV UR4, 0xf0000000 ;  /* 0xf000000000047882 */ /* 0x000fe20000000000 */
[----:B------:R-:W-:Y:S01]  /*3160*/  UMOV UR5, 0x380fffff ;  /* 0x380fffff00057882 */ /* 0x000fe20000000000 */
[----:B--2---:R-:W0:Y:S01]  /*3170*/  F2F.F32.F64 R16, R4 ;  /* 0x0000000400107310 */ /* 0x004e220000301000 */
[----:B------:R-:W-:-:S14]  /*3180*/  DSETP.GEU.AND P0, PT, |R4|, UR4, PT ;  /* 0x0000000404007e2a */ /* 0x000fdc000bf0e200 */
[----:B0-----:R-:W-:Y:S01]  /*3190*/  @!P0 FMUL R16, R16, 1.175494350822287508e-38 ;  /* 0x0080000010108820 */ /* 0x001fe20000400000 */
[----:B------:R-:W-:Y:S06]  /*31a0*/  BRA `(.L_x_19005) ;  /* 0x0000000800207947 */ /* 0x000fec0003800000 */
.L_x_19018:
        /* <DEDUP_REMOVED lines=25> */
.L_x_19021:
        /* <DEDUP_REMOVED lines=13> */
.L_x_19020:
[----:B------:R-:W2:Y:S02]  /*3410*/  LDG.E.U16 R4, desc[UR36][R4.64] ;  /* 0x0000002404047981 */ /* 0x000ea4000c1e1500 */
[----:B--2---:R-:W-:Y:S01]  /*3420*/  IMAD.U32 R16, R4, 0x10000, RZ ;  /* 0x0001000004107824 */ /* 0x004fe200078e00ff */
[----:B------:R-:W-:Y:S06]  /*3430*/  BRA `(.L_x_19005) ;  /* 0x00000004007c7947 */ /* 0x000fec0003800000 */
.L_x_19017:
        /* <DEDUP_REMOVED lines=11> */
.L_x_19024:
        /* <DEDUP_REMOVED lines=19> */
.L_x_19026:
[----:B------:R-:W-:Y:S05]  /*3620*/  BSYNC.RECONVERGENT B0 ;  /* 0x0000000000007941 */ /* 0x000fea0003800200 */
.L_x_19025:
[----:B------:R-:W-:Y:S01]  /*3630*/  IMAD.SHL.U32 R0, R0, 0x100000, RZ ;  /* 0x0010000000007824 */ /* 0x000fe200078e00ff */
[----:B------:R-:W-:-:S04]  /*3640*/  LEA R3, R3, 0x3b800000, 0x17 ;  /* 0x3b80000003037811 */ /* 0x000fc800078eb8ff */
[----:B------:R-:W-:Y:S01]  /*3650*/  LOP3.LUT R16, R3, R0, R7, 0xfe, !PT ;  /* 0x0000000003107212 */ /* 0x000fe200078efe07 */
[----:B------:R-:W-:Y:S06]  /*3660*/  BRA `(.L_x_19005) ;  /* 0x0000000000f07947 */ /* 0x000fec0003800000 */
.L_x_19023:
        /* <DEDUP_REMOVED lines=19> */
.L_x_19028:
[----:B------:R-:W-:Y:S05]  /*37a0*/  BSYNC.RECONVERGENT B0 ;  /* 0x0000000000007941 */ /* 0x000fea0003800200 */
.L_x_19027:
[----:B------:R-:W-:Y:S01]  /*37b0*/  IMAD.SHL.U32 R0, R0, 0x200000, RZ ;  /* 0x0020000000007824 */ /* 0x000fe200078e00ff */
[----:B------:R-:W-:-:S04]  /*37c0*/  LEA R3, R3, 0x37800000, 0x17 ;  /* 0x3780000003037811 */ /* 0x000fc800078eb8ff */
[----:B------:R-:W-:Y:S01]  /*37d0*/  LOP3.LUT R16, R3, R0, R7, 0xfe, !PT ;  /* 0x0000000003107212 */ /* 0x000fe200078efe07 */
[----:B------:R-:W-:Y:S06]  /*37e0*/  BRA `(.L_x_19005) ;  /* 0x0000000000907947 */ /* 0x000fec0003800000 */
.L_x_19022:
        /* <DEDUP_REMOVED lines=14> */
.L_x_19010:
        /* <DEDUP_REMOVED lines=16> */
.L_x_19031:
[----:B------:R-:W-:Y:S05]  /*39d0*/  BRA `(.L_x_19005) ;  /* 0x0000000000147947 */ /* 0x000fea0003800000 */
.L_x_19030:
[----:B------:R-:W2:Y:S02]  /*39e0*/  LDG.E.64 R16, desc[UR36][R4.64] ;  /* 0x0000002404107981 */ /* 0x000ea4000c1e1b00 */
[----:B--2---:R0:W2:Y:S01]  /*39f0*/  I2F.U64 R16, R16 ;  /* 0x0000001000107312 */ /* 0x0040a20000301000 */
[----:B------:R-:W-:Y:S05]  /*3a00*/  BRA `(.L_x_19005) ;  /* 0x0000000000087947 */ /* 0x000fea0003800000 */
.L_x_19029:
[----:B------:R-:W2:Y:S02]  /*3a10*/  LDG.E R4, desc[UR36][R4.64] ;  /* 0x0000002404047981 */ /* 0x000ea4000c1e1900 */
[----:B--2---:R-:W-:-:S07]  /*3a20*/  I2FP.F32.U32 R16, R4 ;  /* 0x0000000400107245 */ /* 0x004fce0000201000 */
.L_x_19005:
[----:B------:R-:W-:Y:S05]  /*3a30*/  BSYNC.RECONVERGENT B6 ;  /* 0x0000000000067941 */ /* 0x000fea0003800200 */
.L_x_19004:
[----:B0-----:R-:W0:Y:S01]  /*3a40*/  LDC.U8 R17, c[0x0][0x3a4] ;  /* 0x0000e900ff117b82 */ /* 0x001e220000000000 */
[----:B------:R-:W-:Y:S01]  /*3a50*/  ISETP.GE.AND P0, PT, R25, R24, PT ;  /* 0x000000181900720c */ /* 0x000fe20003f06270 */
[----:B--2--5:R2:W0:Y:S01]  /*3a60*/  FRND.FTZ.CEIL R22, R23 ;  /* 0x0000001700167307 */ /* 0x0244220000219000 */
[----:B------:R-:W-:Y:S04]  /*3a70*/  BSSY.RECONVERGENT B7, `(.L_x_19032) ;  /* 0x00002b7000077945 */ /* 0x000fe80003800200 */
[----:B------:R-:W-:Y:S07]  /*3a80*/  BSSY.RELIABLE B6, `(.L_x_19033) ;  /* 0x00001d2000067945 */ /* 0x000fee0003800100 */
[----:B--2---:R-:W-:Y:S05]  /*3a90*/  @P0 BRA `(.L_x_19034) ;  /* 0x0000001c00340947 */ /* 0x004fea0003800000 */
[----:B------:R-:W2:Y:S01]  /*3aa0*/  LDCU UR4, c[0x0][0x3a8] ;  /* 0x00007500ff0477ac */ /* 0x000ea20008000800 */
[----:B------:R-:W5:Y:S01]  /*3ab0*/  LDC.64 R8, c[0x0][0x388] ;  /* 0x0000e200ff087b82 */ /* 0x000f620000000a00 */
[----:B------:R-:W-:Y:S01]  /*3ac0*/  IMAD R0, R2, 0x200, R25 ;  /* 0x0000020002007824 */ /* 0x000fe200078e0219 */
[----:B0-----:R-:W-:Y:S01]  /*3ad0*/  PRMT R5, R17, 0x9910, RZ ;  /* 0x0000991011057816 */ /* 0x001fe200000000ff */
[----:B-1-34-:R0:W1:Y:S01]  /*3ae0*/  FRND.FTZ.CEIL R4, R26 ;  /* 0x0000001a00047307 */ /* 0x01a0620000219000 */
[----:B------:R-:W-:-:S07]  /*3af0*/  VIADD R25, R25, 0x80 ;  /* 0x0000008019197836 */ /* 0x000fce0000000000 */
[----:B------:R0:W3:Y:S01]  /*3b00*/  FRND.FTZ.CEIL R18, R19 ;  /* 0x0000001300127307 */ /* 0x0000e20000219000 */
        /* <DEDUP_REMOVED lines=14> */
[----:B------:R-:W0:Y:S02]  /*3bf0*/  F2I.FTZ.CEIL.NTZ R3, R26 ;  /* 0x0000001a00037305 */ /* 0x000e24000021b100 */
[----:B0-----:R0:W-:Y:S01]  /*3c00*/  STG.E.U8 desc[UR36][R8.64], R3 ;  /* 0x0000000308007986 */ /* 0x0011e2000c101124 */
[----:B------:R-:W-:Y:S05]  /*3c10*/  BRA `(.L_x_19040) ;  /* 0x0000000c003c7947 */ /* 0x000fea0003800000 */
.L_x_19038:
[----:B------:R-:W0:Y:S02]  /*3c20*/  F2I.FTZ.S64.CEIL R26, R26 ;  /* 0x0000001a001a7311 */ /* 0x000e240000219900 */
[----:B0-----:R-:W-:-:S05]  /*3c30*/  IMAD.MOV.U32 R3, RZ, RZ, R26 ;  /* 0x000000ffff037224 */ /* 0x001fca00078e001a */
[----:B------:R0:W-:Y:S01]  /*3c40*/  STG.E.U8 desc[UR36][R8.64], R3 ;  /* 0x0000000308007986 */ /* 0x0001e2000c101124 */
[----:B------:R-:W-:Y:S05]  /*3c50*/  BRA `(.L_x_19040) ;  /* 0x0000000c002c7947 */ /* 0x000fea0003800000 */
.L_x_19037:
[----:B------:R-:W-:-:S13]  /*3c60*/  ISETP.NE.AND P0, PT, R0, 0x2, PT ;  /* 0x000000020000780c */ /* 0x000fda0003f05270 */
[----:B------:R-:W-:Y:S05]  /*3c70*/  @!P0 BRA `(.L_x_19041) ;  /* 0x0000000000288947 */ /* 0x000fea0003800000 */
[----:B------:R-:W-:-:S13]  /*3c80*/  ISETP.NE.AND P0, PT, R0, 0x3, PT ;  /* 0x000000030000780c */ /* 0x000fda0003f05270 */
[----:B------:R-:W-:Y:S05]  /*3c90*/  @!P0 BRA `(.L_x_19042) ;  /* 0x0000000000148947 */ /* 0x000fea0003800000 */
[----:B------:R-:W-:-:S13]  /*3ca0*/  ISETP.NE.AND P0, PT, R0, 0x4, PT ;  /* 0x000000040000780c */ /* 0x000fda0003f05270 */
[----:B------:R-:W-:Y:S05]  /*3cb0*/  @P0 BRA `(.L_x_19039) ;  /* 0x0000000800800947 */ /* 0x000fea0003800000 */
[----:B------:R-:W0:Y:S02]  /*3cc0*/  F2I.FTZ.S64.CEIL R26, R26 ;  /* 0x0000001a001a7311 */ /* 0x000e240000219900 */
[----:B0-----:R0:W-:Y:S01]  /*3cd0*/  STG.E.64 desc[UR36][R8.64], R26 ;  /* 0x0000001a08007986 */ /* 0x0011e2000c101b24 */
[----:B------:R-:W-:Y:S05]  /*3ce0*/  BRA `(.L_x_19040) ;  /* 0x0000000c00087947 */ /* 0x000fea0003800000 */
.L_x_19042:
[----:B------:R-:W0:Y:S02]  /*3cf0*/  F2I.FTZ.CEIL.NTZ R3, R26 ;  /* 0x0000001a00037305 */ /* 0x000e24000021b100 */
[----:B0-----:R0:W-:Y:S01]  /*3d00*/  STG.E desc[UR36][R8.64], R3 ;  /* 0x0000000308007986 */ /* 0x0011e2000c101924 */
[----:B------:R-:W-:Y:S05]  /*3d10*/  BRA `(.L_x_19040) ;  /* 0x0000000800fc7947 */ /* 0x000fea0003800000 */
.L_x_19041:
[----:B------:R-:W0:Y:S02]  /*3d20*/  F2I.FTZ.CEIL.NTZ R3, R26 ;  /* 0x0000001a00037305 */ /* 0x000e24000021b100 */
[----:B0-----:R0:W-:Y:S01]  /*3d30*/  STG.E.U16 desc[UR36][R8.64], R3 ;  /* 0x0000000308007986 */ /* 0x0011e2000c101524 */
[----:B------:R-:W-:Y:S05]  /*3d40*/  BRA `(.L_x_19040) ;  /* 0x0000000800f07947 */ /* 0x000fea0003800000 */
.L_x_19036:
        /* <DEDUP_REMOVED lines=8> */
.L_x_19044:
[----:B------:R-:W-:-:S05]  /*3dd0*/  F2FP.F16.F32.PACK_AB R4, RZ, R4 ;  /* 0x00000004ff04723e */ /* 0x000fca00000000ff */
[----:B------:R0:W-:Y:S01]  /*3de0*/  STG.E.U16 desc[UR36][R8.64], R4 ;  /* 0x0000000408007986 */ /* 0x0001e2000c101524 */
[----:B------:R-:W-:Y:S05]  /*3df0*/  BRA `(.L_x_19040) ;  /* 0x0000000800c47947 */ /* 0x000fea0003800000 */
.L_x_19043:
        /* <DEDUP_REMOVED lines=9> */
.L_x_19046:
[----:B------:R-:W-:-:S04]  /*3e90*/  F2FP.F16.F32.PACK_AB R3, RZ, R4 ;  /* 0x00000004ff03723e */ /* 0x000fc800000000ff */
[----:B------:R-:W-:-:S05]  /*3ea0*/  PRMT R3, R3, 0x5410, RZ ;  /* 0x0000541003037816 */ /* 0x000fca00000000ff */
[----:B------:R0:W-:Y:S01]  /*3eb0*/  STG.E desc[UR36][R8.64], R3 ;  /* 0x0000000308007986 */ /* 0x0001e2000c101924 */
[----:B------:R-:W-:Y:S05]  /*3ec0*/  BRA `(.L_x_19040) ;  /* 0x0000000800907947 */ /* 0x000fea0003800000 */
.L_x_19045:
[----:B------:R-:W-:-:S06]  /*3ed0*/  FMUL.FTZ R4, R4, 1 ;  /* 0x3f80000004047820 */ /* 0x000fcc0000410000 */
[----:B------:R-:W0:Y:S02]  /*3ee0*/  F2F.F64.F32 R4, R4 ;  /* 0x0000000400047310 */ /* 0x000e240000201800 */
[----:B0-----:R0:W-:Y:S01]  /*3ef0*/  STG.E.64 desc[UR36][R8.64], R4 ;  /* 0x0000000408007986 */ /* 0x0011e2000c101b24 */
[----:B------:R-:W-:Y:S05]  /*3f00*/  BRA `(.L_x_19040) ;  /* 0x0000000800807947 */ /* 0x000fea0003800000 */
.L_x_19035:
        /* <DEDUP_REMOVED lines=12> */
.L_x_19049:
[----:B------:R-:W-:Y:S01]  /*3fd0*/  FMUL.FTZ R4, R4, 1 ;  /* 0x3f80000004047820 */ /* 0x000fe20000410000 */
[----:B------:R-:W-:-:S05]  /*3fe0*/  CS2R R6, SRZ ;  /* 0x0000000000067805 */ /* 0x000fca000001ff00 */
[----:B------:R-:W0:Y:S02]  /*3ff0*/  F2F.F64.F32 R4, R4 ;  /* 0x0000000400047310 */ /* 0x000e240000201800 */
[----:B0-----:R0:W-:Y:S01]  /*4000*/  STG.E.128 desc[UR36][R8.64], R4 ;  /* 0x0000000408007986 */ /* 0x0011e2000c101d24 */
[----:B------:R-:W-:Y:S05]  /*4010*/  BRA `(.L_x_19040) ;  /* 0x00000008003c7947 */ /* 0x000fea0003800000 */
.L_x_19048:
        /* <DEDUP_REMOVED lines=18> */
.L_x_19053:
[----:B------:R-:W-:Y:S05]  /*4140*/  BSYNC.RECONVERGENT B0 ;  /* 0x0000000000007941 */ /* 0x000fea0003800200 */
.L_x_19052:
[----:B------:R-:W-:-:S05]  /*4150*/  LOP3.LUT R5, R0, 0x80, R5, 0xf8, !PT ;  /* 0x0000008000057812 */ /* 0x000fca00078ef805 */
[----:B------:R0:W-:Y:S01]  /*4160*/  STG.E.U8 desc[UR36][R8.64], R5 ;  /* 0x0000000508007986 */ /* 0x0001e2000c101124 */
[----:B------:R-:W-:Y:S05]  /*4170*/  BRA `(.L_x_19040) ;  /* 0x0000000400e47947 */ /* 0x000fea0003800000 */
.L_x_19051:
        /* <DEDUP_REMOVED lines=14> */
.L_x_19055:
[----:B------:R-:W-:Y:S05]  /*4260*/  BSYNC.RECONVERGENT B0 ;  /* 0x0000000000007941 */ /* 0x000fea0003800200 */
.L_x_19054:
[----:B------:R-:W-:-:S05]  /*4270*/  LOP3.LUT R3, R0, 0x80, R7, 0xf8, !PT ;  /* 0x0000008000037812 */ /* 0x000fca00078ef807 */
[----:B------:R0:W-:Y:S01]  /*4280*/  STG.E.U8 desc[UR36][R8.64], R3 ;  /* 0x0000000308007986 */ /* 0x0001e2000c101124 */
[----:B------:R-:W-:Y:S05]  /*4290*/  BRA `(.L_x_19040) ;  /* 0x00000004009c7947 */ /* 0x000fea0003800000 */
.L_x_19050:
[----:B------:R-:W-:-:S05]  /*42a0*/  F2FP.BF16.F32.PACK_AB R4, RZ, R4 ;  /* 0x00000004ff04723e */ /* 0x000fca00000010ff */
[----:B------:R0:W-:Y:S01]  /*42b0*/  STG.E.U16 desc[UR36][R8.64], R4 ;  /* 0x0000000408007986 */ /* 0x0001e2000c101524 */
[----:B------:R-:W-:Y:S05]  /*42c0*/  BRA `(.L_x_19040) ;  /* 0x0000000400907947 */ /* 0x000fea0003800000 */
.L_x_19047:
        /* <DEDUP_REMOVED lines=8> */
[----:B------:R-:W0:Y:S02]  /*4350*/  F2I.FTZ.U32.CEIL.NTZ R3, R26 ;  /* 0x0000001a00037305 */ /* 0x000e24000021b000 */
[----:B0-----:R0:W-:Y:S01]  /*4360*/  STG.E.U16 desc[UR36][R8.64], R3 ;  /* 0x0000000308007986 */ /* 0x0011e2000c101524 */
[----:B------:R-:W-:Y:S05]  /*4370*/  BRA `(.L_x_19040) ;  /* 0x0000000400647947 */ /* 0x000fea0003800000 */
.L_x_19058:
        /* <DEDUP_REMOVED lines=12> */
.L_x_19061:
[----:B------:R-:W-:-:S04]  /*4440*/  SHF.R.U32.HI R0, RZ, 0x14, R4 ;  /* 0x00000014ff007819 */ /* 0x000fc80000011604 */
[----:B------:R-:W-:-:S04]  /*4450*/  LOP3.LUT R3, R0, 0x1, RZ, 0xc0, !PT ;  /* 0x0000000100037812 */ /* 0x000fc800078ec0ff */
[----:B------:R-:W-:-:S04]  /*4460*/  IADD3 R0, PT, PT, R4, 0x487ffff, R3 ;  /* 0x0487ffff04007810 */ /* 0x000fc80007ffe003 */
[----:B------:R-:W-:-:S04]  /*4470*/  SHF.R.U32.HI R0, RZ, 0x14, R0 ;  /* 0x00000014ff007819 */ /* 0x000fc80000011600 */
[----:B------:R-:W-:-:S07]  /*4480*/  LOP3.LUT R3, R0, 0xff, RZ, 0xc0, !PT ;  /* 0x000000ff00037812 */ /* 0x000fce00078ec0ff */
.L_x_19062:
[----:B------:R-:W-:-:S04]  /*4490*/  SHF.R.U32.HI R4, RZ, 0x18, R4 ;  /* 0x00000018ff047819 */ /* 0x000fc80000011604 */
[----:B------:R-:W-:-:S04]  /*44a0*/  LOP3.LUT R3, R3, 0x80, R4, 0xf8, !PT ;  /* 0x0000008003037812 */ /* 0x000fc800078ef804 */
[----:B------:R-:W-:-:S07]  /*44b0*/  PRMT R0, R3, 0x7610, R0 ;  /* 0x0000761003007816 */ /* 0x000fce0000000000 */
.L_x_19060:
[----:B------:R-:W-:Y:S05]  /*44c0*/  BSYNC.RECONVERGENT B0 ;  /* 0x0000000000007941 */ /* 0x000fea0003800200 */
.L_x_19059:
[----:B------:R1:W-:Y:S01]  /*44d0*/  STG.E.U8 desc[UR36][R8.64], R0 ;  /* 0x0000000008007986 */ /* 0x0003e2000c101124 */
[----:B------:R-:W-:Y:S05]  /*44e0*/  BRA `(.L_x_19040) ;  /* 0x0000000400087947 */ /* 0x000fea0003800000 */
.L_x_19057:
        /* <DEDUP_REMOVED lines=12> */
.L_x_19065:
[----:B------:R-:W-:-:S04]  /*45b0*/  SHF.R.U32.HI R0, RZ, 0x15, R4 ;  /* 0x00000015ff007819 */ /* 0x000fc80000011604 */
[----:B------:R-:W-:-:S04]  /*45c0*/  LOP3.LUT R3, R0, 0x1, RZ, 0xc0, !PT ;  /* 0x0000000100037812 */ /* 0x000fc800078ec0ff */
[----:B------:R-:W-:-:S04]  /*45d0*/  IADD3 R0, PT, PT, R4, 0x88fffff, R3 ;  /* 0x088fffff04007810 */ /* 0x000fc80007ffe003 */
[----:B------:R-:W-:-:S04]  /*45e0*/  SHF.R.U32.HI R0, RZ, 0x15, R0 ;  /* 0x00000015ff007819 */ /* 0x000fc80000011600 */
[----:B------:R-:W-:-:S07]  /*45f0*/  LOP3.LUT R3, R0, 0xff, RZ, 0xc0, !PT ;  /* 0x000000ff00037812 */ /* 0x000fce00078ec0ff */
.L_x_19066:
[----:B------:R-:W-:-:S04]  /*4600*/  SHF.R.U32.HI R4, RZ, 0x18, R4 ;  /* 0x00000018ff047819 */ /* 0x000fc80000011604 */
[----:B------:R-:W-:-:S04]  /*4610*/  LOP3.LUT R3, R3, 0x80, R4, 0xf8, !PT ;  /* 0x0000008003037812 */ /* 0x000fc800078ef804 */
[----:B------:R-:W-:-:S07]  /*4620*/  PRMT R0, R3, 0x7610, R0 ;  /* 0x0000761003007816 */ /* 0x000fce0000000000 */
.L_x_19064:
[----:B------:R-:W-:Y:S05]  /*4630*/  BSYNC.RECONVERGENT B0 ;  /* 0x0000000000007941 */ /* 0x000fea0003800200 */
.L_x_19063:
[----:B------:R2:W-:Y:S01]  /*4640*/  STG.E.U8 desc[UR36][R8.64], R0 ;  /* 0x0000000008007986 */ /* 0x0005e2000c101124 */
[----:B------:R-:W-:Y:S05]  /*4650*/  BRA `(.L_x_19040) ;  /* 0x0000000000ac7947 */ /* 0x000fea0003800000 */
.L_x_19056:
[----:B------:R-:W-:-:S13]  /*4660*/  ISETP.NE.AND P0, PT, R0, 0x1c, PT ;  /* 0x0000001c0000780c */ /* 0x000fda0003f05270 */
[----:B------:R-:W-:Y:S05]  /*4670*/  @!P0 BRA `(.L_x_19067) ;  /* 0x00000000009c8947 */ /* 0x000fea0003800000 */
[----:B------:R-:W-:-:S13]  /*4680*/  ISETP.NE.AND P0, PT, R0, 0x1d, PT ;  /* 0x0000001d0000780c */ /* 0x000fda0003f05270 */
[----:B------:R-:W-:Y:S05]  /*4690*/  @!P0 BRA `(.L_x_19068) ;  /* 0x0000000000888947 */ /* 0x000fea0003800000 */
[----:B------:R-:W-:-:S13]  /*46a0*/  ISETP.NE.AND P0, PT, R0, 0x2c, PT ;  /* 0x0000002c0000780c */ /* 0x000fda0003f05270 */
[----:B------:R-:W-:Y:S05]  /*46b0*/  @!P0 BRA `(.L_x_19069) ;  /* 0x0000000000448947 */ /* 0x000fea0003800000 */
.L_x_19039:
        /* <DEDUP_REMOVED lines=16> */
.L_x_19070:
[----:B------:R-:W-:Y:S05]  /*47c0*/  BRA `(.L_x_19040) ;  /* 0x0000000000507947 */ /* 0x000fea0003800000 */
.L_x_19069:
        /* <DEDUP_REMOVED lines=15> */
.L_x_19068:
[----:B------:R-:W0:Y:S02]  /*48c0*/  F2I.FTZ.U64.CEIL R26, R26 ;  /* 0x0000001a001a7311 */ /* 0x000e240000219800 */
[----:B0-----:R0:W-:Y:S01]  /*48d0*/  STG.E.64 desc[UR36][R8.64], R26 ;  /* 0x0000001a08007986 */ /* 0x0011e2000c101b24 */
[----:B------:R-:W-:Y:S05]  /*48e0*/  BRA `(.L_x_19040) ;  /* 0x0000000000087947 */ /* 0x000fea0003800000 */
.L_x_19067:
[----:B------:R-:W0:Y:S02]  /*48f0*/  F2I.FTZ.U32.CEIL.NTZ R3, R26 ;  /* 0x0000001a00037305 */ /* 0x000e24000021b000 */
[----:B0-----:R3:W-:Y:S02]  /*4900*/  STG.E desc[UR36][R8.64], R3 ;  /* 0x0000000308007986 */ /* 0x0017e4000c101924 */
.L_x_19040:
        /* <DEDUP_REMOVED lines=24> */
.L_x_19075:
[----:B------:R-:W0:Y:S02]  /*4a90*/  F2I.FTZ.S64.CEIL R4, R19 ;  /* 0x0000001300047311 */ /* 0x000e240000219900 */
[----:B0-----:R0:W-:Y:S01]  /*4aa0*/  STG.E.U8 desc[UR36][R8.64], R4 ;  /* 0x0000000408007986 */ /* 0x0011e2000c101124 */
[----:B------:R-:W-:Y:S05]  /*4ab0*/  BRA `(.L_x_19077) ;  /* 0x0000000c00287947 */ /* 0x000fea0003800000 */
.L_x_19074:
        /* <DEDUP_REMOVED lines=9> */
.L_x_19079:
[----:B------:R-:W0:Y:S02]  /*4b50*/  F2I.FTZ.CEIL.NTZ R19, R19 ;  /* 0x0000001300137305 */ /* 0x000e24000021b100 */
[----:B0-----:R0:W-:Y:S01]  /*4b60*/  STG.E desc[UR36][R8.64], R19 ;  /* 0x0000001308007986 */ /* 0x0011e2000c101924 */
[----:B------:R-:W-:Y:S05]  /*4b70*/  BRA `(.L_x_19077) ;  /* 0x0000000800f87947 */ /* 0x000fea0003800000 */
.L_x_19078:
[----:B------:R-:W0:Y:S02]  /*4b80*/  F2I.FTZ.CEIL.NTZ R19, R19 ;  /* 0x0000001300137305 */ /* 0x000e24000021b100 */
[----:B0-----:R0:W-:Y:S01]  /*4b90*/  STG.E.U16 desc[UR36][R8.64], R19 ;  /* 0x0000001308007986 */ /* 0x0011e2000c101524 */
[----:B------:R-:W-:Y:S05]  /*4ba0*/  BRA `(.L_x_19077) ;  /* 0x0000000800ec7947 */ /* 0x000fea0003800000 */
.L_x_19073:
        /* <DEDUP_REMOVED lines=8> */
.L_x_19081:
[----:B------:R-:W-:-:S05]  /*4c30*/  F2FP.F16.F32.PACK_AB R18, RZ, R18 ;  /* 0x00000012ff12723e */ /* 0x000fca00000000ff */
[----:B------:R0:W-:Y:S01]  /*4c40*/  STG.E.U16 desc[UR36][R8.64], R18 ;  /* 0x0000001208007986 */ /* 0x0001e2000c101524 */
[----:B------:R-:W-:Y:S05]  /*4c50*/  BRA `(.L_x_19077) ;  /* 0x0000000800c07947 */ /* 0x000fea0003800000 */
.L_x_19080:
        /* <DEDUP_REMOVED lines=9> */
.L_x_19083:
[----:B------:R-:W-:-:S04]  /*4cf0*/  F2FP.F16.F32.PACK_AB R3, RZ, R18 ;  /* 0x00000012ff03723e */ /* 0x000fc800000000ff */
[----:B------:R-:W-:-:S05]  /*4d00*/  PRMT R3, R3, 0x5410, RZ ;  /* 0x0000541003037816 */ /* 0x000fca00000000ff */
[----:B------:R0:W-:Y:S01]  /*4d10*/  STG.E desc[UR36][R8.64], R3 ;  /* 0x0000000308007986 */ /* 0x0001e2000c101924 */
[----:B------:R-:W-:Y:S05]  /*4d20*/  BRA `(.L_x_19077) ;  /* 0x00000008008c7947 */ /* 0x000fea0003800000 */
.L_x_19082:
[----:B------:R-:W-:-:S06]  /*4d30*/  FMUL.FTZ R4, R18, 1 ;  /* 0x3f80000012047820 */ /* 0x000fcc0000410000 */
[----:B------:R-:W0:Y:S02]  /*4d40*/  F2F.F64.F32 R4, R4 ;  /* 0x0000000400047310 */ /* 0x000e240000201800 */
[----:B0-----:R0:W-:Y:S01]  /*4d50*/  STG.E.64 desc[UR36][R8.64], R4 ;  /* 0x0000000408007986 */ /* 0x0011e2000c101b24 */
[----:B------:R-:W-:Y:S05]  /*4d60*/  BRA `(.L_x_19077) ;  /* 0x00000008007c7947 */ /* 0x000fea0003800000 */
.L_x_19072:
        /* <DEDUP_REMOVED lines=13> */
.L_x_19087:
        /* <DEDUP_REMOVED lines=16> */
.L_x_19090:
[----:B------:R-:W-:-:S04]  /*4f40*/  SHF.R.U32.HI R18, RZ, 0x18, R18 ;  /* 0x00000018ff127819 */ /* 0x000fc80000011612 */
[----:B------:R-:W-:-:S04]  /*4f50*/  LOP3.LUT R3, R3, 0x80, R18, 0xf8, !PT ;  /* 0x0000008003037812 */ /* 0x000fc800078ef812 */
[----:B------:R-:W-:-:S07]  /*4f60*/  PRMT R4, R3, 0x7610, R4 ;  /* 0x0000761003047816 */ /* 0x000fce0000000004 */
.L_x_19089:
[----:B------:R-:W-:Y:S05]  /*4f70*/  BSYNC.RECONVERGENT B0 ;  /* 0x0000000000007941 */ /* 0x000fea0003800200 */
.L_x_19088:
[----:B------:R0:W-:Y:S01]  /*4f80*/  STG.E.U8 desc[UR36][R8.64], R4 ;  /* 0x0000000408007986 */ /* 0x0001e2000c101124 */
[----:B------:R-:W-:Y:S05]  /*4f90*/  BRA `(.L_x_19077) ;  /* 0x0000000400f07947 */ /* 0x000fea0003800000 */
.L_x_19086:
        /* <DEDUP_REMOVED lines=16> */
.L_x_19093:
[----:B------:R-:W-:-:S04]  /*50a0*/  SHF.R.U32.HI R18, RZ, 0x18, R18 ;  /* 0x00000018ff127819 */ /* 0x000fc80000011612 */
[----:B------:R-:W-:-:S04]  /*50b0*/  LOP3.LUT R3, R3, 0x80, R18, 0xf8, !PT ;  /* 0x0000008003037812 */ /* 0x000fc800078ef812 */
[----:B------:R-:W-:-:S07]  /*50c0*/  PRMT R4, R3, 0x7610, R4 ;  /* 0x0000761003047816 */ /* 0x000fce0000000004 */
.L_x_19092:
[----:B------:R-:W-:Y:S05]  /*50d0*/  BSYNC.RECONVERGENT B0 ;  /* 0x0000000000007941 */ /* 0x000fea0003800200 */
.L_x_19091:
[----:B------:R0:W-:Y:S01]  /*50e0*/  STG.E.U8 desc[UR36][R8.64], R4 ;  /* 0x0000000408007986 */ /* 0x0001e2000c101124 */
[----:B------:R-:W-:Y:S05]  /*50f0*/  BRA `(.L_x_19077) ;  /* 0x0000000400987947 */ /* 0x000fea0003800000 */
.L_x_19085:
        /* <DEDUP_REMOVED lines=21> */
.L_x_19095:
[----:B------:R-:W0:Y:S02]  /*5250*/  F2I.FTZ.U64.CEIL R4, R19 ;  /* 0x0000001300047311 */ /* 0x000e240000219800 */
[----:B0-----:R0:W-:Y:S01]  /*5260*/  STG.E.64 desc[UR36][R8.64], R4 ;  /* 0x0000000408007986 */ /* 0x0011e2000c101b24 */
[----:B------:R-:W-:Y:S05]  /*5270*/  BRA `(.L_x_19077) ;  /* 0x0000000400387947 */ /* 0x000fea0003800000 */
.L_x_19094:
[----:B------:R-:W0:Y:S02]  /*5280*/  F2I.FTZ.U32.CEIL.NTZ R19, R19 ;  /* 0x0000001300137305 */ /* 0x000e24000021b000 */
[----:B0-----:R0:W-:Y:S01]  /*5290*/  STG.E desc[UR36][R8.64], R19 ;  /* 0x0000001308007986 */ /* 0x0011e2000c101924 */
[----:B------:R-:W-:Y:S05]  /*52a0*/  BRA `(.L_x_19077) ;  /* 0x00000004002c7947 */ /* 0x000fea0003800000 */
.L_x_19084:
        /* <DEDUP_REMOVED lines=10> */
.L_x_19097:
[----:B------:R-:W-:Y:S01]  /*5350*/  FMUL.FTZ R4, R18, 1 ;  /* 0x3f80000012047820 */ /* 0x000fe20000410000 */
[----:B------:R-:W-:-:S05]  /*5360*/  CS2R R6, SRZ ;  /* 0x0000000000067805 */ /* 0x000fca000001ff00 */
[----:B------:R-:W0:Y:S02]  /*5370*/  F2F.F64.F32 R4, R4 ;  /* 0x0000000400047310 */ /* 0x000e240000201800 */
[----:B0-----:R0:W-:Y:S01]  /*5380*/  STG.E.128 desc[UR36][R8.64], R4 ;  /* 0x0000000408007986 */ /* 0x0011e2000c101d24 */
[----:B------:R-:W-:Y:S05]  /*5390*/  BRA `(.L_x_19077) ;  /* 0x0000000000f07947 */ /* 0x000fea0003800000 */
.L_x_19096:
[----:B------:R-:W-:-:S13]  /*53a0*/  ISETP.NE.AND P0, PT, R0, 0xf, PT ;  /* 0x0000000f0000780c */ /* 0x000fda0003f05270 */
[----:B------:R-:W-:Y:S05]  /*53b0*/  @!P0 BRA `(.L_x_19098) ;  /* 0x0000000000e08947 */ /* 0x000fea0003800000 */
[----:B------:R-:W-:-:S13]  /*53c0*/  ISETP.NE.AND P0, PT, R0, 0x17, PT ;  /* 0x000000170000780c */ /* 0x000fda0003f05270 */
[----:B------:R-:W-:Y:S05]  /*53d0*/  @!P0 BRA `(.L_x_19099) ;  /* 0x00000000008c8947 */ /* 0x000fea0003800000 */
[----:B------:R-:W-:-:S13]  /*53e0*/  ISETP.NE.AND P0, PT, R0, 0x18, PT ;  /* 0x000000180000780c */ /* 0x000fda0003f05270 */
[----:B------:R-:W-:Y:S05]  /*53f0*/  @!P0 BRA `(.L_x_19100) ;  /* 0x0000000000448947 */ /* 0x000fea0003800000 */
.L_x_19076:
        /* <DEDUP_REMOVED lines=16> */
.L_x_19101:
[----:B------:R-:W-:Y:S05]  /*5500*/  BRA `(.L_x_19077) ;  /* 0x0000000000947947 */ /* 0x000fea0003800000 */
.L_x_19100:
        /* <DEDUP_REMOVED lines=12> */
.L_x_19103:
[----:B------:R-:W-:Y:S05]  /*55d0*/  BSYNC.RECONVERGENT B0 ;  /* 0x0000000000007941 */ /* 0x000fea0003800200 */
.L_x_19102:
[----:B------:R-:W-:-:S05]  /*55e0*/  LOP3.LUT R3, R0, 0x80, R5, 0xf8, !PT ;  /* 0x0000008000037812 */ /* 0x000fca00078ef805 */
[----:B------:R3:W-:Y:S01]  /*55f0*/  STG.E.U8 desc[UR36][R8.64], R3 ;  /* 0x0000000308007986 */ /* 0x0007e2000c101124 */
[----:B------:R-:W-:Y:S05]  /*5600*/  BRA `(.L_x_19077) ;  /* 0x0000000000547947 */ /* 0x000fea0003800000 */
.L_x_19099:
        /* <DEDUP_REMOVED lines=11> */
.L_x_19105:
[----:B------:R-:W-:Y:S01]  /*56c0*/  IMAD.MOV.U32 R0, RZ, RZ, 0x7f ;  /* 0x0000007fff007424 */ /* 0x000fe200078e00ff */
[----:B------:R-:W-:-:S04]  /*56d0*/  ISETP.GT.U32.AND P0, PT, R4, 0x7f800000, PT ;  /* 0x7f8000000400780c */ /* 0x000fc80003f04070 */
[----:B------:R-:W-:-:S09]  /*56e0*/  SEL R0, R0, 0x7c, P0 ;  /* 0x0000007c00007807 */ /* 0x000fd20000000000 */
.L_x_19106:
[----:B------:R-:W-:Y:S05]  /*56f0*/  BSYNC.RECONVERGENT B0 ;  /* 0x0000000000007941 */ /* 0x000fea0003800200 */
.L_x_19104:
[----:B------:R-:W-:-:S04]  /*5700*/  SHF.R.U32.HI R3, RZ, 0x18, R18 ;  /* 0x00000018ff037819 */ /* 0x000fc80000011612 */
[----:B------:R-:W-:-:S05]  /*5710*/  LOP3.LUT R3, R0, 0x80, R3, 0xf8, !PT ;  /* 0x0000008000037812 */ /* 0x000fca00078ef803 */
[----:B------:R2:W-:Y:S01]  /*5720*/  STG.E.U8 desc[UR36][R8.64], R3 ;  /* 0x0000000308007986 */ /* 0x0005e2000c101124 */
[----:B------:R-:W-:Y:S05]  /*5730*/  BRA `(.L_x_19077) ;  /* 0x0000000000087947 */ /* 0x000fea0003800000 */
.L_x_19098:
[----:B------:R-:W-:-:S05]  /*5740*/  F2FP.BF16.F32.PACK_AB R18, RZ, R18 ;  /* 0x00000012ff12723e */ /* 0x000fca00000010ff */
[----:B------:R4:W-:Y:S02]  /*5750*/  STG.E.U16 desc[UR36][R8.64], R18 ;  /* 0x0000001208007986 */ /* 0x0009e4000c101524 */
.L_x_19077:
[----:B------:R-:W-:-:S07]  /*5760*/  VIADD R25, R25, 0x80 ;  /* 0x0000008019197836 */ /* 0x000fce0000000000 */
.L_x_19034:
[----:B------:R-:W-:-:S13]  /*5770*/  ISETP.GE.AND P0, PT, R25, R24, PT ;  /* 0x000000181900720c */ /* 0x000fda0003f06270 */
[----:B------:R-:W-:Y:S05]  /*5780*/  @P0 BREAK.RELIABLE B6 ;  /* 0x0000000000060942 */ /* 0x000fea0003800100 */
[----:B------:R-:W-:Y:S05]  /*5790*/  @P0 BRA `(.L_x_19071) ;  /* 0x0000000c00900947 */ /* 0x000fea0003800000 */
[----:B------:R-:W-:Y:S05]  /*57a0*/  BSYNC.RELIABLE B6 ;  /* 0x0000000000067941 */ /* 0x000fea0003800100 */
.L_x_19033:
        /* <DEDUP_REMOVED lines=21> */
.L_x_19110:
[----:B------:R-:W0:Y:S02]  /*5900*/  F2I.FTZ.S64.CEIL R4, R23 ;  /* 0x0000001700047311 */ /* 0x000e240000219900 */
[----:B0-----:R0:W-:Y:S01]  /*5910*/  STG.E.U8 desc[UR36][R8.64], R4 ;  /* 0x0000000408007986 */ /* 0x0011e2000c101124 */
[----:B------:R-:W-:Y:S05]  /*5920*/  BRA `(.L_x_19112) ;  /* 0x0000000c00287947 */ /* 0x000fea0003800000 */
.L_x_19109:
        /* <DEDUP_REMOVED lines=9> */
.L_x_19114:
[----:B------:R-:W0:Y:S02]  /*59c0*/  F2I.FTZ.CEIL.NTZ R23, R23 ;  /* 0x0000001700177305 */ /* 0x000e24000021b100 */
[----:B0-----:R0:W-:Y:S01]  /*59d0*/  STG.E desc[UR36][R8.64], R23 ;  /* 0x0000001708007986 */ /* 0x0011e2000c101924 */
[----:B------:R-:W-:Y:S05]  /*59e0*/  BRA `(.L_x_19112) ;  /* 0x0000000800f87947 */ /* 0x000fea0003800000 */
.L_x_19113:
[----:B------:R-:W0:Y:S02]  /*59f0*/  F2I.FTZ.CEIL.NTZ R23, R23 ;  /* 0x0000001700177305 */ /* 0x000e24000021b100 */
[----:B0-----:R0:W-:Y:S01]  /*5a00*/  STG.E.U16 desc[UR36][R8.64], R23 ;  /* 0x0000001708007986 */ /* 0x0011e2000c101524 */
[----:B------:R-:W-:Y:S05]  /*5a10*/  BRA `(.L_x_19112) ;  /* 0x0000000800ec7947 */ /* 0x000fea0003800000 */
.L_x_19108:
        /* <DEDUP_REMOVED lines=8> */
.L_x_19116:
[----:B------:R-:W-:-:S05]  /*5aa0*/  F2FP.F16.F32.PACK_AB R22, RZ, R22 ;  /* 0x00000016ff16723e */ /* 0x000fca00000000ff */
[----:B------:R0:W-:Y:S01]  /*5ab0*/  STG.E.U16 desc[UR36][R8.64], R22 ;  /* 0x0000001608007986 */ /* 0x0001e2000c101524 */
[----:B------:R-:W-:Y:S05]  /*5ac0*/  BRA `(.L_x_19112) ;  /* 0x0000000800c07947 */ /* 0x000fea0003800000 */
.L_x_19115:
        /* <DEDUP_REMOVED lines=9> */
.L_x_19118:
[----:B------:R-:W-:-:S04]  /*5b60*/  F2FP.F16.F32.PACK_AB R3, RZ, R22 ;  /* 0x00000016ff03723e */ /* 0x000fc800000000ff */
[----:B------:R-:W-:-:S05]  /*5b70*/  PRMT R3, R3, 0x5410, RZ ;  /* 0x0000541003037816 */ /* 0x000fca00000000ff */
[----:B------:R0:W-:Y:S01]  /*5b80*/  STG.E desc[UR36][R8.64], R3 ;  /* 0x0000000308007986 */ /* 0x0001e2000c101924 */
[----:B------:R-:W-:Y:S05]  /*5b90*/  BRA `(.L_x_19112) ;  /* 0x00000008008c7947 */ /* 0x000fea0003800000 */
.L_x_19117:
[----:B------:R-:W-:-:S06]  /*5ba0*/  FMUL.FTZ R4, R22, 1 ;  /* 0x3f80000016047820 */ /* 0x000fcc0000410000 */
[----:B------:R-:W0:Y:S02]  /*5bb0*/  F2F.F64.F32 R4, R4 ;  /* 0x0000000400047310 */ /* 0x000e240000201800 */
[----:B0-----:R0:W-:Y:S01]  /*5bc0*/  STG.E.64 desc[UR36][R8.64], R4 ;  /* 0x0000000408007986 */ /* 0x0011e2000c101b24 */
[----:B------:R-:W-:Y:S05]  /*5bd0*/  BRA `(.L_x_19112) ;  /* 0x00000008007c7947 */ /* 0x000fea0003800000 */
.L_x_19107:
        /* <DEDUP_REMOVED lines=13> */
.L_x_19122:
        /* <DEDUP_REMOVED lines=16> */
.L_x_19125:
[----:B------:R-:W-:-:S04]  /*5db0*/  SHF.R.U32.HI R22, RZ, 0x18, R22 ;  /* 0x00000018ff167819 */ /* 0x000fc80000011616 */
[----:B------:R-:W-:-:S04]  /*5dc0*/  LOP3.LUT R3, R3, 0x80, R22, 0xf8, !PT ;  /* 0x0000008003037812 */ /* 0x000fc800078ef816 */
[----:B------:R-:W-:-:S07]  /*5dd0*/  PRMT R4, R3, 0x7610, R4 ;  /* 0x0000761003047816 */ /* 0x000fce0000000004 */
.L_x_19124:
[----:B------:R-:W-:Y:S05]  /*5de0*/  BSYNC.RECONVERGENT B0 ;  /* 0x0000000000007941 */ /* 0x000fea0003800200 */
.L_x_19123:
[----:B------:R0:W-:Y:S01]  /*5df0*/  STG.E.U8 desc[UR36][R8.64], R4 ;  /* 0x0000000408007986 */ /* 0x0001e2000c101124 */
[----:B------:R-:W-:Y:S05]  /*5e00*/  BRA `(.L_x_19112) ;  /* 0x0000000400f07947 */ /* 0x000fea0003800000 */
.L_x_19121:
        /* <DEDUP_REMOVED lines=16> */
.L_x_19128:
[----:B------:R-:W-:-:S04]  /*5f10*/  SHF.R.U32.HI R22, RZ, 0x18, R22 ;  /* 0x00000018ff167819 */ /* 0x000fc80000011616 */
[----:B------:R-:W-:-:S04]  /*5f20*/  LOP3.LUT R3, R3, 0x80, R22, 0xf8, !PT ;  /* 0x0000008003037812 */ /* 0x000fc800078ef816 */
[----:B------:R-:W-:-:S07]  /*5f30*/  PRMT R4, R3, 0x7610, R4 ;  /* 0x0000761003047816 */ /* 0x000fce0000000004 */
.L_x_19127:
[----:B------:R-:W-:Y:S05]  /*5f40*/  BSYNC.RECONVERGENT B0 ;  /* 0x0000000000007941 */ /* 0x000fea0003800200 */
.L_x_19126:
[----:B------:R0:W-:Y:S01]  /*5f50*/  STG.E.U8 desc[UR36][R8.64], R4 ;  /* 0x0000000408007986 */ /* 0x0001e2000c101124 */
[----:B------:R-:W-:Y:S05]  /*5f60*/  BRA `(.L_x_19112) ;  /* 0x0000000400987947 */ /* 0x000fea0003800000 */
.L_x_19120:
        /* <DEDUP_REMOVED lines=21> */
.L_x_19130:
[----:B------:R-:W0:Y:S02]  /*60c0*/  F2I.FTZ.U64.CEIL R4, R23 ;  /* 0x0000001700047311 */ /* 0x000e240000219800 */
[----:B0-----:R0:W-:Y:S01]  /*60d0*/  STG.E.64 desc[UR36][R8.64], R4 ;  /* 0x0000000408007986 */ /* 0x0011e2000c101b24 */
[----:B------:R-:W-:Y:S05]  /*60e0*/  BRA `(.L_x_19112) ;  /* 0x0000000400387947 */ /* 0x000fea0003800000 */
.L_x_19129:
[----:B------:R-:W0:Y:S02]  /*60f0*/  F2I.FTZ.U32.CEIL.NTZ R23, R23 ;  /* 0x0000001700177305 */ /* 0x000e24000021b000 */
[----:B0-----:R0:W-:Y:S01]  /*6100*/  STG.E desc[UR36][R8.64], R23 ;  /* 0x0000001708007986 */ /* 0x0011e2000c101924 */
[----:B------:R-:W-:Y:S05]  /*6110*/  BRA `(.L_x_19112) ;  /* 0x00000004002c7947 */ /* 0x000fea0003800000 */
.L_x_19119:
        /* <DEDUP_REMOVED lines=10> */
.L_x_19132:
[----:B------:R-:W-:Y:S01]  /*61c0*/  FMUL.FTZ R4, R22, 1 ;  /* 0x3f80000016047820 */ /* 0x000fe20000410000 */
[----:B------:R-:W-:-:S05]  /*61d0*/  CS2R R6, SRZ ;  /* 0x0000000000067805 */ /* 0x000fca000001ff00 */
[----:B------:R-:W0:Y:S02]  /*61e0*/  F2F.F64.F32 R4, R4 ;  /* 0x0000000400047310 */ /* 0x000e240000201800 */
[----:B0-----:R4:W-:Y:S01]  /*61f0*/  STG.E.128 desc[UR36][R8.64], R4 ;  /* 0x0000000408007986 */ /* 0x0019e2000c101d24 */
[----:B------:R-:W-:Y:S05]  /*6200*/  BRA `(.L_x_19112) ;  /* 0x0000000000f07947 */ /* 0x000fea0003800000 */
.L_x_19131:
[----:B------:R-:W-:-:S13]  /*6210*/  ISETP.NE.AND P0, PT, R0, 0xf, PT ;  /* 0x0000000f0000780c */ /* 0x000fda0003f05270 */
[----:B------:R-:W-:Y:S05]  /*6220*/  @!P0 BRA `(.L_x_19133) ;  /* 0x0000000000e08947 */ /* 0x000fea0003800000 */
[----:B------:R-:W-:-:S13]  /*6230*/  ISETP.NE.AND P0, PT, R0, 0x17, PT ;  /* 0x000000170000780c */ /* 0x000fda0003f05270 */
[----:B------:R-:W-:Y:S05]  /*6240*/  @!P0 BRA `(.L_x_19134) ;  /* 0x00000000008c8947 */ /* 0x000fea0003800000 */
[----:B------:R-:W-:-:S13]  /*6250*/  ISETP.NE.AND P0, PT, R0, 0x18, PT ;  /* 0x000000180000780c */ /* 0x000fda0003f05270 */
[----:B------:R-:W-:Y:S05]  /*6260*/  @!P0 BRA `(.L_x_19135) ;  /* 0x0000000000448947 */ /* 0x000fea0003800000 */
.L_x_19111:
        /* <DEDUP_REMOVED lines=16> */
.L_x_19136:
[----:B------:R-:W-:Y:S05]  /*6370*/  BRA `(.L_x_19112) ;  /* 0x0000000000947947 */ /* 0x000fea0003800000 */
.L_x_19135:
        /* <DEDUP_REMOVED lines=12> */
.L_x_19138:
[----:B------:R-:W-:Y:S05]  /*6440*/  BSYNC.RECONVERGENT B0 ;  /* 0x0000000000007941 */ /* 0x000fea0003800200 */
.L_x_19137:
[----:B------:R-:W-:-:S05]  /*6450*/  LOP3.LUT R3, R0, 0x80, R5, 0xf8, !PT ;  /* 0x0000008000037812 */ /* 0x000fca00078ef805 */
[----:B------:R1:W-:Y:S01]  /*6460*/  STG.E.U8 desc[UR36][R8.64], R3 ;  /* 0x0000000308007986 */ /* 0x0003e2000c101124 */
[----:B------:R-:W-:Y:S05]  /*6470*/  BRA `(.L_x_19112) ;  /* 0x0000000000547947 */ /* 0x000fea0003800000 */
.L_x_19134:
        /* <DEDUP_REMOVED lines=11> */
.L_x_19140:
[----:B------:R-:W-:Y:S01]  /*6530*/  IMAD.MOV.U32 R0, RZ, RZ, 0x7f ;  /* 0x0000007fff007424 */ /* 0x000fe200078e00ff */
[----:B------:R-:W-:-:S04]  /*6540*/  ISETP.GT.U32.AND P0, PT, R4, 0x7f800000, PT ;  /* 0x7f8000000400780c */ /* 0x000fc80003f04070 */
[----:B------:R-:W-:-:S09]  /*6550*/  SEL R0, R0, 0x7c, P0 ;  /* 0x0000007c00007807 */ /* 0x000fd20000000000 */
.L_x_19141:
[----:B------:R-:W-:Y:S05]  /*6560*/  BSYNC.RECONVERGENT B0 ;  /* 0x0000000000007941 */ /* 0x000fea0003800200 */
.L_x_19139:
[----:B------:R-:W-:-:S04]  /*6570*/  SHF.R.U32.HI R3, RZ, 0x18, R22 ;  /* 0x00000018ff037819 */ /* 0x000fc80000011616 */
[----:B------:R-:W-:-:S05]  /*6580*/  LOP3.LUT R3, R0, 0x80, R3, 0xf8, !PT ;  /* 0x0000008000037812 */ /* 0x000fca00078ef803 */
[----:B------:R2:W-:Y:S01]  /*6590*/  STG.E.U8 desc[UR36][R8.64], R3 ;  /* 0x0000000308007986 */ /* 0x0005e2000c101124 */
[----:B------:R-:W-:Y:S05]  /*65a0*/  BRA `(.L_x_19112) ;  /* 0x0000000000087947 */ /* 0x000fea0003800000 */
.L_x_19133:
[----:B------:R-:W-:-:S05]  /*65b0*/  F2FP.BF16.F32.PACK_AB R22, RZ, R22 ;  /* 0x00000016ff16723e */ /* 0x000fca00000010ff */
[----:B------:R0:W-:Y:S02]  /*65c0*/  STG.E.U16 desc[UR36][R8.64], R22 ;  /* 0x0000001608007986 */ /* 0x0001e4000c101524 */
.L_x_19112:
[----:B------:R-:W-:-:S07]  /*65d0*/  VIADD R25, R25, 0x80 ;  /* 0x0000008019197836 */ /* 0x000fce0000000000 */
.L_x_19071:
[----:B------:R-:W-:Y:S05]  /*65e0*/  BSYNC.RECONVERGENT B7 ;  /* 0x0000000000077941 */ /* 0x000fea0003800200 */
.L_x_19032:
[----:B------:R-:W-:-:S13]  /*65f0*/  ISETP.GE.AND P0, PT, R25, R24, PT ;  /* 0x000000181900720c */ /* 0x000fda0003f06270 */
[----:B------:R-:W-:Y:S05]  /*6600*/  @P0 EXIT ;  /* 0x000000000000094d */ /* 0x000fea0003800000 */
[----:B0---4-:R-:W0:Y:S01]  /*6610*/  LDC.64 R6, c[0x0][0x388] ;  /* 0x0000e200ff067b82 */ /* 0x011e220000000a00 */
[----:B------:R-:W3:Y:S01]  /*6620*/  LDCU UR4, c[0x0][0x3a8] ;  /* 0x00007500ff0477ac */ /* 0x000ee20008000800 */
[----:B-12---:R-:W-:Y:S01]  /*6630*/  PRMT R0, R17, 0x9910, RZ ;  /* 0x0000991011007816 */ /* 0x006fe200000000ff */
[----:B------:R-:W-:Y:S01]  /*6640*/  IMAD R2, R2, 0x200, R25 ;  /* 0x0000020002027824 */ /* 0x000fe200078e0219 */
[----:B------:R1:W2:Y:S02]  /*6650*/  FRND.FTZ.CEIL R4, R16 ;  /* 0x0000001000047307 */ /* 0x0002a40000219000 */
        /* <DEDUP_REMOVED lines=14> */
[----:B0-----:R-:W-:Y:S01]  /*6740*/  STG.E.U8 desc[UR36][R2.64], R5 ;  /* 0x0000000502007986 */ /* 0x001fe2000c101124 */
[----:B------:R-:W-:Y:S05]  /*6750*/  EXIT ;  /* 0x000000000000794d */ /* 0x000fea0003800000 */
.L_x_19145:
[----:B------:R-:W0:Y:S02]  /*6760*/  F2I.FTZ.S64.CEIL R16, R16 ;  /* 0x0000001000107311 */ /* 0x000e240000219900 */
[----:B0-----:R-:W-:-:S05]  /*6770*/  IMAD.MOV.U32 R5, RZ, RZ, R16 ;  /* 0x000000ffff057224 */ /* 0x001fca00078e0010 */
[----:B------:R-:W-:Y:S01]  /*6780*/  STG.E.U8 desc[UR36][R2.64], R5 ;  /* 0x0000000502007986 */ /* 0x000fe2000c101124 */
[----:B------:R-:W-:Y:S05]  /*6790*/  EXIT ;  /* 0x000000000000794d */ /* 0x000fea0003800000 */
.L_x_19144:
[----:B------:R-:W-:-:S13]  /*67a0*/  ISETP.NE.AND P0, PT, R0, 0x2, PT ;  /* 0x000000020000780c */ /* 0x000fda0003f05270 */
[----:B------:R-:W-:Y:S05]  /*67b0*/  @!P0 BRA `(.L_x_19147) ;  /* 0x0000000000288947 */ /* 0x000fea0003800000 */
[----:B------:R-:W-:-:S13]  /*67c0*/  ISETP.NE.AND P0, PT, R0, 0x3, PT ;  /* 0x000000030000780c */ /* 0x000fda0003f05270 */
[----:B------:R-:W-:Y:S05]  /*67d0*/  @!P0 BRA `(.L_x_19148) ;  /* 0x0000000000148947 */ /* 0x000fea0003800000 */
[----:B------:R-:W-:-:S13]  /*67e0*/  ISETP.NE.AND P0, PT, R0, 0x4, PT ;  /* 0x000000040000780c */ /* 0x000fda0003f05270 */
[----:B------:R-:W-:Y:S05]  /*67f0*/  @P0 BRA `(.L_x_19146) ;  /* 0x0000000800380947 */ /* 0x000fea0003800000 */
[----:B------:R-:W0:Y:S02]  /*6800*/  F2I.FTZ.S64.CEIL R16, R16 ;  /* 0x0000001000107311 */ /* 0x000e240000219900 */
[----:B0-----:R-:W-:Y:S01]  /*6810*/  STG.E.64 desc[UR36][R2.64], R16 ;  /* 0x0000001002007986 */ /* 0x001fe2000c101b24 */
[----:B------:R-:W-:Y:S05]  /*6820*/  EXIT ;  /* 0x000000000000794d */ /* 0x000fea0003800000 */
.L_x_19148:
[----:B------:R-:W0:Y:S02]  /*6830*/  F2I.FTZ.CEIL.NTZ R5, R16 ;  /* 0x0000001000057305 */ /* 0x000e24000021b100 */
[----:B0-----:R-:W-:Y:S01]  /*6840*/  STG.E desc[UR36][R2.64], R5 ;  /* 0x0000000502007986 */ /* 0x001fe2000c101924 */
[----:B------:R-:W-:Y:S05]  /*6850*/  EXIT ;  /* 0x000000000000794d */ /* 0x000fea0003800000 */
.L_x_19147:
[----:B------:R-:W0:Y:S02]  /*6860*/  F2I.FTZ.CEIL.NTZ R5, R16 ;  /* 0x0000001000057305 */ /* 0x000e24000021b100 */
[----:B0-----:R-:W-:Y:S01]  /*6870*/  STG.E.U16 desc[UR36][R2.64], R5 ;  /* 0x0000000502007986 */ /* 0x001fe2000c101524 */
[----:B------:R-:W-:Y:S05]  /*6880*/  EXIT ;  /* 0x000000000000794d */ /* 0x000fea0003800000 */
.L_x_19143:
        /* <DEDUP_REMOVED lines=8> */
.L_x_19150:
[----:B------:R-:W-:-:S05]  /*6910*/  F2FP.F16.F32.PACK_AB R4, RZ, R4 ;  /* 0x00000004ff04723e */ /* 0x000fca00000000ff */
[----:B------:R-:W-:Y:S01]  /*6920*/  STG.E.U16 desc[UR36][R2.64], R4 ;  /* 0x0000000402007986 */ /* 0x000fe2000c101524 */
[----:B------:R-:W-:Y:S05]  /*6930*/  EXIT ;  /* 0x000000000000794d */ /* 0x000fea0003800000 */
.L_x_19149:
        /* <DEDUP_REMOVED lines=9> */
.L_x_19152:
[----:B------:R-:W-:-:S04]  /*69d0*/  F2FP.F16.F32.PACK_AB R5, RZ, R4 ;  /* 0x00000004ff05723e */ /* 0x000fc800000000ff */
[----:B------:R-:W-:-:S05]  /*69e0*/  PRMT R5, R5, 0x5410, RZ ;  /* 0x0000541005057816 */ /* 0x000fca00000000ff */
[----:B------:R-:W-:Y:S01]  /*69f0*/  STG.E desc[UR36][R2.64], R5 ;  /* 0x0000000502007986 */ /* 0x000fe2000c101924 */
[----:B------:R-:W-:Y:S05]  /*6a00*/  EXIT ;  /* 0x000000000000794d */ /* 0x000fea0003800000 */
.L_x_19151:
[----:B------:R-:W-:-:S06]  /*6a10*/  FMUL.FTZ R4, R4, 1 ;  /* 0x3f80000004047820 */ /* 0x000fcc0000410000 */
[----:B------:R-:W0:Y:S02]  /*6a20*/  F2F.F64.F32 R4, R4 ;  /* 0x0000000400047310 */ /* 0x000e240000201800 */
[----:B0-----:R-:W-:Y:S01]  /*6a30*/  STG.E.64 desc[UR36][R2.64], R4 ;  /* 0x0000000402007986 */ /* 0x001fe2000c101b24 */
[----:B------:R-:W-:Y:S05]  /*6a40*/  EXIT ;  /* 0x000000000000794d */ /* 0x000fea0003800000 */
.L_x_19142:
        /* <DEDUP_REMOVED lines=11> */
[----:B0-----:R-:W-:Y:S01]  /*6b00*/  STG.E.U16 desc[UR36][R2.64], R5 ;  /* 0x0000000502007986 */ /* 0x001fe2000c101524 */
[----:B------:R-:W-:Y:S05]  /*6b10*/  EXIT ;  /* 0x000000000000794d */ /* 0x000fea0003800000 */
.L_x_19156:
        /* <DEDUP_REMOVED lines=16> */
.L_x_19159:
[----:B------:R-:W-:-:S04]  /*6c20*/  SHF.R.U32.HI R4, RZ, 0x18, R4 ;  /* 0x00000018ff047819 */ /* 0x000fc80000011604 */
[----:B------:R-:W-:-:S04]  /*6c30*/  LOP3.LUT R4, R5, 0x80, R4, 0xf8, !PT ;  /* 0x0000008005047812 */ /* 0x000fc800078ef804 */
[----:B------:R-:W-:-:S07]  /*6c40*/  PRMT R0, R4, 0x7610, R0 ;  /* 0x0000761004007816 */ /* 0x000fce0000000000 */
.L_x_19158:
[----:B------:R-:W-:Y:S05]  /*6c50*/  BSYNC.RECONVERGENT B0 ;  /* 0x0000000000007941 */ /* 0x000fea0003800200 */
.L_x_19157:
[----:B------:R-:W-:Y:S01]  /*6c60*/  STG.E.U8 desc[UR36][R2.64], R0 ;  /* 0x0000000002007986 */ /* 0x000fe2000c101124 */
[----:B------:R-:W-:Y:S05]  /*6c70*/  EXIT ;  /* 0x000000000000794d */ /* 0x000fea0003800000 */
.L_x_19155:
        /* <DEDUP_REMOVED lines=16> */
.L_x_19162:
[----:B------:R-:W-:-:S04]  /*6d80*/  SHF.R.U32.HI R4, RZ, 0x18, R4 ;  /* 0x00000018ff047819 */ /* 0x000fc80000011604 */
[----:B------:R-:W-:-:S04]  /*6d90*/  LOP3.LUT R5, R5, 0x80, R4, 0xf8, !PT ;  /* 0x0000008005057812 */ /* 0x000fc800078ef804 */
[----:B------:R-:W-:-:S07]  /*6da0*/  PRMT R0, R5, 0x7610, R0 ;  /* 0x0000761005007816 */ /* 0x000fce0000000000 */
.L_x_19161:
[----:B------:R-:W-:Y:S05]  /*6db0*/  BSYNC.RECONVERGENT B0 ;  /* 0x0000000000007941 */ /* 0x000fea0003800200 */
.L_x_19160:
[----:B------:R-:W-:Y:S01]  /*6dc0*/  STG.E.U8 desc[UR36][R2.64], R0 ;  /* 0x0000000002007986 */ /* 0x000fe2000c101124 */
[----:B------:R-:W-:Y:S05]  /*6dd0*/  EXIT ;  /* 0x000000000000794d */ /* 0x000fea0003800000 */
.L_x_19154:
        /* <DEDUP_REMOVED lines=21> */
.L_x_19164:
[----:B------:R-:W0:Y:S02]  /*6f30*/  F2I.FTZ.U64.CEIL R16, R16 ;  /* 0x0000001000107311 */ /* 0x000e240000219800 */
[----:B0-----:R-:W-:Y:S01]  /*6f40*/  STG.E.64 desc[UR36][R2.64], R16 ;  /* 0x0000001002007986 */ /* 0x001fe2000c101b24 */
[----:B------:R-:W-:Y:S05]  /*6f50*/  EXIT ;  /* 0x000000000000794d */ /* 0x000fea0003800000 */
.L_x_19163:
[----:B------:R-:W0:Y:S02]  /*6f60*/  F2I.FTZ.U32.CEIL.NTZ R5, R16 ;  /* 0x0000001000057305 */ /* 0x000e24000021b000 */
[----:B0-----:R-:W-:Y:S01]  /*6f70*/  STG.E desc[UR36][R2.64], R5 ;  /* 0x0000000502007986 */ /* 0x001fe2000c101924 */
[----:B------:R-:W-:Y:S05]  /*6f80*/  EXIT ;  /* 0x000000000000794d */ /* 0x000fea0003800000 */
.L_x_19153:
        /* <DEDUP_REMOVED lines=10> */
.L_x_19166:
[----:B------:R-:W-:Y:S01]  /*7030*/  FMUL.FTZ R4, R4, 1 ;  /* 0x3f80000004047820 */ /* 0x000fe20000410000 */
[----:B------:R-:W-:-:S05]  /*7040*/  CS2R R6, SRZ ;  /* 0x0000000000067805 */ /* 0x000fca000001ff00 */
[----:B------:R-:W0:Y:S02]  /*7050*/  F2F.F64.F32 R4, R4 ;  /* 0x0000000400047310 */ /* 0x000e240000201800 */
[----:B0-----:R-:W-:Y:S01]  /*7060*/  STG.E.128 desc[UR36][R2.64], R4 ;  /* 0x0000000402007986 */ /* 0x001fe2000c101d24 */
[----:B------:R-:W-:Y:S05]  /*7070*/  EXIT ;  /* 0x000000000000794d */ /* 0x000fea0003800000 */
.L_x_19165:
[----:B------:R-:W-:-:S13]  /*7080*/  ISETP.NE.AND P0, PT, R0, 0xf, PT ;  /* 0x0000000f0000780c */ /* 0x000fda0003f05270 */
[----:B------:R-:W-:Y:S05]  /*7090*/  @!P0 BRA `(.L_x_19167) ;  /* 0x0000000000e08947 */ /* 0x000fea0003800000 */
[----:B------:R-:W-:-:S13]  /*70a0*/  ISETP.NE.AND P0, PT, R0, 0x17, PT ;  /* 0x000000170000780c */ /* 0x000fda0003f05270 */
[----:B------:R-:W-:Y:S05]  /*70b0*/  @!P0 BRA `(.L_x_19168) ;  /* 0x00000000008c8947 */ /* 0x000fea0003800000 */
[----:B------:R-:W-:-:S13]  /*70c0*/  ISETP.NE.AND P0, PT, R0, 0x18, PT ;  /* 0x000000180000780c */ /* 0x000fda0003f05270 */
[----:B------:R-:W-:Y:S05]  /*70d0*/  @!P0 BRA `(.L_x_19169) ;  /* 0x0000000000448947 */ /* 0x000fea0003800000 */
.L_x_19146:
        /* <DEDUP_REMOVED lines=16> */
.L_x_19170:
[----:B------:R-:W-:Y:S05]  /*71e0*/  EXIT ;  /* 0x000000000000794d */ /* 0x000fea0003800000 */
.L_x_19169:
        /* <DEDUP_REMOVED lines=12> */
.L_x_19172:
[----:B------:R-:W-:Y:S05]  /*72b0*/  BSYNC.RECONVERGENT B0 ;  /* 0x0000000000007941 */ /* 0x000fea0003800200 */
.L_x_19171:
[----:B------:R-:W-:-:S05]  /*72c0*/  LOP3.LUT R5, R0, 0x80, R7, 0xf8, !PT ;  /* 0x0000008000057812 */ /* 0x000fca00078ef807 */
[----:B------:R-:W-:Y:S01]  /*72d0*/  STG.E.U8 desc[UR36][R2.64], R5 ;  /* 0x0000000502007986 */ /* 0x000fe2000c101124 */
[----:B------:R-:W-:Y:S05]  /*72e0*/  EXIT ;  /* 0x000000000000794d */ /* 0x000fea0003800000 */
.L_x_19168:
        /* <DEDUP_REMOVED lines=11> */
.L_x_19174:
[----:B------:R-:W-:Y:S01]  /*73a0*/  IMAD.MOV.U32 R0, RZ, RZ, 0x7f ;  /* 0x0000007fff007424 */ /* 0x000fe200078e00ff */
[----:B------:R-:W-:-:S04]  /*73b0*/  ISETP.GT.U32.AND P0, PT, R6, 0x7f800000, PT ;  /* 0x7f8000000600780c */ /* 0x000fc80003f04070 */
[----:B------:R-:W-:-:S09]  /*73c0*/  SEL R0, R0, 0x7c, P0 ;  /* 0x0000007c00007807 */ /* 0x000fd20000000000 */
.L_x_19175:
[----:B------:R-:W-:Y:S05]  /*73d0*/  BSYNC.RECONVERGENT B0 ;  /* 0x0000000000007941 */ /* 0x000fea0003800200 */
.L_x_19173:
[----:B------:R-:W-:-:S04]  /*73e0*/  SHF.R.U32.HI R5, RZ, 0x18, R4 ;  /* 0x00000018ff057819 */ /* 0x000fc80000011604 */
[----:B------:R-:W-:-:S05]  /*73f0*/  LOP3.LUT R5, R0, 0x80, R5, 0xf8, !PT ;  /* 0x0000008000057812 */ /* 0x000fca00078ef805 */
[----:B------:R-:W-:Y:S01]  /*7400*/  STG.E.U8 desc[UR36][R2.64], R5 ;  /* 0x0000000502007986 */ /* 0x000fe2000c101124 */
[----:B------:R-:W-:Y:S05]  /*7410*/  EXIT ;  /* 0x000000000000794d */ /* 0x000fea0003800000 */
.L_x_19167:
[----:B------:R-:W-:-:S05]  /*7420*/  F2FP.BF16.F32.PACK_AB R4, RZ, R4 ;  /* 0x00000004ff04723e */ /* 0x000fca00000010ff */
[----:B------:R-:W-:Y:S01]  /*7430*/  STG.E.U16 desc[UR36][R2.64], R4 ;  /* 0x0000000402007986 */ /* 0x000fe2000c101524 */
[----:B------:R-:W-:Y:S05]  /*7440*/  EXIT ;  /* 0x000000000000794d */ /* 0x000fea0003800000 */
.L_x_19176:
        /* <DEDUP_REMOVED lines=11> */
.L_x_20016:


//--------------------- .text._ZN2at6native18elementwise_kernelILi128ELi2EZNS0_22gpu_kernel_impl_nocastIZZZNS0_16ceil_kernel_cudaERNS_18TensorIteratorBaseEENKUlvE_clEvENKUlvE0_clEvEUlfE_EEvS4_RKT_EUliE_EEviT1_ --------------------------
	.section	.text._ZN2at6native18elementwise_kernelILi128ELi2EZNS0_22gpu_kernel_impl_nocastIZZZNS0_16ceil_kernel_cudaERNS_18TensorIteratorBaseEENKUlvE_clEvENKUlvE0_clEvEUlfE_EEvS4_RKT_EUliE_EEviT1_,"ax",@progbits
	.align	128
        .global         _ZN2at6native18elementwise_kernelILi128ELi2EZNS0_22gpu_kernel_impl_nocastIZZZNS0_16ceil_kernel_cudaERNS_18TensorIteratorBaseEENKUlvE_clEvENKUlvE0_clEvEUlfE_EEvS4_RKT_EUliE_EEviT1_
        .type           _ZN2at6native18elementwise_kernelILi128ELi2EZNS0_22gpu_kernel_impl_nocastIZZZNS0_16ceil_kernel_cudaERNS_18TensorIteratorBaseEENKUlvE_clEvENKUlvE0_clEvEUlfE_EEvS4_RKT_EUliE_EEviT1_,@function
        .size           _ZN2at6native18elementwise_kernelILi128ELi2EZNS0_22gpu_kernel_impl_nocastIZZZNS0_16ceil_kernel_cudaERNS_18TensorIteratorBaseEENKUlvE_clEvENKUlvE0_clEvEUlfE_EEvS4_RKT_EUliE_EEviT1_,(.L_x_20017 - _ZN2at6native18elementwise_kernelILi128ELi2EZNS0_22gpu_kernel_impl_nocastIZZZNS0_16ceil_kernel_cudaERNS_18TensorIteratorBaseEENKUlvE_clEvENKUlvE0_clEvEUlfE_EEvS4_RKT_EUliE_EEviT1_)
        .other          _ZN2at6native18elementwise_kernelILi128ELi2EZNS0_22gpu_kernel_impl_nocastIZZZNS0_16ceil_kernel_cudaERNS_18TensorIteratorBaseEENKUlvE_clEvENKUlvE0_clEvEUlfE_EEvS4_RKT_EUliE_EEviT1_,@"STO_CUDA_ENTRY STV_DEFAULT"
_ZN2at6native18elementwise_kernelILi128ELi2EZNS0_22gpu_kernel_impl_nocastIZZZNS0_16ceil_kernel_cudaERNS_18TensorIteratorBaseEENKUlvE_clEvENKUlvE0_clEvEUlfE_EEvS4_RKT_EUliE_EEviT1_:
.text._ZN2at6native18elementwise_kernelILi128ELi2EZNS0_22gpu_kernel_impl_nocastIZZZNS0_16ceil_kernel_cudaERNS_18TensorIteratorBaseEENKUlvE_clEvENKUlvE0_clEvEUlfE_EEvS4_RKT_EUliE_EEviT1_:
        /* <DEDUP_REMOVED lines=17> */
[----:B--2---:R-:W0:Y:S02]  /*0110*/  FRND.FTZ.CEIL R9, R4 ;  /* 0x0000000400097307 */ /* 0x004e240000219000 */
[----:B0-----:R0:W-:Y:S04]  /*0120*/  STG.E desc[UR6][R6.64], R9 ;  /* 0x0000000906007986 */ /* 0x0011e8000c101906 */
.L_x_19179:
[----:B------:R-:W-:Y:S05]  /*0130*/  BSYNC.RECONVERGENT B0 ;  /* 0x0000000000007941 */ /* 0x000fea0003800200 */
.L_x_19178:
[----:B------:R-:W-:-:S13]  /*0140*/  ISETP.GE.AND P0, PT, R3, UR4, PT ;  /* 0x0000000403007c0c */ /* 0x000fda000bf06270 */
[----:B------:R-:W-:Y:S05]  /*0150*/  @P0 EXIT ;  /* 0x000000000000094d */ /* 0x000fea0003800000 */
[----:B------:R-:W1:Y:S02]  /*0160*/  LDC.64 R2, c[0x0][0x588] ;  /* 0x00016200ff027b82 */ /* 0x000e640000000a00 */
[----:B-1----:R-:W0:Y:S06]  /*0170*/  LDG.E R2, desc[UR6][R2.64] ;  /* 0x0000000602027981 */ /* 0x002e2c000c1e1900 */
[----:B------:R-:W1:Y:S01]  /*0180*/  LDC.64 R4, c[0x0][0x580] ;  /* 0x00016000ff047b82 */ /* 0x000e620000000a00 */
[----:B0-----:R-:W1:Y:S02]  /*0190*/  FRND.FTZ.CEIL R7, R2 ;  /* 0x0000000200077307 */ /* 0x001e640000219000 */
[----:B-1----:R-:W-:Y:S01]  /*01a0*/  STG.E desc[UR6][R4.64], R7 ;  /* 0x0000000704007986 */ /* 0x002fe2000c101906 */
[----:B------:R-:W-:Y:S05]  /*01b0*/  EXIT ;  /* 0x000000000000794d */ /* 0x000fea0003800000 */
.L_x_19177:
        /* <DEDUP_REMOVED lines=305> */
.L_x_19182:
[----:B------:R-:W0:Y:S02]  /*14d0*/  LDCU.128 UR8, c[0x0][0x580] ;  /* 0x0000b000ff0877ac */ /* 0x000e240008000c00 */
[----:B0-----:R-:W-:-:S04]  /*14e0*/  IADD3 R6, P0, PT, R4, UR10, RZ ;  /* 0x0000000a04067c10 */ /* 0x001fc8000ff1e0ff */
[----:B------:R-:W-:-:S05]  /*14f0*/  IADD3.X R7, PT, PT, RZ, UR11, RZ, P0, !PT ;  /* 0x0000000bff077c10 */ /* 0x000fca00087fe4ff */
[----:B------:R-:W2:Y:S01]  /*1500*/  LDG.E R6, desc[UR6][R6.64] ;  /* 0x0000000606067981 */ /* 0x000ea2000c1e1900 */
[----:B------:R-:W-:Y:S02]  /*1510*/  IADD3 R4, P0, PT, R5, UR8, RZ ;  /* 0x0000000805047c10 */ /* 0x000fe4000ff1e0ff */
[----:B------:R-:W-:-:S03]  /*1520*/  IADD3 R3, PT, PT, R3, 0x80, RZ ;  /* 0x0000008003037810 */ /* 0x000fc60007ffe0ff */
[----:B------:R-:W-:Y:S01]  /*1530*/  IMAD.X R5, RZ, RZ, UR9, P0 ;  /* 0x00000009ff057e24 */ /* 0x000fe200080e06ff */
[----:B--2---:R-:W0:Y:S04]  /*1540*/  FRND.FTZ.CEIL R9, R6 ;  /* 0x0000000600097307 */ /* 0x004e280000219000 */
[----:B0-----:R0:W-:Y:S03]  /*1550*/  STG.E desc[UR6][R4.64], R9 ;  /* 0x0000000904007986 */ /* 0x0011e6000c101906 */
.L_x_19181:
[----:B------:R-:W-:Y:S05]  /*1560*/  BSYNC.RECONVERGENT B0 ;  /* 0x0000000000007941 */ /* 0x000fea0003800200 */
.L_x_19180:
        /* <DEDUP_REMOVED lines=300> */
.L_x_19183:
[----:B------:R-:W0:Y:S02]  /*2830*/  LDCU.128 UR8, c[0x0][0x580] ;  /* 0x0000b000ff0877ac */ /* 0x000e240008000c00 */
[----:B0-----:R-:W-:-:S04]  /*2840*/  IADD3 R4, P0, PT, R2, UR10, RZ ;  /* 0x0000000a02047c10 */ /* 0x001fc8000ff1e0ff */
[----:B------:R-:W-:-:S05]  /*2850*/  IADD3.X R5, PT, PT, RZ, UR11, RZ, P0, !PT ;  /* 0x0000000bff057c10 */ /* 0x000fca00087fe4ff */
[----:B------:R-:W2:Y:S01]  /*2860*/  LDG.E R4, desc[UR6][R4.64] ;  /* 0x0000000604047981 */ /* 0x000ea2000c1e1900 */
[----:B------:R-:W-:-:S04]  /*2870*/  IADD3 R2, P0, PT, R3, UR8, RZ ;  /* 0x0000000803027c10 */ /* 0x000fc8000ff1e0ff */
[----:B------:R-:W-:Y:S01]  /*2880*/  IADD3.X R3, PT, PT, RZ, UR9, RZ, P0, !PT ;  /* 0x00000009ff037c10 */ /* 0x000fe200087fe4ff */
[----:B--2---:R-:W0:Y:S04]  /*2890*/  FRND.FTZ.CEIL R7, R4 ;  /* 0x0000000400077307 */ /* 0x004e280000219000 */
[----:B0-----:R-:W-:Y:S01]  /*28a0*/  STG.E desc[UR6][R2.64], R7 ;  /* 0x0000000702007986 */ /* 0x001fe2000c101906 */
[----:B------:R-:W-:Y:S05]  /*28b0*/  EXIT ;  /* 0x000000000000794d */ /* 0x000fea0003800000 */
.L_x_19184:
        /* <DEDUP_REMOVED lines=12> */
.L_x_20017:


//--------------------- .text._ZN2at6native27unrolled_elementwise_kernelIZZZNS0_16ceil_kernel_cudaERNS_18TensorIteratorBaseEENKUlvE_clEvENKUlvE0_clEvEUlfE_St5arrayIPcLm2EELi4E23TrivialOffsetCalculatorILi1EjESB_NS0_6memory15LoadWithoutCastENSC_16StoreWithoutCastEEEviT_T0_T2_T3_T4_T5_ --------------------------
	.section	.text._ZN2at6native27unrolled_elementwise_kernelIZZZNS0_16ceil_kernel_cudaERNS_18TensorIteratorBaseEENKUlvE_clEvENKUlvE0_clEvEUlfE_St5arrayIPcLm2EELi4E23TrivialOffsetCalculatorILi1EjESB_NS0_6memory15LoadWithoutCastENSC_16StoreWithoutCastEEEviT_T0_T2_T3_T4_T5_,"ax",@progbits
	.align	128
        .global         _ZN2at6native27unrolled_elementwise_kernelIZZZNS0_16ceil_kernel_cudaERNS_18TensorIteratorBaseEENKUlvE_clEvENKUlvE0_clEvEUlfE_St5arrayIPcLm2EELi4E23TrivialOffsetCalculatorILi1EjESB_NS0_6memory15LoadWithoutCastENSC_16StoreWithoutCastEEEviT_T0_T2_T3_T4_T5_
        .type           _ZN2at6native27unrolled_elementwise_kernelIZZZNS0_16ceil_kernel_cudaERNS_18TensorIteratorBaseEENKUlvE_clEvENKUlvE0_clEvEUlfE_St5arrayIPcLm2EELi4E23TrivialOffsetCalculatorILi1EjESB_NS0_6memory15LoadWithoutCastENSC_16StoreWithoutCastEEEviT_T0_T2_T3_T4_T5_,@function
        .size           _ZN2at6native27unrolled_elementwise_kernelIZZZNS0_16ceil_kernel_cudaERNS_18TensorIteratorBaseEENKUlvE_clEvENKUlvE0_clEvEUlfE_St5arrayIPcLm2EELi4E23TrivialOffsetCalculatorILi1EjESB_NS0_6memory15LoadWithoutCastENSC_16StoreWithoutCastEEEviT_T0_T2_T3_T4_T5_,(.L_x_20018 - _ZN2at6native27unrolled_elementwise_kernelIZZZNS0_16ceil_kernel_cudaERNS_18TensorIteratorBaseEENKUlvE_clEvENKUlvE0_clEvEUlfE_St5arrayIPcLm2EELi4E23TrivialOffsetCalculatorILi1EjESB_NS0_6memory15LoadWithoutCastENSC_16StoreWithoutCastEEEviT_T0_T2_T3_T4_T5_)
        .other          _ZN2at6native27unrolled_elementwise_kernelIZZZNS0_16ceil_kernel_cudaERNS_18TensorIteratorBaseEENKUlvE_clEvENKUlvE0_clEvEUlfE_St5arrayIPcLm2EELi4E23TrivialOffsetCalculatorILi1EjESB_NS0_6memory15LoadWithoutCastENSC_16StoreWithoutCastEEEviT_T0_T2_T3_T4_T5_,@"STO_CUDA_ENTRY STV_DEFAULT"
_ZN2at6native27unrolled_elementwise_kernelIZZZNS0_16ceil_kernel_cudaERNS_18TensorIteratorBaseEENKUlvE_clEvENKUlvE0_clEvEUlfE_St5arrayIPcLm2EELi4E23TrivialOffsetCalculatorILi1EjESB_NS0_6memory15LoadWithoutCastENSC_16StoreWithoutCastEEEviT_T0_T2_T3_T4_T5_:
.text._ZN2at6native27unrolled_elementwise_kernelIZZZNS0_16ceil_kernel_cudaERNS_18TensorIteratorBaseEENKUlvE_clEvENKUlvE0_clEvEUlfE_St5arrayIPcLm2EELi4E23TrivialOffsetCalculatorILi1EjESB_NS0_6memory15LoadWithoutCastENSC_16StoreWithoutCastEEEviT_T0_T2_T3_T4_T5_:
        /* <DEDUP_REMOVED lines=37> */
[----:B-----5:R-:W1:Y:S01]  /*0250*/  FRND.FTZ.CEIL R9, R14 ;  /* 0x0000000e00097307 */ /* 0x020e620000219000 */
        /* <DEDUP_REMOVED lines=8> */
[----:B------:R-:W1:Y:S01]  /*02e0*/  FRND.FTZ.CEIL R15, R15 ;  /* 0x0000000f000f7307 */ /* 0x000e620000219000 */
[----:B------:R-:W-:Y:S01]  /*02f0*/  IMAD R9, R0, 0x200, R3 ;  /* 0x0000020000097824 */ /* 0x000fe200078e0203 */
[----:B------:R-:W-:-:S03]  /*0300*/  IADD3 R3, PT, PT, R3, 0x80, RZ ;  /* 0x0000008003037810 */ /* 0x000fc60007ffe0ff */
[----:B0-----:R-:W-:-:S05]  /*0310*/  IMAD.WIDE.U32 R4, R9, 0x4, R4 ;  /* 0x0000000409047825 */ /* 0x001fca00078e0004 */
[----:B-1----:R0:W-:Y:S02]  /*0320*/  STG.E desc[UR4][R4.64], R15 ;  /* 0x0000000f04007986 */ /* 0x0021e4000c101904 */
.L_x_19187:
[----:B------:R-:W-:Y:S05]  /*0330*/  BSYNC.RELIABLE B1 ;  /* 0x0000000000017941 */ /* 0x000fea0003800100 */
.L_x_19186:
[----:B------:R-:W-:-:S13]  /*0340*/  ISETP.GE.AND P0, PT, R3, R2, PT ;  /* 0x000000020300720c */ /* 0x000fda0003f06270 */
[----:B0-----:R-:W0:Y:S01]  /*0350*/  @!P0 LDC.64 R4, c[0x0][0x388] ;  /* 0x0000e200ff048b82 */ /* 0x001e220000000a00 */
[----:B-----5:R-:W1:Y:S01]  /*0360*/  @!P0 FRND.FTZ.CEIL R7, R7 ;  /* 0x0000000700078307 */ /* 0x020e620000219000 */
[----:B------:R-:W-:Y:S01]  /*0370*/  @!P0 IMAD R9, R0, 0x200, R3 ;  /* 0x0000020000098824 */ /* 0x000fe200078e0203 */
[----:B------:R-:W-:-:S03]  /*0380*/  @!P0 IADD3 R3, PT, PT, R3, 0x80, RZ ;  /* 0x0000008003038810 */ /* 0x000fc60007ffe0ff */
[----:B0-----:R-:W-:-:S05]  /*0390*/  @!P0 IMAD.WIDE.U32 R4, R9, 0x4, R4 ;  /* 0x0000000409048825 */ /* 0x001fca00078e0004 */
[----:B-1----:R1:W-:Y:S02]  /*03a0*/  @!P0 STG.E desc[UR4][R4.64], R7 ;  /* 0x0000000704008986 */ /* 0x0023e4000c101904 */
.L_x_19188:
[----:B------:R-:W-:Y:S05]  /*03b0*/  BSYNC.RECONVERGENT B0 ;  /* 0x0000000000007941 */ /* 0x000fea0003800200 */
.L_x_19185:
[----:B------:R-:W-:Y:S05]  /*03c0*/  WARPSYNC.ALL ;  /* 0x0000000000007948 */ /* 0x000fea0003800000 */
[----:B------:R-:W-:-:S13]  /*03d0*/  ISETP.GE.AND P0, PT, R3, R2, PT ;  /* 0x000000020300720c */ /* 0x000fda0003f06270 */
[----:B------:R-:W-:Y:S05]  /*03e0*/  @P0 EXIT ;  /* 0x000000000000094d */ /* 0x000fea0003800000 */
[----:B01----:R-:W0:Y:S01]  /*03f0*/  LDC.64 R4, c[0x0][0x388] ;  /* 0x0000e200ff047b82 */ /* 0x003e220000000a00 */
[----:B------:R-:W1:Y:S01]  /*0400*/  FRND.FTZ.CEIL R7, R6 ;  /* 0x0000000600077307 */ /* 0x000e620000219000 */
[----:B------:R-:W-:-:S04]  /*0410*/  IMAD R3, R0, 0x200, R3 ;  /* 0x0000020000037824 */ /* 0x000fc800078e0203 */
[----:B0-----:R-:W-:-:S05]  /*0420*/  IMAD.WIDE.U32 R2, R3, 0x4, R4 ;  /* 0x0000000403027825 */ /* 0x001fca00078e0004 */
[----:B-1----:R-:W-:Y:S01]  /*0430*/  STG.E desc[UR4][R2.64], R7 ;  /* 0x0000000702007986 */ /* 0x002fe2000c101904 */
[----:B------:R-:W-:Y:S05]  /*0440*/  EXIT ;  /* 0x000000000000794d */ /* 0x000fea0003800000 */
.L_x_19189:
        /* <DEDUP_REMOVED lines=11> */
.L_x_20018:


//--------------------- .text._ZN2at6native29vectorized_elementwise_kernelILi2EZZZNS0_16ceil_kernel_cudaERNS_18TensorIteratorBaseEENKUlvE_clEvENKUlvE0_clEvEUlfE_St5arrayIPcLm2EEEEviT0_T1_ --------------------------
	.section	.text._ZN2at6native29vectorized_elementwise_kernelILi2EZZZNS0_16ceil_kernel_cudaERNS_18TensorIteratorBaseEENKUlvE_clEvENKUlvE0_clEvEUlfE_St5arrayIPcLm2EEEEviT0_T1_,"ax",@progbits
	.align	128
        .global         _ZN2at6native29vectorized_elementwise_kernelILi2EZZZNS0_16ceil_kernel_cudaERNS_18TensorIteratorBaseEENKUlvE_clEvENKUlvE0_clEvEUlfE_St5arrayIPcLm2EEEEviT0_T1_
        .type           _ZN2at6native29vectorized_elementwise_kernelILi2EZZZNS0_16ceil_kernel_cudaERNS_18TensorIteratorBaseEENKUlvE_clEvENKUlvE0_clEvEUlfE_St5arrayIPcLm2EEEEviT0_T1_,@function
        .size           _ZN2at6native29vectorized_elementwise_kernelILi2EZZZNS0_16ceil_kernel_cudaERNS_18TensorIteratorBaseEENKUlvE_clEvENKUlvE0_clEvEUlfE_St5arrayIPcLm2EEEEviT0_T1_,(.L_x_20019 - _ZN2at6native29vectorized_elementwise_kernelILi2EZZZNS0_16ceil_kernel_cudaERNS_18TensorIteratorBaseEENKUlvE_clEvENKUlvE0_clEvEUlfE_St5arrayIPcLm2EEEEviT0_T1_)
        .other          _ZN2at6native29vectorized_elementwise_kernelILi2EZZZNS0_16ceil_kernel_cudaERNS_18TensorIteratorBaseEENKUlvE_clEvENKUlvE0_clEvEUlfE_St5arrayIPcLm2EEEEviT0_T1_,@"STO_CUDA_ENTRY STV_DEFAULT"
_ZN2at6native29vectorized_elementwise_kernelILi2EZZZNS0_16ceil_kernel_cudaERNS_18TensorIteratorBaseEENKUlvE_clEvENKUlvE0_clEvEUlfE_St5arrayIPcLm2EEEEviT0_T1_:
.text._ZN2at6native29vectorized_elementwise_kernelILi2EZZZNS0_16ceil_kernel_cudaERNS_18TensorIteratorBaseEENKUlvE_clEvENKUlvE0_clEvEUlfE_St5arrayIPcLm2EEEEviT0_T1_:
        /* <DEDUP_REMOVED lines=69> */
[----:B-----5:R-:W1:Y:S01]  /*0450*/  FRND.FTZ.CEIL R5, R18 ;  /* 0x0000001200057307 */ /* 0x020e620000219000 */
[----:B------:R-:W-:Y:S01]  /*0460*/  IMAD.IADD R7, R0, 0x1, R17 ;  /* 0x0000000100077824 */ /* 0x000fe200078e0211 */
[----:B------:R-:W-:-:S04]  /*0470*/  IADD3 R17, PT, PT, R17, 0x80, RZ ;  /* 0x0000008011117810 */ /* 0x000fc80007ffe0ff */
[----:B------:R-:W-:Y:S01]  /*0480*/  ISETP.GE.U32.AND P0, PT, R17, R16, PT ;  /* 0x000000101100720c */ /* 0x000fe20003f06070 */
[----:B0-----:R-:W-:-:S05]  /*0490*/  IMAD.WIDE.U32 R2, R7, 0x4, R2 ;  /* 0x0000000407027825 */ /* 0x001fca00078e0002 */
[----:B-1----:R0:W-:Y:S07]  /*04a0*/  STG.E desc[UR4][R2.64], R5 ;  /* 0x0000000502007986 */ /* 0x0021ee000c101904 */
[----:B------:R-:W-:Y:S05]  /*04b0*/  @P0 BRA `(.L_x_19194) ;  /* 0x0000000000380947 */ /* 0x000fea0003800000 */
[----:B0-----:R-:W0:Y:S01]  /*04c0*/  LDC.64 R2, c[0x0][0x388] ;  /* 0x0000e200ff027b82 */ /* 0x001e220000000a00 */
[----:B------:R-:W1:Y:S01]  /*04d0*/  FRND.FTZ.CEIL R5, R20 ;  /* 0x0000001400057307 */ /* 0x000e620000219000 */
[----:B------:R-:W-:Y:S01]  /*04e0*/  IMAD.IADD R7, R0, 0x1, R17 ;  /* 0x0000000100077824 */ /* 0x000fe200078e0211 */
[----:B------:R-:W-:-:S03]  /*04f0*/  IADD3 R17, PT, PT, R17, 0x80, RZ ;  /* 0x0000008011117810 */ /* 0x000fc60007ffe0ff */
[----:B0-----:R-:W-:-:S05]  /*0500*/  IMAD.WIDE.U32 R2, R7, 0x4, R2 ;  /* 0x0000000407027825 */ /* 0x001fca00078e0002 */
[----:B-1----:R0:W-:Y:S02]  /*0510*/  STG.E desc[UR4][R2.64], R5 ;  /* 0x0000000502007986 */ /* 0x0021e4000c101904 */
.L_x_19193:
[----:B------:R-:W-:-:S13]  /*0520*/  ISETP.GE.U32.AND P0, PT, R17, R16, PT ;  /* 0x000000101100720c */ /* 0x000fda0003f06070 */
[----:B------:R-:W-:Y:S05]  /*0530*/  @P0 BRA `(.L_x_19195) ;  /* 0x0000000000380947 */ /* 0x000fea0003800000 */
[----:B0-----:R-:W0:Y:S01]  /*0540*/  LDC.64 R2, c[0x0][0x388] ;  /* 0x0000e200ff027b82 */ /* 0x001e220000000a00 */
[----:B-----5:R-:W1:Y:S01]  /*0550*/  FRND.FTZ.CEIL R5, R22 ;  /* 0x0000001600057307 */ /* 0x020e620000219000 */
[----:B------:R-:W-:Y:S01]  /*0560*/  IMAD.IADD R7, R0, 0x1, R17 ;  /* 0x0000000100077824 */ /* 0x000fe200078e0211 */
[----:B------:R-:W-:-:S03]  /*0570*/  IADD3 R17, PT, PT, R17, 0x80, RZ ;  /* 0x0000008011117810 */ /* 0x000fc60007ffe0ff */
[----:B0-----:R-:W-:-:S05]  /*0580*/  IMAD.WIDE.U32 R2, R7, 0x4, R2 ;  /* 0x0000000407027825 */ /* 0x001fca00078e0002 */
[----:B-1----:R1:W-:Y:S02]  /*0590*/  STG.E desc[UR4][R2.64], R5 ;  /* 0x0000000502007986 */ /* 0x0023e4000c101904 */
.L_x_19194:
[----:B------:R-:W-:-:S13]  /*05a0*/  ISETP.GE.U32.AND P0, PT, R17, R16, PT ;  /* 0x000000101100720c */ /* 0x000fda0003f06070 */
[----:B------:R-:W-:Y:S05]  /*05b0*/  @P0 BRA `(.L_x_19196) ;  /* 0x0000000000380947 */ /* 0x000fea0003800000 */
[----:B01----:R-:W0:Y:S01]  /*05c0*/  LDC.64 R2, c[0x0][0x388] ;  /* 0x0000e200ff027b82 */ /* 0x003e220000000a00 */
[----:B------:R-:W1:Y:S01]  /*05d0*/  FRND.FTZ.CEIL R19, R19 ;  /* 0x0000001300137307 */ /* 0x000e620000219000 */
[----:B------:R-:W-:Y:S01]  /*05e0*/  IMAD.IADD R5, R0, 0x1, R17 ;  /* 0x0000000100057824 */ /* 0x000fe200078e0211 */
[----:B------:R-:W-:-:S03]  /*05f0*/  IADD3 R17, PT, PT, R17, 0x80, RZ ;  /* 0x0000008011117810 */ /* 0x000fc60007ffe0ff */
[----:B0-----:R-:W-:-:S05]  /*0600*/  IMAD.WIDE.U32 R2, R5, 0x4, R2 ;  /* 0x0000000405027825 */ /* 0x001fca00078e0002 */
[----:B-1----:R1:W-:Y:S02]  /*0610*/  STG.E desc[UR4][R2.64], R19 ;  /* 0x0000001302007986 */ /* 0x0023e4000c101904 */
.L_x_19195:
[----:B------:R-:W-:-:S13]  /*0620*/  ISETP.GE.U32.AND P0, PT, R17, R16, PT ;  /* 0x000000101100720c */ /* 0x000fda0003f06070 */
[----:B------:R-:W-:Y:S05]  /*0630*/  @P0 BRA `(.L_x_19197) ;  /* 0x00000000003c0947 */ /* 0x000fea0003800000 */
[----:B01----:R-:W0:Y:S01]  /*0640*/  LDC.64 R2, c[0x0][0x388] ;  /* 0x0000e200ff027b82 */ /* 0x003e220000000a00 */
[----:B-----5:R-:W1:Y:S01]  /*0650*/  FRND.FTZ.CEIL R21, R21 ;  /* 0x0000001500157307 */ /* 0x020e620000219000 */
[----:B------:R-:W-:Y:S01]  /*0660*/  IMAD.IADD R5, R0, 0x1, R17 ;  /* 0x0000000100057824 */ /* 0x000fe200078e0211 */
[----:B------:R-:W-:-:S03]  /*0670*/  IADD3 R17, PT, PT, R17, 0x80, RZ ;  /* 0x0000008011117810 */ /* 0x000fc60007ffe0ff */
[----:B0-----:R-:W-:-:S05]  /*0680*/  IMAD.WIDE.U32 R2, R5, 0x4, R2 ;  /* 0x0000000405027825 */ /* 0x001fca00078e0002 */
[----:B-1----:R2:W-:Y:S02]  /*0690*/  STG.E desc[UR4][R2.64], R21 ;  /* 0x0000001502007986 */ /* 0x0025e4000c101904 */
.L_x_19196:
[----:B------:R-:W-:-:S13]  /*06a0*/  ISETP.GE.U32.AND P0, PT, R17, R16, PT ;  /* 0x000000101100720c */ /* 0x000fda0003f06070 */
[----:B------:R-:W-:Y:S05]  /*06b0*/  @P0 BREAK.RELIABLE B1 ;  /* 0x0000000000010942 */ /* 0x000fea0003800100 */
[----:B------:R-:W-:Y:S05]  /*06c0*/  @P0 BRA `(.L_x_19198) ;  /* 0x0000000000380947 */ /* 0x000fea0003800000 */
[----:B012---:R-:W0:Y:S01]  /*06d0*/  LDC.64 R2, c[0x0][0x388] ;  /* 0x0000e200ff027b82 */ /* 0x007e220000000a00 */
[----:B------:R-:W1:Y:S01]  /*06e0*/  FRND.FTZ.CEIL R23, R23 ;  /* 0x0000001700177307 */ /* 0x000e620000219000 */
[----:B------:R-:W-:Y:S01]  /*06f0*/  IMAD.IADD R5, R0, 0x1, R17 ;  /* 0x0000000100057824 */ /* 0x000fe200078e0211 */
[----:B------:R-:W-:-:S03]  /*0700*/  IADD3 R17, PT, PT, R17, 0x80, RZ ;  /* 0x0000008011117810 */ /* 0x000fc60007ffe0ff */
[----:B0-----:R-:W-:-:S05]  /*0710*/  IMAD.WIDE.U32 R2, R5, 0x4, R2 ;  /* 0x0000000405027825 */ /* 0x001fca00078e0002 */
[----:B-1----:R2:W-:Y:S02]  /*0720*/  STG.E desc[UR4][R2.64], R23 ;  /* 0x0000001702007986 */ /* 0x0025e4000c101904 */
.L_x_19197:
[----:B------:R-:W-:Y:S05]  /*0730*/  BSYNC.RELIABLE B1 ;  /* 0x0000000000017941 */ /* 0x000fea0003800100 */
.L_x_19192:
[----:B------:R-:W-:-:S13]  /*0740*/  ISETP.GE.U32.AND P0, PT, R17, R16, PT ;  /* 0x000000101100720c */ /* 0x000fda0003f06070 */
[----:B012---:R-:W0:Y:S01]  /*0750*/  @!P0 LDC.64 R2, c[0x0][0x388] ;  /* 0x0000e200ff028b82 */ /* 0x007e220000000a00 */
[----:B-----5:R-:W1:Y:S01]  /*0760*/  @!P0 FRND.FTZ.CEIL R13, R13 ;  /* 0x0000000d000d8307 */ /* 0x020e620000219000 */
[----:B------:R-:W-:Y:S01]  /*0770*/  @!P0 IMAD.IADD R5, R0, 0x1, R17 ;  /* 0x0000000100058824 */ /* 0x000fe200078e0211 */
[----:B------:R-:W-:-:S03]  /*0780*/  @!P0 IADD3 R17, PT, PT, R17, 0x80, RZ ;  /* 0x0000008011118810 */ /* 0x000fc60007ffe0ff */
[----:B0-----:R-:W-:-:S05]  /*0790*/  @!P0 IMAD.WIDE.U32 R2, R5, 0x4, R2 ;  /* 0x0000000405028825 */ /* 0x001fca00078e0002 */
[----:B-1----:R3:W-:Y:S02]  /*07a0*/  @!P0 STG.E desc[UR4][R2.64], R13 ;  /* 0x0000000d02008986 */ /* 0x0027e4000c101904 */
.L_x_19198:
[----:B------:R-:W-:Y:S05]  /*07b0*/  BSYNC.RECONVERGENT B0 ;  /* 0x0000000000007941 */ /* 0x000fea0003800200 */
.L_x_19191:
[----:B------:R-:W-:Y:S05]  /*07c0*/  WARPSYNC.ALL ;  /* 0x0000000000007948 */ /* 0x000fea0003800000 */
[----:B------:R-:W-:-:S13]  /*07d0*/  ISETP.GE.U32.AND P0, PT, R17, R16, PT ;  /* 0x000000101100720c */ /* 0x000fda0003f06070 */
[----:B------:R-:W-:Y:S05]  /*07e0*/  @P0 EXIT ;  /* 0x000000000000094d */ /* 0x000fea0003800000 */
[----:B0123--:R-:W0:Y:S01]  /*07f0*/  LDC.64 R2, c[0x0][0x388] ;  /* 0x0000e200ff027b82 */ /* 0x00fe220000000a00 */
[----:B------:R-:W1:Y:S01]  /*0800*/  FRND.FTZ.CEIL R5, R12 ;  /* 0x0000000c00057307 */ /* 0x000e620000219000 */
[----:B------:R-:W-:-:S05]  /*0810*/  IADD3 R17, PT, PT, R0, R17, RZ ;  /* 0x0000001100117210 */ /* 0x000fca0007ffe0ff */
[----:B0-----:R-:W-:-:S05]  /*0820*/  IMAD.WIDE.U32 R2, R17, 0x4, R2 ;  /* 0x0000000411027825 */ /* 0x001fca00078e0002 */
[----:B-1----:R-:W-:Y:S01]  /*0830*/  STG.E desc[UR4][R2.64], R5 ;  /* 0x0000000502007986 */ /* 0x002fe2000c101904 */
[----:B------:R-:W-:Y:S05]  /*0840*/  EXIT ;  /* 0x000000000000794d */ /* 0x000fea0003800000 */
.L_x_19190:
        /* <DEDUP_REMOVED lines=11> */
[----:B---3--:R-:W-:Y:S08]  /*0900*/  FRND.FTZ.CEIL R6, R6 ;  /* 0x0000000600067307 */ /* 0x008ff00000219000 */
[----:B------:R-:W0:Y:S08]  /*0910*/  FRND.FTZ.CEIL R7, R7 ;  /* 0x0000000700077307 */ /* 0x000e300000219000 */
[----:B----4-:R-:W-:Y:S01]  /*0920*/  FRND.FTZ.CEIL R8, R8 ;  /* 0x0000000800087307 */ /* 0x010fe20000219000 */
[----:B0-----:R-:W-:Y:S07]  /*0930*/  STG.E.64 desc[UR4][R4.64], R6 ;  /* 0x0000000604007986 */ /* 0x001fee000c101b04 */
[----:B------:R-:W0:Y:S08]  /*0940*/  FRND.FTZ.CEIL R9, R9 ;  /* 0x0000000900097307 */ /* 0x000e300000219000 */
[----:B-----5:R-:W-:Y:S01]  /*0950*/  FRND.FTZ.CEIL R10, R10 ;  /* 0x0000000a000a7307 */ /* 0x020fe20000219000 */
[----:B0-----:R-:W-:Y:S07]  /*0960*/  STG.E.64 desc[UR4][R4.64+0x400], R8 ;  /* 0x0004000804007986 */ /* 0x001fee000c101b04 */
[----:B------:R-:W0:Y:S08]  /*0970*/  FRND.FTZ.CEIL R11, R11 ;  /* 0x0000000b000b7307 */ /* 0x000e300000219000 */
[----:B------:R-:W-:Y:S01]  /*0980*/  FRND.FTZ.CEIL R12, R12 ;  /* 0x0000000c000c7307 */ /* 0x000fe20000219000 */
[----:B0-----:R-:W-:Y:S07]  /*0990*/  STG.E.64 desc[UR4][R4.64+0x800], R10 ;  /* 0x0008000a04007986 */ /* 0x001fee000c101b04 */
[----:B------:R-:W0:Y:S02]  /*09a0*/  FRND.FTZ.CEIL R13, R13 ;  /* 0x0000000d000d7307 */ /* 0x000e240000219000 */
[----:B0-----:R-:W-:Y:S01]  /*09b0*/  STG.E.64 desc[UR4][R4.64+0xc00], R12 ;  /* 0x000c000c04007986 */ /* 0x001fe2000c101b04 */
[----:B------:R-:W-:Y:S05]  /*09c0*/  EXIT ;  /* 0x000000000000794d */ /* 0x000fea0003800000 */
.L_x_19199:
        /* <DEDUP_REMOVED lines=11> */
.L_x_20019:


//--------------------- .text._ZN2at6native29vectorized_elementwise_kernelILi4EZZZNS0_16ceil_kernel_cudaERNS_18TensorIteratorBaseEENKUlvE_clEvENKUlvE0_clEvEUlfE_St5arrayIPcLm2EEEEviT0_T1_ --------------------------
	.section	.text._ZN2at6native29vectorized_elementwise_kernelILi4EZZZNS0_16ceil_kernel_cudaERNS_18TensorIteratorBaseEENKUlvE_clEvENKUlvE0_clEvEUlfE_St5arrayIPcLm2EEEEviT0_T1_,"ax",@progbits
	.align	128
        .global         _ZN2at6native29vectorized_elementwise_kernelILi4EZZZNS0_16ceil_kernel_cudaERNS_18TensorIteratorBaseEENKUlvE_clEvENKUlvE0_clEvEUlfE_St5arrayIPcLm2EEEEviT0_T1_
        .type           _ZN2at6native29vectorized_elementwise_kernelILi4EZZZNS0_16ceil_kernel_cudaERNS_18TensorIteratorBaseEENKUlvE_clEvENKUlvE0_clEvEUlfE_St5arrayIPcLm2EEEEviT0_T1_,@function
        .size           _ZN2at6native29vectorized_elementwise_kernelILi4EZZZNS0_16ceil_kernel_cudaERNS_18TensorIteratorBaseEENKUlvE_clEvENKUlvE0_clEvEUlfE_St5arrayIPcLm2EEEEviT0_T1_,(.L_x_20020 - _ZN2at6native29vectorized_elementwise_kernelILi4EZZZNS0_16ceil_kernel_cudaERNS_18TensorIteratorBaseEENKUlvE_clEvENKUlvE0_clEvEUlfE_St5arrayIPcLm2EEEEviT0_T1_)
        .other          _ZN2at6native29vectorized_elementwise_kernelILi4EZZZNS0_16ceil_kernel_cudaERNS_18TensorIteratorBaseEENKUlvE_clEvENKUlvE0_clEvEUlfE_St5arrayIPcLm2EEEEviT0_T1_,@"STO_CUDA_ENTRY STV_DEFAULT"
_ZN2at6native29vectorized_elementwise_kernelILi4EZZZNS0_16ceil_kernel_cudaERNS_18TensorIteratorBaseEENKUlvE_clEvENKUlvE0_clEvEUlfE_St5arrayIPcLm2EEEEviT0_T1_:
.text._ZN2at6native29vectorized_elementwise_kernelILi4EZZZNS0_16ceil_kernel_cudaERNS_18TensorIteratorBaseEENKUlvE_clEvENKUlvE0_clEvEUlfE_St5arrayIPcLm2EEEEviT0_T1_:
        /* <DEDUP_REMOVED lines=82> */
.L_x_19203:
        /* <DEDUP_REMOVED lines=8> */
.L_x_19204:
        /* <DEDUP_REMOVED lines=8> */
.L_x_19205:
        /* <DEDUP_REMOVED lines=8> */
.L_x_19206:
        /* <DEDUP_REMOVED lines=9> */
.L_x_19207:
[----:B------:R-:W-:Y:S05]  /*0730*/  BSYNC.RELIABLE B1 ;  /* 0x0000000000017941 */ /* 0x000fea0003800100 */
.L_x_19202:
[----:B------:R-:W-:-:S13]  /*0740*/  ISETP.GE.U32.AND P0, PT, R17, R16, PT ;  /* 0x000000101100720c */ /* 0x000fda0003f06070 */
[----:B012---:R-:W0:Y:S01]  /*0750*/  @!P0 LDC.64 R2, c[0x0][0x388] ;  /* 0x0000e200ff028b82 */ /* 0x007e220000000a00 */
[----:B-----5:R-:W1:Y:S01]  /*0760*/  @!P0 FRND.FTZ.CEIL R13, R13 ;  /* 0x0000000d000d8307 */ /* 0x020e620000219000 */
[----:B------:R-:W-:Y:S01]  /*0770*/  @!P0 IMAD.IADD R5, R0, 0x1, R17 ;  /* 0x0000000100058824 */ /* 0x000fe200078e0211 */
[----:B------:R-:W-:-:S03]  /*0780*/  @!P0 IADD3 R17, PT, PT, R17, 0x80, RZ ;  /* 0x0000008011118810 */ /* 0x000fc60007ffe0ff */
[----:B0-----:R-:W-:-:S05]  /*0790*/  @!P0 IMAD.WIDE.U32 R2, R5, 0x4, R2 ;  /* 0x0000000405028825 */ /* 0x001fca00078e0002 */
[----:B-1----:R3:W-:Y:S02]  /*07a0*/  @!P0 STG.E desc[UR4][R2.64], R13 ;  /* 0x0000000d02008986 */ /* 0x0027e4000c101904 */
.L_x_19208:
[----:B------:R-:W-:Y:S05]  /*07b0*/  BSYNC.RECONVERGENT B0 ;  /* 0x0000000000007941 */ /* 0x000fea0003800200 */
.L_x_19201:
        /* <DEDUP_REMOVED lines=9> */
.L_x_19200:
        /* <DEDUP_REMOVED lines=9> */
[----:B---3--:R-:W-:Y:S08]  /*08e0*/  FRND.FTZ.CEIL R4, R4 ;  /* 0x0000000400047307 */ /* 0x008ff00000219000 */
[----:B------:R-:W-:Y:S08]  /*08f0*/  FRND.FTZ.CEIL R5, R5 ;  /* 0x0000000500057307 */ /* 0x000ff00000219000 */
[----:B------:R-:W-:Y:S08]  /*0900*/  FRND.FTZ.CEIL R6, R6 ;  /* 0x0000000600067307 */ /* 0x000ff00000219000 */
[----:B------:R-:W0:Y:S08]  /*0910*/  FRND.FTZ.CEIL R7, R7 ;  /* 0x0000000700077307 */ /* 0x000e300000219000 */
[----:B----4-:R-:W-:Y:S01]  /*0920*/  FRND.FTZ.CEIL R8, R8 ;  /* 0x0000000800087307 */ /* 0x010fe20000219000 */
[----:B0-----:R-:W-:Y:S07]  /*0930*/  STG.E.128 desc[UR4][R12.64], R4 ;  /* 0x000000040c007986 */ /* 0x001fee000c101d04 */
[----:B------:R-:W-:Y:S08]  /*0940*/  FRND.FTZ.CEIL R9, R9 ;  /* 0x0000000900097307 */ /* 0x000ff00000219000 */
[----:B------:R-:W-:Y:S08]  /*0950*/  FRND.FTZ.CEIL R10, R10 ;  /* 0x0000000a000a7307 */ /* 0x000ff00000219000 */
[----:B------:R-:W0:Y:S02]  /*0960*/  FRND.FTZ.CEIL R11, R11 ;  /* 0x0000000b000b7307 */ /* 0x000e240000219000 */
[----:B0-----:R-:W-:Y:S01]  /*0970*/  STG.E.128 desc[UR4][R12.64+0x800], R8 ;  /* 0x000800080c007986 */ /* 0x001fe2000c101d04 */
[----:B------:R-:W-:Y:S05]  /*0980*/  EXIT ;  /* 0x000000000000794d */ /* 0x000fea0003800000 */
.L_x_19209:
        /* <DEDUP_REMOVED lines=15> */
.L_x_20020:


//--------------------- .text._ZN2at6native29vectorized_elementwise_kernelILi8EZZZNS0_16ceil_kernel_cudaERNS_18TensorIteratorBaseEENKUlvE_clEvENKUlvE0_clEvEUlfE_St5arrayIPcLm2EEEEviT0_T1_ --------------------------
	.section	.text._ZN2at6native29vectorized_elementwise_kernelILi8EZZZNS0_16ceil_kernel_cudaERNS_18TensorIteratorBaseEENKUlvE_clEvENKUlvE0_clEvEUlfE_St5arrayIPcLm2EEEEviT0_T1_,"ax",@progbits
	.align	128
        .global         _ZN2at6native29vectorized_elementwise_kernelILi8EZZZNS0_16ceil_kernel_cudaERNS_18TensorIteratorBaseEENKUlvE_clEvENKUlvE0_clEvEUlfE_St5arrayIPcLm2EEEEviT0_T1_
        .type           _ZN2at6native29vectorized_elementwise_kernelILi8EZZZNS0_16ceil_kernel_cudaERNS_18TensorIteratorBaseEENKUlvE_clEvENKUlvE0_clEvEUlfE_St5arrayIPcLm2EEEEviT0_T1_,@function
        .size           _ZN2at6native29vectorized_elementwise_kernelILi8EZZZNS0_16ceil_kernel_cudaERNS_18TensorIteratorBaseEENKUlvE_clEvENKUlvE0_clEvEUlfE_St5arrayIPcLm2EEEEviT0_T1_,(.L_x_20021 - _ZN2at6native29vectorized_elementwise_kernelILi8EZZZNS0_16ceil_kernel_cudaERNS_18TensorIteratorBaseEENKUlvE_clEvENKUlvE0_clEvEUlfE_St5arrayIPcLm2EEEEviT0_T1_)
        .other          _ZN2at6native29vectorized_elementwise_kernelILi8EZZZNS0_16ceil_kernel_cudaERNS_18TensorIteratorBaseEENKUlvE_clEvENKUlvE0_clEvEUlfE_St5arrayIPcLm2EEEEviT0_T1_,@"STO_CUDA_ENTRY STV_DEFAULT"
_ZN2at6native29vectorized_elementwise_kernelILi8EZZZNS0_16ceil_kernel_cudaERNS_18TensorIteratorBaseEENKUlvE_clEvENKUlvE0_clEvEUlfE_St5arrayIPcLm2EEEEviT0_T1_:
.text._ZN2at6native29vectorized_elementwise_kernelILi8EZZZNS0_16ceil_kernel_cudaERNS_18TensorIteratorBaseEENKUlvE_clEvENKUlvE0_clEvEUlfE_St5arrayIPcLm2EEEEviT0_T1_:
        /* <DEDUP_REMOVED lines=82> */
.L_x_19213:
        /* <DEDUP_REMOVED lines=8> */
.L_x_19214:
        /* <DEDUP_REMOVED lines=8> */
.L_x_19215:
        /* <DEDUP_REMOVED lines=8> */
.L_x_19216:
        /* <DEDUP_REMOVED lines=9> */
.L_x_19217:
[----:B------:R-:W-:Y:S05]  /*0730*/  BSYNC.RELIABLE B1 ;  /* 0x0000000000017941 */ /* 0x000fea0003800100 */
.L_x_19212:
[----:B------:R-:W-:-:S13]  /*0740*/  ISETP.GE.U32.AND P0, PT, R17, R16, PT ;  /* 0x000000101100720c */ /* 0x000fda0003f06070 */
[----:B012---:R-:W0:Y:S01]  /*0750*/  @!P0 LDC.64 R2, c[0x0][0x388] ;  /* 0x0000e200ff028b82 */ /* 0x007e220000000a00 */
[----:B-----5:R-:W1:Y:S01]  /*0760*/  @!P0 FRND.FTZ.CEIL R13, R13 ;  /* 0x0000000d000d8307 */ /* 0x020e620000219000 */
[----:B------:R-:W-:Y:S01]  /*0770*/  @!P0 IMAD.IADD R5, R0, 0x1, R17 ;  /* 0x0000000100058824 */ /* 0x000fe200078e0211 */
[----:B------:R-:W-:-:S03]  /*0780*/  @!P0 IADD3 R17, PT, PT, R17, 0x80, RZ ;  /* 0x0000008011118810 */ /* 0x000fc60007ffe0ff */
[----:B0-----:R-:W-:-:S05]  /*0790*/  @!P0 IMAD.WIDE.U32 R2, R5, 0x4, R2 ;  /* 0x0000000405028825 */ /* 0x001fca00078e0002 */
[----:B-1----:R3:W-:Y:S02]  /*07a0*/  @!P0 STG.E desc[UR4][R2.64], R13 ;  /* 0x0000000d02008986 */ /* 0x0027e4000c101904 */
.L_x_19218:
[----:B------:R-:W-:Y:S05]  /*07b0*/  BSYNC.RECONVERGENT B0 ;  /* 0x0000000000007941 */ /* 0x000fea0003800200 */
.L_x_19211:
        /* <DEDUP_REMOVED lines=9> */
.L_x_19210:
        /* <DEDUP_REMOVED lines=8> */
[----:B---3--:R-:W-:Y:S08]  /*08d0*/  FRND.FTZ.CEIL R4, R4 ;  /* 0x0000000400047307 */ /* 0x008ff00000219000 */
[----:B------:R-:W-:Y:S08]  /*08e0*/  FRND.FTZ.CEIL R5, R5 ;  /* 0x0000000500057307 */ /* 0x000ff00000219000 */
[----:B------:R-:W-:Y:S08]  /*08f0*/  FRND.FTZ.CEIL R6, R6 ;  /* 0x0000000600067307 */ /* 0x000ff00000219000 */
[----:B------:R-:W-:Y:S08]  /*0900*/  FRND.FTZ.CEIL R7, R7 ;  /* 0x0000000700077307 */ /* 0x000ff00000219000 */
[----:B------:R-:W-:Y:S08]  /*0910*/  FRND.FTZ.CEIL R8, R8 ;  /* 0x0000000800087307 */ /* 0x000ff00000219000 */
[----:B------:R-:W-:Y:S08]  /*0920*/  FRND.FTZ.CEIL R9, R9 ;  /* 0x0000000900097307 */ /* 0x000ff00000219000 */
[----:B------:R-:W-:Y:S08]  /*0930*/  FRND.FTZ.CEIL R10, R10 ;  /* 0x0000000a000a7307 */ /* 0x000ff00000219000 */
[----:B------:R-:W0:Y:S02]  /*0940*/  FRND.FTZ.CEIL R11, R11 ;  /* 0x0000000b000b7307 */ /* 0x000e240000219000 */
[----:B0-----:R-:W-:Y:S01]  /*0950*/  STG.E.ENL2.256 desc[UR4][R12.64], R4, R8 ;  /* 0xf80000040c08797f */ /* 0x001fe2000f121804 */
[----:B------:R-:W-:Y:S05]  /*0960*/  EXIT ;  /* 0x000000000000794d */ /* 0x000fea0003800000 */
.L_x_19219:
        /* <DEDUP_REMOVED lines=9> */
.L_x_20021:


//--------------------- .text._ZN2at6native18elementwise_kernelILi128ELi4EZNS0_15gpu_kernel_implIZZZNS0_16ceil_kernel_cudaERNS_18TensorIteratorBaseEENKUlvE_clEvENKUlvE_clEvEUldE_EEvS4_RKT_EUliE_EEviT1_ --------------------------
	.section	.text._ZN2at6native18elementwise_kernelILi128ELi4EZNS0_15gpu_kernel_implIZZZNS0_16ceil_kernel_cudaERNS_18TensorIteratorBaseEENKUlvE_clEvENKUlvE_clEvEUldE_EEvS4_RKT_EUliE_EEviT1_,"ax",@progbits
	.align	128
        .global         _ZN2at6native18elementwise_kernelILi128ELi4EZNS0_15gpu_kernel_implIZZZNS0_16ceil_kernel_cudaERNS_18TensorIteratorBaseEENKUlvE_clEvENKUlvE_clEvEUldE_EEvS4_RKT_EUliE_EEviT1_
        .type           _ZN2at6native18elementwise_kernelILi128ELi4EZNS0_15gpu_kernel_implIZZZNS0_16ceil_kernel_cudaERNS_18TensorIteratorBaseEENKUlvE_clEvENKUlvE_clEvEUldE_EEvS4_RKT_EUliE_EEviT1_,@function
        .size           _ZN2at6native18elementwise_kernelILi128ELi4EZNS0_15gpu_kernel_implIZZZNS0_16ceil_kernel_cudaERNS_18TensorIteratorBaseEENKUlvE_clEvENKUlvE_clEvEUldE_EEvS4_RKT_EUliE_EEviT1_,(.L_x_20022 - _ZN2at6native18elementwise_kernelILi128ELi4EZNS0_15gpu_kernel_implIZZZNS0_16ceil_kernel_cudaERNS_18TensorIteratorBaseEENKUlvE_clEvENKUlvE_clEvEUldE_EEvS4_RKT_EUliE_EEviT1_)
        .other          _ZN2at6native18elementwise_kernelILi128ELi4EZNS0_15gpu_kernel_implIZZZNS0_16ceil_kernel_cudaERNS_18TensorIteratorBaseEENKUlvE_clEvENKUlvE_clEvEUldE_EEvS4_RKT_EUliE_EEviT1_,@"STO_CUDA_ENTRY STV_DEFAULT"
_ZN2at6native18elementwise_kernelILi128ELi4EZNS0_15gpu_kernel_implIZZZNS0_16ceil_kernel_cudaERNS_18TensorIteratorBaseEENKUlvE_clEvENKUlvE_clEvEUldE_EEvS4_RKT_EUliE_EEviT1_:
.text._ZN2at6native18elementwise_kernelILi128ELi4EZNS0_15gpu_kernel_implIZZZNS0_16ceil_kernel_cudaERNS_18TensorIteratorBaseEENKUlvE_clEvENKUlvE_clEvEUldE_EEvS4_RKT_EUliE_EEviT1_:
        /* <DEDUP_REMOVED lines=319> */
.L_x_19222:
        /* <DEDUP_REMOVED lines=18> */
.L_x_19227:
[----:B------:R-:W2:Y:S02]  /*1510*/  LDG.E.U8 R2, desc[UR36][R2.64] ;  /* 0x0000002402027981 */ /* 0x000ea4000c1e1100 */
[----:B--2---:R0:W1:Y:S01]  /*1520*/  I2F.F64.U16 R6, R2 ;  /* 0x0000000200067312 */ /* 0x0040620000101800 */
[----:B------:R-:W-:Y:S05]  /*1530*/  BRA `(.L_x_19229) ;  /* 0x0000000c00607947 */ /* 0x000fea0003800000 */
.L_x_19226:
        /* <DEDUP_REMOVED lines=9> */
.L_x_19231:
[----:B------:R-:W2:Y:S02]  /*15d0*/  LDG.E R2, desc[UR36][R2.64] ;  /* 0x0000002402027981 */ /* 0x000ea4000c1e1900 */
[----:B--2---:R0:W1:Y:S01]  /*15e0*/  I2F.F64 R6, R2 ;  /* 0x0000000200067312 */ /* 0x0040620000201c00 */
[----:B------:R-:W-:Y:S05]  /*15f0*/  BRA `(.L_x_19229) ;  /* 0x0000000c00307947 */ /* 0x000fea0003800000 */
.L_x_19230:
[----:B------:R-:W2:Y:S02]  /*1600*/  LDG.E.U16 R2, desc[UR36][R2.64] ;  /* 0x0000002402027981 */ /* 0x000ea4000c1e1500 */
[----:B--2---:R0:W1:Y:S01]  /*1610*/  I2F.F64.S16 R6, R2 ;  /* 0x0000000200067312 */ /* 0x0040620000101c00 */
[----:B------:R-:W-:Y:S05]  /*1620*/  BRA `(.L_x_19229) ;  /* 0x0000000c00247947 */ /* 0x000fea0003800000 */
.L_x_19225:
        /* <DEDUP_REMOVED lines=10> */
.L_x_19233:
[----:B------:R-:W2:Y:S02]  /*16d0*/  LDG.E.U16 R0, desc[UR36][R2.64] ;  /* 0x0000002402007981 */ /* 0x000ea4000c1e1500 */
[----:B--2---:R-:W-:-:S05]  /*16e0*/  HADD2.F32 R0, -RZ, R0.H0_H0 ;  /* 0x20000000ff007230 */ /* 0x004fca0000004100 */
[----:B------:R-:W-:-:S04]  /*16f0*/  FMUL.FTZ R0, R0, 1 ;  /* 0x3f80000000007820 */ /* 0x000fc80000410000 */
[----:B------:R0:W1:Y:S01]  /*1700*/  F2F.F64.F32 R6, R0 ;  /* 0x0000000000067310 */ /* 0x0000620000201800 */
[----:B------:R-:W-:Y:S05]  /*1710*/  BRA `(.L_x_19229) ;  /* 0x0000000800e87947 */ /* 0x000fea0003800000 */
.L_x_19232:
        /* <DEDUP_REMOVED lines=10> */
.L_x_19235:
[----:B------:R-:W2:Y:S02]  /*17c0*/  LDG.E.U16 R2, desc[UR36][R2.64] ;  /* 0x0000002402027981 */ /* 0x000ea4000c1e1500 */
[----:B--2---:R-:W-:-:S05]  /*17d0*/  HADD2.F32 R0, -RZ, R2.H0_H0 ;  /* 0x20000002ff007230 */ /* 0x004fca0000004100 */
[----:B------:R-:W-:-:S04]  /*17e0*/  FMUL.FTZ R0, R0, 1 ;  /* 0x3f80000000007820 */ /* 0x000fc80000410000 */
[----:B------:R0:W1:Y:S01]  /*17f0*/  F2F.F64.F32 R6, R0 ;  /* 0x0000000000067310 */ /* 0x0000620000201800 */
[----:B------:R-:W-:Y:S05]  /*1800*/  BRA `(.L_x_19229) ;  /* 0x0000000800ac7947 */ /* 0x000fea0003800000 */
.L_x_19234:
[----:B------:R0:W5:Y:S01]  /*1810*/  LDG.E.64 R6, desc[UR36][R2.64] ;  /* 0x0000002402067981 */ /* 0x000162000c1e1b00 */
[----:B------:R-:W-:Y:S05]  /*1820*/  BRA `(.L_x_19229) ;  /* 0x0000000800a47947 */ /* 0x000fea0003800000 */
.L_x_19224:
        /* <DEDUP_REMOVED lines=13> */
.L_x_19238:
[----:B------:R0:W5:Y:S01]  /*1900*/  LDG.E.64 R6, desc[UR36][R2.64] ;  /* 0x0000002402067981 */ /* 0x000162000c1e1b00 */
[----:B------:R-:W-:Y:S05]  /*1910*/  BRA `(.L_x_19229) ;  /* 0x0000000800687947 */ /* 0x000fea0003800000 */
.L_x_19237:
        /* <DEDUP_REMOVED lines=27> */
.L_x_19240:
        /* <DEDUP_REMOVED lines=14> */
.L_x_19239:
[----:B------:R-:W2:Y:S02]  /*1bb0*/  LDG.E.U16 R0, desc[UR36][R2.64] ;  /* 0x0000002402007981 */ /* 0x000ea4000c1e1500 */
[----:B--2---:R-:W-:-:S04]  /*1bc0*/  IMAD.U32 R0, R0, 0x10000, RZ ;  /* 0x0001000000007824 */ /* 0x004fc800078e00ff */
[----:B------:R-:W-:-:S04]  /*1bd0*/  FMUL.FTZ R0, R0, 1 ;  /* 0x3f80000000007820 */ /* 0x000fc80000410000 */
[----:B------:R0:W1:Y:S01]  /*1be0*/  F2F.F64.F32 R6, R0 ;  /* 0x0000000000067310 */ /* 0x0000620000201800 */
[----:B------:R-:W-:Y:S05]  /*1bf0*/  BRA `(.L_x_19229) ;  /* 0x0000000400b07947 */ /* 0x000fea0003800000 */
.L_x_19236:
        /* <DEDUP_REMOVED lines=11> */
.L_x_19243:
        /* <DEDUP_REMOVED lines=21> */
.L_x_19245:
[----:B------:R-:W-:Y:S05]  /*1e00*/  BSYNC.RECONVERGENT B0 ;  /* 0x0000000000007941 */ /* 0x000fea0003800200 */
.L_x_19244:
[----:B------:R-:W-:Y:S02]  /*1e10*/  SHF.L.U32 R0, R0, 0x14, RZ ;  /* 0x0000001400007819 */ /* 0x000fe400000006ff */
[----:B------:R-:W-:-:S04]  /*1e20*/  LEA R2, R2, 0x3b800000, 0x17 ;  /* 0x3b80000002027811 */ /* 0x000fc800078eb8ff */
[----:B------:R-:W-:-:S05]  /*1e30*/  LOP3.LUT R0, R2, R0, R7, 0xfe, !PT ;  /* 0x0000000002007212 */ /* 0x000fca00078efe07 */
[----:B------:R-:W-:-:S04]  /*1e40*/  FMUL.FTZ R0, R0, 1 ;  /* 0x3f80000000007820 */ /* 0x000fc80000410000 */
[----:B------:R0:W1:Y:S01]  /*1e50*/  F2F.F64.F32 R6, R0 ;  /* 0x0000000000067310 */ /* 0x0000620000201800 */
[----:B------:R-:W-:Y:S05]  /*1e60*/  BRA `(.L_x_19229) ;  /* 0x0000000400147947 */ /* 0x000fea0003800000 */
.L_x_19242:
        /* <DEDUP_REMOVED lines=21> */
.L_x_19247:
[----:B------:R-:W-:Y:S05]  /*1fc0*/  BSYNC.RECONVERGENT B0 ;  /* 0x0000000000007941 */ /* 0x000fea0003800200 */
.L_x_19246:
[----:B------:R-:W-:Y:S01]  /*1fd0*/  IMAD.SHL.U32 R0, R0, 0x200000, RZ ;  /* 0x0020000000007824 */ /* 0x000fe200078e00ff */
[----:B------:R-:W-:-:S04]  /*1fe0*/  LEA R2, R2, 0x37800000, 0x17 ;  /* 0x3780000002027811 */ /* 0x000fc800078eb8ff */
[----:B------:R-:W-:-:S05]  /*1ff0*/  LOP3.LUT R0, R2, R0, R7, 0xfe, !PT ;  /* 0x0000000002007212 */ /* 0x000fca00078efe07 */
[----:B------:R-:W-:-:S04]  /*2000*/  FMUL.FTZ R0, R0, 1 ;  /* 0x3f80000000007820 */ /* 0x000fc80000410000 */
[----:B------:R0:W1:Y:S01]  /*2010*/  F2F.F64.F32 R6, R0 ;  /* 0x0000000000067310 */ /* 0x0000620000201800 */
[----:B------:R-:W-:Y:S05]  /*2020*/  BRA `(.L_x_19229) ;  /* 0x0000000000a47947 */ /* 0x000fea0003800000 */
.L_x_19241:
[----:B------:R-:W-:-:S09]  /*2030*/  UISETP.NE.AND UP0, UPT, UR4, 0x1c, UPT ;  /* 0x0000001c0400788c */ /* 0x000fd2000bf05270 */
[----:B------:R-:W-:Y:S05]  /*2040*/  BRA.U !UP0, `(.L_x_19248) ;  /* 0x0000000108947547 */ /* 0x000fea000b800000 */
[----:B------:R-:W-:-:S09]  /*2050*/  UISETP.NE.AND UP0, UPT, UR4, 0x1d, UPT ;  /* 0x0000001d0400788c */ /* 0x000fd2000bf05270 */
[----:B------:R-:W-:Y:S05]  /*2060*/  BRA.U !UP0, `(.L_x_19249) ;  /* 0x0000000108807547 */ /* 0x000fea000b800000 */
[----:B------:R-:W-:-:S09]  /*2070*/  UISETP.NE.AND UP0, UPT, UR4, 0x2c, UPT ;  /* 0x0000002c0400788c */ /* 0x000fd2000bf05270 */
[----:B------:R-:W-:Y:S05]  /*2080*/  BRA.U !UP0, `(.L_x_19250) ;  /* 0x0000000108487547 */ /* 0x000fea000b800000 */
.L_x_19228:
        /* <DEDUP_REMOVED lines=16> */
.L_x_19251:
[----:B------:R-:W-:Y:S01]  /*2190*/  CS2R R6, SRZ ;  /* 0x0000000000067805 */ /* 0x000fe2000001ff00 */
[----:B------:R-:W-:Y:S06]  /*21a0*/  BRA `(.L_x_19229) ;  /* 0x0000000000447947 */ /* 0x000fec0003800000 */
.L_x_19250:
        /* <DEDUP_REMOVED lines=12> */
.L_x_19249:
[----:B------:R-:W2:Y:S02]  /*2270*/  LDG.E.64 R6, desc[UR36][R2.64] ;  /* 0x0000002402067981 */ /* 0x000ea4000c1e1b00 */
[----:B--2---:R-:W4:Y:S01]  /*2280*/  I2F.F64.U64 R6, R6 ;  /* 0x0000000600067312 */ /* 0x004f220000301800 */
[----:B------:R-:W-:Y:S05]  /*2290*/  BRA `(.L_x_19229) ;  /* 0x0000000000087947 */ /* 0x000fea0003800000 */
.L_x_19248:
[----:B------:R-:W2:Y:S02]  /*22a0*/  LDG.E R2, desc[UR36][R2.64] ;  /* 0x0000002402027981 */ /* 0x000ea4000c1e1900 */
[----:B--2---:R0:W1:Y:S02]  /*22b0*/  I2F.F64.U32 R6, R2 ;  /* 0x0000000200067312 */ /* 0x0040640000201800 */
.L_x_19229:
[----:B------:R-:W-:Y:S05]  /*22c0*/  BSYNC.RECONVERGENT B6 ;  /* 0x0000000000067941 */ /* 0x000fea0003800200 */
.L_x_19223:
[----:B------:R-:W2:Y:S01]  /*22d0*/  LDCU.64 UR6, c[0x0][0x580] ;  /* 0x0000b000ff0677ac */ /* 0x000ea20008000a00 */
[----:B01-345:R0:W1:Y:S01]  /*22e0*/  FRND.F64.CEIL R4, R6 ;  /* 0x0000000600047313 */ /* 0x03b0620000309800 */
        /* <DEDUP_REMOVED lines=13> */
[----:B------:R-:W0:Y:S02]  /*23c0*/  F2I.F64.CEIL R7, R6 ;  /* 0x0000000600077311 */ /* 0x000e240000309100 */
[----:B0-----:R0:W-:Y:S01]  /*23d0*/  STG.E.U8 desc[UR36][R2.64], R7 ;  /* 0x0000000702007986 */ /* 0x0011e2000c101124 */
[----:B------:R-:W-:Y:S05]  /*23e0*/  BRA `(.L_x_19257) ;  /* 0x0000000c00f47947 */ /* 0x000fea0003800000 */
.L_x_19255:
[----:B------:R-:W0:Y:S02]  /*23f0*/  F2I.S64.F64.CEIL R6, R6 ;  /* 0x0000000600067311 */ /* 0x000e240000309900 */
[----:B0-----:R-:W-:-:S05]  /*2400*/  MOV R5, R6 ;  /* 0x0000000600057202 */ /* 0x001fca0000000f00 */
[----:B------:R0:W-:Y:S01]  /*2410*/  STG.E.U8 desc[UR36][R2.64], R5 ;  /* 0x0000000502007986 */ /* 0x0001e2000c101124 */
[----:B------:R-:W-:Y:S05]  /*2420*/  BRA `(.L_x_19257) ;  /* 0x0000000c00e47947 */ /* 0x000fea0003800000 */
.L_x_19254:
[----:B------:R-:W-:-:S09]  /*2430*/  UISETP.NE.AND UP0, UPT, UR4, 0x2, UPT ;  /* 0x000000020400788c */ /* 0x000fd2000bf05270 */
[----:B------:R-:W-:Y:S05]  /*2440*/  BRA.U !UP0, `(.L_x_19258) ;  /* 0x0000000108287547 */ /* 0x000fea000b800000 */
[----:B------:R-:W-:-:S09]  /*2450*/  UISETP.NE.AND UP0, UPT, UR4, 0x3, UPT ;  /* 0x000000030400788c */ /* 0x000fd2000bf05270 */
[----:B------:R-:W-:Y:S05]  /*2460*/  BRA.U !UP0, `(.L_x_19259) ;  /* 0x0000000108147547 */ /* 0x000fea000b800000 */
[----:B------:R-:W-:-:S09]  /*2470*/  UISETP.NE.AND UP0, UPT, UR4, 0x4, UPT ;  /* 0x000000040400788c */ /* 0x000fd2000bf05270 */
[----:B------:R-:W-:Y:S05]  /*2480*/  BRA.U UP0, `(.L_x_19256) ;  /* 0x0000000d00247547 */ /* 0x000fea000b800000 */
[----:B------:R-:W0:Y:S02]  /*2490*/  F2I.S64.F64.CEIL R6, R6 ;  /* 0x0000000600067311 */ /* 0x000e240000309900 */
[----:B0-----:R0:W-:Y:S01]  /*24a0*/  STG.E.64 desc[UR36][R2.64], R6 ;  /* 0x0000000602007986 */ /* 0x0011e2000c101b24 */
[----:B------:R-:W-:Y:S05]  /*24b0*/  BRA `(.L_x_19257) ;  /* 0x0000000c00c07947 */ /* 0x000fea0003800000 */
.L_x_19259:
[----:B------:R-:W0:Y:S02]  /*24c0*/  F2I.F64.CEIL R7, R6 ;  /* 0x0000000600077311 */ /* 0x000e240000309100 */
[----:B0-----:R0:W-:Y:S01]  /*24d0*/  STG.E desc[UR36][R2.64], R7 ;  /* 0x0000000702007986 */ /* 0x0011e2000c101924 */
[----:B------:R-:W-:Y:S05]  /*24e0*/  BRA `(.L_x_19257) ;  /* 0x0000000c00b47947 */ /* 0x000fea0003800000 */
.L_x_19258:
[----:B------:R-:W0:Y:S02]  /*24f0*/  F2I.F64.CEIL R7, R6 ;  /* 0x0000000600077311 */ /* 0x000e240000309100 */
[----:B0-----:R0:W-:Y:S01]  /*2500*/  STG.E.U16 desc[UR36][R2.64], R7 ;  /* 0x0000000702007986 */ /* 0x0011e2000c101524 */
[----:B------:R-:W-:Y:S05]  /*2510*/  BRA `(.L_x_19257) ;  /* 0x0000000c00a87947 */ /* 0x000fea0003800000 */
.L_x_19253:
        /* <DEDUP_REMOVED lines=13> */
.L_x_19261:
        /* <DEDUP_REMOVED lines=8> */
.L_x_19260:
        /* <DEDUP_REMOVED lines=14> */
.L_x_19263:
        /* <DEDUP_REMOVED lines=9> */
.L_x_19262:
[----:B------:R0:W-:Y:S01]  /*27e0*/  STG.E.64 desc[UR36][R2.64], R4 ;  /* 0x0000000402007986 */ /* 0x0001e2000c101b24 */
[----:B------:R-:W-:Y:S05]  /*27f0*/  BRA `(.L_x_19257) ;  /* 0x0000000800f07947 */ /* 0x000fea0003800000 */
.L_x_19252:
        /* <DEDUP_REMOVED lines=12> */
.L_x_19266:
[----:B------:R-:W-:-:S05]  /*28c0*/  CS2R R6, SRZ ;  /* 0x0000000000067805 */ /* 0x000fca000001ff00 */
[----:B------:R0:W-:Y:S01]  /*28d0*/  STG.E.128 desc[UR36][R2.64], R4 ;  /* 0x0000000402007986 */ /* 0x0001e2000c101d24 */
[----:B------:R-:W-:Y:S05]  /*28e0*/  BRA `(.L_x_19257) ;  /* 0x0000000800b47947 */ /* 0x000fea0003800000 */
.L_x_19265:
        /* <DEDUP_REMOVED lines=23> */
.L_x_19270:
[----:B------:R-:W-:Y:S05]  /*2a60*/  BSYNC.RECONVERGENT B0 ;  /* 0x0000000000007941 */ /* 0x000fea0003800200 */
.L_x_19269:
[----:B------:R-:W-:-:S05]  /*2a70*/  LOP3.LUT R7, R0, 0x80, R7, 0xf8, !PT ;  /* 0x0000008000077812 */ /* 0x000fca00078ef807 */
[----:B------:R0:W-:Y:S01]  /*2a80*/  STG.E.U8 desc[UR36][R2.64], R7 ;  /* 0x0000000702007986 */ /* 0x0001e2000c101124 */
[----:B------:R-:W-:Y:S05]  /*2a90*/  BRA `(.L_x_19257) ;  /* 0x0000000800487947 */ /* 0x000fea0003800000 */
.L_x_19268:
        /* <DEDUP_REMOVED lines=19> */
.L_x_19272:
[----:B------:R-:W-:Y:S05]  /*2bd0*/  BSYNC.RECONVERGENT B0 ;  /* 0x0000000000007941 */ /* 0x000fea0003800200 */
.L_x_19271:
[----:B------:R-:W-:-:S05]  /*2be0*/  LOP3.LUT R7, R0, 0x80, R7, 0xf8, !PT ;  /* 0x0000008000077812 */ /* 0x000fca00078ef807 */
[----:B------:R0:W-:Y:S01]  /*2bf0*/  STG.E.U8 desc[UR36][R2.64], R7 ;  /* 0x0000000702007986 */ /* 0x0001e2000c101124 */
[----:B------:R-:W-:Y:S05]  /*2c00*/  BRA `(.L_x_19257) ;  /* 0x0000000400ec7947 */ /* 0x000fea0003800000 */
.L_x_19267:
        /* <DEDUP_REMOVED lines=8> */
.L_x_19264:
        /* <DEDUP_REMOVED lines=8> */
[----:B------:R-:W0:Y:S02]  /*2d10*/  F2I.U32.F64.CEIL R7, R6 ;  /* 0x0000000600077311 */ /* 0x000e240000309000 */
[----:B0-----:R0:W-:Y:S01]  /*2d20*/  STG.E.U16 desc[UR36][R2.64], R7 ;  /* 0x0000000702007986 */ /* 0x0011e2000c101524 */
[----:B------:R-:W-:Y:S05]  /*2d30*/  BRA `(.L_x_19257) ;  /* 0x0000000400a07947 */ /* 0x000fea0003800000 */
.L_x_19275:
        /* <DEDUP_REMOVED lines=17> */
.L_x_19278:
[----:B------:R-:W-:-:S04]  /*2e50*/  SHF.R.U32.HI R0, RZ, 0x14, R7 ;  /* 0x00000014ff007819 */ /* 0x000fc80000011607 */
[----:B------:R-:W-:-:S04]  /*2e60*/  LOP3.LUT R0, R0, 0x1, RZ, 0xc0, !PT ;  /* 0x0000000100007812 */ /* 0x000fc800078ec0ff */
[----:B------:R-:W-:-:S04]  /*2e70*/  IADD3 R0, PT, PT, R7, 0x487ffff, R0 ;  /* 0x0487ffff07007810 */ /* 0x000fc80007ffe000 */
[----:B------:R-:W-:-:S04]  /*2e80*/  SHF.R.U32.HI R0, RZ, 0x14, R0 ;  /* 0x00000014ff007819 */ /* 0x000fc80000011600 */
[----:B------:R-:W-:-:S07]  /*2e90*/  LOP3.LUT R4, R0, 0xff, RZ, 0xc0, !PT ;  /* 0x000000ff00047812 */ /* 0x000fce00078ec0ff */
.L_x_19279:
[----:B------:R-:W-:-:S04]  /*2ea0*/  SHF.R.U32.HI R5, RZ, 0x18, R7 ;  /* 0x00000018ff057819 */ /* 0x000fc80000011607 */
[----:B------:R-:W-:-:S04]  /*2eb0*/  LOP3.LUT R4, R4, 0x80, R5, 0xf8, !PT ;  /* 0x0000008004047812 */ /* 0x000fc800078ef805 */
[----:B------:R-:W-:-:S07]  /*2ec0*/  PRMT R0, R4, 0x7610, R0 ;  /* 0x0000761004007816 */ /* 0x000fce0000000000 */
.L_x_19277:
[----:B------:R-:W-:Y:S05]  /*2ed0*/  BSYNC.RECONVERGENT B0 ;  /* 0x0000000000007941 */ /* 0x000fea0003800200 */
.L_x_19276:
[----:B------:R4:W-:Y:S01]  /*2ee0*/  STG.E.U8 desc[UR36][R2.64], R0 ;  /* 0x0000000002007986 */ /* 0x0009e2000c101124 */
[----:B------:R-:W-:Y:S05]  /*2ef0*/  BRA `(.L_x_19257) ;  /* 0x0000000400307947 */ /* 0x000fea0003800000 */
.L_x_19274:
        /* <DEDUP_REMOVED lines=17> */
.L_x_19282:
[----:B------:R-:W-:-:S04]  /*3010*/  SHF.R.U32.HI R0, RZ, 0x15, R7 ;  /* 0x00000015ff007819 */ /* 0x000fc80000011607 */
[----:B------:R-:W-:-:S04]  /*3020*/  LOP3.LUT R0, R0, 0x1, RZ, 0xc0, !PT ;  /* 0x0000000100007812 */ /* 0x000fc800078ec0ff */
[----:B------:R-:W-:-:S04]  /*3030*/  IADD3 R0, PT, PT, R7, 0x88fffff, R0 ;  /* 0x088fffff07007810 */ /* 0x000fc80007ffe000 */
[----:B------:R-:W-:-:S04]  /*3040*/  SHF.R.U32.HI R0, RZ, 0x15, R0 ;  /* 0x00000015ff007819 */ /* 0x000fc80000011600 */
[----:B------:R-:W-:-:S07]  /*3050*/  LOP3.LUT R4, R0, 0xff, RZ, 0xc0, !PT ;  /* 0x000000ff00047812 */ /* 0x000fce00078ec0ff */
.L_x_19283:
[----:B------:R-:W-:-:S04]  /*3060*/  SHF.R.U32.HI R5, RZ, 0x18, R7 ;  /* 0x00000018ff057819 */ /* 0x000fc80000011607 */
[----:B------:R-:W-:-:S04]  /*3070*/  LOP3.LUT R4, R4, 0x80, R5, 0xf8, !PT ;  /* 0x0000008004047812 */ /* 0x000fc800078ef805 */
[----:B------:R-:W-:-:S07]  /*3080*/  PRMT R0, R4, 0x7610, R0 ;  /* 0x0000761004007816 */ /* 0x000fce0000000000 */
.L_x_19281:
[----:B------:R-:W-:Y:S05]  /*3090*/  BSYNC.RECONVERGENT B0 ;  /* 0x0000000000007941 */ /* 0x000fea0003800200 */
.L_x_19280:
[----:B------:R3:W-:Y:S01]  /*30a0*/  STG.E.U8 desc[UR36][R2.64], R0 ;  /* 0x0000000002007986 */ /* 0x0007e2000c101124 */
[----:B------:R-:W-:Y:S05]  /*30b0*/  BRA `(.L_x_19257) ;  /* 0x0000000000c07947 */ /* 0x000fea0003800000 */
.L_x_19273:
[----:B------:R-:W-:-:S09]  /*30c0*/  UISETP.NE.AND UP0, UPT, UR4, 0x1c, UPT ;  /* 0x0000001c0400788c */ /* 0x000fd2000bf05270 */
[----:B------:R-:W-:Y:S05]  /*30d0*/  BRA.U !UP0, `(.L_x_19284) ;  /* 0x0000000108b07547 */ /* 0x000fea000b800000 */
[----:B------:R-:W-:-:S09]  /*30e0*/  UISETP.NE.AND UP0, UPT, UR4, 0x1d, UPT ;  /* 0x0000001d0400788c */ /* 0x000fd2000bf05270 */
[----:B------:R-:W-:Y:S05]  /*30f0*/  BRA.U !UP0, `(.L_x_19285) ;  /* 0x00000001089c7547 */ /* 0x000fea000b800000 */
[----:B------:R-:W-:-:S09]  /*3100*/  UISETP.NE.AND UP0, UPT, UR4, 0x2c, UPT ;  /* 0x0000002c0400788c */ /* 0x000fd2000bf05270 */
[----:B------:R-:W-:Y:S05]  /*3110*/  BRA.U !UP0, `(.L_x_19286) ;  /* 0x0000000108447547 */ /* 0x000fea000b800000 */
.L_x_19256:
        /* <DEDUP_REMOVED lines=16> */
.L_x_19287:
[----:B------:R-:W-:Y:S05]  /*3220*/  BRA `(.L_x_19257) ;  /* 0x0000000000647947 */ /* 0x000fea0003800000 */
.L_x_19286:
        /* <DEDUP_REMOVED lines=20> */
.L_x_19285:
[----:B------:R-:W0:Y:S02]  /*3370*/  F2I.U64.F64.CEIL R6, R6 ;  /* 0x0000000600067311 */ /* 0x000e240000309800 */
[----:B0-----:R1:W-:Y:S01]  /*3380*/  STG.E.64 desc[UR36][R2.64], R6 ;  /* 0x0000000602007986 */ /* 0x0013e2000c101b24 */
[----:B------:R-:W-:Y:S05]  /*3390*/  BRA `(.L_x_19257) ;  /* 0x0000000000087947 */ /* 0x000fea0003800000 */
.L_x_19284:
[----:B------:R-:W0:Y:S02]  /*33a0*/  F2I.U32.F64.CEIL R7, R6 ;  /* 0x0000000600077311 */ /* 0x000e240000309000 */
[----:B0-----:R0:W-:Y:S02]  /*33b0*/  STG.E desc[UR36][R2.64], R7 ;  /* 0x0000000702007986 */ /* 0x0011e4000c101924 */
.L_x_19257:
[----:B------:R-:W-:-:S07]  /*33c0*/  VIADD R17, R17, 0x80 ;  /* 0x0000008011117836 */ /* 0x000fce0000000000 */
.L_x_19221:
[----:B------:R-:W-:Y:S05]  /*33d0*/  BSYNC.RECONVERGENT B7 ;  /* 0x0000000000077941 */ /* 0x000fea0003800200 */
.L_x_19220:
        /* <DEDUP_REMOVED lines=307> */
.L_x_19290:
        /* <DEDUP_REMOVED lines=18> */
.L_x_19295:
[----:B------:R-:W2:Y:S02]  /*4830*/  LDG.E.U8 R2, desc[UR36][R2.64] ;  /* 0x0000002402027981 */ /* 0x000ea4000c1e1100 */
[----:B--2---:R0:W1:Y:S01]  /*4840*/  I2F.F64.U16 R6, R2 ;  /* 0x0000000200067312 */ /* 0x0040620000101800 */
[----:B------:R-:W-:Y:S05]  /*4850*/  BRA `(.L_x_19297) ;  /* 0x0000000c00607947 */ /* 0x000fea0003800000 */
.L_x_19294:
        /* <DEDUP_REMOVED lines=9> */
.L_x_19299:
[----:B------:R-:W2:Y:S02]  /*48f0*/  LDG.E R2, desc[UR36][R2.64] ;  /* 0x0000002402027981 */ /* 0x000ea4000c1e1900 */
[----:B--2---:R0:W1:Y:S01]  /*4900*/  I2F.F64 R6, R2 ;  /* 0x0000000200067312 */ /* 0x0040620000201c00 */
[----:B------:R-:W-:Y:S05]  /*4910*/  BRA `(.L_x_19297) ;  /* 0x0000000c00307947 */ /* 0x000fea0003800000 */
.L_x_19298:
[----:B------:R-:W2:Y:S02]  /*4920*/  LDG.E.U16 R2, desc[UR36][R2.64] ;  /* 0x0000002402027981 */ /* 0x000ea4000c1e1500 */
[----:B--2---:R0:W1:Y:S01]  /*4930*/  I2F.F64.S16 R6, R2 ;  /* 0x0000000200067312 */ /* 0x0040620000101c00 */
[----:B------:R-:W-:Y:S05]  /*4940*/  BRA `(.L_x_19297) ;  /* 0x0000000c00247947 */ /* 0x000fea0003800000 */
.L_x_19293:
        /* <DEDUP_REMOVED lines=10> */
.L_x_19301:
[----:B------:R-:W2:Y:S02]  /*49f0*/  LDG.E.U16 R0, desc[UR36][R2.64] ;  /* 0x0000002402007981 */ /* 0x000ea4000c1e1500 */
[----:B--2---:R-:W-:-:S05]  /*4a00*/  HADD2.F32 R0, -RZ, R0.H0_H0 ;  /* 0x20000000ff007230 */ /* 0x004fca0000004100 */
[----:B------:R-:W-:-:S04]  /*4a10*/  FMUL.FTZ R0, R0, 1 ;  /* 0x3f80000000007820 */ /* 0x000fc80000410000 */
[----:B------:R0:W1:Y:S01]  /*4a20*/  F2F.F64.F32 R6, R0 ;  /* 0x0000000000067310 */ /* 0x0000620000201800 */
[----:B------:R-:W-:Y:S05]  /*4a30*/  BRA `(.L_x_19297) ;  /* 0x0000000800e87947 */ /* 0x000fea0003800000 */
.L_x_19300:
        /* <DEDUP_REMOVED lines=10> */
.L_x_19303:
[----:B------:R-:W2:Y:S02]  /*4ae0*/  LDG.E.U16 R2, desc[UR36][R2.64] ;  /* 0x0000002402027981 */ /* 0x000ea4000c1e1500 */
[----:B--2---:R-:W-:-:S05]  /*4af0*/  HADD2.F32 R0, -RZ, R2.H0_H0 ;  /* 0x20000002ff007230 */ /* 0x004fca0000004100 */
[----:B------:R-:W-:-:S04]  /*4b00*/  FMUL.FTZ R0, R0, 1 ;  /* 0x3f80000000007820 */ /* 0x000fc80000410000 */
[----:B------:R0:W1:Y:S01]  /*4b10*/  F2F.F64.F32 R6, R0 ;  /* 0x0000000000067310 */ /* 0x0000620000201800 */
[----:B------:R-:W-:Y:S05]  /*4b20*/  BRA `(.L_x_19297) ;  /* 0x0000000800ac7947 */ /* 0x000fea0003800000 */
.L_x_19302:
[----:B------:R0:W5:Y:S01]  /*4b30*/  LDG.E.64 R6, desc[UR36][R2.64] ;  /* 0x0000002402067981 */ /* 0x000162000c1e1b00 */
[----:B------:R-:W-:Y:S05]  /*4b40*/  BRA `(.L_x_19297) ;  /* 0x0000000800a47947 */ /* 0x000fea0003800000 */
.L_x_19292:
        /* <DEDUP_REMOVED lines=13> */
.L_x_19306:
[----:B------:R0:W5:Y:S01]  /*4c20*/  LDG.E.64 R6, desc[UR36][R2.64] ;  /* 0x0000002402067981 */ /* 0x000162000c1e1b00 */
[----:B------:R-:W-:Y:S05]  /*4c30*/  BRA `(.L_x_19297) ;  /* 0x0000000800687947 */ /* 0x000fea0003800000 */
.L_x_19305:
        /* <DEDUP_REMOVED lines=27> */
.L_x_19308:
        /* <DEDUP_REMOVED lines=14> */
.L_x_19307:
[----:B------:R-:W2:Y:S02]  /*4ed0*/  LDG.E.U16 R0, desc[UR36][R2.64] ;  /* 0x0000002402007981 */ /* 0x000ea4000c1e1500 */
[----:B--2---:R-:W-:-:S05]  /*4ee0*/  SHF.L.U32 R0, R0, 0x10, RZ ;  /* 0x0000001000007819 */ /* 0x004fca00000006ff */
[----:B------:R-:W-:-:S04]  /*4ef0*/  FMUL.FTZ R0, R0, 1 ;  /* 0x3f80000000007820 */ /* 0x000fc80000410000 */
[----:B------:R4:W0:Y:S01]  /*4f00*/  F2F.F64.F32 R6, R0 ;  /* 0x0000000000067310 */ /* 0x0008220000201800 */
[----:B------:R-:W-:Y:S05]  /*4f10*/  BRA `(.L_x_19297) ;  /* 0x0000000400b07947 */ /* 0x000fea0003800000 */
.L_x_19304:
        /* <DEDUP_REMOVED lines=11> */
.L_x_19311:
        /* <DEDUP_REMOVED lines=21> */
.L_x_19313:
[----:B------:R-:W-:Y:S05]  /*5120*/  BSYNC.RECONVERGENT B0 ;  /* 0x0000000000007941 */ /* 0x000fea0003800200 */
.L_x_19312:
[----:B------:R-:W-:Y:S01]  /*5130*/  IMAD.SHL.U32 R0, R0, 0x100000, RZ ;  /* 0x0010000000007824 */ /* 0x000fe200078e00ff */
[----:B------:R-:W-:-:S04]  /*5140*/  LEA R2, R2, 0x3b800000, 0x17 ;  /* 0x3b80000002027811 */ /* 0x000fc800078eb8ff */
[----:B------:R-:W-:-:S05]  /*5150*/  LOP3.LUT R0, R2, R0, R7, 0xfe, !PT ;  /* 0x0000000002007212 */ /* 0x000fca00078efe07 */
[----:B------:R-:W-:-:S04]  /*5160*/  FMUL.FTZ R0, R0, 1 ;  /* 0x3f80000000007820 */ /* 0x000fc80000410000 */
[----:B------:R0:W1:Y:S01]  /*5170*/  F2F.F64.F32 R6, R0 ;  /* 0x0000000000067310 */ /* 0x0000620000201800 */
[----:B------:R-:W-:Y:S05]  /*5180*/  BRA `(.L_x_19297) ;  /* 0x0000000400147947 */ /* 0x000fea0003800000 */
.L_x_19310:
        /* <DEDUP_REMOVED lines=21> */
.L_x_19315:
[----:B------:R-:W-:Y:S05]  /*52e0*/  BSYNC.RECONVERGENT B0 ;  /* 0x0000000000007941 */ /* 0x000fea0003800200 */
.L_x_19314:
[----:B------:R-:W-:Y:S02]  /*52f0*/  SHF.L.U32 R0, R0, 0x15, RZ ;  /* 0x0000001500007819 */ /* 0x000fe400000006ff */
[----:B------:R-:W-:-:S04]  /*5300*/  LEA R2, R2, 0x37800000, 0x17 ;  /* 0x3780000002027811 */ /* 0x000fc800078eb8ff */
[----:B------:R-:W-:-:S05]  /*5310*/  LOP3.LUT R0, R2, R0, R7, 0xfe, !PT ;  /* 0x0000000002007212 */ /* 0x000fca00078efe07 */
[----:B------:R-:W-:-:S04]  /*5320*/  FMUL.FTZ R0, R0, 1 ;  /* 0x3f80000000007820 */ /* 0x000fc80000410000 */
[----:B------:R0:W1:Y:S01]  /*5330*/  F2F.F64.F32 R6, R0 ;  /* 0x0000000000067310 */ /* 0x0000620000201800 */
[----:B------:R-:W-:Y:S05]  /*5340*/  BRA `(.L_x_19297) ;  /* 0x0000000000a47947 */ /* 0x000fea0003800000 */
.L_x_19309:
        /* <DEDUP_REMOVED lines=18> */
.L_x_19296:
        /* <DEDUP_REMOVED lines=16> */
.L_x_19318:
[----:B------:R-:W-:Y:S01]  /*5570*/  CS2R R6, SRZ ;  /* 0x0000000000067805 */ /* 0x000fe2000001ff00 */
[----:B------:R-:W-:Y:S06]  /*5580*/  BRA `(.L_x_19297) ;  /* 0x0000000000147947 */ /* 0x000fec0003800000 */
.L_x_19317:
[----:B------:R-:W2:Y:S02]  /*5590*/  LDG.E.64 R6, desc[UR36][R2.64] ;  /* 0x0000002402067981 */ /* 0x000ea4000c1e1b00 */
[----:B--2---:R-:W0:Y:S01]  /*55a0*/  I2F.F64.U64 R6, R6 ;  /* 0x0000000600067312 */ /* 0x004e220000301800 */
[----:B------:R-:W-:Y:S05]  /*55b0*/  BRA `(.L_x_19297) ;  /* 0x0000000000087947 */ /* 0x000fea0003800000 */
.L_x_19316:
[----:B------:R-:W2:Y:S02]  /*55c0*/  LDG.E R2, desc[UR36][R2.64] ;  /* 0x0000002402027981 */ /* 0x000ea4000c1e1900 */
[----:B--2---:R0:W1:Y:S02]  /*55d0*/  I2F.F64.U32 R6, R2 ;  /* 0x0000000200067312 */ /* 0x0040640000201800 */
.L_x_19297:
[----:B------:R-:W-:Y:S05]  /*55e0*/  BSYNC.RECONVERGENT B6 ;  /* 0x0000000000067941 */ /* 0x000fea0003800200 */
.L_x_19291:
[----:B------:R-:W2:Y:S01]  /*55f0*/  LDCU.64 UR6, c[0x0][0x580] ;  /* 0x0000b000ff0677ac */ /* 0x000ea20008000a00 */
[----:B01-3-5:R0:W1:Y:S01]  /*5600*/  FRND.F64.CEIL R4, R6 ;  /* 0x0000000600047313 */ /* 0x02b0620000309800 */
        /* <DEDUP_REMOVED lines=16> */
.L_x_19322:
[----:B------:R-:W0:Y:S02]  /*5710*/  F2I.S64.F64.CEIL R6, R6 ;  /* 0x0000000600067311 */ /* 0x000e240000309900 */
[----:B0-----:R-:W-:-:S05]  /*5720*/  MOV R5, R6 ;  /* 0x0000000600057202 */ /* 0x001fca0000000f00 */
[----:B------:R3:W-:Y:S01]  /*5730*/  STG.E.U8 desc[UR36][R2.64], R5 ;  /* 0x0000000502007986 */ /* 0x0007e2000c101124 */
[----:B------:R-:W-:Y:S05]  /*5740*/  BRA `(.L_x_19324) ;  /* 0x0000000c00e07947 */ /* 0x000fea0003800000 */
.L_x_19321:
        /* <DEDUP_REMOVED lines=9> */
.L_x_19326:
[----:B------:R-:W0:Y:S02]  /*57e0*/  F2I.F64.CEIL R7, R6 ;  /* 0x0000000600077311 */ /* 0x000e240000309100 */
[----:B0-----:R2:W-:Y:S01]  /*57f0*/  STG.E desc[UR36][R2.64], R7 ;  /* 0x0000000702007986 */ /* 0x0015e2000c101924 */
[----:B------:R-:W-:Y:S05]  /*5800*/  BRA `(.L_x_19324) ;  /* 0x0000000c00b07947 */ /* 0x000fea0003800000 */
.L_x_19325:
[----:B------:R-:W0:Y:S02]  /*5810*/  F2I.F64.CEIL R7, R6 ;  /* 0x0000000600077311 */ /* 0x000e240000309100 */
[----:B0-----:R0:W-:Y:S01]  /*5820*/  STG.E.U16 desc[UR36][R2.64], R7 ;  /* 0x0000000702007986 */ /* 0x0011e2000c101524 */
[----:B------:R-:W-:Y:S05]  /*5830*/  BRA `(.L_x_19324) ;  /* 0x0000000c00a47947 */ /* 0x000fea0003800000 */
.L_x_19320:
        /* <DEDUP_REMOVED lines=13> */
.L_x_19328:
        /* <DEDUP_REMOVED lines=8> */
.L_x_19327:
        /* <DEDUP_REMOVED lines=14> */
.L_x_19330:
        /* <DEDUP_REMOVED lines=9> */
.L_x_19329:
[----:B------:R0:W-:Y:S01]  /*5b00*/  STG.E.64 desc[UR36][R2.64], R4 ;  /* 0x0000000402007986 */ /* 0x0001e2000c101b24 */
[----:B------:R-:W-:Y:S05]  /*5b10*/  BRA `(.L_x_19324) ;  /* 0x0000000800ec7947 */ /* 0x000fea0003800000 */
.L_x_19319:
        /* <DEDUP_REMOVED lines=13> */
.L_x_19334:
        /* <DEDUP_REMOVED lines=22> */
.L_x_19337:
[----:B------:R-:W-:-:S04]  /*5d50*/  SHF.R.U32.HI R5, RZ, 0x18, R7 ;  /* 0x00000018ff057819 */ /* 0x000fc80000011607 */
[----:B------:R-:W-:-:S07]  /*5d60*/  LOP3.LUT R0, R0, 0x80, R5, 0xf8, !PT ;  /* 0x0000008000007812 */ /* 0x000fce00078ef805 */
.L_x_19336:
[----:B------:R-:W-:Y:S05]  /*5d70*/  BSYNC.RECONVERGENT B0 ;  /* 0x0000000000007941 */ /* 0x000fea0003800200 */
.L_x_19335:
[----:B------:R0:W-:Y:S01]  /*5d80*/  STG.E.U8 desc[UR36][R2.64], R0 ;  /* 0x0000000002007986 */ /* 0x0001e2000c101124 */
[----:B------:R-:W-:Y:S05]  /*5d90*/  BRA `(.L_x_19324) ;  /* 0x00000008004c7947 */ /* 0x000fea0003800000 */
.L_x_19333:
        /* <DEDUP_REMOVED lines=22> */
.L_x_19340:
[----:B------:R-:W-:-:S04]  /*5f00*/  SHF.R.U32.HI R5, RZ, 0x18, R7 ;  /* 0x00000018ff057819 */ /* 0x000fc80000011607 */
[----:B------:R-:W-:-:S07]  /*5f10*/  LOP3.LUT R0, R0, 0x80, R5, 0xf8, !PT ;  /* 0x0000008000007812 */ /* 0x000fce00078ef805 */
.L_x_19339:
[----:B------:R-:W-:Y:S05]  /*5f20*/  BSYNC.RECONVERGENT B0 ;  /* 0x0000000000007941 */ /* 0x000fea0003800200 */
.L_x_19338:
[----:B------:R0:W-:Y:S01]  /*5f30*/  STG.E.U8 desc[UR36][R2.64], R0 ;  /* 0x0000000002007986 */ /* 0x0001e2000c101124 */
[----:B------:R-:W-:Y:S05]  /*5f40*/  BRA `(.L_x_19324) ;  /* 0x0000000400e07947 */ /* 0x000fea0003800000 */
.L_x_19332:
        /* <DEDUP_REMOVED lines=26> */
.L_x_19342:
[----:B------:R-:W0:Y:S02]  /*60f0*/  F2I.U64.F64.CEIL R6, R6 ;  /* 0x0000000600067311 */ /* 0x000e240000309800 */
[----:B0-----:R0:W-:Y:S01]  /*6100*/  STG.E.64 desc[UR36][R2.64], R6 ;  /* 0x0000000602007986 */ /* 0x0011e2000c101b24 */
[----:B------:R-:W-:Y:S05]  /*6110*/  BRA `(.L_x_19324) ;  /* 0x00000004006c7947 */ /* 0x000fea0003800000 */
.L_x_19341:
[----:B------:R-:W0:Y:S02]  /*6120*/  F2I.U32.F64.CEIL R7, R6 ;  /* 0x0000000600077311 */ /* 0x000e240000309000 */
[----:B0-----:R0:W-:Y:S01]  /*6130*/  STG.E desc[UR36][R2.64], R7 ;  /* 0x0000000702007986 */ /* 0x0011e2000c101924 */
[----:B------:R-:W-:Y:S05]  /*6140*/  BRA `(.L_x_19324) ;  /* 0x0000000400607947 */ /* 0x000fea0003800000 */
.L_x_19331:
        /* <DEDUP_REMOVED lines=10> */
.L_x_19344:
[----:B------:R-:W-:-:S05]  /*61f0*/  CS2R R6, SRZ ;  /* 0x0000000000067805 */ /* 0x000fca000001ff00 */
[----:B------:R0:W-:Y:S01]  /*6200*/  STG.E.128 desc[UR36][R2.64], R4 ;  /* 0x0000000402007986 */ /* 0x0001e2000c101d24 */
[----:B------:R-:W-:Y:S05]  /*6210*/  BRA `(.L_x_19324) ;  /* 0x00000004002c7947 */ /* 0x000fea0003800000 */
.L_x_19343:
[----:B------:R-:W-:-:S09]  /*6220*/  UISETP.NE.AND UP0, UPT, UR4, 0xf, UPT ;  /* 0x0000000f0400788c */ /* 0x000fd2000bf05270 */
[----:B------:R-:W-:Y:S05]  /*6230*/  BRA.U !UP0, `(.L_x_19345) ;  /* 0x0000000508087547 */ /* 0x000fea000b800000 */
[----:B------:R-:W-:-:S09]  /*6240*/  UISETP.NE.AND UP0, UPT, UR4, 0x17, UPT ;  /* 0x000000170400788c */ /* 0x000fd2000bf05270 */
[----:B------:R-:W-:Y:S05]  /*6250*/  BRA.U !UP0, `(.L_x_19346) ;  /* 0x0000000108a07547 */ /* 0x000fea000b800000 */
[----:B------:R-:W-:-:S09]  /*6260*/  UISETP.NE.AND UP0, UPT, UR4, 0x18, UPT ;  /* 0x000000180400788c */ /* 0x000fd2000bf05270 */
[----:B------:R-:W-:Y:S05]  /*6270*/  BRA.U !UP0, `(.L_x_19347) ;  /* 0x0000000108447547 */ /* 0x000fea000b800000 */
.L_x_19323:
        /* <DEDUP_REMOVED lines=16> */
.L_x_19348:
[----:B------:R-:W-:Y:S05]  /*6380*/  BRA `(.L_x_19324) ;  /* 0x0000000000d07947 */ /* 0x000fea0003800000 */
.L_x_19347:
        /* <DEDUP_REMOVED lines=17> */
.L_x_19350:
[----:B------:R-:W-:Y:S05]  /*64a0*/  BSYNC.RECONVERGENT B0 ;  /* 0x0000000000007941 */ /* 0x000fea0003800200 */
.L_x_19349:
[----:B------:R-:W-:-:S05]  /*64b0*/  LOP3.LUT R7, R0, 0x80, R7, 0xf8, !PT ;  /* 0x0000008000077812 */ /* 0x000fca00078ef807 */
[----:B------:R0:W-:Y:S01]  /*64c0*/  STG.E.U8 desc[UR36][R2.64], R7 ;  /* 0x0000000702007986 */ /* 0x0001e2000c101124 */
[----:B------:R-:W-:Y:S05]  /*64d0*/  BRA `(.L_x_19324) ;  /* 0x00000000007c7947 */ /* 0x000fea0003800000 */
.L_x_19346:
        /* <DEDUP_REMOVED lines=16> */
.L_x_19352:
[----:B------:R-:W-:Y:S02]  /*65e0*/  ISETP.GT.U32.AND P0, PT, R6, 0x7f800000, PT ;  /* 0x7f8000000600780c */ /* 0x000fe40003f04070 */
[----:B----4-:R-:W-:-:S04]  /*65f0*/  MOV R0, 0x7f ;  /* 0x0000007f00007802 */ /* 0x010fc80000000f00 */
[----:B------:R-:W-:-:S07]  /*6600*/  SEL R0, R0, 0x7c, P0 ;  /* 0x0000007c00007807 */ /* 0x000fce0000000000 */
.L_x_19353:
[----:B------:R-:W-:Y:S05]  /*6610*/  BSYNC.RECONVERGENT B0 ;  /* 0x0000000000007941 */ /* 0x000fea0003800200 */
.L_x_19351:
[----:B------:R-:W-:-:S04]  /*6620*/  SHF.R.U32.HI R5, RZ, 0x18, R7 ;  /* 0x00000018ff057819 */ /* 0x000fc80000011607 */
[----:B------:R-:W-:-:S05]  /*6630*/  LOP3.LUT R5, R0, 0x80, R5, 0xf8, !PT ;  /* 0x0000008000057812 */ /* 0x000fca00078ef805 */
[----:B------:R0:W-:Y:S01]  /*6640*/  STG.E.U8 desc[UR36][R2.64], R5 ;  /* 0x0000000502007986 */ /* 0x0001e2000c101124 */
[----:B------:R-:W-:Y:S05]  /*6650*/  BRA `(.L_x_19324) ;  /* 0x00000000001c7947 */ /* 0x000fea0003800000 */
.L_x_19345:
[----:B------:R-:W-:Y:S01]  /*6660*/  UMOV UR4, 0xf0000000 ;  /* 0xf000000000047882 */ /* 0x000fe20000000000 */
[----:B------:R-:W-:Y:S01]  /*6670*/  UMOV UR5, 0x380fffff ;  /* 0x380fffff00057882 */ /* 0x000fe20000000000 */
[----:B----4-:R-:W0:Y:S01]  /*6680*/  F2F.F32.F64 R0, R4 ;  /* 0x0000000400007310 */ /* 0x010e220000301000 */
[----:B------:R-:W-:-:S14]  /*6690*/  DSETP.GEU.AND P0, PT, |R4|, UR4, PT ;  /* 0x0000000404007e2a */ /* 0x000fdc000bf0e200 */
[----:B0-----:R-:W-:-:S05]  /*66a0*/  @!P0 FMUL R0, R0, 1.175494350822287508e-38 ;  /* 0x0080000000008820 */ /* 0x001fca0000400000 */
[----:B------:R-:W-:-:S05]  /*66b0*/  F2FP.BF16.F32.PACK_AB R0, RZ, R0 ;  /* 0x00000000ff00723e */ /* 0x000fca00000010ff */
[----:B------:R0:W-:Y:S02]  /*66c0*/  STG.E.U16 desc[UR36][R2.64], R0 ;  /* 0x0000000002007986 */ /* 0x0001e4000c101524 */
.L_x_19324:
[----:B------:R-:W-:-:S07]  /*66d0*/  VIADD R17, R17, 0x80 ;  /* 0x0000008011117836 */ /* 0x000fce0000000000 */
.L_x_19289:
[----:B------:R-:W-:Y:S05]  /*66e0*/  BSYNC.RECONVERGENT B7 ;  /* 0x0000000000077941 */ /* 0x000fea0003800200 */
.L_x_19288:
        /* <DEDUP_REMOVED lines=307> */
.L_x_19356:
        /* <DEDUP_REMOVED lines=18> */
.L_x_19361:
[----:B------:R-:W2:Y:S02]  /*7b40*/  LDG.E.U8 R2, desc[UR36][R2.64] ;  /* 0x0000002402027981 */ /* 0x000ea4000c1e1100 */
[----:B--2---:R0:W1:Y:S01]  /*7b50*/  I2F.F64.U16 R6, R2 ;  /* 0x0000000200067312 */ /* 0x0040620000101800 */
[----:B------:R-:W-:Y:S05]  /*7b60*/  BRA `(.L_x_19363) ;  /* 0x0000000c00607947 */ /* 0x000fea0003800000 */
.L_x_19360:
        /* <DEDUP_REMOVED lines=9> */
.L_x_19365:
[----:B------:R-:W2:Y:S02]  /*7c00*/  LDG.E R2, desc[UR36][R2.64] ;  /* 0x0000002402027981 */ /* 0x000ea4000c1e1900 */
[----:B--2---:R3:W4:Y:S01]  /*7c10*/  I2F.F64 R6, R2 ;  /* 0x0000000200067312 */ /* 0x0047220000201c00 */
[----:B------:R-:W-:Y:S05]  /*7c20*/  BRA `(.L_x_19363) ;  /* 0x0000000c00307947 */ /* 0x000fea0003800000 */
.L_x_19364:
[----:B------:R-:W2:Y:S02]  /*7c30*/  LDG.E.U16 R2, desc[UR36][R2.64] ;  /* 0x0000002402027981 */ /* 0x000ea4000c1e1500 */
[----:B--2---:R0:W1:Y:S01]  /*7c40*/  I2F.F64.S16 R6, R2 ;  /* 0x0000000200067312 */ /* 0x0040620000101c00 */
[----:B------:R-:W-:Y:S05]  /*7c50*/  BRA `(.L_x_19363) ;  /* 0x0000000c00247947 */ /* 0x000fea0003800000 */
.L_x_19359:
        /* <DEDUP_REMOVED lines=10> */
.L_x_19367:
[----:B------:R-:W2:Y:S02]  /*7d00*/  LDG.E.U16 R0, desc[UR36][R2.64] ;  /* 0x0000002402007981 */ /* 0x000ea4000c1e1500 */
[----:B--2---:R-:W-:-:S05]  /*7d10*/  HADD2.F32 R0, -RZ, R0.H0_H0 ;  /* 0x20000000ff007230 */ /* 0x004fca0000004100 */
[----:B------:R-:W-:-:S04]  /*7d20*/  FMUL.FTZ R0, R0, 1 ;  /* 0x3f80000000007820 */ /* 0x000fc80000410000 */
[----:B------:R0:W1:Y:S01]  /*7d30*/  F2F.F64.F32 R6, R0 ;  /* 0x0000000000067310 */ /* 0x0000620000201800 */
[----:B------:R-:W-:Y:S05]  /*7d40*/  BRA `(.L_x_19363) ;  /* 0x0000000800e87947 */ /* 0x000fea0003800000 */
.L_x_19366:
        /* <DEDUP_REMOVED lines=10> */
.L_x_19369:
[----:B------:R-:W2:Y:S02]  /*7df0*/  LDG.E.U16 R2, desc[UR36][R2.64] ;  /* 0x0000002402027981 */ /* 0x000ea4000c1e1500 */
[----:B--2---:R-:W-:-:S05]  /*7e00*/  HADD2.F32 R0, -RZ, R2.H0_H0 ;  /* 0x20000002ff007230 */ /* 0x004fca0000004100 */
[----:B------:R-:W-:-:S04]  /*7e10*/  FMUL.FTZ R0, R0, 1 ;  /* 0x3f80000000007820 */ /* 0x000fc80000410000 */
[----:B------:R0:W1:Y:S01]  /*7e20*/  F2F.F64.F32 R6, R0 ;  /* 0x0000000000067310 */ /* 0x0000620000201800 */
[----:B------:R-:W-:Y:S05]  /*7e30*/  BRA `(.L_x_19363) ;  /* 0x0000000800ac7947 */ /* 0x000fea0003800000 */
.L_x_19368:
[----:B------:R0:W5:Y:S01]  /*7e40*/  LDG.E.64 R6, desc[UR36][R2.64] ;  /* 0x0000002402067981 */ /* 0x000162000c1e1b00 */
[----:B------:R-:W-:Y:S05]  /*7e50*/  BRA `(.L_x_19363) ;  /* 0x0000000800a47947 */ /* 0x000fea0003800000 */
.L_x_19358:
        /* <DEDUP_REMOVED lines=13> */
.L_x_19372:
[----:B------:R0:W5:Y:S01]  /*7f30*/  LDG.E.64 R6, desc[UR36][R2.64] ;  /* 0x0000002402067981 */ /* 0x000162000c1e1b00 */
[----:B------:R-:W-:Y:S05]  /*7f40*/  BRA `(.L_x_19363) ;  /* 0x0000000800687947 */ /* 0x000fea0003800000 */
.L_x_19371:
        /* <DEDUP_REMOVED lines=27> */
.L_x_19374:
        /* <DEDUP_REMOVED lines=14> */
.L_x_19373:
[----:B------:R-:W2:Y:S02]  /*81e0*/  LDG.E.U16 R0, desc[UR36][R2.64] ;  /* 0x0000002402007981 */ /* 0x000ea4000c1e1500 */
[----:B--2---:R-:W-:-:S04]  /*81f0*/  IMAD.U32 R0, R0, 0x10000, RZ ;  /* 0x0001000000007824 */ /* 0x004fc800078e00ff */
[----:B------:R-:W-:-:S04]  /*8200*/  FMUL.FTZ R0, R0, 1 ;  /* 0x3f80000000007820 */ /* 0x000fc80000410000 */
[----:B------:R0:W1:Y:S01]  /*8210*/  F2F.F64.F32 R6, R0 ;  /* 0x0000000000067310 */ /* 0x0000620000201800 */
[----:B------:R-:W-:Y:S05]  /*8220*/  BRA `(.L_x_19363) ;  /* 0x0000000400b07947 */ /* 0x000fea0003800000 */
.L_x_19370:
        /* <DEDUP_REMOVED lines=11> */
.L_x_19377:
        /* <DEDUP_REMOVED lines=21> */
.L_x_19379:
[----:B------:R-:W-:Y:S05]  /*8430*/  BSYNC.RECONVERGENT B0 ;  /* 0x0000000000007941 */ /* 0x000fea0003800200 */
.L_x_19378:
[----:B------:R-:W-:Y:S02]  /*8440*/  SHF.L.U32 R0, R0, 0x14, RZ ;  /* 0x0000001400007819 */ /* 0x000fe400000006ff */
[----:B------:R-:W-:-:S04]  /*8450*/  LEA R2, R2, 0x3b800000, 0x17 ;  /* 0x3b80000002027811 */ /* 0x000fc800078eb8ff */
[----:B------:R-:W-:-:S05]  /*8460*/  LOP3.LUT R0, R2, R0, R7, 0xfe, !PT ;  /* 0x0000000002007212 */ /* 0x000fca00078efe07 */
[----:B------:R-:W-:-:S04]  /*8470*/  FMUL.FTZ R0, R0, 1 ;  /* 0x3f80000000007820 */ /* 0x000fc80000410000 */
[----:B------:R0:W1:Y:S01]  /*8480*/  F2F.F64.F32 R6, R0 ;  /* 0x0000000000067310 */ /* 0x0000620000201800 */
[----:B------:R-:W-:Y:S05]  /*8490*/  BRA `(.L_x_19363) ;  /* 0x0000000400147947 */ /* 0x000fea0003800000 */
.L_x_19376:
        /* <DEDUP_REMOVED lines=21> */
.L_x_19381:
[----:B------:R-:W-:Y:S05]  /*85f0*/  BSYNC.RECONVERGENT B0 ;  /* 0x0000000000007941 */ /* 0x000fea0003800200 */
.L_x_19380:
[----:B------:R-:W-:Y:S01]  /*8600*/  IMAD.SHL.U32 R0, R0, 0x200000, RZ ;  /* 0x0020000000007824 */ /* 0x000fe200078e00ff */
[----:B------:R-:W-:-:S04]  /*8610*/  LEA R2, R2, 0x37800000, 0x17 ;  /* 0x3780000002027811 */ /* 0x000fc800078eb8ff */
[----:B------:R-:W-:-:S05]  /*8620*/  LOP3.LUT R0, R2, R0, R7, 0xfe, !PT ;  /* 0x0000000002007212 */ /* 0x000fca00078efe07 */
[----:B------:R-:W-:-:S04]  /*8630*/  FMUL.FTZ R0, R0, 1 ;  /* 0x3f80000000007820 */ /* 0x000fc80000410000 */
[----:B------:R0:W1:Y:S01]  /*8640*/  F2F.F64.F32 R6, R0 ;  /* 0x0000000000067310 */ /* 0x0000620000201800 */
[----:B------:R-:W-:Y:S05]  /*8650*/  BRA `(.L_x_19363) ;  /* 0x0000000000a47947 */ /* 0x000fea0003800000 */
.L_x_19375:
        /* <DEDUP_REMOVED lines=18> */
.L_x_19362:
        /* <DEDUP_REMOVED lines=16> */
.L_x_19384:
[----:B------:R-:W-:Y:S01]  /*8880*/  CS2R R6, SRZ ;  /* 0x0000000000067805 */ /* 0x000fe2000001ff00 */
[----:B------:R-:W-:Y:S06]  /*8890*/  BRA `(.L_x_19363) ;  /* 0x0000000000147947 */ /* 0x000fec0003800000 */
.L_x_19383:
[----:B------:R-:W2:Y:S02]  /*88a0*/  LDG.E.64 R6, desc[UR36][R2.64] ;  /* 0x0000002402067981 */ /* 0x000ea4000c1e1b00 */
[----:B--2---:R-:W0:Y:S01]  /*88b0*/  I2F.F64.U64 R6, R6 ;  /* 0x0000000600067312 */ /* 0x004e220000301800 */
[----:B------:R-:W-:Y:S05]  /*88c0*/  BRA `(.L_x_19363) ;  /* 0x0000000000087947 */ /* 0x000fea0003800000 */
.L_x_19382:
[----:B------:R-:W2:Y:S02]  /*88d0*/  LDG.E R2, desc[UR36][R2.64] ;  /* 0x0000002402027981 */ /* 0x000ea4000c1e1900 */
[----:B--2---:R0:W1:Y:S02]  /*88e0*/  I2F.F64.U32 R6, R2 ;  /* 0x0000000200067312 */ /* 0x0040640000201800 */
.L_x_19363:
[----:B------:R-:W-:Y:S05]  /*88f0*/  BSYNC.RECONVERGENT B6 ;  /* 0x0000000000067941 */ /* 0x000fea0003800200 */
.L_x_19357:
[----:B------:R-:W3:Y:S01]  /*8900*/  LDCU.64 UR6, c[0x0][0x580] ;  /* 0x0000b000ff0677ac */ /* 0x000ee20008000a00 */
[----:B012-45:R0:W1:Y:S01]  /*8910*/  FRND.F64.CEIL R4, R6 ;  /* 0x0000000600047313 */ /* 0x0370620000309800 */
        /* <DEDUP_REMOVED lines=16> */
.L_x_19388:
[----:B------:R-:W0:Y:S02]  /*8a20*/  F2I.S64.F64.CEIL R6, R6 ;  /* 0x0000000600067311 */ /* 0x000e240000309900 */
[----:B0-----:R-:W-:-:S05]  /*8a30*/  IMAD.MOV.U32 R5, RZ, RZ, R6 ;  /* 0x000000ffff057224 */ /* 0x001fca00078e0006 */
[----:B------:R0:W-:Y:S01]  /*8a40*/  STG.E.U8 desc[UR36][R2.64], R5 ;  /* 0x0000000502007986 */ /* 0x0001e2000c101124 */
[----:B------:R-:W-:Y:S05]  /*8a50*/  BRA `(.L_x_19390) ;  /* 0x0000000c00e07947 */ /* 0x000fea0003800000 */
.L_x_19387:
        /* <DEDUP_REMOVED lines=9> */
.L_x_19392:
[----:B------:R-:W0:Y:S02]  /*8af0*/  F2I.F64.CEIL R7, R6 ;  /* 0x0000000600077311 */ /* 0x000e240000309100 */
[----:B0-----:R0:W-:Y:S01]  /*8b00*/  STG.E desc[UR36][R2.64], R7 ;  /* 0x0000000702007986 */ /* 0x0011e2000c101924 */
[----:B------:R-:W-:Y:S05]  /*8b10*/  BRA `(.L_x_19390) ;  /* 0x0000000c00b07947 */ /* 0x000fea0003800000 */
.L_x_19391:
[----:B------:R-:W0:Y:S02]  /*8b20*/  F2I.F64.CEIL R7, R6 ;  /* 0x0000000600077311 */ /* 0x000e240000309100 */
[----:B0-----:R0:W-:Y:S01]  /*8b30*/  STG.E.U16 desc[UR36][R2.64], R7 ;  /* 0x0000000702007986 */ /* 0x0011e2000c101524 */
[----:B------:R-:W-:Y:S05]  /*8b40*/  BRA `(.L_x_19390) ;  /* 0x0000000c00a47947 */ /* 0x000fea0003800000 */
.L_x_19386:
        /* <DEDUP_REMOVED lines=13> */
.L_x_19394:
        /* <DEDUP_REMOVED lines=8> */
.L_x_19393:
        /* <DEDUP_REMOVED lines=14> */
.L_x_19396:
        /* <DEDUP_REMOVED lines=9> */
.L_x_19395:
[----:B------:R0:W-:Y:S01]  /*8e10*/  STG.E.64 desc[UR36][R2.64], R4 ;  /* 0x0000000402007986 */ /* 0x0001e2000c101b24 */
[----:B------:R-:W-:Y:S05]  /*8e20*/  BRA `(.L_x_19390) ;  /* 0x0000000800ec7947 */ /* 0x000fea0003800000 */
.L_x_19385:
        /* <DEDUP_REMOVED lines=13> */
.L_x_19400:
        /* <DEDUP_REMOVED lines=22> */
.L_x_19403:
[----:B------:R-:W-:-:S04]  /*9060*/  SHF.R.U32.HI R5, RZ, 0x18, R7 ;  /* 0x00000018ff057819 */ /* 0x000fc80000011607 */
[----:B------:R-:W-:-:S07]  /*9070*/  LOP3.LUT R0, R0, 0x80, R5, 0xf8, !PT ;  /* 0x0000008000007812 */ /* 0x000fce00078ef805 */
.L_x_19402:
[----:B------:R-:W-:Y:S05]  /*9080*/  BSYNC.RECONVERGENT B0 ;  /* 0x0000000000007941 */ /* 0x000fea0003800200 */
.L_x_19401:
[----:B------:R3:W-:Y:S01]  /*9090*/  STG.E.U8 desc[UR36][R2.64], R0 ;  /* 0x0000000002007986 */ /* 0x0007e2000c101124 */
[----:B------:R-:W-:Y:S05]  /*90a0*/  BRA `(.L_x_19390) ;  /* 0x00000008004c7947 */ /* 0x000fea0003800000 */
.L_x_19399:
        /* <DEDUP_REMOVED lines=22> */
.L_x_19406:
[----:B------:R-:W-:-:S04]  /*9210*/  SHF.R.U32.HI R5, RZ, 0x18, R7 ;  /* 0x00000018ff057819 */ /* 0x000fc80000011607 */
[----:B------:R-:W-:-:S07]  /*9220*/  LOP3.LUT R0, R0, 0x80, R5, 0xf8, !PT ;  /* 0x0000008000007812 */ /* 0x000fce00078ef805 */
.L_x_19405:
[----:B------:R-:W-:Y:S05]  /*9230*/  BSYNC.RECONVERGENT B0 ;  /* 0x0000000000007941 */ /* 0x000fea0003800200 */
.L_x_19404:
[----:B------:R0:W-:Y:S01]  /*9240*/  STG.E.U8 desc[UR36][R2.64], R0 ;  /* 0x0000000002007986 */ /* 0x0001e2000c101124 */
[----:B------:R-:W-:Y:S05]  /*9250*/  BRA `(.L_x_19390) ;  /* 0x0000000400e07947 */ /* 0x000fea0003800000 */
.L_x_19398:
        /* <DEDUP_REMOVED lines=26> */
.L_x_19408:
[----:B------:R-:W0:Y:S02]  /*9400*/  F2I.U64.F64.CEIL R6, R6 ;  /* 0x0000000600067311 */ /* 0x000e240000309800 */
[----:B0-----:R1:W-:Y:S01]  /*9410*/  STG.E.64 desc[UR36][R2.64], R6 ;  /* 0x0000000602007986 */ /* 0x0013e2000c101b24 */
[----:B------:R-:W-:Y:S05]  /*9420*/  BRA `(.L_x_19390) ;  /* 0x00000004006c7947 */ /* 0x000fea0003800000 */
.L_x_19407:
[----:B------:R-:W0:Y:S02]  /*9430*/  F2I.U32.F64.CEIL R7, R6 ;  /* 0x0000000600077311 */ /* 0x000e240000309000 */
[----:B0-----:R0:W-:Y:S01]  /*9440*/  STG.E desc[UR36][R2.64], R7 ;  /* 0x0000000702007986 */ /* 0x0011e2000c101924 */
[----:B------:R-:W-:Y:S05]  /*9450*/  BRA `(.L_x_19390) ;  /* 0x0000000400607947 */ /* 0x000fea0003800000 */
.L_x_19397:
        /* <DEDUP_REMOVED lines=10> */
.L_x_19410:
[----:B------:R-:W-:-:S05]  /*9500*/  CS2R R6, SRZ ;  /* 0x0000000000067805 */ /* 0x000fca000001ff00 */
[----:B------:R0:W-:Y:S01]  /*9510*/  STG.E.128 desc[UR36][R2.64], R4 ;  /* 0x0000000402007986 */ /* 0x0001e2000c101d24 */
[----:B------:R-:W-:Y:S05]  /*9520*/  BRA `(.L_x_19390) ;  /* 0x00000004002c7947 */ /* 0x000fea0003800000 */
.L_x_19409:
[----:B------:R-:W-:-:S09]  /*9530*/  UISETP.NE.AND UP0, UPT, UR4, 0xf, UPT ;  /* 0x0000000f0400788c */ /* 0x000fd2000bf05270 */
[----:B------:R-:W-:Y:S05]  /*9540*/  BRA.U !UP0, `(.L_x_19411) ;  /* 0x0000000508087547 */ /* 0x000fea000b800000 */
[----:B------:R-:W-:-:S09]  /*9550*/  UISETP.NE.AND UP0, UPT, UR4, 0x17, UPT ;  /* 0x000000170400788c */ /* 0x000fd2000bf05270 */
[----:B------:R-:W-:Y:S05]  /*9560*/  BRA.U !UP0, `(.L_x_19412) ;  /* 0x0000000108a07547 */ /* 0x000fea000b800000 */
[----:B------:R-:W-:-:S09]  /*9570*/  UISETP.NE.AND UP0, UPT, UR4, 0x18, UPT ;  /* 0x000000180400788c */ /* 0x000fd2000bf05270 */
[----:B------:R-:W-:Y:S05]  /*9580*/  BRA.U !UP0, `(.L_x_19413) ;  /* 0x0000000108447547 */ /* 0x000fea000b800000 */
.L_x_19389:
        /* <DEDUP_REMOVED lines=16> */
.L_x_19414:
[----:B------:R-:W-:Y:S05]  /*9690*/  BRA `(.L_x_19390) ;  /* 0x0000000000d07947 */ /* 0x000fea0003800000 */
.L_x_19413:
        /* <DEDUP_REMOVED lines=17> */
.L_x_19416:
[----:B------:R-:W-:Y:S05]  /*97b0*/  BSYNC.RECONVERGENT B0 ;  /* 0x0000000000007941 */ /* 0x000fea0003800200 */
.L_x_19415:
[----:B------:R-:W-:-:S05]  /*97c0*/  LOP3.LUT R7, R0, 0x80, R7, 0xf8, !PT ;  /* 0x0000008000077812 */ /* 0x000fca00078ef807 */
[----:B------:R0:W-:Y:S01]  /*97d0*/  STG.E.U8 desc[UR36][R2.64], R7 ;  /* 0x0000000702007986 */ /* 0x0001e2000c101124 */
[----:B------:R-:W-:Y:S05]  /*97e0*/  BRA `(.L_x_19390) ;  /* 0x00000000007c7947 */ /* 0x000fea0003800000 */
.L_x_19412:
        /* <DEDUP_REMOVED lines=16> */
.L_x_19418:
[----:B------:R-:W-:Y:S01]  /*98f0*/  IMAD.MOV.U32 R0, RZ, RZ, 0x7f ;  /* 0x0000007fff007424 */ /* 0x000fe200078e00ff */
[----:B------:R-:W-:-:S04]  /*9900*/  ISETP.GT.U32.AND P0, PT, R6, 0x7f800000, PT ;  /* 0x7f8000000600780c */ /* 0x000fc80003f04070 */
[----:B------:R-:W-:-:S09]  /*9910*/  SEL R0, R0, 0x7c, P0 ;  /* 0x0000007c00007807 */ /* 0x000fd20000000000 */
.L_x_19419:
[----:B------:R-:W-:Y:S05]  /*9920*/  BSYNC.RECONVERGENT B0 ;  /* 0x0000000000007941 */ /* 0x000fea0003800200 */
.L_x_19417:
[----:B------:R-:W-:-:S04]  /*9930*/  SHF.R.U32.HI R5, RZ, 0x18, R7 ;  /* 0x00000018ff057819 */ /* 0x000fc80000011607 */
[----:B------:R-:W-:-:S05]  /*9940*/  LOP3.LUT R5, R0, 0x80, R5, 0xf8, !PT ;  /* 0x0000008000057812 */ /* 0x000fca00078ef805 */
[----:B------:R0:W-:Y:S01]  /*9950*/  STG.E.U8 desc[UR36][R2.64], R5 ;  /* 0x0000000502007986 */ /* 0x0001e2000c101124 */
[----:B------:R-:W-:Y:S05]  /*9960*/  BRA `(.L_x_19390) ;  /* 0x00000000001c7947 */ /* 0x000fea0003800000 */
.L_x_19411:
[----:B------:R-:W-:Y:S01]  /*9970*/  UMOV UR4, 0xf0000000 ;  /* 0xf000000000047882 */ /* 0x000fe20000000000 */
[----:B------:R-:W-:Y:S01]  /*9980*/  UMOV UR5, 0x380fffff ;  /* 0x380fffff00057882 */ /* 0x000fe20000000000 */
[----:B------:R-:W0:Y:S01]  /*9990*/  F2F.F32.F64 R0, R4 ;  /* 0x0000000400007310 */ /* 0x000e220000301000 */
[----:B------:R-:W-:-:S14]  /*99a0*/  DSETP.GEU.AND P0, PT, |R4|, UR4, PT ;  /* 0x0000000404007e2a */ /* 0x000fdc000bf0e200 */
[----:B0-----:R-:W-:-:S05]  /*99b0*/  @!P0 FMUL R0, R0, 1.175494350822287508e-38 ;  /* 0x0080000000008820 */ /* 0x001fca0000400000 */
[----:B------:R-:W-:-:S05]  /*99c0*/  F2FP.BF16.F32.PACK_AB R0, RZ, R0 ;  /* 0x00000000ff00723e */ /* 0x000fca00000010ff */
[----:B------:R0:W-:Y:S02]  /*99d0*/  STG.E.U16 desc[UR36][R2.64], R0 ;  /* 0x0000000002007986 */ /* 0x0001e4000c101524 */
.L_x_19390:
[----:B------:R-:W-:-:S07]  /*99e0*/  IADD3 R17, PT, PT, R17, 0x80, RZ ;  /* 0x0000008011117810 */ /* 0x000fce0007ffe0ff */
.L_x_19355:
[----:B------:R-:W-:Y:S05]  /*99f0*/  BSYNC.RECONVERGENT B7 ;  /* 0x0000000000077941 */ /* 0x000fea0003800200 */
.L_x_19354:
        /* <DEDUP_REMOVED lines=306> */
.L_x_19420:
        /* <DEDUP_REMOVED lines=20> */
.L_x_19425:
[----:B-1----:R-:W2:Y:S02]  /*ae60*/  LDG.E.U8 R2, desc[UR36][R4.64] ;  /* 0x0000002404027981 */ /* 0x002ea4000c1e1100 */
[----:B--2---:R-:W4:Y:S01]  /*ae70*/  I2F.F64.U16 R2, R2 ;  /* 0x0000000200027312 */ /* 0x004f220000101800 */
[----:B------:R-:W-:Y:S05]  /*ae80*/  BRA `(.L_x_19427) ;  /* 0x0000000c00607947 */ /* 0x000fea0003800000 */
.L_x_19424:
        /* <DEDUP_REMOVED lines=9> */
.L_x_19429:
[----:B-1----:R-:W2:Y:S02]  /*af20*/  LDG.E R2, desc[UR36][R4.64] ;  /* 0x0000002404027981 */ /* 0x002ea4000c1e1900 */
[----:B--2---:R-:W2:Y:S01]  /*af30*/  I2F.F64 R2, R2 ;  /* 0x0000000200027312 */ /* 0x004ea20000201c00 */
[----:B------:R-:W-:Y:S05]  /*af40*/  BRA `(.L_x_19427) ;  /* 0x0000000c00307947 */ /* 0x000fea0003800000 */
.L_x_19428:
[----:B-1----:R-:W2:Y:S02]  /*af50*/  LDG.E.U16 R2, desc[UR36][R4.64] ;  /* 0x0000002404027981 */ /* 0x002ea4000c1e1500 */
[----:B--2---:R-:W0:Y:S01]  /*af60*/  I2F.F64.S16 R2, R2 ;  /* 0x0000000200027312 */ /* 0x004e220000101c00 */
[----:B------:R-:W-:Y:S05]  /*af70*/  BRA `(.L_x_19427) ;  /* 0x0000000c00247947 */ /* 0x000fea0003800000 */
.L_x_19423:
        /* <DEDUP_REMOVED lines=10> */
.L_x_19431:
[----:B------:R-:W2:Y:S02]  /*b020*/  LDG.E.U16 R0, desc[UR36][R4.64] ;  /* 0x0000002404007981 */ /* 0x000ea4000c1e1500 */
[----:B--2---:R-:W-:-:S05]  /*b030*/  HADD2.F32 R0, -RZ, R0.H0_H0 ;  /* 0x20000000ff007230 */ /* 0x004fca0000004100 */
[----:B------:R-:W-:-:S04]  /*b040*/  FMUL.FTZ R0, R0, 1 ;  /* 0x3f80000000007820 */ /* 0x000fc80000410000 */
[----:B-1----:R0:W1:Y:S01]  /*b050*/  F2F.F64.F32 R2, R0 ;  /* 0x0000000000027310 */ /* 0x0020620000201800 */
[----:B------:R-:W-:Y:S05]  /*b060*/  BRA `(.L_x_19427) ;  /* 0x0000000800e87947 */ /* 0x000fea0003800000 */
.L_x_19430:
        /* <DEDUP_REMOVED lines=10> */
.L_x_19433:
[----:B------:R-:W2:Y:S02]  /*b110*/  LDG.E.U16 R4, desc[UR36][R4.64] ;  /* 0x0000002404047981 */ /* 0x000ea4000c1e1500 */
[----:B--2---:R-:W-:-:S05]  /*b120*/  HADD2.F32 R0, -RZ, R4.H0_H0 ;  /* 0x20000004ff007230 */ /* 0x004fca0000004100 */
[----:B------:R-:W-:-:S04]  /*b130*/  FMUL.FTZ R0, R0, 1 ;  /* 0x3f80000000007820 */ /* 0x000fc80000410000 */
[----:B-1----:R0:W1:Y:S01]  /*b140*/  F2F.F64.F32 R2, R0 ;  /* 0x0000000000027310 */ /* 0x0020620000201800 */
[----:B------:R-:W-:Y:S05]  /*b150*/  BRA `(.L_x_19427) ;  /* 0x0000000800ac7947 */ /* 0x000fea0003800000 */
.L_x_19432:
[----:B-1----:R0:W5:Y:S01]  /*b160*/  LDG.E.64 R2, desc[UR36][R4.64] ;  /* 0x0000002404027981 */ /* 0x002162000c1e1b00 */
[----:B------:R-:W-:Y:S05]  /*b170*/  BRA `(.L_x_19427) ;  /* 0x0000000800a47947 */ /* 0x000fea0003800000 */
.L_x_19422:
        /* <DEDUP_REMOVED lines=13> */
.L_x_19436:
[----:B-1----:R0:W5:Y:S01]  /*b250*/  LDG.E.64 R2, desc[UR36][R4.64] ;  /* 0x0000002404027981 */ /* 0x002162000c1e1b00 */
[----:B------:R-:W-:Y:S05]  /*b260*/  BRA `(.L_x_19427) ;  /* 0x0000000800687947 */ /* 0x000fea0003800000 */
.L_x_19435:
        /* <DEDUP_REMOVED lines=27> */
.L_x_19438:
        /* <DEDUP_REMOVED lines=14> */
.L_x_19437:
[----:B------:R-:W2:Y:S02]  /*b500*/  LDG.E.U16 R0, desc[UR36][R4.64] ;  /* 0x0000002404007981 */ /* 0x000ea4000c1e1500 */
[----:B--2---:R-:W-:-:S04]  /*b510*/  IMAD.U32 R0, R0, 0x10000, RZ ;  /* 0x0001000000007824 */ /* 0x004fc800078e00ff */
[----:B------:R-:W-:-:S04]  /*b520*/  FMUL.FTZ R0, R0, 1 ;  /* 0x3f80000000007820 */ /* 0x000fc80000410000 */
[----:B-1----:R0:W1:Y:S01]  /*b530*/  F2F.F64.F32 R2, R0 ;  /* 0x0000000000027310 */ /* 0x0020620000201800 */
[----:B------:R-:W-:Y:S05]  /*b540*/  BRA `(.L_x_19427) ;  /* 0x0000000400b07947 */ /* 0x000fea0003800000 */
.L_x_19434:
        /* <DEDUP_REMOVED lines=11> */
.L_x_19441:
        /* <DEDUP_REMOVED lines=21> */
.L_x_19443:
[----:B------:R-:W-:Y:S05]  /*b750*/  BSYNC.RECONVERGENT B0 ;  /* 0x0000000000007941 */ /* 0x000fea0003800200 */
.L_x_19442:
[----:B------:R-:W-:Y:S02]  /*b760*/  SHF.L.U32 R0, R0, 0x14, RZ ;  /* 0x0000001400007819 */ /* 0x000fe400000006ff */
[----:B------:R-:W-:-:S04]  /*b770*/  LEA R2, R2, 0x3b800000, 0x17 ;  /* 0x3b80000002027811 */ /* 0x000fc800078eb8ff */
[----:B------:R-:W-:-:S05]  /*b780*/  LOP3.LUT R0, R2, R0, R7, 0xfe, !PT ;  /* 0x0000000002007212 */ /* 0x000fca00078efe07 */
[----:B------:R-:W-:-:S04]  /*b790*/  FMUL.FTZ R0, R0, 1 ;  /* 0x3f80000000007820 */ /* 0x000fc80000410000 */
[----:B------:R0:W1:Y:S01]  /*b7a0*/  F2F.F64.F32 R2, R0 ;  /* 0x0000000000027310 */ /* 0x0000620000201800 */
[----:B------:R-:W-:Y:S05]  /*b7b0*/  BRA `(.L_x_19427) ;  /* 0x0000000400147947 */ /* 0x000fea0003800000 */
.L_x_19440:
        /* <DEDUP_REMOVED lines=21> */
.L_x_19445:
[----:B------:R-:W-:Y:S05]  /*b910*/  BSYNC.RECONVERGENT B0 ;  /* 0x0000000000007941 */ /* 0x000fea0003800200 */
.L_x_19444:
[----:B------:R-:W-:Y:S01]  /*b920*/  IMAD.SHL.U32 R0, R0, 0x200000, RZ ;  /* 0x0020000000007824 */ /* 0x000fe200078e00ff */
[----:B------:R-:W-:-:S04]  /*b930*/  LEA R2, R2, 0x37800000, 0x17 ;  /* 0x3780000002027811 */ /* 0x000fc800078eb8ff */
[----:B------:R-:W-:-:S05]  /*b940*/  LOP3.LUT R0, R2, R0, R7, 0xfe, !PT ;  /* 0x0000000002007212 */ /* 0x000fca00078efe07 */
[----:B------:R-:W-:-:S04]  /*b950*/  FMUL.FTZ R0, R0, 1 ;  /* 0x3f80000000007820 */ /* 0x000fc80000410000 */
[----:B------:R0:W1:Y:S01]  /*b960*/  F2F.F64.F32 R2, R0 ;  /* 0x0000000000027310 */ /* 0x0000620000201800 */
[----:B------:R-:W-:Y:S05]  /*b970*/  BRA `(.L_x_19427) ;  /* 0x0000000000a47947 */ /* 0x000fea0003800000 */
.L_x_19439:
        /* <DEDUP_REMOVED lines=18> */
.L_x_19426:
        /* <DEDUP_REMOVED lines=16> */
.L_x_19448:
[----:B------:R-:W-:Y:S01]  /*bba0*/  CS2R R2, SRZ ;  /* 0x0000000000027805 */ /* 0x000fe2000001ff00 */
[----:B------:R-:W-:Y:S06]  /*bbb0*/  BRA `(.L_x_19427) ;  /* 0x0000000000147947 */ /* 0x000fec0003800000 */
.L_x_19447:
[----:B-1----:R-:W2:Y:S02]  /*bbc0*/  LDG.E.64 R2, desc[UR36][R4.64] ;  /* 0x0000002404027981 */ /* 0x002ea4000c1e1b00 */
[----:B--2---:R-:W0:Y:S01]  /*bbd0*/  I2F.F64.U64 R2, R2 ;  /* 0x0000000200027312 */ /* 0x004e220000301800 */
[----:B------:R-:W-:Y:S05]  /*bbe0*/  BRA `(.L_x_19427) ;  /* 0x0000000000087947 */ /* 0x000fea0003800000 */
.L_x_19446:
[----:B-1----:R-:W2:Y:S02]  /*bbf0*/  LDG.E R2, desc[UR36][R4.64] ;  /* 0x0000002404027981 */ /* 0x002ea4000c1e1900 */
[----:B--2---:R-:W0:Y:S02]  /*bc00*/  I2F.F64.U32 R2, R2 ;  /* 0x0000000200027312 */ /* 0x004e240000201800 */
.L_x_19427:
[----:B------:R-:W-:Y:S05]  /*bc10*/  BSYNC.RECONVERGENT B6 ;  /* 0x0000000000067941 */ /* 0x000fea0003800200 */
.L_x_19421:
[----:B------:R-:W-:Y:S01]  /*bc20*/  UPRMT UR4, UR42, 0x9910, URZ ;  /* 0x000099102a047896 */ /* 0x000fe200080000ff */
[----:B012345:R0:W1:Y:S03]  /*bc30*/  FRND.F64.CEIL R4, R2 ;  /* 0x0000000200047313 */ /* 0x03f0660000309800 */
        /* <DEDUP_REMOVED lines=11> */
[----:B0-----:R-:W-:Y:S01]  /*bcf0*/  STG.E.U8 desc[UR36][R16.64], R3 ;  /* 0x0000000310007986 */ /* 0x001fe2000c101124 */
[----:B------:R-:W-:Y:S05]  /*bd00*/  EXIT ;  /* 0x000000000000794d */ /* 0x000fea0003800000 */
.L_x_19452:
[----:B------:R-:W1:Y:S02]  /*bd10*/  F2I.S64.F64.CEIL R2, R2 ;  /* 0x0000000200027311 */ /* 0x000e640000309900 */
[----:B-1----:R-:W-:-:S05]  /*bd20*/  MOV R5, R2 ;  /* 0x0000000200057202 */ /* 0x002fca0000000f00 */
[----:B------:R-:W-:Y:S01]  /*bd30*/  STG.E.U8 desc[UR36][R16.64], R5 ;  /* 0x0000000510007986 */ /* 0x000fe2000c101124 */
[----:B------:R-:W-:Y:S05]  /*bd40*/  EXIT ;  /* 0x000000000000794d */ /* 0x000fea0003800000 */
.L_x_19451:
[----:B------:R-:W-:-:S09]  /*bd50*/  UISETP.NE.AND UP0, UPT, UR4, 0x2, UPT ;  /* 0x000000020400788c */ /* 0x000fd2000bf05270 */
[----:B------:R-:W-:Y:S05]  /*bd60*/  BRA.U !UP0, `(.L_x_19454) ;  /* 0x0000000108287547 */ /* 0x000fea000b800000 */
[----:B------:R-:W-:-:S09]  /*bd70*/  UISETP.NE.AND UP0, UPT, UR4, 0x3, UPT ;  /* 0x000000030400788c */ /* 0x000fd2000bf05270 */
[----:B------:R-:W-:Y:S05]  /*bd80*/  BRA.U !UP0, `(.L_x_19455) ;  /* 0x0000000108147547 */ /* 0x000fea000b800000 */
[----:B------:R-:W-:-:S09]  /*bd90*/  UISETP.NE.AND UP0, UPT, UR4, 0x4, UPT ;  /* 0x000000040400788c */ /* 0x000fd2000bf05270 */
[----:B------:R-:W-:Y:S05]  /*bda0*/  BRA.U UP0, `(.L_x_19453) ;  /* 0x0000000900b47547 */ /* 0x000fea000b800000 */
[----:B------:R-:W0:Y:S02]  /*bdb0*/  F2I.S64.F64.CEIL R2, R2 ;  /* 0x0000000200027311 */ /* 0x000e240000309900 */
[----:B0-----:R-:W-:Y:S01]  /*bdc0*/  STG.E.64 desc[UR36][R16.64], R2 ;  /* 0x0000000210007986 */ /* 0x001fe2000c101b24 */
[----:B------:R-:W-:Y:S05]  /*bdd0*/  EXIT ;  /* 0x000000000000794d */ /* 0x000fea0003800000 */
.L_x_19455:
[----:B------:R-:W0:Y:S02]  /*bde0*/  F2I.F64.CEIL R3, R2 ;  /* 0x0000000200037311 */ /* 0x000e240000309100 */
[----:B0-----:R-:W-:Y:S01]  /*bdf0*/  STG.E desc[UR36][R16.64], R3 ;  /* 0x0000000310007986 */ /* 0x001fe2000c101924 */
[----:B------:R-:W-:Y:S05]  /*be00*/  EXIT ;  /* 0x000000000000794d */ /* 0x000fea0003800000 */
.L_x_19454:
[----:B------:R-:W0:Y:S02]  /*be10*/  F2I.F64.CEIL R3, R2 ;  /* 0x0000000200037311 */ /* 0x000e240000309100 */
[----:B0-----:R-:W-:Y:S01]  /*be20*/  STG.E.U16 desc[UR36][R16.64], R3 ;  /* 0x0000000310007986 */ /* 0x001fe2000c101524 */
[----:B------:R-:W-:Y:S05]  /*be30*/  EXIT ;  /* 0x000000000000794d */ /* 0x000fea0003800000 */
.L_x_19450:
        /* <DEDUP_REMOVED lines=13> */
.L_x_19457:
        /* <DEDUP_REMOVED lines=8> */
.L_x_19456:
        /* <DEDUP_REMOVED lines=14> */
.L_x_19459:
        /* <DEDUP_REMOVED lines=9> */
.L_x_19458:
[----:B-1----:R-:W-:Y:S01]  /*c100*/  STG.E.64 desc[UR36][R16.64], R4 ;  /* 0x0000000410007986 */ /* 0x002fe2000c101b24 */
[----:B------:R-:W-:Y:S05]  /*c110*/  EXIT ;  /* 0x000000000000794d */ /* 0x000fea0003800000 */
.L_x_19449:
        /* <DEDUP_REMOVED lines=11> */
[----:B0-----:R-:W-:Y:S01]  /*c1d0*/  STG.E.U16 desc[UR36][R16.64], R3 ;  /* 0x0000000310007986 */ /* 0x001fe2000c101524 */
[----:B------:R-:W-:Y:S05]  /*c1e0*/  EXIT ;  /* 0x000000000000794d */ /* 0x000fea0003800000 */
.L_x_19463:
        /* <DEDUP_REMOVED lines=21> */
.L_x_19466:
[----:B------:R-:W-:-:S04]  /*c340*/  SHF.R.U32.HI R3, RZ, 0x18, R3 ;  /* 0x00000018ff037819 */ /* 0x000fc80000011603 */
[----:B------:R-:W-:-:S04]  /*c350*/  LOP3.LUT R0, R0, 0x80, R3, 0xf8, !PT ;  /* 0x0000008000007812 */ /* 0x000fc800078ef803 */
[----:B------:R-:W-:-:S07]  /*c360*/  PRMT R8, R0, 0x7610, R8 ;  /* 0x0000761000087816 */ /* 0x000fce0000000008 */
.L_x_19465:
[----:B------:R-:W-:Y:S05]  /*c370*/  BSYNC.RECONVERGENT B0 ;  /* 0x0000000000007941 */ /* 0x000fea0003800200 */
.L_x_19464:
[----:B------:R-:W-:Y:S01]  /*c380*/  STG.E.U8 desc[UR36][R16.64], R8 ;  /* 0x0000000810007986 */ /* 0x000fe2000c101124 */
[----:B------:R-:W-:Y:S05]  /*c390*/  EXIT ;  /* 0x000000000000794d */ /* 0x000fea0003800000 */
.L_x_19462:
        /* <DEDUP_REMOVED lines=21> */
.L_x_19469:
[----:B------:R-:W-:-:S04]  /*c4f0*/  SHF.R.U32.HI R3, RZ, 0x18, R3 ;  /* 0x00000018ff037819 */ /* 0x000fc80000011603 */
[----:B------:R-:W-:-:S04]  /*c500*/  LOP3.LUT R0, R0, 0x80, R3, 0xf8, !PT ;  /* 0x0000008000007812 */ /* 0x000fc800078ef803 */
[----:B------:R-:W-:-:S07]  /*c510*/  PRMT R8, R0, 0x7610, R8 ;  /* 0x0000761000087816 */ /* 0x000fce0000000008 */
.L_x_19468:
[----:B------:R-:W-:Y:S05]  /*c520*/  BSYNC.RECONVERGENT B0 ;  /* 0x0000000000007941 */ /* 0x000fea0003800200 */
.L_x_19467:
[----:B------:R-:W-:Y:S01]  /*c530*/  STG.E.U8 desc[UR36][R16.64], R8 ;  /* 0x0000000810007986 */ /* 0x000fe2000c101124 */
[----:B------:R-:W-:Y:S05]  /*c540*/  EXIT ;  /* 0x000000000000794d */ /* 0x000fea0003800000 */
.L_x_19461:
        /* <DEDUP_REMOVED lines=26> */
.L_x_19471:
[----:B------:R-:W0:Y:S02]  /*c6f0*/  F2I.U64.F64.CEIL R2, R2 ;  /* 0x0000000200027311 */ /* 0x000e240000309800 */
[----:B0-----:R-:W-:Y:S01]  /*c700*/  STG.E.64 desc[UR36][R16.64], R2 ;  /* 0x0000000210007986 */ /* 0x001fe2000c101b24 */
[----:B------:R-:W-:Y:S05]  /*c710*/  EXIT ;  /* 0x000000000000794d */ /* 0x000fea0003800000 */
.L_x_19470:
[----:B------:R-:W0:Y:S02]  /*c720*/  F2I.U32.F64.CEIL R3, R2 ;  /* 0x0000000200037311 */ /* 0x000e240000309000 */
[----:B0-----:R-:W-:Y:S01]  /*c730*/  STG.E desc[UR36][R16.64], R3 ;  /* 0x0000000310007986 */ /* 0x001fe2000c101924 */
[----:B------:R-:W-:Y:S05]  /*c740*/  EXIT ;  /* 0x000000000000794d */ /* 0x000fea0003800000 */
.L_x_19460:
        /* <DEDUP_REMOVED lines=10> */
.L_x_19473:
[----:B------:R-:W-:-:S05]  /*c7f0*/  CS2R R6, SRZ ;  /* 0x0000000000067805 */ /* 0x000fca000001ff00 */
[----:B-1----:R-:W-:Y:S01]  /*c800*/  STG.E.128 desc[UR36][R16.64], R4 ;  /* 0x0000000410007986 */ /* 0x002fe2000c101d24 */
[----:B------:R-:W-:Y:S05]  /*c810*/  EXIT ;  /* 0x000000000000794d */ /* 0x000fea0003800000 */
.L_x_19472:
[----:B------:R-:W-:-:S09]  /*c820*/  UISETP.NE.AND UP0, UPT, UR4, 0xf, UPT ;  /* 0x0000000f0400788c */ /* 0x000fd2000bf05270 */
[----:B------:R-:W-:Y:S05]  /*c830*/  BRA.U !UP0, `(.L_x_19474) ;  /* 0x0000000508087547 */ /* 0x000fea000b800000 */
[----:B------:R-:W-:-:S09]  /*c840*/  UISETP.NE.AND UP0, UPT, UR4, 0x17, UPT ;  /* 0x000000170400788c */ /* 0x000fd2000bf05270 */
[----:B------:R-:W-:Y:S05]  /*c850*/  BRA.U !UP0, `(.L_x_19475) ;  /* 0x0000000108a07547 */ /* 0x000fea000b800000 */
[----:B------:R-:W-:-:S09]  /*c860*/  UISETP.NE.AND UP0, UPT, UR4, 0x18, UPT ;  /* 0x000000180400788c */ /* 0x000fd2000bf05270 */
[----:B------:R-:W-:Y:S05]  /*c870*/  BRA.U !UP0, `(.L_x_19476) ;  /* 0x0000000108447547 */ /* 0x000fea000b800000 */
.L_x_19453:
        /* <DEDUP_REMOVED lines=16> */
.L_x_19477:
[----:B------:R-:W-:Y:S05]  /*c980*/  EXIT ;  /* 0x000000000000794d */ /* 0x000fea0003800000 */
.L_x_19476:
        /* <DEDUP_REMOVED lines=17> */
.L_x_19479:
[----:B------:R-:W-:Y:S05]  /*caa0*/  BSYNC.RECONVERGENT B0 ;  /* 0x0000000000007941 */ /* 0x000fea0003800200 */
.L_x_19478:
[----:B------:R-:W-:-:S05]  /*cab0*/  LOP3.LUT R3, R0, 0x80, R3, 0xf8, !PT ;  /* 0x0000008000037812 */ /* 0x000fca00078ef803 */
[----:B------:R-:W-:Y:S01]  /*cac0*/  STG.E.U8 desc[UR36][R16.64], R3 ;  /* 0x0000000310007986 */ /* 0x000fe2000c101124 */
[----:B------:R-:W-:Y:S05]  /*cad0*/  EXIT ;  /* 0x000000000000794d */ /* 0x000fea0003800000 */
.L_x_19475:
        /* <DEDUP_REMOVED lines=16> */
.L_x_19481:
[----:B------:R-:W-:Y:S02]  /*cbe0*/  ISETP.GT.U32.AND P0, PT, R2, 0x7f800000, PT ;  /* 0x7f8000000200780c */ /* 0x000fe40003f04070 */
[----:B------:R-:W-:-:S04]  /*cbf0*/  MOV R0, 0x7f ;  /* 0x0000007f00007802 */ /* 0x000fc80000000f00 */
[----:B------:R-:W-:-:S07]  /*cc00*/  SEL R0, R0, 0x7c, P0 ;  /* 0x0000007c00007807 */ /* 0x000fce0000000000 */
.L_x_19482:
[----:B------:R-:W-:Y:S05]  /*cc10*/  BSYNC.RECONVERGENT B0 ;  /* 0x0000000000007941 */ /* 0x000fea0003800200 */
.L_x_19480:
[----:B------:R-:W-:-:S04]  /*cc20*/  SHF.R.U32.HI R3, RZ, 0x18, R3 ;  /* 0x00000018ff037819 */ /* 0x000fc80000011603 */
[----:B------:R-:W-:-:S05]  /*cc30*/  LOP3.LUT R3, R0, 0x80, R3, 0xf8, !PT ;  /* 0x0000008000037812 */ /* 0x000fca00078ef803 */
[----:B------:R-:W-:Y:S01]  /*cc40*/  STG.E.U8 desc[UR36][R16.64], R3 ;  /* 0x0000000310007986 */ /* 0x000fe2000c101124 */
[----:B------:R-:W-:Y:S05]  /*cc50*/  EXIT ;  /* 0x000000000000794d */ /* 0x000fea0003800000 */
.L_x_19474:
        /* <DEDUP_REMOVED lines=8> */
.L_x_19483:
        /* <DEDUP_REMOVED lines=10> */
.L_x_20022:


//--------------------- .text._ZN2at6native27unrolled_elementwise_kernelIZZZNS0_16ceil_kernel_cudaERNS_18TensorIteratorBaseEENKUlvE_clEvENKUlvE_clEvEUldE_St5arrayIPcLm2EELi4E23TrivialOffsetCalculatorILi1EjESB_NS0_6memory12LoadWithCastILi1EEENSC_13StoreWithCastILi1EEEEEviT_T0_T2_T3_T4_T5_ --------------------------
	.section	.text._ZN2at6native27unrolled_elementwise_kernelIZZZNS0_16ceil_kernel_cudaERNS_18TensorIteratorBaseEENKUlvE_clEvENKUlvE_clEvEUldE_St5arrayIPcLm2EELi4E23TrivialOffsetCalculatorILi1EjESB_NS0_6memory12LoadWithCastILi1EEENSC_13StoreWithCastILi1EEEEEviT_T0_T2_T3_T4_T5_,"ax",@progbits
	.align	128
        .global         _ZN2at6native27unrolled_elementwise_kernelIZZZNS0_16ceil_kernel_cudaERNS_18TensorIteratorBaseEENKUlvE_clEvENKUlvE_clEvEUldE_St5arrayIPcLm2EELi4E23TrivialOffsetCalculatorILi1EjESB_NS0_6memory12LoadWithCastILi1EEENSC_13StoreWithCastILi1EEEEEviT_T0_T2_T3_T4_T5_
        .type           _ZN2at6native27unrolled_elementwise_kernelIZZZNS0_16ceil_kernel_cudaERNS_18TensorIteratorBaseEENKUlvE_clEvENKUlvE_clEvEUldE_St5arrayIPcLm2EELi4E23TrivialOffsetCalculatorILi1EjESB_NS0_6memory12LoadWithCastILi1EEENSC_13StoreWithCastILi1EEEEEviT_T0_T2_T3_T4_T5_,@function
        .size           _ZN2at6native27unrolled_elementwise_kernelIZZZNS0_16ceil_kernel_cudaERNS_18TensorIteratorBaseEENKUlvE_clEvENKUlvE_clEvEUldE_St5arrayIPcLm2EELi4E23TrivialOffsetCalculatorILi1EjESB_NS0_6memory12LoadWithCastILi1EEENSC_13StoreWithCastILi1EEEEEviT_T0_T2_T3_T4_T5_,(.L_x_20023 - _ZN2at6native27unrolled_elementwise_kernelIZZZNS0_16ceil_kernel_cudaERNS_18TensorIteratorBaseEENKUlvE_clEvENKUlvE_clEvEUldE_St5arrayIPcLm2EELi4E23TrivialOffsetCalculatorILi1EjESB_NS0_6memory12LoadWithCastILi1EEENSC_13StoreWithCastILi1EEEEEviT_T0_T2_T3_T4_T5_)
        .other          _ZN2at6native27unrolled_elementwise_kernelIZZZNS0_16ceil_kernel_cudaERNS_18TensorIteratorBaseEENKUlvE_clEvENKUlvE_clEvEUldE_St5arrayIPcLm2EELi4E23TrivialOffsetCalculatorILi1EjESB_NS0_6memory12LoadWithCastILi1EEENSC_13StoreWithCastILi1EEEEEviT_T0_T2_T3_T4_T5_,@"STO_CUDA_ENTRY STV_DEFAULT"
_ZN2at6native27unrolled_elementwise_kernelIZZZNS0_16ceil_kernel_cudaERNS_18TensorIteratorBaseEENKUlvE_clEvENKUlvE_clEvEUldE_St5arrayIPcLm2EELi4E23TrivialOffsetCalculatorILi1EjESB_NS0_6memory12LoadWithCastILi1EEENSC_13StoreWithCastILi1EEEEEviT_T0_T2_T3_T4_T5_:
.text._ZN2at6native27unrolled_elementwise_kernelIZZZNS0_16ceil_kernel_cudaERNS_18TensorIteratorBaseEENKUlvE_clEvENKUlvE_clEvEUldE_St5arrayIPcLm2EELi4E23TrivialOffsetCalculatorILi1EjESB_NS0_6memory12LoadWithCastILi1EEENSC_13StoreWithCastILi1EEEEEviT_T0_T2_T3_T4_T5_:
        /* <DEDUP_REMOVED lines=33> */
.L_x_19490:
[----:B------:R-:W2:Y:S02]  /*0210*/  LDG.E.U8 R4, desc[UR36][R4.64] ;  /* 0x0000002404047981 */ /* 0x000ea4000c1e1100 */
[----:B--2---:R0:W1:Y:S01]  /*0220*/  I2F.F64.U16 R32, R4 ;  /* 0x0000000400207312 */ /* 0x0040620000101800 */
[----:B------:R-:W-:Y:S05]  /*0230*/  BRA `(.L_x_19492) ;  /* 0x0000000c00647947 */ /* 0x000fea0003800000 */
.L_x_19489:
        /* <DEDUP_REMOVED lines=9> */
.L_x_19494:
[----:B------:R-:W2:Y:S02]  /*02d0*/  LDG.E R4, desc[UR36][R4.64] ;  /* 0x0000002404047981 */ /* 0x000ea4000c1e1900 */
[----:B--2---:R1:W2:Y:S01]  /*02e0*/  I2F.F64 R32, R4 ;  /* 0x0000000400207312 */ /* 0x0042a20000201c00 */
[----:B------:R-:W-:Y:S05]  /*02f0*/  BRA `(.L_x_19492) ;  /* 0x0000000c00347947 */ /* 0x000fea0003800000 */
.L_x_19493:
[----:B------:R-:W2:Y:S02]  /*0300*/  LDG.E.U16 R4, desc[UR36][R4.64] ;  /* 0x0000002404047981 */ /* 0x000ea4000c1e1500 */
[----:B--2---:R3:W4:Y:S01]  /*0310*/  I2F.F64.S16 R32, R4 ;  /* 0x0000000400207312 */ /* 0x0047220000101c00 */
[----:B------:R-:W-:Y:S05]  /*0320*/  BRA `(.L_x_19492) ;  /* 0x0000000c00287947 */ /* 0x000fea0003800000 */
.L_x_19488:
        /* <DEDUP_REMOVED lines=10> */
.L_x_19496:
[----:B------:R-:W2:Y:S02]  /*03d0*/  LDG.E.U16 R0, desc[UR36][R4.64] ;  /* 0x0000002404007981 */ /* 0x000ea4000c1e1500 */
[----:B--2---:R-:W-:-:S05]  /*03e0*/  HADD2.F32 R0, -RZ, R0.H0_H0 ;  /* 0x20000000ff007230 */ /* 0x004fca0000004100 */
[----:B------:R-:W-:-:S04]  /*03f0*/  FMUL.FTZ R0, R0, 1 ;  /* 0x3f80000000007820 */ /* 0x000fc80000410000 */
[----:B------:R0:W1:Y:S01]  /*0400*/  F2F.F64.F32 R32, R0 ;  /* 0x0000000000207310 */ /* 0x0000620000201800 */
[----:B------:R-:W-:Y:S05]  /*0410*/  BRA `(.L_x_19492) ;  /* 0x0000000800ec7947 */ /* 0x000fea0003800000 */
.L_x_19495:
        /* <DEDUP_REMOVED lines=10> */
.L_x_19498:
[----:B------:R-:W2:Y:S02]  /*04c0*/  LDG.E.U16 R4, desc[UR36][R4.64] ;  /* 0x0000002404047981 */ /* 0x000ea4000c1e1500 */
[----:B--2---:R-:W-:-:S05]  /*04d0*/  HADD2.F32 R0, -RZ, R4.H0_H0 ;  /* 0x20000004ff007230 */ /* 0x004fca0000004100 */
[----:B------:R-:W-:-:S04]  /*04e0*/  FMUL.FTZ R0, R0, 1 ;  /* 0x3f80000000007820 */ /* 0x000fc80000410000 */
[----:B------:R0:W1:Y:S01]  /*04f0*/  F2F.F64.F32 R32, R0 ;  /* 0x0000000000207310 */ /* 0x0000620000201800 */
[----:B------:R-:W-:Y:S05]  /*0500*/  BRA `(.L_x_19492) ;  /* 0x0000000800b07947 */ /* 0x000fea0003800000 */
.L_x_19497:
[----:B------:R0:W5:Y:S01]  /*0510*/  LDG.E.64 R32, desc[UR36][R4.64] ;  /* 0x0000002404207981 */ /* 0x000162000c1e1b00 */
[----:B------:R-:W-:Y:S05]  /*0520*/  BRA `(.L_x_19492) ;  /* 0x0000000800a87947 */ /* 0x000fea0003800000 */
.L_x_19487:
        /* <DEDUP_REMOVED lines=13> */
.L_x_19501:
[----:B------:R0:W5:Y:S01]  /*0600*/  LDG.E.64 R32, desc[UR36][R4.64] ;  /* 0x0000002404207981 */ /* 0x000162000c1e1b00 */
[----:B------:R-:W-:Y:S05]  /*0610*/  BRA `(.L_x_19492) ;  /* 0x00000008006c7947 */ /* 0x000fea0003800000 */
.L_x_19500:
        /* <DEDUP_REMOVED lines=27> */
.L_x_19503:
        /* <DEDUP_REMOVED lines=15> */
.L_x_19502:
[----:B------:R-:W2:Y:S02]  /*08c0*/  LDG.E.U16 R0, desc[UR36][R4.64] ;  /* 0x0000002404007981 */ /* 0x000ea4000c1e1500 */
[----:B--2---:R-:W-:-:S04]  /*08d0*/  IMAD.U32 R0, R0, 0x10000, RZ ;  /* 0x0001000000007824 */ /* 0x004fc800078e00ff */
[----:B------:R-:W-:-:S04]  /*08e0*/  FMUL.FTZ R0, R0, 1 ;  /* 0x3f80000000007820 */ /* 0x000fc80000410000 */
[----:B------:R0:W1:Y:S01]  /*08f0*/  F2F.F64.F32 R32, R0 ;  /* 0x0000000000207310 */ /* 0x0000620000201800 */
[----:B------:R-:W-:Y:S05]  /*0900*/  BRA `(.L_x_19492) ;  /* 0x0000000400b07947 */ /* 0x000fea0003800000 */
.L_x_19499:
        /* <DEDUP_REMOVED lines=11> */
.L_x_19506:
        /* <DEDUP_REMOVED lines=21> */
.L_x_19508:
[----:B------:R-:W-:Y:S05]  /*0b10*/  BSYNC.RECONVERGENT B0 ;  /* 0x0000000000007941 */ /* 0x000fea0003800200 */
.L_x_19507:
[----:B------:R-:W-:Y:S01]  /*0b20*/  IMAD.SHL.U32 R0, R0, 0x100000, RZ ;  /* 0x0010000000007824 */ /* 0x000fe200078e00ff */
[----:B------:R-:W-:-:S04]  /*0b30*/  LEA R3, R3, 0x3b800000, 0x17 ;  /* 0x3b80000003037811 */ /* 0x000fc800078eb8ff */
[----:B------:R-:W-:-:S05]  /*0b40*/  LOP3.LUT R0, R3, R0, R7, 0xfe, !PT ;  /* 0x0000000003007212 */ /* 0x000fca00078efe07 */
[----:B------:R-:W-:-:S04]  /*0b50*/  FMUL.FTZ R0, R0, 1 ;  /* 0x3f80000000007820 */ /* 0x000fc80000410000 */
[----:B------:R0:W1:Y:S01]  /*0b60*/  F2F.F64.F32 R32, R0 ;  /* 0x0000000000207310 */ /* 0x0000620000201800 */
[----:B------:R-:W-:Y:S05]  /*0b70*/  BRA `(.L_x_19492) ;  /* 0x0000000400147947 */ /* 0x000fea0003800000 */
.L_x_19505:
        /* <DEDUP_REMOVED lines=21> */
.L_x_19510:
[----:B------:R-:W-:Y:S05]  /*0cd0*/  BSYNC.RECONVERGENT B0 ;  /* 0x0000000000007941 */ /* 0x000fea0003800200 */
.L_x_19509:
[----:B------:R-:W-:Y:S01]  /*0ce0*/  IMAD.SHL.U32 R0, R0, 0x200000, RZ ;  /* 0x0020000000007824 */ /* 0x000fe200078e00ff */
[----:B------:R-:W-:-:S04]  /*0cf0*/  LEA R3, R3, 0x37800000, 0x17 ;  /* 0x3780000003037811 */ /* 0x000fc800078eb8ff */
[----:B------:R-:W-:-:S05]  /*0d00*/  LOP3.LUT R0, R3, R0, R7, 0xfe, !PT ;  /* 0x0000000003007212 */ /* 0x000fca00078efe07 */
[----:B------:R-:W-:-:S04]  /*0d10*/  FMUL.FTZ R0, R0, 1 ;  /* 0x3f80000000007820 */ /* 0x000fc80000410000 */
[----:B------:R0:W1:Y:S01]  /*0d20*/  F2F.F64.F32 R32, R0 ;  /* 0x0000000000207310 */ /* 0x0000620000201800 */
[----:B------:R-:W-:Y:S05]  /*0d30*/  BRA `(.L_x_19492) ;  /* 0x0000000000a47947 */ /* 0x000fea0003800000 */
.L_x_19504:
[----:B------:R-:W-:-:S09]  /*0d40*/  UISETP.NE.AND UP0, UPT, UR4, 0x1c, UPT ;  /* 0x0000001c0400788c */ /* 0x000fd2000bf05270 */
[----:B------:R-:W-:Y:S05]  /*0d50*/  BRA.U !UP0, `(.L_x_19511) ;  /* 0x0000000108947547 */ /* 0x000fea000b800000 */
[----:B------:R-:W-:-:S09]  /*0d60*/  UISETP.NE.AND UP0, UPT, UR4, 0x1d, UPT ;  /* 0x0000001d0400788c */ /* 0x000fd2000bf05270 */
[----:B------:R-:W-:Y:S05]  /*0d70*/  BRA.U !UP0, `(.L_x_19512) ;  /* 0x0000000108807547 */ /* 0x000fea000b800000 */
[----:B------:R-:W-:-:S09]  /*0d80*/  UISETP.NE.AND UP0, UPT, UR4, 0x2c, UPT ;  /* 0x0000002c0400788c */ /* 0x000fd2000bf05270 */
[----:B------:R-:W-:Y:S05]  /*0d90*/  BRA.U !UP0, `(.L_x_19513) ;  /* 0x0000000108487547 */ /* 0x000fea000b800000 */
.L_x_19491:
        /* <DEDUP_REMOVED lines=16> */
.L_x_19514:
[----:B------:R-:W-:Y:S01]  /*0ea0*/  CS2R R32, SRZ ;  /* 0x0000000000207805 */ /* 0x000fe2000001ff00 */
[----:B------:R-:W-:Y:S06]  /*0eb0*/  BRA `(.L_x_19492) ;  /* 0x0000000000447947 */ /* 0x000fec0003800000 */
.L_x_19513:
        /* <DEDUP_REMOVED lines=12> */
.L_x_19512:
[----:B------:R-:W2:Y:S02]  /*0f80*/  LDG.E.64 R32, desc[UR36][R4.64] ;  /* 0x0000002404207981 */ /* 0x000ea4000c1e1b00 */
[----:B--2---:R-:W0:Y:S01]  /*0f90*/  I2F.F64.U64 R32, R32 ;  /* 0x0000002000207312 */ /* 0x004e220000301800 */
[----:B------:R-:W-:Y:S05]  /*0fa0*/  BRA `(.L_x_19492) ;  /* 0x0000000000087947 */ /* 0x000fea0003800000 */
.L_x_19511:
[----:B------:R-:W2:Y:S02]  /*0fb0*/  LDG.E R4, desc[UR36][R4.64] ;  /* 0x0000002404047981 */ /* 0x000ea4000c1e1900 */
[----:B--2---:R0:W1:Y:S02]  /*0fc0*/  I2F.F64.U32 R32, R4 ;  /* 0x0000000400207312 */ /* 0x0040640000201800 */
.L_x_19492:
[----:B------:R-:W-:Y:S05]  /*0fd0*/  BSYNC.RECONVERGENT B6 ;  /* 0x0000000000067941 */ /* 0x000fea0003800200 */
.L_x_19486:
[----:B------:R-:W-:-:S07]  /*0fe0*/  VIADD R17, R29, 0x80 ;  /* 0x000000801d117836 */ /* 0x000fce0000000000 */
.L_x_19485:
[----:B------:R-:W-:Y:S05]  /*0ff0*/  BSYNC.RECONVERGENT B7 ;  /* 0x0000000000077941 */ /* 0x000fea0003800200 */
.L_x_19484:
        /* <DEDUP_REMOVED lines=25> */
.L_x_19521:
[----:B------:R-:W3:Y:S02]  /*1190*/  LDG.E.U8 R4, desc[UR36][R4.64] ;  /* 0x0000002404047981 */ /* 0x000ee4000c1e1100 */
[----:B---3--:R0:W1:Y:S01]  /*11a0*/  I2F.F64.U16 R26, R4 ;  /* 0x00000004001a7312 */ /* 0x0080620000101800 */
[----:B------:R-:W-:Y:S05]  /*11b0*/  BRA `(.L_x_19523) ;  /* 0x0000000c00647947 */ /* 0x000fea0003800000 */
.L_x_19520:
        /* <DEDUP_REMOVED lines=9> */
.L_x_19525:
[----:B------:R-:W3:Y:S02]  /*1250*/  LDG.E R4, desc[UR36][R4.64] ;  /* 0x0000002404047981 */ /* 0x000ee4000c1e1900 */
[----:B---3--:R0:W1:Y:S01]  /*1260*/  I2F.F64 R26, R4 ;  /* 0x00000004001a7312 */ /* 0x0080620000201c00 */
[----:B------:R-:W-:Y:S05]  /*1270*/  BRA `(.L_x_19523) ;  /* 0x0000000c00347947 */ /* 0x000fea0003800000 */
.L_x_19524:
[----:B------:R-:W3:Y:S02]  /*1280*/  LDG.E.U16 R4, desc[UR36][R4.64] ;  /* 0x0000002404047981 */ /* 0x000ee4000c1e1500 */
[----:B---3--:R0:W1:Y:S01]  /*1290*/  I2F.F64.S16 R26, R4 ;  /* 0x00000004001a7312 */ /* 0x0080620000101c00 */
[----:B------:R-:W-:Y:S05]  /*12a0*/  BRA `(.L_x_19523) ;  /* 0x0000000c00287947 */ /* 0x000fea0003800000 */
.L_x_19519:
        /* <DEDUP_REMOVED lines=10> */
.L_x_19527:
[----:B------:R-:W3:Y:S02]  /*1350*/  LDG.E.U16 R0, desc[UR36][R4.64] ;  /* 0x0000002404007981 */ /* 0x000ee4000c1e1500 */
[----:B---3--:R-:W-:-:S05]  /*1360*/  HADD2.F32 R0, -RZ, R0.H0_H0 ;  /* 0x20000000ff007230 */ /* 0x008fca0000004100 */
[----:B------:R-:W-:-:S04]  /*1370*/  FMUL.FTZ R0, R0, 1 ;  /* 0x3f80000000007820 */ /* 0x000fc80000410000 */
[----:B------:R0:W1:Y:S01]  /*1380*/  F2F.F64.F32 R26, R0 ;  /* 0x00000000001a7310 */ /* 0x0000620000201800 */
[----:B------:R-:W-:Y:S05]  /*1390*/  BRA `(.L_x_19523) ;  /* 0x0000000800ec7947 */ /* 0x000fea0003800000 */
.L_x_19526:
        /* <DEDUP_REMOVED lines=10> */
.L_x_19529:
[----:B------:R-:W3:Y:S02]  /*1440*/  LDG.E.U16 R4, desc[UR36][R4.64] ;  /* 0x0000002404047981 */ /* 0x000ee4000c1e1500 */
[----:B---3--:R-:W-:-:S05]  /*1450*/  HADD2.F32 R0, -RZ, R4.H0_H0 ;  /* 0x20000004ff007230 */ /* 0x008fca0000004100 */
[----:B------:R-:W-:-:S04]  /*1460*/  FMUL.FTZ R0, R0, 1 ;  /* 0x3f80000000007820 */ /* 0x000fc80000410000 */
[----:B------:R0:W1:Y:S01]  /*1470*/  F2F.F64.F32 R26, R0 ;  /* 0x00000000001a7310 */ /* 0x0000620000201800 */
[----:B------:R-:W-:Y:S05]  /*1480*/  BRA `(.L_x_19523) ;  /* 0x0000000800b07947 */ /* 0x000fea0003800000 */
.L_x_19528:
[----:B------:R0:W5:Y:S01]  /*1490*/  LDG.E.64 R26, desc[UR36][R4.64] ;  /* 0x00000024041a7981 */ /* 0x000162000c1e1b00 */
[----:B------:R-:W-:Y:S05]  /*14a0*/  BRA `(.L_x_19523) ;  /* 0x0000000800a87947 */ /* 0x000fea0003800000 */
.L_x_19518:
        /* <DEDUP_REMOVED lines=13> */
.L_x_19532:
[----:B------:R0:W5:Y:S01]  /*1580*/  LDG.E.64 R26, desc[UR36][R4.64] ;  /* 0x00000024041a7981 */ /* 0x000162000c1e1b00 */
[----:B------:R-:W-:Y:S05]  /*1590*/  BRA `(.L_x_19523) ;  /* 0x00000008006c7947 */ /* 0x000fea0003800000 */
.L_x_19531:
        /* <DEDUP_REMOVED lines=27> */
.L_x_19534:
        /* <DEDUP_REMOVED lines=15> */
.L_x_19533:
[----:B------:R-:W3:Y:S02]  /*1840*/  LDG.E.U16 R0, desc[UR36][R4.64] ;  /* 0x0000002404007981 */ /* 0x000ee4000c1e1500 */
[----:B---3--:R-:W-:-:S04]  /*1850*/  IMAD.U32 R0, R0, 0x10000, RZ ;  /* 0x0001000000007824 */ /* 0x008fc800078e00ff */
[----:B------:R-:W-:-:S04]  /*1860*/  FMUL.FTZ R0, R0, 1 ;  /* 0x3f80000000007820 */ /* 0x000fc80000410000 */
[----:B------:R0:W1:Y:S01]  /*1870*/  F2F.F64.F32 R26, R0 ;  /* 0x00000000001a7310 */ /* 0x0000620000201800 */
[----:B------:R-:W-:Y:S05]  /*1880*/  BRA `(.L_x_19523) ;  /* 0x0000000400b07947 */ /* 0x000fea0003800000 */
.L_x_19530:
        /* <DEDUP_REMOVED lines=11> */
.L_x_19537:
        /* <DEDUP_REMOVED lines=21> */
.L_x_19539:
[----:B------:R-:W-:Y:S05]  /*1a90*/  BSYNC.RECONVERGENT B0 ;  /* 0x0000000000007941 */ /* 0x000fea0003800200 */
.L_x_19538:
[----:B------:R-:W-:Y:S01]  /*1aa0*/  IMAD.SHL.U32 R0, R0, 0x100000, RZ ;  /* 0x0010000000007824 */ /* 0x000fe200078e00ff */
[----:B------:R-:W-:-:S04]  /*1ab0*/  LEA R3, R3, 0x3b800000, 0x17 ;  /* 0x3b80000003037811 */ /* 0x000fc800078eb8ff */
[----:B------:R-:W-:-:S05]  /*1ac0*/  LOP3.LUT R0, R3, R0, R7, 0xfe, !PT ;  /* 0x0000000003007212 */ /* 0x000fca00078efe07 */
[----:B------:R-:W-:-:S04]  /*1ad0*/  FMUL.FTZ R0, R0, 1 ;  /* 0x3f80000000007820 */ /* 0x000fc80000410000 */
[----:B------:R0:W1:Y:S01]  /*1ae0*/  F2F.F64.F32 R26, R0 ;  /* 0x00000000001a7310 */ /* 0x0000620000201800 */
[----:B------:R-:W-:Y:S05]  /*1af0*/  BRA `(.L_x_19523) ;  /* 0x0000000400147947 */ /* 0x000fea0003800000 */
.L_x_19536:
        /* <DEDUP_REMOVED lines=21> */
.L_x_19541:
[----:B------:R-:W-:Y:S05]  /*1c50*/  BSYNC.RECONVERGENT B0 ;  /* 0x0000000000007941 */ /* 0x000fea0003800200 */
.L_x_19540:
[----:B------:R-:W-:Y:S01]  /*1c60*/  IMAD.SHL.U32 R0, R0, 0x200000, RZ ;  /* 0x0020000000007824 */ /* 0x000fe200078e00ff */
[----:B------:R-:W-:-:S04]  /*1c70*/  LEA R3, R3, 0x37800000, 0x17 ;  /* 0x3780000003037811 */ /* 0x000fc800078eb8ff */
[----:B------:R-:W-:-:S05]  /*1c80*/  LOP3.LUT R0, R3, R0, R7, 0xfe, !PT ;  /* 0x0000000003007212 */ /* 0x000fca00078efe07 */
[----:B------:R-:W-:-:S04]  /*1c90*/  FMUL.FTZ R0, R0, 1 ;  /* 0x3f80000000007820 */ /* 0x000fc80000410000 */
[----:B------:R0:W1:Y:S01]  /*1ca0*/  F2F.F64.F32 R26, R0 ;  /* 0x00000000001a7310 */ /* 0x0000620000201800 */
[----:B------:R-:W-:Y:S05]  /*1cb0*/  BRA `(.L_x_19523) ;  /* 0x0000000000a47947 */ /* 0x000fea0003800000 */
.L_x_19535:
        /* <DEDUP_REMOVED lines=18> */
.L_x_19522:
        /* <DEDUP_REMOVED lines=16> */
.L_x_19544:
[----:B------:R-:W-:Y:S01]  /*1ee0*/  CS2R R26, SRZ ;  /* 0x00000000001a7805 */ /* 0x000fe2000001ff00 */
[----:B------:R-:W-:Y:S06]  /*1ef0*/  BRA `(.L_x_19523) ;  /* 0x0000000000147947 */ /* 0x000fec0003800000 */
.L_x_19543:
[----:B------:R-:W3:Y:S02]  /*1f00*/  LDG.E.64 R26, desc[UR36][R4.64] ;  /* 0x00000024041a7981 */ /* 0x000ee4000c1e1b00 */
[----:B---3--:R-:W0:Y:S01]  /*1f10*/  I2F.F64.U64 R26, R26 ;  /* 0x0000001a001a7312 */ /* 0x008e220000301800 */
[----:B------:R-:W-:Y:S05]  /*1f20*/  BRA `(.L_x_19523) ;  /* 0x0000000000087947 */ /* 0x000fea0003800000 */
.L_x_19542:
[----:B------:R-:W3:Y:S02]  /*1f30*/  LDG.E R4, desc[UR36][R4.64] ;  /* 0x0000002404047981 */ /* 0x000ee4000c1e1900 */
[----:B---3--:R0:W1:Y:S02]  /*1f40*/  I2F.F64.U32 R26, R4 ;  /* 0x00000004001a7312 */ /* 0x0080640000201800 */
.L_x_19523:
[----:B------:R-:W-:Y:S05]  /*1f50*/  BSYNC.RECONVERGENT B6 ;  /* 0x0000000000067941 */ /* 0x000fea0003800200 */
.L_x_19517:
[----:B------:R-:W-:-:S07]  /*1f60*/  VIADD R17, R17, 0x80 ;  /* 0x0000008011117836 */ /* 0x000fce0000000000 */
.L_x_19516:
[----:B------:R-:W-:Y:S05]  /*1f70*/  BSYNC.RECONVERGENT B7 ;  /* 0x0000000000077941 */ /* 0x000fea0003800200 */
.L_x_19515:
        /* <DEDUP_REMOVED lines=25> */
.L_x_19551:
[----:B------:R-:W3:Y:S02]  /*2110*/  LDG.E.U8 R4, desc[UR36][R4.64] ;  /* 0x0000002404047981 */ /* 0x000ee4000c1e1100 */
[----:B---3--:R0:W1:Y:S01]  /*2120*/  I2F.F64.U16 R18, R4 ;  /* 0x0000000400127312 */ /* 0x0080620000101800 */
[----:B------:R-:W-:Y:S05]  /*2130*/  BRA `(.L_x_19553) ;  /* 0x0000000c00647947 */ /* 0x000fea0003800000 */
.L_x_19550:
        /* <DEDUP_REMOVED lines=9> */
.L_x_19555:
[----:B------:R-:W3:Y:S02]  /*21d0*/  LDG.E R4, desc[UR36][R4.64] ;  /* 0x0000002404047981 */ /* 0x000ee4000c1e1900 */
[----:B---3--:R1:W3:Y:S01]  /*21e0*/  I2F.F64 R18, R4 ;  /* 0x0000000400127312 */ /* 0x0082e20000201c00 */
[----:B------:R-:W-:Y:S05]  /*21f0*/  BRA `(.L_x_19553) ;  /* 0x0000000c00347947 */ /* 0x000fea0003800000 */
.L_x_19554:
[----:B------:R-:W3:Y:S02]  /*2200*/  LDG.E.U16 R4, desc[UR36][R4.64] ;  /* 0x0000002404047981 */ /* 0x000ee4000c1e1500 */
[----:B---3--:R0:W1:Y:S01]  /*2210*/  I2F.F64.S16 R18, R4 ;  /* 0x0000000400127312 */ /* 0x0080620000101c00 */
[----:B------:R-:W-:Y:S05]  /*2220*/  BRA `(.L_x_19553) ;  /* 0x0000000c00287947 */ /* 0x000fea0003800000 */
.L_x_19549:
        /* <DEDUP_REMOVED lines=10> */
.L_x_19557:
[----:B------:R-:W3:Y:S02]  /*22d0*/  LDG.E.U16 R0, desc[UR36][R4.64] ;  /* 0x0000002404007981 */ /* 0x000ee4000c1e1500 */
[----:B---3--:R-:W-:-:S05]  /*22e0*/  HADD2.F32 R0, -RZ, R0.H0_H0 ;  /* 0x20000000ff007230 */ /* 0x008fca0000004100 */
[----:B------:R-:W-:-:S04]  /*22f0*/  FMUL.FTZ R0, R0, 1 ;  /* 0x3f80000000007820 */ /* 0x000fc80000410000 */
[----:B------:R0:W1:Y:S01]  /*2300*/  F2F.F64.F32 R18, R0 ;  /* 0x0000000000127310 */ /* 0x0000620000201800 */
[----:B------:R-:W-:Y:S05]  /*2310*/  BRA `(.L_x_19553) ;  /* 0x0000000800ec7947 */ /* 0x000fea0003800000 */
.L_x_19556:
        /* <DEDUP_REMOVED lines=10> */
.L_x_19559:
[----:B------:R-:W3:Y:S02]  /*23c0*/  LDG.E.U16 R4, desc[UR36][R4.64] ;  /* 0x0000002404047981 */ /* 0x000ee4000c1e1500 */
[----:B---3--:R-:W-:-:S05]  /*23d0*/  HADD2.F32 R0, -RZ, R4.H0_H0 ;  /* 0x20000004ff007230 */ /* 0x008fca0000004100 */
[----:B------:R-:W-:-:S04]  /*23e0*/  FMUL.FTZ R0, R0, 1 ;  /* 0x3f80000000007820 */ /* 0x000fc80000410000 */
[----:B------:R0:W1:Y:S01]  /*23f0*/  F2F.F64.F32 R18, R0 ;  /* 0x0000000000127310 */ /* 0x0000620000201800 */
[----:B------:R-:W-:Y:S05]  /*2400*/  BRA `(.L_x_19553) ;  /* 0x0000000800b07947 */ /* 0x000fea0003800000 */
.L_x_19558:
[----:B------:R0:W5:Y:S01]  /*2410*/  LDG.E.64 R18, desc[UR36][R4.64] ;  /* 0x0000002404127981 */ /* 0x000162000c1e1b00 */
[----:B------:R-:W-:Y:S05]  /*2420*/  BRA `(.L_x_19553) ;  /* 0x0000000800a87947 */ /* 0x000fea0003800000 */
.L_x_19548:
        /* <DEDUP_REMOVED lines=13> */
.L_x_19562:
[----:B------:R0:W5:Y:S01]  /*2500*/  LDG.E.64 R18, desc[UR36][R4.64] ;  /* 0x0000002404127981 */ /* 0x000162000c1e1b00 */
[----:B------:R-:W-:Y:S05]  /*2510*/  BRA `(.L_x_19553) ;  /* 0x00000008006c7947 */ /* 0x000fea0003800000 */
.L_x_19561:
        /* <DEDUP_REMOVED lines=27> */
.L_x_19564:
        /* <DEDUP_REMOVED lines=15> */
.L_x_19563:
[----:B------:R-:W3:Y:S02]  /*27c0*/  LDG.E.U16 R0, desc[UR36][R4.64] ;  /* 0x0000002404007981 */ /* 0x000ee4000c1e1500 */
[----:B---3--:R-:W-:-:S04]  /*27d0*/  IMAD.U32 R0, R0, 0x10000, RZ ;  /* 0x0001000000007824 */ /* 0x008fc800078e00ff */
[----:B------:R-:W-:-:S04]  /*27e0*/  FMUL.FTZ R0, R0, 1 ;  /* 0x3f80000000007820 */ /* 0x000fc80000410000 */
[----:B------:R0:W1:Y:S01]  /*27f0*/  F2F.F64.F32 R18, R0 ;  /* 0x0000000000127310 */ /* 0x0000620000201800 */
[----:B------:R-:W-:Y:S05]  /*2800*/  BRA `(.L_x_19553) ;  /* 0x0000000400b07947 */ /* 0x000fea0003800000 */
.L_x_19560:
        /* <DEDUP_REMOVED lines=11> */
.L_x_19567:
        /* <DEDUP_REMOVED lines=21> */
.L_x_19569:
[----:B------:R-:W-:Y:S05]  /*2a10*/  BSYNC.RECONVERGENT B0 ;  /* 0x0000000000007941 */ /* 0x000fea0003800200 */
.L_x_19568:
[----:B------:R-:W-:Y:S01]  /*2a20*/  IMAD.SHL.U32 R0, R0, 0x100000, RZ ;  /* 0x0010000000007824 */ /* 0x000fe200078e00ff */
[----:B------:R-:W-:-:S04]  /*2a30*/  LEA R3, R3, 0x3b800000, 0x17 ;  /* 0x3b80000003037811 */ /* 0x000fc800078eb8ff */
[----:B------:R-:W-:-:S05]  /*2a40*/  LOP3.LUT R0, R3, R0, R7, 0xfe, !PT ;  /* 0x0000000003007212 */ /* 0x000fca00078efe07 */
[----:B------:R-:W-:-:S04]  /*2a50*/  FMUL.FTZ R0, R0, 1 ;  /* 0x3f80000000007820 */ /* 0x000fc80000410000 */
[----:B------:R0:W1:Y:S01]  /*2a60*/  F2F.F64.F32 R18, R0 ;  /* 0x0000000000127310 */ /* 0x0000620000201800 */
[----:B------:R-:W-:Y:S05]  /*2a70*/  BRA `(.L_x_19553) ;  /* 0x0000000400147947 */ /* 0x000fea0003800000 */
.L_x_19566:
        /* <DEDUP_REMOVED lines=21> */
.L_x_19571:
[----:B------:R-:W-:Y:S05]  /*2bd0*/  BSYNC.RECONVERGENT B0 ;  /* 0x0000000000007941 */ /* 0x000fea0003800200 */
.L_x_19570:
[----:B------:R-:W-:Y:S01]  /*2be0*/  IMAD.SHL.U32 R0, R0, 0x200000, RZ ;  /* 0x0020000000007824 */ /* 0x000fe200078e00ff */
[----:B------:R-:W-:-:S04]  /*2bf0*/  LEA R3, R3, 0x37800000, 0x17 ;  /* 0x3780000003037811 */ /* 0x000fc800078eb8ff */
[----:B------:R-:W-:-:S05]  /*2c00*/  LOP3.LUT R0, R3, R0, R7, 0xfe, !PT ;  /* 0x0000000003007212 */ /* 0x000fca00078efe07 */
[----:B------:R-:W-:-:S04]  /*2c10*/  FMUL.FTZ R0, R0, 1 ;  /* 0x3f80000000007820 */ /* 0x000fc80000410000 */
[----:B------:R0:W1:Y:S01]  /*2c20*/  F2F.F64.F32 R18, R0 ;  /* 0x0000000000127310 */ /* 0x0000620000201800 */
[----:B------:R-:W-:Y:S05]  /*2c30*/  BRA `(.L_x_19553) ;  /* 0x0000000000a47947 */ /* 0x000fea0003800000 */
.L_x_19565:
        /* <DEDUP_REMOVED lines=18> */
.L_x_19552:
        /* <DEDUP_REMOVED lines=16> */
.L_x_19574:
[----:B------:R-:W-:Y:S01]  /*2e60*/  CS2R R18, SRZ ;  /* 0x0000000000127805 */ /* 0x000fe2000001ff00 */
[----:B------:R-:W-:Y:S06]  /*2e70*/  BRA `(.L_x_19553) ;  /* 0x0000000000147947 */ /* 0x000fec0003800000 */
.L_x_19573:
[----:B------:R-:W3:Y:S02]  /*2e80*/  LDG.E.64 R18, desc[UR36][R4.64] ;  /* 0x0000002404127981 */ /* 0x000ee4000c1e1b00 */
[----:B---3--:R-:W0:Y:S01]  /*2e90*/  I2F.F64.U64 R18, R18 ;  /* 0x0000001200127312 */ /* 0x008e220000301800 */
[----:B------:R-:W-:Y:S05]  /*2ea0*/  BRA `(.L_x_19553) ;  /* 0x0000000000087947 */ /* 0x000fea0003800000 */
.L_x_19572:
[----:B------:R-:W3:Y:S02]  /*2eb0*/  LDG.E R4, desc[UR36][R4.64] ;  /* 0x0000002404047981 */ /* 0x000ee4000c1e1900 */
[----:B---3--:R0:W1:Y:S02]  /*2ec0*/  I2F.F64.U32 R18, R4 ;  /* 0x0000000400127312 */ /* 0x0080640000201800 */
.L_x_19553:
[----:B------:R-:W-:Y:S05]  /*2ed0*/  BSYNC.RECONVERGENT B6 ;  /* 0x0000000000067941 */ /* 0x000fea0003800200 */
.L_x_19547:
[----:B------:R-:W-:-:S07]  /*2ee0*/  VIADD R17, R17, 0x80 ;  /* 0x0000008011117836 */ /* 0x000fce0000000000 */
.L_x_19546:
[----:B------:R-:W-:Y:S05]  /*2ef0*/  BSYNC.RECONVERGENT B7 ;  /* 0x0000000000077941 */ /* 0x000fea0003800200 */
.L_x_19545:
        /* <DEDUP_REMOVED lines=24> */
.L_x_19580:
[----:B------:R-:W3:Y:S02]  /*3080*/  LDG.E.U8 R4, desc[UR36][R4.64] ;  /* 0x0000002404047981 */ /* 0x000ee4000c1e1100 */
[----:B---3--:R0:W1:Y:S01]  /*3090*/  I2F.F64.U16 R30, R4 ;  /* 0x00000004001e7312 */ /* 0x0080620000101800 */
[----:B------:R-:W-:Y:S05]  /*30a0*/  BRA `(.L_x_19576) ;  /* 0x0000000c00587947 */ /* 0x000fea0003800000 */
.L_x_19579:
        /* <DEDUP_REMOVED lines=9> */
.L_x_19583:
[----:B------:R-:W3:Y:S02]  /*3140*/  LDG.E R4, desc[UR36][R4.64] ;  /* 0x0000002404047981 */ /* 0x000ee4000c1e1900 */
[----:B---3--:R0:W1:Y:S01]  /*3150*/  I2F.F64 R30, R4 ;  /* 0x00000004001e7312 */ /* 0x0080620000201c00 */
[----:B------:R-:W-:Y:S05]  /*3160*/  BRA `(.L_x_19576) ;  /* 0x0000000c00287947 */ /* 0x000fea0003800000 */
.L_x_19582:
[----:B------:R-:W3:Y:S02]  /*3170*/  LDG.E.U16 R4, desc[UR36][R4.64] ;  /* 0x0000002404047981 */ /* 0x000ee4000c1e1500 */
[----:B---3--:R0:W1:Y:S01]  /*3180*/  I2F.F64.S16 R30, R4 ;  /* 0x00000004001e7312 */ /* 0x0080620000101c00 */
[----:B------:R-:W-:Y:S05]  /*3190*/  BRA `(.L_x_19576) ;  /* 0x0000000c001c7947 */ /* 0x000fea0003800000 */
.L_x_19578:
        /* <DEDUP_REMOVED lines=10> */
.L_x_19585:
[----:B------:R-:W3:Y:S02]  /*3240*/  LDG.E.U16 R0, desc[UR36][R4.64] ;  /* 0x0000002404007981 */ /* 0x000ee4000c1e1500 */
[----:B---3--:R-:W-:-:S05]  /*3250*/  HADD2.F32 R0, -RZ, R0.H0_H0 ;  /* 0x20000000ff007230 */ /* 0x008fca0000004100 */
[----:B------:R-:W-:-:S04]  /*3260*/  FMUL.FTZ R0, R0, 1 ;  /* 0x3f80000000007820 */ /* 0x000fc80000410000 */
[----:B------:R0:W1:Y:S01]  /*3270*/  F2F.F64.F32 R30, R0 ;  /* 0x00000000001e7310 */ /* 0x0000620000201800 */
[----:B------:R-:W-:Y:S05]  /*3280*/  BRA `(.L_x_19576) ;  /* 0x0000000800e07947 */ /* 0x000fea0003800000 */
.L_x_19584:
        /* <DEDUP_REMOVED lines=10> */
.L_x_19587:
[----:B------:R-:W3:Y:S02]  /*3330*/  LDG.E.U16 R4, desc[UR36][R4.64] ;  /* 0x0000002404047981 */ /* 0x000ee4000c1e1500 */
[----:B---3--:R-:W-:-:S05]  /*3340*/  HADD2.F32 R0, -RZ, R4.H0_H0 ;  /* 0x20000004ff007230 */ /* 0x008fca0000004100 */
[----:B------:R-:W-:-:S04]  /*3350*/  FMUL.FTZ R0, R0, 1 ;  /* 0x3f80000000007820 */ /* 0x000fc80000410000 */
[----:B------:R0:W1:Y:S01]  /*3360*/  F2F.F64.F32 R30, R0 ;  /* 0x00000000001e7310 */ /* 0x0000620000201800 */
[----:B------:R-:W-:Y:S05]  /*3370*/  BRA `(.L_x_19576) ;  /* 0x0000000800a47947 */ /* 0x000fea0003800000 */
.L_x_19586:
[----:B------:R0:W5:Y:S01]  /*3380*/  LDG.E.64 R30, desc[UR36][R4.64] ;  /* 0x00000024041e7981 */ /* 0x000162000c1e1b00 */
[----:B------:R-:W-:Y:S05]  /*3390*/  BRA `(.L_x_19576) ;  /* 0x00000008009c7947 */ /* 0x000fea0003800000 */
.L_x_19577:
        /* <DEDUP_REMOVED lines=13> */
.L_x_19590:
[----:B------:R0:W5:Y:S01]  /*3470*/  LDG.E.64 R30, desc[UR36][R4.64] ;  /* 0x00000024041e7981 */ /* 0x000162000c1e1b00 */
[----:B------:R-:W-:Y:S05]  /*3480*/  BRA `(.L_x_19576) ;  /* 0x0000000800607947 */ /* 0x000fea0003800000 */
.L_x_19589:
        /* <DEDUP_REMOVED lines=27> */
.L_x_19592:
        /* <DEDUP_REMOVED lines=15> */
.L_x_19591:
[----:B------:R-:W3:Y:S02]  /*3730*/  LDG.E.U16 R0, desc[UR36][R4.64] ;  /* 0x0000002404007981 */ /* 0x000ee4000c1e1500 */
[----:B---3--:R-:W-:-:S04]  /*3740*/  IMAD.U32 R0, R0, 0x10000, RZ ;  /* 0x0001000000007824 */ /* 0x008fc800078e00ff */
[----:B------:R-:W-:-:S04]  /*3750*/  FMUL.FTZ R0, R0, 1 ;  /* 0x3f80000000007820 */ /* 0x000fc80000410000 */
[----:B------:R0:W1:Y:S01]  /*3760*/  F2F.F64.F32 R30, R0 ;  /* 0x00000000001e7310 */ /* 0x0000620000201800 */
[----:B------:R-:W-:Y:S05]  /*3770*/  BRA `(.L_x_19576) ;  /* 0x0000000400a47947 */ /* 0x000fea0003800000 */
.L_x_19588:
        /* <DEDUP_REMOVED lines=11> */
.L_x_19595:
        /* <DEDUP_REMOVED lines=20> */
.L_x_19597:
[----:B------:R-:W-:Y:S05]  /*3970*/  BSYNC.RECONVERGENT B0 ;  /* 0x0000000000007941 */ /* 0x000fea0003800200 */
.L_x_19596:
[----:B------:R-:W-:Y:S01]  /*3980*/  IMAD.SHL.U32 R0, R0, 0x100000, RZ ;  /* 0x0010000000007824 */ /* 0x000fe200078e00ff */
[----:B------:R-:W-:-:S04]  /*3990*/  LEA R3, R3, 0x3b800000, 0x17 ;  /* 0x3b80000003037811 */ /* 0x000fc800078eb8ff */
[----:B------:R-:W-:-:S05]  /*39a0*/  LOP3.LUT R0, R3, R0, R7, 0xfe, !PT ;  /* 0x0000000003007212 */ /* 0x000fca00078efe07 */
[----:B------:R-:W-:-:S04]  /*39b0*/  FMUL.FTZ R0, R0, 1 ;  /* 0x3f80000000007820 */ /* 0x000fc80000410000 */
[----:B------:R0:W1:Y:S01]  /*39c0*/  F2F.F64.F32 R30, R0 ;  /* 0x00000000001e7310 */ /* 0x0000620000201800 */
[----:B------:R-:W-:Y:S05]  /*39d0*/  BRA `(.L_x_19576) ;  /* 0x00000004000c7947 */ /* 0x000fea0003800000 */
.L_x_19594:
        /* <DEDUP_REMOVED lines=20> */
.L_x_19599:
[----:B------:R-:W-:Y:S05]  /*3b20*/  BSYNC.RECONVERGENT B0 ;  /* 0x0000000000007941 */ /* 0x000fea0003800200 */
.L_x_19598:
[----:B------:R-:W-:Y:S01]  /*3b30*/  IMAD.SHL.U32 R0, R0, 0x200000, RZ ;  /* 0x0020000000007824 */ /* 0x000fe200078e00ff */
[----:B------:R-:W-:-:S04]  /*3b40*/  LEA R3, R3, 0x37800000, 0x17 ;  /* 0x3780000003037811 */ /* 0x000fc800078eb8ff */
[----:B------:R-:W-:-:S05]  /*3b50*/  LOP3.LUT R0, R3, R0, R7, 0xfe, !PT ;  /* 0x0000000003007212 */ /* 0x000fca00078efe07 */
[----:B------:R-:W-:-:S04]  /*3b60*/  FMUL.FTZ R0, R0, 1 ;  /* 0x3f80000000007820 */ /* 0x000fc80000410000 */
[----:B------:R0:W1:Y:S01]  /*3b70*/  F2F.F64.F32 R30, R0 ;  /* 0x00000000001e7310 */ /* 0x0000620000201800 */
[----:B------:R-:W-:Y:S05]  /*3b80*/  BRA `(.L_x_19576) ;  /* 0x0000000000a07947 */ /* 0x000fea0003800000 */
.L_x_19593:
        /* <DEDUP_REMOVED lines=18> */
.L_x_19581:
        /* <DEDUP_REMOVED lines=16> */
.L_x_19602:
[----:B------:R-:W-:Y:S05]  /*3db0*/  BRA `(.L_x_19576) ;  /* 0x0000000000147947 */ /* 0x000fea0003800000 */
.L_x_19601:
[----:B------:R-:W3:Y:S02]  /*3dc0*/  LDG.E.64 R30, desc[UR36][R4.64] ;  /* 0x00000024041e7981 */ /* 0x000ee4000c1e1b00 */
[----:B---3--:R-:W0:Y:S01]  /*3dd0*/  I2F.F64.U64 R30, R30 ;  /* 0x0000001e001e7312 */ /* 0x008e220000301800 */
[----:B------:R-:W-:Y:S05]  /*3de0*/  BRA `(.L_x_19576) ;  /* 0x0000000000087947 */ /* 0x000fea0003800000 */
.L_x_19600:
[----:B------:R-:W3:Y:S02]  /*3df0*/  LDG.E R4, desc[UR36][R4.64] ;  /* 0x0000002404047981 */ /* 0x000ee4000c1e1900 */
[----:B---3--:R0:W1:Y:S02]  /*3e00*/  I2F.F64.U32 R30, R4 ;  /* 0x00000004001e7312 */ /* 0x0080640000201800 */
.L_x_19576:
[----:B------:R-:W-:Y:S05]  /*3e10*/  BSYNC.RECONVERGENT B6 ;  /* 0x0000000000067941 */ /* 0x000fea0003800200 */
.L_x_19575:
[----:B------:R-:W2:Y:S01]  /*3e20*/  LDC.U8 R23, c[0x0][0x3a4] ;  /* 0x0000e900ff177b82 */ /* 0x000ea20000000000 */
[----:B------:R-:W-:Y:S01]  /*3e30*/  ISETP.GE.AND P0, PT, R29, R22, PT ;  /* 0x000000161d00720c */ /* 0x000fe20003f06270 */
[----:B01-3-5:R0:W1:Y:S01]  /*3e40*/  FRND.F64.CEIL R16, R18 ;  /* 0x0000001200107313 */ /* 0x02b0620000309800 */
[----:B------:R-:W-:Y:S04]  /*3e50*/  BSSY.RECONVERGENT B7, `(.L_x_19603) ;  /* 0x0000341000077945 */ /* 0x000fe80003800200 */
[----:B------:R-:W-:Y:S07]  /*3e60*/  BSSY.RELIABLE B6, `(.L_x_19604) ;  /* 0x000022d000067945 */ /* 0x000fee0003800100 */
[----:B0-----:R-:W-:Y:S05]  /*3e70*/  @P0 BRA `(.L_x_19605) ;  /* 0x0000002000a00947 */ /* 0x001fea0003800000 */
[----:B------:R-:W0:Y:S01]  /*3e80*/  LDCU UR4, c[0x0][0x3a8] ;  /* 0x00007500ff0477ac */ /* 0x000e220008000800 */
[----:B------:R-:W3:Y:S01]  /*3e90*/  LDC.64 R8, c[0x0][0x388] ;  /* 0x0000e200ff087b82 */ /* 0x000ee20000000a00 */
[----:B------:R-:W-:Y:S01]  /*3ea0*/  IMAD R0, R2, 0x200, R29 ;  /* 0x0000020002007824 */ /* 0x000fe200078e021d */
[----:B--2---:R-:W-:Y:S01]  /*3eb0*/  PRMT R6, R23, 0x9910, RZ ;  /* 0x0000991017067816 */ /* 0x004fe200000000ff */
[----:B----4-:R2:W4:Y:S01]  /*3ec0*/  FRND.F64.CEIL R4, R32 ;  /* 0x0000002000047313 */ /* 0x0105220000309800 */
[----:B------:R-:W-:-:S07]  /*3ed0*/  VIADD R29, R29, 0x80 ;  /* 0x000000801d1d7836 */ /* 0x000fce0000000000 */
[----:B------:R2:W1:Y:S01]  /*3ee0*/  FRND.F64.CEIL R24, R26 ;  /* 0x0000001a00187313 */ /* 0x0004620000309800 */
        /* <DEDUP_REMOVED lines=14> */
[----:B------:R-:W0:Y:S02]  /*3fd0*/  F2I.F64.CEIL R33, R32 ;  /* 0x0000002000217311 */ /* 0x000e240000309100 */
[----:B0-----:R0:W-:Y:S01]  /*3fe0*/  STG.E.U8 desc[UR36][R8.64], R33 ;  /* 0x0000002108007986 */ /* 0x0011e2000c101124 */
[----:B------:R-:W-:Y:S05]  /*3ff0*/  BRA `(.L_x_19611) ;  /* 0x0000000c00ec7947 */ /* 0x000fea0003800000 */
.L_x_19609:
[----:B------:R-:W0:Y:S02]  /*4000*/  F2I.S64.F64.CEIL R32, R32 ;  /* 0x0000002000207311 */ /* 0x000e240000309900 */
[----:B0-----:R-:W-:-:S05]  /*4010*/  IMAD.MOV.U32 R3, RZ, RZ, R32 ;  /* 0x000000ffff037224 */ /* 0x001fca00078e0020 */
[----:B------:R0:W-:Y:S01]  /*4020*/  STG.E.U8 desc[UR36][R8.64], R3 ;  /* 0x0000000308007986 */ /* 0x0001e2000c101124 */
[----:B------:R-:W-:Y:S05]  /*4030*/  BRA `(.L_x_19611) ;  /* 0x0000000c00dc7947 */ /* 0x000fea0003800000 */
.L_x_19608:
[----:B------:R-:W-:-:S13]  /*4040*/  ISETP.NE.AND P0, PT, R0, 0x2, PT ;  /* 0x000000020000780c */ /* 0x000fda0003f05270 */
[----:B------:R-:W-:Y:S05]  /*4050*/  @!P0 BRA `(.L_x_19612) ;  /* 0x0000000000288947 */ /* 0x000fea0003800000 */
[----:B------:R-:W-:-:S13]  /*4060*/  ISETP.NE.AND P0, PT, R0, 0x3, PT ;  /* 0x000000030000780c */ /* 0x000fda0003f05270 */
[----:B------:R-:W-:Y:S05]  /*4070*/  @!P0 BRA `(.L_x_19613) ;  /* 0x0000000000148947 */ /* 0x000fea0003800000 */
[----:B------:R-:W-:-:S13]  /*4080*/  ISETP.NE.AND P0, PT, R0, 0x4, PT ;  /* 0x000000040000780c */ /* 0x000fda0003f05270 */
[----:B------:R-:W-:Y:S05]  /*4090*/  @P0 BRA `(.L_x_19610) ;  /* 0x0000000c001c0947 */ /* 0x000fea0003800000 */
[----:B------:R-:W0:Y:S02]  /*40a0*/  F2I.S64.F64.CEIL R32, R32 ;  /* 0x0000002000207311 */ /* 0x000e240000309900 */
[----:B0-----:R0:W-:Y:S01]  /*40b0*/  STG.E.64 desc[UR36][R8.64], R32 ;  /* 0x0000002008007986 */ /* 0x0011e2000c101b24 */
[----:B------:R-:W-:Y:S05]  /*40c0*/  BRA `(.L_x_19611) ;  /* 0x0000000c00b87947 */ /* 0x000fea0003800000 */
.L_x_19613:
[----:B------:R-:W0:Y:S02]  /*40d0*/  F2I.F64.CEIL R33, R32 ;  /* 0x0000002000217311 */ /* 0x000e240000309100 */
[----:B0-----:R0:W-:Y:S01]  /*40e0*/  STG.E desc[UR36][R8.64], R33 ;  /* 0x0000002108007986 */ /* 0x0011e2000c101924 */
[----:B------:R-:W-:Y:S05]  /*40f0*/  BRA `(.L_x_19611) ;  /* 0x0000000c00ac7947 */ /* 0x000fea0003800000 */
.L_x_19612:
[----:B------:R-:W0:Y:S02]  /*4100*/  F2I.F64.CEIL R33, R32 ;  /* 0x0000002000217311 */ /* 0x000e240000309100 */
[----:B0-----:R0:W-:Y:S01]  /*4110*/  STG.E.U16 desc[UR36][R8.64], R33 ;  /* 0x0000002108007986 */ /* 0x0011e2000c101524 */
[----:B------:R-:W-:Y:S05]  /*4120*/  BRA `(.L_x_19611) ;  /* 0x0000000c00a07947 */ /* 0x000fea0003800000 */
.L_x_19607:
        /* <DEDUP_REMOVED lines=13> */
.L_x_19615:
        /* <DEDUP_REMOVED lines=8> */
.L_x_19614:
        /* <DEDUP_REMOVED lines=14> */
.L_x_19617:
        /* <DEDUP_REMOVED lines=9> */
.L_x_19616:
[----:B------:R0:W-:Y:S01]  /*43f0*/  STG.E.64 desc[UR36][R8.64], R4 ;  /* 0x0000000408007986 */ /* 0x0001e2000c101b24 */
[----:B------:R-:W-:Y:S05]  /*4400*/  BRA `(.L_x_19611) ;  /* 0x0000000800e87947 */ /* 0x000fea0003800000 */
.L_x_19606:
        /* <DEDUP_REMOVED lines=12> */
.L_x_19620:
[----:B------:R-:W-:-:S05]  /*44d0*/  CS2R R6, SRZ ;  /* 0x0000000000067805 */ /* 0x000fca000001ff00 */
[----:B------:R0:W-:Y:S01]  /*44e0*/  STG.E.128 desc[UR36][R8.64], R4 ;  /* 0x0000000408007986 */ /* 0x0001e2000c101d24 */
[----:B------:R-:W-:Y:S05]  /*44f0*/  BRA `(.L_x_19611) ;  /* 0x0000000800ac7947 */ /* 0x000fea0003800000 */
.L_x_19619:
        /* <DEDUP_REMOVED lines=23> */
.L_x_19624:
[----:B------:R-:W-:Y:S05]  /*4670*/  BSYNC.RECONVERGENT B0 ;  /* 0x0000000000007941 */ /* 0x000fea0003800200 */
.L_x_19623:
[----:B------:R-:W-:-:S05]  /*4680*/  LOP3.LUT R7, R0, 0x80, R7, 0xf8, !PT ;  /* 0x0000008000077812 */ /* 0x000fca00078ef807 */
[----:B------:R0:W-:Y:S01]  /*4690*/  STG.E.U8 desc[UR36][R8.64], R7 ;  /* 0x0000000708007986 */ /* 0x0001e2000c101124 */
[----:B------:R-:W-:Y:S05]  /*46a0*/  BRA `(.L_x_19611) ;  /* 0x0000000800407947 */ /* 0x000fea0003800000 */
.L_x_19622:
        /* <DEDUP_REMOVED lines=19> */
.L_x_19626:
[----:B------:R-:W-:Y:S05]  /*47e0*/  BSYNC.RECONVERGENT B0 ;  /* 0x0000000000007941 */ /* 0x000fea0003800200 */
.L_x_19625:
[----:B------:R-:W-:-:S05]  /*47f0*/  LOP3.LUT R7, R0, 0x80, R7, 0xf8, !PT ;  /* 0x0000008000077812 */ /* 0x000fca00078ef807 */
[----:B------:R0:W-:Y:S01]  /*4800*/  STG.E.U8 desc[UR36][R8.64], R7 ;  /* 0x0000000708007986 */ /* 0x0001e2000c101124 */
[----:B------:R-:W-:Y:S05]  /*4810*/  BRA `(.L_x_19611) ;  /* 0x0000000400e47947 */ /* 0x000fea0003800000 */
.L_x_19621:
        /* <DEDUP_REMOVED lines=8> */
.L_x_19618:
        /* <DEDUP_REMOVED lines=8> */
[----:B------:R-:W0:Y:S02]  /*4920*/  F2I.U32.F64.CEIL R33, R32 ;  /* 0x0000002000217311 */ /* 0x000e240000309000 */
[----:B0-----:R0:W-:Y:S01]  /*4930*/  STG.E.U16 desc[UR36][R8.64], R33 ;  /* 0x0000002108007986 */ /* 0x0011e2000c101524 */
[----:B------:R-:W-:Y:S05]  /*4940*/  BRA `(.L_x_19611) ;  /* 0x0000000400987947 */ /* 0x000fea0003800000 */
.L_x_19629:
        /* <DEDUP_REMOVED lines=17> */
.L_x_19632:
[----:B------:R-:W-:-:S04]  /*4a60*/  SHF.R.U32.HI R0, RZ, 0x14, R7 ;  /* 0x00000014ff007819 */ /* 0x000fc80000011607 */
[----:B------:R-:W-:-:S04]  /*4a70*/  LOP3.LUT R0, R0, 0x1, RZ, 0xc0, !PT ;  /* 0x0000000100007812 */ /* 0x000fc800078ec0ff */
[----:B------:R-:W-:-:S04]  /*4a80*/  IADD3 R0, PT, PT, R7, 0x487ffff, R0 ;  /* 0x0487ffff07007810 */ /* 0x000fc80007ffe000 */
[----:B------:R-:W-:-:S04]  /*4a90*/  SHF.R.U32.HI R0, RZ, 0x14, R0 ;  /* 0x00000014ff007819 */ /* 0x000fc80000011600 */
[----:B------:R-:W-:-:S07]  /*4aa0*/  LOP3.LUT R3, R0, 0xff, RZ, 0xc0, !PT ;  /* 0x000000ff00037812 */ /* 0x000fce00078ec0ff */
.L_x_19633:
[----:B------:R-:W-:-:S04]  /*4ab0*/  SHF.R.U32.HI R0, RZ, 0x18, R7 ;  /* 0x00000018ff007819 */ /* 0x000fc80000011607 */
[----:B------:R-:W-:-:S07]  /*4ac0*/  LOP3.LUT R0, R3, 0x80, R0, 0xf8, !PT ;  /* 0x0000008003007812 */ /* 0x000fce00078ef800 */
.L_x_19631:
[----:B------:R-:W-:Y:S05]  /*4ad0*/  BSYNC.RECONVERGENT B0 ;  /* 0x0000000000007941 */ /* 0x000fea0003800200 */
.L_x_19630:
[----:B------:R1:W-:Y:S01]  /*4ae0*/  STG.E.U8 desc[UR36][R8.64], R0 ;  /* 0x0000000008007986 */ /* 0x0003e2000c101124 */
[----:B------:R-:W-:Y:S05]  /*4af0*/  BRA `(.L_x_19611) ;  /* 0x00000004002c7947 */ /* 0x000fea0003800000 */
.L_x_19628:
        /* <DEDUP_REMOVED lines=17> */
.L_x_19636:
[----:B------:R-:W-:-:S04]  /*4c10*/  SHF.R.U32.HI R0, RZ, 0x15, R7 ;  /* 0x00000015ff007819 */ /* 0x000fc80000011607 */
[----:B------:R-:W-:-:S04]  /*4c20*/  LOP3.LUT R0, R0, 0x1, RZ, 0xc0, !PT ;  /* 0x0000000100007812 */ /* 0x000fc800078ec0ff */
[----:B------:R-:W-:-:S04]  /*4c30*/  IADD3 R0, PT, PT, R7, 0x88fffff, R0 ;  /* 0x088fffff07007810 */ /* 0x000fc80007ffe000 */
[----:B------:R-:W-:-:S04]  /*4c40*/  SHF.R.U32.HI R0, RZ, 0x15, R0 ;  /* 0x00000015ff007819 */ /* 0x000fc80000011600 */
[----:B------:R-:W-:-:S07]  /*4c50*/  LOP3.LUT R3, R0, 0xff, RZ, 0xc0, !PT ;  /* 0x000000ff00037812 */ /* 0x000fce00078ec0ff */
.L_x_19637:
[----:B------:R-:W-:-:S04]  /*4c60*/  SHF.R.U32.HI R0, RZ, 0x18, R7 ;  /* 0x00000018ff007819 */ /* 0x000fc80000011607 */
[----:B------:R-:W-:-:S07]  /*4c70*/  LOP3.LUT R0, R3, 0x80, R0, 0xf8, !PT ;  /* 0x0000008003007812 */ /* 0x000fce00078ef800 */
.L_x_19635:
[----:B------:R-:W-:Y:S05]  /*4c80*/  BSYNC.RECONVERGENT B0 ;  /* 0x0000000000007941 */ /* 0x000fea0003800200 */
.L_x_19634:
[----:B------:R2:W-:Y:S01]  /*4c90*/  STG.E.U8 desc[UR36][R8.64], R0 ;  /* 0x0000000008007986 */ /* 0x0005e2000c101124 */
[----:B------:R-:W-:Y:S05]  /*4ca0*/  BRA `(.L_x_19611) ;  /* 0x0000000000c07947 */ /* 0x000fea0003800000 */
.L_x_19627:
[----:B------:R-:W-:-:S13]  /*4cb0*/  ISETP.NE.AND P0, PT, R0, 0x1c, PT ;  /* 0x0000001c0000780c */ /* 0x000fda0003f05270 */
[----:B------:R-:W-:Y:S05]  /*4cc0*/  @!P0 BRA `(.L_x_19638) ;  /* 0x0000000000b08947 */ /* 0x000fea0003800000 */
[----:B------:R-:W-:-:S13]  /*4cd0*/  ISETP.NE.AND P0, PT, R0, 0x1d, PT ;  /* 0x0000001d0000780c */ /* 0x000fda0003f05270 */
[----:B------:R-:W-:Y:S05]  /*4ce0*/  @!P0 BRA `(.L_x_19639) ;  /* 0x00000000009c8947 */ /* 0x000fea0003800000 */
[----:B------:R-:W-:-:S13]  /*4cf0*/  ISETP.NE.AND P0, PT, R0, 0x2c, PT ;  /* 0x0000002c0000780c */ /* 0x000fda0003f05270 */
[----:B------:R-:W-:Y:S05]  /*4d00*/  @!P0 BRA `(.L_x_19640) ;  /* 0x0000000000448947 */ /* 0x000fea0003800000 */
.L_x_19610:
        /* <DEDUP_REMOVED lines=16> */
.L_x_19641:
[----:B------:R-:W-:Y:S05]  /*4e10*/  BRA `(.L_x_19611) ;  /* 0x0000000000647947 */ /* 0x000fea0003800000 */
.L_x_19640:
        /* <DEDUP_REMOVED lines=20> */
.L_x_19639:
[----:B------:R-:W0:Y:S02]  /*4f60*/  F2I.U64.F64.CEIL R32, R32 ;  /* 0x0000002000207311 */ /* 0x000e240000309800 */
[----:B0-----:R0:W-:Y:S01]  /*4f70*/  STG.E.64 desc[UR36][R8.64], R32 ;  /* 0x0000002008007986 */ /* 0x0011e2000c101b24 */
[----:B------:R-:W-:Y:S05]  /*4f80*/  BRA `(.L_x_19611) ;  /* 0x0000000000087947 */ /* 0x000fea0003800000 */
.L_x_19638:
[----:B------:R-:W0:Y:S02]  /*4f90*/  F2I.U32.F64.CEIL R33, R32 ;  /* 0x0000002000217311 */ /* 0x000e240000309000 */
[----:B0-----:R3:W-:Y:S02]  /*4fa0*/  STG.E desc[UR36][R8.64], R33 ;  /* 0x0000002108007986 */ /* 0x0017e4000c101924 */
.L_x_19611:
        /* <DEDUP_REMOVED lines=24> */
.L_x_19646:
[----:B------:R-:W0:Y:S02]  /*5130*/  F2I.S64.F64.CEIL R26, R26 ;  /* 0x0000001a001a7311 */ /* 0x000e240000309900 */
[----:B0-----:R-:W-:-:S05]  /*5140*/  IMAD.MOV.U32 R3, RZ, RZ, R26 ;  /* 0x000000ffff037224 */ /* 0x001fca00078e001a */
[----:B------:R0:W-:Y:S01]  /*5150*/  STG.E.U8 desc[UR36][R4.64], R3 ;  /* 0x0000000304007986 */ /* 0x0001e2000c101124 */
[----:B------:R-:W-:Y:S05]  /*5160*/  BRA `(.L_x_19648) ;  /* 0x0000000c00e07947 */ /* 0x000fea0003800000 */
.L_x_19645:
        /* <DEDUP_REMOVED lines=9> */
.L_x_19650:
[----:B------:R-:W0:Y:S02]  /*5200*/  F2I.F64.CEIL R27, R26 ;  /* 0x0000001a001b7311 */ /* 0x000e240000309100 */
[----:B0-----:R0:W-:Y:S01]  /*5210*/  STG.E desc[UR36][R4.64], R27 ;  /* 0x0000001b04007986 */ /* 0x0011e2000c101924 */
[----:B------:R-:W-:Y:S05]  /*5220*/  BRA `(.L_x_19648) ;  /* 0x0000000c00b07947 */ /* 0x000fea0003800000 */
.L_x_19649:
[----:B------:R-:W0:Y:S02]  /*5230*/  F2I.F64.CEIL R27, R26 ;  /* 0x0000001a001b7311 */ /* 0x000e240000309100 */
[----:B0-----:R0:W-:Y:S01]  /*5240*/  STG.E.U16 desc[UR36][R4.64], R27 ;  /* 0x0000001b04007986 */ /* 0x0011e2000c101524 */
[----:B------:R-:W-:Y:S05]  /*5250*/  BRA `(.L_x_19648) ;  /* 0x0000000c00a47947 */ /* 0x000fea0003800000 */
.L_x_19644:
        /* <DEDUP_REMOVED lines=13> */
.L_x_19652:
        /* <DEDUP_REMOVED lines=8> */
.L_x_19651:
        /* <DEDUP_REMOVED lines=14> */
.L_x_19654:
        /* <DEDUP_REMOVED lines=9> */
.L_x_19653:
[----:B------:R0:W-:Y:S01]  /*5520*/  STG.E.64 desc[UR36][R4.64], R24 ;  /* 0x0000001804007986 */ /* 0x0001e2000c101b24 */
[----:B------:R-:W-:Y:S05]  /*5530*/  BRA `(.L_x_19648) ;  /* 0x0000000800ec7947 */ /* 0x000fea0003800000 */
.L_x_19643:
        /* <DEDUP_REMOVED lines=13> */
.L_x_19658:
        /* <DEDUP_REMOVED lines=22> */
.L_x_19661:
[----:B------:R-:W-:-:S04]  /*5770*/  SHF.R.U32.HI R3, RZ, 0x18, R7 ;  /* 0x00000018ff037819 */ /* 0x000fc80000011607 */
[----:B------:R-:W-:-:S07]  /*5780*/  LOP3.LUT R0, R0, 0x80, R3, 0xf8, !PT ;  /* 0x0000008000007812 */ /* 0x000fce00078ef803 */
.L_x_19660:
[----:B------:R-:W-:Y:S05]  /*5790*/  BSYNC.RECONVERGENT B0 ;  /* 0x0000000000007941 */ /* 0x000fea0003800200 */
.L_x_19659:
[----:B------:R4:W-:Y:S01]  /*57a0*/  STG.E.U8 desc[UR36][R4.64], R0 ;  /* 0x0000000004007986 */ /* 0x0009e2000c101124 */
[----:B------:R-:W-:Y:S05]  /*57b0*/  BRA `(.L_x_19648) ;  /* 0x00000008004c7947 */ /* 0x000fea0003800000 */
.L_x_19657:
        /* <DEDUP_REMOVED lines=22> */
.L_x_19664:
[----:B------:R-:W-:-:S04]  /*5920*/  SHF.R.U32.HI R3, RZ, 0x18, R7 ;  /* 0x00000018ff037819 */ /* 0x000fc80000011607 */
[----:B------:R-:W-:-:S07]  /*5930*/  LOP3.LUT R0, R0, 0x80, R3, 0xf8, !PT ;  /* 0x0000008000007812 */ /* 0x000fce00078ef803 */
.L_x_19663:
[----:B------:R-:W-:Y:S05]  /*5940*/  BSYNC.RECONVERGENT B0 ;  /* 0x0000000000007941 */ /* 0x000fea0003800200 */
.L_x_19662:
[----:B------:R0:W-:Y:S01]  /*5950*/  STG.E.U8 desc[UR36][R4.64], R0 ;  /* 0x0000000004007986 */ /* 0x0001e2000c101124 */
[----:B------:R-:W-:Y:S05]  /*5960*/  BRA `(.L_x_19648) ;  /* 0x0000000400e07947 */ /* 0x000fea0003800000 */
.L_x_19656:
        /* <DEDUP_REMOVED lines=26> */
.L_x_19666:
[----:B------:R-:W0:Y:S02]  /*5b10*/  F2I.U64.F64.CEIL R26, R26 ;  /* 0x0000001a001a7311 */ /* 0x000e240000309800 */
[----:B0-----:R1:W-:Y:S01]  /*5b20*/  STG.E.64 desc[UR36][R4.64], R26 ;  /* 0x0000001a04007986 */ /* 0x0013e2000c101b24 */
[----:B------:R-:W-:Y:S05]  /*5b30*/  BRA `(.L_x_19648) ;  /* 0x00000004006c7947 */ /* 0x000fea0003800000 */
.L_x_19665:
[----:B------:R-:W0:Y:S02]  /*5b40*/  F2I.U32.F64.CEIL R27, R26 ;  /* 0x0000001a001b7311 */ /* 0x000e240000309000 */
[----:B0-----:R0:W-:Y:S01]  /*5b50*/  STG.E desc[UR36][R4.64], R27 ;  /* 0x0000001b04007986 */ /* 0x0011e2000c101924 */
[----:B------:R-:W-:Y:S05]  /*5b60*/  BRA `(.L_x_19648) ;  /* 0x0000000400607947 */ /* 0x000fea0003800000 */
.L_x_19655:
        /* <DEDUP_REMOVED lines=10> */
.L_x_19668:
[----:B------:R-:W-:-:S05]  /*5c10*/  CS2R R26, SRZ ;  /* 0x00000000001a7805 */ /* 0x000fca000001ff00 */
[----:B------:R0:W-:Y:S01]  /*5c20*/  STG.E.128 desc[UR36][R4.64], R24 ;  /* 0x0000001804007986 */ /* 0x0001e2000c101d24 */
[----:B------:R-:W-:Y:S05]  /*5c30*/  BRA `(.L_x_19648) ;  /* 0x00000004002c7947 */ /* 0x000fea0003800000 */
.L_x_19667:
[----:B------:R-:W-:-:S13]  /*5c40*/  ISETP.NE.AND P0, PT, R0, 0xf, PT ;  /* 0x0000000f0000780c */ /* 0x000fda0003f05270 */
[----:B------:R-:W-:Y:S05]  /*5c50*/  @!P0 BRA `(.L_x_19669) ;  /* 0x0000000400088947 */ /* 0x000fea0003800000 */
[----:B------:R-:W-:-:S13]  /*5c60*/  ISETP.NE.AND P0, PT, R0, 0x17, PT ;  /* 0x000000170000780c */ /* 0x000fda0003f05270 */
[----:B------:R-:W-:Y:S05]  /*5c70*/  @!P0 BRA `(.L_x_19670) ;  /* 0x0000000000a08947 */ /* 0x000fea0003800000 */
[----:B------:R-:W-:-:S13]  /*5c80*/  ISETP.NE.AND P0, PT, R0, 0x18, PT ;  /* 0x000000180000780c */ /* 0x000fda0003f05270 */
[----:B------:R-:W-:Y:S05]  /*5c90*/  @!P0 BRA `(.L_x_19671) ;  /* 0x0000000000448947 */ /* 0x000fea0003800000 */
.L_x_19647:
        /* <DEDUP_REMOVED lines=16> */
.L_x_19672:
[----:B------:R-:W-:Y:S05]  /*5da0*/  BRA `(.L_x_19648) ;  /* 0x0000000000d07947 */ /* 0x000fea0003800000 */
.L_x_19671:
        /* <DEDUP_REMOVED lines=17> */
.L_x_19674:
[----:B------:R-:W-:Y:S05]  /*5ec0*/  BSYNC.RECONVERGENT B0 ;  /* 0x0000000000007941 */ /* 0x000fea0003800200 */
.L_x_19673:
[----:B------:R-:W-:-:S05]  /*5ed0*/  LOP3.LUT R3, R0, 0x80, R3, 0xf8, !PT ;  /* 0x0000008000037812 */ /* 0x000fca00078ef803 */
[----:B------:R0:W-:Y:S01]  /*5ee0*/  STG.E.U8 desc[UR36][R4.64], R3 ;  /* 0x0000000304007986 */ /* 0x0001e2000c101124 */
[----:B------:R-:W-:Y:S05]  /*5ef0*/  BRA `(.L_x_19648) ;  /* 0x00000000007c7947 */ /* 0x000fea0003800000 */
.L_x_19670:
        /* <DEDUP_REMOVED lines=16> */
.L_x_19676:
[----:B------:R-:W-:Y:S01]  /*6000*/  IMAD.MOV.U32 R0, RZ, RZ, 0x7f ;  /* 0x0000007fff007424 */ /* 0x000fe200078e00ff */
[----:B------:R-:W-:-:S04]  /*6010*/  ISETP.GT.U32.AND P0, PT, R3, 0x7f800000, PT ;  /* 0x7f8000000300780c */ /* 0x000fc80003f04070 */
[----:B------:R-:W-:-:S09]  /*6020*/  SEL R0, R0, 0x7c, P0 ;  /* 0x0000007c00007807 */ /* 0x000fd20000000000 */
.L_x_19677:
[----:B------:R-:W-:Y:S05]  /*6030*/  BSYNC.RECONVERGENT B0 ;  /* 0x0000000000007941 */ /* 0x000fea0003800200 */
.L_x_19675:
[----:B------:R-:W-:-:S04]  /*6040*/  SHF.R.U32.HI R3, RZ, 0x18, R7 ;  /* 0x00000018ff037819 */ /* 0x000fc80000011607 */
[----:B------:R-:W-:-:S05]  /*6050*/  LOP3.LUT R3, R0, 0x80, R3, 0xf8, !PT ;  /* 0x0000008000037812 */ /* 0x000fca00078ef803 */
[----:B------:R0:W-:Y:S01]  /*6060*/  STG.E.U8 desc[UR36][R4.64], R3 ;  /* 0x0000000304007986 */ /* 0x0001e2000c101124 */
[----:B------:R-:W-:Y:S05]  /*6070*/  BRA `(.L_x_19648) ;  /* 0x00000000001c7947 */ /* 0x000fea0003800000 */
.L_x_19669:
[----:B------:R-:W-:Y:S01]  /*6080*/  UMOV UR4, 0xf0000000 ;  /* 0xf000000000047882 */ /* 0x000fe20000000000 */
[----:B------:R-:W-:Y:S01]  /*6090*/  UMOV UR5, 0x380fffff ;  /* 0x380fffff00057882 */ /* 0x000fe20000000000 */
[----:B------:R-:W0:Y:S01]  /*60a0*/  F2F.F32.F64 R0, R24 ;  /* 0x0000001800007310 */ /* 0x000e220000301000 */
[----:B------:R-:W-:-:S14]  /*60b0*/  DSETP.GEU.AND P0, PT, |R24|, UR4, PT ;  /* 0x0000000418007e2a */ /* 0x000fdc000bf0e200 */
[----:B0-----:R-:W-:-:S05]  /*60c0*/  @!P0 FMUL R0, R0, 1.175494350822287508e-38 ;  /* 0x0080000000008820 */ /* 0x001fca0000400000 */
[----:B------:R-:W-:-:S05]  /*60d0*/  F2FP.BF16.F32.PACK_AB R0, RZ, R0 ;  /* 0x00000000ff00723e */ /* 0x000fca00000010ff */
[----:B------:R0:W-:Y:S02]  /*60e0*/  STG.E.U16 desc[UR36][R4.64], R0 ;  /* 0x0000000004007986 */ /* 0x0001e4000c101524 */
.L_x_19648:
[----:B------:R-:W-:-:S07]  /*60f0*/  VIADD R29, R29, 0x80 ;  /* 0x000000801d1d7836 */ /* 0x000fce0000000000 */
.L_x_19605:
[----:B------:R-:W-:-:S13]  /*6100*/  ISETP.GE.AND P0, PT, R29, R22, PT ;  /* 0x000000161d00720c */ /* 0x000fda0003f06270 */
[----:B------:R-:W-:Y:S05]  /*6110*/  @P0 BREAK.RELIABLE B6 ;  /* 0x0000000000060942 */ /* 0x000fea0003800100 */
[----:B------:R-:W-:Y:S05]  /*6120*/  @P0 BRA `(.L_x_19642) ;  /* 0x00000010004c0947 */ /* 0x000fea0003800000 */
[----:B------:R-:W-:Y:S05]  /*6130*/  BSYNC.RELIABLE B6 ;  /* 0x0000000000067941 */ /* 0x000fea0003800100 */
.L_x_19604:
        /* <DEDUP_REMOVED lines=21> */
.L_x_19681:
[----:B------:R-:W0:Y:S02]  /*6290*/  F2I.S64.F64.CEIL R18, R18 ;  /* 0x0000001200127311 */ /* 0x000e240000309900 */
[----:B0-----:R-:W-:-:S05]  /*62a0*/  IMAD.MOV.U32 R3, RZ, RZ, R18 ;  /* 0x000000ffff037224 */ /* 0x001fca00078e0012 */
[----:B------:R0:W-:Y:S01]  /*62b0*/  STG.E.U8 desc[UR36][R4.64], R3 ;  /* 0x0000000304007986 */ /* 0x0001e2000c101124 */
[----:B------:R-:W-:Y:S05]  /*62c0*/  BRA `(.L_x_19683) ;  /* 0x0000000c00e07947 */ /* 0x000fea0003800000 */
.L_x_19680:
        /* <DEDUP_REMOVED lines=9> */
.L_x_19685:
[----:B------:R-:W0:Y:S02]  /*6360*/  F2I.F64.CEIL R19, R18 ;  /* 0x0000001200137311 */ /* 0x000e240000309100 */
[----:B0-----:R0:W-:Y:S01]  /*6370*/  STG.E desc[UR36][R4.64], R19 ;  /* 0x0000001304007986 */ /* 0x0011e2000c101924 */
[----:B------:R-:W-:Y:S05]  /*6380*/  BRA `(.L_x_19683) ;  /* 0x0000000c00b07947 */ /* 0x000fea0003800000 */
.L_x_19684:
[----:B------:R-:W0:Y:S02]  /*6390*/  F2I.F64.CEIL R19, R18 ;  /* 0x0000001200137311 */ /* 0x000e240000309100 */
[----:B0-----:R0:W-:Y:S01]  /*63a0*/  STG.E.U16 desc[UR36][R4.64], R19 ;  /* 0x0000001304007986 */ /* 0x0011e2000c101524 */
[----:B------:R-:W-:Y:S05]  /*63b0*/  BRA `(.L_x_19683) ;  /* 0x0000000c00a47947 */ /* 0x000fea0003800000 */
.L_x_19679:
        /* <DEDUP_REMOVED lines=13> */
.L_x_19687:
        /* <DEDUP_REMOVED lines=8> */
.L_x_19686:
        /* <DEDUP_REMOVED lines=14> */
.L_x_19689:
        /* <DEDUP_REMOVED lines=9> */
.L_x_19688:
[----:B------:R0:W-:Y:S01]  /*6680*/  STG.E.64 desc[UR36][R4.64], R16 ;  /* 0x0000001004007986 */ /* 0x0001e2000c101b24 */
[----:B------:R-:W-:Y:S05]  /*6690*/  BRA `(.L_x_19683) ;  /* 0x0000000800ec7947 */ /* 0x000fea0003800000 */
.L_x_19678:
        /* <DEDUP_REMOVED lines=13> */
.L_x_19693:
        /* <DEDUP_REMOVED lines=22> */
.L_x_19696:
[----:B------:R-:W-:-:S04]  /*68d0*/  SHF.R.U32.HI R3, RZ, 0x18, R7 ;  /* 0x00000018ff037819 */ /* 0x000fc80000011607 */
[----:B------:R-:W-:-:S07]  /*68e0*/  LOP3.LUT R0, R0, 0x80, R3, 0xf8, !PT ;  /* 0x0000008000007812 */ /* 0x000fce00078ef803 */
.L_x_19695:
[----:B------:R-:W-:Y:S05]  /*68f0*/  BSYNC.RECONVERGENT B0 ;  /* 0x0000000000007941 */ /* 0x000fea0003800200 */
.L_x_19694:
[----:B------:R0:W-:Y:S01]  /*6900*/  STG.E.U8 desc[UR36][R4.64], R0 ;  /* 0x0000000004007986 */ /* 0x0001e2000c101124 */
[----:B------:R-:W-:Y:S05]  /*6910*/  BRA `(.L_x_19683) ;  /* 0x00000008004c7947 */ /* 0x000fea0003800000 */
.L_x_19692:
        /* <DEDUP_REMOVED lines=22> */
.L_x_19699:
[----:B------:R-:W-:-:S04]  /*6a80*/  SHF.R.U32.HI R3, RZ, 0x18, R7 ;  /* 0x00000018ff037819 */ /* 0x000fc80000011607 */
[----:B------:R-:W-:-:S07]  /*6a90*/  LOP3.LUT R0, R0, 0x80, R3, 0xf8, !PT ;  /* 0x0000008000007812 */ /* 0x000fce00078ef803 */
.L_x_19698:
[----:B------:R-:W-:Y:S05]  /*6aa0*/  BSYNC.RECONVERGENT B0 ;  /* 0x0000000000007941 */ /* 0x000fea0003800200 */
.L_x_19697:
[----:B------:R4:W-:Y:S01]  /*6ab0*/  STG.E.U8 desc[UR36][R4.64], R0 ;  /* 0x0000000004007986 */ /* 0x0009e2000c101124 */
[----:B------:R-:W-:Y:S05]  /*6ac0*/  BRA `(.L_x_19683) ;  /* 0x0000000400e07947 */ /* 0x000fea0003800000 */
.L_x_19691:
        /* <DEDUP_REMOVED lines=26> */
.L_x_19701:
[----:B------:R-:W0:Y:S02]  /*6c70*/  F2I.U64.F64.CEIL R18, R18 ;  /* 0x0000001200127311 */ /* 0x000e240000309800 */
[----:B0-----:R0:W-:Y:S01]  /*6c80*/  STG.E.64 desc[UR36][R4.64], R18 ;  /* 0x0000001204007986 */ /* 0x0011e2000c101b24 */
[----:B------:R-:W-:Y:S05]  /*6c90*/  BRA `(.L_x_19683) ;  /* 0x00000004006c7947 */ /* 0x000fea0003800000 */
.L_x_19700:
[----:B------:R-:W0:Y:S02]  /*6ca0*/  F2I.U32.F64.CEIL R19, R18 ;  /* 0x0000001200137311 */ /* 0x000e240000309000 */
[----:B0-----:R2:W-:Y:S01]  /*6cb0*/  STG.E desc[UR36][R4.64], R19 ;  /* 0x0000001304007986 */ /* 0x0015e2000c101924 */
[----:B------:R-:W-:Y:S05]  /*6cc0*/  BRA `(.L_x_19683) ;  /* 0x0000000400607947 */ /* 0x000fea0003800000 */
.L_x_19690:
        /* <DEDUP_REMOVED lines=10> */
.L_x_19703:
[----:B------:R-:W-:-:S05]  /*6d70*/  CS2R R18, SRZ ;  /* 0x0000000000127805 */ /* 0x000fca000001ff00 */
[----:B------:R0:W-:Y:S01]  /*6d80*/  STG.E.128 desc[UR36][R4.64], R16 ;  /* 0x0000001004007986 */ /* 0x0001e2000c101d24 */
[----:B------:R-:W-:Y:S05]  /*6d90*/  BRA `(.L_x_19683) ;  /* 0x00000004002c7947 */ /* 0x000fea0003800000 */
.L_x_19702:
[----:B------:R-:W-:-:S13]  /*6da0*/  ISETP.NE.AND P0, PT, R0, 0xf, PT ;  /* 0x0000000f0000780c */ /* 0x000fda0003f05270 */
[----:B------:R-:W-:Y:S05]  /*6db0*/  @!P0 BRA `(.L_x_19704) ;  /* 0x0000000400088947 */ /* 0x000fea0003800000 */
[----:B------:R-:W-:-:S13]  /*6dc0*/  ISETP.NE.AND P0, PT, R0, 0x17, PT ;  /* 0x000000170000780c */ /* 0x000fda0003f05270 */
[----:B------:R-:W-:Y:S05]  /*6dd0*/  @!P0 BRA `(.L_x_19705) ;  /* 0x0000000000a08947 */ /* 0x000fea0003800000 */
[----:B------:R-:W-:-:S13]  /*6de0*/  ISETP.NE.AND P0, PT, R0, 0x18, PT ;  /* 0x000000180000780c */ /* 0x000fda0003f05270 */
[----:B------:R-:W-:Y:S05]  /*6df0*/  @!P0 BRA `(.L_x_19706) ;  /* 0x0000000000448947 */ /* 0x000fea0003800000 */
.L_x_19682:
        /* <DEDUP_REMOVED lines=16> */
.L_x_19707:
[----:B------:R-:W-:Y:S05]  /*6f00*/  BRA `(.L_x_19683) ;  /* 0x0000000000d07947 */ /* 0x000fea0003800000 */
.L_x_19706:
        /* <DEDUP_REMOVED lines=17> */
.L_x_19709:
[----:B------:R-:W-:Y:S05]  /*7020*/  BSYNC.RECONVERGENT B0 ;  /* 0x0000000000007941 */ /* 0x000fea0003800200 */
.L_x_19708:
[----:B------:R-:W-:-:S05]  /*7030*/  LOP3.LUT R3, R0, 0x80, R3, 0xf8, !PT ;  /* 0x0000008000037812 */ /* 0x000fca00078ef803 */
[----:B------:R0:W-:Y:S01]  /*7040*/  STG.E.U8 desc[UR36][R4.64], R3 ;  /* 0x0000000304007986 */ /* 0x0001e2000c101124 */
[----:B------:R-:W-:Y:S05]  /*7050*/  BRA `(.L_x_19683) ;  /* 0x00000000007c7947 */ /* 0x000fea0003800000 */
.L_x_19705:
        /* <DEDUP_REMOVED lines=16> */
.L_x_19711:
[----:B------:R-:W-:Y:S01]  /*7160*/  IMAD.MOV.U32 R0, RZ, RZ, 0x7f ;  /* 0x0000007fff007424 */ /* 0x000fe200078e00ff */
[----:B------:R-:W-:-:S04]  /*7170*/  ISETP.GT.U32.AND P0, PT, R3, 0x7f800000, PT ;  /* 0x7f8000000300780c */ /* 0x000fc80003f04070 */
[----:B------:R-:W-:-:S09]  /*7180*/  SEL R0, R0, 0x7c, P0 ;  /* 0x0000007c00007807 */ /* 0x000fd20000000000 */
.L_x_19712:
[----:B------:R-:W-:Y:S05]  /*7190*/  BSYNC.RECONVERGENT B0 ;  /* 0x0000000000007941 */ /* 0x000fea0003800200 */
.L_x_19710:
[----:B------:R-:W-:-:S04]  /*71a0*/  SHF.R.U32.HI R3, RZ, 0x18, R7 ;  /* 0x00000018ff037819 */ /* 0x000fc80000011607 */
[----:B------:R-:W-:-:S05]  /*71b0*/  LOP3.LUT R3, R0, 0x80, R3, 0xf8, !PT ;  /* 0x0000008000037812 */ /* 0x000fca00078ef803 */
[----:B------:R0:W-:Y:S01]  /*71c0*/  STG.E.U8 desc[UR36][R4.64], R3 ;  /* 0x0000000304007986 */ /* 0x0001e2000c101124 */
[----:B------:R-:W-:Y:S05]  /*71d0*/  BRA `(.L_x_19683) ;  /* 0x00000000001c7947 */ /* 0x000fea0003800000 */
.L_x_19704:
[----:B------:R-:W-:Y:S01]  /*71e0*/  UMOV UR4, 0xf0000000 ;  /* 0xf000000000047882 */ /* 0x000fe20000000000 */
[----:B------:R-:W-:Y:S01]  /*71f0*/  UMOV UR5, 0x380fffff ;  /* 0x380fffff00057882 */ /* 0x000fe20000000000 */
[----:B------:R-:W0:Y:S01]  /*7200*/  F2F.F32.F64 R0, R16 ;  /* 0x0000001000007310 */ /* 0x000e220000301000 */
[----:B------:R-:W-:-:S14]  /*7210*/  DSETP.GEU.AND P0, PT, |R16|, UR4, PT ;  /* 0x0000000410007e2a */ /* 0x000fdc000bf0e200 */
[----:B0-----:R-:W-:-:S05]  /*7220*/  @!P0 FMUL R0, R0, 1.175494350822287508e-38 ;  /* 0x0080000000008820 */ /* 0x001fca0000400000 */
[----:B------:R-:W-:-:S05]  /*7230*/  F2FP.BF16.F32.PACK_AB R0, RZ, R0 ;  /* 0x00000000ff00723e */ /* 0x000fca00000010ff */
[----:B------:R0:W-:Y:S02]  /*7240*/  STG.E.U16 desc[UR36][R4.64], R0 ;  /* 0x0000000004007986 */ /* 0x0001e4000c101524 */
.L_x_19683:
[----:B------:R-:W-:-:S07]  /*7250*/  VIADD R29, R29, 0x80 ;  /* 0x000000801d1d7836 */ /* 0x000fce0000000000 */
.L_x_19642:
[----:B------:R-:W-:Y:S05]  /*7260*/  BSYNC.RECONVERGENT B7 ;  /* 0x0000000000077941 */ /* 0x000fea0003800200 */
.L_x_19603:
[----:B------:R-:W-:-:S13]  /*7270*/  ISETP.GE.AND P0, PT, R29, R22, PT ;  /* 0x000000161d00720c */ /* 0x000fda0003f06270 */
[----:B------:R-:W-:Y:S05]  /*7280*/  @P0 EXIT ;  /* 0x000000000000094d */ /* 0x000fea0003800000 */
[----:B0-----:R-:W0:Y:S01]  /*7290*/  LDC.64 R6, c[0x0][0x388] ;  /* 0x0000e200ff067b82 */ /* 0x001e220000000a00 */
[----:B------:R-:W5:Y:S01]  /*72a0*/  LDCU UR4, c[0x0][0x3a8] ;  /* 0x00007500ff0477ac */ /* 0x000f620008000800 */
[----:B-12-4-:R-:W-:Y:S01]  /*72b0*/  PRMT R0, R23, 0x9910, RZ ;  /* 0x0000991017007816 */ /* 0x016fe200000000ff */
[----:B------:R-:W-:Y:S01]  /*72c0*/  IMAD R2, R2, 0x200, R29 ;  /* 0x0000020002027824 */ /* 0x000fe200078e021d */
[----:B------:R1:W2:Y:S02]  /*72d0*/  FRND.F64.CEIL R4, R30 ;  /* 0x0000001e00047313 */ /* 0x0002a40000309800 */
        /* <DEDUP_REMOVED lines=14> */
[----:B0-----:R-:W-:Y:S01]  /*73c0*/  STG.E.U8 desc[UR36][R2.64], R31 ;  /* 0x0000001f02007986 */ /* 0x001fe2000c101124 */
[----:B------:R-:W-:Y:S05]  /*73d0*/  EXIT ;  /* 0x000000000000794d */ /* 0x000fea0003800000 */
.L_x_19716:
[----:B------:R-:W0:Y:S02]  /*73e0*/  F2I.S64.F64.CEIL R30, R30 ;  /* 0x0000001e001e7311 */ /* 0x000e240000309900 */
[----:B0-----:R-:W-:-:S05]  /*73f0*/  IMAD.MOV.U32 R5, RZ, RZ, R30 ;  /* 0x000000ffff057224 */ /* 0x001fca00078e001e */
[----:B------:R-:W-:Y:S01]  /*7400*/  STG.E.U8 desc[UR36][R2.64], R5 ;  /* 0x0000000502007986 */ /* 0x000fe2000c101124 */
[----:B------:R-:W-:Y:S05]  /*7410*/  EXIT ;  /* 0x000000000000794d */ /* 0x000fea0003800000 */
.L_x_19715:
[----:B------:R-:W-:-:S13]  /*7420*/  ISETP.NE.AND P0, PT, R0, 0x2, PT ;  /* 0x000000020000780c */ /* 0x000fda0003f05270 */
[----:B------:R-:W-:Y:S05]  /*7430*/  @!P0 BRA `(.L_x_19718) ;  /* 0x0000000000288947 */ /* 0x000fea0003800000 */
[----:B------:R-:W-:-:S13]  /*7440*/  ISETP.NE.AND P0, PT, R0, 0x3, PT ;  /* 0x000000030000780c */ /* 0x000fda0003f05270 */
[----:B------:R-:W-:Y:S05]  /*7450*/  @!P0 BRA `(.L_x_19719) ;  /* 0x0000000000148947 */ /* 0x000fea0003800000 */
[----:B------:R-:W-:-:S13]  /*7460*/  ISETP.NE.AND P0, PT, R0, 0x4, PT ;  /* 0x000000040000780c */ /* 0x000fda0003f05270 */
[----:B------:R-:W-:Y:S05]  /*7470*/  @P0 BRA `(.L_x_19717) ;  /* 0x0000000800b40947 */ /* 0x000fea0003800000 */
[----:B------:R-:W0:Y:S02]  /*7480*/  F2I.S64.F64.CEIL R30, R30 ;  /* 0x0000001e001e7311 */ /* 0x000e240000309900 */
[----:B0-----:R-:W-:Y:S01]  /*7490*/  STG.E.64 desc[UR36][R2.64], R30 ;  /* 0x0000001e02007986 */ /* 0x001fe2000c101b24 */
[----:B------:R-:W-:Y:S05]  /*74a0*/  EXIT ;  /* 0x000000000000794d */ /* 0x000fea0003800000 */
.L_x_19719:
[----:B------:R-:W0:Y:S02]  /*74b0*/  F2I.F64.CEIL R31, R30 ;  /* 0x0000001e001f7311 */ /* 0x000e240000309100 */
[----:B0-----:R-:W-:Y:S01]  /*74c0*/  STG.E desc[UR36][R2.64], R31 ;  /* 0x0000001f02007986 */ /* 0x001fe2000c101924 */
[----:B------:R-:W-:Y:S05]  /*74d0*/  EXIT ;  /* 0x000000000000794d */ /* 0x000fea0003800000 */
.L_x_19718:
[----:B------:R-:W0:Y:S02]  /*74e0*/  F2I.F64.CEIL R31, R30 ;  /* 0x0000001e001f7311 */ /* 0x000e240000309100 */
[----:B0-----:R-:W-:Y:S01]  /*74f0*/  STG.E.U16 desc[UR36][R2.64], R31 ;  /* 0x0000001f02007986 */ /* 0x001fe2000c101524 */
[----:B------:R-:W-:Y:S05]  /*7500*/  EXIT ;  /* 0x000000000000794d */ /* 0x000fea0003800000 */
.L_x_19714:
        /* <DEDUP_REMOVED lines=13> */
.L_x_19721:
        /* <DEDUP_REMOVED lines=8> */
.L_x_19720:
        /* <DEDUP_REMOVED lines=14> */
.L_x_19723:
        /* <DEDUP_REMOVED lines=9> */
.L_x_19722:
[----:B------:R-:W-:Y:S01]  /*77d0*/  STG.E.64 desc[UR36][R2.64], R4 ;  /* 0x0000000402007986 */ /* 0x000fe2000c101b24 */
[----:B------:R-:W-:Y:S05]  /*77e0*/  EXIT ;  /* 0x000000000000794d */ /* 0x000fea0003800000 */
.L_x_19713:
        /* <DEDUP_REMOVED lines=11> */
[----:B0-----:R-:W-:Y:S01]  /*78a0*/  STG.E.U16 desc[UR36][R2.64], R31 ;  /* 0x0000001f02007986 */ /* 0x001fe2000c101524 */
[----:B------:R-:W-:Y:S05]  /*78b0*/  EXIT ;  /* 0x000000000000794d */ /* 0x000fea0003800000 */
.L_x_19727:
        /* <DEDUP_REMOVED lines=22> */
.L_x_19730:
[----:B------:R-:W-:-:S04]  /*7a20*/  SHF.R.U32.HI R5, RZ, 0x18, R7 ;  /* 0x00000018ff057819 */ /* 0x000fc80000011607 */
[----:B------:R-:W-:-:S07]  /*7a30*/  LOP3.LUT R0, R0, 0x80, R5, 0xf8, !PT ;  /* 0x0000008000007812 */ /* 0x000fce00078ef805 */
.L_x_19729:
[----:B------:R-:W-:Y:S05]  /*7a40*/  BSYNC.RECONVERGENT B0 ;  /* 0x0000000000007941 */ /* 0x000fea0003800200 */
.L_x_19728:
[----:B------:R-:W-:Y:S01]  /*7a50*/  STG.E.U8 desc[UR36][R2.64], R0 ;  /* 0x0000000002007986 */ /* 0x000fe2000c101124 */
[----:B------:R-:W-:Y:S05]  /*7a60*/  EXIT ;  /* 0x000000000000794d */ /* 0x000fea0003800000 */
.L_x_19726:
        /* <DEDUP_REMOVED lines=22> */
.L_x_19733:
[----:B------:R-:W-:-:S04]  /*7bd0*/  SHF.R.U32.HI R5, RZ, 0x18, R7 ;  /* 0x00000018ff057819 */ /* 0x000fc80000011607 */
[----:B------:R-:W-:-:S07]  /*7be0*/  LOP3.LUT R0, R0, 0x80, R5, 0xf8, !PT ;  /* 0x0000008000007812 */ /* 0x000fce00078ef805 */
.L_x_19732:
[----:B------:R-:W-:Y:S05]  /*7bf0*/  BSYNC.RECONVERGENT B0 ;  /* 0x0000000000007941 */ /* 0x000fea0003800200 */
.L_x_19731:
[----:B------:R-:W-:Y:S01]  /*7c00*/  STG.E.U8 desc[UR36][R2.64], R0 ;  /* 0x0000000002007986 */ /* 0x000fe2000c101124 */
[----:B------:R-:W-:Y:S05]  /*7c10*/  EXIT ;  /* 0x000000000000794d */ /* 0x000fea0003800000 */
.L_x_19725:
        /* <DEDUP_REMOVED lines=26> */
.L_x_19735:
[----:B------:R-:W0:Y:S02]  /*7dc0*/  F2I.U64.F64.CEIL R30, R30 ;  /* 0x0000001e001e7311 */ /* 0x000e240000309800 */
[----:B0-----:R-:W-:Y:S01]  /*7dd0*/  STG.E.64 desc[UR36][R2.64], R30 ;  /* 0x0000001e02007986 */ /* 0x001fe2000c101b24 */
[----:B------:R-:W-:Y:S05]  /*7de0*/  EXIT ;  /* 0x000000000000794d */ /* 0x000fea0003800000 */
.L_x_19734:
[----:B------:R-:W0:Y:S02]  /*7df0*/  F2I.U32.F64.CEIL R31, R30 ;  /* 0x0000001e001f7311 */ /* 0x000e240000309000 */
[----:B0-----:R-:W-:Y:S01]  /*7e00*/  STG.E desc[UR36][R2.64], R31 ;  /* 0x0000001f02007986 */ /* 0x001fe2000c101924 */
[----:B------:R-:W-:Y:S05]  /*7e10*/  EXIT ;  /* 0x000000000000794d */ /* 0x000fea0003800000 */
.L_x_19724:
        /* <DEDUP_REMOVED lines=10> */
.L_x_19737:
[----:B------:R-:W-:-:S05]  /*7ec0*/  CS2R R6, SRZ ;  /* 0x0000000000067805 */ /* 0x000fca000001ff00 */
[----:B------:R-:W-:Y:S01]  /*7ed0*/  STG.E.128 desc[UR36][R2.64], R4 ;  /* 0x0000000402007986 */ /* 0x000fe2000c101d24 */
[----:B------:R-:W-:Y:S05]  /*7ee0*/  EXIT ;  /* 0x000000000000794d */ /* 0x000fea0003800000 */
.L_x_19736:
[----:B------:R-:W-:-:S13]  /*7ef0*/  ISETP.NE.AND P0, PT, R0, 0xf, PT ;  /* 0x0000000f0000780c */ /* 0x000fda0003f05270 */
[----:B------:R-:W-:Y:S05]  /*7f00*/  @!P0 BRA `(.L_x_19738) ;  /* 0x0000000400088947 */ /* 0x000fea0003800000 */
[----:B------:R-:W-:-:S13]  /*7f10*/  ISETP.NE.AND P0, PT, R0, 0x17, PT ;  /* 0x000000170000780c */ /* 0x000fda0003f05270 */
[----:B------:R-:W-:Y:S05]  /*7f20*/  @!P0 BRA `(.L_x_19739) ;  /* 0x0000000000a08947 */ /* 0x000fea0003800000 */
[----:B------:R-:W-:-:S13]  /*7f30*/  ISETP.NE.AND P0, PT, R0, 0x18, PT ;  /* 0x000000180000780c */ /* 0x000fda0003f05270 */
[----:B------:R-:W-:Y:S05]  /*7f40*/  @!P0 BRA `(.L_x_19740) ;  /* 0x0000000000448947 */ /* 0x000fea0003800000 */
.L_x_19717:
        /* <DEDUP_REMOVED lines=16> */
.L_x_19741:
[----:B------:R-:W-:Y:S05]  /*8050*/  EXIT ;  /* 0x000000000000794d */ /* 0x000fea0003800000 */
.L_x_19740:
        /* <DEDUP_REMOVED lines=17> */
.L_x_19743:
[----:B------:R-:W-:Y:S05]  /*8170*/  BSYNC.RECONVERGENT B0 ;  /* 0x0000000000007941 */ /* 0x000fea0003800200 */
.L_x_19742:
[----:B------:R-:W-:-:S05]  /*8180*/  LOP3.LUT R7, R0, 0x80, R7, 0xf8, !PT ;  /* 0x0000008000077812 */ /* 0x000fca00078ef807 */
[----:B------:R-:W-:Y:S01]  /*8190*/  STG.E.U8 desc[UR36][R2.64], R7 ;  /* 0x0000000702007986 */ /* 0x000fe2000c101124 */
[----:B------:R-:W-:Y:S05]  /*81a0*/  EXIT ;  /* 0x000000000000794d */ /* 0x000fea0003800000 */
.L_x_19739:
        /* <DEDUP_REMOVED lines=16> */
.L_x_19745:
[----:B------:R-:W-:Y:S01]  /*82b0*/  IMAD.MOV.U32 R0, RZ, RZ, 0x7f ;  /* 0x0000007fff007424 */ /* 0x000fe200078e00ff */
[----:B------:R-:W-:-:S04]  /*82c0*/  ISETP.GT.U32.AND P0, PT, R6, 0x7f800000, PT ;  /* 0x7f8000000600780c */ /* 0x000fc80003f04070 */
[----:B------:R-:W-:-:S09]  /*82d0*/  SEL R0, R0, 0x7c, P0 ;  /* 0x0000007c00007807 */ /* 0x000fd20000000000 */
.L_x_19746:
[----:B------:R-:W-:Y:S05]  /*82e0*/  BSYNC.RECONVERGENT B0 ;  /* 0x0000000000007941 */ /* 0x000fea0003800200 */
.L_x_19744:
[----:B------:R-:W-:-:S04]  /*82f0*/  SHF.R.U32.HI R5, RZ, 0x18, R7 ;  /* 0x00000018ff057819 */ /* 0x000fc80000011607 */
[----:B------:R-:W-:-:S05]  /*8300*/  LOP3.LUT R5, R0, 0x80, R5, 0xf8, !PT ;  /* 0x0000008000057812 */ /* 0x000fca00078ef805 */
[----:B------:R-:W-:Y:S01]  /*8310*/  STG.E.U8 desc[UR36][R2.64], R5 ;  /* 0x0000000502007986 */ /* 0x000fe2000c101124 */
[----:B------:R-:W-:Y:S05]  /*8320*/  EXIT ;  /* 0x000000000000794d */ /* 0x000fea0003800000 */
.L_x_19738:
        /* <DEDUP_REMOVED lines=8> */
.L_x_19747:
        /* <DEDUP_REMOVED lines=13> */
.L_x_20023:


//--------------------- .text._ZN2at6native18elementwise_kernelILi128ELi2EZNS0_22gpu_kernel_impl_nocastIZZZNS0_16ceil_kernel_cudaERNS_18TensorIteratorBaseEENKUlvE_clEvENKUlvE_clEvEUldE_EEvS4_RKT_EUliE_EEviT1_ --------------------------
	.section	.text._ZN2at6native18elementwise_kernelILi128ELi2EZNS0_22gpu_kernel_impl_nocastIZZZNS0_16ceil_kernel_cudaERNS_18TensorIteratorBaseEENKUlvE_clEvENKUlvE_clEvEUldE_EEvS4_RKT_EUliE_EEviT1_,"ax",@progbits
	.align	128
        .global         _ZN2at6native18elementwise_kernelILi128ELi2EZNS0_22gpu_kernel_impl_nocastIZZZNS0_16ceil_kernel_cudaERNS_18TensorIteratorBaseEENKUlvE_clEvENKUlvE_clEvEUldE_EEvS4_RKT_EUliE_EEviT1_
        .type           _ZN2at6native18elementwise_kernelILi128ELi2EZNS0_22gpu_kernel_impl_nocastIZZZNS0_16ceil_kernel_cudaERNS_18TensorIteratorBaseEENKUlvE_clEvENKUlvE_clEvEUldE_EEvS4_RKT_EUliE_EEviT1_,@function
        .size           _ZN2at6native18elementwise_kernelILi128ELi2EZNS0_22gpu_kernel_impl_nocastIZZZNS0_16ceil_kernel_cudaERNS_18TensorIteratorBaseEENKUlvE_clEvENKUlvE_clEvEUldE_EEvS4_RKT_EUliE_EEviT1_,(.L_x_20024 - _ZN2at6native18elementwise_kernelILi128ELi2EZNS0_22gpu_kernel_impl_nocastIZZZNS0_16ceil_kernel_cudaERNS_18TensorIteratorBaseEENKUlvE_clEvENKUlvE_clEvEUldE_EEvS4_RKT_EUliE_EEviT1_)
        .other          _ZN2at6native18elementwise_kernelILi128ELi2EZNS0_22gpu_kernel_impl_nocastIZZZNS0_16ceil_kernel_cudaERNS_18TensorIteratorBaseEENKUlvE_clEvENKUlvE_clEvEUldE_EEvS4_RKT_EUliE_EEviT1_,@"STO_CUDA_ENTRY STV_DEFAULT"
_ZN2at6native18elementwise_kernelILi128ELi2EZNS0_22gpu_kernel_impl_nocastIZZZNS0_16ceil_kernel_cudaERNS_18TensorIteratorBaseEENKUlvE_clEvENKUlvE_clEvEUldE_EEvS4_RKT_EUliE_EEviT1_:
.text._ZN2at6native18elementwise_kernelILi128ELi2EZNS0_22gpu_kernel_impl_nocastIZZZNS0_16ceil_kernel_cudaERNS_18TensorIteratorBaseEENKUlvE_clEvENKUlvE_clEvEUldE_EEvS4_RKT_EUliE_EEviT1_:
        /* <DEDUP_REMOVED lines=17> */
[----:B--2---:R-:W0:Y:S02]  /*0110*/  FRND.F64.CEIL R6, R4 ;  /* 0x0000000400067313 */ /* 0x004e240000309800 */
[----:B0-----:R0:W-:Y:S04]  /*0120*/  STG.E.64 desc[UR6][R8.64], R6 ;  /* 0x0000000608007986 */ /* 0x0011e8000c101b06 */
.L_x_19750:
[----:B------:R-:W-:Y:S05]  /*0130*/  BSYNC.RECONVERGENT B0 ;  /* 0x0000000000007941 */ /* 0x000fea0003800200 */
.L_x_19749:
[----:B------:R-:W-:-:S13]  /*0140*/  ISETP.GE.AND P0, PT, R3, UR4, PT ;  /* 0x0000000403007c0c */ /* 0x000fda000bf06270 */
[----:B------:R-:W-:Y:S05]  /*0150*/  @P0 EXIT ;  /* 0x000000000000094d */ /* 0x000fea0003800000 */
[----:B------:R-:W1:Y:S02]  /*0160*/  LDC.64 R4, c[0x0][0x588] ;  /* 0x00016200ff047b82 */ /* 0x000e640000000a00 */
[----:B-1----:R-:W2:Y:S06]  /*0170*/  LDG.E.64 R2, desc[UR6][R4.64] ;  /* 0x0000000604027981 */ /* 0x002eac000c1e1b00 */
[----:B0-----:R-:W0:Y:S01]  /*0180*/  LDC.64 R6, c[0x0][0x580] ;  /* 0x00016000ff067b82 */ /* 0x001e220000000a00 */
[----:B--2---:R-:W0:Y:S02]  /*0190*/  FRND.F64.CEIL R2, R2 ;  /* 0x0000000200027313 */ /* 0x004e240000309800 */
[----:B0-----:R-:W-:Y:S01]  /*01a0*/  STG.E.64 desc[UR6][R6.64], R2 ;  /* 0x0000000206007986 */ /* 0x001fe2000c101b06 */
[----:B------:R-:W-:Y:S05]  /*01b0*/  EXIT ;  /* 0x000000000000794d */ /* 0x000fea0003800000 */
.L_x_19748:
        /* <DEDUP_REMOVED lines=305> */
.L_x_19753:
[----:B------:R-:W0:Y:S02]  /*14d0*/  LDCU.128 UR8, c[0x0][0x580] ;  /* 0x0000b000ff0877ac */ /* 0x000e240008000c00 */
[----:B0-----:R-:W-:-:S04]  /*14e0*/  IADD3 R8, P0, PT, R4, UR10, RZ ;  /* 0x0000000a04087c10 */ /* 0x001fc8000ff1e0ff */
[----:B------:R-:W-:-:S05]  /*14f0*/  IADD3.X R9, PT, PT, RZ, UR11, RZ, P0, !PT ;  /* 0x0000000bff097c10 */ /* 0x000fca00087fe4ff */
[----:B------:R-:W2:Y:S01]  /*1500*/  LDG.E.64 R6, desc[UR6][R8.64] ;  /* 0x0000000608067981 */ /* 0x000ea2000c1e1b00 */
[----:B------:R-:W-:Y:S02]  /*1510*/  IADD3 R4, P0, PT, R5, UR8, RZ ;  /* 0x0000000805047c10 */ /* 0x000fe4000ff1e0ff */
[----:B------:R-:W-:-:S03]  /*1520*/  IADD3 R3, PT, PT, R3, 0x80, RZ ;  /* 0x0000008003037810 */ /* 0x000fc60007ffe0ff */
[----:B------:R-:W-:Y:S01]  /*1530*/  IMAD.X R5, RZ, RZ, UR9, P0 ;  /* 0x00000009ff057e24 */ /* 0x000fe200080e06ff */
[----:B--2---:R-:W0:Y:S04]  /*1540*/  FRND.F64.CEIL R6, R6 ;  /* 0x0000000600067313 */ /* 0x004e280000309800 */
[----:B0-----:R0:W-:Y:S03]  /*1550*/  STG.E.64 desc[UR6][R4.64], R6 ;  /* 0x0000000604007986 */ /* 0x0011e6000c101b06 */
.L_x_19752:
[----:B------:R-:W-:Y:S05]  /*1560*/  BSYNC.RECONVERGENT B0 ;  /* 0x0000000000007941 */ /* 0x000fea0003800200 */
.L_x_19751:
        /* <DEDUP_REMOVED lines=300> */
.L_x_19754:
[----:B------:R-:W0:Y:S02]  /*2830*/  LDCU.128 UR8, c[0x0][0x580] ;  /* 0x0000b000ff0877ac */ /* 0x000e240008000c00 */
[----:B0-----:R-:W-:-:S04]  /*2840*/  IADD3 R6, P0, PT, R2, UR10, RZ ;  /* 0x0000000a02067c10 */ /* 0x001fc8000ff1e0ff */
[----:B------:R-:W-:-:S05]  /*2850*/  IADD3.X R7, PT, PT, RZ, UR11, RZ, P0, !PT ;  /* 0x0000000bff077c10 */ /* 0x000fca00087fe4ff */
[----:B------:R-:W2:Y:S01]  /*2860*/  LDG.E.64 R4, desc[UR6][R6.64] ;  /* 0x0000000606047981 */ /* 0x000ea2000c1e1b00 */
[----:B------:R-:W-:-:S04]  /*2870*/  IADD3 R2, P0, PT, R3, UR8, RZ ;  /* 0x0000000803027c10 */ /* 0x000fc8000ff1e0ff */
[----:B------:R-:W-:Y:S01]  /*2880*/  IADD3.X R3, PT, PT, RZ, UR9, RZ, P0, !PT ;  /* 0x00000009ff037c10 */ /* 0x000fe200087fe4ff */
[----:B--2---:R-:W0:Y:S04]  /*2890*/  FRND.F64.CEIL R4, R4 ;  /* 0x0000000400047313 */ /* 0x004e280000309800 */
[----:B0-----:R-:W-:Y:S01]  /*28a0*/  STG.E.64 desc[UR6][R2.64], R4 ;  /* 0x0000000402007986 */ /* 0x001fe2000c101b06 */
[----:B------:R-:W-:Y:S05]  /*28b0*/  EXIT ;  /* 0x000000000000794d */ /* 0x000fea0003800000 */
.L_x_19755:
        /* <DEDUP_REMOVED lines=12> */
.L_x_20024:


//--------------------- .text._ZN2at6native27unrolled_elementwise_kernelIZZZNS0_16ceil_kernel_cudaERNS_18TensorIteratorBaseEENKUlvE_clEvENKUlvE_clEvEUldE_St5arrayIPcLm2EELi4E23TrivialOffsetCalculatorILi1EjESB_NS0_6memory15LoadWithoutCastENSC_16StoreWithoutCastEEEviT_T0_T2_T3_T4_T5_ --------------------------
	.section	.text._ZN2at6native27unrolled_elementwise_kernelIZZZNS0_16ceil_kernel_cudaERNS_18TensorIteratorBaseEENKUlvE_clEvENKUlvE_clEvEUldE_St5arrayIPcLm2EELi4E23TrivialOffsetCalculatorILi1EjESB_NS0_6memory15LoadWithoutCastENSC_16StoreWithoutCastEEEviT_T0_T2_T3_T4_T5_,"ax",@progbits
	.align	128
        .global         _ZN2at6native27unrolled_elementwise_kernelIZZZNS0_16ceil_kernel_cudaERNS_18TensorIteratorBaseEENKUlvE_clEvENKUlvE_clEvEUldE_St5arrayIPcLm2EELi4E23TrivialOffsetCalculatorILi1EjESB_NS0_6memory15LoadWithoutCastENSC_16StoreWithoutCastEEEviT_T0_T2_T3_T4_T5_
        .type           _ZN2at6native27unrolled_elementwise_kernelIZZZNS0_16ceil_kernel_cudaERNS_18TensorIteratorBaseEENKUlvE_clEvENKUlvE_clEvEUldE_St5arrayIPcLm2EELi4E23TrivialOffsetCalculatorILi1EjESB_NS0_6memory15LoadWithoutCastENSC_16StoreWithoutCastEEEviT_T0_T2_T3_T4_T5_,@function
        .size           _ZN2at6native27unrolled_elementwise_kernelIZZZNS0_16ceil_kernel_cudaERNS_18TensorIteratorBaseEENKUlvE_clEvENKUlvE_clEvEUldE_St5arrayIPcLm2EELi4E23TrivialOffsetCalculatorILi1EjESB_NS0_6memory15LoadWithoutCastENSC_16StoreWithoutCastEEEviT_T0_T2_T3_T4_T5_,(.L_x_20025 - _ZN2at6native27unrolled_elementwise_kernelIZZZNS0_16ceil_kernel_cudaERNS_18TensorIteratorBaseEENKUlvE_clEvENKUlvE_clEvEUldE_St5arrayIPcLm2EELi4E23TrivialOffsetCalculatorILi1EjESB_NS0_6memory15LoadWithoutCastENSC_16StoreWithoutCastEEEviT_T0_T2_T3_T4_T5_)
        .other          _ZN2at6native27unrolled_elementwise_kernelIZZZNS0_16ceil_kernel_cudaERNS_18TensorIteratorBaseEENKUlvE_clEvENKUlvE_clEvEUldE_St5arrayIPcLm2EELi4E23TrivialOffsetCalculatorILi1EjESB_NS0_6memory15LoadWithoutCastENSC_16StoreWithoutCastEEEviT_T0_T2_T3_T4_T5_,@"STO_CUDA_ENTRY STV_DEFAULT"
_ZN2at6native27unrolled_elementwise_kernelIZZZNS0_16ceil_kernel_cudaERNS_18TensorIteratorBaseEENKUlvE_clEvENKUlvE_clEvEUldE_St5arrayIPcLm2EELi4E23TrivialOffsetCalculatorILi1EjESB_NS0_6memory15LoadWithoutCastENSC_16StoreWithoutCastEEEviT_T0_T2_T3_T4_T5_:
.text._ZN2at6native27unrolled_elementwise_kernelIZZZNS0_16ceil_kernel_cudaERNS_18TensorIteratorBaseEENKUlvE_clEvENKUlvE_clEvEUldE_St5arrayIPcLm2EELi4E23TrivialOffsetCalculatorILi1EjESB_NS0_6memory15LoadWithoutCastENSC_16StoreWithoutCastEEEviT_T0_T2_T3_T4_T5_:
        /* <DEDUP_REMOVED lines=39> */
[----:B-----5:R-:W1:Y:S01]  /*0270*/  FRND.F64.CEIL R14, R14 ;  /* 0x0000000e000e7313 */ /* 0x020e620000309800 */
        /* <DEDUP_REMOVED lines=8> */
[----:B------:R-:W1:Y:S01]  /*0300*/  FRND.F64.CEIL R8, R8 ;  /* 0x0000000800087313 */ /* 0x000e620000309800 */
[----:B------:R-:W-:Y:S01]  /*0310*/  LEA R13, R0, R3, 0x9 ;  /* 0x00000003000d7211 */ /* 0x000fe200078e48ff */
[----:B------:R-:W-:-:S04]  /*0320*/  VIADD R3, R3, 0x80 ;  /* 0x0000008003037836 */ /* 0x000fc80000000000 */
[----:B0-----:R-:W-:-:S05]  /*0330*/  IMAD.WIDE.U32 R10, R13, 0x8, R10 ;  /* 0x000000080d0a7825 */ /* 0x001fca00078e000a */
[----:B-1----:R0:W-:Y:S02]  /*0340*/  STG.E.64 desc[UR4][R10.64], R8 ;  /* 0x000000080a007986 */ /* 0x0021e4000c101b04 */
.L_x_19758:
[----:B------:R-:W-:Y:S05]  /*0350*/  BSYNC.RELIABLE B1 ;  /* 0x0000000000017941 */ /* 0x000fea0003800100 */
.L_x_19757:
[----:B------:R-:W-:-:S13]  /*0360*/  ISETP.GE.AND P0, PT, R3, R2, PT ;  /* 0x000000020300720c */ /* 0x000fda0003f06270 */
[----:B0----5:R-:W0:Y:S01]  /*0370*/  @!P0 LDC.64 R8, c[0x0][0x388] ;  /* 0x0000e200ff088b82 */ /* 0x021e220000000a00 */
[----:B------:R-:W1:Y:S01]  /*0380*/  @!P0 FRND.F64.CEIL R6, R6 ;  /* 0x0000000600068313 */ /* 0x000e620000309800 */
[----:B------:R-:W-:Y:S01]  /*0390*/  @!P0 LEA R11, R0, R3, 0x9 ;  /* 0x00000003000b8211 */ /* 0x000fe200078e48ff */
[----:B------:R-:W-:-:S04]  /*03a0*/  @!P0 VIADD R3, R3, 0x80 ;  /* 0x0000008003038836 */ /* 0x000fc80000000000 */
[----:B0-----:R-:W-:-:S05]  /*03b0*/  @!P0 IMAD.WIDE.U32 R8, R11, 0x8, R8 ;  /* 0x000000080b088825 */ /* 0x001fca00078e0008 */
[----:B-1----:R1:W-:Y:S02]  /*03c0*/  @!P0 STG.E.64 desc[UR4][R8.64], R6 ;  /* 0x0000000608008986 */ /* 0x0023e4000c101b04 */
.L_x_19759:
[----:B------:R-:W-:Y:S05]  /*03d0*/  BSYNC.RECONVERGENT B0 ;  /* 0x0000000000007941 */ /* 0x000fea0003800200 */
.L_x_19756:
[----:B------:R-:W-:Y:S05]  /*03e0*/  WARPSYNC.ALL ;  /* 0x0000000000007948 */ /* 0x000fea0003800000 */
[----:B------:R-:W-:-:S13]  /*03f0*/  ISETP.GE.AND P0, PT, R3, R2, PT ;  /* 0x000000020300720c */ /* 0x000fda0003f06270 */
[----:B------:R-:W-:Y:S05]  /*0400*/  @P0 EXIT ;  /* 0x000000000000094d */ /* 0x000fea0003800000 */
[----:B-1----:R-:W1:Y:S01]  /*0410*/  LDC.64 R6, c[0x0][0x388] ;  /* 0x0000e200ff067b82 */ /* 0x002e620000000a00 */
[----:B------:R-:W2:Y:S01]  /*0420*/  FRND.F64.CEIL R4, R4 ;  /* 0x0000000400047313 */ /* 0x000ea20000309800 */
[----:B------:R-:W-:-:S05]  /*0430*/  LEA R3, R0, R3, 0x9 ;  /* 0x0000000300037211 */ /* 0x000fca00078e48ff */
[----:B-1----:R-:W-:-:S05]  /*0440*/  IMAD.WIDE.U32 R2, R3, 0x8, R6 ;  /* 0x0000000803027825 */ /* 0x002fca00078e0006 */
[----:B--2---:R-:W-:Y:S01]  /*0450*/  STG.E.64 desc[UR4][R2.64], R4 ;  /* 0x0000000402007986 */ /* 0x004fe2000c101b04 */
[----:B------:R-:W-:Y:S05]  /*0460*/  EXIT ;  /* 0x000000000000794d */ /* 0x000fea0003800000 */
.L_x_19760:
        /* <DEDUP_REMOVED lines=9> */
.L_x_20025:


//--------------------- .text._ZN2at6native29vectorized_elementwise_kernelILi2EZZZNS0_16ceil_kernel_cudaERNS_18TensorIteratorBaseEENKUlvE_clEvENKUlvE_clEvEUldE_St5arrayIPcLm2EEEEviT0_T1_ --------------------------
	.section	.text._ZN2at6native29vectorized_elementwise_kernelILi2EZZZNS0_16ceil_kernel_cudaERNS_18TensorIteratorBaseEENKUlvE_clEvENKUlvE_clEvEUldE_St5arrayIPcLm2EEEEviT0_T1_,"ax",@progbits
	.align	128
        .global         _ZN2at6native29vectorized_elementwise_kernelILi2EZZZNS0_16ceil_kernel_cudaERNS_18TensorIteratorBaseEENKUlvE_clEvENKUlvE_clEvEUldE_St5arrayIPcLm2EEEEviT0_T1_
        .type           _ZN2at6native29vectorized_elementwise_kernelILi2EZZZNS0_16ceil_kernel_cudaERNS_18TensorIteratorBaseEENKUlvE_clEvENKUlvE_clEvEUldE_St5arrayIPcLm2EEEEviT0_T1_,@function
        .size           _ZN2at6native29vectorized_elementwise_kernelILi2EZZZNS0_16ceil_kernel_cudaERNS_18TensorIteratorBaseEENKUlvE_clEvENKUlvE_clEvEUldE_St5arrayIPcLm2EEEEviT0_T1_,(.L_x_20026 - _ZN2at6native29vectorized_elementwise_kernelILi2EZZZNS0_16ceil_kernel_cudaERNS_18TensorIteratorBaseEENKUlvE_clEvENKUlvE_clEvEUldE_St5arrayIPcLm2EEEEviT0_T1_)
        .other          _ZN2at6native29vectorized_elementwise_kernelILi2EZZZNS0_16ceil_kernel_cudaERNS_18TensorIteratorBaseEENKUlvE_clEvENKUlvE_clEvEUldE_St5arrayIPcLm2EEEEviT0_T1_,@"STO_CUDA_ENTRY STV_DEFAULT"
_ZN2at6native29vectorized_elementwise_kernelILi2EZZZNS0_16ceil_kernel_cudaERNS_18TensorIteratorBaseEENKUlvE_clEvENKUlvE_clEvEUldE_St5arrayIPcLm2EEEEviT0_T1_:
.text._ZN2at6native29vectorized_elementwise_kernelILi2EZZZNS0_16ceil_kernel_cudaERNS_18TensorIteratorBaseEENKUlvE_clEvENKUlvE_clEvEUldE_St5arrayIPcLm2EEEEviT0_T1_:
        /* <DEDUP_REMOVED lines=70> */
[----:B-----5:R-:W1:Y:S01]  /*0460*/  FRND.F64.CEIL R10, R10 ;  /* 0x0000000a000a7313 */ /* 0x020e620000309800 */
[----:B------:R-:W-:Y:S01]  /*0470*/  IADD3 R3, PT, PT, R2, R5, RZ ;  /* 0x0000000502037210 */ /* 0x000fe20007ffe0ff */
[----:B------:R-:W-:-:S05]  /*0480*/  VIADD R5, R5, 0x80 ;  /* 0x0000008005057836 */ /* 0x000fca0000000000 */
[----:B------:R-:W-:Y:S01]  /*0490*/  ISETP.GE.U32.AND P0, PT, R5, R0, PT ;  /* 0x000000000500720c */ /* 0x000fe20003f06070 */
[----:B0-----:R-:W-:-:S05]  /*04a0*/  IMAD.WIDE.U32 R12, R3, 0x8, R12 ;  /* 0x00000008030c7825 */ /* 0x001fca00078e000c */
[----:B-1----:R0:W-:Y:S07]  /*04b0*/  STG.E.64 desc[UR4][R12.64], R10 ;  /* 0x0000000a0c007986 */ /* 0x0021ee000c101b04 */
[----:B------:R-:W-:Y:S05]  /*04c0*/  @P0 BRA `(.L_x_19765) ;  /* 0x0000000000380947 */ /* 0x000fea0003800000 */
[----:B0-----:R-:W0:Y:S01]  /*04d0*/  LDC.64 R10, c[0x0][0x388] ;  /* 0x0000e200ff0a7b82 */ /* 0x001e220000000a00 */
[----:B------:R-:W1:Y:S01]  /*04e0*/  FRND.F64.CEIL R8, R8 ;  /* 0x0000000800087313 */ /* 0x000e620000309800 */
[----:B------:R-:W-:Y:S01]  /*04f0*/  IADD3 R3, PT, PT, R2, R5, RZ ;  /* 0x0000000502037210 */ /* 0x000fe20007ffe0ff */
[----:B------:R-:W-:-:S04]  /*0500*/  VIADD R5, R5, 0x80 ;  /* 0x0000008005057836 */ /* 0x000fc80000000000 */
[----:B0-----:R-:W-:-:S05]  /*0510*/  IMAD.WIDE.U32 R10, R3, 0x8, R10 ;  /* 0x00000008030a7825 */ /* 0x001fca00078e000a */
[----:B-1----:R0:W-:Y:S02]  /*0520*/  STG.E.64 desc[UR4][R10.64], R8 ;  /* 0x000000080a007986 */ /* 0x0021e4000c101b04 */
.L_x_19764:
[----:B------:R-:W-:-:S13]  /*0530*/  ISETP.GE.U32.AND P0, PT, R5, R0, PT ;  /* 0x000000000500720c */ /* 0x000fda0003f06070 */
[----:B------:R-:W-:Y:S05]  /*0540*/  @P0 BRA `(.L_x_19766) ;  /* 0x0000000000380947 */ /* 0x000fea0003800000 */
[----:B0----5:R-:W0:Y:S01]  /*0550*/  LDC.64 R8, c[0x0][0x388] ;  /* 0x0000e200ff087b82 */ /* 0x021e220000000a00 */
[----:B------:R-:W1:Y:S01]  /*0560*/  FRND.F64.CEIL R6, R6 ;  /* 0x0000000600067313 */ /* 0x000e620000309800 */
[----:B------:R-:W-:Y:S01]  /*0570*/  IADD3 R3, PT, PT, R2, R5, RZ ;  /* 0x0000000502037210 */ /* 0x000fe20007ffe0ff */
[----:B------:R-:W-:-:S04]  /*0580*/  VIADD R5, R5, 0x80 ;  /* 0x0000008005057836 */ /* 0x000fc80000000000 */
[----:B0-----:R-:W-:-:S05]  /*0590*/  IMAD.WIDE.U32 R8, R3, 0x8, R8 ;  /* 0x0000000803087825 */ /* 0x001fca00078e0008 */
[----:B-1----:R1:W-:Y:S02]  /*05a0*/  STG.E.64 desc[UR4][R8.64], R6 ;  /* 0x0000000608007986 */ /* 0x0023e4000c101b04 */
.L_x_19765:
[----:B------:R-:W-:-:S13]  /*05b0*/  ISETP.GE.U32.AND P0, PT, R5, R0, PT ;  /* 0x000000000500720c */ /* 0x000fda0003f06070 */
[----:B------:R-:W-:Y:S05]  /*05c0*/  @P0 BRA `(.L_x_19767) ;  /* 0x0000000000380947 */ /* 0x000fea0003800000 */
[----:B-1----:R-:W1:Y:S01]  /*05d0*/  LDC.64 R6, c[0x0][0x388] ;  /* 0x0000e200ff067b82 */ /* 0x002e620000000a00 */
[----:B------:R-:W2:Y:S01]  /*05e0*/  FRND.F64.CEIL R20, R20 ;  /* 0x0000001400147313 */ /* 0x000ea20000309800 */
[----:B------:R-:W-:Y:S01]  /*05f0*/  IADD3 R3, PT, PT, R2, R5, RZ ;  /* 0x0000000502037210 */ /* 0x000fe20007ffe0ff */
[----:B------:R-:W-:-:S04]  /*0600*/  VIADD R5, R5, 0x80 ;  /* 0x0000008005057836 */ /* 0x000fc80000000000 */
[----:B-1----:R-:W-:-:S05]  /*0610*/  IMAD.WIDE.U32 R6, R3, 0x8, R6 ;  /* 0x0000000803067825 */ /* 0x002fca00078e0006 */
[----:B--2---:R1:W-:Y:S02]  /*0620*/  STG.E.64 desc[UR4][R6.64], R20 ;  /* 0x0000001406007986 */ /* 0x0043e4000c101b04 */
.L_x_19766:
[----:B------:R-:W-:-:S13]  /*0630*/  ISETP.GE.U32.AND P0, PT, R5, R0, PT ;  /* 0x000000000500720c */ /* 0x000fda0003f06070 */
[----:B------:R-:W-:Y:S05]  /*0640*/  @P0 BRA `(.L_x_19768) ;  /* 0x00000000003c0947 */ /* 0x000fea0003800000 */
[----:B-1---5:R-:W1:Y:S01]  /*0650*/  LDC.64 R6, c[0x0][0x388] ;  /* 0x0000e200ff067b82 */ /* 0x022e620000000a00 */
[----:B------:R-:W2:Y:S01]  /*0660*/  FRND.F64.CEIL R26, R26 ;  /* 0x0000001a001a7313 */ /* 0x000ea20000309800 */
[----:B------:R-:W-:Y:S01]  /*0670*/  IADD3 R3, PT, PT, R2, R5, RZ ;  /* 0x0000000502037210 */ /* 0x000fe20007ffe0ff */
[----:B------:R-:W-:-:S04]  /*0680*/  VIADD R5, R5, 0x80 ;  /* 0x0000008005057836 */ /* 0x000fc80000000000 */
[----:B-1----:R-:W-:-:S05]  /*0690*/  IMAD.WIDE.U32 R6, R3, 0x8, R6 ;  /* 0x0000000803067825 */ /* 0x002fca00078e0006 */
[----:B--2---:R2:W-:Y:S02]  /*06a0*/  STG.E.64 desc[UR4][R6.64], R26 ;  /* 0x0000001a06007986 */ /* 0x0045e4000c101b04 */
.L_x_19767:
[----:B------:R-:W-:-:S13]  /*06b0*/  ISETP.GE.U32.AND P0, PT, R5, R0, PT ;  /* 0x000000000500720c */ /* 0x000fda0003f06070 */
[----:B------:R-:W-:Y:S05]  /*06c0*/  @P0 BREAK.RELIABLE B1 ;  /* 0x0000000000010942 */ /* 0x000fea0003800100 */
[----:B------:R-:W-:Y:S05]  /*06d0*/  @P0 BRA `(.L_x_19769) ;  /* 0x0000000000380947 */ /* 0x000fea0003800000 */
[----:B-12---:R-:W1:Y:S01]  /*06e0*/  LDC.64 R6, c[0x0][0x388] ;  /* 0x0000e200ff067b82 */ /* 0x006e620000000a00 */
[----:B------:R-:W2:Y:S01]  /*06f0*/  FRND.F64.CEIL R22, R22 ;  /* 0x0000001600167313 */ /* 0x000ea20000309800 */
[----:B------:R-:W-:Y:S01]  /*0700*/  IADD3 R3, PT, PT, R2, R5, RZ ;  /* 0x0000000502037210 */ /* 0x000fe20007ffe0ff */
[----:B------:R-:W-:-:S04]  /*0710*/  VIADD R5, R5, 0x80 ;  /* 0x0000008005057836 */ /* 0x000fc80000000000 */
[----:B-1----:R-:W-:-:S05]  /*0720*/  IMAD.WIDE.U32 R6, R3, 0x8, R6 ;  /* 0x0000000803067825 */ /* 0x002fca00078e0006 */
[----:B--2---:R2:W-:Y:S02]  /*0730*/  STG.E.64 desc[UR4][R6.64], R22 ;  /* 0x0000001606007986 */ /* 0x0045e4000c101b04 */
.L_x_19768:
[----:B------:R-:W-:Y:S05]  /*0740*/  BSYNC.RELIABLE B1 ;  /* 0x0000000000017941 */ /* 0x000fea0003800100 */
.L_x_19763:
[----:B------:R-:W-:-:S13]  /*0750*/  ISETP.GE.U32.AND P0, PT, R5, R0, PT ;  /* 0x000000000500720c */ /* 0x000fda0003f06070 */
[----:B-12--5:R-:W1:Y:S01]  /*0760*/  @!P0 LDC.64 R6, c[0x0][0x388] ;  /* 0x0000e200ff068b82 */ /* 0x026e620000000a00 */
[----:B------:R-:W2:Y:S01]  /*0770*/  @!P0 FRND.F64.CEIL R28, R28 ;  /* 0x0000001c001c8313 */ /* 0x000ea20000309800 */
[----:B------:R-:W-:Y:S01]  /*0780*/  @!P0 IADD3 R3, PT, PT, R2, R5, RZ ;  /* 0x0000000502038210 */ /* 0x000fe20007ffe0ff */
[----:B------:R-:W-:-:S04]  /*0790*/  @!P0 VIADD R5, R5, 0x80 ;  /* 0x0000008005058836 */ /* 0x000fc80000000000 */
[----:B-1----:R-:W-:-:S05]  /*07a0*/  @!P0 IMAD.WIDE.U32 R6, R3, 0x8, R6 ;  /* 0x0000000803068825 */ /* 0x002fca00078e0006 */
[----:B--2---:R3:W-:Y:S02]  /*07b0*/  @!P0 STG.E.64 desc[UR4][R6.64], R28 ;  /* 0x0000001c06008986 */ /* 0x0047e4000c101b04 */
.L_x_19769:
[----:B------:R-:W-:Y:S05]  /*07c0*/  BSYNC.RECONVERGENT B0 ;  /* 0x0000000000007941 */ /* 0x000fea0003800200 */
.L_x_19762:
[----:B------:R-:W-:Y:S05]  /*07d0*/  WARPSYNC.ALL ;  /* 0x0000000000007948 */ /* 0x000fea0003800000 */
[----:B------:R-:W-:-:S13]  /*07e0*/  ISETP.GE.U32.AND P0, PT, R5, R0, PT ;  /* 0x000000000500720c */ /* 0x000fda0003f06070 */
[----:B------:R-:W-:Y:S05]  /*07f0*/  @P0 EXIT ;  /* 0x000000000000094d */ /* 0x000fea0003800000 */
[----:B-123--:R-:W1:Y:S01]  /*0800*/  LDC.64 R6, c[0x0][0x388] ;  /* 0x0000e200ff067b82 */ /* 0x00ee620000000a00 */
[----:B------:R-:W2:Y:S01]  /*0810*/  FRND.F64.CEIL R18, R18 ;  /* 0x0000001200127313 */ /* 0x000ea20000309800 */
[----:B------:R-:W-:-:S05]  /*0820*/  IADD3 R3, PT, PT, R2, R5, RZ ;  /* 0x0000000502037210 */ /* 0x000fca0007ffe0ff */
[----:B-1----:R-:W-:-:S05]  /*0830*/  IMAD.WIDE.U32 R2, R3, 0x8, R6 ;  /* 0x0000000803027825 */ /* 0x002fca00078e0006 */
[----:B--2---:R-:W-:Y:S01]  /*0840*/  STG.E.64 desc[UR4][R2.64], R18 ;  /* 0x0000001202007986 */ /* 0x004fe2000c101b04 */
[----:B------:R-:W-:Y:S05]  /*0850*/  EXIT ;  /* 0x000000000000794d */ /* 0x000fea0003800000 */
.L_x_19761:
        /* <DEDUP_REMOVED lines=11> */
[----:B---3--:R-:W-:Y:S08]  /*0910*/  FRND.F64.CEIL R12, R12 ;  /* 0x0000000c000c7313 */ /* 0x008ff00000309800 */
[----:B------:R-:W0:Y:S08]  /*0920*/  FRND.F64.CEIL R14, R14 ;  /* 0x0000000e000e7313 */ /* 0x000e300000309800 */
[----:B----4-:R-:W-:Y:S01]  /*0930*/  FRND.F64.CEIL R16, R16 ;  /* 0x0000001000107313 */ /* 0x010fe20000309800 */
[----:B0-----:R-:W-:Y:S07]  /*0940*/  STG.E.128 desc[UR4][R20.64], R12 ;  /* 0x0000000c14007986 */ /* 0x001fee000c101d04 */
[----:B------:R-:W0:Y:S08]  /*0950*/  FRND.F64.CEIL R18, R18 ;  /* 0x0000001200127313 */ /* 0x000e300000309800 */
[----:B-----5:R-:W-:Y:S01]  /*0960*/  FRND.F64.CEIL R4, R4 ;  /* 0x0000000400047313 */ /* 0x020fe20000309800 */
[----:B0-----:R-:W-:Y:S07]  /*0970*/  STG.E.128 desc[UR4][R20.64+0x800], R16 ;  /* 0x0008001014007986 */ /* 0x001fee000c101d04 */
[----:B------:R-:W0:Y:S08]  /*0980*/  FRND.F64.CEIL R6, R6 ;  /* 0x0000000600067313 */ /* 0x000e300000309800 */
[----:B------:R-:W-:Y:S01]  /*0990*/  FRND.F64.CEIL R8, R8 ;  /* 0x0000000800087313 */ /* 0x000fe20000309800 */
[----:B0-----:R-:W-:Y:S07]  /*09a0*/  STG.E.128 desc[UR4][R20.64+0x1000], R4 ;  /* 0x0010000414007986 */ /* 0x001fee000c101d04 */
[----:B------:R-:W0:Y:S02]  /*09b0*/  FRND.F64.CEIL R10, R10 ;  /* 0x0000000a000a7313 */ /* 0x000e240000309800 */
[----:B0-----:R-:W-:Y:S01]  /*09c0*/  STG.E.128 desc[UR4][R20.64+0x1800], R8 ;  /* 0x0018000814007986 */ /* 0x001fe2000c101d04 */
[----:B------:R-:W-:Y:S05]  /*09d0*/  EXIT ;  /* 0x000000000000794d */ /* 0x000fea0003800000 */
.L_x_19770:
        /* <DEDUP_REMOVED lines=10> */
.L_x_20026:


//--------------------- .text._ZN2at6native29vectorized_elementwise_kernelILi4EZZZNS0_16ceil_kernel_cudaERNS_18TensorIteratorBaseEENKUlvE_clEvENKUlvE_clEvEUldE_St5arrayIPcLm2EEEEviT0_T1_ --------------------------
	.section	.text._ZN2at6native29vectorized_elementwise_kernelILi4EZZZNS0_16ceil_kernel_cudaERNS_18TensorIteratorBaseEENKUlvE_clEvENKUlvE_clEvEUldE_St5arrayIPcLm2EEEEviT0_T1_,"ax",@progbits
	.align	128
        .global         _ZN2at6native29vectorized_elementwise_kernelILi4EZZZNS0_16ceil_kernel_cudaERNS_18TensorIteratorBaseEENKUlvE_clEvENKUlvE_clEvEUldE_St5arrayIPcLm2EEEEviT0_T1_
        .type           _ZN2at6native29vectorized_elementwise_kernelILi4EZZZNS0_16ceil_kernel_cudaERNS_18TensorIteratorBaseEENKUlvE_clEvENKUlvE_clEvEUldE_St5arrayIPcLm2EEEEviT0_T1_,@function
        .size           _ZN2at6native29vectorized_elementwise_kernelILi4EZZZNS0_16ceil_kernel_cudaERNS_18TensorIteratorBaseEENKUlvE_clEvENKUlvE_clEvEUldE_St5arrayIPcLm2EEEEviT0_T1_,(.L_x_20027 - _ZN2at6native29vectorized_elementwise_kernelILi4EZZZNS0_16ceil_kernel_cudaERNS_18TensorIteratorBaseEENKUlvE_clEvENKUlvE_clEvEUldE_St5arrayIPcLm2EEEEviT0_T1_)
        .other          _ZN2at6native29vectorized_elementwise_kernelILi4EZZZNS0_16ceil_kernel_cudaERNS_18TensorIteratorBaseEENKUlvE_clEvENKUlvE_clEvEUldE_St5arrayIPcLm2EEEEviT0_T1_,@"STO_CUDA_ENTRY STV_DEFAULT"
_ZN2at6native29vectorized_elementwise_kernelILi4EZZZNS0_16ceil_kernel_cudaERNS_18TensorIteratorBaseEENKUlvE_clEvENKUlvE_clEvEUldE_St5arrayIPcLm2EEEEviT0_T1_:
.text._ZN2at6native29vectorized_elementwise_kernelILi4EZZZNS0_16ceil_kernel_cudaERNS_18TensorIteratorBaseEENKUlvE_clEvENKUlvE_clEvEUldE_St5arrayIPcLm2EEEEviT0_T1_:
        /* <DEDUP_REMOVED lines=83> */
.L_x_19774:
        /* <DEDUP_REMOVED lines=8> */
.L_x_19775:
        /* <DEDUP_REMOVED lines=8> */
.L_x_19776:
        /* <DEDUP_REMOVED lines=8> */
.L_x_19777:
        /* <DEDUP_REMOVED lines=9> */
.L_x_19778:
[----:B------:R-:W-:Y:S05]  /*0740*/  BSYNC.RELIABLE B1 ;  /* 0x0000000000017941 */ /* 0x000fea0003800100 */
.L_x_19773:
[----:B------:R-:W-:-:S13]  /*0750*/  ISETP.GE.U32.AND P0, PT, R5, R0, PT ;  /* 0x000000000500720c */ /* 0x000fda0003f06070 */
[----:B-12--5:R-:W1:Y:S01]  /*0760*/  @!P0 LDC.64 R6, c[0x0][0x388] ;  /* 0x0000e200ff068b82 */ /* 0x026e620000000a00 */
[----:B------:R-:W2:Y:S01]  /*0770*/  @!P0 FRND.F64.CEIL R28, R28 ;  /* 0x0000001c001c8313 */ /* 0x000ea20000309800 */
[----:B------:R-:W-:Y:S01]  /*0780*/  @!P0 IADD3 R3, PT, PT, R2, R5, RZ ;  /* 0x0000000502038210 */ /* 0x000fe20007ffe0ff */
[----:B------:R-:W-:-:S04]  /*0790*/  @!P0 VIADD R5, R5, 0x80 ;  /* 0x0000008005058836 */ /* 0x000fc80000000000 */
[----:B-1----:R-:W-:-:S05]  /*07a0*/  @!P0 IMAD.WIDE.U32 R6, R3, 0x8, R6 ;  /* 0x0000000803068825 */ /* 0x002fca00078e0006 */
[----:B--2---:R3:W-:Y:S02]  /*07b0*/  @!P0 STG.E.64 desc[UR4][R6.64], R28 ;  /* 0x0000001c06008986 */ /* 0x0047e4000c101b04 */
.L_x_19779:
[----:B------:R-:W-:Y:S05]  /*07c0*/  BSYNC.RECONVERGENT B0 ;  /* 0x0000000000007941 */ /* 0x000fea0003800200 */
.L_x_19772:
        /* <DEDUP_REMOVED lines=9> */
.L_x_19771:
        /* <DEDUP_REMOVED lines=9> */
[----:B---3--:R-:W-:Y:S08]  /*08f0*/  FRND.F64.CEIL R12, R12 ;  /* 0x0000000c000c7313 */ /* 0x008ff00000309800 */
[----:B------:R-:W-:Y:S08]  /*0900*/  FRND.F64.CEIL R14, R14 ;  /* 0x0000000e000e7313 */ /* 0x000ff00000309800 */
[----:B------:R-:W-:Y:S08]  /*0910*/  FRND.F64.CEIL R16, R16 ;  /* 0x0000001000107313 */ /* 0x000ff00000309800 */
[----:B------:R-:W0:Y:S08]  /*0920*/  FRND.F64.CEIL R18, R18 ;  /* 0x0000001200127313 */ /* 0x000e300000309800 */
[----:B----4-:R-:W-:Y:S01]  /*0930*/  FRND.F64.CEIL R4, R4 ;  /* 0x0000000400047313 */ /* 0x010fe20000309800 */
[----:B0-----:R-:W-:Y:S07]  /*0940*/  STG.E.ENL2.256 desc[UR4][R20.64], R12, R16 ;  /* 0xf800000c1410797f */ /* 0x001fee000f121804 */
[----:B------:R-:W-:Y:S08]  /*0950*/  FRND.F64.CEIL R6, R6 ;  /* 0x0000000600067313 */ /* 0x000ff00000309800 */
[----:B------:R-:W-:Y:S08]  /*0960*/  FRND.F64.CEIL R8, R8 ;  /* 0x0000000800087313 */ /* 0x000ff00000309800 */
[----:B------:R-:W0:Y:S02]  /*0970*/  FRND.F64.CEIL R10, R10 ;  /* 0x0000000a000a7313 */ /* 0x000e240000309800 */
[----:B0-----:R-:W-:Y:S01]  /*0980*/  STG.E.ENL2.256 desc[UR4][R20.64+0x1000], R4, R8 ;  /* 0xf80080041408797f */ /* 0x001fe2000f121804 */
[----:B------:R-:W-:Y:S05]  /*0990*/  EXIT ;  /* 0x000000000000794d */ /* 0x000fea0003800000 */
.L_x_19780:
        /* <DEDUP_REMOVED lines=14> */
.L_x_20027:


//--------------------- .text._ZN2at6native29vectorized_elementwise_kernelILi8EZZZNS0_16ceil_kernel_cudaERNS_18TensorIteratorBaseEENKUlvE_clEvENKUlvE_clEvEUldE_St5arrayIPcLm2EEEEviT0_T1_ --------------------------
	.section	.text._ZN2at6native29vectorized_elementwise_kernelILi8EZZZNS0_16ceil_kernel_cudaERNS_18TensorIteratorBaseEENKUlvE_clEvENKUlvE_clEvEUldE_St5arrayIPcLm2EEEEviT0_T1_,"ax",@progbits
	.align	128
        .global         _ZN2at6native29vectorized_elementwise_kernelILi8EZZZNS0_16ceil_kernel_cudaERNS_18TensorIteratorBaseEENKUlvE_clEvENKUlvE_clEvEUldE_St5arrayIPcLm2EEEEviT0_T1_
        .type           _ZN2at6native29vectorized_elementwise_kernelILi8EZZZNS0_16ceil_kernel_cudaERNS_18TensorIteratorBaseEENKUlvE_clEvENKUlvE_clEvEUldE_St5arrayIPcLm2EEEEviT0_T1_,@function
        .size           _ZN2at6native29vectorized_elementwise_kernelILi8EZZZNS0_16ceil_kernel_cudaERNS_18TensorIteratorBaseEENKUlvE_clEvENKUlvE_clEvEUldE_St5arrayIPcLm2EEEEviT0_T1_,(.L_x_20028 - _ZN2at6native29vectorized_elementwise_kernelILi8EZZZNS0_16ceil_kernel_cudaERNS_18TensorIteratorBaseEENKUlvE_clEvENKUlvE_clEvEUldE_St5arrayIPcLm2EEEEviT0_T1_)
        .other          _ZN2at6native29vectorized_elementwise_kernelILi8EZZZNS0_16ceil_kernel_cudaERNS_18TensorIteratorBaseEENKUlvE_clEvENKUlvE_clEvEUldE_St5arrayIPcLm2EEEEviT0_T1_,@"STO_CUDA_ENTRY STV_DEFAULT"
_ZN2at6native29vectorized_elementwise_kernelILi8EZZZNS0_16ceil_kernel_cudaERNS_18TensorIteratorBaseEENKUlvE_clEvENKUlvE_clEvEUldE_St5arrayIPcLm2EEEEviT0_T1_:
.text._ZN2at6native29vectorized_elementwise_kernelILi8EZZZNS0_16ceil_kernel_cudaERNS_18TensorIteratorBaseEENKUlvE_clEvENKUlvE_clEvEUldE_St5arrayIPcLm2EEEEviT0_T1_:
        /* <DEDUP_REMOVED lines=83> */
.L_x_19784:
        /* <DEDUP_REMOVED lines=8> */
.L_x_19785:
        /* <DEDUP_REMOVED lines=8> */
.L_x_19786:
        /* <DEDUP_REMOVED lines=8> */
.L_x_19787:
        /* <DEDUP_REMOVED lines=9> */
.L_x_19788:
[----:B------:R-:W-:Y:S05]  /*0740*/  BSYNC.RELIABLE B1 ;  /* 0x0000000000017941 */ /* 0x000fea0003800100 */
.L_x_19783:
[----:B------:R-:W-:-:S13]  /*0750*/  ISETP.GE.U32.AND P0, PT, R5, R0, PT ;  /* 0x000000000500720c */ /* 0x000fda0003f06070 */
[----:B-12--5:R-:W1:Y:S01]  /*0760*/  @!P0 LDC.64 R6, c[0x0][0x388] ;  /* 0x0000e200ff068b82 */ /* 0x026e620000000a00 */
[----:B------:R-:W2:Y:S01]  /*0770*/  @!P0 FRND.F64.CEIL R28, R28 ;  /* 0x0000001c001c8313 */ /* 0x000ea20000309800 */
[----:B------:R-:W-:Y:S01]  /*0780*/  @!P0 IADD3 R3, PT, PT, R2, R5, RZ ;  /* 0x0000000502038210 */ /* 0x000fe20007ffe0ff */
[----:B------:R-:W-:-:S04]  /*0790*/  @!P0 VIADD R5, R5, 0x80 ;  /* 0x0000008005058836 */ /* 0x000fc80000000000 */
[----:B-1----:R-:W-:-:S05]  /*07a0*/  @!P0 IMAD.WIDE.U32 R6, R3, 0x8, R6 ;  /* 0x0000000803068825 */ /* 0x002fca00078e0006 */
[----:B--2---:R3:W-:Y:S02]  /*07b0*/  @!P0 STG.E.64 desc[UR4][R6.64], R28 ;  /* 0x0000001c06008986 */ /* 0x0047e4000c101b04 */
.L_x_19789:
[----:B------:R-:W-:Y:S05]  /*07c0*/  BSYNC.RECONVERGENT B0 ;  /* 0x0000000000007941 */ /* 0x000fea0003800200 */
.L_x_19782:
        /* <DEDUP_REMOVED lines=9> */
.L_x_19781:
        /* <DEDUP_REMOVED lines=20> */
.L_x_19790:
        /* <DEDUP_REMOVED lines=14> */
.L_x_20028:


//--------------------- .nv.global.init           --------------------------
	.section	.nv.global.init,"aw",@progbits
.nv.global.init:
	.type		$str$10,@object
	.size		$str$10,(__unnamed_9 - $str$10)
$str$10:
        /*0000*/ 	.byte	0x66, 0x61, 0x6c, 0x73, 0x65, 0x00
	.type		__unnamed_9,@object
	.size		__unnamed_9,(__unnamed_1 - __unnamed_9)
__unnamed_9:
        /*0006*/ 	.byte	0x66, 0x65, 0x74, 0x63, 0x68, 0x5f, 0x61, 0x6e, 0x64, 0x5f, 0x63, 0x61, 0x73, 0x74, 0x00
	.type		__unnamed_1,@object
	.size		__unnamed_1,(__unnamed_5 - __unnamed_1)
__unnamed_1:
        /*0015*/ 	.byte	0x66, 0x65, 0x74, 0x63, 0x68, 0x5f, 0x61, 0x6e, 0x64, 0x5f, 0x63, 0x61, 0x73, 0x74, 0x00
	.type		__unnamed_5,@object
	.size		__unnamed_5,(__unnamed_11 - __unnamed_5)
__unnamed_5:
        /*0024*/ 	.byte	0x66, 0x65, 0x74, 0x63, 0x68, 0x5f, 0x61, 0x6e, 0x64, 0x5f, 0x63, 0x61, 0x73, 0x74, 0x00
	.type		__unnamed_11,@object
	.size		__unnamed_11,(__unnamed_3 - __unnamed_11)
__unnamed_11:
        /*0033*/ 	.byte	0x66, 0x65, 0x74, 0x63, 0x68, 0x5f, 0x61, 0x6e, 0x64, 0x5f, 0x63, 0x61, 0x73, 0x74, 0x00
	.type		__unnamed_3,@object
	.size		__unnamed_3,(__unnamed_7 - __unnamed_3)
__unnamed_3:
        /*0042*/ 	.byte	0x66, 0x65, 0x74, 0x63, 0x68, 0x5f, 0x61, 0x6e, 0x64, 0x5f, 0x63, 0x61, 0x73, 0x74, 0x00
	.type		__unnamed_7,@object
	.size		__unnamed_7,(__unnamed_10 - __unnamed_7)
__unnamed_7:
        /*0051*/ 	.byte	0x66, 0x65, 0x74, 0x63, 0x68, 0x5f, 0x61, 0x6e, 0x64, 0x5f, 0x63, 0x61, 0x73, 0x74, 0x00
	.type		__unnamed_10,@object
	.size		__unnamed_10,(__unnamed_2 - __unnamed_10)
__unnamed_10:
        /*0060*/ 	.byte	0x63, 0x61, 0x73, 0x74, 0x5f, 0x61, 0x6e, 0x64, 0x5f, 0x73, 0x74, 0x6f, 0x72, 0x65, 0x00
	.type		__unnamed_2,@object
	.size		__unnamed_2,(__unnamed_6 - __unnamed_2)
__unnamed_2:
        /*006f*/ 	.byte	0x63, 0x61, 0x73, 0x74, 0x5f, 0x61, 0x6e, 0x64, 0x5f, 0x73, 0x74, 0x6f, 0x72, 0x65, 0x00
	.type		__unnamed_6,@object
	.size		__unnamed_6,(__unnamed_12 - __unnamed_6)
__unnamed_6:
        /*007e*/ 	.byte	0x63, 0x61, 0x73, 0x74, 0x5f, 0x61, 0x6e, 0x64, 0x5f, 0x73, 0x74, 0x6f, 0x72, 0x65, 0x00
	.type		__unnamed_12,@object
	.size		__unnamed_12,(__unnamed_4 - __unnamed_12)
__unnamed_12:
        /*008d*/ 	.byte	0x63, 0x61, 0x73, 0x74, 0x5f, 0x61, 0x6e, 0x64, 0x5f, 0x73, 0x74, 0x6f, 0x72, 0x65, 0x00
	.type		__unnamed_4,@object
	.size		__unnamed_4,(__unnamed_8 - __unnamed_4)
__unnamed_4:
        /*009c*/ 	.byte	0x63, 0x61, 0x73, 0x74, 0x5f, 0x61, 0x6e, 0x64, 0x5f, 0x73, 0x74, 0x6f, 0x72, 0x65, 0x00
	.type		__unnamed_8,@object
	.size		__unnamed_8,($str$11 - __unnamed_8)
__unnamed_8:
        /*00ab*/ 	.byte	0x63, 0x61, 0x73, 0x74, 0x5f, 0x61, 0x6e, 0x64, 0x5f, 0x73, 0x74, 0x6f, 0x72, 0x65, 0x00
	.type		$str$11,@object
	.size		$str$11,(.L_41 - $str$11)
$str$11:
        /*00ba*/ 	.byte	0x2f, 0x72, 0x6f, 0x6f, 0x74, 0x2f, 0x2e, 0x70, 0x79, 0x65, 0x6e, 0x76, 0x2f, 0x76, 0x65, 0x72
        /*00ca*/ 	.byte	0x73, 0x69, 0x6f, 0x6e, 0x73, 0x2f, 0x33, 0x2e, 0x31, 0x33, 0x2e, 0x31, 0x32, 0x2f, 0x6c, 0x69
        /*00da*/ 	.byte	0x62, 0x2f, 0x70, 0x79, 0x74, 0x68, 0x6f, 0x6e, 0x33, 0x2e, 0x31, 0x33, 0x2f, 0x73, 0x69, 0x74
        /*00ea*/ 	.byte	0x65, 0x2d, 0x70, 0x61, 0x63, 0x6b, 0x61, 0x67, 0x65, 0x73, 0x2f, 0x74, 0x6f, 0x72, 0x63, 0x68
        /*00fa*/ 	.byte	0x2f, 0x69, 0x6e, 0x63, 0x6c, 0x75, 0x64, 0x65, 0x2f, 0x63, 0x31, 0x30, 0x2f, 0x63, 0x6f, 0x72
        /*010a*/ 	.byte	0x65, 0x2f, 0x44, 0x79, 0x6e, 0x61, 0x6d, 0x69, 0x63, 0x43, 0x61, 0x73, 0x74, 0x2e, 0x68, 0x00
.L_41:


//--------------------- .nv.shared.reserved.0     --------------------------
	.section	.nv.shared.reserved.0,"aw",@nobits
	.weak		__nv_reservedSMEM_offset_0_alias
	.size		__nv_reservedSMEM_offset_0_alias, 0, 64
	.other		__nv_reservedSMEM_offset_0_alias,@"STO_CUDA_RESERVED_SHARED STV_DEFAULT"
__nv_reservedSMEM_offset_0_alias:
	.zero		0
	.zero		64


//--------------------- .nv.global                --------------------------
	.section	.nv.global,"aw",@nobits
.nv.global:
	.type		_ZN54_INTERNAL_21cdf5ef_23_UnaryFractionKernels_cu_944031c04cuda3std3__48in_placeE,@object
	.size		_ZN54_INTERNAL_21cdf5ef_23_UnaryFractionKernels_cu_944031c04cuda3std3__48in_placeE,(_ZN54_INTERNAL_21cdf5ef_23_UnaryFractionKernels_cu_944031c04cuda3std6ranges3__45__cpo8distanceE - _ZN54_INTERNAL_21cdf5ef_23_UnaryFractionKernels_cu_944031c04cuda3std3__48in_placeE)
_ZN54_INTERNAL_21cdf5ef_23_UnaryFractionKernels_cu_944031c04cuda3std3__48in_placeE:
	.zero		1
	.type		_ZN54_INTERNAL_21cdf5ef_23_UnaryFractionKernels_cu_944031c04cuda3std6ranges3__45__cpo8distanceE,@object
	.size		_ZN54_INTERNAL_21cdf5ef_23_UnaryFractionKernels_cu_944031c04cuda3std6ranges3__45__cpo8distanceE,(_ZN54_INTERNAL_21cdf5ef_23_UnaryFractionKernels_cu_944031c04cuda3std3__45__cpo6cbeginE - _ZN54_INTERNAL_21cdf5ef_23_UnaryFractionKernels_cu_944031c04cuda3std6ranges3__45__cpo8distanceE)
_ZN54_INTERNAL_21cdf5ef_23_UnaryFractionKernels_cu_944031c04cuda3std6ranges3__45__cpo8distanceE:
	.zero		1
	.type		_ZN54_INTERNAL_21cdf5ef_23_UnaryFractionKernels_cu_944031c04cuda3std3__45__cpo6cbeginE,@object
	.size		_ZN54_INTERNAL_21cdf5ef_23_UnaryFractionKernels_cu_944031c04cuda3std3__45__cpo6cbeginE,(_ZN54_INTERNAL_21cdf5ef_23_UnaryFractionKernels_cu_944031c04cuda3std6ranges3__45__cpo7advanceE - _ZN54_INTERNAL_21cdf5ef_23_UnaryFractionKernels_cu_944031c04cuda3std3__45__cpo6cbeginE)
_ZN54_INTERNAL_21cdf5ef_23_UnaryFractionKernels_cu_944031c04cuda3std3__45__cpo6cbeginE:
	.zero		1
	.type		_ZN54_INTERNAL_21cdf5ef_23_UnaryFractionKernels_cu_944031c04cuda3std6ranges3__45__cpo7advanceE,@object
	.size		_ZN54_INTERNAL_21cdf5ef_23_UnaryFractionKernels_cu_944031c04cuda3std6ranges3__45__cpo7advanceE,(_ZN54_INTERNAL_21cdf5ef_23_UnaryFractionKernels_cu_944031c04cuda3std3__45__cpo7crbeginE - _ZN54_INTERNAL_21cdf5ef_23_UnaryFractionKernels_cu_944031c04cuda3std6ranges3__45__cpo7advanceE)
_ZN54_INTERNAL_21cdf5ef_23_UnaryFractionKernels_cu_944031c04cuda3std6ranges3__45__cpo7advanceE:
	.zero		1
	.type		_ZN54_INTERNAL_21cdf5ef_23_UnaryFractionKernels_cu_944031c04cuda3std3__45__cpo7crbeginE,@object
	.size		_ZN54_INTERNAL_21cdf5ef_23_UnaryFractionKernels_cu_944031c04cuda3std3__45__cpo7crbeginE,(_ZN54_INTERNAL_21cdf5ef_23_UnaryFractionKernels_cu_944031c04cuda3std6ranges3__45__cpo4dataE - _ZN54_INTERNAL_21cdf5ef_23_UnaryFractionKernels_cu_944031c04cuda3std3__45__cpo7crbeginE)
_ZN54_INTERNAL_21cdf5ef_23_UnaryFractionKernels_cu_944031c04cuda3std3__45__cpo7crbeginE:
	.zero		1
	.type		_ZN54_INTERNAL_21cdf5ef_23_UnaryFractionKernels_cu_944031c04cuda3std6ranges3__45__cpo4dataE,@object
	.size		_ZN54_INTERNAL_21cdf5ef_23_UnaryFractionKernels_cu_944031c04cuda3std6ranges3__45__cpo4dataE,(_ZN54_INTERNAL_21cdf5ef_23_UnaryFractionKernels_cu_944031c04cuda3std6ranges3__45__cpo5beginE - _ZN54_INTERNAL_21cdf5ef_23_UnaryFractionKernels_cu_944031c04cuda3std6ranges3__45__cpo4dataE)
_ZN54_INTERNAL_21cdf5ef_23_UnaryFractionKernels_cu_944031c04cuda3std6ranges3__45__cpo4dataE:
	.zero		1
	.type		_ZN54_INTERNAL_21cdf5ef_23_UnaryFractionKernels_cu_944031c04cuda3std6ranges3__45__cpo5beginE,@object
	.size		_ZN54_INTERNAL_21cdf5ef_23_UnaryFractionKernels_cu_944031c04cuda3std6ranges3__45__cpo5beginE,(_ZN54_INTERNAL_21cdf5ef_23_UnaryFractionKernels_cu_944031c04cuda3std3__456_GLOBAL__N__21cdf5ef_23_UnaryFractionKernels_cu_944031c06ignoreE - _ZN54_INTERNAL_21cdf5ef_23_UnaryFractionKernels_cu_944031c04cuda3std6ranges3__45__cpo5beginE)
_ZN54_INTERNAL_21cdf5ef_23_UnaryFractionKernels_cu_944031c04cuda3std6ranges3__45__cpo5beginE:
	.zero		1
	.type		_ZN54_INTERNAL_21cdf5ef_23_UnaryFractionKernels_cu_944031c04cuda3std3__456_GLOBAL__N__21cdf5ef_23_UnaryFractionKernels_cu_944031c06ignoreE,@object
	.size		_ZN54_INTERNAL_21cdf5ef_23_UnaryFractionKernels_cu_944031c04cuda3std3__456_GLOBAL__N__21cdf5ef_23_UnaryFractionKernels_cu_944031c06ignoreE,(_ZN54_INTERNAL_21cdf5ef_23_UnaryFractionKernels_cu_944031c04cuda3std6ranges3__45__cpo4sizeE - _ZN54_INTERNAL_21cdf5ef_23_UnaryFractionKernels_cu_944031c04cuda3std3__456_GLOBAL__N__21cdf5ef_23_UnaryFractionKernels_cu_944031c06ignoreE)
_ZN54_INTERNAL_21cdf5ef_23_UnaryFractionKernels_cu_944031c04cuda3std3__456_GLOBAL__N__21cdf5ef_23_UnaryFractionKernels_cu_944031c06ignoreE:
	.zero		1
	.type		_ZN54_INTERNAL_21cdf5ef_23_UnaryFractionKernels_cu_944031c04cuda3std6ranges3__45__cpo4sizeE,@object
	.size		_ZN54_INTERNAL_21cdf5ef_23_UnaryFractionKernels_cu_944031c04cuda3std6ranges3__45__cpo4sizeE,(_ZN54_INTERNAL_21cdf5ef_23_UnaryFractionKernels_cu_944031c04cuda3std3__45__cpo5beginE - _ZN54_INTERNAL_21cdf5ef_23_UnaryFractionKernels_cu_944031c04cuda3std6ranges3__45__cpo4sizeE)
_ZN54_INTERNAL_21cdf5ef_23_UnaryFractionKernels_cu_944031c04cuda3std6ranges3__45__cpo4sizeE:
	.zero		1
	.type		_ZN54_INTERNAL_21cdf5ef_23_UnaryFractionKernels_cu_944031c04cuda3std3__45__cpo5beginE,@object
	.size		_ZN54_INTERNAL_21cdf5ef_23_UnaryFractionKernels_cu_944031c04cuda3std3__45__cpo5beginE,(_ZN54_INTERNAL_21cdf5ef_23_UnaryFractionKernels_cu_944031c04cuda3std6ranges3__45__cpo6cbeginE - _ZN54_INTERNAL_21cdf5ef_23_UnaryFractionKernels_cu_944031c04cuda3std3__45__cpo5beginE)
_ZN54_INTERNAL_21cdf5ef_23_UnaryFractionKernels_cu_944031c04cuda3std3__45__cpo5beginE:
	.zero		1
	.type		_ZN54_INTERNAL_21cdf5ef_23_UnaryFractionKernels_cu_944031c04cuda3std6ranges3__45__cpo6cbeginE,@object
	.size		_ZN54_INTERNAL_21cdf5ef_23_UnaryFractionKernels_cu_944031c04cuda3std6ranges3__45__cpo6cbeginE,(_ZN54_INTERNAL_21cdf5ef_23_UnaryFractionKernels_cu_944031c04cuda3std3__45__cpo6rbeginE - _ZN54_INTERNAL_21cdf5ef_23_UnaryFractionKernels_cu_944031c04cuda3std6ranges3__45__cpo6cbeginE)
_ZN54_INTERNAL_21cdf5ef_23_UnaryFractionKernels_cu_944031c04cuda3std6ranges3__45__cpo6cbeginE:
	.zero		1
	.type		_ZN54_INTERNAL_21cdf5ef_23_UnaryFractionKernels_cu_944031c04cuda3std3__45__cpo6rbeginE,@object
	.size		_ZN54_INTERNAL_21cdf5ef_23_UnaryFractionKernels_cu_944031c04cuda3std3__45__cpo6rbeginE,(_ZN54_INTERNAL_21cdf5ef_23_UnaryFractionKernels_cu_944031c04cuda3std6ranges3__45__cpo4nextE - _ZN54_INTERNAL_21cdf5ef_23_UnaryFractionKernels_cu_944031c04cuda3std3__45__cpo6rbeginE)
_ZN54_INTERNAL_21cdf5ef_23_UnaryFractionKernels_cu_944031c04cuda3std3__45__cpo6rbeginE:
	.zero		1
	.type		_ZN54_INTERNAL_21cdf5ef_23_UnaryFractionKernels_cu_944031c04cuda3std6ranges3__45__cpo4nextE,@object
	.size		_ZN54_INTERNAL_21cdf5ef_23_UnaryFractionKernels_cu_944031c04cuda3std6ranges3__45__cpo4nextE,(_ZN54_INTERNAL_21cdf5ef_23_UnaryFractionKernels_cu_944031c04cuda3std6ranges3__45__cpo4swapE - _ZN54_INTERNAL_21cdf5ef_23_UnaryFractionKernels_cu_944031c04cuda3std6ranges3__45__cpo4nextE)
_ZN54_INTERNAL_21cdf5ef_23_UnaryFractionKernels_cu_944031c04cuda3std6ranges3__45__cpo4nextE:
	.zero		1
	.type		_ZN54_INTERNAL_21cdf5ef_23_UnaryFractionKernels_cu_944031c04cuda3std6ranges3__45__cpo4swapE,@object
	.size		_ZN54_INTERNAL_21cdf5ef_23_UnaryFractionKernels_cu_944031c04cuda3std6ranges3__45__cpo4swapE,(_ZN54_INTERNAL_21cdf5ef_23_UnaryFractionKernels_cu_944031c04cuda3std3__420unreachable_sentinelE - _ZN54_INTERNAL_21cdf5ef_23_UnaryFractionKernels_cu_944031c04cuda3std6ranges3__45__cpo4swapE)
_ZN54_INTERNAL_21cdf5ef_23_UnaryFractionKernels_cu_944031c04cuda3std6ranges3__45__cpo4swapE:
	.zero		1
	.type		_ZN54_INTERNAL_21cdf5ef_23_UnaryFractionKernels_cu_944031c04cuda3std3__420unreachable_sentinelE,@object
	.size		_ZN54_INTERNAL_21cdf5ef_23_UnaryFractionKernels_cu_944031c04cuda3std3__420unreachable_sentinelE,(_ZN54_INTERNAL_21cdf5ef_23_UnaryFractionKernels_cu_944031c06thrust24THRUST_300001_SM_1000_NS6system6detail10sequential3seqE - _ZN54_INTERNAL_21cdf5ef_23_UnaryFractionKernels_cu_944031c04cuda3std3__420unreachable_sentinelE)
_ZN54_INTERNAL_21cdf5ef_23_UnaryFractionKernels_cu_944031c04cuda3std3__420unreachable_sentinelE:
	.zero		1
	.type		_ZN54_INTERNAL_21cdf5ef_23_UnaryFractionKernels_cu_944031c06thrust24THRUST_300001_SM_1000_NS6system6detail10sequential3seqE,@object
	.size		_ZN54_INTERNAL_21cdf5ef_23_UnaryFractionKernels_cu_944031c06thrust24THRUST_300001_SM_1000_NS6system6detail10sequential3seqE,(_ZN54_INTERNAL_21cdf5ef_23_UnaryFractionKernels_cu_944031c04cuda3std3__45__cpo4cendE - _ZN54_INTERNAL_21cdf5ef_23_UnaryFractionKernels_cu_944031c06thrust24THRUST_300001_SM_1000_NS6system6detail10sequential3seqE)
_ZN54_INTERNAL_21cdf5ef_23_UnaryFractionKernels_cu_944031c06thrust24THRUST_300001_SM_1000_NS6system6detail10sequential3seqE:
	.zero		1
	.type		_ZN54_INTERNAL_21cdf5ef_23_UnaryFractionKernels_cu_944031c04cuda3std3__45__cpo4cendE,@object
	.size		_ZN54_INTERNAL_21cdf5ef_23_UnaryFractionKernels_cu_944031c04cuda3std3__45__cpo4cendE,(_ZN54_INTERNAL_21cdf5ef_23_UnaryFractionKernels_cu_944031c04cuda3std6ranges3__45__cpo9iter_swapE - _ZN54_INTERNAL_21cdf5ef_23_UnaryFractionKernels_cu_944031c04cuda3std3__45__cpo4cendE)
_ZN54_INTERNAL_21cdf5ef_23_UnaryFractionKernels_cu_944031c04cuda3std3__45__cpo4cendE:
	.zero		1
	.type		_ZN54_INTERNAL_21cdf5ef_23_UnaryFractionKernels_cu_944031c04cuda3std6ranges3__45__cpo9iter_swapE,@object
	.size		_ZN54_INTERNAL_21cdf5ef_23_UnaryFractionKernels_cu_944031c04cuda3std6ranges3__45__cpo9iter_swapE,(_ZN54_INTERNAL_21cdf5ef_23_UnaryFractionKernels_cu_944031c04cuda3std3__45__cpo5crendE - _ZN54_INTERNAL_21cdf5ef_23_UnaryFractionKernels_cu_944031c04cuda3std6ranges3__45__cpo9iter_swapE)
_ZN54_INTERNAL_21cdf5ef_23_UnaryFractionKernels_cu_944031c04cuda3std6ranges3__45__cpo9iter_swapE:
	.zero		1
	.type		_ZN54_INTERNAL_21cdf5ef_23_UnaryFractionKernels_cu_944031c04cuda3std3__45__cpo5crendE,@object
	.size		_ZN54_INTERNAL_21cdf5ef_23_UnaryFractionKernels_cu_944031c04cuda3std3__45__cpo5crendE,(_ZN54_INTERNAL_21cdf5ef_23_UnaryFractionKernels_cu_944031c04cuda3std6ranges3__45__cpo5cdataE - _ZN54_INTERNAL_21cdf5ef_23_UnaryFractionKernels_cu_944031c04cuda3std3__45__cpo5crendE)
_ZN54_INTERNAL_21cdf5ef_23_UnaryFractionKernels_cu_944031c04cuda3std3__45__cpo5crendE:
	.zero		1
	.type		_ZN54_INTERNAL_21cdf5ef_23_UnaryFractionKernels_cu_944031c04cuda3std6ranges3__45__cpo5cdataE,@object
	.size		_ZN54_INTERNAL_21cdf5ef_23_UnaryFractionKernels_cu_944031c04cuda3std6ranges3__45__cpo5cdataE,(_ZN54_INTERNAL_21cdf5ef_23_UnaryFractionKernels_cu_944031c04cuda3std6ranges3__45__cpo3endE - _ZN54_INTERNAL_21cdf5ef_23_UnaryFractionKernels_cu_944031c04cuda3std6ranges3__45__cpo5cdataE)
_ZN54_INTERNAL_21cdf5ef_23_UnaryFractionKernels_cu_944031c04cuda3std6ranges3__45__cpo5cdataE:
	.zero		1
	.type		_ZN54_INTERNAL_21cdf5ef_23_UnaryFractionKernels_cu_944031c04cuda3std6ranges3__45__cpo3endE,@object
	.size		_ZN54_INTERNAL_21cdf5ef_23_UnaryFractionKernels_cu_944031c04cuda3std6ranges3__45__cpo3endE,(_ZN54_INTERNAL_21cdf5ef_23_UnaryFractionKernels_cu_944031c04cuda3std3__419piecewise_constructE - _ZN54_INTERNAL_21cdf5ef_23_UnaryFractionKernels_cu_944031c04cuda3std6ranges3__45__cpo3endE)
_ZN54_INTERNAL_21cdf5ef_23_UnaryFractionKernels_cu_944031c04cuda3std6ranges3__45__cpo3endE:
	.zero		1
	.type		_ZN54_INTERNAL_21cdf5ef_23_UnaryFractionKernels_cu_944031c04cuda3std3__419piecewise_constructE,@object
	.size		_ZN54_INTERNAL_21cdf5ef_23_UnaryFractionKernels_cu_944031c04cuda3std3__419piecewise_constructE,(_ZN54_INTERNAL_21cdf5ef_23_UnaryFractionKernels_cu_944031c04cuda3std6ranges3__45__cpo5ssizeE - _ZN54_INTERNAL_21cdf5ef_23_UnaryFractionKernels_cu_944031c04cuda3std3__419piecewise_constructE)
_ZN54_INTERNAL_21cdf5ef_23_UnaryFractionKernels_cu_944031c04cuda3std3__419piecewise_constructE:
	.zero		1
	.type		_ZN54_INTERNAL_21cdf5ef_23_UnaryFractionKernels_cu_944031c04cuda3std6ranges3__45__cpo5ssizeE,@object
	.size		_ZN54_INTERNAL_21cdf5ef_23_UnaryFractionKernels_cu_944031c04cuda3std6ranges3__45__cpo5ssizeE,(_ZN54_INTERNAL_21cdf5ef_23_UnaryFractionKernels_cu_944031c04cuda3std3__45__cpo3endE - _ZN54_INTERNAL_21cdf5ef_23_UnaryFractionKernels_cu_944031c04cuda3std6ranges3__45__cpo5ssizeE)
_ZN54_INTERNAL_21cdf5ef_23_UnaryFractionKernels_cu_944031c04cuda3std6ranges3__45__cpo5ssizeE:
	.zero		1
	.type		_ZN54_INTERNAL_21cdf5ef_23_UnaryFractionKernels_cu_944031c04cuda3std3__45__cpo3endE,@object
	.size		_ZN54_INTERNAL_21cdf5ef_23_UnaryFractionKernels_cu_944031c04cuda3std3__45__cpo3endE,(_ZN54_INTERNAL_21cdf5ef_23_UnaryFractionKernels_cu_944031c04cuda3std6ranges3__45__cpo4cendE - _ZN54_INTERNAL_21cdf5ef_23_UnaryFractionKernels_cu_944031c04cuda3std3__45__cpo3endE)
_ZN54_INTERNAL_21cdf5ef_23_UnaryFractionKernels_cu_944031c04cuda3std3__45__cpo3endE:
	.zero		1
	.type		_ZN54_INTERNAL_21cdf5ef_23_UnaryFractionKernels_cu_944031c04cuda3std6ranges3__45__cpo4cendE,@object
	.size		_ZN54_INTERNAL_21cdf5ef_23_UnaryFractionKernels_cu_944031c04cuda3std6ranges3__45__cpo4cendE,(_ZN54_INTERNAL_21cdf5ef_23_UnaryFractionKernels_cu_944031c04cuda3std3__45__cpo4rendE - _ZN54_INTERNAL_21cdf5ef_23_UnaryFractionKernels_cu_944031c04cuda3std6ranges3__45__cpo4cendE)
_ZN54_INTERNAL_21cdf5ef_23_UnaryFractionKernels_cu_944031c04cuda3std6ranges3__45__cpo4cendE:
	.zero		1
	.type		_ZN54_INTERNAL_21cdf5ef_23_UnaryFractionKernels_cu_944031c04cuda3std3__45__cpo4rendE,@object
	.size		_ZN54_INTERNAL_21cdf5ef_23_UnaryFractionKernels_cu_944031c04cuda3std3__45__cpo4rendE,(_ZN54_INTERNAL_21cdf5ef_23_UnaryFractionKernels_cu_944031c04cuda3std6ranges3__45__cpo4prevE - _ZN54_INTERNAL_21cdf5ef_23_UnaryFractionKernels_cu_944031c04cuda3std3__45__cpo4rendE)
_ZN54_INTERNAL_21cdf5ef_23_UnaryFractionKernels_cu_944031c04cuda3std3__45__cpo4rendE:
	.zero		1
	.type		_ZN54_INTERNAL_21cdf5ef_23_UnaryFractionKernels_cu_944031c04cuda3std6ranges3__45__cpo4prevE,@object
	.size		_ZN54_INTERNAL_21cdf5ef_23_UnaryFractionKernels_cu_944031c04cuda3std6ranges3__45__cpo4prevE,(_ZN54_INTERNAL_21cdf5ef_23_UnaryFractionKernels_cu_944031c04cuda3std6ranges3__45__cpo9iter_moveE - _ZN54_INTERNAL_21cdf5ef_23_UnaryFractionKernels_cu_944031c04cuda3std6ranges3__45__cpo4prevE)
_ZN54_INTERNAL_21cdf5ef_23_UnaryFractionKernels_cu_944031c04cuda3std6ranges3__45__cpo4prevE:
	.zero		1
	.type		_ZN54_INTERNAL_21cdf5ef_23_UnaryFractionKernels_cu_944031c04cuda3std6ranges3__45__cpo9iter_moveE,@object
	.size		_ZN54_INTERNAL_21cdf5ef_23_UnaryFractionKernels_cu_944031c04cuda3std6ranges3__45__cpo9iter_moveE,(.L_25 - _ZN54_INTERNAL_21cdf5ef_23_UnaryFractionKernels_cu_944031c04cuda3std6ranges3__45__cpo9iter_moveE)
_ZN54_INTERNAL_21cdf5ef_23_UnaryFractionKernels_cu_944031c04cuda3std6ranges3__45__cpo9iter_moveE:
	.zero		1
.L_25:


//--------------------- .nv.constant0._ZN2at6native18elementwise_kernelILi128ELi4EZNS0_15gpu_kernel_implIZZZNS0_17trunc_kernel_cudaERNS_18TensorIteratorBaseEENKUlvE_clEvENKUlvE2_clEvEUlN3c108BFloat16EE_EEvS4_RKT_EUliE_EEviT1_ --------------------------
	.section	.nv.constant0._ZN2at6native18elementwise_kernelILi128ELi4EZNS0_15gpu_kernel_implIZZZNS0_17trunc_kernel_cudaERNS_18TensorIteratorBaseEENKUlvE_clEvENKUlvE2_clEvEUlN3c108BFloat16EE_EEvS4_RKT_EUliE_EEviT1_,"a",@progbits
	.sectionflags	@""
	.align	4
.nv.constant0._ZN2at6native18elementwise_kernelILi128ELi4EZNS0_15gpu_kernel_implIZZZNS0_17trunc_kernel_cudaERNS_18TensorIteratorBaseEENKUlvE_clEvENKUlvE2_clEvEUlN3c108BFloat16EE_EEvS4_RKT_EUliE_EEviT1_:
	.zero		1440


//--------------------- .nv.constant0._ZN2at6native27unrolled_elementwise_kernelIZZZNS0_17trunc_kernel_cudaERNS_18TensorIteratorBaseEENKUlvE_clEvENKUlvE2_clEvEUlN3c108BFloat16EE_St5arrayIPcLm2EELi4E23TrivialOffsetCalculatorILi1EjESD_NS0_6memory12LoadWithCastILi1EEENSE_13StoreWithCastILi1EEEEEviT_T0_T2_T3_T4_T5_ --------------------------
	.section	.nv.constant0._ZN2at6native27unrolled_elementwise_kernelIZZZNS0_17trunc_kernel_cudaERNS_18TensorIteratorBaseEENKUlvE_clEvENKUlvE2_clEvEUlN3c108BFloat16EE_St5arrayIPcLm2EELi4E23TrivialOffsetCalculatorILi1EjESD_NS0_6memory12LoadWithCastILi1EEENSE_13StoreWithCastILi1EEEEEviT_T0_T2_T3_T4_T5_,"a",@progbits
	.sectionflags	@""
	.align	4
.nv.constant0._ZN2at6native27unrolled_elementwise_kernelIZZZNS0_17trunc_kernel_cudaERNS_18TensorIteratorBaseEENKUlvE_clEvENKUlvE2_clEvEUlN3c108BFloat16EE_St5arrayIPcLm2EELi4E23TrivialOffsetCalculatorILi1EjESD_NS0_6memory12LoadWithCastILi1EEENSE_13StoreWithCastILi1EEEEEviT_T0_T2_T3_T4_T5_:
	.zero		940


//--------------------- .nv.constant0._ZN2at6native18elementwise_kernelILi128ELi4EZNS0_22gpu_kernel_impl_nocastIZZZNS0_17trunc_kernel_cudaERNS_18TensorIteratorBaseEENKUlvE_clEvENKUlvE2_clEvEUlN3c108BFloat16EE_EEvS4_RKT_EUliE_EEviT1_ --------------------------
	.section	.nv.constant0._ZN2at6native18elementwise_kernelILi128ELi4EZNS0_22gpu_kernel_impl_nocastIZZZNS0_17trunc_kernel_cudaERNS_18TensorIteratorBaseEENKUlvE_clEvENKUlvE2_clEvEUlN3c108BFloat16EE_EEvS4_RKT_EUliE_EEviT1_,"a",@progbits
	.sectionflags	@""
	.align	4
.nv.constant0._ZN2at6native18elementwise_kernelILi128ELi4EZNS0_22gpu_kernel_impl_nocastIZZZNS0_17trunc_kernel_cudaERNS_18TensorIteratorBaseEENKUlvE_clEvENKUlvE2_clEvEUlN3c108BFloat16EE_EEvS4_RKT_EUliE_EEviT1_:
	.zero		1440


//--------------------- .nv.constant0._ZN2at6native27unrolled_elementwise_kernelIZZZNS0_17trunc_kernel_cudaERNS_18TensorIteratorBaseEENKUlvE_clEvENKUlvE2_clEvEUlN3c108BFloat16EE_St5arrayIPcLm2EELi4E23TrivialOffsetCalculatorILi1EjESD_NS0_6memory15LoadWithoutCastENSE_16StoreWithoutCastEEEviT_T0_T2_T3_T4_T5_ --------------------------
	.section	.nv.constant0._ZN2at6native27unrolled_elementwise_kernelIZZZNS0_17trunc_kernel_cudaERNS_18TensorIteratorBaseEENKUlvE_clEvENKUlvE2_clEvEUlN3c108BFloat16EE_St5arrayIPcLm2EELi4E23TrivialOffsetCalculatorILi1EjESD_NS0_6memory15LoadWithoutCastENSE_16StoreWithoutCastEEEviT_T0_T2_T3_T4_T5_,"a",@progbits
	.sectionflags	@""
	.align	4
.nv.constant0._ZN2at6native27unrolled_elementwise_kernelIZZZNS0_17trunc_kernel_cudaERNS_18TensorIteratorBaseEENKUlvE_clEvENKUlvE2_clEvEUlN3c108BFloat16EE_St5arrayIPcLm2EELi4E23TrivialOffsetCalculatorILi1EjESD_NS0_6memory15LoadWithoutCastENSE_16StoreWithoutCastEEEviT_T0_T2_T3_T4_T5_:
	.zero		924


//--------------------- .nv.constant0._ZN2at6native29vectorized_elementwise_kernelILi2EZZZNS0_17trunc_kernel_cudaERNS_18TensorIteratorBaseEENKUlvE_clEvENKUlvE2_clEvEUlN3c108BFloat16EE_St5arrayIPcLm2EEEEviT0_T1_ --------------------------
	.section	.nv.constant0._ZN2at6native29vectorized_elementwise_kernelILi2EZZZNS0_17trunc_kernel_cudaERNS_18TensorIteratorBaseEENKUlvE_clEvENKUlvE2_clEvEUlN3c108BFloat16EE_St5arrayIPcLm2EEEEviT0_T1_,"a",@progbits
	.sectionflags	@""
	.align	4
.nv.constant0._ZN2at6native29vectorized_elementwise_kernelILi2EZZZNS0_17trunc_kernel_cudaERNS_18TensorIteratorBaseEENKUlvE_clEvENKUlvE2_clEvEUlN3c108BFloat16EE_St5arrayIPcLm2EEEEviT0_T1_:
	.zero		920


//--------------------- .nv.constant0._ZN2at6native29vectorized_elementwise_kernelILi4EZZZNS0_17trunc_kernel_cudaERNS_18TensorIteratorBaseEENKUlvE_clEvENKUlvE2_clEvEUlN3c108BFloat16EE_St5arrayIPcLm2EEEEviT0_T1_ --------------------------
	.section	.nv.constant0._ZN2at6native29vectorized_elementwise_kernelILi4EZZZNS0_17trunc_kernel_cudaERNS_18TensorIteratorBaseEENKUlvE_clEvENKUlvE2_clEvEUlN3c108BFloat16EE_St5arrayIPcLm2EEEEviT0_T1_,"a",@progbits
	.sectionflags	@""
	.align	4
.nv.constant0._ZN2at6native29vectorized_elementwise_kernelILi4EZZZNS0_17trunc_kernel_cudaERNS_18TensorIteratorBaseEENKUlvE_clEvENKUlvE2_clEvEUlN3c108BFloat16EE_St5arrayIPcLm2EEEEviT0_T1_:
	.zero		920


//--------------------- .nv.constant0._ZN2at6native29vectorized_elementwise_kernelILi8EZZZNS0_17trunc_kernel_cudaERNS_18TensorIteratorBaseEENKUlvE_clEvENKUlvE2_clEvEUlN3c108BFloat16EE_St5arrayIPcLm2EEEEviT0_T1_ --------------------------
	.section	.nv.constant0._ZN2at6native29vectorized_elementwise_kernelILi8EZZZNS0_17trunc_kernel_cudaERNS_18TensorIteratorBaseEENKUlvE_clEvENKUlvE2_clEvEUlN3c108BFloat16EE_St5arrayIPcLm2EEEEviT0_T1_,"a",@progbits
	.sectionflags	@""
	.align	4
.nv.constant0._ZN2at6native29vectorized_elementwise_kernelILi8EZZZNS0_17trunc_kernel_cudaERNS_18TensorIteratorBaseEENKUlvE_clEvENKUlvE2_clEvEUlN3c108BFloat16EE_St5arrayIPcLm2EEEEviT0_T1_:
	.zero		920


//--------------------- .nv.constant0._ZN2at6native18elementwise_kernelILi128ELi4EZNS0_15gpu_kernel_implIZZZNS0_17trunc_kernel_cudaERNS_18TensorIteratorBaseEENKUlvE_clEvENKUlvE1_clEvEUlN3c104HalfEE_EEvS4_RKT_EUliE_EEviT1_ --------------------------
	.section	.nv.constant0._ZN2at6native18elementwise_kernelILi128ELi4EZNS0_15gpu_kernel_implIZZZNS0_17trunc_kernel_cudaERNS_18TensorIteratorBaseEENKUlvE_clEvENKUlvE1_clEvEUlN3c104HalfEE_EEvS4_RKT_EUliE_EEviT1_,"a",@progbits
	.sectionflags	@""
	.align	4
.nv.constant0._ZN2at6native18elementwise_kernelILi128ELi4EZNS0_15gpu_kernel_implIZZZNS0_17trunc_kernel_cudaERNS_18TensorIteratorBaseEENKUlvE_clEvENKUlvE1_clEvEUlN3c104HalfEE_EEvS4_RKT_EUliE_EEviT1_:
	.zero		1440


//--------------------- .nv.constant0._ZN2at6native27unrolled_elementwise_kernelIZZZNS0_17trunc_kernel_cudaERNS_18TensorIteratorBaseEENKUlvE_clEvENKUlvE1_clEvEUlN3c104HalfEE_St5arrayIPcLm2EELi4E23TrivialOffsetCalculatorILi1EjESD_NS0_6memory12LoadWithCastILi1EEENSE_13StoreWithCastILi1EEEEEviT_T0_T2_T3_T4_T5_ --------------------------
	.section	.nv.constant0._ZN2at6native27unrolled_elementwise_kernelIZZZNS0_17trunc_kernel_cudaERNS_18TensorIteratorBaseEENKUlvE_clEvENKUlvE1_clEvEUlN3c104HalfEE_St5arrayIPcLm2EELi4E23TrivialOffsetCalculatorILi1EjESD_NS0_6memory12LoadWithCastILi1EEENSE_13StoreWithCastILi1EEEEEviT_T0_T2_T3_T4_T5_,"a",@progbits
	.sectionflags	@""
	.align	4
.nv.constant0._ZN2at6native27unrolled_elementwise_kernelIZZZNS0_17trunc_kernel_cudaERNS_18TensorIteratorBaseEENKUlvE_clEvENKUlvE1_clEvEUlN3c104HalfEE_St5arrayIPcLm2EELi4E23TrivialOffsetCalculatorILi1EjESD_NS0_6memory12LoadWithCastILi1EEENSE_13StoreWithCastILi1EEEEEviT_T0_T2_T3_T4_T5_:
	.zero		940


//--------------------- .nv.constant0._ZN2at6native18elementwise_kernelILi128ELi4EZNS0_22gpu_kernel_impl_nocastIZZZNS0_17trunc_kernel_cudaERNS_18TensorIteratorBaseEENKUlvE_clEvENKUlvE1_clEvEUlN3c104HalfEE_EEvS4_RKT_EUliE_EEviT1_ --------------------------
	.section	.nv.constant0._ZN2at6native18elementwise_kernelILi128ELi4EZNS0_22gpu_kernel_impl_nocastIZZZNS0_17trunc_kernel_cudaERNS_18TensorIteratorBaseEENKUlvE_clEvENKUlvE1_clEvEUlN3c104HalfEE_EEvS4_RKT_EUliE_EEviT1_,"a",@progbits
	.sectionflags	@""
	.align	4
.nv.constant0._ZN2at6native18elementwise_kernelILi128ELi4EZNS0_22gpu_kernel_impl_nocastIZZZNS0_17trunc_kernel_cudaERNS_18TensorIteratorBaseEENKUlvE_clEvENKUlvE1_clEvEUlN3c104HalfEE_EEvS4_RKT_EUliE_EEviT1_:
	.zero		1440


//--------------------- .nv.constant0._ZN2at6native27unrolled_elementwise_kernelIZZZNS0_17trunc_kernel_cudaERNS_18TensorIteratorBaseEENKUlvE_clEvENKUlvE1_clEvEUlN3c104HalfEE_St5arrayIPcLm2EELi4E23TrivialOffsetCalculatorILi1EjESD_NS0_6memory15LoadWithoutCastENSE_16StoreWithoutCastEEEviT_T0_T2_T3_T4_T5_ --------------------------
	.section	.nv.constant0._ZN2at6native27unrolled_elementwise_kernelIZZZNS0_17trunc_kernel_cudaERNS_18TensorIteratorBaseEENKUlvE_clEvENKUlvE1_clEvEUlN3c104HalfEE_St5arrayIPcLm2EELi4E23TrivialOffsetCalculatorILi1EjESD_NS0_6memory15LoadWithoutCastENSE_16StoreWithoutCastEEEviT_T0_T2_T3_T4_T5_,"a",@progbits
	.sectionflags	@""
	.align	4
.nv.constant0._ZN2at6native27unrolled_elementwise_kernelIZZZNS0_17trunc_kernel_cudaERNS_18TensorIteratorBaseEENKUlvE_clEvENKUlvE1_clEvEUlN3c104HalfEE_St5arrayIPcLm2EELi4E23TrivialOffsetCalculatorILi1EjESD_NS0_6memory15LoadWithoutCastENSE_16StoreWithoutCastEEEviT_T0_T2_T3_T4_T5_:
	.zero		924


//--------------------- .nv.constant0._ZN2at6native29vectorized_elementwise_kernelILi2EZZZNS0_17trunc_kernel_cudaERNS_18TensorIteratorBaseEENKUlvE_clEvENKUlvE1_clEvEUlN3c104HalfEE_St5arrayIPcLm2EEEEviT0_T1_ --------------------------
	.section	.nv.constant0._ZN2at6native29vectorized_elementwise_kernelILi2EZZZNS0_17trunc_kernel_cudaERNS_18TensorIteratorBaseEENKUlvE_clEvENKUlvE1_clEvEUlN3c104HalfEE_St5arrayIPcLm2EEEEviT0_T1_,"a",@progbits
	.sectionflags	@""
	.align	4
.nv.constant0._ZN2at6native29vectorized_elementwise_kernelILi2EZZZNS0_17trunc_kernel_cudaERNS_18TensorIteratorBaseEENKUlvE_clEvENKUlvE1_clEvEUlN3c104HalfEE_St5arrayIPcLm2EEEEviT0_T1_:
	.zero		920


//--------------------- .nv.constant0._ZN2at6native29vectorized_elementwise_kernelILi4EZZZNS0_17trunc_kernel_cudaERNS_18TensorIteratorBaseEENKUlvE_clEvENKUlvE1_clEvEUlN3c104HalfEE_St5arrayIPcLm2EEEEviT0_T1_ --------------------------
	.section	.nv.constant0._ZN2at6native29vectorized_elementwise_kernelILi4EZZZNS0_17trunc_kernel_cudaERNS_18TensorIteratorBaseEENKUlvE_clEvENKUlvE1_clEvEUlN3c104HalfEE_St5arrayIPcLm2EEEEviT0_T1_,"a",@progbits
	.sectionflags	@""
	.align	4
.nv.constant0._ZN2at6native29vectorized_elementwise_kernelILi4EZZZNS0_17trunc_kernel_cudaERNS_18TensorIteratorBaseEENKUlvE_clEvENKUlvE1_clEvEUlN3c104HalfEE_St5arrayIPcLm2EEEEviT0_T1_:
	.zero		920


//--------------------- .nv.constant0._ZN2at6native29vectorized_elementwise_kernelILi8EZZZNS0_17trunc_kernel_cudaERNS_18TensorIteratorBaseEENKUlvE_clEvENKUlvE1_clEvEUlN3c104HalfEE_St5arrayIPcLm2EEEEviT0_T1_ --------------------------
	.section	.nv.constant0._ZN2at6native29vectorized_elementwise_kernelILi8EZZZNS0_17trunc_kernel_cudaERNS_18TensorIteratorBaseEENKUlvE_clEvENKUlvE1_clEvEUlN3c104HalfEE_St5arrayIPcLm2EEEEviT0_T1_,"a",@progbits
	.sectionflags	@""
	.align	4
.nv.constant0._ZN2at6native29vectorized_elementwise_kernelILi8EZZZNS0_17trunc_kernel_cudaERNS_18TensorIteratorBaseEENKUlvE_clEvENKUlvE1_clEvEUlN3c104HalfEE_St5arrayIPcLm2EEEEviT0_T1_:
	.zero		920


//--------------------- .nv.constant0._ZN2at6native18elementwise_kernelILi128ELi4EZNS0_15gpu_kernel_implIZZZNS0_17trunc_kernel_cudaERNS_18TensorIteratorBaseEENKUlvE_clEvENKUlvE0_clEvEUlfE_EEvS4_RKT_EUliE_EEviT1_ --------------------------
	.section	.nv.constant0._ZN2at6native18elementwise_kernelILi128ELi4EZNS0_15gpu_kernel_implIZZZNS0_17trunc_kernel_cudaERNS_18TensorIteratorBaseEENKUlvE_clEvENKUlvE0_clEvEUlfE_EEvS4_RKT_EUliE_EEviT1_,"a",@progbits
	.sectionflags	@""
	.align	4
.nv.constant0._ZN2at6native18elementwise_kernelILi128ELi4EZNS0_15gpu_kernel_implIZZZNS0_17trunc_kernel_cudaERNS_18TensorIteratorBaseEENKUlvE_clEvENKUlvE0_clEvEUlfE_EEvS4_RKT_EUliE_EEviT1_:
	.zero		1440


//--------------------- .nv.constant0._ZN2at6native27unrolled_elementwise_kernelIZZZNS0_17trunc_kernel_cudaERNS_18TensorIteratorBaseEENKUlvE_clEvENKUlvE0_clEvEUlfE_St5arrayIPcLm2EELi4E23TrivialOffsetCalculatorILi1EjESB_NS0_6memory12LoadWithCastILi1EEENSC_13StoreWithCastILi1EEEEEviT_T0_T2_T3_T4_T5_ --------------------------
	.section	.nv.constant0._ZN2at6native27unrolled_elementwise_kernelIZZZNS0_17trunc_kernel_cudaERNS_18TensorIteratorBaseEENKUlvE_clEvENKUlvE0_clEvEUlfE_St5arrayIPcLm2EELi4E23TrivialOffsetCalculatorILi1EjESB_NS0_6memory12LoadWithCastILi1EEENSC_13StoreWithCastILi1EEEEEviT_T0_T2_T3_T4_T5_,"a",@progbits
	.sectionflags	@""
	.align	4
.nv.constant0._ZN2at6native27unrolled_elementwise_kernelIZZZNS0_17trunc_kernel_cudaERNS_18TensorIteratorBaseEENKUlvE_clEvENKUlvE0_clEvEUlfE_St5arrayIPcLm2EELi4E23TrivialOffsetCalculatorILi1EjESB_NS0_6memory12LoadWithCastILi1EEENSC_13StoreWithCastILi1EEEEEviT_T0_T2_T3_T4_T5_:
	.zero		940


//--------------------- .nv.constant0._ZN2at6native18elementwise_kernelILi128ELi2EZNS0_22gpu_kernel_impl_nocastIZZZNS0_17trunc_kernel_cudaERNS_18TensorIteratorBaseEENKUlvE_clEvENKUlvE0_clEvEUlfE_EEvS4_RKT_EUliE_EEviT1_ --------------------------
	.section	.nv.constant0._ZN2at6native18elementwise_kernelILi128ELi2EZNS0_22gpu_kernel_impl_nocastIZZZNS0_17trunc_kernel_cudaERNS_18TensorIteratorBaseEENKUlvE_clEvENKUlvE0_clEvEUlfE_EEvS4_RKT_EUliE_EEviT1_,"a",@progbits
	.sectionflags	@""
	.align	4
.nv.constant0._ZN2at6native18elementwise_kernelILi128ELi2EZNS0_22gpu_kernel_impl_nocastIZZZNS0_17trunc_kernel_cudaERNS_18TensorIteratorBaseEENKUlvE_clEvENKUlvE0_clEvEUlfE_EEvS4_RKT_EUliE_EEviT1_:
	.zero		1440


//--------------------- .nv.constant0._ZN2at6native27unrolled_elementwise_kernelIZZZNS0_17trunc_kernel_cudaERNS_18TensorIteratorBaseEENKUlvE_clEvENKUlvE0_clEvEUlfE_St5arrayIPcLm2EELi4E23TrivialOffsetCalculatorILi1EjESB_NS0_6memory15LoadWithoutCastENSC_16StoreWithoutCastEEEviT_T0_T2_T3_T4_T5_ --------------------------
	.section	.nv.constant0._ZN2at6native27unrolled_elementwise_kernelIZZZNS0_17trunc_kernel_cudaERNS_18TensorIteratorBaseEENKUlvE_clEvENKUlvE0_clEvEUlfE_St5arrayIPcLm2EELi4E23TrivialOffsetCalculatorILi1EjESB_NS0_6memory15LoadWithoutCastENSC_16StoreWithoutCastEEEviT_T0_T2_T3_T4_T5_,"a",@progbits
	.sectionflags	@""
	.align	4
.nv.constant0._ZN2at6native27unrolled_elementwise_kernelIZZZNS0_17trunc_kernel_cudaERNS_18TensorIteratorBaseEENKUlvE_clEvENKUlvE0_clEvEUlfE_St5arrayIPcLm2EELi4E23TrivialOffsetCalculatorILi1EjESB_NS0_6memory15LoadWithoutCastENSC_16StoreWithoutCastEEEviT_T0_T2_T3_T4_T5_:
	.zero		924


//--------------------- .nv.constant0._ZN2at6native29vectorized_elementwise_kernelILi2EZZZNS0_17trunc_kernel_cudaERNS_18TensorIteratorBaseEENKUlvE_clEvENKUlvE0_clEvEUlfE_St5arrayIPcLm2EEEEviT0_T1_ --------------------------
	.section	.nv.constant0._ZN2at6native29vectorized_elementwise_kernelILi2EZZZNS0_17trunc_kernel_cudaERNS_18TensorIteratorBaseEENKUlvE_clEvENKUlvE0_clEvEUlfE_St5arrayIPcLm2EEEEviT0_T1_,"a",@progbits
	.sectionflags	@""
	.align	4
.nv.constant0._ZN2at6native29vectorized_elementwise_kernelILi2EZZZNS0_17trunc_kernel_cudaERNS_18TensorIteratorBaseEENKUlvE_clEvENKUlvE0_clEvEUlfE_St5arrayIPcLm2EEEEviT0_T1_:
	.zero		920


//--------------------- .nv.constant0._ZN2at6native29vectorized_elementwise_kernelILi4EZZZNS0_17trunc_kernel_cudaERNS_18TensorIteratorBaseEENKUlvE_clEvENKUlvE0_clEvEUlfE_St5arrayIPcLm2EEEEviT0_T1_ --------------------------
	.section	.nv.constant0._ZN2at6native29vectorized_elementwise_kernelILi4EZZZNS0_17trunc_kernel_cudaERNS_18TensorIteratorBaseEENKUlvE_clEvENKUlvE0_clEvEUlfE_St5arrayIPcLm2EEEEviT0_T1_,"a",@progbits
	.sectionflags	@""
	.align	4
.nv.constant0._ZN2at6native29vectorized_elementwise_kernelILi4EZZZNS0_17trunc_kernel_cudaERNS_18TensorIteratorBaseEENKUlvE_clEvENKUlvE0_clEvEUlfE_St5arrayIPcLm2EEEEviT0_T1_:
	.zero		920


//--------------------- .nv.constant0._ZN2at6native29vectorized_elementwise_kernelILi8EZZZNS0_17trunc_kernel_cudaERNS_18TensorIteratorBaseEENKUlvE_clEvENKUlvE0_clEvEUlfE_St5arrayIPcLm2EEEEviT0_T1_ --------------------------
	.section	.nv.constant0._ZN2at6native29vectorized_elementwise_kernelILi8EZZZNS0_17trunc_kernel_cudaERNS_18TensorIteratorBaseEENKUlvE_clEvENKUlvE0_clEvEUlfE_St5arrayIPcLm2EEEEviT0_T1_,"a",@progbits
	.sectionflags	@""
	.align	4
.nv.constant0._ZN2at6native29vectorized_elementwise_kernelILi8EZZZNS0_17trunc_kernel_cudaERNS_18TensorIteratorBaseEENKUlvE_clEvENKUlvE0_clEvEUlfE_St5arrayIPcLm2EEEEviT0_T1_:
	.zero		920


//--------------------- .nv.constant0._ZN2at6native18elementwise_kernelILi128ELi4EZNS0_15gpu_kernel_implIZZZNS0_17trunc_kernel_cudaERNS_18TensorIteratorBaseEENKUlvE_clEvENKUlvE_clEvEUldE_EEvS4_RKT_EUliE_EEviT1_ --------------------------
	.section	.nv.constant0._ZN2at6native18elementwise_kernelILi128ELi4EZNS0_15gpu_kernel_implIZZZNS0_17trunc_kernel_cudaERNS_18TensorIteratorBaseEENKUlvE_clEvENKUlvE_clEvEUldE_EEvS4_RKT_EUliE_EEviT1_,"a",@progbits
	.sectionflags	@""
	.align	4
.nv.constant0._ZN2at6native18elementwise_kernelILi128ELi4EZNS0_15gpu_kernel_implIZZZNS0_17trunc_kernel_cudaERNS_18TensorIteratorBaseEENKUlvE_clEvENKUlvE_clEvEUldE_EEvS4_RKT_EUliE_EEviT1_:
	.zero		1440


//--------------------- .nv.constant0._ZN2at6native27unrolled_elementwise_kernelIZZZNS0_17trunc_kernel_cudaERNS_18TensorIteratorBaseEENKUlvE_clEvENKUlvE_clEvEUldE_St5arrayIPcLm2EELi4E23TrivialOffsetCalculatorILi1EjESB_NS0_6memory12LoadWithCastILi1EEENSC_13StoreWithCastILi1EEEEEviT_T0_T2_T3_T4_T5_ --------------------------
	.section	.nv.constant0._ZN2at6native27unrolled_elementwise_kernelIZZZNS0_17trunc_kernel_cudaERNS_18TensorIteratorBaseEENKUlvE_clEvENKUlvE_clEvEUldE_St5arrayIPcLm2EELi4E23TrivialOffsetCalculatorILi1EjESB_NS0_6memory12LoadWithCastILi1EEENSC_13StoreWithCastILi1EEEEEviT_T0_T2_T3_T4_T5_,"a",@progbits
	.sectionflags	@""
	.align	4
.nv.constant0._ZN2at6native27unrolled_elementwise_kernelIZZZNS0_17trunc_kernel_cudaERNS_18TensorIteratorBaseEENKUlvE_clEvENKUlvE_clEvEUldE_St5arrayIPcLm2EELi4E23TrivialOffsetCalculatorILi1EjESB_NS0_6memory12LoadWithCastILi1EEENSC_13StoreWithCastILi1EEEEEviT_T0_T2_T3_T4_T5_:
	.zero		940


//--------------------- .nv.constant0._ZN2at6native18elementwise_kernelILi128ELi2EZNS0_22gpu_kernel_impl_nocastIZZZNS0_17trunc_kernel_cudaERNS_18TensorIteratorBaseEENKUlvE_clEvENKUlvE_clEvEUldE_EEvS4_RKT_EUliE_EEviT1_ --------------------------
	.section	.nv.constant0._ZN2at6native18elementwise_kernelILi128ELi2EZNS0_22gpu_kernel_impl_nocastIZZZNS0_17trunc_kernel_cudaERNS_18TensorIteratorBaseEENKUlvE_clEvENKUlvE_clEvEUldE_EEvS4_RKT_EUliE_EEviT1_,"a",@progbits
	.sectionflags	@""
	.align	4
.nv.constant0._ZN2at6native18elementwise_kernelILi128ELi2EZNS0_22gpu_kernel_impl_nocastIZZZNS0_17trunc_kernel_cudaERNS_18TensorIteratorBaseEENKUlvE_clEvENKUlvE_clEvEUldE_EEvS4_RKT_EUliE_EEviT1_:
	.zero		1440


//--------------------- .nv.constant0._ZN2at6native27unrolled_elementwise_kernelIZZZNS0_17trunc_kernel_cudaERNS_18TensorIteratorBaseEENKUlvE_clEvENKUlvE_clEvEUldE_St5arrayIPcLm2EELi4E23TrivialOffsetCalculatorILi1EjESB_NS0_6memory15LoadWithoutCastENSC_16StoreWithoutCastEEEviT_T0_T2_T3_T4_T5_ --------------------------
	.section	.nv.constant0._ZN2at6native27unrolled_elementwise_kernelIZZZNS0_17trunc_kernel_cudaERNS_18TensorIteratorBaseEENKUlvE_clEvENKUlvE_clEvEUldE_St5arrayIPcLm2EELi4E23TrivialOffsetCalculatorILi1EjESB_NS0_6memory15LoadWithoutCastENSC_16StoreWithoutCastEEEviT_T0_T2_T3_T4_T5_,"a",@progbits
	.sectionflags	@""
	.align	4
.nv.constant0._ZN2at6native27unrolled_elementwise_kernelIZZZNS0_17trunc_kernel_cudaERNS_18TensorIteratorBaseEENKUlvE_clEvENKUlvE_clEvEUldE_St5arrayIPcLm2EELi4E23TrivialOffsetCalculatorILi1EjESB_NS0_6memory15LoadWithoutCastENSC_16StoreWithoutCastEEEviT_T0_T2_T3_T4_T5_:
	.zero		924


//--------------------- .nv.constant0._ZN2at6native29vectorized_elementwise_kernelILi2EZZZNS0_17trunc_kernel_cudaERNS_18TensorIteratorBaseEENKUlvE_clEvENKUlvE_clEvEUldE_St5arrayIPcLm2EEEEviT0_T1_ --------------------------
	.section	.nv.constant0._ZN2at6native29vectorized_elementwise_kernelILi2EZZZNS0_17trunc_kernel_cudaERNS_18TensorIteratorBaseEENKUlvE_clEvENKUlvE_clEvEUldE_St5arrayIPcLm2EEEEviT0_T1_,"a",@progbits
	.sectionflags	@""
	.align	4
.nv.constant0._ZN2at6native29vectorized_elementwise_kernelILi2EZZZNS0_17trunc_kernel_cudaERNS_18TensorIteratorBaseEENKUlvE_clEvENKUlvE_clEvEUldE_St5arrayIPcLm2EEEEviT0_T1_:
	.zero		920


//--------------------- .nv.constant0._ZN2at6native29vectorized_elementwise_kernelILi4EZZZNS0_17trunc_kernel_cudaERNS_18TensorIteratorBaseEENKUlvE_clEvENKUlvE_clEvEUldE_St5arrayIPcLm2EEEEviT0_T1_ --------------------------
	.section	.nv.constant0._ZN2at6native29vectorized_elementwise_kernelILi4EZZZNS0_17trunc_kernel_cudaERNS_18TensorIteratorBaseEENKUlvE_clEvENKUlvE_clEvEUldE_St5arrayIPcLm2EEEEviT0_T1_,"a",@progbits
	.sectionflags	@""
	.align	4
.nv.constant0._ZN2at6native29vectorized_elementwise_kernelILi4EZZZNS0_17trunc_kernel_cudaERNS_18TensorIteratorBaseEENKUlvE_clEvENKUlvE_clEvEUldE_St5arrayIPcLm2EEEEviT0_T1_:
	.zero		920


//--------------------- .nv.constant0._ZN2at6native29vectorized_elementwise_kernelILi8EZZZNS0_17trunc_kernel_cudaERNS_18TensorIteratorBaseEENKUlvE_clEvENKUlvE_clEvEUldE_St5arrayIPcLm2EEEEviT0_T1_ --------------------------
	.section	.nv.constant0._ZN2at6native29vectorized_elementwise_kernelILi8EZZZNS0_17trunc_kernel_cudaERNS_18TensorIteratorBaseEENKUlvE_clEvENKUlvE_clEvEUldE_St5arrayIPcLm2EEEEviT0_T1_,"a",@progbits
	.sectionflags	@""
	.align	4
.nv.constant0._ZN2at6native29vectorized_elementwise_kernelILi8EZZZNS0_17trunc_kernel_cudaERNS_18TensorIteratorBaseEENKUlvE_clEvENKUlvE_clEvEUldE_St5arrayIPcLm2EEEEviT0_T1_:
	.zero		920


//--------------------- .nv.constant0._ZN2at6native18elementwise_kernelILi128ELi4EZNS0_15gpu_kernel_implIZZZNS0_26round_decimals_kernel_cudaERNS_18TensorIteratorBaseElENKUlvE_clEvENKUlvE2_clEvEUlN3c108BFloat16EE_EEvS4_RKT_EUliE_EEviT1_ --------------------------
	.section	.nv.constant0._ZN2at6native18elementwise_kernelILi128ELi4EZNS0_15gpu_kernel_implIZZZNS0_26round_decimals_kernel_cudaERNS_18TensorIteratorBaseElENKUlvE_clEvENKUlvE2_clEvEUlN3c108BFloat16EE_EEvS4_RKT_EUliE_EEviT1_,"a",@progbits
	.sectionflags	@""
	.align	4
.nv.constant0._ZN2at6native18elementwise_kernelILi128ELi4EZNS0_15gpu_kernel_implIZZZNS0_26round_decimals_kernel_cudaERNS_18TensorIteratorBaseElENKUlvE_clEvENKUlvE2_clEvEUlN3c108BFloat16EE_EEvS4_RKT_EUliE_EEviT1_:
	.zero		1456


//--------------------- .nv.constant0._ZN2at6native27unrolled_elementwise_kernelIZZZNS0_26round_decimals_kernel_cudaERNS_18TensorIteratorBaseElENKUlvE_clEvENKUlvE2_clEvEUlN3c108BFloat16EE_St5arrayIPcLm2EELi4E23TrivialOffsetCalculatorILi1EjESD_NS0_6memory12LoadWithCastILi1EEENSE_13StoreWithCastILi1EEEEEviT_T0_T2_T3_T4_T5_ --------------------------
	.section	.nv.constant0._ZN2at6native27unrolled_elementwise_kernelIZZZNS0_26round_decimals_kernel_cudaERNS_18TensorIteratorBaseElENKUlvE_clEvENKUlvE2_clEvEUlN3c108BFloat16EE_St5arrayIPcLm2EELi4E23TrivialOffsetCalculatorILi1EjESD_NS0_6memory12LoadWithCastILi1EEENSE_13StoreWithCastILi1EEEEEviT_T0_T2_T3_T4_T5_,"a",@progbits
	.sectionflags	@""
	.align	4
.nv.constant0._ZN2at6native27unrolled_elementwise_kernelIZZZNS0_26round_decimals_kernel_cudaERNS_18TensorIteratorBaseElENKUlvE_clEvENKUlvE2_clEvEUlN3c108BFloat16EE_St5arrayIPcLm2EELi4E23TrivialOffsetCalculatorILi1EjESD_NS0_6memory12LoadWithCastILi1EEENSE_13StoreWithCastILi1EEEEEviT_T0_T2_T3_T4_T5_:
	.zero		956


//--------------------- .nv.constant0._ZN2at6native18elementwise_kernelILi128ELi4EZNS0_22gpu_kernel_impl_nocastIZZZNS0_26round_decimals_kernel_cudaERNS_18TensorIteratorBaseElENKUlvE_clEvENKUlvE2_clEvEUlN3c108BFloat16EE_EEvS4_RKT_EUliE_EEviT1_ --------------------------
	.section	.nv.constant0._ZN2at6native18elementwise_kernelILi128ELi4EZNS0_22gpu_kernel_impl_nocastIZZZNS0_26round_decimals_kernel_cudaERNS_18TensorIteratorBaseElENKUlvE_clEvENKUlvE2_clEvEUlN3c108BFloat16EE_EEvS4_RKT_EUliE_EEviT1_,"a",@progbits
	.sectionflags	@""
	.align	4
.nv.constant0._ZN2at6native18elementwise_kernelILi128ELi4EZNS0_22gpu_kernel_impl_nocastIZZZNS0_26round_decimals_kernel_cudaERNS_18TensorIteratorBaseElENKUlvE_clEvENKUlvE2_clEvEUlN3c108BFloat16EE_EEvS4_RKT_EUliE_EEviT1_:
	.zero		1448


//--------------------- .nv.constant0._ZN2at6native27unrolled_elementwise_kernelIZZZNS0_26round_decimals_kernel_cudaERNS_18TensorIteratorBaseElENKUlvE_clEvENKUlvE2_clEvEUlN3c108BFloat16EE_St5arrayIPcLm2EELi4E23TrivialOffsetCalculatorILi1EjESD_NS0_6memory15LoadWithoutCastENSE_16StoreWithoutCastEEEviT_T0_T2_T3_T4_T5_ --------------------------
	.section	.nv.constant0._ZN2at6native27unrolled_elementwise_kernelIZZZNS0_26round_decimals_kernel_cudaERNS_18TensorIteratorBaseElENKUlvE_clEvENKUlvE2_clEvEUlN3c108BFloat16EE_St5arrayIPcLm2EELi4E23TrivialOffsetCalculatorILi1EjESD_NS0_6memory15LoadWithoutCastENSE_16StoreWithoutCastEEEviT_T0_T2_T3_T4_T5_,"a",@progbits
	.sectionflags	@""
	.align	4
.nv.constant0._ZN2at6native27unrolled_elementwise_kernelIZZZNS0_26round_decimals_kernel_cudaERNS_18TensorIteratorBaseElENKUlvE_clEvENKUlvE2_clEvEUlN3c108BFloat16EE_St5arrayIPcLm2EELi4E23TrivialOffsetCalculatorILi1EjESD_NS0_6memory15LoadWithoutCastENSE_16StoreWithoutCastEEEviT_T0_T2_T3_T4_T5_:
	.zero		940


//--------------------- .nv.constant0._ZN2at6native29vectorized_elementwise_kernelILi2EZZZNS0_26round_decimals_kernel_cudaERNS_18TensorIteratorBaseElENKUlvE_clEvENKUlvE2_clEvEUlN3c108BFloat16EE_St5arrayIPcLm2EEEEviT0_T1_ --------------------------
	.section	.nv.constant0._ZN2at6native29vectorized_elementwise_kernelILi2EZZZNS0_26round_decimals_kernel_cudaERNS_18TensorIteratorBaseElENKUlvE_clEvENKUlvE2_clEvEUlN3c108BFloat16EE_St5arrayIPcLm2EEEEviT0_T1_,"a",@progbits
	.sectionflags	@""
	.align	4
.nv.constant0._ZN2at6native29vectorized_elementwise_kernelILi2EZZZNS0_26round_decimals_kernel_cudaERNS_18TensorIteratorBaseElENKUlvE_clEvENKUlvE2_clEvEUlN3c108BFloat16EE_St5arrayIPcLm2EEEEviT0_T1_:
	.zero		936


//--------------------- .nv.constant0._ZN2at6native29vectorized_elementwise_kernelILi4EZZZNS0_26round_decimals_kernel_cudaERNS_18TensorIteratorBaseElENKUlvE_clEvENKUlvE2_clEvEUlN3c108BFloat16EE_St5arrayIPcLm2EEEEviT0_T1_ --------------------------
	.section	.nv.constant0._ZN2at6native29vectorized_elementwise_kernelILi4EZZZNS0_26round_decimals_kernel_cudaERNS_18TensorIteratorBaseElENKUlvE_clEvENKUlvE2_clEvEUlN3c108BFloat16EE_St5arrayIPcLm2EEEEviT0_T1_,"a",@progbits
	.sectionflags	@""
	.align	4
.nv.constant0._ZN2at6native29vectorized_elementwise_kernelILi4EZZZNS0_26round_decimals_kernel_cudaERNS_18TensorIteratorBaseElENKUlvE_clEvENKUlvE2_clEvEUlN3c108BFloat16EE_St5arrayIPcLm2EEEEviT0_T1_:
	.zero		936


//--------------------- .nv.constant0._ZN2at6native29vectorized_elementwise_kernelILi8EZZZNS0_26round_decimals_kernel_cudaERNS_18TensorIteratorBaseElENKUlvE_clEvENKUlvE2_clEvEUlN3c108BFloat16EE_St5arrayIPcLm2EEEEviT0_T1_ --------------------------
	.section	.nv.constant0._ZN2at6native29vectorized_elementwise_kernelILi8EZZZNS0_26round_decimals_kernel_cudaERNS_18TensorIteratorBaseElENKUlvE_clEvENKUlvE2_clEvEUlN3c108BFloat16EE_St5arrayIPcLm2EEEEviT0_T1_,"a",@progbits
	.sectionflags	@""
	.align	4
.nv.constant0._ZN2at6native29vectorized_elementwise_kernelILi8EZZZNS0_26round_decimals_kernel_cudaERNS_18TensorIteratorBaseElENKUlvE_clEvENKUlvE2_clEvEUlN3c108BFloat16EE_St5arrayIPcLm2EEEEviT0_T1_:
	.zero		936


//--------------------- .nv.constant0._ZN2at6native18elementwise_kernelILi128ELi4EZNS0_15gpu_kernel_implIZZZNS0_26round_decimals_kernel_cudaERNS_18TensorIteratorBaseElENKUlvE_clEvENKUlvE1_clEvEUlN3c104HalfEE_EEvS4_RKT_EUliE_EEviT1_ --------------------------
	.section	.nv.constant0._ZN2at6native18elementwise_kernelILi128ELi4EZNS0_15gpu_kernel_implIZZZNS0_26round_decimals_kernel_cudaERNS_18TensorIteratorBaseElENKUlvE_clEvENKUlvE1_clEvEUlN3c104HalfEE_EEvS4_RKT_EUliE_EEviT1_,"a",@progbits
	.sectionflags	@""
	.align	4
.nv.constant0._ZN2at6native18elementwise_kernelILi128ELi4EZNS0_15gpu_kernel_implIZZZNS0_26round_decimals_kernel_cudaERNS_18TensorIteratorBaseElENKUlvE_clEvENKUlvE1_clEvEUlN3c104HalfEE_EEvS4_RKT_EUliE_EEviT1_:
	.zero		1456


//--------------------- .nv.constant0._ZN2at6native27unrolled_elementwise_kernelIZZZNS0_26round_decimals_kernel_cudaERNS_18TensorIteratorBaseElENKUlvE_clEvENKUlvE1_clEvEUlN3c104HalfEE_St5arrayIPcLm2EELi4E23TrivialOffsetCalculatorILi1EjESD_NS0_6memory12LoadWithCastILi1EEENSE_13StoreWithCastILi1EEEEEviT_T0_T2_T3_T4_T5_ --------------------------
	.section	.nv.constant0._ZN2at6native27unrolled_elementwise_kernelIZZZNS0_26round_decimals_kernel_cudaERNS_18TensorIteratorBaseElENKUlvE_clEvENKUlvE1_clEvEUlN3c104HalfEE_St5arrayIPcLm2EELi4E23TrivialOffsetCalculatorILi1EjESD_NS0_6memory12LoadWithCastILi1EEENSE_13StoreWithCastILi1EEEEEviT_T0_T2_T3_T4_T5_,"a",@progbits
	.sectionflags	@""
	.align	4
.nv.constant0._ZN2at6native27unrolled_elementwise_kernelIZZZNS0_26round_decimals_kernel_cudaERNS_18TensorIteratorBaseElENKUlvE_clEvENKUlvE1_clEvEUlN3c104HalfEE_St5arrayIPcLm2EELi4E23TrivialOffsetCalculatorILi1EjESD_NS0_6memory12LoadWithCastILi1EEENSE_13StoreWithCastILi1EEEEEviT_T0_T2_T3_T4_T5_:
	.zero		956


//--------------------- .nv.constant0._ZN2at6native18elementwise_kernelILi128ELi4EZNS0_22gpu_kernel_impl_nocastIZZZNS0_26round_decimals_kernel_cudaERNS_18TensorIteratorBaseElENKUlvE_clEvENKUlvE1_clEvEUlN3c104HalfEE_EEvS4_RKT_EUliE_EEviT1_ --------------------------
	.section	.nv.constant0._ZN2at6native18elementwise_kernelILi128ELi4EZNS0_22gpu_kernel_impl_nocastIZZZNS0_26round_decimals_kernel_cudaERNS_18TensorIteratorBaseElENKUlvE_clEvENKUlvE1_clEvEUlN3c104HalfEE_EEvS4_RKT_EUliE_EEviT1_,"a",@progbits
	.sectionflags	@""
	.align	4
.nv.constant0._ZN2at6native18elementwise_kernelILi128ELi4EZNS0_22gpu_kernel_impl_nocastIZZZNS0_26round_decimals_kernel_cudaERNS_18TensorIteratorBaseElENKUlvE_clEvENKUlvE1_clEvEUlN3c104HalfEE_EEvS4_RKT_EUliE_EEviT1_:
	.zero		1448


//--------------------- .nv.constant0._ZN2at6native27unrolled_elementwise_kernelIZZZNS0_26round_decimals_kernel_cudaERNS_18TensorIteratorBaseElENKUlvE_clEvENKUlvE1_clEvEUlN3c104HalfEE_St5arrayIPcLm2EELi4E23TrivialOffsetCalculatorILi1EjESD_NS0_6memory15LoadWithoutCastENSE_16StoreWithoutCastEEEviT_T0_T2_T3_T4_T5_ --------------------------
	.section	.nv.constant0._ZN2at6native27unrolled_elementwise_kernelIZZZNS0_26round_decimals_kernel_cudaERNS_18TensorIteratorBaseElENKUlvE_clEvENKUlvE1_clEvEUlN3c104HalfEE_St5arrayIPcLm2EELi4E23TrivialOffsetCalculatorILi1EjESD_NS0_6memory15LoadWithoutCastENSE_16StoreWithoutCastEEEviT_T0_T2_T3_T4_T5_,"a",@progbits
	.sectionflags	@""
	.align	4
.nv.constant0._ZN2at6native27unrolled_elementwise_kernelIZZZNS0_26round_decimals_kernel_cudaERNS_18TensorIteratorBaseElENKUlvE_clEvENKUlvE1_clEvEUlN3c104HalfEE_St5arrayIPcLm2EELi4E23TrivialOffsetCalculatorILi1EjESD_NS0_6memory15LoadWithoutCastENSE_16StoreWithoutCastEEEviT_T0_T2_T3_T4_T5_:
	.zero		940


//--------------------- .nv.constant0._ZN2at6native29vectorized_elementwise_kernelILi2EZZZNS0_26round_decimals_kernel_cudaERNS_18TensorIteratorBaseElENKUlvE_clEvENKUlvE1_clEvEUlN3c104HalfEE_St5arrayIPcLm2EEEEviT0_T1_ --------------------------
	.section	.nv.constant0._ZN2at6native29vectorized_elementwise_kernelILi2EZZZNS0_26round_decimals_kernel_cudaERNS_18TensorIteratorBaseElENKUlvE_clEvENKUlvE1_clEvEUlN3c104HalfEE_St5arrayIPcLm2EEEEviT0_T1_,"a",@progbits
	.sectionflags	@""
	.align	4
.nv.constant0._ZN2at6native29vectorized_elementwise_kernelILi2EZZZNS0_26round_decimals_kernel_cudaERNS_18TensorIteratorBaseElENKUlvE_clEvENKUlvE1_clEvEUlN3c104HalfEE_St5arrayIPcLm2EEEEviT0_T1_:
	.zero		936


//--------------------- .nv.constant0._ZN2at6native29vectorized_elementwise_kernelILi4EZZZNS0_26round_decimals_kernel_cudaERNS_18TensorIteratorBaseElENKUlvE_clEvENKUlvE1_clEvEUlN3c104HalfEE_St5arrayIPcLm2EEEEviT0_T1_ --------------------------
	.section	.nv.constant0._ZN2at6native29vectorized_elementwise_kernelILi4EZZZNS0_26round_decimals_kernel_cudaERNS_18TensorIteratorBaseElENKUlvE_clEvENKUlvE1_clEvEUlN3c104HalfEE_St5arrayIPcLm2EEEEviT0_T1_,"a",@progbits
	.sectionflags	@""
	.align	4
.nv.constant0._ZN2at6native29vectorized_elementwise_kernelILi4EZZZNS0_26round_decimals_kernel_cudaERNS_18TensorIteratorBaseElENKUlvE_clEvENKUlvE1_clEvEUlN3c104HalfEE_St5arrayIPcLm2EEEEviT0_T1_:
	.zero		936


//--------------------- .nv.constant0._ZN2at6native29vectorized_elementwise_kernelILi8EZZZNS0_26round_decimals_kernel_cudaERNS_18TensorIteratorBaseElENKUlvE_clEvENKUlvE1_clEvEUlN3c104HalfEE_St5arrayIPcLm2EEEEviT0_T1_ --------------------------
	.section	.nv.constant0._ZN2at6native29vectorized_elementwise_kernelILi8EZZZNS0_26round_decimals_kernel_cudaERNS_18TensorIteratorBaseElENKUlvE_clEvENKUlvE1_clEvEUlN3c104HalfEE_St5arrayIPcLm2EEEEviT0_T1_,"a",@progbits
	.sectionflags	@""
	.align	4
.nv.constant0._ZN2at6native29vectorized_elementwise_kernelILi8EZZZNS0_26round_decimals_kernel_cudaERNS_18TensorIteratorBaseElENKUlvE_clEvENKUlvE1_clEvEUlN3c104HalfEE_St5arrayIPcLm2EEEEviT0_T1_:
	.zero		936


//--------------------- .nv.constant0._ZN2at6native18elementwise_kernelILi128ELi4EZNS0_15gpu_kernel_implIZZZNS0_26round_decimals_kernel_cudaERNS_18TensorIteratorBaseElENKUlvE_clEvENKUlvE0_clEvEUlfE_EEvS4_RKT_EUliE_EEviT1_ --------------------------
	.section	.nv.constant0._ZN2at6native18elementwise_kernelILi128ELi4EZNS0_15gpu_kernel_implIZZZNS0_26round_decimals_kernel_cudaERNS_18TensorIteratorBaseElENKUlvE_clEvENKUlvE0_clEvEUlfE_EEvS4_RKT_EUliE_EEviT1_,"a",@progbits
	.sectionflags	@""
	.align	4
.nv.constant0._ZN2at6native18elementwise_kernelILi128ELi4EZNS0_15gpu_kernel_implIZZZNS0_26round_decimals_kernel_cudaERNS_18TensorIteratorBaseElENKUlvE_clEvENKUlvE0_clEvEUlfE_EEvS4_RKT_EUliE_EEviT1_:
	.zero		1456


//--------------------- .nv.constant0._ZN2at6native27unrolled_elementwise_kernelIZZZNS0_26round_decimals_kernel_cudaERNS_18TensorIteratorBaseElENKUlvE_clEvENKUlvE0_clEvEUlfE_St5arrayIPcLm2EELi4E23TrivialOffsetCalculatorILi1EjESB_NS0_6memory12LoadWithCastILi1EEENSC_13StoreWithCastILi1EEEEEviT_T0_T2_T3_T4_T5_ --------------------------
	.section	.nv.constant0._ZN2at6native27unrolled_elementwise_kernelIZZZNS0_26round_decimals_kernel_cudaERNS_18TensorIteratorBaseElENKUlvE_clEvENKUlvE0_clEvEUlfE_St5arrayIPcLm2EELi4E23TrivialOffsetCalculatorILi1EjESB_NS0_6memory12LoadWithCastILi1EEENSC_13StoreWithCastILi1EEEEEviT_T0_T2_T3_T4_T5_,"a",@progbits
	.sectionflags	@""
	.align	4
.nv.constant0._ZN2at6native27unrolled_elementwise_kernelIZZZNS0_26round_decimals_kernel_cudaERNS_18TensorIteratorBaseElENKUlvE_clEvENKUlvE0_clEvEUlfE_St5arrayIPcLm2EELi4E23TrivialOffsetCalculatorILi1EjESB_NS0_6memory12LoadWithCastILi1EEENSC_13StoreWithCastILi1EEEEEviT_T0_T2_T3_T4_T5_:
	.zero		956


//--------------------- .nv.constant0._ZN2at6native18elementwise_kernelILi128ELi2EZNS0_22gpu_kernel_impl_nocastIZZZNS0_26round_decimals_kernel_cudaERNS_18TensorIteratorBaseElENKUlvE_clEvENKUlvE0_clEvEUlfE_EEvS4_RKT_EUliE_EEviT1_ --------------------------
	.section	.nv.constant0._ZN2at6native18elementwise_kernelILi128ELi2EZNS0_22gpu_kernel_impl_nocastIZZZNS0_26round_decimals_kernel_cudaERNS_18TensorIteratorBaseElENKUlvE_clEvENKUlvE0_clEvEUlfE_EEvS4_RKT_EUliE_EEviT1_,"a",@progbits
	.sectionflags	@""
	.align	4
.nv.constant0._ZN2at6native18elementwise_kernelILi128ELi2EZNS0_22gpu_kernel_impl_nocastIZZZNS0_26round_decimals_kernel_cudaERNS_18TensorIteratorBaseElENKUlvE_clEvENKUlvE0_clEvEUlfE_EEvS4_RKT_EUliE_EEviT1_:
	.zero		1448


//--------------------- .nv.constant0._ZN2at6native27unrolled_elementwise_kernelIZZZNS0_26round_decimals_kernel_cudaERNS_18TensorIteratorBaseElENKUlvE_clEvENKUlvE0_clEvEUlfE_St5arrayIPcLm2EELi4E23TrivialOffsetCalculatorILi1EjESB_NS0_6memory15LoadWithoutCastENSC_16StoreWithoutCastEEEviT_T0_T2_T3_T4_T5_ --------------------------
	.section	.nv.constant0._ZN2at6native27unrolled_elementwise_kernelIZZZNS0_26round_decimals_kernel_cudaERNS_18TensorIteratorBaseElENKUlvE_clEvENKUlvE0_clEvEUlfE_St5arrayIPcLm2EELi4E23TrivialOffsetCalculatorILi1EjESB_NS0_6memory15LoadWithoutCastENSC_16StoreWithoutCastEEEviT_T0_T2_T3_T4_T5_,"a",@progbits
	.sectionflags	@""
	.align	4
.nv.constant0._ZN2at6native27unrolled_elementwise_kernelIZZZNS0_26round_decimals_kernel_cudaERNS_18TensorIteratorBaseElENKUlvE_clEvENKUlvE0_clEvEUlfE_St5arrayIPcLm2EELi4E23TrivialOffsetCalculatorILi1EjESB_NS0_6memory15LoadWithoutCastENSC_16StoreWithoutCastEEEviT_T0_T2_T3_T4_T5_:
	.zero		940


//--------------------- .nv.constant0._ZN2at6native29vectorized_elementwise_kernelILi2EZZZNS0_26round_decimals_kernel_cudaERNS_18TensorIteratorBaseElENKUlvE_clEvENKUlvE0_clEvEUlfE_St5arrayIPcLm2EEEEviT0_T1_ --------------------------
	.section	.nv.constant0._ZN2at6native29vectorized_elementwise_kernelILi2EZZZNS0_26round_decimals_kernel_cudaERNS_18TensorIteratorBaseElENKUlvE_clEvENKUlvE0_clEvEUlfE_St5arrayIPcLm2EEEEviT0_T1_,"a",@progbits
	.sectionflags	@""
	.align	4
.nv.constant0._ZN2at6native29vectorized_elementwise_kernelILi2EZZZNS0_26round_decimals_kernel_cudaERNS_18TensorIteratorBaseElENKUlvE_clEvENKUlvE0_clEvEUlfE_St5arrayIPcLm2EEEEviT0_T1_:
	.zero		936


//--------------------- .nv.constant0._ZN2at6native29vectorized_elementwise_kernelILi4EZZZNS0_26round_decimals_kernel_cudaERNS_18TensorIteratorBaseElENKUlvE_clEvENKUlvE0_clEvEUlfE_St5arrayIPcLm2EEEEviT0_T1_ --------------------------
	.section	.nv.constant0._ZN2at6native29vectorized_elementwise_kernelILi4EZZZNS0_26round_decimals_kernel_cudaERNS_18TensorIteratorBaseElENKUlvE_clEvENKUlvE0_clEvEUlfE_St5arrayIPcLm2EEEEviT0_T1_,"a",@progbits
	.sectionflags	@""
	.align	4
.nv.constant0._ZN2at6native29vectorized_elementwise_kernelILi4EZZZNS0_26round_decimals_kernel_cudaERNS_18TensorIteratorBaseElENKUlvE_clEvENKUlvE0_clEvEUlfE_St5arrayIPcLm2EEEEviT0_T1_:
	.zero		936


//--------------------- .nv.constant0._ZN2at6native29vectorized_elementwise_kernelILi8EZZZNS0_26round_decimals_kernel_cudaERNS_18TensorIteratorBaseElENKUlvE_clEvENKUlvE0_clEvEUlfE_St5arrayIPcLm2EEEEviT0_T1_ --------------------------
	.section	.nv.constant0._ZN2at6native29vectorized_elementwise_kernelILi8EZZZNS0_26round_decimals_kernel_cudaERNS_18TensorIteratorBaseElENKUlvE_clEvENKUlvE0_clEvEUlfE_St5arrayIPcLm2EEEEviT0_T1_,"a",@progbits
	.sectionflags	@""
	.align	4
.nv.constant0._ZN2at6native29vectorized_elementwise_kernelILi8EZZZNS0_26round_decimals_kernel_cudaERNS_18TensorIteratorBaseElENKUlvE_clEvENKUlvE0_clEvEUlfE_St5arrayIPcLm2EEEEviT0_T1_:
	.zero		936


//--------------------- .nv.constant0._ZN2at6native18elementwise_kernelILi128ELi4EZNS0_15gpu_kernel_implIZZZNS0_26round_decimals_kernel_cudaERNS_18TensorIteratorBaseElENKUlvE_clEvENKUlvE_clEvEUldE_EEvS4_RKT_EUliE_EEviT1_ --------------------------
	.section	.nv.constant0._ZN2at6native18elementwise_kernelILi128ELi4EZNS0_15gpu_kernel_implIZZZNS0_26round_decimals_kernel_cudaERNS_18TensorIteratorBaseElENKUlvE_clEvENKUlvE_clEvEUldE_EEvS4_RKT_EUliE_EEviT1_,"a",@progbits
	.sectionflags	@""
	.align	4
.nv.constant0._ZN2at6native18elementwise_kernelILi128ELi4EZNS0_15gpu_kernel_implIZZZNS0_26round_decimals_kernel_cudaERNS_18TensorIteratorBaseElENKUlvE_clEvENKUlvE_clEvEUldE_EEvS4_RKT_EUliE_EEviT1_:
	.zero		1464


//--------------------- .nv.constant0._ZN2at6native27unrolled_elementwise_kernelIZZZNS0_26round_decimals_kernel_cudaERNS_18TensorIteratorBaseElENKUlvE_clEvENKUlvE_clEvEUldE_St5arrayIPcLm2EELi4E23TrivialOffsetCalculatorILi1EjESB_NS0_6memory12LoadWithCastILi1EEENSC_13StoreWithCastILi1EEEEEviT_T0_T2_T3_T4_T5_ --------------------------
	.section	.nv.constant0._ZN2at6native27unrolled_elementwise_kernelIZZZNS0_26round_decimals_kernel_cudaERNS_18TensorIteratorBaseElENKUlvE_clEvENKUlvE_clEvEUldE_St5arrayIPcLm2EELi4E23TrivialOffsetCalculatorILi1EjESB_NS0_6memory12LoadWithCastILi1EEENSC_13StoreWithCastILi1EEEEEviT_T0_T2_T3_T4_T5_,"a",@progbits
	.sectionflags	@""
	.align	4
.nv.constant0._ZN2at6native27unrolled_elementwise_kernelIZZZNS0_26round_decimals_kernel_cudaERNS_18TensorIteratorBaseElENKUlvE_clEvENKUlvE_clEvEUldE_St5arrayIPcLm2EELi4E23TrivialOffsetCalculatorILi1EjESB_NS0_6memory12LoadWithCastILi1EEENSC_13StoreWithCastILi1EEEEEviT_T0_T2_T3_T4_T5_:
	.zero		964


//--------------------- .nv.constant0._ZN2at6native18elementwise_kernelILi128ELi2EZNS0_22gpu_kernel_impl_nocastIZZZNS0_26round_decimals_kernel_cudaERNS_18TensorIteratorBaseElENKUlvE_clEvENKUlvE_clEvEUldE_EEvS4_RKT_EUliE_EEviT1_ --------------------------
	.section	.nv.constant0._ZN2at6native18elementwise_kernelILi128ELi2EZNS0_22gpu_kernel_impl_nocastIZZZNS0_26round_decimals_kernel_cudaERNS_18TensorIteratorBaseElENKUlvE_clEvENKUlvE_clEvEUldE_EEvS4_RKT_EUliE_EEviT1_,"a",@progbits
	.sectionflags	@""
	.align	4
.nv.constant0._ZN2at6native18elementwise_kernelILi128ELi2EZNS0_22gpu_kernel_impl_nocastIZZZNS0_26round_decimals_kernel_cudaERNS_18TensorIteratorBaseElENKUlvE_clEvENKUlvE_clEvEUldE_EEvS4_RKT_EUliE_EEviT1_:
	.zero		1456


//--------------------- .nv.constant0._ZN2at6native27unrolled_elementwise_kernelIZZZNS0_26round_decimals_kernel_cudaERNS_18TensorIteratorBaseElENKUlvE_clEvENKUlvE_clEvEUldE_St5arrayIPcLm2EELi4E23TrivialOffsetCalculatorILi1EjESB_NS0_6memory15LoadWithoutCastENSC_16StoreWithoutCastEEEviT_T0_T2_T3_T4_T5_ --------------------------
	.section	.nv.constant0._ZN2at6native27unrolled_elementwise_kernelIZZZNS0_26round_decimals_kernel_cudaERNS_18TensorIteratorBaseElENKUlvE_clEvENKUlvE_clEvEUldE_St5arrayIPcLm2EELi4E23TrivialOffsetCalculatorILi1EjESB_NS0_6memory15LoadWithoutCastENSC_16StoreWithoutCastEEEviT_T0_T2_T3_T4_T5_,"a",@progbits
	.sectionflags	@""
	.align	4
.nv.constant0._ZN2at6native27unrolled_elementwise_kernelIZZZNS0_26round_decimals_kernel_cudaERNS_18TensorIteratorBaseElENKUlvE_clEvENKUlvE_clEvEUldE_St5arrayIPcLm2EELi4E23TrivialOffsetCalculatorILi1EjESB_NS0_6memory15LoadWithoutCastENSC_16StoreWithoutCastEEEviT_T0_T2_T3_T4_T5_:
	.zero		948


//--------------------- .nv.constant0._ZN2at6native29vectorized_elementwise_kernelILi2EZZZNS0_26round_decimals_kernel_cudaERNS_18TensorIteratorBaseElENKUlvE_clEvENKUlvE_clEvEUldE_St5arrayIPcLm2EEEEviT0_T1_ --------------------------
	.section	.nv.constant0._ZN2at6native29vectorized_elementwise_kernelILi2EZZZNS0_26round_decimals_kernel_cudaERNS_18TensorIteratorBaseElENKUlvE_clEvENKUlvE_clEvEUldE_St5arrayIPcLm2EEEEviT0_T1_,"a",@progbits
	.sectionflags	@""
	.align	4
.nv.constant0._ZN2at6native29vectorized_elementwise_kernelILi2EZZZNS0_26round_decimals_kernel_cudaERNS_18TensorIteratorBaseElENKUlvE_clEvENKUlvE_clEvEUldE_St5arrayIPcLm2EEEEviT0_T1_:
	.zero		944


//--------------------- .nv.constant0._ZN2at6native29vectorized_elementwise_kernelILi4EZZZNS0_26round_decimals_kernel_cudaERNS_18TensorIteratorBaseElENKUlvE_clEvENKUlvE_clEvEUldE_St5arrayIPcLm2EEEEviT0_T1_ --------------------------
	.section	.nv.constant0._ZN2at6native29vectorized_elementwise_kernelILi4EZZZNS0_26round_decimals_kernel_cudaERNS_18TensorIteratorBaseElENKUlvE_clEvENKUlvE_clEvEUldE_St5arrayIPcLm2EEEEviT0_T1_,"a",@progbits
	.sectionflags	@""
	.align	4
.nv.constant0._ZN2at6native29vectorized_elementwise_kernelILi4EZZZNS0_26round_decimals_kernel_cudaERNS_18TensorIteratorBaseElENKUlvE_clEvENKUlvE_clEvEUldE_St5arrayIPcLm2EEEEviT0_T1_:
	.zero		944


//--------------------- .nv.constant0._ZN2at6native29vectorized_elementwise_kernelILi8EZZZNS0_26round_decimals_kernel_cudaERNS_18TensorIteratorBaseElENKUlvE_clEvENKUlvE_clEvEUldE_St5arrayIPcLm2EEEEviT0_T1_ --------------------------
	.section	.nv.constant0._ZN2at6native29vectorized_elementwise_kernelILi8EZZZNS0_26round_decimals_kernel_cudaERNS_18TensorIteratorBaseElENKUlvE_clEvENKUlvE_clEvEUldE_St5arrayIPcLm2EEEEviT0_T1_,"a",@progbits
	.sectionflags	@""
	.align	4
.nv.constant0._ZN2at6native29vectorized_elementwise_kernelILi8EZZZNS0_26round_decimals_kernel_cudaERNS_18TensorIteratorBaseElENKUlvE_clEvENKUlvE_clEvEUldE_St5arrayIPcLm2EEEEviT0_T1_:
	.zero		944


//--------------------- .nv.constant0._ZN2at6native18elementwise_kernelILi128ELi4EZNS0_15gpu_kernel_implIZZZNS0_17round_kernel_cudaERNS_18TensorIteratorBaseEENKUlvE_clEvENKUlvE2_clEvEUlN3c108BFloat16EE_EEvS4_RKT_EUliE_EEviT1_ --------------------------
	.section	.nv.constant0._ZN2at6native18elementwise_kernelILi128ELi4EZNS0_15gpu_kernel_implIZZZNS0_17round_kernel_cudaERNS_18TensorIteratorBaseEENKUlvE_clEvENKUlvE2_clEvEUlN3c108BFloat16EE_EEvS4_RKT_EUliE_EEviT1_,"a",@progbits
	.sectionflags	@""
	.align	4
.nv.constant0._ZN2at6native18elementwise_kernelILi128ELi4EZNS0_15gpu_kernel_implIZZZNS0_17round_kernel_cudaERNS_18TensorIteratorBaseEENKUlvE_clEvENKUlvE2_clEvEUlN3c108BFloat16EE_EEvS4_RKT_EUliE_EEviT1_:
	.zero		1440


//--------------------- .nv.constant0._ZN2at6native27unrolled_elementwise_kernelIZZZNS0_17round_kernel_cudaERNS_18TensorIteratorBaseEENKUlvE_clEvENKUlvE2_clEvEUlN3c108BFloat16EE_St5arrayIPcLm2EELi4E23TrivialOffsetCalculatorILi1EjESD_NS0_6memory12LoadWithCastILi1EEENSE_13StoreWithCastILi1EEEEEviT_T0_T2_T3_T4_T5_ --------------------------
	.section	.nv.constant0._ZN2at6native27unrolled_elementwise_kernelIZZZNS0_17round_kernel_cudaERNS_18TensorIteratorBaseEENKUlvE_clEvENKUlvE2_clEvEUlN3c108BFloat16EE_St5arrayIPcLm2EELi4E23TrivialOffsetCalculatorILi1EjESD_NS0_6memory12LoadWithCastILi1EEENSE_13StoreWithCastILi1EEEEEviT_T0_T2_T3_T4_T5_,"a",@progbits
	.sectionflags	@""
	.align	4
.nv.constant0._ZN2at6native27unrolled_elementwise_kernelIZZZNS0_17round_kernel_cudaERNS_18TensorIteratorBaseEENKUlvE_clEvENKUlvE2_clEvEUlN3c108BFloat16EE_St5arrayIPcLm2EELi4E23TrivialOffsetCalculatorILi1EjESD_NS0_6memory12LoadWithCastILi1EEENSE_13StoreWithCastILi1EEEEEviT_T0_T2_T3_T4_T5_:
	.zero		940


//--------------------- .nv.constant0._ZN2at6native18elementwise_kernelILi128ELi4EZNS0_22gpu_kernel_impl_nocastIZZZNS0_17round_kernel_cudaERNS_18TensorIteratorBaseEENKUlvE_clEvENKUlvE2_clEvEUlN3c108BFloat16EE_EEvS4_RKT_EUliE_EEviT1_ --------------------------
	.section	.nv.constant0._ZN2at6native18elementwise_kernelILi128ELi4EZNS0_22gpu_kernel_impl_nocastIZZZNS0_17round_kernel_cudaERNS_18TensorIteratorBaseEENKUlvE_clEvENKUlvE2_clEvEUlN3c108BFloat16EE_EEvS4_RKT_EUliE_EEviT1_,"a",@progbits
	.sectionflags	@""
	.align	4
.nv.constant0._ZN2at6native18elementwise_kernelILi128ELi4EZNS0_22gpu_kernel_impl_nocastIZZZNS0_17round_kernel_cudaERNS_18TensorIteratorBaseEENKUlvE_clEvENKUlvE2_clEvEUlN3c108BFloat16EE_EEvS4_RKT_EUliE_EEviT1_:
	.zero		1440


//--------------------- .nv.constant0._ZN2at6native27unrolled_elementwise_kernelIZZZNS0_17round_kernel_cudaERNS_18TensorIteratorBaseEENKUlvE_clEvENKUlvE2_clEvEUlN3c108BFloat16EE_St5arrayIPcLm2EELi4E23TrivialOffsetCalculatorILi1EjESD_NS0_6memory15LoadWithoutCastENSE_16StoreWithoutCastEEEviT_T0_T2_T3_T4_T5_ --------------------------
	.section	.nv.constant0._ZN2at6native27unrolled_elementwise_kernelIZZZNS0_17round_kernel_cudaERNS_18TensorIteratorBaseEENKUlvE_clEvENKUlvE2_clEvEUlN3c108BFloat16EE_St5arrayIPcLm2EELi4E23TrivialOffsetCalculatorILi1EjESD_NS0_6memory15LoadWithoutCastENSE_16StoreWithoutCastEEEviT_T0_T2_T3_T4_T5_,"a",@progbits
	.sectionflags	@""
	.align	4
.nv.constant0._ZN2at6native27unrolled_elementwise_kernelIZZZNS0_17round_kernel_cudaERNS_18TensorIteratorBaseEENKUlvE_clEvENKUlvE2_clEvEUlN3c108BFloat16EE_St5arrayIPcLm2EELi4E23TrivialOffsetCalculatorILi1EjESD_NS0_6memory15LoadWithoutCastENSE_16StoreWithoutCastEEEviT_T0_T2_T3_T4_T5_:
	.zero		924


//--------------------- .nv.constant0._ZN2at6native29vectorized_elementwise_kernelILi2EZZZNS0_17round_kernel_cudaERNS_18TensorIteratorBaseEENKUlvE_clEvENKUlvE2_clEvEUlN3c108BFloat16EE_St5arrayIPcLm2EEEEviT0_T1_ --------------------------
	.section	.nv.constant0._ZN2at6native29vectorized_elementwise_kernelILi2EZZZNS0_17round_kernel_cudaERNS_18TensorIteratorBaseEENKUlvE_clEvENKUlvE2_clEvEUlN3c108BFloat16EE_St5arrayIPcLm2EEEEviT0_T1_,"a",@progbits
	.sectionflags	@""
	.align	4
.nv.constant0._ZN2at6native29vectorized_elementwise_kernelILi2EZZZNS0_17round_kernel_cudaERNS_18TensorIteratorBaseEENKUlvE_clEvENKUlvE2_clEvEUlN3c108BFloat16EE_St5arrayIPcLm2EEEEviT0_T1_:
	.zero		920


//--------------------- .nv.constant0._ZN2at6native29vectorized_elementwise_kernelILi4EZZZNS0_17round_kernel_cudaERNS_18TensorIteratorBaseEENKUlvE_clEvENKUlvE2_clEvEUlN3c108BFloat16EE_St5arrayIPcLm2EEEEviT0_T1_ --------------------------
	.section	.nv.constant0._ZN2at6native29vectorized_elementwise_kernelILi4EZZZNS0_17round_kernel_cudaERNS_18TensorIteratorBaseEENKUlvE_clEvENKUlvE2_clEvEUlN3c108BFloat16EE_St5arrayIPcLm2EEEEviT0_T1_,"a",@progbits
	.sectionflags	@""
	.align	4
.nv.constant0._ZN2at6native29vectorized_elementwise_kernelILi4EZZZNS0_17round_kernel_cudaERNS_18TensorIteratorBaseEENKUlvE_clEvENKUlvE2_clEvEUlN3c108BFloat16EE_St5arrayIPcLm2EEEEviT0_T1_:
	.zero		920


//--------------------- .nv.constant0._ZN2at6native29vectorized_elementwise_kernelILi8EZZZNS0_17round_kernel_cudaERNS_18TensorIteratorBaseEENKUlvE_clEvENKUlvE2_clEvEUlN3c108BFloat16EE_St5arrayIPcLm2EEEEviT0_T1_ --------------------------
	.section	.nv.constant0._ZN2at6native29vectorized_elementwise_kernelILi8EZZZNS0_17round_kernel_cudaERNS_18TensorIteratorBaseEENKUlvE_clEvENKUlvE2_clEvEUlN3c108BFloat16EE_St5arrayIPcLm2EEEEviT0_T1_,"a",@progbits
	.sectionflags	@""
	.align	4
.nv.constant0._ZN2at6native29vectorized_elementwise_kernelILi8EZZZNS0_17round_kernel_cudaERNS_18TensorIteratorBaseEENKUlvE_clEvENKUlvE2_clEvEUlN3c108BFloat16EE_St5arrayIPcLm2EEEEviT0_T1_:
	.zero		920


//--------------------- .nv.constant0._ZN2at6native18elementwise_kernelILi128ELi4EZNS0_15gpu_kernel_implIZZZNS0_17round_kernel_cudaERNS_18TensorIteratorBaseEENKUlvE_clEvENKUlvE1_clEvEUlN3c104HalfEE_EEvS4_RKT_EUliE_EEviT1_ --------------------------
	.section	.nv.constant0._ZN2at6native18elementwise_kernelILi128ELi4EZNS0_15gpu_kernel_implIZZZNS0_17round_kernel_cudaERNS_18TensorIteratorBaseEENKUlvE_clEvENKUlvE1_clEvEUlN3c104HalfEE_EEvS4_RKT_EUliE_EEviT1_,"a",@progbits
	.sectionflags	@""
	.align	4
.nv.constant0._ZN2at6native18elementwise_kernelILi128ELi4EZNS0_15gpu_kernel_implIZZZNS0_17round_kernel_cudaERNS_18TensorIteratorBaseEENKUlvE_clEvENKUlvE1_clEvEUlN3c104HalfEE_EEvS4_RKT_EUliE_EEviT1_:
	.zero		1440


//--------------------- .nv.constant0._ZN2at6native27unrolled_elementwise_kernelIZZZNS0_17round_kernel_cudaERNS_18TensorIteratorBaseEENKUlvE_clEvENKUlvE1_clEvEUlN3c104HalfEE_St5arrayIPcLm2EELi4E23TrivialOffsetCalculatorILi1EjESD_NS0_6memory12LoadWithCastILi1EEENSE_13StoreWithCastILi1EEEEEviT_T0_T2_T3_T4_T5_ --------------------------
	.section	.nv.constant0._ZN2at6native27unrolled_elementwise_kernelIZZZNS0_17round_kernel_cudaERNS_18TensorIteratorBaseEENKUlvE_clEvENKUlvE1_clEvEUlN3c104HalfEE_St5arrayIPcLm2EELi4E23TrivialOffsetCalculatorILi1EjESD_NS0_6memory12LoadWithCastILi1EEENSE_13StoreWithCastILi1EEEEEviT_T0_T2_T3_T4_T5_,"a",@progbits
	.sectionflags	@""
	.align	4
.nv.constant0._ZN2at6native27unrolled_elementwise_kernelIZZZNS0_17round_kernel_cudaERNS_18TensorIteratorBaseEENKUlvE_clEvENKUlvE1_clEvEUlN3c104HalfEE_St5arrayIPcLm2EELi4E23TrivialOffsetCalculatorILi1EjESD_NS0_6memory12LoadWithCastILi1EEENSE_13StoreWithCastILi1EEEEEviT_T0_T2_T3_T4_T5_:
	.zero		940


//--------------------- .nv.constant0._ZN2at6native18elementwise_kernelILi128ELi4EZNS0_22gpu_kernel_impl_nocastIZZZNS0_17round_kernel_cudaERNS_18TensorIteratorBaseEENKUlvE_clEvENKUlvE1_clEvEUlN3c104HalfEE_EEvS4_RKT_EUliE_EEviT1_ --------------------------
	.section	.nv.constant0._ZN2at6native18elementwise_kernelILi128ELi4EZNS0_22gpu_kernel_impl_nocastIZZZNS0_17round_kernel_cudaERNS_18TensorIteratorBaseEENKUlvE_clEvENKUlvE1_clEvEUlN3c104HalfEE_EEvS4_RKT_EUliE_EEviT1_,"a",@progbits
	.sectionflags	@""
	.align	4
.nv.constant0._ZN2at6native18elementwise_kernelILi128ELi4EZNS0_22gpu_kernel_impl_nocastIZZZNS0_17round_kernel_cudaERNS_18TensorIteratorBaseEENKUlvE_clEvENKUlvE1_clEvEUlN3c104HalfEE_EEvS4_RKT_EUliE_EEviT1_:
	.zero		1440


//--------------------- .nv.constant0._ZN2at6native27unrolled_elementwise_kernelIZZZNS0_17round_kernel_cudaERNS_18TensorIteratorBaseEENKUlvE_clEvENKUlvE1_clEvEUlN3c104HalfEE_St5arrayIPcLm2EELi4E23TrivialOffsetCalculatorILi1EjESD_NS0_6memory15LoadWithoutCastENSE_16StoreWithoutCastEEEviT_T0_T2_T3_T4_T5_ --------------------------
	.section	.nv.constant0._ZN2at6native27unrolled_elementwise_kernelIZZZNS0_17round_kernel_cudaERNS_18TensorIteratorBaseEENKUlvE_clEvENKUlvE1_clEvEUlN3c104HalfEE_St5arrayIPcLm2EELi4E23TrivialOffsetCalculatorILi1EjESD_NS0_6memory15LoadWithoutCastENSE_16StoreWithoutCastEEEviT_T0_T2_T3_T4_T5_,"a",@progbits
	.sectionflags	@""
	.align	4
.nv.constant0._ZN2at6native27unrolled_elementwise_kernelIZZZNS0_17round_kernel_cudaERNS_18TensorIteratorBaseEENKUlvE_clEvENKUlvE1_clEvEUlN3c104HalfEE_St5arrayIPcLm2EELi4E23TrivialOffsetCalculatorILi1EjESD_NS0_6memory15LoadWithoutCastENSE_16StoreWithoutCastEEEviT_T0_T2_T3_T4_T5_:
	.zero		924


//--------------------- .nv.constant0._ZN2at6native29vectorized_elementwise_kernelILi2EZZZNS0_17round_kernel_cudaERNS_18TensorIteratorBaseEENKUlvE_clEvENKUlvE1_clEvEUlN3c104HalfEE_St5arrayIPcLm2EEEEviT0_T1_ --------------------------
	.section	.nv.constant0._ZN2at6native29vectorized_elementwise_kernelILi2EZZZNS0_17round_kernel_cudaERNS_18TensorIteratorBaseEENKUlvE_clEvENKUlvE1_clEvEUlN3c104HalfEE_St5arrayIPcLm2EEEEviT0_T1_,"a",@progbits
	.sectionflags	@""
	.align	4
.nv.constant0._ZN2at6native29vectorized_elementwise_kernelILi2EZZZNS0_17round_kernel_cudaERNS_18TensorIteratorBaseEENKUlvE_clEvENKUlvE1_clEvEUlN3c104HalfEE_St5arrayIPcLm2EEEEviT0_T1_:
	.zero		920


//--------------------- .nv.constant0._ZN2at6native29vectorized_elementwise_kernelILi4EZZZNS0_17round_kernel_cudaERNS_18TensorIteratorBaseEENKUlvE_clEvENKUlvE1_clEvEUlN3c104HalfEE_St5arrayIPcLm2EEEEviT0_T1_ --------------------------
	.section	.nv.constant0._ZN2at6native29vectorized_elementwise_kernelILi4EZZZNS0_17round_kernel_cudaERNS_18TensorIteratorBaseEENKUlvE_clEvENKUlvE1_clEvEUlN3c104HalfEE_St5arrayIPcLm2EEEEviT0_T1_,"a",@progbits
	.sectionflags	@""
	.align	4
.nv.constant0._ZN2at6native29vectorized_elementwise_kernelILi4EZZZNS0_17round_kernel_cudaERNS_18TensorIteratorBaseEENKUlvE_clEvENKUlvE1_clEvEUlN3c104HalfEE_St5arrayIPcLm2EEEEviT0_T1_:
	.zero		920


//--------------------- .nv.constant0._ZN2at6native29vectorized_elementwise_kernelILi8EZZZNS0_17round_kernel_cudaERNS_18TensorIteratorBaseEENKUlvE_clEvENKUlvE1_clEvEUlN3c104HalfEE_St5arrayIPcLm2EEEEviT0_T1_ --------------------------
	.section	.nv.constant0._ZN2at6native29vectorized_elementwise_kernelILi8EZZZNS0_17round_kernel_cudaERNS_18TensorIteratorBaseEENKUlvE_clEvENKUlvE1_clEvEUlN3c104HalfEE_St5arrayIPcLm2EEEEviT0_T1_,"a",@progbits
	.sectionflags	@""
	.align	4
.nv.constant0._ZN2at6native29vectorized_elementwise_kernelILi8EZZZNS0_17round_kernel_cudaERNS_18TensorIteratorBaseEENKUlvE_clEvENKUlvE1_clEvEUlN3c104HalfEE_St5arrayIPcLm2EEEEviT0_T1_:
	.zero		920


//--------------------- .nv.constant0._ZN2at6native18elementwise_kernelILi128ELi4EZNS0_15gpu_kernel_implIZZZNS0_17round_kernel_cudaERNS_18TensorIteratorBaseEENKUlvE_clEvENKUlvE0_clEvEUlfE_EEvS4_RKT_EUliE_EEviT1_ --------------------------
	.section	.nv.constant0._ZN2at6native18elementwise_kernelILi128ELi4EZNS0_15gpu_kernel_implIZZZNS0_17round_kernel_cudaERNS_18TensorIteratorBaseEENKUlvE_clEvENKUlvE0_clEvEUlfE_EEvS4_RKT_EUliE_EEviT1_,"a",@progbits
	.sectionflags	@""
	.align	4
.nv.constant0._ZN2at6native18elementwise_kernelILi128ELi4EZNS0_15gpu_kernel_implIZZZNS0_17round_kernel_cudaERNS_18TensorIteratorBaseEENKUlvE_clEvENKUlvE0_clEvEUlfE_EEvS4_RKT_EUliE_EEviT1_:
	.zero		1440


//--------------------- .nv.constant0._ZN2at6native27unrolled_elementwise_kernelIZZZNS0_17round_kernel_cudaERNS_18TensorIteratorBaseEENKUlvE_clEvENKUlvE0_clEvEUlfE_St5arrayIPcLm2EELi4E23TrivialOffsetCalculatorILi1EjESB_NS0_6memory12LoadWithCastILi1EEENSC_13StoreWithCastILi1EEEEEviT_T0_T2_T3_T4_T5_ --------------------------
	.section	.nv.constant0._ZN2at6native27unrolled_elementwise_kernelIZZZNS0_17round_kernel_cudaERNS_18TensorIteratorBaseEENKUlvE_clEvENKUlvE0_clEvEUlfE_St5arrayIPcLm2EELi4E23TrivialOffsetCalculatorILi1EjESB_NS0_6memory12LoadWithCastILi1EEENSC_13StoreWithCastILi1EEEEEviT_T0_T2_T3_T4_T5_,"a",@progbits
	.sectionflags	@""
	.align	4
.nv.constant0._ZN2at6native27unrolled_elementwise_kernelIZZZNS0_17round_kernel_cudaERNS_18TensorIteratorBaseEENKUlvE_clEvENKUlvE0_clEvEUlfE_St5arrayIPcLm2EELi4E23TrivialOffsetCalculatorILi1EjESB_NS0_6memory12LoadWithCastILi1EEENSC_13StoreWithCastILi1EEEEEviT_T0_T2_T3_T4_T5_:
	.zero		940


//--------------------- .nv.constant0._ZN2at6native18elementwise_kernelILi128ELi2EZNS0_22gpu_kernel_impl_nocastIZZZNS0_17round_kernel_cudaERNS_18TensorIteratorBaseEENKUlvE_clEvENKUlvE0_clEvEUlfE_EEvS4_RKT_EUliE_EEviT1_ --------------------------
	.section	.nv.constant0._ZN2at6native18elementwise_kernelILi128ELi2EZNS0_22gpu_kernel_impl_nocastIZZZNS0_17round_kernel_cudaERNS_18TensorIteratorBaseEENKUlvE_clEvENKUlvE0_clEvEUlfE_EEvS4_RKT_EUliE_EEviT1_,"a",@progbits
	.sectionflags	@""
	.align	4
.nv.constant0._ZN2at6native18elementwise_kernelILi128ELi2EZNS0_22gpu_kernel_impl_nocastIZZZNS0_17round_kernel_cudaERNS_18TensorIteratorBaseEENKUlvE_clEvENKUlvE0_clEvEUlfE_EEvS4_RKT_EUliE_EEviT1_:
	.zero		1440


//--------------------- .nv.constant0._ZN2at6native27unrolled_elementwise_kernelIZZZNS0_17round_kernel_cudaERNS_18TensorIteratorBaseEENKUlvE_clEvENKUlvE0_clEvEUlfE_St5arrayIPcLm2EELi4E23TrivialOffsetCalculatorILi1EjESB_NS0_6memory15LoadWithoutCastENSC_16StoreWithoutCastEEEviT_T0_T2_T3_T4_T5_ --------------------------
	.section	.nv.constant0._ZN2at6native27unrolled_elementwise_kernelIZZZNS0_17round_kernel_cudaERNS_18TensorIteratorBaseEENKUlvE_clEvENKUlvE0_clEvEUlfE_St5arrayIPcLm2EELi4E23TrivialOffsetCalculatorILi1EjESB_NS0_6memory15LoadWithoutCastENSC_16StoreWithoutCastEEEviT_T0_T2_T3_T4_T5_,"a",@progbits
	.sectionflags	@""
	.align	4
.nv.constant0._ZN2at6native27unrolled_elementwise_kernelIZZZNS0_17round_kernel_cudaERNS_18TensorIteratorBaseEENKUlvE_clEvENKUlvE0_clEvEUlfE_St5arrayIPcLm2EELi4E23TrivialOffsetCalculatorILi1EjESB_NS0_6memory15LoadWithoutCastENSC_16StoreWithoutCastEEEviT_T0_T2_T3_T4_T5_:
	.zero		924


//--------------------- .nv.constant0._ZN2at6native29vectorized_elementwise_kernelILi2EZZZNS0_17round_kernel_cudaERNS_18TensorIteratorBaseEENKUlvE_clEvENKUlvE0_clEvEUlfE_St5arrayIPcLm2EEEEviT0_T1_ --------------------------
	.section	.nv.constant0._ZN2at6native29vectorized_elementwise_kernelILi2EZZZNS0_17round_kernel_cudaERNS_18TensorIteratorBaseEENKUlvE_clEvENKUlvE0_clEvEUlfE_St5arrayIPcLm2EEEEviT0_T1_,"a",@progbits
	.sectionflags	@""
	.align	4
.nv.constant0._ZN2at6native29vectorized_elementwise_kernelILi2EZZZNS0_17round_kernel_cudaERNS_18TensorIteratorBaseEENKUlvE_clEvENKUlvE0_clEvEUlfE_St5arrayIPcLm2EEEEviT0_T1_:
	.zero		920


//--------------------- .nv.constant0._ZN2at6native29vectorized_elementwise_kernelILi4EZZZNS0_17round_kernel_cudaERNS_18TensorIteratorBaseEENKUlvE_clEvENKUlvE0_clEvEUlfE_St5arrayIPcLm2EEEEviT0_T1_ --------------------------
	.section	.nv.constant0._ZN2at6native29vectorized_elementwise_kernelILi4EZZZNS0_17round_kernel_cudaERNS_18TensorIteratorBaseEENKUlvE_clEvENKUlvE0_clEvEUlfE_St5arrayIPcLm2EEEEviT0_T1_,"a",@progbits
	.sectionflags	@""
	.align	4
.nv.constant0._ZN2at6native29vectorized_elementwise_kernelILi4EZZZNS0_17round_kernel_cudaERNS_18TensorIteratorBaseEENKUlvE_clEvENKUlvE0_clEvEUlfE_St5arrayIPcLm2EEEEviT0_T1_:
	.zero		920


//--------------------- .nv.constant0._ZN2at6native29vectorized_elementwise_kernelILi8EZZZNS0_17round_kernel_cudaERNS_18TensorIteratorBaseEENKUlvE_clEvENKUlvE0_clEvEUlfE_St5arrayIPcLm2EEEEviT0_T1_ --------------------------
	.section	.nv.constant0._ZN2at6native29vectorized_elementwise_kernelILi8EZZZNS0_17round_kernel_cudaERNS_18TensorIteratorBaseEENKUlvE_clEvENKUlvE0_clEvEUlfE_St5arrayIPcLm2EEEEviT0_T1_,"a",@progbits
	.sectionflags	@""
	.align	4
.nv.constant0._ZN2at6native29vectorized_elementwise_kernelILi8EZZZNS0_17round_kernel_cudaERNS_18TensorIteratorBaseEENKUlvE_clEvENKUlvE0_clEvEUlfE_St5arrayIPcLm2EEEEviT0_T1_:
	.zero		920


//--------------------- .nv.constant0._ZN2at6native18elementwise_kernelILi128ELi4EZNS0_15gpu_kernel_implIZZZNS0_17round_kernel_cudaERNS_18TensorIteratorBaseEENKUlvE_clEvENKUlvE_clEvEUldE_EEvS4_RKT_EUliE_EEviT1_ --------------------------
	.section	.nv.constant0._ZN2at6native18elementwise_kernelILi128ELi4EZNS0_15gpu_kernel_implIZZZNS0_17round_kernel_cudaERNS_18TensorIteratorBaseEENKUlvE_clEvENKUlvE_clEvEUldE_EEvS4_RKT_EUliE_EEviT1_,"a",@progbits
	.sectionflags	@""
	.align	4
.nv.constant0._ZN2at6native18elementwise_kernelILi128ELi4EZNS0_15gpu_kernel_implIZZZNS0_17round_kernel_cudaERNS_18TensorIteratorBaseEENKUlvE_clEvENKUlvE_clEvEUldE_EEvS4_RKT_EUliE_EEviT1_:
	.zero		1440


//--------------------- .nv.constant0._ZN2at6native27unrolled_elementwise_kernelIZZZNS0_17round_kernel_cudaERNS_18TensorIteratorBaseEENKUlvE_clEvENKUlvE_clEvEUldE_St5arrayIPcLm2EELi4E23TrivialOffsetCalculatorILi1EjESB_NS0_6memory12LoadWithCastILi1EEENSC_13StoreWithCastILi1EEEEEviT_T0_T2_T3_T4_T5_ --------------------------
	.section	.nv.constant0._ZN2at6native27unrolled_elementwise_kernelIZZZNS0_17round_kernel_cudaERNS_18TensorIteratorBaseEENKUlvE_clEvENKUlvE_clEvEUldE_St5arrayIPcLm2EELi4E23TrivialOffsetCalculatorILi1EjESB_NS0_6memory12LoadWithCastILi1EEENSC_13StoreWithCastILi1EEEEEviT_T0_T2_T3_T4_T5_,"a",@progbits
	.sectionflags	@""
	.align	4
.nv.constant0._ZN2at6native27unrolled_elementwise_kernelIZZZNS0_17round_kernel_cudaERNS_18TensorIteratorBaseEENKUlvE_clEvENKUlvE_clEvEUldE_St5arrayIPcLm2EELi4E23TrivialOffsetCalculatorILi1EjESB_NS0_6memory12LoadWithCastILi1EEENSC_13StoreWithCastILi1EEEEEviT_T0_T2_T3_T4_T5_:
	.zero		940


//--------------------- .nv.constant0._ZN2at6native18elementwise_kernelILi128ELi2EZNS0_22gpu_kernel_impl_nocastIZZZNS0_17round_kernel_cudaERNS_18TensorIteratorBaseEENKUlvE_clEvENKUlvE_clEvEUldE_EEvS4_RKT_EUliE_EEviT1_ --------------------------
	.section	.nv.constant0._ZN2at6native18elementwise_kernelILi128ELi2EZNS0_22gpu_kernel_impl_nocastIZZZNS0_17round_kernel_cudaERNS_18TensorIteratorBaseEENKUlvE_clEvENKUlvE_clEvEUldE_EEvS4_RKT_EUliE_EEviT1_,"a",@progbits
	.sectionflags	@""
	.align	4
.nv.constant0._ZN2at6native18elementwise_kernelILi128ELi2EZNS0_22gpu_kernel_impl_nocastIZZZNS0_17round_kernel_cudaERNS_18TensorIteratorBaseEENKUlvE_clEvENKUlvE_clEvEUldE_EEvS4_RKT_EUliE_EEviT1_:
	.zero		1440


//--------------------- .nv.constant0._ZN2at6native27unrolled_elementwise_kernelIZZZNS0_17round_kernel_cudaERNS_18TensorIteratorBaseEENKUlvE_clEvENKUlvE_clEvEUldE_St5arrayIPcLm2EELi4E23TrivialOffsetCalculatorILi1EjESB_NS0_6memory15LoadWithoutCastENSC_16StoreWithoutCastEEEviT_T0_T2_T3_T4_T5_ --------------------------
	.section	.nv.constant0._ZN2at6native27unrolled_elementwise_kernelIZZZNS0_17round_kernel_cudaERNS_18TensorIteratorBaseEENKUlvE_clEvENKUlvE_clEvEUldE_St5arrayIPcLm2EELi4E23TrivialOffsetCalculatorILi1EjESB_NS0_6memory15LoadWithoutCastENSC_16StoreWithoutCastEEEviT_T0_T2_T3_T4_T5_,"a",@progbits
	.sectionflags	@""
	.align	4
.nv.constant0._ZN2at6native27unrolled_elementwise_kernelIZZZNS0_17round_kernel_cudaERNS_18TensorIteratorBaseEENKUlvE_clEvENKUlvE_clEvEUldE_St5arrayIPcLm2EELi4E23TrivialOffsetCalculatorILi1EjESB_NS0_6memory15LoadWithoutCastENSC_16StoreWithoutCastEEEviT_T0_T2_T3_T4_T5_:
	.zero		924


//--------------------- .nv.constant0._ZN2at6native29vectorized_elementwise_kernelILi2EZZZNS0_17round_kernel_cudaERNS_18TensorIteratorBaseEENKUlvE_clEvENKUlvE_clEvEUldE_St5arrayIPcLm2EEEEviT0_T1_ --------------------------
	.section	.nv.constant0._ZN2at6native29vectorized_elementwise_kernelILi2EZZZNS0_17round_kernel_cudaERNS_18TensorIteratorBaseEENKUlvE_clEvENKUlvE_clEvEUldE_St5arrayIPcLm2EEEEviT0_T1_,"a",@progbits
	.sectionflags	@""
	.align	4
.nv.constant0._ZN2at6native29vectorized_elementwise_kernelILi2EZZZNS0_17round_kernel_cudaERNS_18TensorIteratorBaseEENKUlvE_clEvENKUlvE_clEvEUldE_St5arrayIPcLm2EEEEviT0_T1_:
	.zero		920


//--------------------- .nv.constant0._ZN2at6native29vectorized_elementwise_kernelILi4EZZZNS0_17round_kernel_cudaERNS_18TensorIteratorBaseEENKUlvE_clEvENKUlvE_clEvEUldE_St5arrayIPcLm2EEEEviT0_T1_ --------------------------
	.section	.nv.constant0._ZN2at6native29vectorized_elementwise_kernelILi4EZZZNS0_17round_kernel_cudaERNS_18TensorIteratorBaseEENKUlvE_clEvENKUlvE_clEvEUldE_St5arrayIPcLm2EEEEviT0_T1_,"a",@progbits
	.sectionflags	@""
	.align	4
.nv.constant0._ZN2at6native29vectorized_elementwise_kernelILi4EZZZNS0_17round_kernel_cudaERNS_18TensorIteratorBaseEENKUlvE_clEvENKUlvE_clEvEUldE_St5arrayIPcLm2EEEEviT0_T1_:
	.zero		920


//--------------------- .nv.constant0._ZN2at6native29vectorized_elementwise_kernelILi8EZZZNS0_17round_kernel_cudaERNS_18TensorIteratorBaseEENKUlvE_clEvENKUlvE_clEvEUldE_St5arrayIPcLm2EEEEviT0_T1_ --------------------------
	.section	.nv.constant0._ZN2at6native29vectorized_elementwise_kernelILi8EZZZNS0_17round_kernel_cudaERNS_18TensorIteratorBaseEENKUlvE_clEvENKUlvE_clEvEUldE_St5arrayIPcLm2EEEEviT0_T1_,"a",@progbits
	.sectionflags	@""
	.align	4
.nv.constant0._ZN2at6native29vectorized_elementwise_kernelILi8EZZZNS0_17round_kernel_cudaERNS_18TensorIteratorBaseEENKUlvE_clEvENKUlvE_clEvEUldE_St5arrayIPcLm2EEEEviT0_T1_:
	.zero		920


//--------------------- .nv.constant0._ZN2at6native18elementwise_kernelILi128ELi4EZNS0_15gpu_kernel_implIZZZNS0_22reciprocal_kernel_cudaERNS_18TensorIteratorBaseEENKUlvE_clEvENKUlvE4_clEvEUlN3c108BFloat16EE_EEvS4_RKT_EUliE_EEviT1_ --------------------------
	.section	.nv.constant0._ZN2at6native18elementwise_kernelILi128ELi4EZNS0_15gpu_kernel_implIZZZNS0_22reciprocal_kernel_cudaERNS_18TensorIteratorBaseEENKUlvE_clEvENKUlvE4_clEvEUlN3c108BFloat16EE_EEvS4_RKT_EUliE_EEviT1_,"a",@progbits
	.sectionflags	@""
	.align	4
.nv.constant0._ZN2at6native18elementwise_kernelILi128ELi4EZNS0_15gpu_kernel_implIZZZNS0_22reciprocal_kernel_cudaERNS_18TensorIteratorBaseEENKUlvE_clEvENKUlvE4_clEvEUlN3c108BFloat16EE_EEvS4_RKT_EUliE_EEviT1_:
	.zero		1440


//--------------------- .nv.constant0._ZN2at6native27unrolled_elementwise_kernelIZZZNS0_22reciprocal_kernel_cudaERNS_18TensorIteratorBaseEENKUlvE_clEvENKUlvE4_clEvEUlN3c108BFloat16EE_St5arrayIPcLm2EELi4E23TrivialOffsetCalculatorILi1EjESD_NS0_6memory12LoadWithCastILi1EEENSE_13StoreWithCastILi1EEEEEviT_T0_T2_T3_T4_T5_ --------------------------
	.section	.nv.constant0._ZN2at6native27unrolled_elementwise_kernelIZZZNS0_22reciprocal_kernel_cudaERNS_18TensorIteratorBaseEENKUlvE_clEvENKUlvE4_clEvEUlN3c108BFloat16EE_St5arrayIPcLm2EELi4E23TrivialOffsetCalculatorILi1EjESD_NS0_6memory12LoadWithCastILi1EEENSE_13StoreWithCastILi1EEEEEviT_T0_T2_T3_T4_T5_,"a",@progbits
	.sectionflags	@""
	.align	4
.nv.constant0._ZN2at6native27unrolled_elementwise_kernelIZZZNS0_22reciprocal_kernel_cudaERNS_18TensorIteratorBaseEENKUlvE_clEvENKUlvE4_clEvEUlN3c108BFloat16EE_St5arrayIPcLm2EELi4E23TrivialOffsetCalculatorILi1EjESD_NS0_6memory12LoadWithCastILi1EEENSE_13StoreWithCastILi1EEEEEviT_T0_T2_T3_T4_T5_:
	.zero		940


//--------------------- .nv.constant0._ZN2at6native18elementwise_kernelILi128ELi4EZNS0_22gpu_kernel_impl_nocastIZZZNS0_22reciprocal_kernel_cudaERNS_18TensorIteratorBaseEENKUlvE_clEvENKUlvE4_clEvEUlN3c108BFloat16EE_EEvS4_RKT_EUliE_EEviT1_ --------------------------
	.section	.nv.constant0._ZN2at6native18elementwise_kernelILi128ELi4EZNS0_22gpu_kernel_impl_nocastIZZZNS0_22reciprocal_kernel_cudaERNS_18TensorIteratorBaseEENKUlvE_clEvENKUlvE4_clEvEUlN3c108BFloat16EE_EEvS4_RKT_EUliE_EEviT1_,"a",@progbits
	.sectionflags	@""
	.align	4
.nv.constant0._ZN2at6native18elementwise_kernelILi128ELi4EZNS0_22gpu_kernel_impl_nocastIZZZNS0_22reciprocal_kernel_cudaERNS_18TensorIteratorBaseEENKUlvE_clEvENKUlvE4_clEvEUlN3c108BFloat16EE_EEvS4_RKT_EUliE_EEviT1_:
	.zero		1440


//--------------------- .nv.constant0._ZN2at6native27unrolled_elementwise_kernelIZZZNS0_22reciprocal_kernel_cudaERNS_18TensorIteratorBaseEENKUlvE_clEvENKUlvE4_clEvEUlN3c108BFloat16EE_St5arrayIPcLm2EELi4E23TrivialOffsetCalculatorILi1EjESD_NS0_6memory15LoadWithoutCastENSE_16StoreWithoutCastEEEviT_T0_T2_T3_T4_T5_ --------------------------
	.section	.nv.constant0._ZN2at6native27unrolled_elementwise_kernelIZZZNS0_22reciprocal_kernel_cudaERNS_18TensorIteratorBaseEENKUlvE_clEvENKUlvE4_clEvEUlN3c108BFloat16EE_St5arrayIPcLm2EELi4E23TrivialOffsetCalculatorILi1EjESD_NS0_6memory15LoadWithoutCastENSE_16StoreWithoutCastEEEviT_T0_T2_T3_T4_T5_,"a",@progbits
	.sectionflags	@""
	.align	4
.nv.constant0._ZN2at6native27unrolled_elementwise_kernelIZZZNS0_22reciprocal_kernel_cudaERNS_18TensorIteratorBaseEENKUlvE_clEvENKUlvE4_clEvEUlN3c108BFloat16EE_St5arrayIPcLm2EELi4E23TrivialOffsetCalculatorILi1EjESD_NS0_6memory15LoadWithoutCastENSE_16StoreWithoutCastEEEviT_T0_T2_T3_T4_T5_:
	.zero		924


//--------------------- .nv.constant0._ZN2at6native29vectorized_elementwise_kernelILi2EZZZNS0_22reciprocal_kernel_cudaERNS_18TensorIteratorBaseEENKUlvE_clEvENKUlvE4_clEvEUlN3c108BFloat16EE_St5arrayIPcLm2EEEEviT0_T1_ --------------------------
	.section	.nv.constant0._ZN2at6native29vectorized_elementwise_kernelILi2EZZZNS0_22reciprocal_kernel_cudaERNS_18TensorIteratorBaseEENKUlvE_clEvENKUlvE4_clEvEUlN3c108BFloat16EE_St5arrayIPcLm2EEEEviT0_T1_,"a",@progbits
	.sectionflags	@""
	.align	4
.nv.constant0._ZN2at6native29vectorized_elementwise_kernelILi2EZZZNS0_22reciprocal_kernel_cudaERNS_18TensorIteratorBaseEENKUlvE_clEvENKUlvE4_clEvEUlN3c108BFloat16EE_St5arrayIPcLm2EEEEviT0_T1_:
	.zero		920


//--------------------- .nv.constant0._ZN2at6native29vectorized_elementwise_kernelILi4EZZZNS0_22reciprocal_kernel_cudaERNS_18TensorIteratorBaseEENKUlvE_clEvENKUlvE4_clEvEUlN3c108BFloat16EE_St5arrayIPcLm2EEEEviT0_T1_ --------------------------
	.section	.nv.constant0._ZN2at6native29vectorized_elementwise_kernelILi4EZZZNS0_22reciprocal_kernel_cudaERNS_18TensorIteratorBaseEENKUlvE_clEvENKUlvE4_clEvEUlN3c108BFloat16EE_St5arrayIPcLm2EEEEviT0_T1_,"a",@progbits
	.sectionflags	@""
	.align	4
.nv.constant0._ZN2at6native29vectorized_elementwise_kernelILi4EZZZNS0_22reciprocal_kernel_cudaERNS_18TensorIteratorBaseEENKUlvE_clEvENKUlvE4_clEvEUlN3c108BFloat16EE_St5arrayIPcLm2EEEEviT0_T1_:
	.zero		920


//--------------------- .nv.constant0._ZN2at6native29vectorized_elementwise_kernelILi8EZZZNS0_22reciprocal_kernel_cudaERNS_18TensorIteratorBaseEENKUlvE_clEvENKUlvE4_clEvEUlN3c108BFloat16EE_St5arrayIPcLm2EEEEviT0_T1_ --------------------------
	.section	.nv.constant0._ZN2at6native29vectorized_elementwise_kernelILi8EZZZNS0_22reciprocal_kernel_cudaERNS_18TensorIteratorBaseEENKUlvE_clEvENKUlvE4_clEvEUlN3c108BFloat16EE_St5arrayIPcLm2EEEEviT0_T1_,"a",@progbits
	.sectionflags	@""
	.align	4
.nv.constant0._ZN2at6native29vectorized_elementwise_kernelILi8EZZZNS0_22reciprocal_kernel_cudaERNS_18TensorIteratorBaseEENKUlvE_clEvENKUlvE4_clEvEUlN3c108BFloat16EE_St5arrayIPcLm2EEEEviT0_T1_:
	.zero		920


//--------------------- .nv.constant0._ZN2at6native18elementwise_kernelILi128ELi4EZNS0_15gpu_kernel_implIZZZNS0_22reciprocal_kernel_cudaERNS_18TensorIteratorBaseEENKUlvE_clEvENKUlvE3_clEvEUlN3c104HalfEE_EEvS4_RKT_EUliE_EEviT1_ --------------------------
	.section	.nv.constant0._ZN2at6native18elementwise_kernelILi128ELi4EZNS0_15gpu_kernel_implIZZZNS0_22reciprocal_kernel_cudaERNS_18TensorIteratorBaseEENKUlvE_clEvENKUlvE3_clEvEUlN3c104HalfEE_EEvS4_RKT_EUliE_EEviT1_,"a",@progbits
	.sectionflags	@""
	.align	4
.nv.constant0._ZN2at6native18elementwise_kernelILi128ELi4EZNS0_15gpu_kernel_implIZZZNS0_22reciprocal_kernel_cudaERNS_18TensorIteratorBaseEENKUlvE_clEvENKUlvE3_clEvEUlN3c104HalfEE_EEvS4_RKT_EUliE_EEviT1_:
	.zero		1440


//--------------------- .nv.constant0._ZN2at6native27unrolled_elementwise_kernelIZZZNS0_22reciprocal_kernel_cudaERNS_18TensorIteratorBaseEENKUlvE_clEvENKUlvE3_clEvEUlN3c104HalfEE_St5arrayIPcLm2EELi4E23TrivialOffsetCalculatorILi1EjESD_NS0_6memory12LoadWithCastILi1EEENSE_13StoreWithCastILi1EEEEEviT_T0_T2_T3_T4_T5_ --------------------------
	.section	.nv.constant0._ZN2at6native27unrolled_elementwise_kernelIZZZNS0_22reciprocal_kernel_cudaERNS_18TensorIteratorBaseEENKUlvE_clEvENKUlvE3_clEvEUlN3c104HalfEE_St5arrayIPcLm2EELi4E23TrivialOffsetCalculatorILi1EjESD_NS0_6memory12LoadWithCastILi1EEENSE_13StoreWithCastILi1EEEEEviT_T0_T2_T3_T4_T5_,"a",@progbits
	.sectionflags	@""
	.align	4
.nv.constant0._ZN2at6native27unrolled_elementwise_kernelIZZZNS0_22reciprocal_kernel_cudaERNS_18TensorIteratorBaseEENKUlvE_clEvENKUlvE3_clEvEUlN3c104HalfEE_St5arrayIPcLm2EELi4E23TrivialOffsetCalculatorILi1EjESD_NS0_6memory12LoadWithCastILi1EEENSE_13StoreWithCastILi1EEEEEviT_T0_T2_T3_T4_T5_:
	.zero		940


//--------------------- .nv.constant0._ZN2at6native18elementwise_kernelILi128ELi4EZNS0_22gpu_kernel_impl_nocastIZZZNS0_22reciprocal_kernel_cudaERNS_18TensorIteratorBaseEENKUlvE_clEvENKUlvE3_clEvEUlN3c104HalfEE_EEvS4_RKT_EUliE_EEviT1_ --------------------------
	.section	.nv.constant0._ZN2at6native18elementwise_kernelILi128ELi4EZNS0_22gpu_kernel_impl_nocastIZZZNS0_22reciprocal_kernel_cudaERNS_18TensorIteratorBaseEENKUlvE_clEvENKUlvE3_clEvEUlN3c104HalfEE_EEvS4_RKT_EUliE_EEviT1_,"a",@progbits
	.sectionflags	@""
	.align	4
.nv.constant0._ZN2at6native18elementwise_kernelILi128ELi4EZNS0_22gpu_kernel_impl_nocastIZZZNS0_22reciprocal_kernel_cudaERNS_18TensorIteratorBaseEENKUlvE_clEvENKUlvE3_clEvEUlN3c104HalfEE_EEvS4_RKT_EUliE_EEviT1_:
	.zero		1440


//--------------------- .nv.constant0._ZN2at6native27unrolled_elementwise_kernelIZZZNS0_22reciprocal_kernel_cudaERNS_18TensorIteratorBaseEENKUlvE_clEvENKUlvE3_clEvEUlN3c104HalfEE_St5arrayIPcLm2EELi4E23TrivialOffsetCalculatorILi1EjESD_NS0_6memory15LoadWithoutCastENSE_16StoreWithoutCastEEEviT_T0_T2_T3_T4_T5_ --------------------------
	.section	.nv.constant0._ZN2at6native27unrolled_elementwise_kernelIZZZNS0_22reciprocal_kernel_cudaERNS_18TensorIteratorBaseEENKUlvE_clEvENKUlvE3_clEvEUlN3c104HalfEE_St5arrayIPcLm2EELi4E23TrivialOffsetCalculatorILi1EjESD_NS0_6memory15LoadWithoutCastENSE_16StoreWithoutCastEEEviT_T0_T2_T3_T4_T5_,"a",@progbits
	.sectionflags	@""
	.align	4
.nv.constant0._ZN2at6native27unrolled_elementwise_kernelIZZZNS0_22reciprocal_kernel_cudaERNS_18TensorIteratorBaseEENKUlvE_clEvENKUlvE3_clEvEUlN3c104HalfEE_St5arrayIPcLm2EELi4E23TrivialOffsetCalculatorILi1EjESD_NS0_6memory15LoadWithoutCastENSE_16StoreWithoutCastEEEviT_T0_T2_T3_T4_T5_:
	.zero		924


//--------------------- .nv.constant0._ZN2at6native29vectorized_elementwise_kernelILi2EZZZNS0_22reciprocal_kernel_cudaERNS_18TensorIteratorBaseEENKUlvE_clEvENKUlvE3_clEvEUlN3c104HalfEE_St5arrayIPcLm2EEEEviT0_T1_ --------------------------
	.section	.nv.constant0._ZN2at6native29vectorized_elementwise_kernelILi2EZZZNS0_22reciprocal_kernel_cudaERNS_18TensorIteratorBaseEENKUlvE_clEvENKUlvE3_clEvEUlN3c104HalfEE_St5arrayIPcLm2EEEEviT0_T1_,"a",@progbits
	.sectionflags	@""
	.align	4
.nv.constant0._ZN2at6native29vectorized_elementwise_kernelILi2EZZZNS0_22reciprocal_kernel_cudaERNS_18TensorIteratorBaseEENKUlvE_clEvENKUlvE3_clEvEUlN3c104HalfEE_St5arrayIPcLm2EEEEviT0_T1_:
	.zero		920


//--------------------- .nv.constant0._ZN2at6native29vectorized_elementwise_kernelILi4EZZZNS0_22reciprocal_kernel_cudaERNS_18TensorIteratorBaseEENKUlvE_clEvENKUlvE3_clEvEUlN3c104HalfEE_St5arrayIPcLm2EEEEviT0_T1_ --------------------------
	.section	.nv.constant0._ZN2at6native29vectorized_elementwise_kernelILi4EZZZNS0_22reciprocal_kernel_cudaERNS_18TensorIteratorBaseEENKUlvE_clEvENKUlvE3_clEvEUlN3c104HalfEE_St5arrayIPcLm2EEEEviT0_T1_,"a",@progbits
	.sectionflags	@""
	.align	4
.nv.constant0._ZN2at6native29vectorized_elementwise_kernelILi4EZZZNS0_22reciprocal_kernel_cudaERNS_18TensorIteratorBaseEENKUlvE_clEvENKUlvE3_clEvEUlN3c104HalfEE_St5arrayIPcLm2EEEEviT0_T1_:
	.zero		920


//--------------------- .nv.constant0._ZN2at6native29vectorized_elementwise_kernelILi8EZZZNS0_22reciprocal_kernel_cudaERNS_18TensorIteratorBaseEENKUlvE_clEvENKUlvE3_clEvEUlN3c104HalfEE_St5arrayIPcLm2EEEEviT0_T1_ --------------------------
	.section	.nv.constant0._ZN2at6native29vectorized_elementwise_kernelILi8EZZZNS0_22reciprocal_kernel_cudaERNS_18TensorIteratorBaseEENKUlvE_clEvENKUlvE3_clEvEUlN3c104HalfEE_St5arrayIPcLm2EEEEviT0_T1_,"a",@progbits
	.sectionflags	@""
	.align	4
.nv.constant0._ZN2at6native29vectorized_elementwise_kernelILi8EZZZNS0_22reciprocal_kernel_cudaERNS_18TensorIteratorBaseEENKUlvE_clEvENKUlvE3_clEvEUlN3c104HalfEE_St5arrayIPcLm2EEEEviT0_T1_:
	.zero		920


//--------------------- .nv.constant0._ZN2at6native18elementwise_kernelILi128ELi4EZNS0_15gpu_kernel_implIZZZNS0_22reciprocal_kernel_cudaERNS_18TensorIteratorBaseEENKUlvE_clEvENKUlvE2_clEvEUlN3c107complexIfEEE_EEvS4_RKT_EUliE_EEviT1_ --------------------------
	.section	.nv.constant0._ZN2at6native18elementwise_kernelILi128ELi4EZNS0_15gpu_kernel_implIZZZNS0_22reciprocal_kernel_cudaERNS_18TensorIteratorBaseEENKUlvE_clEvENKUlvE2_clEvEUlN3c107complexIfEEE_EEvS4_RKT_EUliE_EEviT1_,"a",@progbits
	.sectionflags	@""
	.align	4
.nv.constant0._ZN2at6native18elementwise_kernelILi128ELi4EZNS0_15gpu_kernel_implIZZZNS0_22reciprocal_kernel_cudaERNS_18TensorIteratorBaseEENKUlvE_clEvENKUlvE2_clEvEUlN3c107complexIfEEE_EEvS4_RKT_EUliE_EEviT1_:
	.zero		1440


//--------------------- .nv.constant0._ZN2at6native27unrolled_elementwise_kernelIZZZNS0_22reciprocal_kernel_cudaERNS_18TensorIteratorBaseEENKUlvE_clEvENKUlvE2_clEvEUlN3c107complexIfEEE_St5arrayIPcLm2EELi4E23TrivialOffsetCalculatorILi1EjESE_NS0_6memory12LoadWithCastILi1EEENSF_13StoreWithCastILi1EEEEEviT_T0_T2_T3_T4_T5_ --------------------------
	.section	.nv.constant0._ZN2at6native27unrolled_elementwise_kernelIZZZNS0_22reciprocal_kernel_cudaERNS_18TensorIteratorBaseEENKUlvE_clEvENKUlvE2_clEvEUlN3c107complexIfEEE_St5arrayIPcLm2EELi4E23TrivialOffsetCalculatorILi1EjESE_NS0_6memory12LoadWithCastILi1EEENSF_13StoreWithCastILi1EEEEEviT_T0_T2_T3_T4_T5_,"a",@progbits
	.sectionflags	@""
	.align	4
.nv.constant0._ZN2at6native27unrolled_elementwise_kernelIZZZNS0_22reciprocal_kernel_cudaERNS_18TensorIteratorBaseEENKUlvE_clEvENKUlvE2_clEvEUlN3c107complexIfEEE_St5arrayIPcLm2EELi4E23TrivialOffsetCalculatorILi1EjESE_NS0_6memory12LoadWithCastILi1EEENSF_13StoreWithCastILi1EEEEEviT_T0_T2_T3_T4_T5_:
	.zero		940


//--------------------- .nv.constant0._ZN2at6native18elementwise_kernelILi128ELi2EZNS0_22gpu_kernel_impl_nocastIZZZNS0_22reciprocal_kernel_cudaERNS_18TensorIteratorBaseEENKUlvE_clEvENKUlvE2_clEvEUlN3c107complexIfEEE_EEvS4_RKT_EUliE_EEviT1_ --------------------------
	.section	.nv.constant0._ZN2at6native18elementwise_kernelILi128ELi2EZNS0_22gpu_kernel_impl_nocastIZZZNS0_22reciprocal_kernel_cudaERNS_18TensorIteratorBaseEENKUlvE_clEvENKUlvE2_clEvEUlN3c107complexIfEEE_EEvS4_RKT_EUliE_EEviT1_,"a",@progbits
	.sectionflags	@""
	.align	4
.nv.constant0._ZN2at6native18elementwise_kernelILi128ELi2EZNS0_22gpu_kernel_impl_nocastIZZZNS0_22reciprocal_kernel_cudaERNS_18TensorIteratorBaseEENKUlvE_clEvENKUlvE2_clEvEUlN3c107complexIfEEE_EEvS4_RKT_EUliE_EEviT1_:
	.zero		1440


//--------------------- .nv.constant0._ZN2at6native27unrolled_elementwise_kernelIZZZNS0_22reciprocal_kernel_cudaERNS_18TensorIteratorBaseEENKUlvE_clEvENKUlvE2_clEvEUlN3c107complexIfEEE_St5arrayIPcLm2EELi4E23TrivialOffsetCalculatorILi1EjESE_NS0_6memory15LoadWithoutCastENSF_16StoreWithoutCastEEEviT_T0_T2_T3_T4_T5_ --------------------------
	.section	.nv.constant0._ZN2at6native27unrolled_elementwise_kernelIZZZNS0_22reciprocal_kernel_cudaERNS_18TensorIteratorBaseEENKUlvE_clEvENKUlvE2_clEvEUlN3c107complexIfEEE_St5arrayIPcLm2EELi4E23TrivialOffsetCalculatorILi1EjESE_NS0_6memory15LoadWithoutCastENSF_16StoreWithoutCastEEEviT_T0_T2_T3_T4_T5_,"a",@progbits
	.sectionflags	@""
	.align	4
.nv.constant0._ZN2at6native27unrolled_elementwise_kernelIZZZNS0_22reciprocal_kernel_cudaERNS_18TensorIteratorBaseEENKUlvE_clEvENKUlvE2_clEvEUlN3c107complexIfEEE_St5arrayIPcLm2EELi4E23TrivialOffsetCalculatorILi1EjESE_NS0_6memory15LoadWithoutCastENSF_16StoreWithoutCastEEEviT_T0_T2_T3_T4_T5_:
	.zero		924


//--------------------- .nv.constant0._ZN2at6native29vectorized_elementwise_kernelILi2EZZZNS0_22reciprocal_kernel_cudaERNS_18TensorIteratorBaseEENKUlvE_clEvENKUlvE2_clEvEUlN3c107complexIfEEE_St5arrayIPcLm2EEEEviT0_T1_ --------------------------
	.section	.nv.constant0._ZN2at6native29vectorized_elementwise_kernelILi2EZZZNS0_22reciprocal_kernel_cudaERNS_18TensorIteratorBaseEENKUlvE_clEvENKUlvE2_clEvEUlN3c107complexIfEEE_St5arrayIPcLm2EEEEviT0_T1_,"a",@progbits
	.sectionflags	@""
	.align	4
.nv.constant0._ZN2at6native29vectorized_elementwise_kernelILi2EZZZNS0_22reciprocal_kernel_cudaERNS_18TensorIteratorBaseEENKUlvE_clEvENKUlvE2_clEvEUlN3c107complexIfEEE_St5arrayIPcLm2EEEEviT0_T1_:
	.zero		920


//--------------------- .nv.constant0._ZN2at6native29vectorized_elementwise_kernelILi4EZZZNS0_22reciprocal_kernel_cudaERNS_18TensorIteratorBaseEENKUlvE_clEvENKUlvE2_clEvEUlN3c107complexIfEEE_St5arrayIPcLm2EEEEviT0_T1_ --------------------------
	.section	.nv.constant0._ZN2at6native29vectorized_elementwise_kernelILi4EZZZNS0_22reciprocal_kernel_cudaERNS_18TensorIteratorBaseEENKUlvE_clEvENKUlvE2_clEvEUlN3c107complexIfEEE_St5arrayIPcLm2EEEEviT0_T1_,"a",@progbits
	.sectionflags	@""
	.align	4
.nv.constant0._ZN2at6native29vectorized_elementwise_kernelILi4EZZZNS0_22reciprocal_kernel_cudaERNS_18TensorIteratorBaseEENKUlvE_clEvENKUlvE2_clEvEUlN3c107complexIfEEE_St5arrayIPcLm2EEEEviT0_T1_:
	.zero		920


//--------------------- .nv.constant0._ZN2at6native29vectorized_elementwise_kernelILi8EZZZNS0_22reciprocal_kernel_cudaERNS_18TensorIteratorBaseEENKUlvE_clEvENKUlvE2_clEvEUlN3c107complexIfEEE_St5arrayIPcLm2EEEEviT0_T1_ --------------------------
	.section	.nv.constant0._ZN2at6native29vectorized_elementwise_kernelILi8EZZZNS0_22reciprocal_kernel_cudaERNS_18TensorIteratorBaseEENKUlvE_clEvENKUlvE2_clEvEUlN3c107complexIfEEE_St5arrayIPcLm2EEEEviT0_T1_,"a",@progbits
	.sectionflags	@""
	.align	4
.nv.constant0._ZN2at6native29vectorized_elementwise_kernelILi8EZZZNS0_22reciprocal_kernel_cudaERNS_18TensorIteratorBaseEENKUlvE_clEvENKUlvE2_clEvEUlN3c107complexIfEEE_St5arrayIPcLm2EEEEviT0_T1_:
	.zero		920


//--------------------- .nv.constant0._ZN2at6native18elementwise_kernelILi128ELi4EZNS0_15gpu_kernel_implIZZZNS0_22reciprocal_kernel_cudaERNS_18TensorIteratorBaseEENKUlvE_clEvENKUlvE1_clEvEUlN3c107complexIdEEE_EEvS4_RKT_EUliE_EEviT1_ --------------------------
	.section	.nv.constant0._ZN2at6native18elementwise_kernelILi128ELi4EZNS0_15gpu_kernel_implIZZZNS0_22reciprocal_kernel_cudaERNS_18TensorIteratorBaseEENKUlvE_clEvENKUlvE1_clEvEUlN3c107complexIdEEE_EEvS4_RKT_EUliE_EEviT1_,"a",@progbits
	.sectionflags	@""
	.align	4
.nv.constant0._ZN2at6native18elementwise_kernelILi128ELi4EZNS0_15gpu_kernel_implIZZZNS0_22reciprocal_kernel_cudaERNS_18TensorIteratorBaseEENKUlvE_clEvENKUlvE1_clEvEUlN3c107complexIdEEE_EEvS4_RKT_EUliE_EEviT1_:
	.zero		1440


//--------------------- .nv.constant0._ZN2at6native27unrolled_elementwise_kernelIZZZNS0_22reciprocal_kernel_cudaERNS_18TensorIteratorBaseEENKUlvE_clEvENKUlvE1_clEvEUlN3c107complexIdEEE_St5arrayIPcLm2EELi4E23TrivialOffsetCalculatorILi1EjESE_NS0_6memory12LoadWithCastILi1EEENSF_13StoreWithCastILi1EEEEEviT_T0_T2_T3_T4_T5_ --------------------------
	.section	.nv.constant0._ZN2at6native27unrolled_elementwise_kernelIZZZNS0_22reciprocal_kernel_cudaERNS_18TensorIteratorBaseEENKUlvE_clEvENKUlvE1_clEvEUlN3c107complexIdEEE_St5arrayIPcLm2EELi4E23TrivialOffsetCalculatorILi1EjESE_NS0_6memory12LoadWithCastILi1EEENSF_13StoreWithCastILi1EEEEEviT_T0_T2_T3_T4_T5_,"a",@progbits
	.sectionflags	@""
	.align	4
.nv.constant0._ZN2at6native27unrolled_elementwise_kernelIZZZNS0_22reciprocal_kernel_cudaERNS_18TensorIteratorBaseEENKUlvE_clEvENKUlvE1_clEvEUlN3c107complexIdEEE_St5arrayIPcLm2EELi4E23TrivialOffsetCalculatorILi1EjESE_NS0_6memory12LoadWithCastILi1EEENSF_13StoreWithCastILi1EEEEEviT_T0_T2_T3_T4_T5_:
	.zero		940


//--------------------- .nv.constant0._ZN2at6native18elementwise_kernelILi128ELi2EZNS0_22gpu_kernel_impl_nocastIZZZNS0_22reciprocal_kernel_cudaERNS_18TensorIteratorBaseEENKUlvE_clEvENKUlvE1_clEvEUlN3c107complexIdEEE_EEvS4_RKT_EUliE_EEviT1_ --------------------------
	.section	.nv.constant0._ZN2at6native18elementwise_kernelILi128ELi2EZNS0_22gpu_kernel_impl_nocastIZZZNS0_22reciprocal_kernel_cudaERNS_18TensorIteratorBaseEENKUlvE_clEvENKUlvE1_clEvEUlN3c107complexIdEEE_EEvS4_RKT_EUliE_EEviT1_,"a",@progbits
	.sectionflags	@""
	.align	4
.nv.constant0._ZN2at6native18elementwise_kernelILi128ELi2EZNS0_22gpu_kernel_impl_nocastIZZZNS0_22reciprocal_kernel_cudaERNS_18TensorIteratorBaseEENKUlvE_clEvENKUlvE1_clEvEUlN3c107complexIdEEE_EEvS4_RKT_EUliE_EEviT1_:
	.zero		1440


//--------------------- .nv.constant0._ZN2at6native27unrolled_elementwise_kernelIZZZNS0_22reciprocal_kernel_cudaERNS_18TensorIteratorBaseEENKUlvE_clEvENKUlvE1_clEvEUlN3c107complexIdEEE_St5arrayIPcLm2EELi4E23TrivialOffsetCalculatorILi1EjESE_NS0_6memory15LoadWithoutCastENSF_16StoreWithoutCastEEEviT_T0_T2_T3_T4_T5_ --------------------------
	.section	.nv.constant0._ZN2at6native27unrolled_elementwise_kernelIZZZNS0_22reciprocal_kernel_cudaERNS_18TensorIteratorBaseEENKUlvE_clEvENKUlvE1_clEvEUlN3c107complexIdEEE_St5arrayIPcLm2EELi4E23TrivialOffsetCalculatorILi1EjESE_NS0_6memory15LoadWithoutCastENSF_16StoreWithoutCastEEEviT_T0_T2_T3_T4_T5_,"a",@progbits
	.sectionflags	@""
	.align	4
.nv.constant0._ZN2at6native27unrolled_elementwise_kernelIZZZNS0_22reciprocal_kernel_cudaERNS_18TensorIteratorBaseEENKUlvE_clEvENKUlvE1_clEvEUlN3c107complexIdEEE_St5arrayIPcLm2EELi4E23TrivialOffsetCalculatorILi1EjESE_NS0_6memory15LoadWithoutCastENSF_16StoreWithoutCastEEEviT_T0_T2_T3_T4_T5_:
	.zero		924


//--------------------- .nv.constant0._ZN2at6native29vectorized_elementwise_kernelILi2EZZZNS0_22reciprocal_kernel_cudaERNS_18TensorIteratorBaseEENKUlvE_clEvENKUlvE1_clEvEUlN3c107complexIdEEE_St5arrayIPcLm2EEEEviT0_T1_ --------------------------
	.section	.nv.constant0._ZN2at6native29vectorized_elementwise_kernelILi2EZZZNS0_22reciprocal_kernel_cudaERNS_18TensorIteratorBaseEENKUlvE_clEvENKUlvE1_clEvEUlN3c107complexIdEEE_St5arrayIPcLm2EEEEviT0_T1_,"a",@progbits
	.sectionflags	@""
	.align	4
.nv.constant0._ZN2at6native29vectorized_elementwise_kernelILi2EZZZNS0_22reciprocal_kernel_cudaERNS_18TensorIteratorBaseEENKUlvE_clEvENKUlvE1_clEvEUlN3c107complexIdEEE_St5arrayIPcLm2EEEEviT0_T1_:
	.zero		920


//--------------------- .nv.constant0._ZN2at6native29vectorized_elementwise_kernelILi4EZZZNS0_22reciprocal_kernel_cudaERNS_18TensorIteratorBaseEENKUlvE_clEvENKUlvE1_clEvEUlN3c107complexIdEEE_St5arrayIPcLm2EEEEviT0_T1_ --------------------------
	.section	.nv.constant0._ZN2at6native29vectorized_elementwise_kernelILi4EZZZNS0_22reciprocal_kernel_cudaERNS_18TensorIteratorBaseEENKUlvE_clEvENKUlvE1_clEvEUlN3c107complexIdEEE_St5arrayIPcLm2EEEEviT0_T1_,"a",@progbits
	.sectionflags	@""
	.align	4
.nv.constant0._ZN2at6native29vectorized_elementwise_kernelILi4EZZZNS0_22reciprocal_kernel_cudaERNS_18TensorIteratorBaseEENKUlvE_clEvENKUlvE1_clEvEUlN3c107complexIdEEE_St5arrayIPcLm2EEEEviT0_T1_:
	.zero		920


//--------------------- .nv.constant0._ZN2at6native29vectorized_elementwise_kernelILi8EZZZNS0_22reciprocal_kernel_cudaERNS_18TensorIteratorBaseEENKUlvE_clEvENKUlvE1_clEvEUlN3c107complexIdEEE_St5arrayIPcLm2EEEEviT0_T1_ --------------------------
	.section	.nv.constant0._ZN2at6native29vectorized_elementwise_kernelILi8EZZZNS0_22reciprocal_kernel_cudaERNS_18TensorIteratorBaseEENKUlvE_clEvENKUlvE1_clEvEUlN3c107complexIdEEE_St5arrayIPcLm2EEEEviT0_T1_,"a",@progbits
	.sectionflags	@""
	.align	4
.nv.constant0._ZN2at6native29vectorized_elementwise_kernelILi8EZZZNS0_22reciprocal_kernel_cudaERNS_18TensorIteratorBaseEENKUlvE_clEvENKUlvE1_clEvEUlN3c107complexIdEEE_St5arrayIPcLm2EEEEviT0_T1_:
	.zero		920


//--------------------- .nv.constant0._ZN2at6native18elementwise_kernelILi128ELi4EZNS0_15gpu_kernel_implIZZZNS0_22reciprocal_kernel_cudaERNS_18TensorIteratorBaseEENKUlvE_clEvENKUlvE0_clEvEUlfE_EEvS4_RKT_EUliE_EEviT1_ --------------------------
	.section	.nv.constant0._ZN2at6native18elementwise_kernelILi128ELi4EZNS0_15gpu_kernel_implIZZZNS0_22reciprocal_kernel_cudaERNS_18TensorIteratorBaseEENKUlvE_clEvENKUlvE0_clEvEUlfE_EEvS4_RKT_EUliE_EEviT1_,"a",@progbits
	.sectionflags	@""
	.align	4
.nv.constant0._ZN2at6native18elementwise_kernelILi128ELi4EZNS0_15gpu_kernel_implIZZZNS0_22reciprocal_kernel_cudaERNS_18TensorIteratorBaseEENKUlvE_clEvENKUlvE0_clEvEUlfE_EEvS4_RKT_EUliE_EEviT1_:
	.zero		1440


//--------------------- .nv.constant0._ZN2at6native27unrolled_elementwise_kernelIZZZNS0_22reciprocal_kernel_cudaERNS_18TensorIteratorBaseEENKUlvE_clEvENKUlvE0_clEvEUlfE_St5arrayIPcLm2EELi4E23TrivialOffsetCalculatorILi1EjESB_NS0_6memory12LoadWithCastILi1EEENSC_13StoreWithCastILi1EEEEEviT_T0_T2_T3_T4_T5_ --------------------------
	.section	.nv.constant0._ZN2at6native27unrolled_elementwise_kernelIZZZNS0_22reciprocal_kernel_cudaERNS_18TensorIteratorBaseEENKUlvE_clEvENKUlvE0_clEvEUlfE_St5arrayIPcLm2EELi4E23TrivialOffsetCalculatorILi1EjESB_NS0_6memory12LoadWithCastILi1EEENSC_13StoreWithCastILi1EEEEEviT_T0_T2_T3_T4_T5_,"a",@progbits
	.sectionflags	@""
	.align	4
.nv.constant0._ZN2at6native27unrolled_elementwise_kernelIZZZNS0_22reciprocal_kernel_cudaERNS_18TensorIteratorBaseEENKUlvE_clEvENKUlvE0_clEvEUlfE_St5arrayIPcLm2EELi4E23TrivialOffsetCalculatorILi1EjESB_NS0_6memory12LoadWithCastILi1EEENSC_13StoreWithCastILi1EEEEEviT_T0_T2_T3_T4_T5_:
	.zero		940


//--------------------- .nv.constant0._ZN2at6native18elementwise_kernelILi128ELi2EZNS0_22gpu_kernel_impl_nocastIZZZNS0_22reciprocal_kernel_cudaERNS_18TensorIteratorBaseEENKUlvE_clEvENKUlvE0_clEvEUlfE_EEvS4_RKT_EUliE_EEviT1_ --------------------------
	.section	.nv.constant0._ZN2at6native18elementwise_kernelILi128ELi2EZNS0_22gpu_kernel_impl_nocastIZZZNS0_22reciprocal_kernel_cudaERNS_18TensorIteratorBaseEENKUlvE_clEvENKUlvE0_clEvEUlfE_EEvS4_RKT_EUliE_EEviT1_,"a",@progbits
	.sectionflags	@""
	.align	4
.nv.constant0._ZN2at6native18elementwise_kernelILi128ELi2EZNS0_22gpu_kernel_impl_nocastIZZZNS0_22reciprocal_kernel_cudaERNS_18TensorIteratorBaseEENKUlvE_clEvENKUlvE0_clEvEUlfE_EEvS4_RKT_EUliE_EEviT1_:
	.zero		1440


//--------------------- .nv.constant0._ZN2at6native27unrolled_elementwise_kernelIZZZNS0_22reciprocal_kernel_cudaERNS_18TensorIteratorBaseEENKUlvE_clEvENKUlvE0_clEvEUlfE_St5arrayIPcLm2EELi4E23TrivialOffsetCalculatorILi1EjESB_NS0_6memory15LoadWithoutCastENSC_16StoreWithoutCastEEEviT_T0_T2_T3_T4_T5_ --------------------------
	.section	.nv.constant0._ZN2at6native27unrolled_elementwise_kernelIZZZNS0_22reciprocal_kernel_cudaERNS_18TensorIteratorBaseEENKUlvE_clEvENKUlvE0_clEvEUlfE_St5arrayIPcLm2EELi4E23TrivialOffsetCalculatorILi1EjESB_NS0_6memory15LoadWithoutCastENSC_16StoreWithoutCastEEEviT_T0_T2_T3_T4_T5_,"a",@progbits
	.sectionflags	@""
	.align	4
.nv.constant0._ZN2at6native27unrolled_elementwise_kernelIZZZNS0_22reciprocal_kernel_cudaERNS_18TensorIteratorBaseEENKUlvE_clEvENKUlvE0_clEvEUlfE_St5arrayIPcLm2EELi4E23TrivialOffsetCalculatorILi1EjESB_NS0_6memory15LoadWithoutCastENSC_16StoreWithoutCastEEEviT_T0_T2_T3_T4_T5_:
	.zero		924


//--------------------- .nv.constant0._ZN2at6native29vectorized_elementwise_kernelILi2EZZZNS0_22reciprocal_kernel_cudaERNS_18TensorIteratorBaseEENKUlvE_clEvENKUlvE0_clEvEUlfE_St5arrayIPcLm2EEEEviT0_T1_ --------------------------
	.section	.nv.constant0._ZN2at6native29vectorized_elementwise_kernelILi2EZZZNS0_22reciprocal_kernel_cudaERNS_18TensorIteratorBaseEENKUlvE_clEvENKUlvE0_clEvEUlfE_St5arrayIPcLm2EEEEviT0_T1_,"a",@progbits
	.sectionflags	@""
	.align	4
.nv.constant0._ZN2at6native29vectorized_elementwise_kernelILi2EZZZNS0_22reciprocal_kernel_cudaERNS_18TensorIteratorBaseEENKUlvE_clEvENKUlvE0_clEvEUlfE_St5arrayIPcLm2EEEEviT0_T1_:
	.zero		920


//--------------------- .nv.constant0._ZN2at6native29vectorized_elementwise_kernelILi4EZZZNS0_22reciprocal_kernel_cudaERNS_18TensorIteratorBaseEENKUlvE_clEvENKUlvE0_clEvEUlfE_St5arrayIPcLm2EEEEviT0_T1_ --------------------------
	.section	.nv.constant0._ZN2at6native29vectorized_elementwise_kernelILi4EZZZNS0_22reciprocal_kernel_cudaERNS_18TensorIteratorBaseEENKUlvE_clEvENKUlvE0_clEvEUlfE_St5arrayIPcLm2EEEEviT0_T1_,"a",@progbits
	.sectionflags	@""
	.align	4
.nv.constant0._ZN2at6native29vectorized_elementwise_kernelILi4EZZZNS0_22reciprocal_kernel_cudaERNS_18TensorIteratorBaseEENKUlvE_clEvENKUlvE0_clEvEUlfE_St5arrayIPcLm2EEEEviT0_T1_:
	.zero		920


//--------------------- .nv.constant0._ZN2at6native29vectorized_elementwise_kernelILi8EZZZNS0_22reciprocal_kernel_cudaERNS_18TensorIteratorBaseEENKUlvE_clEvENKUlvE0_clEvEUlfE_St5arrayIPcLm2EEEEviT0_T1_ --------------------------
	.section	.nv.constant0._ZN2at6native29vectorized_elementwise_kernelILi8EZZZNS0_22reciprocal_kernel_cudaERNS_18TensorIteratorBaseEENKUlvE_clEvENKUlvE0_clEvEUlfE_St5arrayIPcLm2EEEEviT0_T1_,"a",@progbits
	.sectionflags	@""
	.align	4
.nv.constant0._ZN2at6native29vectorized_elementwise_kernelILi8EZZZNS0_22reciprocal_kernel_cudaERNS_18TensorIteratorBaseEENKUlvE_clEvENKUlvE0_clEvEUlfE_St5arrayIPcLm2EEEEviT0_T1_:
	.zero		920


//--------------------- .nv.constant0._ZN2at6native18elementwise_kernelILi128ELi4EZNS0_15gpu_kernel_implIZZZNS0_22reciprocal_kernel_cudaERNS_18TensorIteratorBaseEENKUlvE_clEvENKUlvE_clEvEUldE_EEvS4_RKT_EUliE_EEviT1_ --------------------------
	.section	.nv.constant0._ZN2at6native18elementwise_kernelILi128ELi4EZNS0_15gpu_kernel_implIZZZNS0_22reciprocal_kernel_cudaERNS_18TensorIteratorBaseEENKUlvE_clEvENKUlvE_clEvEUldE_EEvS4_RKT_EUliE_EEviT1_,"a",@progbits
	.sectionflags	@""
	.align	4
.nv.constant0._ZN2at6native18elementwise_kernelILi128ELi4EZNS0_15gpu_kernel_implIZZZNS0_22reciprocal_kernel_cudaERNS_18TensorIteratorBaseEENKUlvE_clEvENKUlvE_clEvEUldE_EEvS4_RKT_EUliE_EEviT1_:
	.zero		1440


//--------------------- .nv.constant0._ZN2at6native27unrolled_elementwise_kernelIZZZNS0_22reciprocal_kernel_cudaERNS_18TensorIteratorBaseEENKUlvE_clEvENKUlvE_clEvEUldE_St5arrayIPcLm2EELi4E23TrivialOffsetCalculatorILi1EjESB_NS0_6memory12LoadWithCastILi1EEENSC_13StoreWithCastILi1EEEEEviT_T0_T2_T3_T4_T5_ --------------------------
	.section	.nv.constant0._ZN2at6native27unrolled_elementwise_kernelIZZZNS0_22reciprocal_kernel_cudaERNS_18TensorIteratorBaseEENKUlvE_clEvENKUlvE_clEvEUldE_St5arrayIPcLm2EELi4E23TrivialOffsetCalculatorILi1EjESB_NS0_6memory12LoadWithCastILi1EEENSC_13StoreWithCastILi1EEEEEviT_T0_T2_T3_T4_T5_,"a",@progbits
	.sectionflags	@""
	.align	4
.nv.constant0._ZN2at6native27unrolled_elementwise_kernelIZZZNS0_22reciprocal_kernel_cudaERNS_18TensorIteratorBaseEENKUlvE_clEvENKUlvE_clEvEUldE_St5arrayIPcLm2EELi4E23TrivialOffsetCalculatorILi1EjESB_NS0_6memory12LoadWithCastILi1EEENSC_13StoreWithCastILi1EEEEEviT_T0_T2_T3_T4_T5_:
	.zero		940


//--------------------- .nv.constant0._ZN2at6native18elementwise_kernelILi128ELi2EZNS0_22gpu_kernel_impl_nocastIZZZNS0_22reciprocal_kernel_cudaERNS_18TensorIteratorBaseEENKUlvE_clEvENKUlvE_clEvEUldE_EEvS4_RKT_EUliE_EEviT1_ --------------------------
	.section	.nv.constant0._ZN2at6native18elementwise_kernelILi128ELi2EZNS0_22gpu_kernel_impl_nocastIZZZNS0_22reciprocal_kernel_cudaERNS_18TensorIteratorBaseEENKUlvE_clEvENKUlvE_clEvEUldE_EEvS4_RKT_EUliE_EEviT1_,"a",@progbits
	.sectionflags	@""
	.align	4
.nv.constant0._ZN2at6native18elementwise_kernelILi128ELi2EZNS0_22gpu_kernel_impl_nocastIZZZNS0_22reciprocal_kernel_cudaERNS_18TensorIteratorBaseEENKUlvE_clEvENKUlvE_clEvEUldE_EEvS4_RKT_EUliE_EEviT1_:
	.zero		1440


//--------------------- .nv.constant0._ZN2at6native27unrolled_elementwise_kernelIZZZNS0_22reciprocal_kernel_cudaERNS_18TensorIteratorBaseEENKUlvE_clEvENKUlvE_clEvEUldE_St5arrayIPcLm2EELi4E23TrivialOffsetCalculatorILi1EjESB_NS0_6memory15LoadWithoutCastENSC_16StoreWithoutCastEEEviT_T0_T2_T3_T4_T5_ --------------------------
	.section	.nv.constant0._ZN2at6native27unrolled_elementwise_kernelIZZZNS0_22reciprocal_kernel_cudaERNS_18TensorIteratorBaseEENKUlvE_clEvENKUlvE_clEvEUldE_St5arrayIPcLm2EELi4E23TrivialOffsetCalculatorILi1EjESB_NS0_6memory15LoadWithoutCastENSC_16StoreWithoutCastEEEviT_T0_T2_T3_T4_T5_,"a",@progbits
	.sectionflags	@""
	.align	4
.nv.constant0._ZN2at6native27unrolled_elementwise_kernelIZZZNS0_22reciprocal_kernel_cudaERNS_18TensorIteratorBaseEENKUlvE_clEvENKUlvE_clEvEUldE_St5arrayIPcLm2EELi4E23TrivialOffsetCalculatorILi1EjESB_NS0_6memory15LoadWithoutCastENSC_16StoreWithoutCastEEEviT_T0_T2_T3_T4_T5_:
	.zero		924


//--------------------- .nv.constant0._ZN2at6native29vectorized_elementwise_kernelILi2EZZZNS0_22reciprocal_kernel_cudaERNS_18TensorIteratorBaseEENKUlvE_clEvENKUlvE_clEvEUldE_St5arrayIPcLm2EEEEviT0_T1_ --------------------------
	.section	.nv.constant0._ZN2at6native29vectorized_elementwise_kernelILi2EZZZNS0_22reciprocal_kernel_cudaERNS_18TensorIteratorBaseEENKUlvE_clEvENKUlvE_clEvEUldE_St5arrayIPcLm2EEEEviT0_T1_,"a",@progbits
	.sectionflags	@""
	.align	4
.nv.constant0._ZN2at6native29vectorized_elementwise_kernelILi2EZZZNS0_22reciprocal_kernel_cudaERNS_18TensorIteratorBaseEENKUlvE_clEvENKUlvE_clEvEUldE_St5arrayIPcLm2EEEEviT0_T1_:
	.zero		920


//--------------------- .nv.constant0._ZN2at6native29vectorized_elementwise_kernelILi4EZZZNS0_22reciprocal_kernel_cudaERNS_18TensorIteratorBaseEENKUlvE_clEvENKUlvE_clEvEUldE_St5arrayIPcLm2EEEEviT0_T1_ --------------------------
	.section	.nv.constant0._ZN2at6native29vectorized_elementwise_kernelILi4EZZZNS0_22reciprocal_kernel_cudaERNS_18TensorIteratorBaseEENKUlvE_clEvENKUlvE_clEvEUldE_St5arrayIPcLm2EEEEviT0_T1_,"a",@progbits
	.sectionflags	@""
	.align	4
.nv.constant0._ZN2at6native29vectorized_elementwise_kernelILi4EZZZNS0_22reciprocal_kernel_cudaERNS_18TensorIteratorBaseEENKUlvE_clEvENKUlvE_clEvEUldE_St5arrayIPcLm2EEEEviT0_T1_:
	.zero		920


//--------------------- .nv.constant0._ZN2at6native29vectorized_elementwise_kernelILi8EZZZNS0_22reciprocal_kernel_cudaERNS_18TensorIteratorBaseEENKUlvE_clEvENKUlvE_clEvEUldE_St5arrayIPcLm2EEEEviT0_T1_ --------------------------
	.section	.nv.constant0._ZN2at6native29vectorized_elementwise_kernelILi8EZZZNS0_22reciprocal_kernel_cudaERNS_18TensorIteratorBaseEENKUlvE_clEvENKUlvE_clEvEUldE_St5arrayIPcLm2EEEEviT0_T1_,"a",@progbits
	.sectionflags	@""
	.align	4
.nv.constant0._ZN2at6native29vectorized_elementwise_kernelILi8EZZZNS0_22reciprocal_kernel_cudaERNS_18TensorIteratorBaseEENKUlvE_clEvENKUlvE_clEvEUldE_St5arrayIPcLm2EEEEviT0_T1_:
	.zero		920


//--------------------- .nv.constant0._ZN2at6native18elementwise_kernelILi128ELi4EZNS0_15gpu_kernel_implIZZZNS0_17floor_kernel_cudaERNS_18TensorIteratorBaseEENKUlvE_clEvENKUlvE2_clEvEUlN3c108BFloat16EE_EEvS4_RKT_EUliE_EEviT1_ --------------------------
	.section	.nv.constant0._ZN2at6native18elementwise_kernelILi128ELi4EZNS0_15gpu_kernel_implIZZZNS0_17floor_kernel_cudaERNS_18TensorIteratorBaseEENKUlvE_clEvENKUlvE2_clEvEUlN3c108BFloat16EE_EEvS4_RKT_EUliE_EEviT1_,"a",@progbits
	.sectionflags	@""
	.align	4
.nv.constant0._ZN2at6native18elementwise_kernelILi128ELi4EZNS0_15gpu_kernel_implIZZZNS0_17floor_kernel_cudaERNS_18TensorIteratorBaseEENKUlvE_clEvENKUlvE2_clEvEUlN3c108BFloat16EE_EEvS4_RKT_EUliE_EEviT1_:
	.zero		1440


//--------------------- .nv.constant0._ZN2at6native27unrolled_elementwise_kernelIZZZNS0_17floor_kernel_cudaERNS_18TensorIteratorBaseEENKUlvE_clEvENKUlvE2_clEvEUlN3c108BFloat16EE_St5arrayIPcLm2EELi4E23TrivialOffsetCalculatorILi1EjESD_NS0_6memory12LoadWithCastILi1EEENSE_13StoreWithCastILi1EEEEEviT_T0_T2_T3_T4_T5_ --------------------------
	.section	.nv.constant0._ZN2at6native27unrolled_elementwise_kernelIZZZNS0_17floor_kernel_cudaERNS_18TensorIteratorBaseEENKUlvE_clEvENKUlvE2_clEvEUlN3c108BFloat16EE_St5arrayIPcLm2EELi4E23TrivialOffsetCalculatorILi1EjESD_NS0_6memory12LoadWithCastILi1EEENSE_13StoreWithCastILi1EEEEEviT_T0_T2_T3_T4_T5_,"a",@progbits
	.sectionflags	@""
	.align	4
.nv.constant0._ZN2at6native27unrolled_elementwise_kernelIZZZNS0_17floor_kernel_cudaERNS_18TensorIteratorBaseEENKUlvE_clEvENKUlvE2_clEvEUlN3c108BFloat16EE_St5arrayIPcLm2EELi4E23TrivialOffsetCalculatorILi1EjESD_NS0_6memory12LoadWithCastILi1EEENSE_13StoreWithCastILi1EEEEEviT_T0_T2_T3_T4_T5_:
	.zero		940


//--------------------- .nv.constant0._ZN2at6native18elementwise_kernelILi128ELi4EZNS0_22gpu_kernel_impl_nocastIZZZNS0_17floor_kernel_cudaERNS_18TensorIteratorBaseEENKUlvE_clEvENKUlvE2_clEvEUlN3c108BFloat16EE_EEvS4_RKT_EUliE_EEviT1_ --------------------------
	.section	.nv.constant0._ZN2at6native18elementwise_kernelILi128ELi4EZNS0_22gpu_kernel_impl_nocastIZZZNS0_17floor_kernel_cudaERNS_18TensorIteratorBaseEENKUlvE_clEvENKUlvE2_clEvEUlN3c108BFloat16EE_EEvS4_RKT_EUliE_EEviT1_,"a",@progbits
	.sectionflags	@""
	.align	4
.nv.constant0._ZN2at6native18elementwise_kernelILi128ELi4EZNS0_22gpu_kernel_impl_nocastIZZZNS0_17floor_kernel_cudaERNS_18TensorIteratorBaseEENKUlvE_clEvENKUlvE2_clEvEUlN3c108BFloat16EE_EEvS4_RKT_EUliE_EEviT1_:
	.zero		1440


//--------------------- .nv.constant0._ZN2at6native27unrolled_elementwise_kernelIZZZNS0_17floor_kernel_cudaERNS_18TensorIteratorBaseEENKUlvE_clEvENKUlvE2_clEvEUlN3c108BFloat16EE_St5arrayIPcLm2EELi4E23TrivialOffsetCalculatorILi1EjESD_NS0_6memory15LoadWithoutCastENSE_16StoreWithoutCastEEEviT_T0_T2_T3_T4_T5_ --------------------------
	.section	.nv.constant0._ZN2at6native27unrolled_elementwise_kernelIZZZNS0_17floor_kernel_cudaERNS_18TensorIteratorBaseEENKUlvE_clEvENKUlvE2_clEvEUlN3c108BFloat16EE_St5arrayIPcLm2EELi4E23TrivialOffsetCalculatorILi1EjESD_NS0_6memory15LoadWithoutCastENSE_16StoreWithoutCastEEEviT_T0_T2_T3_T4_T5_,"a",@progbits
	.sectionflags	@""
	.align	4
.nv.constant0._ZN2at6native27unrolled_elementwise_kernelIZZZNS0_17floor_kernel_cudaERNS_18TensorIteratorBaseEENKUlvE_clEvENKUlvE2_clEvEUlN3c108BFloat16EE_St5arrayIPcLm2EELi4E23TrivialOffsetCalculatorILi1EjESD_NS0_6memory15LoadWithoutCastENSE_16StoreWithoutCastEEEviT_T0_T2_T3_T4_T5_:
	.zero		924


//--------------------- .nv.constant0._ZN2at6native29vectorized_elementwise_kernelILi2EZZZNS0_17floor_kernel_cudaERNS_18TensorIteratorBaseEENKUlvE_clEvENKUlvE2_clEvEUlN3c108BFloat16EE_St5arrayIPcLm2EEEEviT0_T1_ --------------------------
	.section	.nv.constant0._ZN2at6native29vectorized_elementwise_kernelILi2EZZZNS0_17floor_kernel_cudaERNS_18TensorIteratorBaseEENKUlvE_clEvENKUlvE2_clEvEUlN3c108BFloat16EE_St5arrayIPcLm2EEEEviT0_T1_,"a",@progbits
	.sectionflags	@""
	.align	4
.nv.constant0._ZN2at6native29vectorized_elementwise_kernelILi2EZZZNS0_17floor_kernel_cudaERNS_18TensorIteratorBaseEENKUlvE_clEvENKUlvE2_clEvEUlN3c108BFloat16EE_St5arrayIPcLm2EEEEviT0_T1_:
	.zero		920


//--------------------- .nv.constant0._ZN2at6native29vectorized_elementwise_kernelILi4EZZZNS0_17floor_kernel_cudaERNS_18TensorIteratorBaseEENKUlvE_clEvENKUlvE2_clEvEUlN3c108BFloat16EE_St5arrayIPcLm2EEEEviT0_T1_ --------------------------
	.section	.nv.constant0._ZN2at6native29vectorized_elementwise_kernelILi4EZZZNS0_17floor_kernel_cudaERNS_18TensorIteratorBaseEENKUlvE_clEvENKUlvE2_clEvEUlN3c108BFloat16EE_St5arrayIPcLm2EEEEviT0_T1_,"a",@progbits
	.sectionflags	@""
	.align	4
.nv.constant0._ZN2at6native29vectorized_elementwise_kernelILi4EZZZNS0_17floor_kernel_cudaERNS_18TensorIteratorBaseEENKUlvE_clEvENKUlvE2_clEvEUlN3c108BFloat16EE_St5arrayIPcLm2EEEEviT0_T1_:
	.zero		920


//--------------------- .nv.constant0._ZN2at6native29vectorized_elementwise_kernelILi8EZZZNS0_17floor_kernel_cudaERNS_18TensorIteratorBaseEENKUlvE_clEvENKUlvE2_clEvEUlN3c108BFloat16EE_St5arrayIPcLm2EEEEviT0_T1_ --------------------------
	.section	.nv.constant0._ZN2at6native29vectorized_elementwise_kernelILi8EZZZNS0_17floor_kernel_cudaERNS_18TensorIteratorBaseEENKUlvE_clEvENKUlvE2_clEvEUlN3c108BFloat16EE_St5arrayIPcLm2EEEEviT0_T1_,"a",@progbits
	.sectionflags	@""
	.align	4
.nv.constant0._ZN2at6native29vectorized_elementwise_kernelILi8EZZZNS0_17floor_kernel_cudaERNS_18TensorIteratorBaseEENKUlvE_clEvENKUlvE2_clEvEUlN3c108BFloat16EE_St5arrayIPcLm2EEEEviT0_T1_:
	.zero		920


//--------------------- .nv.constant0._ZN2at6native18elementwise_kernelILi128ELi4EZNS0_15gpu_kernel_implIZZZNS0_17floor_kernel_cudaERNS_18TensorIteratorBaseEENKUlvE_clEvENKUlvE1_clEvEUlN3c104HalfEE_EEvS4_RKT_EUliE_EEviT1_ --------------------------
	.section	.nv.constant0._ZN2at6native18elementwise_kernelILi128ELi4EZNS0_15gpu_kernel_implIZZZNS0_17floor_kernel_cudaERNS_18TensorIteratorBaseEENKUlvE_clEvENKUlvE1_clEvEUlN3c104HalfEE_EEvS4_RKT_EUliE_EEviT1_,"a",@progbits
	.sectionflags	@""
	.align	4
.nv.constant0._ZN2at6native18elementwise_kernelILi128ELi4EZNS0_15gpu_kernel_implIZZZNS0_17floor_kernel_cudaERNS_18TensorIteratorBaseEENKUlvE_clEvENKUlvE1_clEvEUlN3c104HalfEE_EEvS4_RKT_EUliE_EEviT1_:
	.zero		1440


//--------------------- .nv.constant0._ZN2at6native27unrolled_elementwise_kernelIZZZNS0_17floor_kernel_cudaERNS_18TensorIteratorBaseEENKUlvE_clEvENKUlvE1_clEvEUlN3c104HalfEE_St5arrayIPcLm2EELi4E23TrivialOffsetCalculatorILi1EjESD_NS0_6memory12LoadWithCastILi1EEENSE_13StoreWithCastILi1EEEEEviT_T0_T2_T3_T4_T5_ --------------------------
	.section	.nv.constant0._ZN2at6native27unrolled_elementwise_kernelIZZZNS0_17floor_kernel_cudaERNS_18TensorIteratorBaseEENKUlvE_clEvENKUlvE1_clEvEUlN3c104HalfEE_St5arrayIPcLm2EELi4E23TrivialOffsetCalculatorILi1EjESD_NS0_6memory12LoadWithCastILi1EEENSE_13StoreWithCastILi1EEEEEviT_T0_T2_T3_T4_T5_,"a",@progbits
	.sectionflags	@""
	.align	4
.nv.constant0._ZN2at6native27unrolled_elementwise_kernelIZZZNS0_17floor_kernel_cudaERNS_18TensorIteratorBaseEENKUlvE_clEvENKUlvE1_clEvEUlN3c104HalfEE_St5arrayIPcLm2EELi4E23TrivialOffsetCalculatorILi1EjESD_NS0_6memory12LoadWithCastILi1EEENSE_13StoreWithCastILi1EEEEEviT_T0_T2_T3_T4_T5_:
	.zero		940


//--------------------- .nv.constant0._ZN2at6native18elementwise_kernelILi128ELi4EZNS0_22gpu_kernel_impl_nocastIZZZNS0_17floor_kernel_cudaERNS_18TensorIteratorBaseEENKUlvE_clEvENKUlvE1_clEvEUlN3c104HalfEE_EEvS4_RKT_EUliE_EEviT1_ --------------------------
	.section	.nv.constant0._ZN2at6native18elementwise_kernelILi128ELi4EZNS0_22gpu_kernel_impl_nocastIZZZNS0_17floor_kernel_cudaERNS_18TensorIteratorBaseEENKUlvE_clEvENKUlvE1_clEvEUlN3c104HalfEE_EEvS4_RKT_EUliE_EEviT1_,"a",@progbits
	.sectionflags	@""
	.align	4
.nv.constant0._ZN2at6native18elementwise_kernelILi128ELi4EZNS0_22gpu_kernel_impl_nocastIZZZNS0_17floor_kernel_cudaERNS_18TensorIteratorBaseEENKUlvE_clEvENKUlvE1_clEvEUlN3c104HalfEE_EEvS4_RKT_EUliE_EEviT1_:
	.zero		1440


//--------------------- .nv.constant0._ZN2at6native27unrolled_elementwise_kernelIZZZNS0_17floor_kernel_cudaERNS_18TensorIteratorBaseEENKUlvE_clEvENKUlvE1_clEvEUlN3c104HalfEE_St5arrayIPcLm2EELi4E23TrivialOffsetCalculatorILi1EjESD_NS0_6memory15LoadWithoutCastENSE_16StoreWithoutCastEEEviT_T0_T2_T3_T4_T5_ --------------------------
	.section	.nv.constant0._ZN2at6native27unrolled_elementwise_kernelIZZZNS0_17floor_kernel_cudaERNS_18TensorIteratorBaseEENKUlvE_clEvENKUlvE1_clEvEUlN3c104HalfEE_St5arrayIPcLm2EELi4E23TrivialOffsetCalculatorILi1EjESD_NS0_6memory15LoadWithoutCastENSE_16StoreWithoutCastEEEviT_T0_T2_T3_T4_T5_,"a",@progbits
	.sectionflags	@""
	.align	4
.nv.constant0._ZN2at6native27unrolled_elementwise_kernelIZZZNS0_17floor_kernel_cudaERNS_18TensorIteratorBaseEENKUlvE_clEvENKUlvE1_clEvEUlN3c104HalfEE_St5arrayIPcLm2EELi4E23TrivialOffsetCalculatorILi1EjESD_NS0_6memory15LoadWithoutCastENSE_16StoreWithoutCastEEEviT_T0_T2_T3_T4_T5_:
	.zero		924


//--------------------- .nv.constant0._ZN2at6native29vectorized_elementwise_kernelILi2EZZZNS0_17floor_kernel_cudaERNS_18TensorIteratorBaseEENKUlvE_clEvENKUlvE1_clEvEUlN3c104HalfEE_St5arrayIPcLm2EEEEviT0_T1_ --------------------------
	.section	.nv.constant0._ZN2at6native29vectorized_elementwise_kernelILi2EZZZNS0_17floor_kernel_cudaERNS_18TensorIteratorBaseEENKUlvE_clEvENKUlvE1_clEvEUlN3c104HalfEE_St5arrayIPcLm2EEEEviT0_T1_,"a",@progbits
	.sectionflags	@""
	.align	4
.nv.constant0._ZN2at6native29vectorized_elementwise_kernelILi2EZZZNS0_17floor_kernel_cudaERNS_18TensorIteratorBaseEENKUlvE_clEvENKUlvE1_clEvEUlN3c104HalfEE_St5arrayIPcLm2EEEEviT0_T1_:
	.zero		920


//--------------------- .nv.constant0._ZN2at6native29vectorized_elementwise_kernelILi4EZZZNS0_17floor_kernel_cudaERNS_18TensorIteratorBaseEENKUlvE_clEvENKUlvE1_clEvEUlN3c104HalfEE_St5arrayIPcLm2EEEEviT0_T1_ --------------------------
	.section	.nv.constant0._ZN2at6native29vectorized_elementwise_kernelILi4EZZZNS0_17floor_kernel_cudaERNS_18TensorIteratorBaseEENKUlvE_clEvENKUlvE1_clEvEUlN3c104HalfEE_St5arrayIPcLm2EEEEviT0_T1_,"a",@progbits
	.sectionflags	@""
	.align	4
.nv.constant0._ZN2at6native29vectorized_elementwise_kernelILi4EZZZNS0_17floor_kernel_cudaERNS_18TensorIteratorBaseEENKUlvE_clEvENKUlvE1_clEvEUlN3c104HalfEE_St5arrayIPcLm2EEEEviT0_T1_:
	.zero		920


//--------------------- .nv.constant0._ZN2at6native29vectorized_elementwise_kernelILi8EZZZNS0_17floor_kernel_cudaERNS_18TensorIteratorBaseEENKUlvE_clEvENKUlvE1_clEvEUlN3c104HalfEE_St5arrayIPcLm2EEEEviT0_T1_ --------------------------
	.section	.nv.constant0._ZN2at6native29vectorized_elementwise_kernelILi8EZZZNS0_17floor_kernel_cudaERNS_18TensorIteratorBaseEENKUlvE_clEvENKUlvE1_clEvEUlN3c104HalfEE_St5arrayIPcLm2EEEEviT0_T1_,"a",@progbits
	.sectionflags	@""
	.align	4
.nv.constant0._ZN2at6native29vectorized_elementwise_kernelILi8EZZZNS0_17floor_kernel_cudaERNS_18TensorIteratorBaseEENKUlvE_clEvENKUlvE1_clEvEUlN3c104HalfEE_St5arrayIPcLm2EEEEviT0_T1_:
	.zero		920


//--------------------- .nv.constant0._ZN2at6native18elementwise_kernelILi128ELi4EZNS0_15gpu_kernel_implIZZZNS0_17floor_kernel_cudaERNS_18TensorIteratorBaseEENKUlvE_clEvENKUlvE0_clEvEUlfE_EEvS4_RKT_EUliE_EEviT1_ --------------------------
	.section	.nv.constant0._ZN2at6native18elementwise_kernelILi128ELi4EZNS0_15gpu_kernel_implIZZZNS0_17floor_kernel_cudaERNS_18TensorIteratorBaseEENKUlvE_clEvENKUlvE0_clEvEUlfE_EEvS4_RKT_EUliE_EEviT1_,"a",@progbits
	.sectionflags	@""
	.align	4
.nv.constant0._ZN2at6native18elementwise_kernelILi128ELi4EZNS0_15gpu_kernel_implIZZZNS0_17floor_kernel_cudaERNS_18TensorIteratorBaseEENKUlvE_clEvENKUlvE0_clEvEUlfE_EEvS4_RKT_EUliE_EEviT1_:
	.zero		1440


//--------------------- .nv.constant0._ZN2at6native27unrolled_elementwise_kernelIZZZNS0_17floor_kernel_cudaERNS_18TensorIteratorBaseEENKUlvE_clEvENKUlvE0_clEvEUlfE_St5arrayIPcLm2EELi4E23TrivialOffsetCalculatorILi1EjESB_NS0_6memory12LoadWithCastILi1EEENSC_13StoreWithCastILi1EEEEEviT_T0_T2_T3_T4_T5_ --------------------------
	.section	.nv.constant0._ZN2at6native27unrolled_elementwise_kernelIZZZNS0_17floor_kernel_cudaERNS_18TensorIteratorBaseEENKUlvE_clEvENKUlvE0_clEvEUlfE_St5arrayIPcLm2EELi4E23TrivialOffsetCalculatorILi1EjESB_NS0_6memory12LoadWithCastILi1EEENSC_13StoreWithCastILi1EEEEEviT_T0_T2_T3_T4_T5_,"a",@progbits
	.sectionflags	@""
	.align	4
.nv.constant0._ZN2at6native27unrolled_elementwise_kernelIZZZNS0_17floor_kernel_cudaERNS_18TensorIteratorBaseEENKUlvE_clEvENKUlvE0_clEvEUlfE_St5arrayIPcLm2EELi4E23TrivialOffsetCalculatorILi1EjESB_NS0_6memory12LoadWithCastILi1EEENSC_13StoreWithCastILi1EEEEEviT_T0_T2_T3_T4_T5_:
	.zero		940


//--------------------- .nv.constant0._ZN2at6native18elementwise_kernelILi128ELi2EZNS0_22gpu_kernel_impl_nocastIZZZNS0_17floor_kernel_cudaERNS_18TensorIteratorBaseEENKUlvE_clEvENKUlvE0_clEvEUlfE_EEvS4_RKT_EUliE_EEviT1_ --------------------------
	.section	.nv.constant0._ZN2at6native18elementwise_kernelILi128ELi2EZNS0_22gpu_kernel_impl_nocastIZZZNS0_17floor_kernel_cudaERNS_18TensorIteratorBaseEENKUlvE_clEvENKUlvE0_clEvEUlfE_EEvS4_RKT_EUliE_EEviT1_,"a",@progbits
	.sectionflags	@""
	.align	4
.nv.constant0._ZN2at6native18elementwise_kernelILi128ELi2EZNS0_22gpu_kernel_impl_nocastIZZZNS0_17floor_kernel_cudaERNS_18TensorIteratorBaseEENKUlvE_clEvENKUlvE0_clEvEUlfE_EEvS4_RKT_EUliE_EEviT1_:
	.zero		1440


//--------------------- .nv.constant0._ZN2at6native27unrolled_elementwise_kernelIZZZNS0_17floor_kernel_cudaERNS_18TensorIteratorBaseEENKUlvE_clEvENKUlvE0_clEvEUlfE_St5arrayIPcLm2EELi4E23TrivialOffsetCalculatorILi1EjESB_NS0_6memory15LoadWithoutCastENSC_16StoreWithoutCastEEEviT_T0_T2_T3_T4_T5_ --------------------------
	.section	.nv.constant0._ZN2at6native27unrolled_elementwise_kernelIZZZNS0_17floor_kernel_cudaERNS_18TensorIteratorBaseEENKUlvE_clEvENKUlvE0_clEvEUlfE_St5arrayIPcLm2EELi4E23TrivialOffsetCalculatorILi1EjESB_NS0_6memory15LoadWithoutCastENSC_16StoreWithoutCastEEEviT_T0_T2_T3_T4_T5_,"a",@progbits
	.sectionflags	@""
	.align	4
.nv.constant0._ZN2at6native27unrolled_elementwise_kernelIZZZNS0_17floor_kernel_cudaERNS_18TensorIteratorBaseEENKUlvE_clEvENKUlvE0_clEvEUlfE_St5arrayIPcLm2EELi4E23TrivialOffsetCalculatorILi1EjESB_NS0_6memory15LoadWithoutCastENSC_16StoreWithoutCastEEEviT_T0_T2_T3_T4_T5_:
	.zero		924


//--------------------- .nv.constant0._ZN2at6native29vectorized_elementwise_kernelILi2EZZZNS0_17floor_kernel_cudaERNS_18TensorIteratorBaseEENKUlvE_clEvENKUlvE0_clEvEUlfE_St5arrayIPcLm2EEEEviT0_T1_ --------------------------
	.section	.nv.constant0._ZN2at6native29vectorized_elementwise_kernelILi2EZZZNS0_17floor_kernel_cudaERNS_18TensorIteratorBaseEENKUlvE_clEvENKUlvE0_clEvEUlfE_St5arrayIPcLm2EEEEviT0_T1_,"a",@progbits
	.sectionflags	@""
	.align	4
.nv.constant0._ZN2at6native29vectorized_elementwise_kernelILi2EZZZNS0_17floor_kernel_cudaERNS_18TensorIteratorBaseEENKUlvE_clEvENKUlvE0_clEvEUlfE_St5arrayIPcLm2EEEEviT0_T1_:
	.zero		920


//--------------------- .nv.constant0._ZN2at6native29vectorized_elementwise_kernelILi4EZZZNS0_17floor_kernel_cudaERNS_18TensorIteratorBaseEENKUlvE_clEvENKUlvE0_clEvEUlfE_St5arrayIPcLm2EEEEviT0_T1_ --------------------------
	.section	.nv.constant0._ZN2at6native29vectorized_elementwise_kernelILi4EZZZNS0_17floor_kernel_cudaERNS_18TensorIteratorBaseEENKUlvE_clEvENKUlvE0_clEvEUlfE_St5arrayIPcLm2EEEEviT0_T1_,"a",@progbits
	.sectionflags	@""
	.align	4
.nv.constant0._ZN2at6native29vectorized_elementwise_kernelILi4EZZZNS0_17floor_kernel_cudaERNS_18TensorIteratorBaseEENKUlvE_clEvENKUlvE0_clEvEUlfE_St5arrayIPcLm2EEEEviT0_T1_:
	.zero		920


//--------------------- .nv.constant0._ZN2at6native29vectorized_elementwise_kernelILi8EZZZNS0_17floor_kernel_cudaERNS_18TensorIteratorBaseEENKUlvE_clEvENKUlvE0_clEvEUlfE_St5arrayIPcLm2EEEEviT0_T1_ --------------------------
	.section	.nv.constant0._ZN2at6native29vectorized_elementwise_kernelILi8EZZZNS0_17floor_kernel_cudaERNS_18TensorIteratorBaseEENKUlvE_clEvENKUlvE0_clEvEUlfE_St5arrayIPcLm2EEEEviT0_T1_,"a",@progbits
	.sectionflags	@""
	.align	4
.nv.constant0._ZN2at6native29vectorized_elementwise_kernelILi8EZZZNS0_17floor_kernel_cudaERNS_18TensorIteratorBaseEENKUlvE_clEvENKUlvE0_clEvEUlfE_St5arrayIPcLm2EEEEviT0_T1_:
	.zero		920


//--------------------- .nv.constant0._ZN2at6native18elementwise_kernelILi128ELi4EZNS0_15gpu_kernel_implIZZZNS0_17floor_kernel_cudaERNS_18TensorIteratorBaseEENKUlvE_clEvENKUlvE_clEvEUldE_EEvS4_RKT_EUliE_EEviT1_ --------------------------
	.section	.nv.constant0._ZN2at6native18elementwise_kernelILi128ELi4EZNS0_15gpu_kernel_implIZZZNS0_17floor_kernel_cudaERNS_18TensorIteratorBaseEENKUlvE_clEvENKUlvE_clEvEUldE_EEvS4_RKT_EUliE_EEviT1_,"a",@progbits
	.sectionflags	@""
	.align	4
.nv.constant0._ZN2at6native18elementwise_kernelILi128ELi4EZNS0_15gpu_kernel_implIZZZNS0_17floor_kernel_cudaERNS_18TensorIteratorBaseEENKUlvE_clEvENKUlvE_clEvEUldE_EEvS4_RKT_EUliE_EEviT1_:
	.zero		1440


//--------------------- .nv.constant0._ZN2at6native27unrolled_elementwise_kernelIZZZNS0_17floor_kernel_cudaERNS_18TensorIteratorBaseEENKUlvE_clEvENKUlvE_clEvEUldE_St5arrayIPcLm2EELi4E23TrivialOffsetCalculatorILi1EjESB_NS0_6memory12LoadWithCastILi1EEENSC_13StoreWithCastILi1EEEEEviT_T0_T2_T3_T4_T5_ --------------------------
	.section	.nv.constant0._ZN2at6native27unrolled_elementwise_kernelIZZZNS0_17floor_kernel_cudaERNS_18TensorIteratorBaseEENKUlvE_clEvENKUlvE_clEvEUldE_St5arrayIPcLm2EELi4E23TrivialOffsetCalculatorILi1EjESB_NS0_6memory12LoadWithCastILi1EEENSC_13StoreWithCastILi1EEEEEviT_T0_T2_T3_T4_T5_,"a",@progbits
	.sectionflags	@""
	.align	4
.nv.constant0._ZN2at6native27unrolled_elementwise_kernelIZZZNS0_17floor_kernel_cudaERNS_18TensorIteratorBaseEENKUlvE_clEvENKUlvE_clEvEUldE_St5arrayIPcLm2EELi4E23TrivialOffsetCalculatorILi1EjESB_NS0_6memory12LoadWithCastILi1EEENSC_13StoreWithCastILi1EEEEEviT_T0_T2_T3_T4_T5_:
	.zero		940


//--------------------- .nv.constant0._ZN2at6native18elementwise_kernelILi128ELi2EZNS0_22gpu_kernel_impl_nocastIZZZNS0_17floor_kernel_cudaERNS_18TensorIteratorBaseEENKUlvE_clEvENKUlvE_clEvEUldE_EEvS4_RKT_EUliE_EEviT1_ --------------------------
	.section	.nv.constant0._ZN2at6native18elementwise_kernelILi128ELi2EZNS0_22gpu_kernel_impl_nocastIZZZNS0_17floor_kernel_cudaERNS_18TensorIteratorBaseEENKUlvE_clEvENKUlvE_clEvEUldE_EEvS4_RKT_EUliE_EEviT1_,"a",@progbits
	.sectionflags	@""
	.align	4
.nv.constant0._ZN2at6native18elementwise_kernelILi128ELi2EZNS0_22gpu_kernel_impl_nocastIZZZNS0_17floor_kernel_cudaERNS_18TensorIteratorBaseEENKUlvE_clEvENKUlvE_clEvEUldE_EEvS4_RKT_EUliE_EEviT1_:
	.zero		1440


//--------------------- .nv.constant0._ZN2at6native27unrolled_elementwise_kernelIZZZNS0_17floor_kernel_cudaERNS_18TensorIteratorBaseEENKUlvE_clEvENKUlvE_clEvEUldE_St5arrayIPcLm2EELi4E23TrivialOffsetCalculatorILi1EjESB_NS0_6memory15LoadWithoutCastENSC_16StoreWithoutCastEEEviT_T0_T2_T3_T4_T5_ --------------------------
	.section	.nv.constant0._ZN2at6native27unrolled_elementwise_kernelIZZZNS0_17floor_kernel_cudaERNS_18TensorIteratorBaseEENKUlvE_clEvENKUlvE_clEvEUldE_St5arrayIPcLm2EELi4E23TrivialOffsetCalculatorILi1EjESB_NS0_6memory15LoadWithoutCastENSC_16StoreWithoutCastEEEviT_T0_T2_T3_T4_T5_,"a",@progbits
	.sectionflags	@""
	.align	4
.nv.constant0._ZN2at6native27unrolled_elementwise_kernelIZZZNS0_17floor_kernel_cudaERNS_18TensorIteratorBaseEENKUlvE_clEvENKUlvE_clEvEUldE_St5arrayIPcLm2EELi4E23TrivialOffsetCalculatorILi1EjESB_NS0_6memory15LoadWithoutCastENSC_16StoreWithoutCastEEEviT_T0_T2_T3_T4_T5_:
	.zero		924


//--------------------- .nv.constant0._ZN2at6native29vectorized_elementwise_kernelILi2EZZZNS0_17floor_kernel_cudaERNS_18TensorIteratorBaseEENKUlvE_clEvENKUlvE_clEvEUldE_St5arrayIPcLm2EEEEviT0_T1_ --------------------------
	.section	.nv.constant0._ZN2at6native29vectorized_elementwise_kernelILi2EZZZNS0_17floor_kernel_cudaERNS_18TensorIteratorBaseEENKUlvE_clEvENKUlvE_clEvEUldE_St5arrayIPcLm2EEEEviT0_T1_,"a",@progbits
	.sectionflags	@""
	.align	4
.nv.constant0._ZN2at6native29vectorized_elementwise_kernelILi2EZZZNS0_17floor_kernel_cudaERNS_18TensorIteratorBaseEENKUlvE_clEvENKUlvE_clEvEUldE_St5arrayIPcLm2EEEEviT0_T1_:
	.zero		920


//--------------------- .nv.constant0._ZN2at6native29vectorized_elementwise_kernelILi4EZZZNS0_17floor_kernel_cudaERNS_18TensorIteratorBaseEENKUlvE_clEvENKUlvE_clEvEUldE_St5arrayIPcLm2EEEEviT0_T1_ --------------------------
	.section	.nv.constant0._ZN2at6native29vectorized_elementwise_kernelILi4EZZZNS0_17floor_kernel_cudaERNS_18TensorIteratorBaseEENKUlvE_clEvENKUlvE_clEvEUldE_St5arrayIPcLm2EEEEviT0_T1_,"a",@progbits
	.sectionflags	@""
	.align	4
.nv.constant0._ZN2at6native29vectorized_elementwise_kernelILi4EZZZNS0_17floor_kernel_cudaERNS_18TensorIteratorBaseEENKUlvE_clEvENKUlvE_clEvEUldE_St5arrayIPcLm2EEEEviT0_T1_:
	.zero		920


//--------------------- .nv.constant0._ZN2at6native29vectorized_elementwise_kernelILi8EZZZNS0_17floor_kernel_cudaERNS_18TensorIteratorBaseEENKUlvE_clEvENKUlvE_clEvEUldE_St5arrayIPcLm2EEEEviT0_T1_ --------------------------
	.section	.nv.constant0._ZN2at6native29vectorized_elementwise_kernelILi8EZZZNS0_17floor_kernel_cudaERNS_18TensorIteratorBaseEENKUlvE_clEvENKUlvE_clEvEUldE_St5arrayIPcLm2EEEEviT0_T1_,"a",@progbits
	.sectionflags	@""
	.align	4
.nv.constant0._ZN2at6native29vectorized_elementwise_kernelILi8EZZZNS0_17floor_kernel_cudaERNS_18TensorIteratorBaseEENKUlvE_clEvENKUlvE_clEvEUldE_St5arrayIPcLm2EEEEviT0_T1_:
	.zero		920


//--------------------- .nv.constant0._ZN2at6native18elementwise_kernelILi128ELi4EZNS0_15gpu_kernel_implIZZZNS0_16frac_kernel_cudaERNS_18TensorIteratorBaseEENKUlvE_clEvENKUlvE2_clEvEUlN3c108BFloat16EE_EEvS4_RKT_EUliE_EEviT1_ --------------------------
	.section	.nv.constant0._ZN2at6native18elementwise_kernelILi128ELi4EZNS0_15gpu_kernel_implIZZZNS0_16frac_kernel_cudaERNS_18TensorIteratorBaseEENKUlvE_clEvENKUlvE2_clEvEUlN3c108BFloat16EE_EEvS4_RKT_EUliE_EEviT1_,"a",@progbits
	.sectionflags	@""
	.align	4
.nv.constant0._ZN2at6native18elementwise_kernelILi128ELi4EZNS0_15gpu_kernel_implIZZZNS0_16frac_kernel_cudaERNS_18TensorIteratorBaseEENKUlvE_clEvENKUlvE2_clEvEUlN3c108BFloat16EE_EEvS4_RKT_EUliE_EEviT1_:
	.zero		1440


//--------------------- .nv.constant0._ZN2at6native27unrolled_elementwise_kernelIZZZNS0_16frac_kernel_cudaERNS_18TensorIteratorBaseEENKUlvE_clEvENKUlvE2_clEvEUlN3c108BFloat16EE_St5arrayIPcLm2EELi4E23TrivialOffsetCalculatorILi1EjESD_NS0_6memory12LoadWithCastILi1EEENSE_13StoreWithCastILi1EEEEEviT_T0_T2_T3_T4_T5_ --------------------------
	.section	.nv.constant0._ZN2at6native27unrolled_elementwise_kernelIZZZNS0_16frac_kernel_cudaERNS_18TensorIteratorBaseEENKUlvE_clEvENKUlvE2_clEvEUlN3c108BFloat16EE_St5arrayIPcLm2EELi4E23TrivialOffsetCalculatorILi1EjESD_NS0_6memory12LoadWithCastILi1EEENSE_13StoreWithCastILi1EEEEEviT_T0_T2_T3_T4_T5_,"a",@progbits
	.sectionflags	@""
	.align	4
.nv.constant0._ZN2at6native27unrolled_elementwise_kernelIZZZNS0_16frac_kernel_cudaERNS_18TensorIteratorBaseEENKUlvE_clEvENKUlvE2_clEvEUlN3c108BFloat16EE_St5arrayIPcLm2EELi4E23TrivialOffsetCalculatorILi1EjESD_NS0_6memory12LoadWithCastILi1EEENSE_13StoreWithCastILi1EEEEEviT_T0_T2_T3_T4_T5_:
	.zero		940


//--------------------- .nv.constant0._ZN2at6native18elementwise_kernelILi128ELi4EZNS0_22gpu_kernel_impl_nocastIZZZNS0_16frac_kernel_cudaERNS_18TensorIteratorBaseEENKUlvE_clEvENKUlvE2_clEvEUlN3c108BFloat16EE_EEvS4_RKT_EUliE_EEviT1_ --------------------------
	.section	.nv.constant0._ZN2at6native18elementwise_kernelILi128ELi4EZNS0_22gpu_kernel_impl_nocastIZZZNS0_16frac_kernel_cudaERNS_18TensorIteratorBaseEENKUlvE_clEvENKUlvE2_clEvEUlN3c108BFloat16EE_EEvS4_RKT_EUliE_EEviT1_,"a",@progbits
	.sectionflags	@""
	.align	4
.nv.constant0._ZN2at6native18elementwise_kernelILi128ELi4EZNS0_22gpu_kernel_impl_nocastIZZZNS0_16frac_kernel_cudaERNS_18TensorIteratorBaseEENKUlvE_clEvENKUlvE2_clEvEUlN3c108BFloat16EE_EEvS4_RKT_EUliE_EEviT1_:
	.zero		1440


//--------------------- .nv.constant0._ZN2at6native27unrolled_elementwise_kernelIZZZNS0_16frac_kernel_cudaERNS_18TensorIteratorBaseEENKUlvE_clEvENKUlvE2_clEvEUlN3c108BFloat16EE_St5arrayIPcLm2EELi4E23TrivialOffsetCalculatorILi1EjESD_NS0_6memory15LoadWithoutCastENSE_16StoreWithoutCastEEEviT_T0_T2_T3_T4_T5_ --------------------------
	.section	.nv.constant0._ZN2at6native27unrolled_elementwise_kernelIZZZNS0_16frac_kernel_cudaERNS_18TensorIteratorBaseEENKUlvE_clEvENKUlvE2_clEvEUlN3c108BFloat16EE_St5arrayIPcLm2EELi4E23TrivialOffsetCalculatorILi1EjESD_NS0_6memory15LoadWithoutCastENSE_16StoreWithoutCastEEEviT_T0_T2_T3_T4_T5_,"a",@progbits
	.sectionflags	@""
	.align	4
.nv.constant0._ZN2at6native27unrolled_elementwise_kernelIZZZNS0_16frac_kernel_cudaERNS_18TensorIteratorBaseEENKUlvE_clEvENKUlvE2_clEvEUlN3c108BFloat16EE_St5arrayIPcLm2EELi4E23TrivialOffsetCalculatorILi1EjESD_NS0_6memory15LoadWithoutCastENSE_16StoreWithoutCastEEEviT_T0_T2_T3_T4_T5_:
	.zero		924


//--------------------- .nv.constant0._ZN2at6native29vectorized_elementwise_kernelILi2EZZZNS0_16frac_kernel_cudaERNS_18TensorIteratorBaseEENKUlvE_clEvENKUlvE2_clEvEUlN3c108BFloat16EE_St5arrayIPcLm2EEEEviT0_T1_ --------------------------
	.section	.nv.constant0._ZN2at6native29vectorized_elementwise_kernelILi2EZZZNS0_16frac_kernel_cudaERNS_18TensorIteratorBaseEENKUlvE_clEvENKUlvE2_clEvEUlN3c108BFloat16EE_St5arrayIPcLm2EEEEviT0_T1_,"a",@progbits
	.sectionflags	@""
	.align	4
.nv.constant0._ZN2at6native29vectorized_elementwise_kernelILi2EZZZNS0_16frac_kernel_cudaERNS_18TensorIteratorBaseEENKUlvE_clEvENKUlvE2_clEvEUlN3c108BFloat16EE_St5arrayIPcLm2EEEEviT0_T1_:
	.zero		920


//--------------------- .nv.constant0._ZN2at6native29vectorized_elementwise_kernelILi4EZZZNS0_16frac_kernel_cudaERNS_18TensorIteratorBaseEENKUlvE_clEvENKUlvE2_clEvEUlN3c108BFloat16EE_St5arrayIPcLm2EEEEviT0_T1_ --------------------------
	.section	.nv.constant0._ZN2at6native29vectorized_elementwise_kernelILi4EZZZNS0_16frac_kernel_cudaERNS_18TensorIteratorBaseEENKUlvE_clEvENKUlvE2_clEvEUlN3c108BFloat16EE_St5arrayIPcLm2EEEEviT0_T1_,"a",@progbits
	.sectionflags	@""
	.align	4
.nv.constant0._ZN2at6native29vectorized_elementwise_kernelILi4EZZZNS0_16frac_kernel_cudaERNS_18TensorIteratorBaseEENKUlvE_clEvENKUlvE2_clEvEUlN3c108BFloat16EE_St5arrayIPcLm2EEEEviT0_T1_:
	.zero		920


//--------------------- .nv.constant0._ZN2at6native29vectorized_elementwise_kernelILi8EZZZNS0_16frac_kernel_cudaERNS_18TensorIteratorBaseEENKUlvE_clEvENKUlvE2_clEvEUlN3c108BFloat16EE_St5arrayIPcLm2EEEEviT0_T1_ --------------------------
	.section	.nv.constant0._ZN2at6native29vectorized_elementwise_kernelILi8EZZZNS0_16frac_kernel_cudaERNS_18TensorIteratorBaseEENKUlvE_clEvENKUlvE2_clEvEUlN3c108BFloat16EE_St5arrayIPcLm2EEEEviT0_T1_,"a",@progbits
	.sectionflags	@""
	.align	4
.nv.constant0._ZN2at6native29vectorized_elementwise_kernelILi8EZZZNS0_16frac_kernel_cudaERNS_18TensorIteratorBaseEENKUlvE_clEvENKUlvE2_clEvEUlN3c108BFloat16EE_St5arrayIPcLm2EEEEviT0_T1_:
	.zero		920


//--------------------- .nv.constant0._ZN2at6native18elementwise_kernelILi128ELi4EZNS0_15gpu_kernel_implIZZZNS0_16frac_kernel_cudaERNS_18TensorIteratorBaseEENKUlvE_clEvENKUlvE1_clEvEUlN3c104HalfEE_EEvS4_RKT_EUliE_EEviT1_ --------------------------
	.section	.nv.constant0._ZN2at6native18elementwise_kernelILi128ELi4EZNS0_15gpu_kernel_implIZZZNS0_16frac_kernel_cudaERNS_18TensorIteratorBaseEENKUlvE_clEvENKUlvE1_clEvEUlN3c104HalfEE_EEvS4_RKT_EUliE_EEviT1_,"a",@progbits
	.sectionflags	@""
	.align	4
.nv.constant0._ZN2at6native18elementwise_kernelILi128ELi4EZNS0_15gpu_kernel_implIZZZNS0_16frac_kernel_cudaERNS_18TensorIteratorBaseEENKUlvE_clEvENKUlvE1_clEvEUlN3c104HalfEE_EEvS4_RKT_EUliE_EEviT1_:
	.zero		1440


//--------------------- .nv.constant0._ZN2at6native27unrolled_elementwise_kernelIZZZNS0_16frac_kernel_cudaERNS_18TensorIteratorBaseEENKUlvE_clEvENKUlvE1_clEvEUlN3c104HalfEE_St5arrayIPcLm2EELi4E23TrivialOffsetCalculatorILi1EjESD_NS0_6memory12LoadWithCastILi1EEENSE_13StoreWithCastILi1EEEEEviT_T0_T2_T3_T4_T5_ --------------------------
	.section	.nv.constant0._ZN2at6native27unrolled_elementwise_kernelIZZZNS0_16frac_kernel_cudaERNS_18TensorIteratorBaseEENKUlvE_clEvENKUlvE1_clEvEUlN3c104HalfEE_St5arrayIPcLm2EELi4E23TrivialOffsetCalculatorILi1EjESD_NS0_6memory12LoadWithCastILi1EEENSE_13StoreWithCastILi1EEEEEviT_T0_T2_T3_T4_T5_,"a",@progbits
	.sectionflags	@""
	.align	4
.nv.constant0._ZN2at6native27unrolled_elementwise_kernelIZZZNS0_16frac_kernel_cudaERNS_18TensorIteratorBaseEENKUlvE_clEvENKUlvE1_clEvEUlN3c104HalfEE_St5arrayIPcLm2EELi4E23TrivialOffsetCalculatorILi1EjESD_NS0_6memory12LoadWithCastILi1EEENSE_13StoreWithCastILi1EEEEEviT_T0_T2_T3_T4_T5_:
	.zero		940


//--------------------- .nv.constant0._ZN2at6native18elementwise_kernelILi128ELi4EZNS0_22gpu_kernel_impl_nocastIZZZNS0_16frac_kernel_cudaERNS_18TensorIteratorBaseEENKUlvE_clEvENKUlvE1_clEvEUlN3c104HalfEE_EEvS4_RKT_EUliE_EEviT1_ --------------------------
	.section	.nv.constant0._ZN2at6native18elementwise_kernelILi128ELi4EZNS0_22gpu_kernel_impl_nocastIZZZNS0_16frac_kernel_cudaERNS_18TensorIteratorBaseEENKUlvE_clEvENKUlvE1_clEvEUlN3c104HalfEE_EEvS4_RKT_EUliE_EEviT1_,"a",@progbits
	.sectionflags	@""
	.align	4
.nv.constant0._ZN2at6native18elementwise_kernelILi128ELi4EZNS0_22gpu_kernel_impl_nocastIZZZNS0_16frac_kernel_cudaERNS_18TensorIteratorBaseEENKUlvE_clEvENKUlvE1_clEvEUlN3c104HalfEE_EEvS4_RKT_EUliE_EEviT1_:
	.zero		1440


//--------------------- .nv.constant0._ZN2at6native27unrolled_elementwise_kernelIZZZNS0_16frac_kernel_cudaERNS_18TensorIteratorBaseEENKUlvE_clEvENKUlvE1_clEvEUlN3c104HalfEE_St5arrayIPcLm2EELi4E23TrivialOffsetCalculatorILi1EjESD_NS0_6memory15LoadWithoutCastENSE_16StoreWithoutCastEEEviT_T0_T2_T3_T4_T5_ --------------------------
	.section	.nv.constant0._ZN2at6native27unrolled_elementwise_kernelIZZZNS0_16frac_kernel_cudaERNS_18TensorIteratorBaseEENKUlvE_clEvENKUlvE1_clEvEUlN3c104HalfEE_St5arrayIPcLm2EELi4E23TrivialOffsetCalculatorILi1EjESD_NS0_6memory15LoadWithoutCastENSE_16StoreWithoutCastEEEviT_T0_T2_T3_T4_T5_,"a",@progbits
	.sectionflags	@""
	.align	4
.nv.constant0._ZN2at6native27unrolled_elementwise_kernelIZZZNS0_16frac_kernel_cudaERNS_18TensorIteratorBaseEENKUlvE_clEvENKUlvE1_clEvEUlN3c104HalfEE_St5arrayIPcLm2EELi4E23TrivialOffsetCalculatorILi1EjESD_NS0_6memory15LoadWithoutCastENSE_16StoreWithoutCastEEEviT_T0_T2_T3_T4_T5_:
	.zero		924


//--------------------- .nv.constant0._ZN2at6native29vectorized_elementwise_kernelILi2EZZZNS0_16frac_kernel_cudaERNS_18TensorIteratorBaseEENKUlvE_clEvENKUlvE1_clEvEUlN3c104HalfEE_St5arrayIPcLm2EEEEviT0_T1_ --------------------------
	.section	.nv.constant0._ZN2at6native29vectorized_elementwise_kernelILi2EZZZNS0_16frac_kernel_cudaERNS_18TensorIteratorBaseEENKUlvE_clEvENKUlvE1_clEvEUlN3c104HalfEE_St5arrayIPcLm2EEEEviT0_T1_,"a",@progbits
	.sectionflags	@""
	.align	4
.nv.constant0._ZN2at6native29vectorized_elementwise_kernelILi2EZZZNS0_16frac_kernel_cudaERNS_18TensorIteratorBaseEENKUlvE_clEvENKUlvE1_clEvEUlN3c104HalfEE_St5arrayIPcLm2EEEEviT0_T1_:
	.zero		920


//--------------------- .nv.constant0._ZN2at6native29vectorized_elementwise_kernelILi4EZZZNS0_16frac_kernel_cudaERNS_18TensorIteratorBaseEENKUlvE_clEvENKUlvE1_clEvEUlN3c104HalfEE_St5arrayIPcLm2EEEEviT0_T1_ --------------------------
	.section	.nv.constant0._ZN2at6native29vectorized_elementwise_kernelILi4EZZZNS0_16frac_kernel_cudaERNS_18TensorIteratorBaseEENKUlvE_clEvENKUlvE1_clEvEUlN3c104HalfEE_St5arrayIPcLm2EEEEviT0_T1_,"a",@progbits
	.sectionflags	@""
	.align	4
.nv.constant0._ZN2at6native29vectorized_elementwise_kernelILi4EZZZNS0_16frac_kernel_cudaERNS_18TensorIteratorBaseEENKUlvE_clEvENKUlvE1_clEvEUlN3c104HalfEE_St5arrayIPcLm2EEEEviT0_T1_:
	.zero		920


//--------------------- .nv.constant0._ZN2at6native29vectorized_elementwise_kernelILi8EZZZNS0_16frac_kernel_cudaERNS_18TensorIteratorBaseEENKUlvE_clEvENKUlvE1_clEvEUlN3c104HalfEE_St5arrayIPcLm2EEEEviT0_T1_ --------------------------
	.section	.nv.constant0._ZN2at6native29vectorized_elementwise_kernelILi8EZZZNS0_16frac_kernel_cudaERNS_18TensorIteratorBaseEENKUlvE_clEvENKUlvE1_clEvEUlN3c104HalfEE_St5arrayIPcLm2EEEEviT0_T1_,"a",@progbits
	.sectionflags	@""
	.align	4
.nv.constant0._ZN2at6native29vectorized_elementwise_kernelILi8EZZZNS0_16frac_kernel_cudaERNS_18TensorIteratorBaseEENKUlvE_clEvENKUlvE1_clEvEUlN3c104HalfEE_St5arrayIPcLm2EEEEviT0_T1_:
	.zero		920


//--------------------- .nv.constant0._ZN2at6native18elementwise_kernelILi128ELi4EZNS0_15gpu_kernel_implIZZZNS0_16frac_kernel_cudaERNS_18TensorIteratorBaseEENKUlvE_clEvENKUlvE0_clEvEUlfE_EEvS4_RKT_EUliE_EEviT1_ --------------------------
	.section	.nv.constant0._ZN2at6native18elementwise_kernelILi128ELi4EZNS0_15gpu_kernel_implIZZZNS0_16frac_kernel_cudaERNS_18TensorIteratorBaseEENKUlvE_clEvENKUlvE0_clEvEUlfE_EEvS4_RKT_EUliE_EEviT1_,"a",@progbits
	.sectionflags	@""
	.align	4
.nv.constant0._ZN2at6native18elementwise_kernelILi128ELi4EZNS0_15gpu_kernel_implIZZZNS0_16frac_kernel_cudaERNS_18TensorIteratorBaseEENKUlvE_clEvENKUlvE0_clEvEUlfE_EEvS4_RKT_EUliE_EEviT1_:
	.zero		1440


//--------------------- .nv.constant0._ZN2at6native27unrolled_elementwise_kernelIZZZNS0_16frac_kernel_cudaERNS_18TensorIteratorBaseEENKUlvE_clEvENKUlvE0_clEvEUlfE_St5arrayIPcLm2EELi4E23TrivialOffsetCalculatorILi1EjESB_NS0_6memory12LoadWithCastILi1EEENSC_13StoreWithCastILi1EEEEEviT_T0_T2_T3_T4_T5_ --------------------------
	.section	.nv.constant0._ZN2at6native27unrolled_elementwise_kernelIZZZNS0_16frac_kernel_cudaERNS_18TensorIteratorBaseEENKUlvE_clEvENKUlvE0_clEvEUlfE_St5arrayIPcLm2EELi4E23TrivialOffsetCalculatorILi1EjESB_NS0_6memory12LoadWithCastILi1EEENSC_13StoreWithCastILi1EEEEEviT_T0_T2_T3_T4_T5_,"a",@progbits
	.sectionflags	@""
	.align	4
.nv.constant0._ZN2at6native27unrolled_elementwise_kernelIZZZNS0_16frac_kernel_cudaERNS_18TensorIteratorBaseEENKUlvE_clEvENKUlvE0_clEvEUlfE_St5arrayIPcLm2EELi4E23TrivialOffsetCalculatorILi1EjESB_NS0_6memory12LoadWithCastILi1EEENSC_13StoreWithCastILi1EEEEEviT_T0_T2_T3_T4_T5_:
	.zero		940


//--------------------- .nv.constant0._ZN2at6native18elementwise_kernelILi128ELi2EZNS0_22gpu_kernel_impl_nocastIZZZNS0_16frac_kernel_cudaERNS_18TensorIteratorBaseEENKUlvE_clEvENKUlvE0_clEvEUlfE_EEvS4_RKT_EUliE_EEviT1_ --------------------------
	.section	.nv.constant0._ZN2at6native18elementwise_kernelILi128ELi2EZNS0_22gpu_kernel_impl_nocastIZZZNS0_16frac_kernel_cudaERNS_18TensorIteratorBaseEENKUlvE_clEvENKUlvE0_clEvEUlfE_EEvS4_RKT_EUliE_EEviT1_,"a",@progbits
	.sectionflags	@""
	.align	4
.nv.constant0._ZN2at6native18elementwise_kernelILi128ELi2EZNS0_22gpu_kernel_impl_nocastIZZZNS0_16frac_kernel_cudaERNS_18TensorIteratorBaseEENKUlvE_clEvENKUlvE0_clEvEUlfE_EEvS4_RKT_EUliE_EEviT1_:
	.zero		1440


//--------------------- .nv.constant0._ZN2at6native27unrolled_elementwise_kernelIZZZNS0_16frac_kernel_cudaERNS_18TensorIteratorBaseEENKUlvE_clEvENKUlvE0_clEvEUlfE_St5arrayIPcLm2EELi4E23TrivialOffsetCalculatorILi1EjESB_NS0_6memory15LoadWithoutCastENSC_16StoreWithoutCastEEEviT_T0_T2_T3_T4_T5_ --------------------------
	.section	.nv.constant0._ZN2at6native27unrolled_elementwise_kernelIZZZNS0_16frac_kernel_cudaERNS_18TensorIteratorBaseEENKUlvE_clEvENKUlvE0_clEvEUlfE_St5arrayIPcLm2EELi4E23TrivialOffsetCalculatorILi1EjESB_NS0_6memory15LoadWithoutCastENSC_16StoreWithoutCastEEEviT_T0_T2_T3_T4_T5_,"a",@progbits
	.sectionflags	@""
	.align	4
.nv.constant0._ZN2at6native27unrolled_elementwise_kernelIZZZNS0_16frac_kernel_cudaERNS_18TensorIteratorBaseEENKUlvE_clEvENKUlvE0_clEvEUlfE_St5arrayIPcLm2EELi4E23TrivialOffsetCalculatorILi1EjESB_NS0_6memory15LoadWithoutCastENSC_16StoreWithoutCastEEEviT_T0_T2_T3_T4_T5_:
	.zero		924


//--------------------- .nv.constant0._ZN2at6native29vectorized_elementwise_kernelILi2EZZZNS0_16frac_kernel_cudaERNS_18TensorIteratorBaseEENKUlvE_clEvENKUlvE0_clEvEUlfE_St5arrayIPcLm2EEEEviT0_T1_ --------------------------
	.section	.nv.constant0._ZN2at6native29vectorized_elementwise_kernelILi2EZZZNS0_16frac_kernel_cudaERNS_18TensorIteratorBaseEENKUlvE_clEvENKUlvE0_clEvEUlfE_St5arrayIPcLm2EEEEviT0_T1_,"a",@progbits
	.sectionflags	@""
	.align	4
.nv.constant0._ZN2at6native29vectorized_elementwise_kernelILi2EZZZNS0_16frac_kernel_cudaERNS_18TensorIteratorBaseEENKUlvE_clEvENKUlvE0_clEvEUlfE_St5arrayIPcLm2EEEEviT0_T1_:
	.zero		920


//--------------------- .nv.constant0._ZN2at6native29vectorized_elementwise_kernelILi4EZZZNS0_16frac_kernel_cudaERNS_18TensorIteratorBaseEENKUlvE_clEvENKUlvE0_clEvEUlfE_St5arrayIPcLm2EEEEviT0_T1_ --------------------------
	.section	.nv.constant0._ZN2at6native29vectorized_elementwise_kernelILi4EZZZNS0_16frac_kernel_cudaERNS_18TensorIteratorBaseEENKUlvE_clEvENKUlvE0_clEvEUlfE_St5arrayIPcLm2EEEEviT0_T1_,"a",@progbits
	.sectionflags	@""
	.align	4
.nv.constant0._ZN2at6native29vectorized_elementwise_kernelILi4EZZZNS0_16frac_kernel_cudaERNS_18TensorIteratorBaseEENKUlvE_clEvENKUlvE0_clEvEUlfE_St5arrayIPcLm2EEEEviT0_T1_:
	.zero		920


//--------------------- .nv.constant0._ZN2at6native29vectorized_elementwise_kernelILi8EZZZNS0_16frac_kernel_cudaERNS_18TensorIteratorBaseEENKUlvE_clEvENKUlvE0_clEvEUlfE_St5arrayIPcLm2EEEEviT0_T1_ --------------------------
	.section	.nv.constant0._ZN2at6native29vectorized_elementwise_kernelILi8EZZZNS0_16frac_kernel_cudaERNS_18TensorIteratorBaseEENKUlvE_clEvENKUlvE0_clEvEUlfE_St5arrayIPcLm2EEEEviT0_T1_,"a",@progbits
	.sectionflags	@""
	.align	4
.nv.constant0._ZN2at6native29vectorized_elementwise_kernelILi8EZZZNS0_16frac_kernel_cudaERNS_18TensorIteratorBaseEENKUlvE_clEvENKUlvE0_clEvEUlfE_St5arrayIPcLm2EEEEviT0_T1_:
	.zero		920


//--------------------- .nv.constant0._ZN2at6native18elementwise_kernelILi128ELi4EZNS0_15gpu_kernel_implIZZZNS0_16frac_kernel_cudaERNS_18TensorIteratorBaseEENKUlvE_clEvENKUlvE_clEvEUldE_EEvS4_RKT_EUliE_EEviT1_ --------------------------
	.section	.nv.constant0._ZN2at6native18elementwise_kernelILi128ELi4EZNS0_15gpu_kernel_implIZZZNS0_16frac_kernel_cudaERNS_18TensorIteratorBaseEENKUlvE_clEvENKUlvE_clEvEUldE_EEvS4_RKT_EUliE_EEviT1_,"a",@progbits
	.sectionflags	@""
	.align	4
.nv.constant0._ZN2at6native18elementwise_kernelILi128ELi4EZNS0_15gpu_kernel_implIZZZNS0_16frac_kernel_cudaERNS_18TensorIteratorBaseEENKUlvE_clEvENKUlvE_clEvEUldE_EEvS4_RKT_EUliE_EEviT1_:
	.zero		1440


//--------------------- .nv.constant0._ZN2at6native27unrolled_elementwise_kernelIZZZNS0_16frac_kernel_cudaERNS_18TensorIteratorBaseEENKUlvE_clEvENKUlvE_clEvEUldE_St5arrayIPcLm2EELi4E23TrivialOffsetCalculatorILi1EjESB_NS0_6memory12LoadWithCastILi1EEENSC_13StoreWithCastILi1EEEEEviT_T0_T2_T3_T4_T5_ --------------------------
	.section	.nv.constant0._ZN2at6native27unrolled_elementwise_kernelIZZZNS0_16frac_kernel_cudaERNS_18TensorIteratorBaseEENKUlvE_clEvENKUlvE_clEvEUldE_St5arrayIPcLm2EELi4E23TrivialOffsetCalculatorILi1EjESB_NS0_6memory12LoadWithCastILi1EEENSC_13StoreWithCastILi1EEEEEviT_T0_T2_T3_T4_T5_,"a",@progbits
	.sectionflags	@""
	.align	4
.nv.constant0._ZN2at6native27unrolled_elementwise_kernelIZZZNS0_16frac_kernel_cudaERNS_18TensorIteratorBaseEENKUlvE_clEvENKUlvE_clEvEUldE_St5arrayIPcLm2EELi4E23TrivialOffsetCalculatorILi1EjESB_NS0_6memory12LoadWithCastILi1EEENSC_13StoreWithCastILi1EEEEEviT_T0_T2_T3_T4_T5_:
	.zero		940


//--------------------- .nv.constant0._ZN2at6native18elementwise_kernelILi128ELi2EZNS0_22gpu_kernel_impl_nocastIZZZNS0_16frac_kernel_cudaERNS_18TensorIteratorBaseEENKUlvE_clEvENKUlvE_clEvEUldE_EEvS4_RKT_EUliE_EEviT1_ --------------------------
	.section	.nv.constant0._ZN2at6native18elementwise_kernelILi128ELi2EZNS0_22gpu_kernel_impl_nocastIZZZNS0_16frac_kernel_cudaERNS_18TensorIteratorBaseEENKUlvE_clEvENKUlvE_clEvEUldE_EEvS4_RKT_EUliE_EEviT1_,"a",@progbits
	.sectionflags	@""
	.align	4
.nv.constant0._ZN2at6native18elementwise_kernelILi128ELi2EZNS0_22gpu_kernel_impl_nocastIZZZNS0_16frac_kernel_cudaERNS_18TensorIteratorBaseEENKUlvE_clEvENKUlvE_clEvEUldE_EEvS4_RKT_EUliE_EEviT1_:
	.zero		1440


//--------------------- .nv.constant0._ZN2at6native27unrolled_elementwise_kernelIZZZNS0_16frac_kernel_cudaERNS_18TensorIteratorBaseEENKUlvE_clEvENKUlvE_clEvEUldE_St5arrayIPcLm2EELi4E23TrivialOffsetCalculatorILi1EjESB_NS0_6memory15LoadWithoutCastENSC_16StoreWithoutCastEEEviT_T0_T2_T3_T4_T5_ --------------------------
	.section	.nv.constant0._ZN2at6native27unrolled_elementwise_kernelIZZZNS0_16frac_kernel_cudaERNS_18TensorIteratorBaseEENKUlvE_clEvENKUlvE_clEvEUldE_St5arrayIPcLm2EELi4E23TrivialOffsetCalculatorILi1EjESB_NS0_6memory15LoadWithoutCastENSC_16StoreWithoutCastEEEviT_T0_T2_T3_T4_T5_,"a",@progbits
	.sectionflags	@""
	.align	4
.nv.constant0._ZN2at6native27unrolled_elementwise_kernelIZZZNS0_16frac_kernel_cudaERNS_18TensorIteratorBaseEENKUlvE_clEvENKUlvE_clEvEUldE_St5arrayIPcLm2EELi4E23TrivialOffsetCalculatorILi1EjESB_NS0_6memory15LoadWithoutCastENSC_16StoreWithoutCastEEEviT_T0_T2_T3_T4_T5_:
	.zero		924


//--------------------- .nv.constant0._ZN2at6native29vectorized_elementwise_kernelILi2EZZZNS0_16frac_kernel_cudaERNS_18TensorIteratorBaseEENKUlvE_clEvENKUlvE_clEvEUldE_St5arrayIPcLm2EEEEviT0_T1_ --------------------------
	.section	.nv.constant0._ZN2at6native29vectorized_elementwise_kernelILi2EZZZNS0_16frac_kernel_cudaERNS_18TensorIteratorBaseEENKUlvE_clEvENKUlvE_clEvEUldE_St5arrayIPcLm2EEEEviT0_T1_,"a",@progbits
	.sectionflags	@""
	.align	4
.nv.constant0._ZN2at6native29vectorized_elementwise_kernelILi2EZZZNS0_16frac_kernel_cudaERNS_18TensorIteratorBaseEENKUlvE_clEvENKUlvE_clEvEUldE_St5arrayIPcLm2EEEEviT0_T1_:
	.zero		920


//--------------------- .nv.constant0._ZN2at6native29vectorized_elementwise_kernelILi4EZZZNS0_16frac_kernel_cudaERNS_18TensorIteratorBaseEENKUlvE_clEvENKUlvE_clEvEUldE_St5arrayIPcLm2EEEEviT0_T1_ --------------------------
	.section	.nv.constant0._ZN2at6native29vectorized_elementwise_kernelILi4EZZZNS0_16frac_kernel_cudaERNS_18TensorIteratorBaseEENKUlvE_clEvENKUlvE_clEvEUldE_St5arrayIPcLm2EEEEviT0_T1_,"a",@progbits
	.sectionflags	@""
	.align	4
.nv.constant0._ZN2at6native29vectorized_elementwise_kernelILi4EZZZNS0_16frac_kernel_cudaERNS_18TensorIteratorBaseEENKUlvE_clEvENKUlvE_clEvEUldE_St5arrayIPcLm2EEEEviT0_T1_:
	.zero		920


//--------------------- .nv.constant0._ZN2at6native29vectorized_elementwise_kernelILi8EZZZNS0_16frac_kernel_cudaERNS_18TensorIteratorBaseEENKUlvE_clEvENKUlvE_clEvEUldE_St5arrayIPcLm2EEEEviT0_T1_ --------------------------
	.section	.nv.constant0._ZN2at6native29vectorized_elementwise_kernelILi8EZZZNS0_16frac_kernel_cudaERNS_18TensorIteratorBaseEENKUlvE_clEvENKUlvE_clEvEUldE_St5arrayIPcLm2EEEEviT0_T1_,"a",@progbits
	.sectionflags	@""
	.align	4
.nv.constant0._ZN2at6native29vectorized_elementwise_kernelILi8EZZZNS0_16frac_kernel_cudaERNS_18TensorIteratorBaseEENKUlvE_clEvENKUlvE_clEvEUldE_St5arrayIPcLm2EEEEviT0_T1_:
	.zero		920


//--------------------- .nv.constant0._ZN2at6native18elementwise_kernelILi128ELi4EZNS0_15gpu_kernel_implIZZZNS0_16ceil_kernel_cudaERNS_18TensorIteratorBaseEENKUlvE_clEvENKUlvE2_clEvEUlN3c108BFloat16EE_EEvS4_RKT_EUliE_EEviT1_ --------------------------
	.section	.nv.constant0._ZN2at6native18elementwise_kernelILi128ELi4EZNS0_15gpu_kernel_implIZZZNS0_16ceil_kernel_cudaERNS_18TensorIteratorBaseEENKUlvE_clEvENKUlvE2_clEvEUlN3c108BFloat16EE_EEvS4_RKT_EUliE_EEviT1_,"a",@progbits
	.sectionflags	@""
	.align	4
.nv.constant0._ZN2at6native18elementwise_kernelILi128ELi4EZNS0_15gpu_kernel_implIZZZNS0_16ceil_kernel_cudaERNS_18TensorIteratorBaseEENKUlvE_clEvENKUlvE2_clEvEUlN3c108BFloat16EE_EEvS4_RKT_EUliE_EEviT1_:
	.zero		1440


//--------------------- .nv.constant0._ZN2at6native27unrolled_elementwise_kernelIZZZNS0_16ceil_kernel_cudaERNS_18TensorIteratorBaseEENKUlvE_clEvENKUlvE2_clEvEUlN3c108BFloat16EE_St5arrayIPcLm2EELi4E23TrivialOffsetCalculatorILi1EjESD_NS0_6memory12LoadWithCastILi1EEENSE_13StoreWithCastILi1EEEEEviT_T0_T2_T3_T4_T5_ --------------------------
	.section	.nv.constant0._ZN2at6native27unrolled_elementwise_kernelIZZZNS0_16ceil_kernel_cudaERNS_18TensorIteratorBaseEENKUlvE_clEvENKUlvE2_clEvEUlN3c108BFloat16EE_St5arrayIPcLm2EELi4E23TrivialOffsetCalculatorILi1EjESD_NS0_6memory12LoadWithCastILi1EEENSE_13StoreWithCastILi1EEEEEviT_T0_T2_T3_T4_T5_,"a",@progbits
	.sectionflags	@""
	.align	4
.nv.constant0._ZN2at6native27unrolled_elementwise_kernelIZZZNS0_16ceil_kernel_cudaERNS_18TensorIteratorBaseEENKUlvE_clEvENKUlvE2_clEvEUlN3c108BFloat16EE_St5arrayIPcLm2EELi4E23TrivialOffsetCalculatorILi1EjESD_NS0_6memory12LoadWithCastILi1EEENSE_13StoreWithCastILi1EEEEEviT_T0_T2_T3_T4_T5_:
	.zero		940


//--------------------- .nv.constant0._ZN2at6native18elementwise_kernelILi128ELi4EZNS0_22gpu_kernel_impl_nocastIZZZNS0_16ceil_kernel_cudaERNS_18TensorIteratorBaseEENKUlvE_clEvENKUlvE2_clEvEUlN3c108BFloat16EE_EEvS4_RKT_EUliE_EEviT1_ --------------------------
	.section	.nv.constant0._ZN2at6native18elementwise_kernelILi128ELi4EZNS0_22gpu_kernel_impl_nocastIZZZNS0_16ceil_kernel_cudaERNS_18TensorIteratorBaseEENKUlvE_clEvENKUlvE2_clEvEUlN3c108BFloat16EE_EEvS4_RKT_EUliE_EEviT1_,"a",@progbits
	.sectionflags	@""
	.align	4
.nv.constant0._ZN2at6native18elementwise_kernelILi128ELi4EZNS0_22gpu_kernel_impl_nocastIZZZNS0_16ceil_kernel_cudaERNS_18TensorIteratorBaseEENKUlvE_clEvENKUlvE2_clEvEUlN3c108BFloat16EE_EEvS4_RKT_EUliE_EEviT1_:
	.zero		1440


//--------------------- .nv.constant0._ZN2at6native27unrolled_elementwise_kernelIZZZNS0_16ceil_kernel_cudaERNS_18TensorIteratorBaseEENKUlvE_clEvENKUlvE2_clEvEUlN3c108BFloat16EE_St5arrayIPcLm2EELi4E23TrivialOffsetCalculatorILi1EjESD_NS0_6memory15LoadWithoutCastENSE_16StoreWithoutCastEEEviT_T0_T2_T3_T4_T5_ --------------------------
	.section	.nv.constant0._ZN2at6native27unrolled_elementwise_kernelIZZZNS0_16ceil_kernel_cudaERNS_18TensorIteratorBaseEENKUlvE_clEvENKUlvE2_clEvEUlN3c108BFloat16EE_St5arrayIPcLm2EELi4E23TrivialOffsetCalculatorILi1EjESD_NS0_6memory15LoadWithoutCastENSE_16StoreWithoutCastEEEviT_T0_T2_T3_T4_T5_,"a",@progbits
	.sectionflags	@""
	.align	4
.nv.constant0._ZN2at6native27unrolled_elementwise_kernelIZZZNS0_16ceil_kernel_cudaERNS_18TensorIteratorBaseEENKUlvE_clEvENKUlvE2_clEvEUlN3c108BFloat16EE_St5arrayIPcLm2EELi4E23TrivialOffsetCalculatorILi1EjESD_NS0_6memory15LoadWithoutCastENSE_16StoreWithoutCastEEEviT_T0_T2_T3_T4_T5_:
	.zero		924


//--------------------- .nv.constant0._ZN2at6native29vectorized_elementwise_kernelILi2EZZZNS0_16ceil_kernel_cudaERNS_18TensorIteratorBaseEENKUlvE_clEvENKUlvE2_clEvEUlN3c108BFloat16EE_St5arrayIPcLm2EEEEviT0_T1_ --------------------------
	.section	.nv.constant0._ZN2at6native29vectorized_elementwise_kernelILi2EZZZNS0_16ceil_kernel_cudaERNS_18TensorIteratorBaseEENKUlvE_clEvENKUlvE2_clEvEUlN3c108BFloat16EE_St5arrayIPcLm2EEEEviT0_T1_,"a",@progbits
	.sectionflags	@""
	.align	4
.nv.constant0._ZN2at6native29vectorized_elementwise_kernelILi2EZZZNS0_16ceil_kernel_cudaERNS_18TensorIteratorBaseEENKUlvE_clEvENKUlvE2_clEvEUlN3c108BFloat16EE_St5arrayIPcLm2EEEEviT0_T1_:
	.zero		920


//--------------------- .nv.constant0._ZN2at6native29vectorized_elementwise_kernelILi4EZZZNS0_16ceil_kernel_cudaERNS_18TensorIteratorBaseEENKUlvE_clEvENKUlvE2_clEvEUlN3c108BFloat16EE_St5arrayIPcLm2EEEEviT0_T1_ --------------------------
	.section	.nv.constant0._ZN2at6native29vectorized_elementwise_kernelILi4EZZZNS0_16ceil_kernel_cudaERNS_18TensorIteratorBaseEENKUlvE_clEvENKUlvE2_clEvEUlN3c108BFloat16EE_St5arrayIPcLm2EEEEviT0_T1_,"a",@progbits
	.sectionflags	@""
	.align	4
.nv.constant0._ZN2at6native29vectorized_elementwise_kernelILi4EZZZNS0_16ceil_kernel_cudaERNS_18TensorIteratorBaseEENKUlvE_clEvENKUlvE2_clEvEUlN3c108BFloat16EE_St5arrayIPcLm2EEEEviT0_T1_:
	.zero		920


//--------------------- .nv.constant0._ZN2at6native29vectorized_elementwise_kernelILi8EZZZNS0_16ceil_kernel_cudaERNS_18TensorIteratorBaseEENKUlvE_clEvENKUlvE2_clEvEUlN3c108BFloat16EE_St5arrayIPcLm2EEEEviT0_T1_ --------------------------
	.section	.nv.constant0._ZN2at6native29vectorized_elementwise_kernelILi8EZZZNS0_16ceil_kernel_cudaERNS_18TensorIteratorBaseEENKUlvE_clEvENKUlvE2_clEvEUlN3c108BFloat16EE_St5arrayIPcLm2EEEEviT0_T1_,"a",@progbits
	.sectionflags	@""
	.align	4
.nv.constant0._ZN2at6native29vectorized_elementwise_kernelILi8EZZZNS0_16ceil_kernel_cudaERNS_18TensorIteratorBaseEENKUlvE_clEvENKUlvE2_clEvEUlN3c108BFloat16EE_St5arrayIPcLm2EEEEviT0_T1_:
	.zero		920


//--------------------- .nv.constant0._ZN2at6native18elementwise_kernelILi128ELi4EZNS0_15gpu_kernel_implIZZZNS0_16ceil_kernel_cudaERNS_18TensorIteratorBaseEENKUlvE_clEvENKUlvE1_clEvEUlN3c104HalfEE_EEvS4_RKT_EUliE_EEviT1_ --------------------------
	.section	.nv.constant0._ZN2at6native18elementwise_kernelILi128ELi4EZNS0_15gpu_kernel_implIZZZNS0_16ceil_kernel_cudaERNS_18TensorIteratorBaseEENKUlvE_clEvENKUlvE1_clEvEUlN3c104HalfEE_EEvS4_RKT_EUliE_EEviT1_,"a",@progbits
	.sectionflags	@""
	.align	4
.nv.constant0._ZN2at6native18elementwise_kernelILi128ELi4EZNS0_15gpu_kernel_implIZZZNS0_16ceil_kernel_cudaERNS_18TensorIteratorBaseEENKUlvE_clEvENKUlvE1_clEvEUlN3c104HalfEE_EEvS4_RKT_EUliE_EEviT1_:
	.zero		1440


//--------------------- .nv.constant0._ZN2at6native27unrolled_elementwise_kernelIZZZNS0_16ceil_kernel_cudaERNS_18TensorIteratorBaseEENKUlvE_clEvENKUlvE1_clEvEUlN3c104HalfEE_St5arrayIPcLm2EELi4E23TrivialOffsetCalculatorILi1EjESD_NS0_6memory12LoadWithCastILi1EEENSE_13StoreWithCastILi1EEEEEviT_T0_T2_T3_T4_T5_ --------------------------
	.section	.nv.constant0._ZN2at6native27unrolled_elementwise_kernelIZZZNS0_16ceil_kernel_cudaERNS_18TensorIteratorBaseEENKUlvE_clEvENKUlvE1_clEvEUlN3c104HalfEE_St5arrayIPcLm2EELi4E23TrivialOffsetCalculatorILi1EjESD_NS0_6memory12LoadWithCastILi1EEENSE_13StoreWithCastILi1EEEEEviT_T0_T2_T3_T4_T5_,"a",@progbits
	.sectionflags	@""
	.align	4
.nv.constant0._ZN2at6native27unrolled_elementwise_kernelIZZZNS0_16ceil_kernel_cudaERNS_18TensorIteratorBaseEENKUlvE_clEvENKUlvE1_clEvEUlN3c104HalfEE_St5arrayIPcLm2EELi4E23TrivialOffsetCalculatorILi1EjESD_NS0_6memory12LoadWithCastILi1EEENSE_13StoreWithCastILi1EEEEEviT_T0_T2_T3_T4_T5_:
	.zero		940


//--------------------- .nv.constant0._ZN2at6native18elementwise_kernelILi128ELi4EZNS0_22gpu_kernel_impl_nocastIZZZNS0_16ceil_kernel_cudaERNS_18TensorIteratorBaseEENKUlvE_clEvENKUlvE1_clEvEUlN3c104HalfEE_EEvS4_RKT_EUliE_EEviT1_ --------------------------
	.section	.nv.constant0._ZN2at6native18elementwise_kernelILi128ELi4EZNS0_22gpu_kernel_impl_nocastIZZZNS0_16ceil_kernel_cudaERNS_18TensorIteratorBaseEENKUlvE_clEvENKUlvE1_clEvEUlN3c104HalfEE_EEvS4_RKT_EUliE_EEviT1_,"a",@progbits
	.sectionflags	@""
	.align	4
.nv.constant0._ZN2at6native18elementwise_kernelILi128ELi4EZNS0_22gpu_kernel_impl_nocastIZZZNS0_16ceil_kernel_cudaERNS_18TensorIteratorBaseEENKUlvE_clEvENKUlvE1_clEvEUlN3c104HalfEE_EEvS4_RKT_EUliE_EEviT1_:
	.zero		1440


//--------------------- .nv.constant0._ZN2at6native27unrolled_elementwise_kernelIZZZNS0_16ceil_kernel_cudaERNS_18TensorIteratorBaseEENKUlvE_clEvENKUlvE1_clEvEUlN3c104HalfEE_St5arrayIPcLm2EELi4E23TrivialOffsetCalculatorILi1EjESD_NS0_6memory15LoadWithoutCastENSE_16StoreWithoutCastEEEviT_T0_T2_T3_T4_T5_ --------------------------
	.section	.nv.constant0._ZN2at6native27unrolled_elementwise_kernelIZZZNS0_16ceil_kernel_cudaERNS_18TensorIteratorBaseEENKUlvE_clEvENKUlvE1_clEvEUlN3c104HalfEE_St5arrayIPcLm2EELi4E23TrivialOffsetCalculatorILi1EjESD_NS0_6memory15LoadWithoutCastENSE_16StoreWithoutCastEEEviT_T0_T2_T3_T4_T5_,"a",@progbits
	.sectionflags	@""
	.align	4
.nv.constant0._ZN2at6native27unrolled_elementwise_kernelIZZZNS0_16ceil_kernel_cudaERNS_18TensorIteratorBaseEENKUlvE_clEvENKUlvE1_clEvEUlN3c104HalfEE_St5arrayIPcLm2EELi4E23TrivialOffsetCalculatorILi1EjESD_NS0_6memory15LoadWithoutCastENSE_16StoreWithoutCastEEEviT_T0_T2_T3_T4_T5_:
	.zero		924


//--------------------- .nv.constant0._ZN2at6native29vectorized_elementwise_kernelILi2EZZZNS0_16ceil_kernel_cudaERNS_18TensorIteratorBaseEENKUlvE_clEvENKUlvE1_clEvEUlN3c104HalfEE_St5arrayIPcLm2EEEEviT0_T1_ --------------------------
	.section	.nv.constant0._ZN2at6native29vectorized_elementwise_kernelILi2EZZZNS0_16ceil_kernel_cudaERNS_18TensorIteratorBaseEENKUlvE_clEvENKUlvE1_clEvEUlN3c104HalfEE_St5arrayIPcLm2EEEEviT0_T1_,"a",@progbits
	.sectionflags	@""
	.align	4
.nv.constant0._ZN2at6native29vectorized_elementwise_kernelILi2EZZZNS0_16ceil_kernel_cudaERNS_18TensorIteratorBaseEENKUlvE_clEvENKUlvE1_clEvEUlN3c104HalfEE_St5arrayIPcLm2EEEEviT0_T1_:
	.zero		920


//--------------------- .nv.constant0._ZN2at6native29vectorized_elementwise_kernelILi4EZZZNS0_16ceil_kernel_cudaERNS_18TensorIteratorBaseEENKUlvE_clEvENKUlvE1_clEvEUlN3c104HalfEE_St5arrayIPcLm2EEEEviT0_T1_ --------------------------
	.section	.nv.constant0._ZN2at6native29vectorized_elementwise_kernelILi4EZZZNS0_16ceil_kernel_cudaERNS_18TensorIteratorBaseEENKUlvE_clEvENKUlvE1_clEvEUlN3c104HalfEE_St5arrayIPcLm2EEEEviT0_T1_,"a",@progbits
	.sectionflags	@""
	.align	4
.nv.constant0._ZN2at6native29vectorized_elementwise_kernelILi4EZZZNS0_16ceil_kernel_cudaERNS_18TensorIteratorBaseEENKUlvE_clEvENKUlvE1_clEvEUlN3c104HalfEE_St5arrayIPcLm2EEEEviT0_T1_:
	.zero		920


//--------------------- .nv.constant0._ZN2at6native29vectorized_elementwise_kernelILi8EZZZNS0_16ceil_kernel_cudaERNS_18TensorIteratorBaseEENKUlvE_clEvENKUlvE1_clEvEUlN3c104HalfEE_St5arrayIPcLm2EEEEviT0_T1_ --------------------------
	.section	.nv.constant0._ZN2at6native29vectorized_elementwise_kernelILi8EZZZNS0_16ceil_kernel_cudaERNS_18TensorIteratorBaseEENKUlvE_clEvENKUlvE1_clEvEUlN3c104HalfEE_St5arrayIPcLm2EEEEviT0_T1_,"a",@progbits
	.sectionflags	@""
	.align	4
.nv.constant0._ZN2at6native29vectorized_elementwise_kernelILi8EZZZNS0_16ceil_kernel_cudaERNS_18TensorIteratorBaseEENKUlvE_clEvENKUlvE1_clEvEUlN3c104HalfEE_St5arrayIPcLm2EEEEviT0_T1_:
	.zero		920


//--------------------- .nv.constant0._ZN2at6native18elementwise_kernelILi128ELi4EZNS0_15gpu_kernel_implIZZZNS0_16ceil_kernel_cudaERNS_18TensorIteratorBaseEENKUlvE_clEvENKUlvE0_clEvEUlfE_EEvS4_RKT_EUliE_EEviT1_ --------------------------
	.section	.nv.constant0._ZN2at6native18elementwise_kernelILi128ELi4EZNS0_15gpu_kernel_implIZZZNS0_16ceil_kernel_cudaERNS_18TensorIteratorBaseEENKUlvE_clEvENKUlvE0_clEvEUlfE_EEvS4_RKT_EUliE_EEviT1_,"a",@progbits
	.sectionflags	@""
	.align	4
.nv.constant0._ZN2at6native18elementwise_kernelILi128ELi4EZNS0_15gpu_kernel_implIZZZNS0_16ceil_kernel_cudaERNS_18TensorIteratorBaseEENKUlvE_clEvENKUlvE0_clEvEUlfE_EEvS4_RKT_EUliE_EEviT1_:
	.zero		1440


//--------------------- .nv.constant0._ZN2at6native27unrolled_elementwise_kernelIZZZNS0_16ceil_kernel_cudaERNS_18TensorIteratorBaseEENKUlvE_clEvENKUlvE0_clEvEUlfE_St5arrayIPcLm2EELi4E23TrivialOffsetCalculatorILi1EjESB_NS0_6memory12LoadWithCastILi1EEENSC_13StoreWithCastILi1EEEEEviT_T0_T2_T3_T4_T5_ --------------------------
	.section	.nv.constant0._ZN2at6native27unrolled_elementwise_kernelIZZZNS0_16ceil_kernel_cudaERNS_18TensorIteratorBaseEENKUlvE_clEvENKUlvE0_clEvEUlfE_St5arrayIPcLm2EELi4E23TrivialOffsetCalculatorILi1EjESB_NS0_6memory12LoadWithCastILi1EEENSC_13StoreWithCastILi1EEEEEviT_T0_T2_T3_T4_T5_,"a",@progbits
	.sectionflags	@""
	.align	4
.nv.constant0._ZN2at6native27unrolled_elementwise_kernelIZZZNS0_16ceil_kernel_cudaERNS_18TensorIteratorBaseEENKUlvE_clEvENKUlvE0_clEvEUlfE_St5arrayIPcLm2EELi4E23TrivialOffsetCalculatorILi1EjESB_NS0_6memory12LoadWithCastILi1EEENSC_13StoreWithCastILi1EEEEEviT_T0_T2_T3_T4_T5_:
	.zero		940


//--------------------- .nv.constant0._ZN2at6native18elementwise_kernelILi128ELi2EZNS0_22gpu_kernel_impl_nocastIZZZNS0_16ceil_kernel_cudaERNS_18TensorIteratorBaseEENKUlvE_clEvENKUlvE0_clEvEUlfE_EEvS4_RKT_EUliE_EEviT1_ --------------------------
	.section	.nv.constant0._ZN2at6native18elementwise_kernelILi128ELi2EZNS0_22gpu_kernel_impl_nocastIZZZNS0_16ceil_kernel_cudaERNS_18TensorIteratorBaseEENKUlvE_clEvENKUlvE0_clEvEUlfE_EEvS4_RKT_EUliE_EEviT1_,"a",@progbits
	.sectionflags	@""
	.align	4
.nv.constant0._ZN2at6native18elementwise_kernelILi128ELi2EZNS0_22gpu_kernel_impl_nocastIZZZNS0_16ceil_kernel_cudaERNS_18TensorIteratorBaseEENKUlvE_clEvENKUlvE0_clEvEUlfE_EEvS4_RKT_EUliE_EEviT1_:
	.zero		1440


//--------------------- .nv.constant0._ZN2at6native27unrolled_elementwise_kernelIZZZNS0_16ceil_kernel_cudaERNS_18TensorIteratorBaseEENKUlvE_clEvENKUlvE0_clEvEUlfE_St5arrayIPcLm2EELi4E23TrivialOffsetCalculatorILi1EjESB_NS0_6memory15LoadWithoutCastENSC_16StoreWithoutCastEEEviT_T0_T2_T3_T4_T5_ --------------------------
	.section	.nv.constant0._ZN2at6native27unrolled_elementwise_kernelIZZZNS0_16ceil_kernel_cudaERNS_18TensorIteratorBaseEENKUlvE_clEvENKUlvE0_clEvEUlfE_St5arrayIPcLm2EELi4E23TrivialOffsetCalculatorILi1EjESB_NS0_6memory15LoadWithoutCastENSC_16StoreWithoutCastEEEviT_T0_T2_T3_T4_T5_,"a",@progbits
	.sectionflags	@""
	.align	4
.nv.constant0._ZN2at6native27unrolled_elementwise_kernelIZZZNS0_16ceil_kernel_cudaERNS_18TensorIteratorBaseEENKUlvE_clEvENKUlvE0_clEvEUlfE_St5arrayIPcLm2EELi4E23TrivialOffsetCalculatorILi1EjESB_NS0_6memory15LoadWithoutCastENSC_16StoreWithoutCastEEEviT_T0_T2_T3_T4_T5_:
	.zero		924


//--------------------- .nv.constant0._ZN2at6native29vectorized_elementwise_kernelILi2EZZZNS0_16ceil_kernel_cudaERNS_18TensorIteratorBaseEENKUlvE_clEvENKUlvE0_clEvEUlfE_St5arrayIPcLm2EEEEviT0_T1_ --------------------------
	.section	.nv.constant0._ZN2at6native29vectorized_elementwise_kernelILi2EZZZNS0_16ceil_kernel_cudaERNS_18TensorIteratorBaseEENKUlvE_clEvENKUlvE0_clEvEUlfE_St5arrayIPcLm2EEEEviT0_T1_,"a",@progbits
	.sectionflags	@""
	.align	4
.nv.constant0._ZN2at6native29vectorized_elementwise_kernelILi2EZZZNS0_16ceil_kernel_cudaERNS_18TensorIteratorBaseEENKUlvE_clEvENKUlvE0_clEvEUlfE_St5arrayIPcLm2EEEEviT0_T1_:
	.zero		920


//--------------------- .nv.constant0._ZN2at6native29vectorized_elementwise_kernelILi4EZZZNS0_16ceil_kernel_cudaERNS_18TensorIteratorBaseEENKUlvE_clEvENKUlvE0_clEvEUlfE_St5arrayIPcLm2EEEEviT0_T1_ --------------------------
	.section	.nv.constant0._ZN2at6native29vectorized_elementwise_kernelILi4EZZZNS0_16ceil_kernel_cudaERNS_18TensorIteratorBaseEENKUlvE_clEvENKUlvE0_clEvEUlfE_St5arrayIPcLm2EEEEviT0_T1_,"a",@progbits
	.sectionflags	@""
	.align	4
.nv.constant0._ZN2at6native29vectorized_elementwise_kernelILi4EZZZNS0_16ceil_kernel_cudaERNS_18TensorIteratorBaseEENKUlvE_clEvENKUlvE0_clEvEUlfE_St5arrayIPcLm2EEEEviT0_T1_:
	.zero		920


//--------------------- .nv.constant0._ZN2at6native29vectorized_elementwise_kernelILi8EZZZNS0_16ceil_kernel_cudaERNS_18TensorIteratorBaseEENKUlvE_clEvENKUlvE0_clEvEUlfE_St5arrayIPcLm2EEEEviT0_T1_ --------------------------
	.section	.nv.constant0._ZN2at6native29vectorized_elementwise_kernelILi8EZZZNS0_16ceil_kernel_cudaERNS_18TensorIteratorBaseEENKUlvE_clEvENKUlvE0_clEvEUlfE_St5arrayIPcLm2EEEEviT0_T1_,"a",@progbits
	.sectionflags	@""
	.align	4
.nv.constant0._ZN2at6native29vectorized_elementwise_kernelILi8EZZZNS0_16ceil_kernel_cudaERNS_18TensorIteratorBaseEENKUlvE_clEvENKUlvE0_clEvEUlfE_St5arrayIPcLm2EEEEviT0_T1_:
	.zero		920


//--------------------- .nv.constant0._ZN2at6native18elementwise_kernelILi128ELi4EZNS0_15gpu_kernel_implIZZZNS0_16ceil_kernel_cudaERNS_18TensorIteratorBaseEENKUlvE_clEvENKUlvE_clEvEUldE_EEvS4_RKT_EUliE_EEviT1_ --------------------------
	.section	.nv.constant0._ZN2at6native18elementwise_kernelILi128ELi4EZNS0_15gpu_kernel_implIZZZNS0_16ceil_kernel_cudaERNS_18TensorIteratorBaseEENKUlvE_clEvENKUlvE_clEvEUldE_EEvS4_RKT_EUliE_EEviT1_,"a",@progbits
	.sectionflags	@""
	.align	4
.nv.constant0._ZN2at6native18elementwise_kernelILi128ELi4EZNS0_15gpu_kernel_implIZZZNS0_16ceil_kernel_cudaERNS_18TensorIteratorBaseEENKUlvE_clEvENKUlvE_clEvEUldE_EEvS4_RKT_EUliE_EEviT1_:
	.zero		1440


//--------------------- .nv.constant0._ZN2at6native27unrolled_elementwise_kernelIZZZNS0_16ceil_kernel_cudaERNS_18TensorIteratorBaseEENKUlvE_clEvENKUlvE_clEvEUldE_St5arrayIPcLm2EELi4E23TrivialOffsetCalculatorILi1EjESB_NS0_6memory12LoadWithCastILi1EEENSC_13StoreWithCastILi1EEEEEviT_T0_T2_T3_T4_T5_ --------------------------
	.section	.nv.constant0._ZN2at6native27unrolled_elementwise_kernelIZZZNS0_16ceil_kernel_cudaERNS_18TensorIteratorBaseEENKUlvE_clEvENKUlvE_clEvEUldE_St5arrayIPcLm2EELi4E23TrivialOffsetCalculatorILi1EjESB_NS0_6memory12LoadWithCastILi1EEENSC_13StoreWithCastILi1EEEEEviT_T0_T2_T3_T4_T5_,"a",@progbits
	.sectionflags	@""
	.align	4
.nv.constant0._ZN2at6native27unrolled_elementwise_kernelIZZZNS0_16ceil_kernel_cudaERNS_18TensorIteratorBaseEENKUlvE_clEvENKUlvE_clEvEUldE_St5arrayIPcLm2EELi4E23TrivialOffsetCalculatorILi1EjESB_NS0_6memory12LoadWithCastILi1EEENSC_13StoreWithCastILi1EEEEEviT_T0_T2_T3_T4_T5_:
	.zero		940


//--------------------- .nv.constant0._ZN2at6native18elementwise_kernelILi128ELi2EZNS0_22gpu_kernel_impl_nocastIZZZNS0_16ceil_kernel_cudaERNS_18TensorIteratorBaseEENKUlvE_clEvENKUlvE_clEvEUldE_EEvS4_RKT_EUliE_EEviT1_ --------------------------
	.section	.nv.constant0._ZN2at6native18elementwise_kernelILi128ELi2EZNS0_22gpu_kernel_impl_nocastIZZZNS0_16ceil_kernel_cudaERNS_18TensorIteratorBaseEENKUlvE_clEvENKUlvE_clEvEUldE_EEvS4_RKT_EUliE_EEviT1_,"a",@progbits
	.sectionflags	@""
	.align	4
.nv.constant0._ZN2at6native18elementwise_kernelILi128ELi2EZNS0_22gpu_kernel_impl_nocastIZZZNS0_16ceil_kernel_cudaERNS_18TensorIteratorBaseEENKUlvE_clEvENKUlvE_clEvEUldE_EEvS4_RKT_EUliE_EEviT1_:
	.zero		1440


//--------------------- .nv.constant0._ZN2at6native27unrolled_elementwise_kernelIZZZNS0_16ceil_kernel_cudaERNS_18TensorIteratorBaseEENKUlvE_clEvENKUlvE_clEvEUldE_St5arrayIPcLm2EELi4E23TrivialOffsetCalculatorILi1EjESB_NS0_6memory15LoadWithoutCastENSC_16StoreWithoutCastEEEviT_T0_T2_T3_T4_T5_ --------------------------
	.section	.nv.constant0._ZN2at6native27unrolled_elementwise_kernelIZZZNS0_16ceil_kernel_cudaERNS_18TensorIteratorBaseEENKUlvE_clEvENKUlvE_clEvEUldE_St5arrayIPcLm2EELi4E23TrivialOffsetCalculatorILi1EjESB_NS0_6memory15LoadWithoutCastENSC_16StoreWithoutCastEEEviT_T0_T2_T3_T4_T5_,"a",@progbits
	.sectionflags	@""
	.align	4
.nv.constant0._ZN2at6native27unrolled_elementwise_kernelIZZZNS0_16ceil_kernel_cudaERNS_18TensorIteratorBaseEENKUlvE_clEvENKUlvE_clEvEUldE_St5arrayIPcLm2EELi4E23TrivialOffsetCalculatorILi1EjESB_NS0_6memory15LoadWithoutCastENSC_16StoreWithoutCastEEEviT_T0_T2_T3_T4_T5_:
	.zero		924


//--------------------- .nv.constant0._ZN2at6native29vectorized_elementwise_kernelILi2EZZZNS0_16ceil_kernel_cudaERNS_18TensorIteratorBaseEENKUlvE_clEvENKUlvE_clEvEUldE_St5arrayIPcLm2EEEEviT0_T1_ --------------------------
	.section	.nv.constant0._ZN2at6native29vectorized_elementwise_kernelILi2EZZZNS0_16ceil_kernel_cudaERNS_18TensorIteratorBaseEENKUlvE_clEvENKUlvE_clEvEUldE_St5arrayIPcLm2EEEEviT0_T1_,"a",@progbits
	.sectionflags	@""
	.align	4
.nv.constant0._ZN2at6native29vectorized_elementwise_kernelILi2EZZZNS0_16ceil_kernel_cudaERNS_18TensorIteratorBaseEENKUlvE_clEvENKUlvE_clEvEUldE_St5arrayIPcLm2EEEEviT0_T1_:
	.zero		920


//--------------------- .nv.constant0._ZN2at6native29vectorized_elementwise_kernelILi4EZZZNS0_16ceil_kernel_cudaERNS_18TensorIteratorBaseEENKUlvE_clEvENKUlvE_clEvEUldE_St5arrayIPcLm2EEEEviT0_T1_ --------------------------
	.section	.nv.constant0._ZN2at6native29vectorized_elementwise_kernelILi4EZZZNS0_16ceil_kernel_cudaERNS_18TensorIteratorBaseEENKUlvE_clEvENKUlvE_clEvEUldE_St5arrayIPcLm2EEEEviT0_T1_,"a",@progbits
	.sectionflags	@""
	.align	4
.nv.constant0._ZN2at6native29vectorized_elementwise_kernelILi4EZZZNS0_16ceil_kernel_cudaERNS_18TensorIteratorBaseEENKUlvE_clEvENKUlvE_clEvEUldE_St5arrayIPcLm2EEEEviT0_T1_:
	.zero		920


//--------------------- .nv.constant0._ZN2at6native29vectorized_elementwise_kernelILi8EZZZNS0_16ceil_kernel_cudaERNS_18TensorIteratorBaseEENKUlvE_clEvENKUlvE_clEvEUldE_St5arrayIPcLm2EEEEviT0_T1_ --------------------------
	.section	.nv.constant0._ZN2at6native29vectorized_elementwise_kernelILi8EZZZNS0_16ceil_kernel_cudaERNS_18TensorIteratorBaseEENKUlvE_clEvENKUlvE_clEvEUldE_St5arrayIPcLm2EEEEviT0_T1_,"a",@progbits
	.sectionflags	@""
	.align	4
.nv.constant0._ZN2at6native29vectorized_elementwise_kernelILi8EZZZNS0_16ceil_kernel_cudaERNS_18TensorIteratorBaseEENKUlvE_clEvENKUlvE_clEvEUldE_St5arrayIPcLm2EEEEviT0_T1_:
	.zero		920


//--------------------- SYMBOLS --------------------------

	.type		.nv.reservedSmem.offset0,@object
	.size		.nv.reservedSmem.offset0,0x4
	.type		__assertfail,@function
